//
// Generated by NVIDIA NVVM Compiler
//
// Compiler Build ID: CL-36424714
// Cuda compilation tools, release 13.0, V13.0.88
// Based on NVVM 20.0.0
//

.version 9.0
.target sm_100
.address_size 64

	// .globl	_Z13nothingKernelv
.const .align 8 .b8 const_oddDofToQuad[1792];
.const .align 8 .b8 const_evenDofToQuad[1792];
// _ZZ32massMatrixMultiplyRegisterKernelILi2ELi2ELi8EEviPKdS1_S1_S1_PdE6s_tmp1 has been demoted
// _ZZ32massMatrixMultiplyRegisterKernelILi2ELi2ELi8EEviPKdS1_S1_S1_PdE14s_oddDofToQuad has been demoted
// _ZZ32massMatrixMultiplyRegisterKernelILi2ELi2ELi8EEviPKdS1_S1_S1_PdE15s_evenDofToQuad has been demoted
// _ZZ32massMatrixMultiplyConstantKernelILi2ELi2ELi8EEviPKdS1_S1_S1_PdE6s_tmp1 has been demoted
// _ZZ32massMatrixMultiplyRegisterKernelILi2ELi3ELi8EEviPKdS1_S1_S1_PdE6s_tmp1 has been demoted
// _ZZ32massMatrixMultiplyRegisterKernelILi2ELi3ELi8EEviPKdS1_S1_S1_PdE14s_oddDofToQuad has been demoted
// _ZZ32massMatrixMultiplyRegisterKernelILi2ELi3ELi8EEviPKdS1_S1_S1_PdE15s_evenDofToQuad has been demoted
// _ZZ32massMatrixMultiplyConstantKernelILi2ELi3ELi8EEviPKdS1_S1_S1_PdE6s_tmp1 has been demoted
// _ZZ32massMatrixMultiplyRegisterKernelILi2ELi4ELi8EEviPKdS1_S1_S1_PdE6s_tmp1 has been demoted
// _ZZ32massMatrixMultiplyRegisterKernelILi2ELi4ELi8EEviPKdS1_S1_S1_PdE14s_oddDofToQuad has been demoted
// _ZZ32massMatrixMultiplyRegisterKernelILi2ELi4ELi8EEviPKdS1_S1_S1_PdE15s_evenDofToQuad has been demoted
// _ZZ32massMatrixMultiplyConstantKernelILi2ELi4ELi8EEviPKdS1_S1_S1_PdE6s_tmp1 has been demoted
// _ZZ32massMatrixMultiplyRegisterKernelILi2ELi5ELi8EEviPKdS1_S1_S1_PdE6s_tmp1 has been demoted
// _ZZ32massMatrixMultiplyRegisterKernelILi2ELi5ELi8EEviPKdS1_S1_S1_PdE14s_oddDofToQuad has been demoted
// _ZZ32massMatrixMultiplyRegisterKernelILi2ELi5ELi8EEviPKdS1_S1_S1_PdE15s_evenDofToQuad has been demoted
// _ZZ32massMatrixMultiplyConstantKernelILi2ELi5ELi8EEviPKdS1_S1_S1_PdE6s_tmp1 has been demoted
// _ZZ32massMatrixMultiplyRegisterKernelILi2ELi6ELi8EEviPKdS1_S1_S1_PdE6s_tmp1 has been demoted
// _ZZ32massMatrixMultiplyRegisterKernelILi2ELi6ELi8EEviPKdS1_S1_S1_PdE14s_oddDofToQuad has been demoted
// _ZZ32massMatrixMultiplyRegisterKernelILi2ELi6ELi8EEviPKdS1_S1_S1_PdE15s_evenDofToQuad has been demoted
// _ZZ32massMatrixMultiplyConstantKernelILi2ELi6ELi8EEviPKdS1_S1_S1_PdE6s_tmp1 has been demoted
// _ZZ32massMatrixMultiplyRegisterKernelILi3ELi3ELi3EEviPKdS1_S1_S1_PdE6s_tmp1 has been demoted
// _ZZ32massMatrixMultiplyRegisterKernelILi3ELi3ELi3EEviPKdS1_S1_S1_PdE14s_oddDofToQuad has been demoted
// _ZZ32massMatrixMultiplyRegisterKernelILi3ELi3ELi3EEviPKdS1_S1_S1_PdE15s_evenDofToQuad has been demoted
// _ZZ32massMatrixMultiplyConstantKernelILi3ELi3ELi3EEviPKdS1_S1_S1_PdE6s_tmp1 has been demoted
// _ZZ32massMatrixMultiplyRegisterKernelILi3ELi4ELi3EEviPKdS1_S1_S1_PdE6s_tmp1 has been demoted
// _ZZ32massMatrixMultiplyRegisterKernelILi3ELi4ELi3EEviPKdS1_S1_S1_PdE14s_oddDofToQuad has been demoted
// _ZZ32massMatrixMultiplyRegisterKernelILi3ELi4ELi3EEviPKdS1_S1_S1_PdE15s_evenDofToQuad has been demoted
// _ZZ32massMatrixMultiplyConstantKernelILi3ELi4ELi3EEviPKdS1_S1_S1_PdE6s_tmp1 has been demoted
// _ZZ32massMatrixMultiplyRegisterKernelILi3ELi5ELi3EEviPKdS1_S1_S1_PdE6s_tmp1 has been demoted
// _ZZ32massMatrixMultiplyRegisterKernelILi3ELi5ELi3EEviPKdS1_S1_S1_PdE14s_oddDofToQuad has been demoted
// _ZZ32massMatrixMultiplyRegisterKernelILi3ELi5ELi3EEviPKdS1_S1_S1_PdE15s_evenDofToQuad has been demoted
// _ZZ32massMatrixMultiplyConstantKernelILi3ELi5ELi3EEviPKdS1_S1_S1_PdE6s_tmp1 has been demoted
// _ZZ32massMatrixMultiplyRegisterKernelILi3ELi6ELi3EEviPKdS1_S1_S1_PdE6s_tmp1 has been demoted
// _ZZ32massMatrixMultiplyRegisterKernelILi3ELi6ELi3EEviPKdS1_S1_S1_PdE14s_oddDofToQuad has been demoted
// _ZZ32massMatrixMultiplyRegisterKernelILi3ELi6ELi3EEviPKdS1_S1_S1_PdE15s_evenDofToQuad has been demoted
// _ZZ32massMatrixMultiplyConstantKernelILi3ELi6ELi3EEviPKdS1_S1_S1_PdE6s_tmp1 has been demoted
// _ZZ32massMatrixMultiplyRegisterKernelILi3ELi7ELi3EEviPKdS1_S1_S1_PdE6s_tmp1 has been demoted
// _ZZ32massMatrixMultiplyRegisterKernelILi3ELi7ELi3EEviPKdS1_S1_S1_PdE14s_oddDofToQuad has been demoted
// _ZZ32massMatrixMultiplyRegisterKernelILi3ELi7ELi3EEviPKdS1_S1_S1_PdE15s_evenDofToQuad has been demoted
// _ZZ32massMatrixMultiplyConstantKernelILi3ELi7ELi3EEviPKdS1_S1_S1_PdE6s_tmp1 has been demoted
// _ZZ32massMatrixMultiplyRegisterKernelILi4ELi4ELi2EEviPKdS1_S1_S1_PdE6s_tmp1 has been demoted
// _ZZ32massMatrixMultiplyRegisterKernelILi4ELi4ELi2EEviPKdS1_S1_S1_PdE14s_oddDofToQuad has been demoted
// _ZZ32massMatrixMultiplyRegisterKernelILi4ELi4ELi2EEviPKdS1_S1_S1_PdE15s_evenDofToQuad has been demoted
// _ZZ32massMatrixMultiplyConstantKernelILi4ELi4ELi2EEviPKdS1_S1_S1_PdE6s_tmp1 has been demoted
// _ZZ32massMatrixMultiplyRegisterKernelILi4ELi5ELi2EEviPKdS1_S1_S1_PdE6s_tmp1 has been demoted
// _ZZ32massMatrixMultiplyRegisterKernelILi4ELi5ELi2EEviPKdS1_S1_S1_PdE14s_oddDofToQuad has been demoted
// _ZZ32massMatrixMultiplyRegisterKernelILi4ELi5ELi2EEviPKdS1_S1_S1_PdE15s_evenDofToQuad has been demoted
// _ZZ32massMatrixMultiplyConstantKernelILi4ELi5ELi2EEviPKdS1_S1_S1_PdE6s_tmp1 has been demoted
// _ZZ32massMatrixMultiplyRegisterKernelILi4ELi6ELi2EEviPKdS1_S1_S1_PdE6s_tmp1 has been demoted
// _ZZ32massMatrixMultiplyRegisterKernelILi4ELi6ELi2EEviPKdS1_S1_S1_PdE14s_oddDofToQuad has been demoted
// _ZZ32massMatrixMultiplyRegisterKernelILi4ELi6ELi2EEviPKdS1_S1_S1_PdE15s_evenDofToQuad has been demoted
// _ZZ32massMatrixMultiplyConstantKernelILi4ELi6ELi2EEviPKdS1_S1_S1_PdE6s_tmp1 has been demoted
// _ZZ32massMatrixMultiplyRegisterKernelILi4ELi7ELi2EEviPKdS1_S1_S1_PdE6s_tmp1 has been demoted
// _ZZ32massMatrixMultiplyRegisterKernelILi4ELi7ELi2EEviPKdS1_S1_S1_PdE14s_oddDofToQuad has been demoted
// _ZZ32massMatrixMultiplyRegisterKernelILi4ELi7ELi2EEviPKdS1_S1_S1_PdE15s_evenDofToQuad has been demoted
// _ZZ32massMatrixMultiplyConstantKernelILi4ELi7ELi2EEviPKdS1_S1_S1_PdE6s_tmp1 has been demoted
// _ZZ32massMatrixMultiplyRegisterKernelILi4ELi8ELi2EEviPKdS1_S1_S1_PdE6s_tmp1 has been demoted
// _ZZ32massMatrixMultiplyRegisterKernelILi4ELi8ELi2EEviPKdS1_S1_S1_PdE14s_oddDofToQuad has been demoted
// _ZZ32massMatrixMultiplyRegisterKernelILi4ELi8ELi2EEviPKdS1_S1_S1_PdE15s_evenDofToQuad has been demoted
// _ZZ32massMatrixMultiplyConstantKernelILi4ELi8ELi2EEviPKdS1_S1_S1_PdE6s_tmp1 has been demoted
// _ZZ32massMatrixMultiplyRegisterKernelILi5ELi5ELi2EEviPKdS1_S1_S1_PdE6s_tmp1 has been demoted
// _ZZ32massMatrixMultiplyRegisterKernelILi5ELi5ELi2EEviPKdS1_S1_S1_PdE14s_oddDofToQuad has been demoted
// _ZZ32massMatrixMultiplyRegisterKernelILi5ELi5ELi2EEviPKdS1_S1_S1_PdE15s_evenDofToQuad has been demoted
// _ZZ32massMatrixMultiplyConstantKernelILi5ELi5ELi2EEviPKdS1_S1_S1_PdE6s_tmp1 has been demoted
// _ZZ32massMatrixMultiplyRegisterKernelILi5ELi6ELi2EEviPKdS1_S1_S1_PdE6s_tmp1 has been demoted
// _ZZ32massMatrixMultiplyRegisterKernelILi5ELi6ELi2EEviPKdS1_S1_S1_PdE14s_oddDofToQuad has been demoted
// _ZZ32massMatrixMultiplyRegisterKernelILi5ELi6ELi2EEviPKdS1_S1_S1_PdE15s_evenDofToQuad has been demoted
// _ZZ32massMatrixMultiplyConstantKernelILi5ELi6ELi2EEviPKdS1_S1_S1_PdE6s_tmp1 has been demoted
// _ZZ32massMatrixMultiplyRegisterKernelILi5ELi7ELi2EEviPKdS1_S1_S1_PdE6s_tmp1 has been demoted
// _ZZ32massMatrixMultiplyRegisterKernelILi5ELi7ELi2EEviPKdS1_S1_S1_PdE14s_oddDofToQuad has been demoted
// _ZZ32massMatrixMultiplyRegisterKernelILi5ELi7ELi2EEviPKdS1_S1_S1_PdE15s_evenDofToQuad has been demoted
// _ZZ32massMatrixMultiplyConstantKernelILi5ELi7ELi2EEviPKdS1_S1_S1_PdE6s_tmp1 has been demoted
// _ZZ32massMatrixMultiplyRegisterKernelILi5ELi8ELi2EEviPKdS1_S1_S1_PdE6s_tmp1 has been demoted
// _ZZ32massMatrixMultiplyRegisterKernelILi5ELi8ELi2EEviPKdS1_S1_S1_PdE14s_oddDofToQuad has been demoted
// _ZZ32massMatrixMultiplyRegisterKernelILi5ELi8ELi2EEviPKdS1_S1_S1_PdE15s_evenDofToQuad has been demoted
// _ZZ32massMatrixMultiplyConstantKernelILi5ELi8ELi2EEviPKdS1_S1_S1_PdE6s_tmp1 has been demoted
// _ZZ32massMatrixMultiplyRegisterKernelILi5ELi9ELi2EEviPKdS1_S1_S1_PdE6s_tmp1 has been demoted
// _ZZ32massMatrixMultiplyRegisterKernelILi5ELi9ELi2EEviPKdS1_S1_S1_PdE14s_oddDofToQuad has been demoted
// _ZZ32massMatrixMultiplyRegisterKernelILi5ELi9ELi2EEviPKdS1_S1_S1_PdE15s_evenDofToQuad has been demoted
// _ZZ32massMatrixMultiplyConstantKernelILi5ELi9ELi2EEviPKdS1_S1_S1_PdE6s_tmp1 has been demoted
// _ZZ32massMatrixMultiplyRegisterKernelILi6ELi6ELi2EEviPKdS1_S1_S1_PdE6s_tmp1 has been demoted
// _ZZ32massMatrixMultiplyRegisterKernelILi6ELi6ELi2EEviPKdS1_S1_S1_PdE14s_oddDofToQuad has been demoted
// _ZZ32massMatrixMultiplyRegisterKernelILi6ELi6ELi2EEviPKdS1_S1_S1_PdE15s_evenDofToQuad has been demoted
// _ZZ32massMatrixMultiplyConstantKernelILi6ELi6ELi2EEviPKdS1_S1_S1_PdE6s_tmp1 has been demoted
// _ZZ32massMatrixMultiplyRegisterKernelILi6ELi7ELi2EEviPKdS1_S1_S1_PdE6s_tmp1 has been demoted
// _ZZ32massMatrixMultiplyRegisterKernelILi6ELi7ELi2EEviPKdS1_S1_S1_PdE14s_oddDofToQuad has been demoted
// _ZZ32massMatrixMultiplyRegisterKernelILi6ELi7ELi2EEviPKdS1_S1_S1_PdE15s_evenDofToQuad has been demoted
// _ZZ32massMatrixMultiplyConstantKernelILi6ELi7ELi2EEviPKdS1_S1_S1_PdE6s_tmp1 has been demoted
// _ZZ32massMatrixMultiplyRegisterKernelILi6ELi8ELi2EEviPKdS1_S1_S1_PdE6s_tmp1 has been demoted
// _ZZ32massMatrixMultiplyRegisterKernelILi6ELi8ELi2EEviPKdS1_S1_S1_PdE14s_oddDofToQuad has been demoted
// _ZZ32massMatrixMultiplyRegisterKernelILi6ELi8ELi2EEviPKdS1_S1_S1_PdE15s_evenDofToQuad has been demoted
// _ZZ32massMatrixMultiplyConstantKernelILi6ELi8ELi2EEviPKdS1_S1_S1_PdE6s_tmp1 has been demoted
// _ZZ32massMatrixMultiplyRegisterKernelILi6ELi9ELi2EEviPKdS1_S1_S1_PdE6s_tmp1 has been demoted
// _ZZ32massMatrixMultiplyRegisterKernelILi6ELi9ELi2EEviPKdS1_S1_S1_PdE14s_oddDofToQuad has been demoted
// _ZZ32massMatrixMultiplyRegisterKernelILi6ELi9ELi2EEviPKdS1_S1_S1_PdE15s_evenDofToQuad has been demoted
// _ZZ32massMatrixMultiplyConstantKernelILi6ELi9ELi2EEviPKdS1_S1_S1_PdE6s_tmp1 has been demoted
// _ZZ32massMatrixMultiplyRegisterKernelILi6ELi10ELi2EEviPKdS1_S1_S1_PdE6s_tmp1 has been demoted
// _ZZ32massMatrixMultiplyRegisterKernelILi6ELi10ELi2EEviPKdS1_S1_S1_PdE14s_oddDofToQuad has been demoted
// _ZZ32massMatrixMultiplyRegisterKernelILi6ELi10ELi2EEviPKdS1_S1_S1_PdE15s_evenDofToQuad has been demoted
// _ZZ32massMatrixMultiplyConstantKernelILi6ELi10ELi2EEviPKdS1_S1_S1_PdE6s_tmp1 has been demoted
// _ZZ32massMatrixMultiplyRegisterKernelILi7ELi7ELi3EEviPKdS1_S1_S1_PdE6s_tmp1 has been demoted
// _ZZ32massMatrixMultiplyRegisterKernelILi7ELi7ELi3EEviPKdS1_S1_S1_PdE14s_oddDofToQuad has been demoted
// _ZZ32massMatrixMultiplyRegisterKernelILi7ELi7ELi3EEviPKdS1_S1_S1_PdE15s_evenDofToQuad has been demoted
// _ZZ32massMatrixMultiplyConstantKernelILi7ELi7ELi3EEviPKdS1_S1_S1_PdE6s_tmp1 has been demoted
// _ZZ32massMatrixMultiplyRegisterKernelILi7ELi8ELi3EEviPKdS1_S1_S1_PdE6s_tmp1 has been demoted
// _ZZ32massMatrixMultiplyRegisterKernelILi7ELi8ELi3EEviPKdS1_S1_S1_PdE14s_oddDofToQuad has been demoted
// _ZZ32massMatrixMultiplyRegisterKernelILi7ELi8ELi3EEviPKdS1_S1_S1_PdE15s_evenDofToQuad has been demoted
// _ZZ32massMatrixMultiplyConstantKernelILi7ELi8ELi3EEviPKdS1_S1_S1_PdE6s_tmp1 has been demoted
// _ZZ32massMatrixMultiplyRegisterKernelILi7ELi9ELi3EEviPKdS1_S1_S1_PdE6s_tmp1 has been demoted
// _ZZ32massMatrixMultiplyRegisterKernelILi7ELi9ELi3EEviPKdS1_S1_S1_PdE14s_oddDofToQuad has been demoted
// _ZZ32massMatrixMultiplyRegisterKernelILi7ELi9ELi3EEviPKdS1_S1_S1_PdE15s_evenDofToQuad has been demoted
// _ZZ32massMatrixMultiplyConstantKernelILi7ELi9ELi3EEviPKdS1_S1_S1_PdE6s_tmp1 has been demoted
// _ZZ32massMatrixMultiplyRegisterKernelILi7ELi10ELi3EEviPKdS1_S1_S1_PdE6s_tmp1 has been demoted
// _ZZ32massMatrixMultiplyRegisterKernelILi7ELi10ELi3EEviPKdS1_S1_S1_PdE14s_oddDofToQuad has been demoted
// _ZZ32massMatrixMultiplyRegisterKernelILi7ELi10ELi3EEviPKdS1_S1_S1_PdE15s_evenDofToQuad has been demoted
// _ZZ32massMatrixMultiplyConstantKernelILi7ELi10ELi3EEviPKdS1_S1_S1_PdE6s_tmp1 has been demoted
// _ZZ32massMatrixMultiplyRegisterKernelILi7ELi11ELi3EEviPKdS1_S1_S1_PdE6s_tmp1 has been demoted
// _ZZ32massMatrixMultiplyRegisterKernelILi7ELi11ELi3EEviPKdS1_S1_S1_PdE14s_oddDofToQuad has been demoted
// _ZZ32massMatrixMultiplyRegisterKernelILi7ELi11ELi3EEviPKdS1_S1_S1_PdE15s_evenDofToQuad has been demoted
// _ZZ32massMatrixMultiplyConstantKernelILi7ELi11ELi3EEviPKdS1_S1_S1_PdE6s_tmp1 has been demoted
// _ZZ32massMatrixMultiplyRegisterKernelILi8ELi8ELi1EEviPKdS1_S1_S1_PdE6s_tmp1 has been demoted
// _ZZ32massMatrixMultiplyRegisterKernelILi8ELi8ELi1EEviPKdS1_S1_S1_PdE14s_oddDofToQuad has been demoted
// _ZZ32massMatrixMultiplyRegisterKernelILi8ELi8ELi1EEviPKdS1_S1_S1_PdE15s_evenDofToQuad has been demoted
// _ZZ32massMatrixMultiplyConstantKernelILi8ELi8ELi1EEviPKdS1_S1_S1_PdE6s_tmp1 has been demoted
// _ZZ32massMatrixMultiplyRegisterKernelILi8ELi9ELi1EEviPKdS1_S1_S1_PdE6s_tmp1 has been demoted
// _ZZ32massMatrixMultiplyRegisterKernelILi8ELi9ELi1EEviPKdS1_S1_S1_PdE14s_oddDofToQuad has been demoted
// _ZZ32massMatrixMultiplyRegisterKernelILi8ELi9ELi1EEviPKdS1_S1_S1_PdE15s_evenDofToQuad has been demoted
// _ZZ32massMatrixMultiplyConstantKernelILi8ELi9ELi1EEviPKdS1_S1_S1_PdE6s_tmp1 has been demoted
// _ZZ32massMatrixMultiplyRegisterKernelILi8ELi10ELi1EEviPKdS1_S1_S1_PdE6s_tmp1 has been demoted
// _ZZ32massMatrixMultiplyRegisterKernelILi8ELi10ELi1EEviPKdS1_S1_S1_PdE14s_oddDofToQuad has been demoted
// _ZZ32massMatrixMultiplyRegisterKernelILi8ELi10ELi1EEviPKdS1_S1_S1_PdE15s_evenDofToQuad has been demoted
// _ZZ32massMatrixMultiplyConstantKernelILi8ELi10ELi1EEviPKdS1_S1_S1_PdE6s_tmp1 has been demoted
// _ZZ32massMatrixMultiplyRegisterKernelILi8ELi11ELi1EEviPKdS1_S1_S1_PdE6s_tmp1 has been demoted
// _ZZ32massMatrixMultiplyRegisterKernelILi8ELi11ELi1EEviPKdS1_S1_S1_PdE14s_oddDofToQuad has been demoted
// _ZZ32massMatrixMultiplyRegisterKernelILi8ELi11ELi1EEviPKdS1_S1_S1_PdE15s_evenDofToQuad has been demoted
// _ZZ32massMatrixMultiplyConstantKernelILi8ELi11ELi1EEviPKdS1_S1_S1_PdE6s_tmp1 has been demoted
// _ZZ32massMatrixMultiplyRegisterKernelILi8ELi12ELi1EEviPKdS1_S1_S1_PdE6s_tmp1 has been demoted
// _ZZ32massMatrixMultiplyRegisterKernelILi8ELi12ELi1EEviPKdS1_S1_S1_PdE14s_oddDofToQuad has been demoted
// _ZZ32massMatrixMultiplyRegisterKernelILi8ELi12ELi1EEviPKdS1_S1_S1_PdE15s_evenDofToQuad has been demoted
// _ZZ32massMatrixMultiplyConstantKernelILi8ELi12ELi1EEviPKdS1_S1_S1_PdE6s_tmp1 has been demoted
// _ZZ32massMatrixMultiplyRegisterKernelILi9ELi9ELi1EEviPKdS1_S1_S1_PdE6s_tmp1 has been demoted
// _ZZ32massMatrixMultiplyRegisterKernelILi9ELi9ELi1EEviPKdS1_S1_S1_PdE14s_oddDofToQuad has been demoted
// _ZZ32massMatrixMultiplyRegisterKernelILi9ELi9ELi1EEviPKdS1_S1_S1_PdE15s_evenDofToQuad has been demoted
// _ZZ32massMatrixMultiplyConstantKernelILi9ELi9ELi1EEviPKdS1_S1_S1_PdE6s_tmp1 has been demoted
// _ZZ32massMatrixMultiplyRegisterKernelILi9ELi10ELi1EEviPKdS1_S1_S1_PdE6s_tmp1 has been demoted
// _ZZ32massMatrixMultiplyRegisterKernelILi9ELi10ELi1EEviPKdS1_S1_S1_PdE14s_oddDofToQuad has been demoted
// _ZZ32massMatrixMultiplyRegisterKernelILi9ELi10ELi1EEviPKdS1_S1_S1_PdE15s_evenDofToQuad has been demoted
// _ZZ32massMatrixMultiplyConstantKernelILi9ELi10ELi1EEviPKdS1_S1_S1_PdE6s_tmp1 has been demoted
// _ZZ32massMatrixMultiplyRegisterKernelILi9ELi11ELi1EEviPKdS1_S1_S1_PdE6s_tmp1 has been demoted
// _ZZ32massMatrixMultiplyRegisterKernelILi9ELi11ELi1EEviPKdS1_S1_S1_PdE14s_oddDofToQuad has been demoted
// _ZZ32massMatrixMultiplyRegisterKernelILi9ELi11ELi1EEviPKdS1_S1_S1_PdE15s_evenDofToQuad has been demoted
// _ZZ32massMatrixMultiplyConstantKernelILi9ELi11ELi1EEviPKdS1_S1_S1_PdE6s_tmp1 has been demoted
// _ZZ32massMatrixMultiplyRegisterKernelILi9ELi12ELi1EEviPKdS1_S1_S1_PdE6s_tmp1 has been demoted
// _ZZ32massMatrixMultiplyRegisterKernelILi9ELi12ELi1EEviPKdS1_S1_S1_PdE14s_oddDofToQuad has been demoted
// _ZZ32massMatrixMultiplyRegisterKernelILi9ELi12ELi1EEviPKdS1_S1_S1_PdE15s_evenDofToQuad has been demoted
// _ZZ32massMatrixMultiplyConstantKernelILi9ELi12ELi1EEviPKdS1_S1_S1_PdE6s_tmp1 has been demoted
// _ZZ32massMatrixMultiplyRegisterKernelILi9ELi13ELi1EEviPKdS1_S1_S1_PdE6s_tmp1 has been demoted
// _ZZ32massMatrixMultiplyRegisterKernelILi9ELi13ELi1EEviPKdS1_S1_S1_PdE14s_oddDofToQuad has been demoted
// _ZZ32massMatrixMultiplyRegisterKernelILi9ELi13ELi1EEviPKdS1_S1_S1_PdE15s_evenDofToQuad has been demoted
// _ZZ32massMatrixMultiplyConstantKernelILi9ELi13ELi1EEviPKdS1_S1_S1_PdE6s_tmp1 has been demoted
// _ZZ32massMatrixMultiplyRegisterKernelILi10ELi10ELi1EEviPKdS1_S1_S1_PdE6s_tmp1 has been demoted
// _ZZ32massMatrixMultiplyRegisterKernelILi10ELi10ELi1EEviPKdS1_S1_S1_PdE14s_oddDofToQuad has been demoted
// _ZZ32massMatrixMultiplyRegisterKernelILi10ELi10ELi1EEviPKdS1_S1_S1_PdE15s_evenDofToQuad has been demoted
// _ZZ32massMatrixMultiplyConstantKernelILi10ELi10ELi1EEviPKdS1_S1_S1_PdE6s_tmp1 has been demoted
// _ZZ32massMatrixMultiplyRegisterKernelILi10ELi11ELi1EEviPKdS1_S1_S1_PdE6s_tmp1 has been demoted
// _ZZ32massMatrixMultiplyRegisterKernelILi10ELi11ELi1EEviPKdS1_S1_S1_PdE14s_oddDofToQuad has been demoted
// _ZZ32massMatrixMultiplyRegisterKernelILi10ELi11ELi1EEviPKdS1_S1_S1_PdE15s_evenDofToQuad has been demoted
// _ZZ32massMatrixMultiplyConstantKernelILi10ELi11ELi1EEviPKdS1_S1_S1_PdE6s_tmp1 has been demoted
// _ZZ32massMatrixMultiplyRegisterKernelILi10ELi12ELi1EEviPKdS1_S1_S1_PdE6s_tmp1 has been demoted
// _ZZ32massMatrixMultiplyRegisterKernelILi10ELi12ELi1EEviPKdS1_S1_S1_PdE14s_oddDofToQuad has been demoted
// _ZZ32massMatrixMultiplyRegisterKernelILi10ELi12ELi1EEviPKdS1_S1_S1_PdE15s_evenDofToQuad has been demoted
// _ZZ32massMatrixMultiplyConstantKernelILi10ELi12ELi1EEviPKdS1_S1_S1_PdE6s_tmp1 has been demoted
// _ZZ32massMatrixMultiplyRegisterKernelILi10ELi13ELi1EEviPKdS1_S1_S1_PdE6s_tmp1 has been demoted
// _ZZ32massMatrixMultiplyRegisterKernelILi10ELi13ELi1EEviPKdS1_S1_S1_PdE14s_oddDofToQuad has been demoted
// _ZZ32massMatrixMultiplyRegisterKernelILi10ELi13ELi1EEviPKdS1_S1_S1_PdE15s_evenDofToQuad has been demoted
// _ZZ32massMatrixMultiplyConstantKernelILi10ELi13ELi1EEviPKdS1_S1_S1_PdE6s_tmp1 has been demoted
// _ZZ32massMatrixMultiplyRegisterKernelILi10ELi14ELi1EEviPKdS1_S1_S1_PdE6s_tmp1 has been demoted
// _ZZ32massMatrixMultiplyRegisterKernelILi10ELi14ELi1EEviPKdS1_S1_S1_PdE14s_oddDofToQuad has been demoted
// _ZZ32massMatrixMultiplyRegisterKernelILi10ELi14ELi1EEviPKdS1_S1_S1_PdE15s_evenDofToQuad has been demoted
// _ZZ32massMatrixMultiplyConstantKernelILi10ELi14ELi1EEviPKdS1_S1_S1_PdE6s_tmp1 has been demoted
// _ZZ32massMatrixMultiplyRegisterKernelILi11ELi11ELi1EEviPKdS1_S1_S1_PdE6s_tmp1 has been demoted
// _ZZ32massMatrixMultiplyRegisterKernelILi11ELi11ELi1EEviPKdS1_S1_S1_PdE14s_oddDofToQuad has been demoted
// _ZZ32massMatrixMultiplyRegisterKernelILi11ELi11ELi1EEviPKdS1_S1_S1_PdE15s_evenDofToQuad has been demoted
// _ZZ32massMatrixMultiplyConstantKernelILi11ELi11ELi1EEviPKdS1_S1_S1_PdE6s_tmp1 has been demoted
// _ZZ32massMatrixMultiplyRegisterKernelILi11ELi12ELi1EEviPKdS1_S1_S1_PdE6s_tmp1 has been demoted
// _ZZ32massMatrixMultiplyRegisterKernelILi11ELi12ELi1EEviPKdS1_S1_S1_PdE14s_oddDofToQuad has been demoted
// _ZZ32massMatrixMultiplyRegisterKernelILi11ELi12ELi1EEviPKdS1_S1_S1_PdE15s_evenDofToQuad has been demoted
// _ZZ32massMatrixMultiplyConstantKernelILi11ELi12ELi1EEviPKdS1_S1_S1_PdE6s_tmp1 has been demoted
// _ZZ32massMatrixMultiplyRegisterKernelILi11ELi13ELi1EEviPKdS1_S1_S1_PdE6s_tmp1 has been demoted
// _ZZ32massMatrixMultiplyRegisterKernelILi11ELi13ELi1EEviPKdS1_S1_S1_PdE14s_oddDofToQuad has been demoted
// _ZZ32massMatrixMultiplyRegisterKernelILi11ELi13ELi1EEviPKdS1_S1_S1_PdE15s_evenDofToQuad has been demoted
// _ZZ32massMatrixMultiplyConstantKernelILi11ELi13ELi1EEviPKdS1_S1_S1_PdE6s_tmp1 has been demoted
// _ZZ32massMatrixMultiplyRegisterKernelILi11ELi14ELi1EEviPKdS1_S1_S1_PdE6s_tmp1 has been demoted
// _ZZ32massMatrixMultiplyRegisterKernelILi11ELi14ELi1EEviPKdS1_S1_S1_PdE14s_oddDofToQuad has been demoted
// _ZZ32massMatrixMultiplyRegisterKernelILi11ELi14ELi1EEviPKdS1_S1_S1_PdE15s_evenDofToQuad has been demoted
// _ZZ32massMatrixMultiplyConstantKernelILi11ELi14ELi1EEviPKdS1_S1_S1_PdE6s_tmp1 has been demoted
// _ZZ32massMatrixMultiplyRegisterKernelILi11ELi15ELi1EEviPKdS1_S1_S1_PdE6s_tmp1 has been demoted
// _ZZ32massMatrixMultiplyRegisterKernelILi11ELi15ELi1EEviPKdS1_S1_S1_PdE14s_oddDofToQuad has been demoted
// _ZZ32massMatrixMultiplyRegisterKernelILi11ELi15ELi1EEviPKdS1_S1_S1_PdE15s_evenDofToQuad has been demoted
// _ZZ32massMatrixMultiplyConstantKernelILi11ELi15ELi1EEviPKdS1_S1_S1_PdE6s_tmp1 has been demoted
// _ZZ32massMatrixMultiplyRegisterKernelILi12ELi12ELi1EEviPKdS1_S1_S1_PdE6s_tmp1 has been demoted
// _ZZ32massMatrixMultiplyRegisterKernelILi12ELi12ELi1EEviPKdS1_S1_S1_PdE14s_oddDofToQuad has been demoted
// _ZZ32massMatrixMultiplyRegisterKernelILi12ELi12ELi1EEviPKdS1_S1_S1_PdE15s_evenDofToQuad has been demoted
// _ZZ32massMatrixMultiplyConstantKernelILi12ELi12ELi1EEviPKdS1_S1_S1_PdE6s_tmp1 has been demoted
// _ZZ32massMatrixMultiplyRegisterKernelILi12ELi13ELi1EEviPKdS1_S1_S1_PdE6s_tmp1 has been demoted
// _ZZ32massMatrixMultiplyRegisterKernelILi12ELi13ELi1EEviPKdS1_S1_S1_PdE14s_oddDofToQuad has been demoted
// _ZZ32massMatrixMultiplyRegisterKernelILi12ELi13ELi1EEviPKdS1_S1_S1_PdE15s_evenDofToQuad has been demoted
// _ZZ32massMatrixMultiplyConstantKernelILi12ELi13ELi1EEviPKdS1_S1_S1_PdE6s_tmp1 has been demoted
// _ZZ32massMatrixMultiplyRegisterKernelILi12ELi14ELi1EEviPKdS1_S1_S1_PdE6s_tmp1 has been demoted
// _ZZ32massMatrixMultiplyRegisterKernelILi12ELi14ELi1EEviPKdS1_S1_S1_PdE14s_oddDofToQuad has been demoted
// _ZZ32massMatrixMultiplyRegisterKernelILi12ELi14ELi1EEviPKdS1_S1_S1_PdE15s_evenDofToQuad has been demoted
// _ZZ32massMatrixMultiplyConstantKernelILi12ELi14ELi1EEviPKdS1_S1_S1_PdE6s_tmp1 has been demoted
// _ZZ32massMatrixMultiplyRegisterKernelILi12ELi15ELi1EEviPKdS1_S1_S1_PdE6s_tmp1 has been demoted
// _ZZ32massMatrixMultiplyRegisterKernelILi12ELi15ELi1EEviPKdS1_S1_S1_PdE14s_oddDofToQuad has been demoted
// _ZZ32massMatrixMultiplyRegisterKernelILi12ELi15ELi1EEviPKdS1_S1_S1_PdE15s_evenDofToQuad has been demoted
// _ZZ32massMatrixMultiplyConstantKernelILi12ELi15ELi1EEviPKdS1_S1_S1_PdE6s_tmp1 has been demoted
// _ZZ32massMatrixMultiplyRegisterKernelILi12ELi16ELi1EEviPKdS1_S1_S1_PdE6s_tmp1 has been demoted
// _ZZ32massMatrixMultiplyRegisterKernelILi12ELi16ELi1EEviPKdS1_S1_S1_PdE14s_oddDofToQuad has been demoted
// _ZZ32massMatrixMultiplyRegisterKernelILi12ELi16ELi1EEviPKdS1_S1_S1_PdE15s_evenDofToQuad has been demoted
// _ZZ32massMatrixMultiplyConstantKernelILi12ELi16ELi1EEviPKdS1_S1_S1_PdE6s_tmp1 has been demoted

.visible .entry _Z13nothingKernelv()
{


	ret;

}
	// .globl	_Z20nothingVerboseKerneliPdS_
.visible .entry _Z20nothingVerboseKerneliPdS_(
	.param .u32 _Z20nothingVerboseKerneliPdS__param_0,
	.param .u64 .ptr .align 1 _Z20nothingVerboseKerneliPdS__param_1,
	.param .u64 .ptr .align 1 _Z20nothingVerboseKerneliPdS__param_2
)
{
	.reg .pred 	%p<11>;
	.reg .b32 	%r<9>;
	.reg .b64 	%rd<3>;
	.reg .b64 	%fd<6>;

	ld.param.u32 	%r1, [_Z20nothingVerboseKerneliPdS__param_0];
	ld.param.u64 	%rd1, [_Z20nothingVerboseKerneliPdS__param_1];
	mov.pred 	%p10, -1;
	setp.eq.s32 	%p3, %r1, -7098;
	@%p3 bra 	$L__BB1_4;
	setp.eq.s32 	%p4, %r1, -1;
	@%p4 bra 	$L__BB1_4;
	setp.eq.s32 	%p5, %r1, 1023;
	@%p5 bra 	$L__BB1_4;
	mov.pred 	%p10, 0;
$L__BB1_4:
	setp.ne.s32 	%p7, %r1, 3521;
	not.pred 	%p8, %p10;
	and.pred  	%p9, %p7, %p8;
	@%p9 bra 	$L__BB1_6;
	mov.u32 	%r2, %tid.x;
	mov.u32 	%r3, %ctaid.x;
	mov.u32 	%r4, %ntid.x;
	mad.lo.s32 	%r5, %r3, %r4, %r2;
	cvt.rn.f64.u32 	%fd1, %r5;
	mov.u32 	%r6, %tid.y;
	mov.u32 	%r7, %ntid.y;
	mad.lo.s32 	%r8, %r3, %r7, %r6;
	cvt.rn.f64.u32 	%fd2, %r8;
	mul.f64 	%fd3, %fd1, %fd1;
	mul.f64 	%fd4, %fd2, %fd2;
	sub.f64 	%fd5, %fd3, %fd4;
	cvta.to.global.u64 	%rd2, %rd1;
	st.global.f64 	[%rd2], %fd5;
$L__BB1_6:
	ret;

}
	// .globl	_Z32massMatrixMultiplyRegisterKernelILi2ELi2ELi8EEviPKdS1_S1_S1_Pd
.visible .entry _Z32massMatrixMultiplyRegisterKernelILi2ELi2ELi8EEviPKdS1_S1_S1_Pd(
	.param .u32 _Z32massMatrixMultiplyRegisterKernelILi2ELi2ELi8EEviPKdS1_S1_S1_Pd_param_0,
	.param .u64 .ptr .align 1 _Z32massMatrixMultiplyRegisterKernelILi2ELi2ELi8EEviPKdS1_S1_S1_Pd_param_1,
	.param .u64 .ptr .align 1 _Z32massMatrixMultiplyRegisterKernelILi2ELi2ELi8EEviPKdS1_S1_S1_Pd_param_2,
	.param .u64 .ptr .align 1 _Z32massMatrixMultiplyRegisterKernelILi2ELi2ELi8EEviPKdS1_S1_S1_Pd_param_3,
	.param .u64 .ptr .align 1 _Z32massMatrixMultiplyRegisterKernelILi2ELi2ELi8EEviPKdS1_S1_S1_Pd_param_4,
	.param .u64 .ptr .align 1 _Z32massMatrixMultiplyRegisterKernelILi2ELi2ELi8EEviPKdS1_S1_S1_Pd_param_5
)
{
	.reg .pred 	%p<8>;
	.reg .b32 	%r<35>;
	.reg .b64 	%rd<22>;
	.reg .b64 	%fd<65>;
	// demoted variable
	.shared .align 8 .b8 _ZZ32massMatrixMultiplyRegisterKernelILi2ELi2ELi8EEviPKdS1_S1_S1_PdE6s_tmp1[512];
	// demoted variable
	.shared .align 8 .b8 _ZZ32massMatrixMultiplyRegisterKernelILi2ELi2ELi8EEviPKdS1_S1_S1_PdE14s_oddDofToQuad[8];
	// demoted variable
	.shared .align 8 .b8 _ZZ32massMatrixMultiplyRegisterKernelILi2ELi2ELi8EEviPKdS1_S1_S1_PdE15s_evenDofToQuad[8];
	ld.param.u32 	%r9, [_Z32massMatrixMultiplyRegisterKernelILi2ELi2ELi8EEviPKdS1_S1_S1_Pd_param_0];
	ld.param.u64 	%rd1, [_Z32massMatrixMultiplyRegisterKernelILi2ELi2ELi8EEviPKdS1_S1_S1_Pd_param_1];
	ld.param.u64 	%rd2, [_Z32massMatrixMultiplyRegisterKernelILi2ELi2ELi8EEviPKdS1_S1_S1_Pd_param_2];
	ld.param.u64 	%rd3, [_Z32massMatrixMultiplyRegisterKernelILi2ELi2ELi8EEviPKdS1_S1_S1_Pd_param_3];
	ld.param.u64 	%rd4, [_Z32massMatrixMultiplyRegisterKernelILi2ELi2ELi8EEviPKdS1_S1_S1_Pd_param_4];
	ld.param.u64 	%rd5, [_Z32massMatrixMultiplyRegisterKernelILi2ELi2ELi8EEviPKdS1_S1_S1_Pd_param_5];
	mov.u32 	%r1, %tid.x;
	mov.u32 	%r2, %tid.y;
	mov.u32 	%r10, %ctaid.x;
	shl.b32 	%r11, %r10, 3;
	add.s32 	%r3, %r11, %r2;
	and.b32  	%r4, %r1, 1;
	and.b32  	%r5, %r1, 1022;
	setp.ge.s32 	%p1, %r3, %r9;
	@%p1 bra 	$L__BB2_2;
	cvta.to.global.u64 	%rd6, %rd4;
	add.s32 	%r12, %r4, %r5;
	shl.b32 	%r13, %r3, 3;
	add.s32 	%r14, %r12, %r13;
	mul.wide.s32 	%rd7, %r14, 8;
	add.s64 	%rd8, %rd6, %rd7;
	ld.global.nc.f64 	%fd62, [%rd8];
	ld.global.nc.f64 	%fd61, [%rd8+32];
$L__BB2_2:
	setp.ne.s32 	%p2, %r1, 0;
	@%p2 bra 	$L__BB2_4;
	cvta.to.global.u64 	%rd9, %rd2;
	ld.global.nc.f64 	%fd16, [%rd9];
	st.shared.f64 	[_ZZ32massMatrixMultiplyRegisterKernelILi2ELi2ELi8EEviPKdS1_S1_S1_PdE14s_oddDofToQuad], %fd16;
	cvta.to.global.u64 	%rd10, %rd3;
	ld.global.nc.f64 	%fd17, [%rd10];
	st.shared.f64 	[_ZZ32massMatrixMultiplyRegisterKernelILi2ELi2ELi8EEviPKdS1_S1_S1_PdE15s_evenDofToQuad], %fd17;
$L__BB2_4:
	bar.sync 	0;
	ld.shared.f64 	%fd5, [_ZZ32massMatrixMultiplyRegisterKernelILi2ELi2ELi8EEviPKdS1_S1_S1_PdE14s_oddDofToQuad];
	ld.shared.f64 	%fd6, [_ZZ32massMatrixMultiplyRegisterKernelILi2ELi2ELi8EEviPKdS1_S1_S1_PdE15s_evenDofToQuad];
	add.f64 	%fd18, %fd62, %fd61;
	sub.f64 	%fd19, %fd62, %fd61;
	fma.rn.f64 	%fd20, %fd5, %fd18, 0d0000000000000000;
	fma.rn.f64 	%fd21, %fd6, %fd19, 0d0000000000000000;
	sub.f64 	%fd22, %fd20, %fd21;
	shl.b32 	%r15, %r2, 6;
	mov.u32 	%r16, _ZZ32massMatrixMultiplyRegisterKernelILi2ELi2ELi8EEviPKdS1_S1_S1_PdE6s_tmp1;
	add.s32 	%r17, %r16, %r15;
	shl.b32 	%r18, %r1, 3;
	and.b32  	%r19, %r18, 8176;
	add.s32 	%r20, %r17, %r19;
	shl.b32 	%r21, %r4, 3;
	add.s32 	%r6, %r20, %r21;
	st.shared.f64 	[%r6+32], %fd22;
	add.f64 	%fd23, %fd21, %fd20;
	st.shared.f64 	[%r6], %fd23;
	bar.sync 	0;
	setp.gt.u32 	%p3, %r1, 3;
	add.s32 	%r7, %r20, %r19;
	@%p3 bra 	$L__BB2_6;
	add.s32 	%r23, %r7, %r21;
	ld.shared.f64 	%fd24, [%r23];
	ld.shared.f64 	%fd25, [%r23+16];
	add.f64 	%fd26, %fd24, %fd25;
	sub.f64 	%fd27, %fd24, %fd25;
	fma.rn.f64 	%fd28, %fd5, %fd26, 0d0000000000000000;
	fma.rn.f64 	%fd29, %fd6, %fd27, 0d0000000000000000;
	sub.f64 	%fd30, %fd28, %fd29;
	st.shared.f64 	[%r23+16], %fd30;
	add.f64 	%fd31, %fd29, %fd28;
	st.shared.f64 	[%r23], %fd31;
$L__BB2_6:
	setp.gt.u32 	%p4, %r1, 3;
	bar.sync 	0;
	@%p4 bra 	$L__BB2_10;
	setp.ge.s32 	%p5, %r3, %r9;
	shl.b32 	%r24, %r4, 4;
	add.s32 	%r8, %r7, %r24;
	ld.shared.f64 	%fd33, [%r8];
	ld.shared.f64 	%fd34, [%r8+8];
	add.f64 	%fd35, %fd33, %fd34;
	sub.f64 	%fd36, %fd33, %fd34;
	fma.rn.f64 	%fd7, %fd5, %fd35, 0d0000000000000000;
	fma.rn.f64 	%fd8, %fd6, %fd36, 0d0000000000000000;
	mov.f64 	%fd63, 0d0000000000000000;
	mov.f64 	%fd64, %fd63;
	@%p5 bra 	$L__BB2_9;
	and.b32  	%r25, %r1, 2;
	or.b32  	%r26, %r4, %r25;
	shl.b32 	%r27, %r26, 1;
	shl.b32 	%r28, %r3, 3;
	cvta.to.global.u64 	%rd11, %rd1;
	or.b32  	%r29, %r27, %r28;
	mul.wide.s32 	%rd12, %r29, 8;
	add.s64 	%rd13, %rd11, %rd12;
	ld.global.nc.f64 	%fd63, [%rd13];
	cvt.u64.u32 	%rd14, %r27;
	cvt.s64.s32 	%rd15, %r28;
	or.b64  	%rd16, %rd15, %rd14;
	shl.b64 	%rd17, %rd16, 3;
	add.s64 	%rd18, %rd11, %rd17;
	ld.global.nc.f64 	%fd64, [%rd18+8];
$L__BB2_9:
	add.f64 	%fd37, %fd7, %fd8;
	sub.f64 	%fd38, %fd7, %fd8;
	mul.f64 	%fd39, %fd37, %fd63;
	mul.f64 	%fd40, %fd38, %fd64;
	sub.f64 	%fd41, %fd39, %fd40;
	add.f64 	%fd42, %fd39, %fd40;
	fma.rn.f64 	%fd43, %fd6, %fd41, 0d0000000000000000;
	fma.rn.f64 	%fd44, %fd5, %fd42, 0d0000000000000000;
	sub.f64 	%fd45, %fd44, %fd43;
	st.shared.f64 	[%r8+8], %fd45;
	add.f64 	%fd46, %fd44, %fd43;
	st.shared.f64 	[%r8], %fd46;
$L__BB2_10:
	setp.gt.u32 	%p6, %r1, 3;
	bar.sync 	0;
	@%p6 bra 	$L__BB2_12;
	add.s32 	%r31, %r7, %r21;
	ld.shared.f64 	%fd47, [%r31];
	ld.shared.f64 	%fd48, [%r31+16];
	add.f64 	%fd49, %fd47, %fd48;
	sub.f64 	%fd50, %fd47, %fd48;
	fma.rn.f64 	%fd51, %fd6, %fd50, 0d0000000000000000;
	fma.rn.f64 	%fd52, %fd5, %fd49, 0d0000000000000000;
	sub.f64 	%fd53, %fd52, %fd51;
	st.shared.f64 	[%r31+16], %fd53;
	add.f64 	%fd54, %fd52, %fd51;
	st.shared.f64 	[%r31], %fd54;
$L__BB2_12:
	setp.ge.s32 	%p7, %r3, %r9;
	bar.sync 	0;
	ld.shared.f64 	%fd55, [%r6];
	ld.shared.f64 	%fd56, [%r6+32];
	add.f64 	%fd57, %fd55, %fd56;
	sub.f64 	%fd58, %fd55, %fd56;
	fma.rn.f64 	%fd13, %fd6, %fd58, 0d0000000000000000;
	fma.rn.f64 	%fd14, %fd5, %fd57, 0d0000000000000000;
	@%p7 bra 	$L__BB2_14;
	add.s32 	%r32, %r4, %r5;
	shl.b32 	%r33, %r3, 3;
	add.s32 	%r34, %r32, %r33;
	cvta.to.global.u64 	%rd19, %rd5;
	mul.wide.s32 	%rd20, %r34, 8;
	add.s64 	%rd21, %rd19, %rd20;
	add.f64 	%fd59, %fd14, %fd13;
	st.global.f64 	[%rd21], %fd59;
	sub.f64 	%fd60, %fd14, %fd13;
	st.global.f64 	[%rd21+32], %fd60;
$L__BB2_14:
	ret;

}
	// .globl	_Z32massMatrixMultiplyConstantKernelILi2ELi2ELi8EEviPKdS1_S1_S1_Pd
.visible .entry _Z32massMatrixMultiplyConstantKernelILi2ELi2ELi8EEviPKdS1_S1_S1_Pd(
	.param .u32 _Z32massMatrixMultiplyConstantKernelILi2ELi2ELi8EEviPKdS1_S1_S1_Pd_param_0,
	.param .u64 .ptr .align 1 _Z32massMatrixMultiplyConstantKernelILi2ELi2ELi8EEviPKdS1_S1_S1_Pd_param_1,
	.param .u64 .ptr .align 1 _Z32massMatrixMultiplyConstantKernelILi2ELi2ELi8EEviPKdS1_S1_S1_Pd_param_2,
	.param .u64 .ptr .align 1 _Z32massMatrixMultiplyConstantKernelILi2ELi2ELi8EEviPKdS1_S1_S1_Pd_param_3,
	.param .u64 .ptr .align 1 _Z32massMatrixMultiplyConstantKernelILi2ELi2ELi8EEviPKdS1_S1_S1_Pd_param_4,
	.param .u64 .ptr .align 1 _Z32massMatrixMultiplyConstantKernelILi2ELi2ELi8EEviPKdS1_S1_S1_Pd_param_5
)
{
	.reg .pred 	%p<7>;
	.reg .b32 	%r<35>;
	.reg .b64 	%rd<18>;
	.reg .b64 	%fd<63>;
	// demoted variable
	.shared .align 8 .b8 _ZZ32massMatrixMultiplyConstantKernelILi2ELi2ELi8EEviPKdS1_S1_S1_PdE6s_tmp1[512];
	ld.param.u32 	%r9, [_Z32massMatrixMultiplyConstantKernelILi2ELi2ELi8EEviPKdS1_S1_S1_Pd_param_0];
	ld.param.u64 	%rd1, [_Z32massMatrixMultiplyConstantKernelILi2ELi2ELi8EEviPKdS1_S1_S1_Pd_param_1];
	ld.param.u64 	%rd2, [_Z32massMatrixMultiplyConstantKernelILi2ELi2ELi8EEviPKdS1_S1_S1_Pd_param_4];
	ld.param.u64 	%rd3, [_Z32massMatrixMultiplyConstantKernelILi2ELi2ELi8EEviPKdS1_S1_S1_Pd_param_5];
	mov.u32 	%r1, %tid.x;
	mov.u32 	%r2, %tid.y;
	mov.u32 	%r10, %ctaid.x;
	shl.b32 	%r11, %r10, 3;
	add.s32 	%r3, %r11, %r2;
	and.b32  	%r4, %r1, 1;
	and.b32  	%r5, %r1, 1022;
	setp.ge.s32 	%p1, %r3, %r9;
	@%p1 bra 	$L__BB3_2;
	cvta.to.global.u64 	%rd4, %rd2;
	add.s32 	%r12, %r4, %r5;
	shl.b32 	%r13, %r3, 3;
	add.s32 	%r14, %r12, %r13;
	mul.wide.s32 	%rd5, %r14, 8;
	add.s64 	%rd6, %rd4, %rd5;
	ld.global.nc.f64 	%fd60, [%rd6];
	ld.global.nc.f64 	%fd59, [%rd6+32];
$L__BB3_2:
	bar.sync 	0;
	add.f64 	%fd16, %fd60, %fd59;
	sub.f64 	%fd17, %fd60, %fd59;
	ld.const.f64 	%fd5, [const_oddDofToQuad];
	ld.const.f64 	%fd6, [const_evenDofToQuad];
	fma.rn.f64 	%fd18, %fd16, %fd5, 0d0000000000000000;
	fma.rn.f64 	%fd19, %fd17, %fd6, 0d0000000000000000;
	sub.f64 	%fd20, %fd18, %fd19;
	shl.b32 	%r15, %r2, 6;
	mov.u32 	%r16, _ZZ32massMatrixMultiplyConstantKernelILi2ELi2ELi8EEviPKdS1_S1_S1_PdE6s_tmp1;
	add.s32 	%r17, %r16, %r15;
	shl.b32 	%r18, %r1, 3;
	and.b32  	%r19, %r18, 8176;
	add.s32 	%r20, %r17, %r19;
	shl.b32 	%r21, %r4, 3;
	add.s32 	%r6, %r20, %r21;
	st.shared.f64 	[%r6+32], %fd20;
	add.f64 	%fd21, %fd19, %fd18;
	st.shared.f64 	[%r6], %fd21;
	bar.sync 	0;
	setp.gt.u32 	%p2, %r1, 3;
	add.s32 	%r7, %r20, %r19;
	@%p2 bra 	$L__BB3_4;
	add.s32 	%r23, %r7, %r21;
	ld.shared.f64 	%fd22, [%r23];
	ld.shared.f64 	%fd23, [%r23+16];
	add.f64 	%fd24, %fd22, %fd23;
	sub.f64 	%fd25, %fd22, %fd23;
	fma.rn.f64 	%fd26, %fd24, %fd5, 0d0000000000000000;
	fma.rn.f64 	%fd27, %fd25, %fd6, 0d0000000000000000;
	sub.f64 	%fd28, %fd26, %fd27;
	st.shared.f64 	[%r23+16], %fd28;
	add.f64 	%fd29, %fd27, %fd26;
	st.shared.f64 	[%r23], %fd29;
$L__BB3_4:
	setp.gt.u32 	%p3, %r1, 3;
	bar.sync 	0;
	@%p3 bra 	$L__BB3_8;
	setp.ge.s32 	%p4, %r3, %r9;
	shl.b32 	%r24, %r4, 4;
	add.s32 	%r8, %r7, %r24;
	ld.shared.f64 	%fd31, [%r8];
	ld.shared.f64 	%fd32, [%r8+8];
	add.f64 	%fd33, %fd31, %fd32;
	sub.f64 	%fd34, %fd31, %fd32;
	fma.rn.f64 	%fd7, %fd33, %fd5, 0d0000000000000000;
	fma.rn.f64 	%fd8, %fd34, %fd6, 0d0000000000000000;
	mov.f64 	%fd61, 0d0000000000000000;
	mov.f64 	%fd62, %fd61;
	@%p4 bra 	$L__BB3_7;
	and.b32  	%r25, %r1, 2;
	or.b32  	%r26, %r4, %r25;
	shl.b32 	%r27, %r26, 1;
	shl.b32 	%r28, %r3, 3;
	cvta.to.global.u64 	%rd7, %rd1;
	or.b32  	%r29, %r27, %r28;
	mul.wide.s32 	%rd8, %r29, 8;
	add.s64 	%rd9, %rd7, %rd8;
	ld.global.nc.f64 	%fd61, [%rd9];
	cvt.u64.u32 	%rd10, %r27;
	cvt.s64.s32 	%rd11, %r28;
	or.b64  	%rd12, %rd11, %rd10;
	shl.b64 	%rd13, %rd12, 3;
	add.s64 	%rd14, %rd7, %rd13;
	ld.global.nc.f64 	%fd62, [%rd14+8];
$L__BB3_7:
	add.f64 	%fd35, %fd7, %fd8;
	sub.f64 	%fd36, %fd7, %fd8;
	mul.f64 	%fd37, %fd35, %fd61;
	mul.f64 	%fd38, %fd36, %fd62;
	sub.f64 	%fd39, %fd37, %fd38;
	add.f64 	%fd40, %fd37, %fd38;
	fma.rn.f64 	%fd41, %fd6, %fd39, 0d0000000000000000;
	fma.rn.f64 	%fd42, %fd5, %fd40, 0d0000000000000000;
	sub.f64 	%fd43, %fd42, %fd41;
	st.shared.f64 	[%r8+8], %fd43;
	add.f64 	%fd44, %fd42, %fd41;
	st.shared.f64 	[%r8], %fd44;
$L__BB3_8:
	setp.gt.u32 	%p5, %r1, 3;
	bar.sync 	0;
	@%p5 bra 	$L__BB3_10;
	add.s32 	%r31, %r7, %r21;
	ld.shared.f64 	%fd45, [%r31];
	ld.shared.f64 	%fd46, [%r31+16];
	add.f64 	%fd47, %fd45, %fd46;
	sub.f64 	%fd48, %fd45, %fd46;
	fma.rn.f64 	%fd49, %fd48, %fd6, 0d0000000000000000;
	fma.rn.f64 	%fd50, %fd47, %fd5, 0d0000000000000000;
	sub.f64 	%fd51, %fd50, %fd49;
	st.shared.f64 	[%r31+16], %fd51;
	add.f64 	%fd52, %fd50, %fd49;
	st.shared.f64 	[%r31], %fd52;
$L__BB3_10:
	setp.ge.s32 	%p6, %r3, %r9;
	bar.sync 	0;
	ld.shared.f64 	%fd53, [%r6];
	ld.shared.f64 	%fd54, [%r6+32];
	add.f64 	%fd55, %fd53, %fd54;
	sub.f64 	%fd56, %fd53, %fd54;
	fma.rn.f64 	%fd13, %fd56, %fd6, 0d0000000000000000;
	fma.rn.f64 	%fd14, %fd55, %fd5, 0d0000000000000000;
	@%p6 bra 	$L__BB3_12;
	add.s32 	%r32, %r4, %r5;
	shl.b32 	%r33, %r3, 3;
	add.s32 	%r34, %r32, %r33;
	cvta.to.global.u64 	%rd15, %rd3;
	mul.wide.s32 	%rd16, %r34, 8;
	add.s64 	%rd17, %rd15, %rd16;
	add.f64 	%fd57, %fd14, %fd13;
	st.global.f64 	[%rd17], %fd57;
	sub.f64 	%fd58, %fd14, %fd13;
	st.global.f64 	[%rd17+32], %fd58;
$L__BB3_12:
	ret;

}
	// .globl	_Z32massMatrixMultiplyRegisterKernelILi2ELi3ELi8EEviPKdS1_S1_S1_Pd
.visible .entry _Z32massMatrixMultiplyRegisterKernelILi2ELi3ELi8EEviPKdS1_S1_S1_Pd(
	.param .u32 _Z32massMatrixMultiplyRegisterKernelILi2ELi3ELi8EEviPKdS1_S1_S1_Pd_param_0,
	.param .u64 .ptr .align 1 _Z32massMatrixMultiplyRegisterKernelILi2ELi3ELi8EEviPKdS1_S1_S1_Pd_param_1,
	.param .u64 .ptr .align 1 _Z32massMatrixMultiplyRegisterKernelILi2ELi3ELi8EEviPKdS1_S1_S1_Pd_param_2,
	.param .u64 .ptr .align 1 _Z32massMatrixMultiplyRegisterKernelILi2ELi3ELi8EEviPKdS1_S1_S1_Pd_param_3,
	.param .u64 .ptr .align 1 _Z32massMatrixMultiplyRegisterKernelILi2ELi3ELi8EEviPKdS1_S1_S1_Pd_param_4,
	.param .u64 .ptr .align 1 _Z32massMatrixMultiplyRegisterKernelILi2ELi3ELi8EEviPKdS1_S1_S1_Pd_param_5
)
{
	.reg .pred 	%p<12>;
	.reg .b16 	%rs<7>;
	.reg .b32 	%r<64>;
	.reg .b64 	%rd<21>;
	.reg .b64 	%fd<98>;
	// demoted variable
	.shared .align 8 .b8 _ZZ32massMatrixMultiplyRegisterKernelILi2ELi3ELi8EEviPKdS1_S1_S1_PdE6s_tmp1[1728];
	// demoted variable
	.shared .align 8 .b8 _ZZ32massMatrixMultiplyRegisterKernelILi2ELi3ELi8EEviPKdS1_S1_S1_PdE14s_oddDofToQuad[16];
	// demoted variable
	.shared .align 8 .b8 _ZZ32massMatrixMultiplyRegisterKernelILi2ELi3ELi8EEviPKdS1_S1_S1_PdE15s_evenDofToQuad[16];
	ld.param.u32 	%r22, [_Z32massMatrixMultiplyRegisterKernelILi2ELi3ELi8EEviPKdS1_S1_S1_Pd_param_0];
	ld.param.u64 	%rd3, [_Z32massMatrixMultiplyRegisterKernelILi2ELi3ELi8EEviPKdS1_S1_S1_Pd_param_1];
	ld.param.u64 	%rd4, [_Z32massMatrixMultiplyRegisterKernelILi2ELi3ELi8EEviPKdS1_S1_S1_Pd_param_2];
	ld.param.u64 	%rd5, [_Z32massMatrixMultiplyRegisterKernelILi2ELi3ELi8EEviPKdS1_S1_S1_Pd_param_3];
	ld.param.u64 	%rd6, [_Z32massMatrixMultiplyRegisterKernelILi2ELi3ELi8EEviPKdS1_S1_S1_Pd_param_4];
	mov.u32 	%r63, %tid.x;
	mov.u32 	%r2, %tid.y;
	mov.u32 	%r23, %ctaid.x;
	shl.b32 	%r24, %r23, 3;
	add.s32 	%r3, %r24, %r2;
	and.b32  	%r4, %r63, 1;
	and.b32  	%r5, %r63, 1022;
	setp.ge.s32 	%p1, %r3, %r22;
	@%p1 bra 	$L__BB4_2;
	cvta.to.global.u64 	%rd8, %rd6;
	add.s32 	%r25, %r4, %r5;
	shl.b32 	%r26, %r3, 3;
	add.s32 	%r27, %r25, %r26;
	mul.wide.s32 	%rd9, %r27, 8;
	add.s64 	%rd10, %rd8, %rd9;
	ld.global.nc.f64 	%fd94, [%rd10];
	ld.global.nc.f64 	%fd93, [%rd10+32];
$L__BB4_2:
	setp.gt.u32 	%p2, %r63, 1;
	@%p2 bra 	$L__BB4_4;
	cvta.to.global.u64 	%rd11, %rd4;
	mul.wide.u32 	%rd12, %r63, 8;
	add.s64 	%rd13, %rd11, %rd12;
	ld.global.nc.f64 	%fd26, [%rd13];
	shl.b32 	%r28, %r63, 3;
	mov.u32 	%r29, _ZZ32massMatrixMultiplyRegisterKernelILi2ELi3ELi8EEviPKdS1_S1_S1_PdE14s_oddDofToQuad;
	add.s32 	%r30, %r29, %r28;
	st.shared.f64 	[%r30], %fd26;
	cvta.to.global.u64 	%rd14, %rd5;
	add.s64 	%rd15, %rd14, %rd12;
	ld.global.nc.f64 	%fd27, [%rd15];
	mov.u32 	%r31, _ZZ32massMatrixMultiplyRegisterKernelILi2ELi3ELi8EEviPKdS1_S1_S1_PdE15s_evenDofToQuad;
	add.s32 	%r32, %r31, %r28;
	st.shared.f64 	[%r32], %fd27;
$L__BB4_4:
	bar.sync 	0;
	ld.shared.f64 	%fd5, [_ZZ32massMatrixMultiplyRegisterKernelILi2ELi3ELi8EEviPKdS1_S1_S1_PdE14s_oddDofToQuad];
	ld.shared.f64 	%fd6, [_ZZ32massMatrixMultiplyRegisterKernelILi2ELi3ELi8EEviPKdS1_S1_S1_PdE15s_evenDofToQuad];
	ld.shared.f64 	%fd7, [_ZZ32massMatrixMultiplyRegisterKernelILi2ELi3ELi8EEviPKdS1_S1_S1_PdE14s_oddDofToQuad+8];
	ld.shared.f64 	%fd8, [_ZZ32massMatrixMultiplyRegisterKernelILi2ELi3ELi8EEviPKdS1_S1_S1_PdE15s_evenDofToQuad+8];
	shr.u32 	%r6, %r63, 1;
	add.f64 	%fd28, %fd94, %fd93;
	sub.f64 	%fd29, %fd94, %fd93;
	mov.u32 	%r33, _ZZ32massMatrixMultiplyRegisterKernelILi2ELi3ELi8EEviPKdS1_S1_S1_PdE6s_tmp1;
	mad.lo.s32 	%r7, %r2, 216, %r33;
	mad.lo.s32 	%r34, %r6, 24, %r7;
	shl.b32 	%r35, %r4, 3;
	add.s32 	%r8, %r34, %r35;
	fma.rn.f64 	%fd30, %fd5, %fd28, 0d0000000000000000;
	fma.rn.f64 	%fd31, %fd6, %fd29, 0d0000000000000000;
	sub.f64 	%fd32, %fd30, %fd31;
	st.shared.f64 	[%r8+144], %fd32;
	add.f64 	%fd33, %fd31, %fd30;
	st.shared.f64 	[%r8], %fd33;
	fma.rn.f64 	%fd34, %fd7, %fd28, 0d0000000000000000;
	fma.rn.f64 	%fd35, %fd8, %fd29, 0d0000000000000000;
	add.f64 	%fd36, %fd35, %fd34;
	st.shared.f64 	[%r8+72], %fd36;
	bar.sync 	0;
	setp.gt.u32 	%p3, %r63, 5;
	@%p3 bra 	$L__BB4_7;
	mul.lo.s32 	%r36, %r6, 72;
	mad.lo.s32 	%r37, %r2, 216, %r36;
	add.s32 	%r39, %r37, %r35;
	add.s32 	%r41, %r39, %r33;
	add.s32 	%r59, %r41, 24;
	mov.u32 	%r60, %r63;
$L__BB4_6:
	ld.shared.f64 	%fd37, [%r59+-24];
	ld.shared.f64 	%fd38, [%r59];
	add.f64 	%fd39, %fd37, %fd38;
	sub.f64 	%fd40, %fd37, %fd38;
	fma.rn.f64 	%fd41, %fd5, %fd39, 0d0000000000000000;
	fma.rn.f64 	%fd42, %fd6, %fd40, 0d0000000000000000;
	sub.f64 	%fd43, %fd41, %fd42;
	st.shared.f64 	[%r59+24], %fd43;
	add.f64 	%fd44, %fd42, %fd41;
	st.shared.f64 	[%r59+-24], %fd44;
	fma.rn.f64 	%fd45, %fd7, %fd39, 0d0000000000000000;
	fma.rn.f64 	%fd46, %fd8, %fd40, 0d0000000000000000;
	add.f64 	%fd47, %fd46, %fd45;
	st.shared.f64 	[%r59], %fd47;
	add.s32 	%r12, %r60, 4;
	add.s32 	%r59, %r59, 144;
	setp.lt.u32 	%p4, %r60, 2;
	mov.u32 	%r60, %r12;
	@%p4 bra 	$L__BB4_6;
$L__BB4_7:
	bar.sync 	0;
	setp.gt.u32 	%p5, %r63, 8;
	@%p5 bra 	$L__BB4_14;
	cvta.to.global.u64 	%rd1, %rd3;
	mov.u32 	%r61, %r63;
$L__BB4_9:
	setp.ge.s32 	%p6, %r3, %r22;
	cvt.u16.u32 	%rs1, %r61;
	mul.lo.s16 	%rs2, %rs1, 171;
	shr.u16 	%rs3, %rs2, 9;
	mul.lo.s16 	%rs4, %rs3, 3;
	sub.s16 	%rs5, %rs1, %rs4;
	mul.wide.u16 	%r42, %rs3, 72;
	add.s32 	%r43, %r7, %r42;
	and.b16  	%rs6, %rs5, 255;
	mul.wide.u16 	%r44, %rs6, 24;
	add.s32 	%r15, %r43, %r44;
	ld.shared.f64 	%fd49, [%r15];
	ld.shared.f64 	%fd50, [%r15+8];
	add.f64 	%fd9, %fd49, %fd50;
	sub.f64 	%fd10, %fd49, %fd50;
	mov.b32 	%r45, {%rs6, %rs3};
	mov.b32 	%r46, 0;
	mov.b32 	%r47, 2307;
	dp2a.lo.u32.u32 	%r48, %r45, %r47, %r46;
	mad.lo.s32 	%r49, %r3, 27, %r48;
	fma.rn.f64 	%fd11, %fd5, %fd9, 0d0000000000000000;
	fma.rn.f64 	%fd12, %fd6, %fd10, 0d0000000000000000;
	mul.wide.s32 	%rd16, %r49, 8;
	add.s64 	%rd2, %rd1, %rd16;
	mov.f64 	%fd95, 0d0000000000000000;
	mov.f64 	%fd96, %fd95;
	@%p6 bra 	$L__BB4_11;
	ld.global.nc.f64 	%fd95, [%rd2];
	ld.global.nc.f64 	%fd96, [%rd2+16];
$L__BB4_11:
	add.f64 	%fd52, %fd11, %fd12;
	sub.f64 	%fd53, %fd11, %fd12;
	mul.f64 	%fd54, %fd52, %fd95;
	mul.f64 	%fd55, %fd53, %fd96;
	sub.f64 	%fd17, %fd54, %fd55;
	add.f64 	%fd18, %fd54, %fd55;
	fma.rn.f64 	%fd19, %fd7, %fd9, 0d0000000000000000;
	fma.rn.f64 	%fd20, %fd8, %fd10, 0d0000000000000000;
	mov.f64 	%fd97, 0d0000000000000000;
	@%p6 bra 	$L__BB4_13;
	ld.global.nc.f64 	%fd97, [%rd2+8];
$L__BB4_13:
	add.f64 	%fd56, %fd19, %fd20;
	sub.f64 	%fd57, %fd19, %fd20;
	mul.f64 	%fd58, %fd57, %fd97;
	fma.rn.f64 	%fd59, %fd56, %fd97, %fd58;
	mul.f64 	%fd60, %fd59, 0d3FE0000000000000;
	fma.rn.f64 	%fd61, %fd5, %fd18, 0d0000000000000000;
	fma.rn.f64 	%fd62, %fd6, %fd17, 0d0000000000000000;
	fma.rn.f64 	%fd63, %fd7, %fd60, %fd61;
	fma.rn.f64 	%fd64, %fd8, %fd60, %fd62;
	sub.f64 	%fd65, %fd63, %fd64;
	st.shared.f64 	[%r15+8], %fd65;
	add.f64 	%fd66, %fd63, %fd64;
	st.shared.f64 	[%r15], %fd66;
	add.s32 	%r16, %r61, 4;
	setp.lt.u32 	%p8, %r61, 5;
	mov.u32 	%r61, %r16;
	@%p8 bra 	$L__BB4_9;
$L__BB4_14:
	setp.gt.u32 	%p9, %r63, 5;
	bar.sync 	0;
	@%p9 bra 	$L__BB4_17;
	mul.lo.s32 	%r50, %r6, 72;
	mad.lo.s32 	%r51, %r2, 216, %r50;
	shl.b32 	%r52, %r4, 3;
	add.s32 	%r53, %r51, %r52;
	mov.u32 	%r54, _ZZ32massMatrixMultiplyRegisterKernelILi2ELi3ELi8EEviPKdS1_S1_S1_PdE6s_tmp1;
	add.s32 	%r55, %r53, %r54;
	add.s32 	%r62, %r55, 24;
$L__BB4_16:
	ld.shared.f64 	%fd67, [%r62+-24];
	ld.shared.f64 	%fd68, [%r62+24];
	add.f64 	%fd69, %fd67, %fd68;
	sub.f64 	%fd70, %fd67, %fd68;
	ld.shared.f64 	%fd71, [%r62];
	add.f64 	%fd72, %fd71, %fd71;
	sub.f64 	%fd73, %fd71, %fd71;
	mul.f64 	%fd74, %fd72, 0d3FE0000000000000;
	fma.rn.f64 	%fd75, %fd5, %fd69, 0d0000000000000000;
	fma.rn.f64 	%fd76, %fd6, %fd70, 0d0000000000000000;
	fma.rn.f64 	%fd77, %fd7, %fd74, %fd75;
	fma.rn.f64 	%fd78, %fd8, %fd73, %fd76;
	sub.f64 	%fd79, %fd77, %fd78;
	st.shared.f64 	[%r62], %fd79;
	add.f64 	%fd80, %fd77, %fd78;
	st.shared.f64 	[%r62+-24], %fd80;
	add.s32 	%r20, %r63, 4;
	add.s32 	%r62, %r62, 144;
	setp.lt.u32 	%p10, %r63, 2;
	mov.u32 	%r63, %r20;
	@%p10 bra 	$L__BB4_16;
$L__BB4_17:
	setp.ge.s32 	%p11, %r3, %r22;
	bar.sync 	0;
	ld.shared.f64 	%fd81, [%r8];
	ld.shared.f64 	%fd82, [%r8+144];
	add.f64 	%fd83, %fd81, %fd82;
	sub.f64 	%fd84, %fd81, %fd82;
	ld.shared.f64 	%fd85, [%r8+72];
	add.f64 	%fd86, %fd85, %fd85;
	sub.f64 	%fd87, %fd85, %fd85;
	mul.f64 	%fd88, %fd86, 0d3FE0000000000000;
	fma.rn.f64 	%fd89, %fd5, %fd83, 0d0000000000000000;
	fma.rn.f64 	%fd90, %fd6, %fd84, 0d0000000000000000;
	fma.rn.f64 	%fd23, %fd7, %fd88, %fd89;
	fma.rn.f64 	%fd24, %fd8, %fd87, %fd90;
	@%p11 bra 	$L__BB4_19;
	ld.param.u64 	%rd20, [_Z32massMatrixMultiplyRegisterKernelILi2ELi3ELi8EEviPKdS1_S1_S1_Pd_param_5];
	add.s32 	%r56, %r4, %r5;
	shl.b32 	%r57, %r3, 3;
	add.s32 	%r58, %r56, %r57;
	cvta.to.global.u64 	%rd17, %rd20;
	mul.wide.s32 	%rd18, %r58, 8;
	add.s64 	%rd19, %rd17, %rd18;
	add.f64 	%fd91, %fd23, %fd24;
	st.global.f64 	[%rd19], %fd91;
	sub.f64 	%fd92, %fd23, %fd24;
	st.global.f64 	[%rd19+32], %fd92;
$L__BB4_19:
	ret;

}
	// .globl	_Z32massMatrixMultiplyConstantKernelILi2ELi3ELi8EEviPKdS1_S1_S1_Pd
.visible .entry _Z32massMatrixMultiplyConstantKernelILi2ELi3ELi8EEviPKdS1_S1_S1_Pd(
	.param .u32 _Z32massMatrixMultiplyConstantKernelILi2ELi3ELi8EEviPKdS1_S1_S1_Pd_param_0,
	.param .u64 .ptr .align 1 _Z32massMatrixMultiplyConstantKernelILi2ELi3ELi8EEviPKdS1_S1_S1_Pd_param_1,
	.param .u64 .ptr .align 1 _Z32massMatrixMultiplyConstantKernelILi2ELi3ELi8EEviPKdS1_S1_S1_Pd_param_2,
	.param .u64 .ptr .align 1 _Z32massMatrixMultiplyConstantKernelILi2ELi3ELi8EEviPKdS1_S1_S1_Pd_param_3,
	.param .u64 .ptr .align 1 _Z32massMatrixMultiplyConstantKernelILi2ELi3ELi8EEviPKdS1_S1_S1_Pd_param_4,
	.param .u64 .ptr .align 1 _Z32massMatrixMultiplyConstantKernelILi2ELi3ELi8EEviPKdS1_S1_S1_Pd_param_5
)
{
	.reg .pred 	%p<11>;
	.reg .b16 	%rs<7>;
	.reg .b32 	%r<59>;
	.reg .b64 	%rd<14>;
	.reg .b64 	%fd<96>;
	// demoted variable
	.shared .align 8 .b8 _ZZ32massMatrixMultiplyConstantKernelILi2ELi3ELi8EEviPKdS1_S1_S1_PdE6s_tmp1[1728];
	ld.param.u32 	%r22, [_Z32massMatrixMultiplyConstantKernelILi2ELi3ELi8EEviPKdS1_S1_S1_Pd_param_0];
	ld.param.u64 	%rd3, [_Z32massMatrixMultiplyConstantKernelILi2ELi3ELi8EEviPKdS1_S1_S1_Pd_param_1];
	ld.param.u64 	%rd4, [_Z32massMatrixMultiplyConstantKernelILi2ELi3ELi8EEviPKdS1_S1_S1_Pd_param_4];
	mov.u32 	%r58, %tid.x;
	mov.u32 	%r2, %tid.y;
	mov.u32 	%r23, %ctaid.x;
	shl.b32 	%r24, %r23, 3;
	add.s32 	%r3, %r24, %r2;
	and.b32  	%r4, %r58, 1;
	and.b32  	%r5, %r58, 1022;
	setp.ge.s32 	%p1, %r3, %r22;
	@%p1 bra 	$L__BB5_2;
	cvta.to.global.u64 	%rd6, %rd4;
	add.s32 	%r25, %r4, %r5;
	shl.b32 	%r26, %r3, 3;
	add.s32 	%r27, %r25, %r26;
	mul.wide.s32 	%rd7, %r27, 8;
	add.s64 	%rd8, %rd6, %rd7;
	ld.global.nc.f64 	%fd92, [%rd8];
	ld.global.nc.f64 	%fd91, [%rd8+32];
$L__BB5_2:
	bar.sync 	0;
	shr.u32 	%r6, %r58, 1;
	add.f64 	%fd26, %fd92, %fd91;
	sub.f64 	%fd27, %fd92, %fd91;
	mov.u32 	%r28, _ZZ32massMatrixMultiplyConstantKernelILi2ELi3ELi8EEviPKdS1_S1_S1_PdE6s_tmp1;
	mad.lo.s32 	%r7, %r2, 216, %r28;
	mad.lo.s32 	%r29, %r6, 24, %r7;
	shl.b32 	%r30, %r4, 3;
	add.s32 	%r8, %r29, %r30;
	ld.const.f64 	%fd5, [const_oddDofToQuad];
	ld.const.f64 	%fd6, [const_evenDofToQuad];
	fma.rn.f64 	%fd28, %fd5, %fd26, 0d0000000000000000;
	fma.rn.f64 	%fd29, %fd6, %fd27, 0d0000000000000000;
	sub.f64 	%fd30, %fd28, %fd29;
	st.shared.f64 	[%r8+144], %fd30;
	add.f64 	%fd31, %fd29, %fd28;
	st.shared.f64 	[%r8], %fd31;
	ld.const.f64 	%fd7, [const_oddDofToQuad+8];
	ld.const.f64 	%fd8, [const_evenDofToQuad+8];
	fma.rn.f64 	%fd32, %fd7, %fd26, 0d0000000000000000;
	fma.rn.f64 	%fd33, %fd8, %fd27, 0d0000000000000000;
	add.f64 	%fd34, %fd33, %fd32;
	st.shared.f64 	[%r8+72], %fd34;
	bar.sync 	0;
	setp.gt.u32 	%p2, %r58, 5;
	@%p2 bra 	$L__BB5_5;
	mul.lo.s32 	%r31, %r6, 72;
	mad.lo.s32 	%r32, %r2, 216, %r31;
	add.s32 	%r34, %r32, %r30;
	add.s32 	%r36, %r34, %r28;
	add.s32 	%r54, %r36, 24;
	mov.u32 	%r55, %r58;
$L__BB5_4:
	ld.shared.f64 	%fd35, [%r54+-24];
	ld.shared.f64 	%fd36, [%r54];
	add.f64 	%fd37, %fd35, %fd36;
	sub.f64 	%fd38, %fd35, %fd36;
	fma.rn.f64 	%fd39, %fd5, %fd37, 0d0000000000000000;
	fma.rn.f64 	%fd40, %fd6, %fd38, 0d0000000000000000;
	sub.f64 	%fd41, %fd39, %fd40;
	st.shared.f64 	[%r54+24], %fd41;
	add.f64 	%fd42, %fd40, %fd39;
	st.shared.f64 	[%r54+-24], %fd42;
	fma.rn.f64 	%fd43, %fd7, %fd37, 0d0000000000000000;
	fma.rn.f64 	%fd44, %fd8, %fd38, 0d0000000000000000;
	add.f64 	%fd45, %fd44, %fd43;
	st.shared.f64 	[%r54], %fd45;
	add.s32 	%r12, %r55, 4;
	add.s32 	%r54, %r54, 144;
	setp.lt.u32 	%p3, %r55, 2;
	mov.u32 	%r55, %r12;
	@%p3 bra 	$L__BB5_4;
$L__BB5_5:
	bar.sync 	0;
	setp.gt.u32 	%p4, %r58, 8;
	@%p4 bra 	$L__BB5_12;
	cvta.to.global.u64 	%rd1, %rd3;
	mov.u32 	%r56, %r58;
$L__BB5_7:
	setp.ge.s32 	%p5, %r3, %r22;
	cvt.u16.u32 	%rs1, %r56;
	mul.lo.s16 	%rs2, %rs1, 171;
	shr.u16 	%rs3, %rs2, 9;
	mul.lo.s16 	%rs4, %rs3, 3;
	sub.s16 	%rs5, %rs1, %rs4;
	mul.wide.u16 	%r37, %rs3, 72;
	add.s32 	%r38, %r7, %r37;
	and.b16  	%rs6, %rs5, 255;
	mul.wide.u16 	%r39, %rs6, 24;
	add.s32 	%r15, %r38, %r39;
	ld.shared.f64 	%fd47, [%r15];
	ld.shared.f64 	%fd48, [%r15+8];
	add.f64 	%fd9, %fd47, %fd48;
	sub.f64 	%fd10, %fd47, %fd48;
	mov.b32 	%r40, {%rs6, %rs3};
	mov.b32 	%r41, 0;
	mov.b32 	%r42, 2307;
	dp2a.lo.u32.u32 	%r43, %r40, %r42, %r41;
	mad.lo.s32 	%r44, %r3, 27, %r43;
	fma.rn.f64 	%fd11, %fd5, %fd9, 0d0000000000000000;
	fma.rn.f64 	%fd12, %fd6, %fd10, 0d0000000000000000;
	mul.wide.s32 	%rd9, %r44, 8;
	add.s64 	%rd2, %rd1, %rd9;
	mov.f64 	%fd93, 0d0000000000000000;
	mov.f64 	%fd94, %fd93;
	@%p5 bra 	$L__BB5_9;
	ld.global.nc.f64 	%fd93, [%rd2];
	ld.global.nc.f64 	%fd94, [%rd2+16];
$L__BB5_9:
	add.f64 	%fd50, %fd11, %fd12;
	sub.f64 	%fd51, %fd11, %fd12;
	mul.f64 	%fd52, %fd50, %fd93;
	mul.f64 	%fd53, %fd51, %fd94;
	sub.f64 	%fd17, %fd52, %fd53;
	add.f64 	%fd18, %fd52, %fd53;
	fma.rn.f64 	%fd19, %fd7, %fd9, 0d0000000000000000;
	fma.rn.f64 	%fd20, %fd8, %fd10, 0d0000000000000000;
	mov.f64 	%fd95, 0d0000000000000000;
	@%p5 bra 	$L__BB5_11;
	ld.global.nc.f64 	%fd95, [%rd2+8];
$L__BB5_11:
	add.f64 	%fd54, %fd19, %fd20;
	sub.f64 	%fd55, %fd19, %fd20;
	mul.f64 	%fd56, %fd55, %fd95;
	fma.rn.f64 	%fd57, %fd54, %fd95, %fd56;
	mul.f64 	%fd58, %fd57, 0d3FE0000000000000;
	fma.rn.f64 	%fd59, %fd5, %fd18, 0d0000000000000000;
	fma.rn.f64 	%fd60, %fd6, %fd17, 0d0000000000000000;
	fma.rn.f64 	%fd61, %fd7, %fd58, %fd59;
	fma.rn.f64 	%fd62, %fd8, %fd58, %fd60;
	sub.f64 	%fd63, %fd61, %fd62;
	st.shared.f64 	[%r15+8], %fd63;
	add.f64 	%fd64, %fd61, %fd62;
	st.shared.f64 	[%r15], %fd64;
	add.s32 	%r16, %r56, 4;
	setp.lt.u32 	%p7, %r56, 5;
	mov.u32 	%r56, %r16;
	@%p7 bra 	$L__BB5_7;
$L__BB5_12:
	setp.gt.u32 	%p8, %r58, 5;
	bar.sync 	0;
	@%p8 bra 	$L__BB5_15;
	mul.lo.s32 	%r45, %r6, 72;
	mad.lo.s32 	%r46, %r2, 216, %r45;
	shl.b32 	%r47, %r4, 3;
	add.s32 	%r48, %r46, %r47;
	mov.u32 	%r49, _ZZ32massMatrixMultiplyConstantKernelILi2ELi3ELi8EEviPKdS1_S1_S1_PdE6s_tmp1;
	add.s32 	%r50, %r48, %r49;
	add.s32 	%r57, %r50, 24;
$L__BB5_14:
	ld.shared.f64 	%fd65, [%r57+-24];
	ld.shared.f64 	%fd66, [%r57+24];
	add.f64 	%fd67, %fd65, %fd66;
	sub.f64 	%fd68, %fd65, %fd66;
	ld.shared.f64 	%fd69, [%r57];
	add.f64 	%fd70, %fd69, %fd69;
	sub.f64 	%fd71, %fd69, %fd69;
	mul.f64 	%fd72, %fd70, 0d3FE0000000000000;
	fma.rn.f64 	%fd73, %fd5, %fd67, 0d0000000000000000;
	fma.rn.f64 	%fd74, %fd6, %fd68, 0d0000000000000000;
	fma.rn.f64 	%fd75, %fd7, %fd72, %fd73;
	fma.rn.f64 	%fd76, %fd8, %fd71, %fd74;
	sub.f64 	%fd77, %fd75, %fd76;
	st.shared.f64 	[%r57], %fd77;
	add.f64 	%fd78, %fd75, %fd76;
	st.shared.f64 	[%r57+-24], %fd78;
	add.s32 	%r20, %r58, 4;
	add.s32 	%r57, %r57, 144;
	setp.lt.u32 	%p9, %r58, 2;
	mov.u32 	%r58, %r20;
	@%p9 bra 	$L__BB5_14;
$L__BB5_15:
	setp.ge.s32 	%p10, %r3, %r22;
	bar.sync 	0;
	ld.shared.f64 	%fd79, [%r8];
	ld.shared.f64 	%fd80, [%r8+144];
	add.f64 	%fd81, %fd79, %fd80;
	sub.f64 	%fd82, %fd79, %fd80;
	ld.shared.f64 	%fd83, [%r8+72];
	add.f64 	%fd84, %fd83, %fd83;
	sub.f64 	%fd85, %fd83, %fd83;
	mul.f64 	%fd86, %fd84, 0d3FE0000000000000;
	fma.rn.f64 	%fd87, %fd5, %fd81, 0d0000000000000000;
	fma.rn.f64 	%fd88, %fd6, %fd82, 0d0000000000000000;
	fma.rn.f64 	%fd23, %fd7, %fd86, %fd87;
	fma.rn.f64 	%fd24, %fd8, %fd85, %fd88;
	@%p10 bra 	$L__BB5_17;
	ld.param.u64 	%rd13, [_Z32massMatrixMultiplyConstantKernelILi2ELi3ELi8EEviPKdS1_S1_S1_Pd_param_5];
	add.s32 	%r51, %r4, %r5;
	shl.b32 	%r52, %r3, 3;
	add.s32 	%r53, %r51, %r52;
	cvta.to.global.u64 	%rd10, %rd13;
	mul.wide.s32 	%rd11, %r53, 8;
	add.s64 	%rd12, %rd10, %rd11;
	add.f64 	%fd89, %fd23, %fd24;
	st.global.f64 	[%rd12], %fd89;
	sub.f64 	%fd90, %fd23, %fd24;
	st.global.f64 	[%rd12+32], %fd90;
$L__BB5_17:
	ret;

}
	// .globl	_Z32massMatrixMultiplyRegisterKernelILi2ELi4ELi8EEviPKdS1_S1_S1_Pd
.visible .entry _Z32massMatrixMultiplyRegisterKernelILi2ELi4ELi8EEviPKdS1_S1_S1_Pd(
	.param .u32 _Z32massMatrixMultiplyRegisterKernelILi2ELi4ELi8EEviPKdS1_S1_S1_Pd_param_0,
	.param .u64 .ptr .align 1 _Z32massMatrixMultiplyRegisterKernelILi2ELi4ELi8EEviPKdS1_S1_S1_Pd_param_1,
	.param .u64 .ptr .align 1 _Z32massMatrixMultiplyRegisterKernelILi2ELi4ELi8EEviPKdS1_S1_S1_Pd_param_2,
	.param .u64 .ptr .align 1 _Z32massMatrixMultiplyRegisterKernelILi2ELi4ELi8EEviPKdS1_S1_S1_Pd_param_3,
	.param .u64 .ptr .align 1 _Z32massMatrixMultiplyRegisterKernelILi2ELi4ELi8EEviPKdS1_S1_S1_Pd_param_4,
	.param .u64 .ptr .align 1 _Z32massMatrixMultiplyRegisterKernelILi2ELi4ELi8EEviPKdS1_S1_S1_Pd_param_5
)
{
	.reg .pred 	%p<12>;
	.reg .b32 	%r<69>;
	.reg .b64 	%rd<27>;
	.reg .b64 	%fd<104>;
	// demoted variable
	.shared .align 8 .b8 _ZZ32massMatrixMultiplyRegisterKernelILi2ELi4ELi8EEviPKdS1_S1_S1_PdE6s_tmp1[5120];
	// demoted variable
	.shared .align 8 .b8 _ZZ32massMatrixMultiplyRegisterKernelILi2ELi4ELi8EEviPKdS1_S1_S1_PdE14s_oddDofToQuad[16];
	// demoted variable
	.shared .align 8 .b8 _ZZ32massMatrixMultiplyRegisterKernelILi2ELi4ELi8EEviPKdS1_S1_S1_PdE15s_evenDofToQuad[16];
	ld.param.u32 	%r24, [_Z32massMatrixMultiplyRegisterKernelILi2ELi4ELi8EEviPKdS1_S1_S1_Pd_param_0];
	ld.param.u64 	%rd4, [_Z32massMatrixMultiplyRegisterKernelILi2ELi4ELi8EEviPKdS1_S1_S1_Pd_param_2];
	ld.param.u64 	%rd5, [_Z32massMatrixMultiplyRegisterKernelILi2ELi4ELi8EEviPKdS1_S1_S1_Pd_param_3];
	ld.param.u64 	%rd6, [_Z32massMatrixMultiplyRegisterKernelILi2ELi4ELi8EEviPKdS1_S1_S1_Pd_param_4];
	mov.u32 	%r68, %tid.x;
	mov.u32 	%r2, %tid.y;
	mov.u32 	%r25, %ctaid.x;
	shl.b32 	%r26, %r25, 3;
	add.s32 	%r3, %r26, %r2;
	and.b32  	%r4, %r68, 1;
	and.b32  	%r5, %r68, 1022;
	setp.ge.s32 	%p1, %r3, %r24;
	@%p1 bra 	$L__BB6_2;
	cvta.to.global.u64 	%rd8, %rd6;
	add.s32 	%r27, %r4, %r5;
	shl.b32 	%r28, %r3, 3;
	add.s32 	%r29, %r27, %r28;
	mul.wide.s32 	%rd9, %r29, 8;
	add.s64 	%rd10, %rd8, %rd9;
	ld.global.nc.f64 	%fd99, [%rd10];
	ld.global.nc.f64 	%fd98, [%rd10+32];
$L__BB6_2:
	setp.gt.u32 	%p2, %r68, 1;
	@%p2 bra 	$L__BB6_4;
	cvta.to.global.u64 	%rd11, %rd4;
	mul.wide.u32 	%rd12, %r68, 8;
	add.s64 	%rd13, %rd11, %rd12;
	ld.global.nc.f64 	%fd28, [%rd13];
	shl.b32 	%r30, %r68, 3;
	mov.u32 	%r31, _ZZ32massMatrixMultiplyRegisterKernelILi2ELi4ELi8EEviPKdS1_S1_S1_PdE14s_oddDofToQuad;
	add.s32 	%r32, %r31, %r30;
	st.shared.f64 	[%r32], %fd28;
	cvta.to.global.u64 	%rd14, %rd5;
	add.s64 	%rd15, %rd14, %rd12;
	ld.global.nc.f64 	%fd29, [%rd15];
	mov.u32 	%r33, _ZZ32massMatrixMultiplyRegisterKernelILi2ELi4ELi8EEviPKdS1_S1_S1_PdE15s_evenDofToQuad;
	add.s32 	%r34, %r33, %r30;
	st.shared.f64 	[%r34], %fd29;
$L__BB6_4:
	bar.sync 	0;
	ld.shared.f64 	%fd5, [_ZZ32massMatrixMultiplyRegisterKernelILi2ELi4ELi8EEviPKdS1_S1_S1_PdE14s_oddDofToQuad];
	ld.shared.f64 	%fd6, [_ZZ32massMatrixMultiplyRegisterKernelILi2ELi4ELi8EEviPKdS1_S1_S1_PdE15s_evenDofToQuad];
	ld.shared.f64 	%fd7, [_ZZ32massMatrixMultiplyRegisterKernelILi2ELi4ELi8EEviPKdS1_S1_S1_PdE14s_oddDofToQuad+8];
	ld.shared.f64 	%fd8, [_ZZ32massMatrixMultiplyRegisterKernelILi2ELi4ELi8EEviPKdS1_S1_S1_PdE15s_evenDofToQuad+8];
	shr.u32 	%r6, %r68, 1;
	add.f64 	%fd30, %fd99, %fd98;
	sub.f64 	%fd31, %fd99, %fd98;
	mov.u32 	%r35, _ZZ32massMatrixMultiplyRegisterKernelILi2ELi4ELi8EEviPKdS1_S1_S1_PdE6s_tmp1;
	mad.lo.s32 	%r36, %r2, 640, %r35;
	mad.lo.s32 	%r37, %r6, 40, %r36;
	shl.b32 	%r38, %r4, 3;
	add.s32 	%r7, %r37, %r38;
	fma.rn.f64 	%fd32, %fd5, %fd30, 0d0000000000000000;
	fma.rn.f64 	%fd33, %fd6, %fd31, 0d0000000000000000;
	sub.f64 	%fd34, %fd32, %fd33;
	st.shared.f64 	[%r7+480], %fd34;
	add.f64 	%fd35, %fd33, %fd32;
	st.shared.f64 	[%r7], %fd35;
	fma.rn.f64 	%fd36, %fd7, %fd30, 0d0000000000000000;
	fma.rn.f64 	%fd37, %fd8, %fd31, 0d0000000000000000;
	sub.f64 	%fd38, %fd36, %fd37;
	st.shared.f64 	[%r7+320], %fd38;
	add.f64 	%fd39, %fd37, %fd36;
	st.shared.f64 	[%r7+160], %fd39;
	bar.sync 	0;
	setp.gt.u32 	%p3, %r68, 7;
	@%p3 bra 	$L__BB6_7;
	mul.lo.s32 	%r39, %r6, 160;
	mad.lo.s32 	%r40, %r2, 640, %r39;
	or.b32  	%r42, %r40, %r38;
	add.s32 	%r63, %r35, %r42;
	mov.u32 	%r64, %r68;
$L__BB6_6:
	ld.shared.f64 	%fd40, [%r63];
	ld.shared.f64 	%fd41, [%r63+40];
	add.f64 	%fd42, %fd40, %fd41;
	sub.f64 	%fd43, %fd40, %fd41;
	fma.rn.f64 	%fd44, %fd5, %fd42, 0d0000000000000000;
	fma.rn.f64 	%fd45, %fd6, %fd43, 0d0000000000000000;
	sub.f64 	%fd46, %fd44, %fd45;
	st.shared.f64 	[%r63+120], %fd46;
	add.f64 	%fd47, %fd45, %fd44;
	st.shared.f64 	[%r63], %fd47;
	fma.rn.f64 	%fd48, %fd7, %fd42, 0d0000000000000000;
	fma.rn.f64 	%fd49, %fd8, %fd43, 0d0000000000000000;
	sub.f64 	%fd50, %fd48, %fd49;
	st.shared.f64 	[%r63+80], %fd50;
	add.f64 	%fd51, %fd49, %fd48;
	st.shared.f64 	[%r63+40], %fd51;
	add.s32 	%r11, %r64, 4;
	add.s32 	%r63, %r63, 320;
	setp.lt.u32 	%p4, %r64, 4;
	mov.u32 	%r64, %r11;
	@%p4 bra 	$L__BB6_6;
$L__BB6_7:
	bar.sync 	0;
	setp.gt.u32 	%p5, %r68, 15;
	@%p5 bra 	$L__BB6_14;
	and.b32  	%r13, %r68, 3;
	shr.u32 	%r44, %r68, 2;
	mul.lo.s32 	%r45, %r44, 160;
	mad.lo.s32 	%r46, %r2, 640, %r45;
	mad.lo.s32 	%r47, %r13, 40, %r46;
	add.s32 	%r49, %r47, %r35;
	add.s32 	%r65, %r49, 8;
	shl.b32 	%r53, %r3, 6;
	cvt.s64.s32 	%rd18, %r53;
	mov.u32 	%r66, %r68;
$L__BB6_9:
	ld.param.u64 	%rd25, [_Z32massMatrixMultiplyRegisterKernelILi2ELi4ELi8EEviPKdS1_S1_S1_Pd_param_1];
	setp.ge.s32 	%p6, %r3, %r24;
	ld.shared.f64 	%fd53, [%r65+-8];
	ld.shared.f64 	%fd54, [%r65];
	add.f64 	%fd9, %fd53, %fd54;
	sub.f64 	%fd10, %fd53, %fd54;
	and.b32  	%r50, %r66, 12;
	or.b32  	%r51, %r13, %r50;
	shl.b32 	%r52, %r51, 2;
	or.b32  	%r54, %r52, %r53;
	fma.rn.f64 	%fd11, %fd5, %fd9, 0d0000000000000000;
	fma.rn.f64 	%fd12, %fd6, %fd10, 0d0000000000000000;
	cvta.to.global.u64 	%rd16, %rd25;
	mul.wide.s32 	%rd17, %r54, 8;
	add.s64 	%rd1, %rd16, %rd17;
	cvt.u64.u32 	%rd19, %r52;
	or.b64  	%rd20, %rd19, %rd18;
	shl.b64 	%rd21, %rd20, 3;
	add.s64 	%rd2, %rd16, %rd21;
	mov.f64 	%fd100, 0d0000000000000000;
	mov.f64 	%fd101, %fd100;
	@%p6 bra 	$L__BB6_11;
	ld.global.nc.f64 	%fd100, [%rd1];
	ld.global.nc.f64 	%fd101, [%rd2+24];
$L__BB6_11:
	add.f64 	%fd56, %fd11, %fd12;
	sub.f64 	%fd57, %fd11, %fd12;
	mul.f64 	%fd58, %fd56, %fd100;
	mul.f64 	%fd59, %fd57, %fd101;
	sub.f64 	%fd17, %fd58, %fd59;
	add.f64 	%fd18, %fd58, %fd59;
	fma.rn.f64 	%fd19, %fd7, %fd9, 0d0000000000000000;
	fma.rn.f64 	%fd20, %fd8, %fd10, 0d0000000000000000;
	mov.f64 	%fd102, 0d0000000000000000;
	mov.f64 	%fd103, %fd102;
	@%p6 bra 	$L__BB6_13;
	ld.global.nc.f64 	%fd102, [%rd1+8];
	ld.global.nc.f64 	%fd103, [%rd2+16];
$L__BB6_13:
	add.f64 	%fd60, %fd19, %fd20;
	sub.f64 	%fd61, %fd19, %fd20;
	mul.f64 	%fd62, %fd60, %fd102;
	mul.f64 	%fd63, %fd61, %fd103;
	sub.f64 	%fd64, %fd62, %fd63;
	add.f64 	%fd65, %fd62, %fd63;
	fma.rn.f64 	%fd66, %fd5, %fd18, 0d0000000000000000;
	fma.rn.f64 	%fd67, %fd6, %fd17, 0d0000000000000000;
	fma.rn.f64 	%fd68, %fd7, %fd65, %fd66;
	fma.rn.f64 	%fd69, %fd8, %fd64, %fd67;
	sub.f64 	%fd70, %fd68, %fd69;
	st.shared.f64 	[%r65], %fd70;
	add.f64 	%fd71, %fd68, %fd69;
	st.shared.f64 	[%r65+-8], %fd71;
	add.s32 	%r17, %r66, 4;
	add.s32 	%r65, %r65, 160;
	setp.lt.u32 	%p8, %r66, 12;
	mov.u32 	%r66, %r17;
	@%p8 bra 	$L__BB6_9;
$L__BB6_14:
	setp.gt.u32 	%p9, %r68, 7;
	bar.sync 	0;
	@%p9 bra 	$L__BB6_17;
	mul.lo.s32 	%r55, %r6, 160;
	mad.lo.s32 	%r56, %r2, 640, %r55;
	shl.b32 	%r57, %r4, 3;
	or.b32  	%r58, %r56, %r57;
	mov.u32 	%r59, _ZZ32massMatrixMultiplyRegisterKernelILi2ELi4ELi8EEviPKdS1_S1_S1_PdE6s_tmp1;
	add.s32 	%r67, %r59, %r58;
$L__BB6_16:
	ld.shared.f64 	%fd72, [%r67];
	ld.shared.f64 	%fd73, [%r67+120];
	add.f64 	%fd74, %fd72, %fd73;
	sub.f64 	%fd75, %fd72, %fd73;
	ld.shared.f64 	%fd76, [%r67+40];
	ld.shared.f64 	%fd77, [%r67+80];
	add.f64 	%fd78, %fd76, %fd77;
	sub.f64 	%fd79, %fd76, %fd77;
	fma.rn.f64 	%fd80, %fd5, %fd74, 0d0000000000000000;
	fma.rn.f64 	%fd81, %fd6, %fd75, 0d0000000000000000;
	fma.rn.f64 	%fd82, %fd7, %fd78, %fd80;
	fma.rn.f64 	%fd83, %fd8, %fd79, %fd81;
	sub.f64 	%fd84, %fd82, %fd83;
	st.shared.f64 	[%r67+40], %fd84;
	add.f64 	%fd85, %fd82, %fd83;
	st.shared.f64 	[%r67], %fd85;
	add.s32 	%r22, %r68, 4;
	add.s32 	%r67, %r67, 320;
	setp.lt.u32 	%p10, %r68, 4;
	mov.u32 	%r68, %r22;
	@%p10 bra 	$L__BB6_16;
$L__BB6_17:
	setp.ge.s32 	%p11, %r3, %r24;
	bar.sync 	0;
	ld.shared.f64 	%fd86, [%r7];
	ld.shared.f64 	%fd87, [%r7+480];
	add.f64 	%fd88, %fd86, %fd87;
	sub.f64 	%fd89, %fd86, %fd87;
	ld.shared.f64 	%fd90, [%r7+160];
	ld.shared.f64 	%fd91, [%r7+320];
	add.f64 	%fd92, %fd90, %fd91;
	sub.f64 	%fd93, %fd90, %fd91;
	fma.rn.f64 	%fd94, %fd5, %fd88, 0d0000000000000000;
	fma.rn.f64 	%fd95, %fd6, %fd89, 0d0000000000000000;
	fma.rn.f64 	%fd25, %fd7, %fd92, %fd94;
	fma.rn.f64 	%fd26, %fd8, %fd93, %fd95;
	@%p11 bra 	$L__BB6_19;
	ld.param.u64 	%rd26, [_Z32massMatrixMultiplyRegisterKernelILi2ELi4ELi8EEviPKdS1_S1_S1_Pd_param_5];
	add.s32 	%r60, %r4, %r5;
	shl.b32 	%r61, %r3, 3;
	add.s32 	%r62, %r60, %r61;
	cvta.to.global.u64 	%rd22, %rd26;
	mul.wide.s32 	%rd23, %r62, 8;
	add.s64 	%rd24, %rd22, %rd23;
	add.f64 	%fd96, %fd25, %fd26;
	st.global.f64 	[%rd24], %fd96;
	sub.f64 	%fd97, %fd25, %fd26;
	st.global.f64 	[%rd24+32], %fd97;
$L__BB6_19:
	ret;

}
	// .globl	_Z32massMatrixMultiplyConstantKernelILi2ELi4ELi8EEviPKdS1_S1_S1_Pd
.visible .entry _Z32massMatrixMultiplyConstantKernelILi2ELi4ELi8EEviPKdS1_S1_S1_Pd(
	.param .u32 _Z32massMatrixMultiplyConstantKernelILi2ELi4ELi8EEviPKdS1_S1_S1_Pd_param_0,
	.param .u64 .ptr .align 1 _Z32massMatrixMultiplyConstantKernelILi2ELi4ELi8EEviPKdS1_S1_S1_Pd_param_1,
	.param .u64 .ptr .align 1 _Z32massMatrixMultiplyConstantKernelILi2ELi4ELi8EEviPKdS1_S1_S1_Pd_param_2,
	.param .u64 .ptr .align 1 _Z32massMatrixMultiplyConstantKernelILi2ELi4ELi8EEviPKdS1_S1_S1_Pd_param_3,
	.param .u64 .ptr .align 1 _Z32massMatrixMultiplyConstantKernelILi2ELi4ELi8EEviPKdS1_S1_S1_Pd_param_4,
	.param .u64 .ptr .align 1 _Z32massMatrixMultiplyConstantKernelILi2ELi4ELi8EEviPKdS1_S1_S1_Pd_param_5
)
{
	.reg .pred 	%p<11>;
	.reg .b32 	%r<64>;
	.reg .b64 	%rd<20>;
	.reg .b64 	%fd<102>;
	// demoted variable
	.shared .align 8 .b8 _ZZ32massMatrixMultiplyConstantKernelILi2ELi4ELi8EEviPKdS1_S1_S1_PdE6s_tmp1[5120];
	ld.param.u32 	%r24, [_Z32massMatrixMultiplyConstantKernelILi2ELi4ELi8EEviPKdS1_S1_S1_Pd_param_0];
	ld.param.u64 	%rd4, [_Z32massMatrixMultiplyConstantKernelILi2ELi4ELi8EEviPKdS1_S1_S1_Pd_param_4];
	mov.u32 	%r63, %tid.x;
	mov.u32 	%r2, %tid.y;
	mov.u32 	%r25, %ctaid.x;
	shl.b32 	%r26, %r25, 3;
	add.s32 	%r3, %r26, %r2;
	and.b32  	%r4, %r63, 1;
	and.b32  	%r5, %r63, 1022;
	setp.ge.s32 	%p1, %r3, %r24;
	@%p1 bra 	$L__BB7_2;
	cvta.to.global.u64 	%rd6, %rd4;
	add.s32 	%r27, %r4, %r5;
	shl.b32 	%r28, %r3, 3;
	add.s32 	%r29, %r27, %r28;
	mul.wide.s32 	%rd7, %r29, 8;
	add.s64 	%rd8, %rd6, %rd7;
	ld.global.nc.f64 	%fd97, [%rd8];
	ld.global.nc.f64 	%fd96, [%rd8+32];
$L__BB7_2:
	bar.sync 	0;
	shr.u32 	%r6, %r63, 1;
	add.f64 	%fd28, %fd97, %fd96;
	sub.f64 	%fd29, %fd97, %fd96;
	mov.u32 	%r30, _ZZ32massMatrixMultiplyConstantKernelILi2ELi4ELi8EEviPKdS1_S1_S1_PdE6s_tmp1;
	mad.lo.s32 	%r31, %r2, 640, %r30;
	mad.lo.s32 	%r32, %r6, 40, %r31;
	shl.b32 	%r33, %r4, 3;
	add.s32 	%r7, %r32, %r33;
	ld.const.f64 	%fd5, [const_oddDofToQuad];
	ld.const.f64 	%fd6, [const_evenDofToQuad];
	fma.rn.f64 	%fd30, %fd5, %fd28, 0d0000000000000000;
	fma.rn.f64 	%fd31, %fd6, %fd29, 0d0000000000000000;
	sub.f64 	%fd32, %fd30, %fd31;
	st.shared.f64 	[%r7+480], %fd32;
	add.f64 	%fd33, %fd31, %fd30;
	st.shared.f64 	[%r7], %fd33;
	ld.const.f64 	%fd7, [const_oddDofToQuad+8];
	ld.const.f64 	%fd8, [const_evenDofToQuad+8];
	fma.rn.f64 	%fd34, %fd7, %fd28, 0d0000000000000000;
	fma.rn.f64 	%fd35, %fd8, %fd29, 0d0000000000000000;
	sub.f64 	%fd36, %fd34, %fd35;
	st.shared.f64 	[%r7+320], %fd36;
	add.f64 	%fd37, %fd35, %fd34;
	st.shared.f64 	[%r7+160], %fd37;
	bar.sync 	0;
	setp.gt.u32 	%p2, %r63, 7;
	@%p2 bra 	$L__BB7_5;
	mul.lo.s32 	%r34, %r6, 160;
	mad.lo.s32 	%r35, %r2, 640, %r34;
	or.b32  	%r37, %r35, %r33;
	add.s32 	%r58, %r30, %r37;
	mov.u32 	%r59, %r63;
$L__BB7_4:
	ld.shared.f64 	%fd38, [%r58];
	ld.shared.f64 	%fd39, [%r58+40];
	add.f64 	%fd40, %fd38, %fd39;
	sub.f64 	%fd41, %fd38, %fd39;
	fma.rn.f64 	%fd42, %fd5, %fd40, 0d0000000000000000;
	fma.rn.f64 	%fd43, %fd6, %fd41, 0d0000000000000000;
	sub.f64 	%fd44, %fd42, %fd43;
	st.shared.f64 	[%r58+120], %fd44;
	add.f64 	%fd45, %fd43, %fd42;
	st.shared.f64 	[%r58], %fd45;
	fma.rn.f64 	%fd46, %fd7, %fd40, 0d0000000000000000;
	fma.rn.f64 	%fd47, %fd8, %fd41, 0d0000000000000000;
	sub.f64 	%fd48, %fd46, %fd47;
	st.shared.f64 	[%r58+80], %fd48;
	add.f64 	%fd49, %fd47, %fd46;
	st.shared.f64 	[%r58+40], %fd49;
	add.s32 	%r11, %r59, 4;
	add.s32 	%r58, %r58, 320;
	setp.lt.u32 	%p3, %r59, 4;
	mov.u32 	%r59, %r11;
	@%p3 bra 	$L__BB7_4;
$L__BB7_5:
	bar.sync 	0;
	setp.gt.u32 	%p4, %r63, 15;
	@%p4 bra 	$L__BB7_12;
	and.b32  	%r13, %r63, 3;
	shr.u32 	%r39, %r63, 2;
	mul.lo.s32 	%r40, %r39, 160;
	mad.lo.s32 	%r41, %r2, 640, %r40;
	mad.lo.s32 	%r42, %r13, 40, %r41;
	add.s32 	%r44, %r42, %r30;
	add.s32 	%r60, %r44, 8;
	shl.b32 	%r48, %r3, 6;
	cvt.s64.s32 	%rd11, %r48;
	mov.u32 	%r61, %r63;
$L__BB7_7:
	ld.param.u64 	%rd18, [_Z32massMatrixMultiplyConstantKernelILi2ELi4ELi8EEviPKdS1_S1_S1_Pd_param_1];
	setp.ge.s32 	%p5, %r3, %r24;
	ld.shared.f64 	%fd51, [%r60+-8];
	ld.shared.f64 	%fd52, [%r60];
	add.f64 	%fd9, %fd51, %fd52;
	sub.f64 	%fd10, %fd51, %fd52;
	and.b32  	%r45, %r61, 12;
	or.b32  	%r46, %r13, %r45;
	shl.b32 	%r47, %r46, 2;
	or.b32  	%r49, %r47, %r48;
	fma.rn.f64 	%fd11, %fd5, %fd9, 0d0000000000000000;
	fma.rn.f64 	%fd12, %fd6, %fd10, 0d0000000000000000;
	cvta.to.global.u64 	%rd9, %rd18;
	mul.wide.s32 	%rd10, %r49, 8;
	add.s64 	%rd1, %rd9, %rd10;
	cvt.u64.u32 	%rd12, %r47;
	or.b64  	%rd13, %rd12, %rd11;
	shl.b64 	%rd14, %rd13, 3;
	add.s64 	%rd2, %rd9, %rd14;
	mov.f64 	%fd98, 0d0000000000000000;
	mov.f64 	%fd99, %fd98;
	@%p5 bra 	$L__BB7_9;
	ld.global.nc.f64 	%fd98, [%rd1];
	ld.global.nc.f64 	%fd99, [%rd2+24];
$L__BB7_9:
	add.f64 	%fd54, %fd11, %fd12;
	sub.f64 	%fd55, %fd11, %fd12;
	mul.f64 	%fd56, %fd54, %fd98;
	mul.f64 	%fd57, %fd55, %fd99;
	sub.f64 	%fd17, %fd56, %fd57;
	add.f64 	%fd18, %fd56, %fd57;
	fma.rn.f64 	%fd19, %fd7, %fd9, 0d0000000000000000;
	fma.rn.f64 	%fd20, %fd8, %fd10, 0d0000000000000000;
	mov.f64 	%fd100, 0d0000000000000000;
	mov.f64 	%fd101, %fd100;
	@%p5 bra 	$L__BB7_11;
	ld.global.nc.f64 	%fd100, [%rd1+8];
	ld.global.nc.f64 	%fd101, [%rd2+16];
$L__BB7_11:
	add.f64 	%fd58, %fd19, %fd20;
	sub.f64 	%fd59, %fd19, %fd20;
	mul.f64 	%fd60, %fd58, %fd100;
	mul.f64 	%fd61, %fd59, %fd101;
	sub.f64 	%fd62, %fd60, %fd61;
	add.f64 	%fd63, %fd60, %fd61;
	fma.rn.f64 	%fd64, %fd5, %fd18, 0d0000000000000000;
	fma.rn.f64 	%fd65, %fd6, %fd17, 0d0000000000000000;
	fma.rn.f64 	%fd66, %fd7, %fd63, %fd64;
	fma.rn.f64 	%fd67, %fd8, %fd62, %fd65;
	sub.f64 	%fd68, %fd66, %fd67;
	st.shared.f64 	[%r60], %fd68;
	add.f64 	%fd69, %fd66, %fd67;
	st.shared.f64 	[%r60+-8], %fd69;
	add.s32 	%r17, %r61, 4;
	add.s32 	%r60, %r60, 160;
	setp.lt.u32 	%p7, %r61, 12;
	mov.u32 	%r61, %r17;
	@%p7 bra 	$L__BB7_7;
$L__BB7_12:
	setp.gt.u32 	%p8, %r63, 7;
	bar.sync 	0;
	@%p8 bra 	$L__BB7_15;
	mul.lo.s32 	%r50, %r6, 160;
	mad.lo.s32 	%r51, %r2, 640, %r50;
	shl.b32 	%r52, %r4, 3;
	or.b32  	%r53, %r51, %r52;
	mov.u32 	%r54, _ZZ32massMatrixMultiplyConstantKernelILi2ELi4ELi8EEviPKdS1_S1_S1_PdE6s_tmp1;
	add.s32 	%r62, %r54, %r53;
$L__BB7_14:
	ld.shared.f64 	%fd70, [%r62];
	ld.shared.f64 	%fd71, [%r62+120];
	add.f64 	%fd72, %fd70, %fd71;
	sub.f64 	%fd73, %fd70, %fd71;
	ld.shared.f64 	%fd74, [%r62+40];
	ld.shared.f64 	%fd75, [%r62+80];
	add.f64 	%fd76, %fd74, %fd75;
	sub.f64 	%fd77, %fd74, %fd75;
	fma.rn.f64 	%fd78, %fd5, %fd72, 0d0000000000000000;
	fma.rn.f64 	%fd79, %fd6, %fd73, 0d0000000000000000;
	fma.rn.f64 	%fd80, %fd7, %fd76, %fd78;
	fma.rn.f64 	%fd81, %fd8, %fd77, %fd79;
	sub.f64 	%fd82, %fd80, %fd81;
	st.shared.f64 	[%r62+40], %fd82;
	add.f64 	%fd83, %fd80, %fd81;
	st.shared.f64 	[%r62], %fd83;
	add.s32 	%r22, %r63, 4;
	add.s32 	%r62, %r62, 320;
	setp.lt.u32 	%p9, %r63, 4;
	mov.u32 	%r63, %r22;
	@%p9 bra 	$L__BB7_14;
$L__BB7_15:
	setp.ge.s32 	%p10, %r3, %r24;
	bar.sync 	0;
	ld.shared.f64 	%fd84, [%r7];
	ld.shared.f64 	%fd85, [%r7+480];
	add.f64 	%fd86, %fd84, %fd85;
	sub.f64 	%fd87, %fd84, %fd85;
	ld.shared.f64 	%fd88, [%r7+160];
	ld.shared.f64 	%fd89, [%r7+320];
	add.f64 	%fd90, %fd88, %fd89;
	sub.f64 	%fd91, %fd88, %fd89;
	fma.rn.f64 	%fd92, %fd5, %fd86, 0d0000000000000000;
	fma.rn.f64 	%fd93, %fd6, %fd87, 0d0000000000000000;
	fma.rn.f64 	%fd25, %fd7, %fd90, %fd92;
	fma.rn.f64 	%fd26, %fd8, %fd91, %fd93;
	@%p10 bra 	$L__BB7_17;
	ld.param.u64 	%rd19, [_Z32massMatrixMultiplyConstantKernelILi2ELi4ELi8EEviPKdS1_S1_S1_Pd_param_5];
	add.s32 	%r55, %r4, %r5;
	shl.b32 	%r56, %r3, 3;
	add.s32 	%r57, %r55, %r56;
	cvta.to.global.u64 	%rd15, %rd19;
	mul.wide.s32 	%rd16, %r57, 8;
	add.s64 	%rd17, %rd15, %rd16;
	add.f64 	%fd94, %fd25, %fd26;
	st.global.f64 	[%rd17], %fd94;
	sub.f64 	%fd95, %fd25, %fd26;
	st.global.f64 	[%rd17+32], %fd95;
$L__BB7_17:
	ret;

}
	// .globl	_Z32massMatrixMultiplyRegisterKernelILi2ELi5ELi8EEviPKdS1_S1_S1_Pd
.visible .entry _Z32massMatrixMultiplyRegisterKernelILi2ELi5ELi8EEviPKdS1_S1_S1_Pd(
	.param .u32 _Z32massMatrixMultiplyRegisterKernelILi2ELi5ELi8EEviPKdS1_S1_S1_Pd_param_0,
	.param .u64 .ptr .align 1 _Z32massMatrixMultiplyRegisterKernelILi2ELi5ELi8EEviPKdS1_S1_S1_Pd_param_1,
	.param .u64 .ptr .align 1 _Z32massMatrixMultiplyRegisterKernelILi2ELi5ELi8EEviPKdS1_S1_S1_Pd_param_2,
	.param .u64 .ptr .align 1 _Z32massMatrixMultiplyRegisterKernelILi2ELi5ELi8EEviPKdS1_S1_S1_Pd_param_3,
	.param .u64 .ptr .align 1 _Z32massMatrixMultiplyRegisterKernelILi2ELi5ELi8EEviPKdS1_S1_S1_Pd_param_4,
	.param .u64 .ptr .align 1 _Z32massMatrixMultiplyRegisterKernelILi2ELi5ELi8EEviPKdS1_S1_S1_Pd_param_5
)
{
	.reg .pred 	%p<13>;
	.reg .b16 	%rs<7>;
	.reg .b32 	%r<62>;
	.reg .b64 	%rd<21>;
	.reg .b64 	%fd<137>;
	// demoted variable
	.shared .align 8 .b8 _ZZ32massMatrixMultiplyRegisterKernelILi2ELi5ELi8EEviPKdS1_S1_S1_PdE6s_tmp1[8000];
	// demoted variable
	.shared .align 8 .b8 _ZZ32massMatrixMultiplyRegisterKernelILi2ELi5ELi8EEviPKdS1_S1_S1_PdE14s_oddDofToQuad[24];
	// demoted variable
	.shared .align 8 .b8 _ZZ32massMatrixMultiplyRegisterKernelILi2ELi5ELi8EEviPKdS1_S1_S1_PdE15s_evenDofToQuad[24];
	ld.param.u32 	%r22, [_Z32massMatrixMultiplyRegisterKernelILi2ELi5ELi8EEviPKdS1_S1_S1_Pd_param_0];
	ld.param.u64 	%rd3, [_Z32massMatrixMultiplyRegisterKernelILi2ELi5ELi8EEviPKdS1_S1_S1_Pd_param_1];
	ld.param.u64 	%rd4, [_Z32massMatrixMultiplyRegisterKernelILi2ELi5ELi8EEviPKdS1_S1_S1_Pd_param_2];
	ld.param.u64 	%rd5, [_Z32massMatrixMultiplyRegisterKernelILi2ELi5ELi8EEviPKdS1_S1_S1_Pd_param_3];
	ld.param.u64 	%rd6, [_Z32massMatrixMultiplyRegisterKernelILi2ELi5ELi8EEviPKdS1_S1_S1_Pd_param_4];
	mov.u32 	%r61, %tid.x;
	mov.u32 	%r2, %tid.y;
	mov.u32 	%r23, %ctaid.x;
	shl.b32 	%r24, %r23, 3;
	add.s32 	%r3, %r24, %r2;
	and.b32  	%r4, %r61, 1;
	and.b32  	%r5, %r61, 1022;
	setp.ge.s32 	%p1, %r3, %r22;
	@%p1 bra 	$L__BB8_2;
	cvta.to.global.u64 	%rd8, %rd6;
	add.s32 	%r25, %r4, %r5;
	shl.b32 	%r26, %r3, 3;
	add.s32 	%r27, %r25, %r26;
	mul.wide.s32 	%rd9, %r27, 8;
	add.s64 	%rd10, %rd8, %rd9;
	ld.global.nc.f64 	%fd131, [%rd10];
	ld.global.nc.f64 	%fd130, [%rd10+32];
$L__BB8_2:
	setp.gt.u32 	%p2, %r61, 2;
	@%p2 bra 	$L__BB8_4;
	cvta.to.global.u64 	%rd11, %rd4;
	mul.wide.u32 	%rd12, %r61, 8;
	add.s64 	%rd13, %rd11, %rd12;
	ld.global.nc.f64 	%fd36, [%rd13];
	shl.b32 	%r28, %r61, 3;
	mov.u32 	%r29, _ZZ32massMatrixMultiplyRegisterKernelILi2ELi5ELi8EEviPKdS1_S1_S1_PdE14s_oddDofToQuad;
	add.s32 	%r30, %r29, %r28;
	st.shared.f64 	[%r30], %fd36;
	cvta.to.global.u64 	%rd14, %rd5;
	add.s64 	%rd15, %rd14, %rd12;
	ld.global.nc.f64 	%fd37, [%rd15];
	mov.u32 	%r31, _ZZ32massMatrixMultiplyRegisterKernelILi2ELi5ELi8EEviPKdS1_S1_S1_PdE15s_evenDofToQuad;
	add.s32 	%r32, %r31, %r28;
	st.shared.f64 	[%r32], %fd37;
$L__BB8_4:
	bar.sync 	0;
	ld.shared.f64 	%fd5, [_ZZ32massMatrixMultiplyRegisterKernelILi2ELi5ELi8EEviPKdS1_S1_S1_PdE14s_oddDofToQuad];
	ld.shared.f64 	%fd6, [_ZZ32massMatrixMultiplyRegisterKernelILi2ELi5ELi8EEviPKdS1_S1_S1_PdE15s_evenDofToQuad];
	ld.shared.f64 	%fd7, [_ZZ32massMatrixMultiplyRegisterKernelILi2ELi5ELi8EEviPKdS1_S1_S1_PdE14s_oddDofToQuad+8];
	ld.shared.f64 	%fd8, [_ZZ32massMatrixMultiplyRegisterKernelILi2ELi5ELi8EEviPKdS1_S1_S1_PdE15s_evenDofToQuad+8];
	ld.shared.f64 	%fd9, [_ZZ32massMatrixMultiplyRegisterKernelILi2ELi5ELi8EEviPKdS1_S1_S1_PdE14s_oddDofToQuad+16];
	ld.shared.f64 	%fd10, [_ZZ32massMatrixMultiplyRegisterKernelILi2ELi5ELi8EEviPKdS1_S1_S1_PdE15s_evenDofToQuad+16];
	shr.u32 	%r6, %r61, 1;
	add.f64 	%fd38, %fd131, %fd130;
	sub.f64 	%fd39, %fd131, %fd130;
	mov.u32 	%r33, _ZZ32massMatrixMultiplyRegisterKernelILi2ELi5ELi8EEviPKdS1_S1_S1_PdE6s_tmp1;
	mad.lo.s32 	%r7, %r2, 1000, %r33;
	mad.lo.s32 	%r34, %r6, 40, %r7;
	shl.b32 	%r35, %r4, 3;
	add.s32 	%r8, %r34, %r35;
	fma.rn.f64 	%fd40, %fd5, %fd38, 0d0000000000000000;
	fma.rn.f64 	%fd41, %fd6, %fd39, 0d0000000000000000;
	sub.f64 	%fd42, %fd40, %fd41;
	st.shared.f64 	[%r8+800], %fd42;
	add.f64 	%fd43, %fd41, %fd40;
	st.shared.f64 	[%r8], %fd43;
	fma.rn.f64 	%fd44, %fd7, %fd38, 0d0000000000000000;
	fma.rn.f64 	%fd45, %fd8, %fd39, 0d0000000000000000;
	sub.f64 	%fd46, %fd44, %fd45;
	st.shared.f64 	[%r8+600], %fd46;
	add.f64 	%fd47, %fd45, %fd44;
	st.shared.f64 	[%r8+200], %fd47;
	fma.rn.f64 	%fd48, %fd9, %fd38, 0d0000000000000000;
	fma.rn.f64 	%fd49, %fd10, %fd39, 0d0000000000000000;
	add.f64 	%fd50, %fd49, %fd48;
	st.shared.f64 	[%r8+400], %fd50;
	bar.sync 	0;
	setp.gt.u32 	%p3, %r61, 9;
	@%p3 bra 	$L__BB8_7;
	mul.lo.s32 	%r36, %r6, 200;
	mad.lo.s32 	%r37, %r2, 1000, %r36;
	add.s32 	%r39, %r37, %r35;
	add.s32 	%r57, %r33, %r39;
	mov.u32 	%r58, %r61;
$L__BB8_6:
	ld.shared.f64 	%fd51, [%r57];
	ld.shared.f64 	%fd52, [%r57+40];
	add.f64 	%fd53, %fd51, %fd52;
	sub.f64 	%fd54, %fd51, %fd52;
	fma.rn.f64 	%fd55, %fd5, %fd53, 0d0000000000000000;
	fma.rn.f64 	%fd56, %fd6, %fd54, 0d0000000000000000;
	sub.f64 	%fd57, %fd55, %fd56;
	st.shared.f64 	[%r57+160], %fd57;
	add.f64 	%fd58, %fd56, %fd55;
	st.shared.f64 	[%r57], %fd58;
	fma.rn.f64 	%fd59, %fd7, %fd53, 0d0000000000000000;
	fma.rn.f64 	%fd60, %fd8, %fd54, 0d0000000000000000;
	sub.f64 	%fd61, %fd59, %fd60;
	st.shared.f64 	[%r57+120], %fd61;
	add.f64 	%fd62, %fd60, %fd59;
	st.shared.f64 	[%r57+40], %fd62;
	fma.rn.f64 	%fd63, %fd9, %fd53, 0d0000000000000000;
	fma.rn.f64 	%fd64, %fd10, %fd54, 0d0000000000000000;
	add.f64 	%fd65, %fd64, %fd63;
	st.shared.f64 	[%r57+80], %fd65;
	add.s32 	%r12, %r58, 4;
	add.s32 	%r57, %r57, 400;
	setp.lt.u32 	%p4, %r58, 6;
	mov.u32 	%r58, %r12;
	@%p4 bra 	$L__BB8_6;
$L__BB8_7:
	bar.sync 	0;
	setp.gt.u32 	%p5, %r61, 24;
	@%p5 bra 	$L__BB8_16;
	cvta.to.global.u64 	%rd1, %rd3;
	mov.u32 	%r59, %r61;
$L__BB8_9:
	setp.ge.s32 	%p6, %r3, %r22;
	cvt.u16.u32 	%rs1, %r59;
	mul.lo.s16 	%rs2, %rs1, 205;
	shr.u16 	%rs3, %rs2, 10;
	mul.lo.s16 	%rs4, %rs3, 5;
	sub.s16 	%rs5, %rs1, %rs4;
	mul.wide.u16 	%r41, %rs3, 200;
	add.s32 	%r42, %r7, %r41;
	and.b16  	%rs6, %rs5, 255;
	mul.wide.u16 	%r43, %rs6, 40;
	add.s32 	%r15, %r42, %r43;
	ld.shared.f64 	%fd67, [%r15];
	ld.shared.f64 	%fd68, [%r15+8];
	add.f64 	%fd11, %fd67, %fd68;
	sub.f64 	%fd12, %fd67, %fd68;
	mov.b32 	%r44, {%rs6, %rs3};
	mov.b32 	%r45, 0;
	mov.b32 	%r46, 6405;
	dp2a.lo.u32.u32 	%r47, %r44, %r46, %r45;
	mad.lo.s32 	%r48, %r3, 125, %r47;
	fma.rn.f64 	%fd13, %fd5, %fd11, 0d0000000000000000;
	fma.rn.f64 	%fd14, %fd6, %fd12, 0d0000000000000000;
	mul.wide.s32 	%rd16, %r48, 8;
	add.s64 	%rd2, %rd1, %rd16;
	mov.f64 	%fd132, 0d0000000000000000;
	mov.f64 	%fd133, %fd132;
	@%p6 bra 	$L__BB8_11;
	ld.global.nc.f64 	%fd132, [%rd2];
	ld.global.nc.f64 	%fd133, [%rd2+32];
$L__BB8_11:
	add.f64 	%fd70, %fd13, %fd14;
	sub.f64 	%fd71, %fd13, %fd14;
	mul.f64 	%fd72, %fd70, %fd132;
	mul.f64 	%fd73, %fd71, %fd133;
	sub.f64 	%fd19, %fd72, %fd73;
	add.f64 	%fd20, %fd72, %fd73;
	fma.rn.f64 	%fd21, %fd7, %fd11, 0d0000000000000000;
	fma.rn.f64 	%fd22, %fd8, %fd12, 0d0000000000000000;
	mov.f64 	%fd134, 0d0000000000000000;
	mov.f64 	%fd135, %fd134;
	@%p6 bra 	$L__BB8_13;
	ld.global.nc.f64 	%fd134, [%rd2+8];
	ld.global.nc.f64 	%fd135, [%rd2+24];
$L__BB8_13:
	add.f64 	%fd75, %fd21, %fd22;
	sub.f64 	%fd76, %fd21, %fd22;
	mul.f64 	%fd77, %fd75, %fd134;
	mul.f64 	%fd78, %fd76, %fd135;
	sub.f64 	%fd27, %fd77, %fd78;
	add.f64 	%fd28, %fd77, %fd78;
	fma.rn.f64 	%fd29, %fd9, %fd11, 0d0000000000000000;
	fma.rn.f64 	%fd30, %fd10, %fd12, 0d0000000000000000;
	mov.f64 	%fd136, 0d0000000000000000;
	@%p6 bra 	$L__BB8_15;
	ld.global.nc.f64 	%fd136, [%rd2+16];
$L__BB8_15:
	add.f64 	%fd79, %fd29, %fd30;
	sub.f64 	%fd80, %fd29, %fd30;
	mul.f64 	%fd81, %fd80, %fd136;
	fma.rn.f64 	%fd82, %fd79, %fd136, %fd81;
	mul.f64 	%fd83, %fd82, 0d3FE0000000000000;
	fma.rn.f64 	%fd84, %fd5, %fd20, 0d0000000000000000;
	fma.rn.f64 	%fd85, %fd6, %fd19, 0d0000000000000000;
	fma.rn.f64 	%fd86, %fd7, %fd28, %fd84;
	fma.rn.f64 	%fd87, %fd8, %fd27, %fd85;
	fma.rn.f64 	%fd88, %fd9, %fd83, %fd86;
	fma.rn.f64 	%fd89, %fd10, %fd83, %fd87;
	sub.f64 	%fd90, %fd88, %fd89;
	st.shared.f64 	[%r15+8], %fd90;
	add.f64 	%fd91, %fd88, %fd89;
	st.shared.f64 	[%r15], %fd91;
	add.s32 	%r16, %r59, 4;
	setp.lt.u32 	%p9, %r59, 21;
	mov.u32 	%r59, %r16;
	@%p9 bra 	$L__BB8_9;
$L__BB8_16:
	setp.gt.u32 	%p10, %r61, 9;
	bar.sync 	0;
	@%p10 bra 	$L__BB8_19;
	mul.lo.s32 	%r49, %r6, 200;
	mad.lo.s32 	%r50, %r2, 1000, %r49;
	shl.b32 	%r51, %r4, 3;
	add.s32 	%r52, %r50, %r51;
	mov.u32 	%r53, _ZZ32massMatrixMultiplyRegisterKernelILi2ELi5ELi8EEviPKdS1_S1_S1_PdE6s_tmp1;
	add.s32 	%r60, %r53, %r52;
$L__BB8_18:
	ld.shared.f64 	%fd92, [%r60];
	ld.shared.f64 	%fd93, [%r60+160];
	add.f64 	%fd94, %fd92, %fd93;
	sub.f64 	%fd95, %fd92, %fd93;
	ld.shared.f64 	%fd96, [%r60+40];
	ld.shared.f64 	%fd97, [%r60+120];
	add.f64 	%fd98, %fd96, %fd97;
	sub.f64 	%fd99, %fd96, %fd97;
	ld.shared.f64 	%fd100, [%r60+80];
	add.f64 	%fd101, %fd100, %fd100;
	sub.f64 	%fd102, %fd100, %fd100;
	mul.f64 	%fd103, %fd101, 0d3FE0000000000000;
	fma.rn.f64 	%fd104, %fd5, %fd94, 0d0000000000000000;
	fma.rn.f64 	%fd105, %fd6, %fd95, 0d0000000000000000;
	fma.rn.f64 	%fd106, %fd7, %fd98, %fd104;
	fma.rn.f64 	%fd107, %fd8, %fd99, %fd105;
	fma.rn.f64 	%fd108, %fd9, %fd103, %fd106;
	fma.rn.f64 	%fd109, %fd10, %fd102, %fd107;
	sub.f64 	%fd110, %fd108, %fd109;
	st.shared.f64 	[%r60+40], %fd110;
	add.f64 	%fd111, %fd108, %fd109;
	st.shared.f64 	[%r60], %fd111;
	add.s32 	%r20, %r61, 4;
	add.s32 	%r60, %r60, 400;
	setp.lt.u32 	%p11, %r61, 6;
	mov.u32 	%r61, %r20;
	@%p11 bra 	$L__BB8_18;
$L__BB8_19:
	setp.ge.s32 	%p12, %r3, %r22;
	bar.sync 	0;
	ld.shared.f64 	%fd112, [%r8];
	ld.shared.f64 	%fd113, [%r8+800];
	add.f64 	%fd114, %fd112, %fd113;
	sub.f64 	%fd115, %fd112, %fd113;
	ld.shared.f64 	%fd116, [%r8+200];
	ld.shared.f64 	%fd117, [%r8+600];
	add.f64 	%fd118, %fd116, %fd117;
	sub.f64 	%fd119, %fd116, %fd117;
	ld.shared.f64 	%fd120, [%r8+400];
	add.f64 	%fd121, %fd120, %fd120;
	sub.f64 	%fd122, %fd120, %fd120;
	mul.f64 	%fd123, %fd121, 0d3FE0000000000000;
	fma.rn.f64 	%fd124, %fd5, %fd114, 0d0000000000000000;
	fma.rn.f64 	%fd125, %fd6, %fd115, 0d0000000000000000;
	fma.rn.f64 	%fd126, %fd7, %fd118, %fd124;
	fma.rn.f64 	%fd127, %fd8, %fd119, %fd125;
	fma.rn.f64 	%fd33, %fd9, %fd123, %fd126;
	fma.rn.f64 	%fd34, %fd10, %fd122, %fd127;
	@%p12 bra 	$L__BB8_21;
	ld.param.u64 	%rd20, [_Z32massMatrixMultiplyRegisterKernelILi2ELi5ELi8EEviPKdS1_S1_S1_Pd_param_5];
	add.s32 	%r54, %r4, %r5;
	shl.b32 	%r55, %r3, 3;
	add.s32 	%r56, %r54, %r55;
	cvta.to.global.u64 	%rd17, %rd20;
	mul.wide.s32 	%rd18, %r56, 8;
	add.s64 	%rd19, %rd17, %rd18;
	add.f64 	%fd128, %fd33, %fd34;
	st.global.f64 	[%rd19], %fd128;
	sub.f64 	%fd129, %fd33, %fd34;
	st.global.f64 	[%rd19+32], %fd129;
$L__BB8_21:
	ret;

}
	// .globl	_Z32massMatrixMultiplyConstantKernelILi2ELi5ELi8EEviPKdS1_S1_S1_Pd
.visible .entry _Z32massMatrixMultiplyConstantKernelILi2ELi5ELi8EEviPKdS1_S1_S1_Pd(
	.param .u32 _Z32massMatrixMultiplyConstantKernelILi2ELi5ELi8EEviPKdS1_S1_S1_Pd_param_0,
	.param .u64 .ptr .align 1 _Z32massMatrixMultiplyConstantKernelILi2ELi5ELi8EEviPKdS1_S1_S1_Pd_param_1,
	.param .u64 .ptr .align 1 _Z32massMatrixMultiplyConstantKernelILi2ELi5ELi8EEviPKdS1_S1_S1_Pd_param_2,
	.param .u64 .ptr .align 1 _Z32massMatrixMultiplyConstantKernelILi2ELi5ELi8EEviPKdS1_S1_S1_Pd_param_3,
	.param .u64 .ptr .align 1 _Z32massMatrixMultiplyConstantKernelILi2ELi5ELi8EEviPKdS1_S1_S1_Pd_param_4,
	.param .u64 .ptr .align 1 _Z32massMatrixMultiplyConstantKernelILi2ELi5ELi8EEviPKdS1_S1_S1_Pd_param_5
)
{
	.reg .pred 	%p<12>;
	.reg .b16 	%rs<7>;
	.reg .b32 	%r<57>;
	.reg .b64 	%rd<14>;
	.reg .b64 	%fd<135>;
	// demoted variable
	.shared .align 8 .b8 _ZZ32massMatrixMultiplyConstantKernelILi2ELi5ELi8EEviPKdS1_S1_S1_PdE6s_tmp1[8000];
	ld.param.u32 	%r22, [_Z32massMatrixMultiplyConstantKernelILi2ELi5ELi8EEviPKdS1_S1_S1_Pd_param_0];
	ld.param.u64 	%rd3, [_Z32massMatrixMultiplyConstantKernelILi2ELi5ELi8EEviPKdS1_S1_S1_Pd_param_1];
	ld.param.u64 	%rd4, [_Z32massMatrixMultiplyConstantKernelILi2ELi5ELi8EEviPKdS1_S1_S1_Pd_param_4];
	mov.u32 	%r56, %tid.x;
	mov.u32 	%r2, %tid.y;
	mov.u32 	%r23, %ctaid.x;
	shl.b32 	%r24, %r23, 3;
	add.s32 	%r3, %r24, %r2;
	and.b32  	%r4, %r56, 1;
	and.b32  	%r5, %r56, 1022;
	setp.ge.s32 	%p1, %r3, %r22;
	@%p1 bra 	$L__BB9_2;
	cvta.to.global.u64 	%rd6, %rd4;
	add.s32 	%r25, %r4, %r5;
	shl.b32 	%r26, %r3, 3;
	add.s32 	%r27, %r25, %r26;
	mul.wide.s32 	%rd7, %r27, 8;
	add.s64 	%rd8, %rd6, %rd7;
	ld.global.nc.f64 	%fd129, [%rd8];
	ld.global.nc.f64 	%fd128, [%rd8+32];
$L__BB9_2:
	bar.sync 	0;
	shr.u32 	%r6, %r56, 1;
	add.f64 	%fd36, %fd129, %fd128;
	sub.f64 	%fd37, %fd129, %fd128;
	mov.u32 	%r28, _ZZ32massMatrixMultiplyConstantKernelILi2ELi5ELi8EEviPKdS1_S1_S1_PdE6s_tmp1;
	mad.lo.s32 	%r7, %r2, 1000, %r28;
	mad.lo.s32 	%r29, %r6, 40, %r7;
	shl.b32 	%r30, %r4, 3;
	add.s32 	%r8, %r29, %r30;
	ld.const.f64 	%fd5, [const_oddDofToQuad];
	ld.const.f64 	%fd6, [const_evenDofToQuad];
	fma.rn.f64 	%fd38, %fd5, %fd36, 0d0000000000000000;
	fma.rn.f64 	%fd39, %fd6, %fd37, 0d0000000000000000;
	sub.f64 	%fd40, %fd38, %fd39;
	st.shared.f64 	[%r8+800], %fd40;
	add.f64 	%fd41, %fd39, %fd38;
	st.shared.f64 	[%r8], %fd41;
	ld.const.f64 	%fd7, [const_oddDofToQuad+8];
	ld.const.f64 	%fd8, [const_evenDofToQuad+8];
	fma.rn.f64 	%fd42, %fd7, %fd36, 0d0000000000000000;
	fma.rn.f64 	%fd43, %fd8, %fd37, 0d0000000000000000;
	sub.f64 	%fd44, %fd42, %fd43;
	st.shared.f64 	[%r8+600], %fd44;
	add.f64 	%fd45, %fd43, %fd42;
	st.shared.f64 	[%r8+200], %fd45;
	ld.const.f64 	%fd9, [const_oddDofToQuad+16];
	ld.const.f64 	%fd10, [const_evenDofToQuad+16];
	fma.rn.f64 	%fd46, %fd9, %fd36, 0d0000000000000000;
	fma.rn.f64 	%fd47, %fd10, %fd37, 0d0000000000000000;
	add.f64 	%fd48, %fd47, %fd46;
	st.shared.f64 	[%r8+400], %fd48;
	bar.sync 	0;
	setp.gt.u32 	%p2, %r56, 9;
	@%p2 bra 	$L__BB9_5;
	mul.lo.s32 	%r31, %r6, 200;
	mad.lo.s32 	%r32, %r2, 1000, %r31;
	add.s32 	%r34, %r32, %r30;
	add.s32 	%r52, %r28, %r34;
	mov.u32 	%r53, %r56;
$L__BB9_4:
	ld.shared.f64 	%fd49, [%r52];
	ld.shared.f64 	%fd50, [%r52+40];
	add.f64 	%fd51, %fd49, %fd50;
	sub.f64 	%fd52, %fd49, %fd50;
	fma.rn.f64 	%fd53, %fd5, %fd51, 0d0000000000000000;
	fma.rn.f64 	%fd54, %fd6, %fd52, 0d0000000000000000;
	sub.f64 	%fd55, %fd53, %fd54;
	st.shared.f64 	[%r52+160], %fd55;
	add.f64 	%fd56, %fd54, %fd53;
	st.shared.f64 	[%r52], %fd56;
	fma.rn.f64 	%fd57, %fd7, %fd51, 0d0000000000000000;
	fma.rn.f64 	%fd58, %fd8, %fd52, 0d0000000000000000;
	sub.f64 	%fd59, %fd57, %fd58;
	st.shared.f64 	[%r52+120], %fd59;
	add.f64 	%fd60, %fd58, %fd57;
	st.shared.f64 	[%r52+40], %fd60;
	fma.rn.f64 	%fd61, %fd9, %fd51, 0d0000000000000000;
	fma.rn.f64 	%fd62, %fd10, %fd52, 0d0000000000000000;
	add.f64 	%fd63, %fd62, %fd61;
	st.shared.f64 	[%r52+80], %fd63;
	add.s32 	%r12, %r53, 4;
	add.s32 	%r52, %r52, 400;
	setp.lt.u32 	%p3, %r53, 6;
	mov.u32 	%r53, %r12;
	@%p3 bra 	$L__BB9_4;
$L__BB9_5:
	bar.sync 	0;
	setp.gt.u32 	%p4, %r56, 24;
	@%p4 bra 	$L__BB9_14;
	cvta.to.global.u64 	%rd1, %rd3;
	mov.u32 	%r54, %r56;
$L__BB9_7:
	setp.ge.s32 	%p5, %r3, %r22;
	cvt.u16.u32 	%rs1, %r54;
	mul.lo.s16 	%rs2, %rs1, 205;
	shr.u16 	%rs3, %rs2, 10;
	mul.lo.s16 	%rs4, %rs3, 5;
	sub.s16 	%rs5, %rs1, %rs4;
	mul.wide.u16 	%r36, %rs3, 200;
	add.s32 	%r37, %r7, %r36;
	and.b16  	%rs6, %rs5, 255;
	mul.wide.u16 	%r38, %rs6, 40;
	add.s32 	%r15, %r37, %r38;
	ld.shared.f64 	%fd65, [%r15];
	ld.shared.f64 	%fd66, [%r15+8];
	add.f64 	%fd11, %fd65, %fd66;
	sub.f64 	%fd12, %fd65, %fd66;
	mov.b32 	%r39, {%rs6, %rs3};
	mov.b32 	%r40, 0;
	mov.b32 	%r41, 6405;
	dp2a.lo.u32.u32 	%r42, %r39, %r41, %r40;
	mad.lo.s32 	%r43, %r3, 125, %r42;
	fma.rn.f64 	%fd13, %fd5, %fd11, 0d0000000000000000;
	fma.rn.f64 	%fd14, %fd6, %fd12, 0d0000000000000000;
	mul.wide.s32 	%rd9, %r43, 8;
	add.s64 	%rd2, %rd1, %rd9;
	mov.f64 	%fd130, 0d0000000000000000;
	mov.f64 	%fd131, %fd130;
	@%p5 bra 	$L__BB9_9;
	ld.global.nc.f64 	%fd130, [%rd2];
	ld.global.nc.f64 	%fd131, [%rd2+32];
$L__BB9_9:
	add.f64 	%fd68, %fd13, %fd14;
	sub.f64 	%fd69, %fd13, %fd14;
	mul.f64 	%fd70, %fd68, %fd130;
	mul.f64 	%fd71, %fd69, %fd131;
	sub.f64 	%fd19, %fd70, %fd71;
	add.f64 	%fd20, %fd70, %fd71;
	fma.rn.f64 	%fd21, %fd7, %fd11, 0d0000000000000000;
	fma.rn.f64 	%fd22, %fd8, %fd12, 0d0000000000000000;
	mov.f64 	%fd132, 0d0000000000000000;
	mov.f64 	%fd133, %fd132;
	@%p5 bra 	$L__BB9_11;
	ld.global.nc.f64 	%fd132, [%rd2+8];
	ld.global.nc.f64 	%fd133, [%rd2+24];
$L__BB9_11:
	add.f64 	%fd73, %fd21, %fd22;
	sub.f64 	%fd74, %fd21, %fd22;
	mul.f64 	%fd75, %fd73, %fd132;
	mul.f64 	%fd76, %fd74, %fd133;
	sub.f64 	%fd27, %fd75, %fd76;
	add.f64 	%fd28, %fd75, %fd76;
	fma.rn.f64 	%fd29, %fd9, %fd11, 0d0000000000000000;
	fma.rn.f64 	%fd30, %fd10, %fd12, 0d0000000000000000;
	mov.f64 	%fd134, 0d0000000000000000;
	@%p5 bra 	$L__BB9_13;
	ld.global.nc.f64 	%fd134, [%rd2+16];
$L__BB9_13:
	add.f64 	%fd77, %fd29, %fd30;
	sub.f64 	%fd78, %fd29, %fd30;
	mul.f64 	%fd79, %fd78, %fd134;
	fma.rn.f64 	%fd80, %fd77, %fd134, %fd79;
	mul.f64 	%fd81, %fd80, 0d3FE0000000000000;
	fma.rn.f64 	%fd82, %fd5, %fd20, 0d0000000000000000;
	fma.rn.f64 	%fd83, %fd6, %fd19, 0d0000000000000000;
	fma.rn.f64 	%fd84, %fd7, %fd28, %fd82;
	fma.rn.f64 	%fd85, %fd8, %fd27, %fd83;
	fma.rn.f64 	%fd86, %fd9, %fd81, %fd84;
	fma.rn.f64 	%fd87, %fd10, %fd81, %fd85;
	sub.f64 	%fd88, %fd86, %fd87;
	st.shared.f64 	[%r15+8], %fd88;
	add.f64 	%fd89, %fd86, %fd87;
	st.shared.f64 	[%r15], %fd89;
	add.s32 	%r16, %r54, 4;
	setp.lt.u32 	%p8, %r54, 21;
	mov.u32 	%r54, %r16;
	@%p8 bra 	$L__BB9_7;
$L__BB9_14:
	setp.gt.u32 	%p9, %r56, 9;
	bar.sync 	0;
	@%p9 bra 	$L__BB9_17;
	mul.lo.s32 	%r44, %r6, 200;
	mad.lo.s32 	%r45, %r2, 1000, %r44;
	shl.b32 	%r46, %r4, 3;
	add.s32 	%r47, %r45, %r46;
	mov.u32 	%r48, _ZZ32massMatrixMultiplyConstantKernelILi2ELi5ELi8EEviPKdS1_S1_S1_PdE6s_tmp1;
	add.s32 	%r55, %r48, %r47;
$L__BB9_16:
	ld.shared.f64 	%fd90, [%r55];
	ld.shared.f64 	%fd91, [%r55+160];
	add.f64 	%fd92, %fd90, %fd91;
	sub.f64 	%fd93, %fd90, %fd91;
	ld.shared.f64 	%fd94, [%r55+40];
	ld.shared.f64 	%fd95, [%r55+120];
	add.f64 	%fd96, %fd94, %fd95;
	sub.f64 	%fd97, %fd94, %fd95;
	ld.shared.f64 	%fd98, [%r55+80];
	add.f64 	%fd99, %fd98, %fd98;
	sub.f64 	%fd100, %fd98, %fd98;
	mul.f64 	%fd101, %fd99, 0d3FE0000000000000;
	fma.rn.f64 	%fd102, %fd5, %fd92, 0d0000000000000000;
	fma.rn.f64 	%fd103, %fd6, %fd93, 0d0000000000000000;
	fma.rn.f64 	%fd104, %fd7, %fd96, %fd102;
	fma.rn.f64 	%fd105, %fd8, %fd97, %fd103;
	fma.rn.f64 	%fd106, %fd9, %fd101, %fd104;
	fma.rn.f64 	%fd107, %fd10, %fd100, %fd105;
	sub.f64 	%fd108, %fd106, %fd107;
	st.shared.f64 	[%r55+40], %fd108;
	add.f64 	%fd109, %fd106, %fd107;
	st.shared.f64 	[%r55], %fd109;
	add.s32 	%r20, %r56, 4;
	add.s32 	%r55, %r55, 400;
	setp.lt.u32 	%p10, %r56, 6;
	mov.u32 	%r56, %r20;
	@%p10 bra 	$L__BB9_16;
$L__BB9_17:
	setp.ge.s32 	%p11, %r3, %r22;
	bar.sync 	0;
	ld.shared.f64 	%fd110, [%r8];
	ld.shared.f64 	%fd111, [%r8+800];
	add.f64 	%fd112, %fd110, %fd111;
	sub.f64 	%fd113, %fd110, %fd111;
	ld.shared.f64 	%fd114, [%r8+200];
	ld.shared.f64 	%fd115, [%r8+600];
	add.f64 	%fd116, %fd114, %fd115;
	sub.f64 	%fd117, %fd114, %fd115;
	ld.shared.f64 	%fd118, [%r8+400];
	add.f64 	%fd119, %fd118, %fd118;
	sub.f64 	%fd120, %fd118, %fd118;
	mul.f64 	%fd121, %fd119, 0d3FE0000000000000;
	fma.rn.f64 	%fd122, %fd5, %fd112, 0d0000000000000000;
	fma.rn.f64 	%fd123, %fd6, %fd113, 0d0000000000000000;
	fma.rn.f64 	%fd124, %fd7, %fd116, %fd122;
	fma.rn.f64 	%fd125, %fd8, %fd117, %fd123;
	fma.rn.f64 	%fd33, %fd9, %fd121, %fd124;
	fma.rn.f64 	%fd34, %fd10, %fd120, %fd125;
	@%p11 bra 	$L__BB9_19;
	ld.param.u64 	%rd13, [_Z32massMatrixMultiplyConstantKernelILi2ELi5ELi8EEviPKdS1_S1_S1_Pd_param_5];
	add.s32 	%r49, %r4, %r5;
	shl.b32 	%r50, %r3, 3;
	add.s32 	%r51, %r49, %r50;
	cvta.to.global.u64 	%rd10, %rd13;
	mul.wide.s32 	%rd11, %r51, 8;
	add.s64 	%rd12, %rd10, %rd11;
	add.f64 	%fd126, %fd33, %fd34;
	st.global.f64 	[%rd12], %fd126;
	sub.f64 	%fd127, %fd33, %fd34;
	st.global.f64 	[%rd12+32], %fd127;
$L__BB9_19:
	ret;

}
	// .globl	_Z32massMatrixMultiplyRegisterKernelILi2ELi6ELi8EEviPKdS1_S1_S1_Pd
.visible .entry _Z32massMatrixMultiplyRegisterKernelILi2ELi6ELi8EEviPKdS1_S1_S1_Pd(
	.param .u32 _Z32massMatrixMultiplyRegisterKernelILi2ELi6ELi8EEviPKdS1_S1_S1_Pd_param_0,
	.param .u64 .ptr .align 1 _Z32massMatrixMultiplyRegisterKernelILi2ELi6ELi8EEviPKdS1_S1_S1_Pd_param_1,
	.param .u64 .ptr .align 1 _Z32massMatrixMultiplyRegisterKernelILi2ELi6ELi8EEviPKdS1_S1_S1_Pd_param_2,
	.param .u64 .ptr .align 1 _Z32massMatrixMultiplyRegisterKernelILi2ELi6ELi8EEviPKdS1_S1_S1_Pd_param_3,
	.param .u64 .ptr .align 1 _Z32massMatrixMultiplyRegisterKernelILi2ELi6ELi8EEviPKdS1_S1_S1_Pd_param_4,
	.param .u64 .ptr .align 1 _Z32massMatrixMultiplyRegisterKernelILi2ELi6ELi8EEviPKdS1_S1_S1_Pd_param_5
)
{
	.reg .pred 	%p<13>;
	.reg .b16 	%rs<7>;
	.reg .b32 	%r<62>;
	.reg .b64 	%rd<21>;
	.reg .b64 	%fd<143>;
	// demoted variable
	.shared .align 8 .b8 _ZZ32massMatrixMultiplyRegisterKernelILi2ELi6ELi8EEviPKdS1_S1_S1_PdE6s_tmp1[13824];
	// demoted variable
	.shared .align 8 .b8 _ZZ32massMatrixMultiplyRegisterKernelILi2ELi6ELi8EEviPKdS1_S1_S1_PdE14s_oddDofToQuad[24];
	// demoted variable
	.shared .align 8 .b8 _ZZ32massMatrixMultiplyRegisterKernelILi2ELi6ELi8EEviPKdS1_S1_S1_PdE15s_evenDofToQuad[24];
	ld.param.u32 	%r22, [_Z32massMatrixMultiplyRegisterKernelILi2ELi6ELi8EEviPKdS1_S1_S1_Pd_param_0];
	ld.param.u64 	%rd3, [_Z32massMatrixMultiplyRegisterKernelILi2ELi6ELi8EEviPKdS1_S1_S1_Pd_param_1];
	ld.param.u64 	%rd4, [_Z32massMatrixMultiplyRegisterKernelILi2ELi6ELi8EEviPKdS1_S1_S1_Pd_param_2];
	ld.param.u64 	%rd5, [_Z32massMatrixMultiplyRegisterKernelILi2ELi6ELi8EEviPKdS1_S1_S1_Pd_param_3];
	ld.param.u64 	%rd6, [_Z32massMatrixMultiplyRegisterKernelILi2ELi6ELi8EEviPKdS1_S1_S1_Pd_param_4];
	mov.u32 	%r61, %tid.x;
	mov.u32 	%r2, %tid.y;
	mov.u32 	%r23, %ctaid.x;
	shl.b32 	%r24, %r23, 3;
	add.s32 	%r3, %r24, %r2;
	and.b32  	%r4, %r61, 1;
	and.b32  	%r5, %r61, 1022;
	setp.ge.s32 	%p1, %r3, %r22;
	@%p1 bra 	$L__BB10_2;
	cvta.to.global.u64 	%rd8, %rd6;
	add.s32 	%r25, %r4, %r5;
	shl.b32 	%r26, %r3, 3;
	add.s32 	%r27, %r25, %r26;
	mul.wide.s32 	%rd9, %r27, 8;
	add.s64 	%rd10, %rd8, %rd9;
	ld.global.nc.f64 	%fd136, [%rd10];
	ld.global.nc.f64 	%fd135, [%rd10+32];
$L__BB10_2:
	setp.gt.u32 	%p2, %r61, 2;
	@%p2 bra 	$L__BB10_4;
	cvta.to.global.u64 	%rd11, %rd4;
	mul.wide.u32 	%rd12, %r61, 8;
	add.s64 	%rd13, %rd11, %rd12;
	ld.global.nc.f64 	%fd38, [%rd13];
	shl.b32 	%r28, %r61, 3;
	mov.u32 	%r29, _ZZ32massMatrixMultiplyRegisterKernelILi2ELi6ELi8EEviPKdS1_S1_S1_PdE14s_oddDofToQuad;
	add.s32 	%r30, %r29, %r28;
	st.shared.f64 	[%r30], %fd38;
	cvta.to.global.u64 	%rd14, %rd5;
	add.s64 	%rd15, %rd14, %rd12;
	ld.global.nc.f64 	%fd39, [%rd15];
	mov.u32 	%r31, _ZZ32massMatrixMultiplyRegisterKernelILi2ELi6ELi8EEviPKdS1_S1_S1_PdE15s_evenDofToQuad;
	add.s32 	%r32, %r31, %r28;
	st.shared.f64 	[%r32], %fd39;
$L__BB10_4:
	bar.sync 	0;
	ld.shared.f64 	%fd5, [_ZZ32massMatrixMultiplyRegisterKernelILi2ELi6ELi8EEviPKdS1_S1_S1_PdE14s_oddDofToQuad];
	ld.shared.f64 	%fd6, [_ZZ32massMatrixMultiplyRegisterKernelILi2ELi6ELi8EEviPKdS1_S1_S1_PdE15s_evenDofToQuad];
	ld.shared.f64 	%fd7, [_ZZ32massMatrixMultiplyRegisterKernelILi2ELi6ELi8EEviPKdS1_S1_S1_PdE14s_oddDofToQuad+8];
	ld.shared.f64 	%fd8, [_ZZ32massMatrixMultiplyRegisterKernelILi2ELi6ELi8EEviPKdS1_S1_S1_PdE15s_evenDofToQuad+8];
	ld.shared.f64 	%fd9, [_ZZ32massMatrixMultiplyRegisterKernelILi2ELi6ELi8EEviPKdS1_S1_S1_PdE14s_oddDofToQuad+16];
	ld.shared.f64 	%fd10, [_ZZ32massMatrixMultiplyRegisterKernelILi2ELi6ELi8EEviPKdS1_S1_S1_PdE15s_evenDofToQuad+16];
	shr.u32 	%r6, %r61, 1;
	add.f64 	%fd40, %fd136, %fd135;
	sub.f64 	%fd41, %fd136, %fd135;
	mov.u32 	%r33, _ZZ32massMatrixMultiplyRegisterKernelILi2ELi6ELi8EEviPKdS1_S1_S1_PdE6s_tmp1;
	mad.lo.s32 	%r7, %r2, 1728, %r33;
	mad.lo.s32 	%r34, %r6, 48, %r7;
	shl.b32 	%r35, %r4, 3;
	add.s32 	%r8, %r34, %r35;
	fma.rn.f64 	%fd42, %fd5, %fd40, 0d0000000000000000;
	fma.rn.f64 	%fd43, %fd6, %fd41, 0d0000000000000000;
	sub.f64 	%fd44, %fd42, %fd43;
	st.shared.f64 	[%r8+1440], %fd44;
	add.f64 	%fd45, %fd43, %fd42;
	st.shared.f64 	[%r8], %fd45;
	fma.rn.f64 	%fd46, %fd7, %fd40, 0d0000000000000000;
	fma.rn.f64 	%fd47, %fd8, %fd41, 0d0000000000000000;
	sub.f64 	%fd48, %fd46, %fd47;
	st.shared.f64 	[%r8+1152], %fd48;
	add.f64 	%fd49, %fd47, %fd46;
	st.shared.f64 	[%r8+288], %fd49;
	fma.rn.f64 	%fd50, %fd9, %fd40, 0d0000000000000000;
	fma.rn.f64 	%fd51, %fd10, %fd41, 0d0000000000000000;
	sub.f64 	%fd52, %fd50, %fd51;
	st.shared.f64 	[%r8+864], %fd52;
	add.f64 	%fd53, %fd51, %fd50;
	st.shared.f64 	[%r8+576], %fd53;
	bar.sync 	0;
	setp.gt.u32 	%p3, %r61, 11;
	@%p3 bra 	$L__BB10_7;
	mul.lo.s32 	%r36, %r6, 288;
	mad.lo.s32 	%r37, %r2, 1728, %r36;
	or.b32  	%r39, %r37, %r35;
	add.s32 	%r57, %r33, %r39;
	mov.u32 	%r58, %r61;
$L__BB10_6:
	ld.shared.f64 	%fd54, [%r57];
	ld.shared.f64 	%fd55, [%r57+48];
	add.f64 	%fd56, %fd54, %fd55;
	sub.f64 	%fd57, %fd54, %fd55;
	fma.rn.f64 	%fd58, %fd5, %fd56, 0d0000000000000000;
	fma.rn.f64 	%fd59, %fd6, %fd57, 0d0000000000000000;
	sub.f64 	%fd60, %fd58, %fd59;
	st.shared.f64 	[%r57+240], %fd60;
	add.f64 	%fd61, %fd59, %fd58;
	st.shared.f64 	[%r57], %fd61;
	fma.rn.f64 	%fd62, %fd7, %fd56, 0d0000000000000000;
	fma.rn.f64 	%fd63, %fd8, %fd57, 0d0000000000000000;
	sub.f64 	%fd64, %fd62, %fd63;
	st.shared.f64 	[%r57+192], %fd64;
	add.f64 	%fd65, %fd63, %fd62;
	st.shared.f64 	[%r57+48], %fd65;
	fma.rn.f64 	%fd66, %fd9, %fd56, 0d0000000000000000;
	fma.rn.f64 	%fd67, %fd10, %fd57, 0d0000000000000000;
	sub.f64 	%fd68, %fd66, %fd67;
	st.shared.f64 	[%r57+144], %fd68;
	add.f64 	%fd69, %fd67, %fd66;
	st.shared.f64 	[%r57+96], %fd69;
	add.s32 	%r12, %r58, 4;
	add.s32 	%r57, %r57, 576;
	setp.lt.u32 	%p4, %r58, 8;
	mov.u32 	%r58, %r12;
	@%p4 bra 	$L__BB10_6;
$L__BB10_7:
	bar.sync 	0;
	setp.gt.u32 	%p5, %r61, 35;
	@%p5 bra 	$L__BB10_16;
	cvta.to.global.u64 	%rd1, %rd3;
	mov.u32 	%r59, %r61;
$L__BB10_9:
	setp.ge.s32 	%p6, %r3, %r22;
	cvt.u16.u32 	%rs1, %r59;
	mul.lo.s16 	%rs2, %rs1, 171;
	shr.u16 	%rs3, %rs2, 10;
	mul.lo.s16 	%rs4, %rs3, 6;
	sub.s16 	%rs5, %rs1, %rs4;
	mul.wide.u16 	%r41, %rs3, 288;
	add.s32 	%r42, %r7, %r41;
	and.b16  	%rs6, %rs5, 255;
	mul.wide.u16 	%r43, %rs6, 48;
	add.s32 	%r15, %r42, %r43;
	ld.shared.f64 	%fd71, [%r15];
	ld.shared.f64 	%fd72, [%r15+8];
	add.f64 	%fd11, %fd71, %fd72;
	sub.f64 	%fd12, %fd71, %fd72;
	mov.b32 	%r44, {%rs6, %rs3};
	mov.b32 	%r45, 0;
	mov.b32 	%r46, 9222;
	dp2a.lo.u32.u32 	%r47, %r44, %r46, %r45;
	mad.lo.s32 	%r48, %r3, 216, %r47;
	fma.rn.f64 	%fd13, %fd5, %fd11, 0d0000000000000000;
	fma.rn.f64 	%fd14, %fd6, %fd12, 0d0000000000000000;
	mul.wide.s32 	%rd16, %r48, 8;
	add.s64 	%rd2, %rd1, %rd16;
	mov.f64 	%fd137, 0d0000000000000000;
	mov.f64 	%fd138, %fd137;
	@%p6 bra 	$L__BB10_11;
	ld.global.nc.f64 	%fd137, [%rd2];
	ld.global.nc.f64 	%fd138, [%rd2+40];
$L__BB10_11:
	add.f64 	%fd74, %fd13, %fd14;
	sub.f64 	%fd75, %fd13, %fd14;
	mul.f64 	%fd76, %fd74, %fd137;
	mul.f64 	%fd77, %fd75, %fd138;
	sub.f64 	%fd19, %fd76, %fd77;
	add.f64 	%fd20, %fd76, %fd77;
	fma.rn.f64 	%fd21, %fd7, %fd11, 0d0000000000000000;
	fma.rn.f64 	%fd22, %fd8, %fd12, 0d0000000000000000;
	mov.f64 	%fd139, 0d0000000000000000;
	mov.f64 	%fd140, %fd139;
	@%p6 bra 	$L__BB10_13;
	ld.global.nc.f64 	%fd139, [%rd2+8];
	ld.global.nc.f64 	%fd140, [%rd2+32];
$L__BB10_13:
	add.f64 	%fd79, %fd21, %fd22;
	sub.f64 	%fd80, %fd21, %fd22;
	mul.f64 	%fd81, %fd79, %fd139;
	mul.f64 	%fd82, %fd80, %fd140;
	sub.f64 	%fd27, %fd81, %fd82;
	add.f64 	%fd28, %fd81, %fd82;
	fma.rn.f64 	%fd29, %fd9, %fd11, 0d0000000000000000;
	fma.rn.f64 	%fd30, %fd10, %fd12, 0d0000000000000000;
	mov.f64 	%fd141, 0d0000000000000000;
	mov.f64 	%fd142, %fd141;
	@%p6 bra 	$L__BB10_15;
	ld.global.nc.f64 	%fd141, [%rd2+16];
	ld.global.nc.f64 	%fd142, [%rd2+24];
$L__BB10_15:
	add.f64 	%fd83, %fd29, %fd30;
	sub.f64 	%fd84, %fd29, %fd30;
	mul.f64 	%fd85, %fd83, %fd141;
	mul.f64 	%fd86, %fd84, %fd142;
	sub.f64 	%fd87, %fd85, %fd86;
	add.f64 	%fd88, %fd85, %fd86;
	fma.rn.f64 	%fd89, %fd5, %fd20, 0d0000000000000000;
	fma.rn.f64 	%fd90, %fd6, %fd19, 0d0000000000000000;
	fma.rn.f64 	%fd91, %fd7, %fd28, %fd89;
	fma.rn.f64 	%fd92, %fd8, %fd27, %fd90;
	fma.rn.f64 	%fd93, %fd9, %fd88, %fd91;
	fma.rn.f64 	%fd94, %fd10, %fd87, %fd92;
	sub.f64 	%fd95, %fd93, %fd94;
	st.shared.f64 	[%r15+8], %fd95;
	add.f64 	%fd96, %fd93, %fd94;
	st.shared.f64 	[%r15], %fd96;
	add.s32 	%r16, %r59, 4;
	setp.lt.u32 	%p9, %r59, 32;
	mov.u32 	%r59, %r16;
	@%p9 bra 	$L__BB10_9;
$L__BB10_16:
	setp.gt.u32 	%p10, %r61, 11;
	bar.sync 	0;
	@%p10 bra 	$L__BB10_19;
	mul.lo.s32 	%r49, %r6, 288;
	mad.lo.s32 	%r50, %r2, 1728, %r49;
	shl.b32 	%r51, %r4, 3;
	or.b32  	%r52, %r50, %r51;
	mov.u32 	%r53, _ZZ32massMatrixMultiplyRegisterKernelILi2ELi6ELi8EEviPKdS1_S1_S1_PdE6s_tmp1;
	add.s32 	%r60, %r53, %r52;
$L__BB10_18:
	ld.shared.f64 	%fd97, [%r60];
	ld.shared.f64 	%fd98, [%r60+240];
	add.f64 	%fd99, %fd97, %fd98;
	sub.f64 	%fd100, %fd97, %fd98;
	ld.shared.f64 	%fd101, [%r60+48];
	ld.shared.f64 	%fd102, [%r60+192];
	add.f64 	%fd103, %fd101, %fd102;
	sub.f64 	%fd104, %fd101, %fd102;
	ld.shared.f64 	%fd105, [%r60+96];
	ld.shared.f64 	%fd106, [%r60+144];
	add.f64 	%fd107, %fd105, %fd106;
	sub.f64 	%fd108, %fd105, %fd106;
	fma.rn.f64 	%fd109, %fd5, %fd99, 0d0000000000000000;
	fma.rn.f64 	%fd110, %fd6, %fd100, 0d0000000000000000;
	fma.rn.f64 	%fd111, %fd7, %fd103, %fd109;
	fma.rn.f64 	%fd112, %fd8, %fd104, %fd110;
	fma.rn.f64 	%fd113, %fd9, %fd107, %fd111;
	fma.rn.f64 	%fd114, %fd10, %fd108, %fd112;
	sub.f64 	%fd115, %fd113, %fd114;
	st.shared.f64 	[%r60+48], %fd115;
	add.f64 	%fd116, %fd113, %fd114;
	st.shared.f64 	[%r60], %fd116;
	add.s32 	%r20, %r61, 4;
	add.s32 	%r60, %r60, 576;
	setp.lt.u32 	%p11, %r61, 8;
	mov.u32 	%r61, %r20;
	@%p11 bra 	$L__BB10_18;
$L__BB10_19:
	setp.ge.s32 	%p12, %r3, %r22;
	bar.sync 	0;
	ld.shared.f64 	%fd117, [%r8];
	ld.shared.f64 	%fd118, [%r8+1440];
	add.f64 	%fd119, %fd117, %fd118;
	sub.f64 	%fd120, %fd117, %fd118;
	ld.shared.f64 	%fd121, [%r8+288];
	ld.shared.f64 	%fd122, [%r8+1152];
	add.f64 	%fd123, %fd121, %fd122;
	sub.f64 	%fd124, %fd121, %fd122;
	ld.shared.f64 	%fd125, [%r8+576];
	ld.shared.f64 	%fd126, [%r8+864];
	add.f64 	%fd127, %fd125, %fd126;
	sub.f64 	%fd128, %fd125, %fd126;
	fma.rn.f64 	%fd129, %fd5, %fd119, 0d0000000000000000;
	fma.rn.f64 	%fd130, %fd6, %fd120, 0d0000000000000000;
	fma.rn.f64 	%fd131, %fd7, %fd123, %fd129;
	fma.rn.f64 	%fd132, %fd8, %fd124, %fd130;
	fma.rn.f64 	%fd35, %fd9, %fd127, %fd131;
	fma.rn.f64 	%fd36, %fd10, %fd128, %fd132;
	@%p12 bra 	$L__BB10_21;
	ld.param.u64 	%rd20, [_Z32massMatrixMultiplyRegisterKernelILi2ELi6ELi8EEviPKdS1_S1_S1_Pd_param_5];
	add.s32 	%r54, %r4, %r5;
	shl.b32 	%r55, %r3, 3;
	add.s32 	%r56, %r54, %r55;
	cvta.to.global.u64 	%rd17, %rd20;
	mul.wide.s32 	%rd18, %r56, 8;
	add.s64 	%rd19, %rd17, %rd18;
	add.f64 	%fd133, %fd35, %fd36;
	st.global.f64 	[%rd19], %fd133;
	sub.f64 	%fd134, %fd35, %fd36;
	st.global.f64 	[%rd19+32], %fd134;
$L__BB10_21:
	ret;

}
	// .globl	_Z32massMatrixMultiplyConstantKernelILi2ELi6ELi8EEviPKdS1_S1_S1_Pd
.visible .entry _Z32massMatrixMultiplyConstantKernelILi2ELi6ELi8EEviPKdS1_S1_S1_Pd(
	.param .u32 _Z32massMatrixMultiplyConstantKernelILi2ELi6ELi8EEviPKdS1_S1_S1_Pd_param_0,
	.param .u64 .ptr .align 1 _Z32massMatrixMultiplyConstantKernelILi2ELi6ELi8EEviPKdS1_S1_S1_Pd_param_1,
	.param .u64 .ptr .align 1 _Z32massMatrixMultiplyConstantKernelILi2ELi6ELi8EEviPKdS1_S1_S1_Pd_param_2,
	.param .u64 .ptr .align 1 _Z32massMatrixMultiplyConstantKernelILi2ELi6ELi8EEviPKdS1_S1_S1_Pd_param_3,
	.param .u64 .ptr .align 1 _Z32massMatrixMultiplyConstantKernelILi2ELi6ELi8EEviPKdS1_S1_S1_Pd_param_4,
	.param .u64 .ptr .align 1 _Z32massMatrixMultiplyConstantKernelILi2ELi6ELi8EEviPKdS1_S1_S1_Pd_param_5
)
{
	.reg .pred 	%p<12>;
	.reg .b16 	%rs<7>;
	.reg .b32 	%r<57>;
	.reg .b64 	%rd<14>;
	.reg .b64 	%fd<141>;
	// demoted variable
	.shared .align 8 .b8 _ZZ32massMatrixMultiplyConstantKernelILi2ELi6ELi8EEviPKdS1_S1_S1_PdE6s_tmp1[13824];
	ld.param.u32 	%r22, [_Z32massMatrixMultiplyConstantKernelILi2ELi6ELi8EEviPKdS1_S1_S1_Pd_param_0];
	ld.param.u64 	%rd3, [_Z32massMatrixMultiplyConstantKernelILi2ELi6ELi8EEviPKdS1_S1_S1_Pd_param_1];
	ld.param.u64 	%rd4, [_Z32massMatrixMultiplyConstantKernelILi2ELi6ELi8EEviPKdS1_S1_S1_Pd_param_4];
	mov.u32 	%r56, %tid.x;
	mov.u32 	%r2, %tid.y;
	mov.u32 	%r23, %ctaid.x;
	shl.b32 	%r24, %r23, 3;
	add.s32 	%r3, %r24, %r2;
	and.b32  	%r4, %r56, 1;
	and.b32  	%r5, %r56, 1022;
	setp.ge.s32 	%p1, %r3, %r22;
	@%p1 bra 	$L__BB11_2;
	cvta.to.global.u64 	%rd6, %rd4;
	add.s32 	%r25, %r4, %r5;
	shl.b32 	%r26, %r3, 3;
	add.s32 	%r27, %r25, %r26;
	mul.wide.s32 	%rd7, %r27, 8;
	add.s64 	%rd8, %rd6, %rd7;
	ld.global.nc.f64 	%fd134, [%rd8];
	ld.global.nc.f64 	%fd133, [%rd8+32];
$L__BB11_2:
	bar.sync 	0;
	shr.u32 	%r6, %r56, 1;
	add.f64 	%fd38, %fd134, %fd133;
	sub.f64 	%fd39, %fd134, %fd133;
	mov.u32 	%r28, _ZZ32massMatrixMultiplyConstantKernelILi2ELi6ELi8EEviPKdS1_S1_S1_PdE6s_tmp1;
	mad.lo.s32 	%r7, %r2, 1728, %r28;
	mad.lo.s32 	%r29, %r6, 48, %r7;
	shl.b32 	%r30, %r4, 3;
	add.s32 	%r8, %r29, %r30;
	ld.const.f64 	%fd5, [const_oddDofToQuad];
	ld.const.f64 	%fd6, [const_evenDofToQuad];
	fma.rn.f64 	%fd40, %fd5, %fd38, 0d0000000000000000;
	fma.rn.f64 	%fd41, %fd6, %fd39, 0d0000000000000000;
	sub.f64 	%fd42, %fd40, %fd41;
	st.shared.f64 	[%r8+1440], %fd42;
	add.f64 	%fd43, %fd41, %fd40;
	st.shared.f64 	[%r8], %fd43;
	ld.const.f64 	%fd7, [const_oddDofToQuad+8];
	ld.const.f64 	%fd8, [const_evenDofToQuad+8];
	fma.rn.f64 	%fd44, %fd7, %fd38, 0d0000000000000000;
	fma.rn.f64 	%fd45, %fd8, %fd39, 0d0000000000000000;
	sub.f64 	%fd46, %fd44, %fd45;
	st.shared.f64 	[%r8+1152], %fd46;
	add.f64 	%fd47, %fd45, %fd44;
	st.shared.f64 	[%r8+288], %fd47;
	ld.const.f64 	%fd9, [const_oddDofToQuad+16];
	ld.const.f64 	%fd10, [const_evenDofToQuad+16];
	fma.rn.f64 	%fd48, %fd9, %fd38, 0d0000000000000000;
	fma.rn.f64 	%fd49, %fd10, %fd39, 0d0000000000000000;
	sub.f64 	%fd50, %fd48, %fd49;
	st.shared.f64 	[%r8+864], %fd50;
	add.f64 	%fd51, %fd49, %fd48;
	st.shared.f64 	[%r8+576], %fd51;
	bar.sync 	0;
	setp.gt.u32 	%p2, %r56, 11;
	@%p2 bra 	$L__BB11_5;
	mul.lo.s32 	%r31, %r6, 288;
	mad.lo.s32 	%r32, %r2, 1728, %r31;
	or.b32  	%r34, %r32, %r30;
	add.s32 	%r52, %r28, %r34;
	mov.u32 	%r53, %r56;
$L__BB11_4:
	ld.shared.f64 	%fd52, [%r52];
	ld.shared.f64 	%fd53, [%r52+48];
	add.f64 	%fd54, %fd52, %fd53;
	sub.f64 	%fd55, %fd52, %fd53;
	fma.rn.f64 	%fd56, %fd5, %fd54, 0d0000000000000000;
	fma.rn.f64 	%fd57, %fd6, %fd55, 0d0000000000000000;
	sub.f64 	%fd58, %fd56, %fd57;
	st.shared.f64 	[%r52+240], %fd58;
	add.f64 	%fd59, %fd57, %fd56;
	st.shared.f64 	[%r52], %fd59;
	fma.rn.f64 	%fd60, %fd7, %fd54, 0d0000000000000000;
	fma.rn.f64 	%fd61, %fd8, %fd55, 0d0000000000000000;
	sub.f64 	%fd62, %fd60, %fd61;
	st.shared.f64 	[%r52+192], %fd62;
	add.f64 	%fd63, %fd61, %fd60;
	st.shared.f64 	[%r52+48], %fd63;
	fma.rn.f64 	%fd64, %fd9, %fd54, 0d0000000000000000;
	fma.rn.f64 	%fd65, %fd10, %fd55, 0d0000000000000000;
	sub.f64 	%fd66, %fd64, %fd65;
	st.shared.f64 	[%r52+144], %fd66;
	add.f64 	%fd67, %fd65, %fd64;
	st.shared.f64 	[%r52+96], %fd67;
	add.s32 	%r12, %r53, 4;
	add.s32 	%r52, %r52, 576;
	setp.lt.u32 	%p3, %r53, 8;
	mov.u32 	%r53, %r12;
	@%p3 bra 	$L__BB11_4;
$L__BB11_5:
	bar.sync 	0;
	setp.gt.u32 	%p4, %r56, 35;
	@%p4 bra 	$L__BB11_14;
	cvta.to.global.u64 	%rd1, %rd3;
	mov.u32 	%r54, %r56;
$L__BB11_7:
	setp.ge.s32 	%p5, %r3, %r22;
	cvt.u16.u32 	%rs1, %r54;
	mul.lo.s16 	%rs2, %rs1, 171;
	shr.u16 	%rs3, %rs2, 10;
	mul.lo.s16 	%rs4, %rs3, 6;
	sub.s16 	%rs5, %rs1, %rs4;
	mul.wide.u16 	%r36, %rs3, 288;
	add.s32 	%r37, %r7, %r36;
	and.b16  	%rs6, %rs5, 255;
	mul.wide.u16 	%r38, %rs6, 48;
	add.s32 	%r15, %r37, %r38;
	ld.shared.f64 	%fd69, [%r15];
	ld.shared.f64 	%fd70, [%r15+8];
	add.f64 	%fd11, %fd69, %fd70;
	sub.f64 	%fd12, %fd69, %fd70;
	mov.b32 	%r39, {%rs6, %rs3};
	mov.b32 	%r40, 0;
	mov.b32 	%r41, 9222;
	dp2a.lo.u32.u32 	%r42, %r39, %r41, %r40;
	mad.lo.s32 	%r43, %r3, 216, %r42;
	fma.rn.f64 	%fd13, %fd5, %fd11, 0d0000000000000000;
	fma.rn.f64 	%fd14, %fd6, %fd12, 0d0000000000000000;
	mul.wide.s32 	%rd9, %r43, 8;
	add.s64 	%rd2, %rd1, %rd9;
	mov.f64 	%fd135, 0d0000000000000000;
	mov.f64 	%fd136, %fd135;
	@%p5 bra 	$L__BB11_9;
	ld.global.nc.f64 	%fd135, [%rd2];
	ld.global.nc.f64 	%fd136, [%rd2+40];
$L__BB11_9:
	add.f64 	%fd72, %fd13, %fd14;
	sub.f64 	%fd73, %fd13, %fd14;
	mul.f64 	%fd74, %fd72, %fd135;
	mul.f64 	%fd75, %fd73, %fd136;
	sub.f64 	%fd19, %fd74, %fd75;
	add.f64 	%fd20, %fd74, %fd75;
	fma.rn.f64 	%fd21, %fd7, %fd11, 0d0000000000000000;
	fma.rn.f64 	%fd22, %fd8, %fd12, 0d0000000000000000;
	mov.f64 	%fd137, 0d0000000000000000;
	mov.f64 	%fd138, %fd137;
	@%p5 bra 	$L__BB11_11;
	ld.global.nc.f64 	%fd137, [%rd2+8];
	ld.global.nc.f64 	%fd138, [%rd2+32];
$L__BB11_11:
	add.f64 	%fd77, %fd21, %fd22;
	sub.f64 	%fd78, %fd21, %fd22;
	mul.f64 	%fd79, %fd77, %fd137;
	mul.f64 	%fd80, %fd78, %fd138;
	sub.f64 	%fd27, %fd79, %fd80;
	add.f64 	%fd28, %fd79, %fd80;
	fma.rn.f64 	%fd29, %fd9, %fd11, 0d0000000000000000;
	fma.rn.f64 	%fd30, %fd10, %fd12, 0d0000000000000000;
	mov.f64 	%fd139, 0d0000000000000000;
	mov.f64 	%fd140, %fd139;
	@%p5 bra 	$L__BB11_13;
	ld.global.nc.f64 	%fd139, [%rd2+16];
	ld.global.nc.f64 	%fd140, [%rd2+24];
$L__BB11_13:
	add.f64 	%fd81, %fd29, %fd30;
	sub.f64 	%fd82, %fd29, %fd30;
	mul.f64 	%fd83, %fd81, %fd139;
	mul.f64 	%fd84, %fd82, %fd140;
	sub.f64 	%fd85, %fd83, %fd84;
	add.f64 	%fd86, %fd83, %fd84;
	fma.rn.f64 	%fd87, %fd5, %fd20, 0d0000000000000000;
	fma.rn.f64 	%fd88, %fd6, %fd19, 0d0000000000000000;
	fma.rn.f64 	%fd89, %fd7, %fd28, %fd87;
	fma.rn.f64 	%fd90, %fd8, %fd27, %fd88;
	fma.rn.f64 	%fd91, %fd9, %fd86, %fd89;
	fma.rn.f64 	%fd92, %fd10, %fd85, %fd90;
	sub.f64 	%fd93, %fd91, %fd92;
	st.shared.f64 	[%r15+8], %fd93;
	add.f64 	%fd94, %fd91, %fd92;
	st.shared.f64 	[%r15], %fd94;
	add.s32 	%r16, %r54, 4;
	setp.lt.u32 	%p8, %r54, 32;
	mov.u32 	%r54, %r16;
	@%p8 bra 	$L__BB11_7;
$L__BB11_14:
	setp.gt.u32 	%p9, %r56, 11;
	bar.sync 	0;
	@%p9 bra 	$L__BB11_17;
	mul.lo.s32 	%r44, %r6, 288;
	mad.lo.s32 	%r45, %r2, 1728, %r44;
	shl.b32 	%r46, %r4, 3;
	or.b32  	%r47, %r45, %r46;
	mov.u32 	%r48, _ZZ32massMatrixMultiplyConstantKernelILi2ELi6ELi8EEviPKdS1_S1_S1_PdE6s_tmp1;
	add.s32 	%r55, %r48, %r47;
$L__BB11_16:
	ld.shared.f64 	%fd95, [%r55];
	ld.shared.f64 	%fd96, [%r55+240];
	add.f64 	%fd97, %fd95, %fd96;
	sub.f64 	%fd98, %fd95, %fd96;
	ld.shared.f64 	%fd99, [%r55+48];
	ld.shared.f64 	%fd100, [%r55+192];
	add.f64 	%fd101, %fd99, %fd100;
	sub.f64 	%fd102, %fd99, %fd100;
	ld.shared.f64 	%fd103, [%r55+96];
	ld.shared.f64 	%fd104, [%r55+144];
	add.f64 	%fd105, %fd103, %fd104;
	sub.f64 	%fd106, %fd103, %fd104;
	fma.rn.f64 	%fd107, %fd5, %fd97, 0d0000000000000000;
	fma.rn.f64 	%fd108, %fd6, %fd98, 0d0000000000000000;
	fma.rn.f64 	%fd109, %fd7, %fd101, %fd107;
	fma.rn.f64 	%fd110, %fd8, %fd102, %fd108;
	fma.rn.f64 	%fd111, %fd9, %fd105, %fd109;
	fma.rn.f64 	%fd112, %fd10, %fd106, %fd110;
	sub.f64 	%fd113, %fd111, %fd112;
	st.shared.f64 	[%r55+48], %fd113;
	add.f64 	%fd114, %fd111, %fd112;
	st.shared.f64 	[%r55], %fd114;
	add.s32 	%r20, %r56, 4;
	add.s32 	%r55, %r55, 576;
	setp.lt.u32 	%p10, %r56, 8;
	mov.u32 	%r56, %r20;
	@%p10 bra 	$L__BB11_16;
$L__BB11_17:
	setp.ge.s32 	%p11, %r3, %r22;
	bar.sync 	0;
	ld.shared.f64 	%fd115, [%r8];
	ld.shared.f64 	%fd116, [%r8+1440];
	add.f64 	%fd117, %fd115, %fd116;
	sub.f64 	%fd118, %fd115, %fd116;
	ld.shared.f64 	%fd119, [%r8+288];
	ld.shared.f64 	%fd120, [%r8+1152];
	add.f64 	%fd121, %fd119, %fd120;
	sub.f64 	%fd122, %fd119, %fd120;
	ld.shared.f64 	%fd123, [%r8+576];
	ld.shared.f64 	%fd124, [%r8+864];
	add.f64 	%fd125, %fd123, %fd124;
	sub.f64 	%fd126, %fd123, %fd124;
	fma.rn.f64 	%fd127, %fd5, %fd117, 0d0000000000000000;
	fma.rn.f64 	%fd128, %fd6, %fd118, 0d0000000000000000;
	fma.rn.f64 	%fd129, %fd7, %fd121, %fd127;
	fma.rn.f64 	%fd130, %fd8, %fd122, %fd128;
	fma.rn.f64 	%fd35, %fd9, %fd125, %fd129;
	fma.rn.f64 	%fd36, %fd10, %fd126, %fd130;
	@%p11 bra 	$L__BB11_19;
	ld.param.u64 	%rd13, [_Z32massMatrixMultiplyConstantKernelILi2ELi6ELi8EEviPKdS1_S1_S1_Pd_param_5];
	add.s32 	%r49, %r4, %r5;
	shl.b32 	%r50, %r3, 3;
	add.s32 	%r51, %r49, %r50;
	cvta.to.global.u64 	%rd10, %rd13;
	mul.wide.s32 	%rd11, %r51, 8;
	add.s64 	%rd12, %rd10, %rd11;
	add.f64 	%fd131, %fd35, %fd36;
	st.global.f64 	[%rd12], %fd131;
	sub.f64 	%fd132, %fd35, %fd36;
	st.global.f64 	[%rd12+32], %fd132;
$L__BB11_19:
	ret;

}
	// .globl	_Z32massMatrixMultiplyRegisterKernelILi3ELi3ELi3EEviPKdS1_S1_S1_Pd
.visible .entry _Z32massMatrixMultiplyRegisterKernelILi3ELi3ELi3EEviPKdS1_S1_S1_Pd(
	.param .u32 _Z32massMatrixMultiplyRegisterKernelILi3ELi3ELi3EEviPKdS1_S1_S1_Pd_param_0,
	.param .u64 .ptr .align 1 _Z32massMatrixMultiplyRegisterKernelILi3ELi3ELi3EEviPKdS1_S1_S1_Pd_param_1,
	.param .u64 .ptr .align 1 _Z32massMatrixMultiplyRegisterKernelILi3ELi3ELi3EEviPKdS1_S1_S1_Pd_param_2,
	.param .u64 .ptr .align 1 _Z32massMatrixMultiplyRegisterKernelILi3ELi3ELi3EEviPKdS1_S1_S1_Pd_param_3,
	.param .u64 .ptr .align 1 _Z32massMatrixMultiplyRegisterKernelILi3ELi3ELi3EEviPKdS1_S1_S1_Pd_param_4,
	.param .u64 .ptr .align 1 _Z32massMatrixMultiplyRegisterKernelILi3ELi3ELi3EEviPKdS1_S1_S1_Pd_param_5
)
{
	.reg .pred 	%p<9>;
	.reg .b16 	%rs<23>;
	.reg .b32 	%r<36>;
	.reg .b64 	%rd<22>;
	.reg .b64 	%fd<143>;
	// demoted variable
	.shared .align 8 .b8 _ZZ32massMatrixMultiplyRegisterKernelILi3ELi3ELi3EEviPKdS1_S1_S1_PdE6s_tmp1[648];
	// demoted variable
	.shared .align 8 .b8 _ZZ32massMatrixMultiplyRegisterKernelILi3ELi3ELi3EEviPKdS1_S1_S1_PdE14s_oddDofToQuad[32];
	// demoted variable
	.shared .align 8 .b8 _ZZ32massMatrixMultiplyRegisterKernelILi3ELi3ELi3EEviPKdS1_S1_S1_PdE15s_evenDofToQuad[32];
	ld.param.u32 	%r7, [_Z32massMatrixMultiplyRegisterKernelILi3ELi3ELi3EEviPKdS1_S1_S1_Pd_param_0];
	ld.param.u64 	%rd3, [_Z32massMatrixMultiplyRegisterKernelILi3ELi3ELi3EEviPKdS1_S1_S1_Pd_param_2];
	ld.param.u64 	%rd4, [_Z32massMatrixMultiplyRegisterKernelILi3ELi3ELi3EEviPKdS1_S1_S1_Pd_param_3];
	ld.param.u64 	%rd5, [_Z32massMatrixMultiplyRegisterKernelILi3ELi3ELi3EEviPKdS1_S1_S1_Pd_param_4];
	mov.u32 	%r1, %tid.x;
	mov.u32 	%r2, %tid.y;
	mov.u32 	%r8, %ctaid.x;
	mad.lo.s32 	%r3, %r8, 3, %r2;
	setp.ge.s32 	%p1, %r3, %r7;
	@%p1 bra 	$L__BB12_2;
	cvta.to.global.u64 	%rd7, %rd5;
	mad.lo.s32 	%r9, %r3, 27, %r1;
	mul.wide.s32 	%rd8, %r9, 8;
	add.s64 	%rd9, %rd7, %rd8;
	ld.global.nc.f64 	%fd139, [%rd9];
	ld.global.nc.f64 	%fd138, [%rd9+72];
	ld.global.nc.f64 	%fd137, [%rd9+144];
$L__BB12_2:
	setp.gt.u32 	%p2, %r1, 3;
	@%p2 bra 	$L__BB12_4;
	cvta.to.global.u64 	%rd10, %rd3;
	mul.wide.u32 	%rd11, %r1, 8;
	add.s64 	%rd12, %rd10, %rd11;
	ld.global.nc.f64 	%fd33, [%rd12];
	shl.b32 	%r10, %r1, 3;
	mov.u32 	%r11, _ZZ32massMatrixMultiplyRegisterKernelILi3ELi3ELi3EEviPKdS1_S1_S1_PdE14s_oddDofToQuad;
	add.s32 	%r12, %r11, %r10;
	st.shared.f64 	[%r12], %fd33;
	cvta.to.global.u64 	%rd13, %rd4;
	add.s64 	%rd14, %rd13, %rd11;
	ld.global.nc.f64 	%fd34, [%rd14];
	mov.u32 	%r13, _ZZ32massMatrixMultiplyRegisterKernelILi3ELi3ELi3EEviPKdS1_S1_S1_PdE15s_evenDofToQuad;
	add.s32 	%r14, %r13, %r10;
	st.shared.f64 	[%r14], %fd34;
$L__BB12_4:
	cvt.u16.u32 	%rs1, %r1;
	bar.sync 	0;
	ld.shared.f64 	%fd7, [_ZZ32massMatrixMultiplyRegisterKernelILi3ELi3ELi3EEviPKdS1_S1_S1_PdE14s_oddDofToQuad];
	ld.shared.f64 	%fd8, [_ZZ32massMatrixMultiplyRegisterKernelILi3ELi3ELi3EEviPKdS1_S1_S1_PdE15s_evenDofToQuad];
	ld.shared.f64 	%fd9, [_ZZ32massMatrixMultiplyRegisterKernelILi3ELi3ELi3EEviPKdS1_S1_S1_PdE14s_oddDofToQuad+8];
	ld.shared.f64 	%fd10, [_ZZ32massMatrixMultiplyRegisterKernelILi3ELi3ELi3EEviPKdS1_S1_S1_PdE15s_evenDofToQuad+8];
	ld.shared.f64 	%fd11, [_ZZ32massMatrixMultiplyRegisterKernelILi3ELi3ELi3EEviPKdS1_S1_S1_PdE14s_oddDofToQuad+16];
	ld.shared.f64 	%fd12, [_ZZ32massMatrixMultiplyRegisterKernelILi3ELi3ELi3EEviPKdS1_S1_S1_PdE15s_evenDofToQuad+16];
	ld.shared.f64 	%fd13, [_ZZ32massMatrixMultiplyRegisterKernelILi3ELi3ELi3EEviPKdS1_S1_S1_PdE14s_oddDofToQuad+24];
	ld.shared.f64 	%fd14, [_ZZ32massMatrixMultiplyRegisterKernelILi3ELi3ELi3EEviPKdS1_S1_S1_PdE15s_evenDofToQuad+24];
	mul.hi.u16 	%rs2, %rs1, 21846;
	mul.lo.s16 	%rs3, %rs2, 3;
	sub.s16 	%rs4, %rs1, %rs3;
	add.f64 	%fd35, %fd139, %fd137;
	sub.f64 	%fd36, %fd139, %fd137;
	add.f64 	%fd37, %fd138, %fd138;
	sub.f64 	%fd38, %fd138, %fd138;
	mul.f64 	%fd39, %fd37, 0d3FE0000000000000;
	mov.u32 	%r15, _ZZ32massMatrixMultiplyRegisterKernelILi3ELi3ELi3EEviPKdS1_S1_S1_PdE6s_tmp1;
	mad.lo.s32 	%r4, %r2, 216, %r15;
	mul.wide.u16 	%r16, %rs2, 24;
	add.s32 	%r17, %r4, %r16;
	mul.wide.u16 	%r18, %rs4, 8;
	add.s32 	%r5, %r17, %r18;
	fma.rn.f64 	%fd40, %fd7, %fd35, 0d0000000000000000;
	fma.rn.f64 	%fd41, %fd8, %fd36, 0d0000000000000000;
	fma.rn.f64 	%fd42, %fd9, %fd39, %fd40;
	fma.rn.f64 	%fd43, %fd10, %fd38, %fd41;
	sub.f64 	%fd44, %fd42, %fd43;
	st.shared.f64 	[%r5+144], %fd44;
	add.f64 	%fd45, %fd43, %fd42;
	st.shared.f64 	[%r5], %fd45;
	fma.rn.f64 	%fd46, %fd11, %fd35, 0d0000000000000000;
	fma.rn.f64 	%fd47, %fd12, %fd36, 0d0000000000000000;
	fma.rn.f64 	%fd48, %fd13, %fd39, %fd46;
	fma.rn.f64 	%fd49, %fd14, %fd38, %fd47;
	add.f64 	%fd50, %fd49, %fd48;
	st.shared.f64 	[%r5+72], %fd50;
	bar.sync 	0;
	setp.gt.u32 	%p3, %r1, 8;
	@%p3 bra 	$L__BB12_6;
	mul.lo.s16 	%rs6, %rs1, 171;
	shr.u16 	%rs7, %rs6, 9;
	mul.lo.s16 	%rs8, %rs7, 3;
	sub.s16 	%rs9, %rs1, %rs8;
	mul.wide.u16 	%r19, %rs7, 72;
	add.s32 	%r20, %r4, %r19;
	and.b16  	%rs10, %rs9, 255;
	mul.wide.u16 	%r21, %rs10, 8;
	add.s32 	%r22, %r20, %r21;
	ld.shared.f64 	%fd51, [%r22];
	ld.shared.f64 	%fd52, [%r22+48];
	add.f64 	%fd53, %fd51, %fd52;
	sub.f64 	%fd54, %fd51, %fd52;
	ld.shared.f64 	%fd55, [%r22+24];
	add.f64 	%fd56, %fd55, %fd55;
	sub.f64 	%fd57, %fd55, %fd55;
	mul.f64 	%fd58, %fd56, 0d3FE0000000000000;
	fma.rn.f64 	%fd59, %fd7, %fd53, 0d0000000000000000;
	fma.rn.f64 	%fd60, %fd8, %fd54, 0d0000000000000000;
	fma.rn.f64 	%fd61, %fd9, %fd58, %fd59;
	fma.rn.f64 	%fd62, %fd10, %fd57, %fd60;
	sub.f64 	%fd63, %fd61, %fd62;
	st.shared.f64 	[%r22+48], %fd63;
	add.f64 	%fd64, %fd62, %fd61;
	st.shared.f64 	[%r22], %fd64;
	fma.rn.f64 	%fd65, %fd11, %fd53, 0d0000000000000000;
	fma.rn.f64 	%fd66, %fd12, %fd54, 0d0000000000000000;
	fma.rn.f64 	%fd67, %fd13, %fd58, %fd65;
	fma.rn.f64 	%fd68, %fd14, %fd57, %fd66;
	add.f64 	%fd69, %fd68, %fd67;
	st.shared.f64 	[%r22+24], %fd69;
$L__BB12_6:
	setp.gt.u32 	%p4, %r1, 8;
	bar.sync 	0;
	@%p4 bra 	$L__BB12_12;
	ld.param.u64 	%rd20, [_Z32massMatrixMultiplyRegisterKernelILi3ELi3ELi3EEviPKdS1_S1_S1_Pd_param_1];
	setp.ge.s32 	%p5, %r3, %r7;
	mul.lo.s16 	%rs12, %rs1, 171;
	shr.u16 	%rs13, %rs12, 9;
	mul.lo.s16 	%rs14, %rs13, 3;
	sub.s16 	%rs15, %rs1, %rs14;
	mul.wide.u16 	%r23, %rs13, 72;
	add.s32 	%r24, %r4, %r23;
	and.b16  	%rs16, %rs15, 255;
	mul.wide.u16 	%r25, %rs16, 24;
	add.s32 	%r6, %r24, %r25;
	ld.shared.f64 	%fd71, [%r6];
	ld.shared.f64 	%fd72, [%r6+16];
	add.f64 	%fd15, %fd71, %fd72;
	sub.f64 	%fd16, %fd71, %fd72;
	ld.shared.f64 	%fd73, [%r6+8];
	add.f64 	%fd74, %fd73, %fd73;
	sub.f64 	%fd17, %fd73, %fd73;
	mul.f64 	%fd18, %fd74, 0d3FE0000000000000;
	mov.b32 	%r26, {%rs16, %rs13};
	mov.b32 	%r27, 0;
	mov.b32 	%r28, 2307;
	dp2a.lo.u32.u32 	%r29, %r26, %r28, %r27;
	mad.lo.s32 	%r30, %r3, 27, %r29;
	cvta.to.global.u64 	%rd15, %rd20;
	mul.wide.s32 	%rd16, %r30, 8;
	add.s64 	%rd1, %rd15, %rd16;
	mov.f64 	%fd140, 0d0000000000000000;
	mov.f64 	%fd141, %fd140;
	@%p5 bra 	$L__BB12_9;
	ld.global.nc.f64 	%fd140, [%rd1];
	ld.global.nc.f64 	%fd141, [%rd1+16];
$L__BB12_9:
	fma.rn.f64 	%fd76, %fd7, %fd15, 0d0000000000000000;
	fma.rn.f64 	%fd77, %fd9, %fd18, %fd76;
	fma.rn.f64 	%fd78, %fd8, %fd16, 0d0000000000000000;
	fma.rn.f64 	%fd79, %fd10, %fd17, %fd78;
	add.f64 	%fd80, %fd77, %fd79;
	sub.f64 	%fd81, %fd77, %fd79;
	mul.f64 	%fd82, %fd80, %fd140;
	mul.f64 	%fd83, %fd81, %fd141;
	sub.f64 	%fd23, %fd82, %fd83;
	add.f64 	%fd24, %fd82, %fd83;
	fma.rn.f64 	%fd84, %fd11, %fd15, 0d0000000000000000;
	fma.rn.f64 	%fd85, %fd12, %fd16, 0d0000000000000000;
	fma.rn.f64 	%fd25, %fd13, %fd18, %fd84;
	fma.rn.f64 	%fd26, %fd14, %fd17, %fd85;
	mov.f64 	%fd142, 0d0000000000000000;
	@%p5 bra 	$L__BB12_11;
	ld.global.nc.f64 	%fd142, [%rd1+8];
$L__BB12_11:
	add.f64 	%fd86, %fd25, %fd26;
	sub.f64 	%fd87, %fd25, %fd26;
	mul.f64 	%fd88, %fd87, %fd142;
	fma.rn.f64 	%fd89, %fd86, %fd142, %fd88;
	mul.f64 	%fd90, %fd89, 0d3FE0000000000000;
	fma.rn.f64 	%fd91, %fd7, %fd24, 0d0000000000000000;
	fma.rn.f64 	%fd92, %fd8, %fd23, 0d0000000000000000;
	fma.rn.f64 	%fd93, %fd11, %fd90, %fd91;
	fma.rn.f64 	%fd94, %fd12, %fd90, %fd92;
	sub.f64 	%fd95, %fd93, %fd94;
	st.shared.f64 	[%r6+16], %fd95;
	add.f64 	%fd96, %fd93, %fd94;
	st.shared.f64 	[%r6], %fd96;
	fma.rn.f64 	%fd97, %fd9, %fd24, 0d0000000000000000;
	fma.rn.f64 	%fd98, %fd10, %fd23, 0d0000000000000000;
	fma.rn.f64 	%fd99, %fd13, %fd90, %fd97;
	fma.rn.f64 	%fd100, %fd14, %fd90, %fd98;
	add.f64 	%fd101, %fd99, %fd100;
	st.shared.f64 	[%r6+8], %fd101;
$L__BB12_12:
	setp.gt.u32 	%p7, %r1, 8;
	bar.sync 	0;
	@%p7 bra 	$L__BB12_14;
	cvt.u16.u32 	%rs17, %r1;
	mul.lo.s16 	%rs18, %rs17, 171;
	shr.u16 	%rs19, %rs18, 9;
	mul.lo.s16 	%rs20, %rs19, 3;
	sub.s16 	%rs21, %rs17, %rs20;
	mul.wide.u16 	%r31, %rs19, 72;
	add.s32 	%r32, %r4, %r31;
	and.b16  	%rs22, %rs21, 255;
	mul.wide.u16 	%r33, %rs22, 8;
	add.s32 	%r34, %r32, %r33;
	ld.shared.f64 	%fd102, [%r34];
	ld.shared.f64 	%fd103, [%r34+48];
	add.f64 	%fd104, %fd102, %fd103;
	sub.f64 	%fd105, %fd102, %fd103;
	ld.shared.f64 	%fd106, [%r34+24];
	add.f64 	%fd107, %fd106, %fd106;
	sub.f64 	%fd108, %fd106, %fd106;
	mul.f64 	%fd109, %fd107, 0d3FE0000000000000;
	fma.rn.f64 	%fd110, %fd7, %fd104, 0d0000000000000000;
	fma.rn.f64 	%fd111, %fd8, %fd105, 0d0000000000000000;
	fma.rn.f64 	%fd112, %fd11, %fd109, %fd110;
	fma.rn.f64 	%fd113, %fd12, %fd108, %fd111;
	sub.f64 	%fd114, %fd112, %fd113;
	st.shared.f64 	[%r34+48], %fd114;
	add.f64 	%fd115, %fd112, %fd113;
	st.shared.f64 	[%r34], %fd115;
	fma.rn.f64 	%fd116, %fd9, %fd104, 0d0000000000000000;
	fma.rn.f64 	%fd117, %fd10, %fd105, 0d0000000000000000;
	fma.rn.f64 	%fd118, %fd13, %fd109, %fd116;
	fma.rn.f64 	%fd119, %fd14, %fd108, %fd117;
	add.f64 	%fd120, %fd118, %fd119;
	st.shared.f64 	[%r34+24], %fd120;
$L__BB12_14:
	setp.ge.s32 	%p8, %r3, %r7;
	bar.sync 	0;
	ld.shared.f64 	%fd121, [%r5];
	ld.shared.f64 	%fd122, [%r5+144];
	add.f64 	%fd123, %fd121, %fd122;
	sub.f64 	%fd124, %fd121, %fd122;
	ld.shared.f64 	%fd125, [%r5+72];
	add.f64 	%fd126, %fd125, %fd125;
	sub.f64 	%fd127, %fd125, %fd125;
	mul.f64 	%fd128, %fd126, 0d3FE0000000000000;
	fma.rn.f64 	%fd129, %fd7, %fd123, 0d0000000000000000;
	fma.rn.f64 	%fd130, %fd8, %fd124, 0d0000000000000000;
	fma.rn.f64 	%fd29, %fd11, %fd128, %fd129;
	fma.rn.f64 	%fd30, %fd12, %fd127, %fd130;
	fma.rn.f64 	%fd131, %fd9, %fd123, 0d0000000000000000;
	fma.rn.f64 	%fd132, %fd10, %fd124, 0d0000000000000000;
	fma.rn.f64 	%fd133, %fd13, %fd128, %fd131;
	fma.rn.f64 	%fd134, %fd14, %fd127, %fd132;
	add.f64 	%fd31, %fd133, %fd134;
	@%p8 bra 	$L__BB12_16;
	ld.param.u64 	%rd21, [_Z32massMatrixMultiplyRegisterKernelILi3ELi3ELi3EEviPKdS1_S1_S1_Pd_param_5];
	mad.lo.s32 	%r35, %r3, 27, %r1;
	cvta.to.global.u64 	%rd17, %rd21;
	mul.wide.s32 	%rd18, %r35, 8;
	add.s64 	%rd19, %rd17, %rd18;
	add.f64 	%fd135, %fd29, %fd30;
	st.global.f64 	[%rd19], %fd135;
	st.global.f64 	[%rd19+72], %fd31;
	sub.f64 	%fd136, %fd29, %fd30;
	st.global.f64 	[%rd19+144], %fd136;
$L__BB12_16:
	ret;

}
	// .globl	_Z32massMatrixMultiplyConstantKernelILi3ELi3ELi3EEviPKdS1_S1_S1_Pd
.visible .entry _Z32massMatrixMultiplyConstantKernelILi3ELi3ELi3EEviPKdS1_S1_S1_Pd(
	.param .u32 _Z32massMatrixMultiplyConstantKernelILi3ELi3ELi3EEviPKdS1_S1_S1_Pd_param_0,
	.param .u64 .ptr .align 1 _Z32massMatrixMultiplyConstantKernelILi3ELi3ELi3EEviPKdS1_S1_S1_Pd_param_1,
	.param .u64 .ptr .align 1 _Z32massMatrixMultiplyConstantKernelILi3ELi3ELi3EEviPKdS1_S1_S1_Pd_param_2,
	.param .u64 .ptr .align 1 _Z32massMatrixMultiplyConstantKernelILi3ELi3ELi3EEviPKdS1_S1_S1_Pd_param_3,
	.param .u64 .ptr .align 1 _Z32massMatrixMultiplyConstantKernelILi3ELi3ELi3EEviPKdS1_S1_S1_Pd_param_4,
	.param .u64 .ptr .align 1 _Z32massMatrixMultiplyConstantKernelILi3ELi3ELi3EEviPKdS1_S1_S1_Pd_param_5
)
{
	.reg .pred 	%p<8>;
	.reg .b16 	%rs<23>;
	.reg .b32 	%r<31>;
	.reg .b64 	%rd<15>;
	.reg .b64 	%fd<141>;
	// demoted variable
	.shared .align 8 .b8 _ZZ32massMatrixMultiplyConstantKernelILi3ELi3ELi3EEviPKdS1_S1_S1_PdE6s_tmp1[648];
	ld.param.u32 	%r7, [_Z32massMatrixMultiplyConstantKernelILi3ELi3ELi3EEviPKdS1_S1_S1_Pd_param_0];
	ld.param.u64 	%rd3, [_Z32massMatrixMultiplyConstantKernelILi3ELi3ELi3EEviPKdS1_S1_S1_Pd_param_4];
	mov.u32 	%r1, %tid.x;
	mov.u32 	%r2, %tid.y;
	mov.u32 	%r8, %ctaid.x;
	mad.lo.s32 	%r3, %r8, 3, %r2;
	setp.ge.s32 	%p1, %r3, %r7;
	@%p1 bra 	$L__BB13_2;
	cvta.to.global.u64 	%rd5, %rd3;
	mad.lo.s32 	%r9, %r3, 27, %r1;
	mul.wide.s32 	%rd6, %r9, 8;
	add.s64 	%rd7, %rd5, %rd6;
	ld.global.nc.f64 	%fd137, [%rd7];
	ld.global.nc.f64 	%fd136, [%rd7+72];
	ld.global.nc.f64 	%fd135, [%rd7+144];
$L__BB13_2:
	cvt.u16.u32 	%rs1, %r1;
	bar.sync 	0;
	mul.hi.u16 	%rs2, %rs1, 21846;
	mul.lo.s16 	%rs3, %rs2, 3;
	sub.s16 	%rs4, %rs1, %rs3;
	add.f64 	%fd33, %fd137, %fd135;
	sub.f64 	%fd34, %fd137, %fd135;
	add.f64 	%fd35, %fd136, %fd136;
	sub.f64 	%fd36, %fd136, %fd136;
	mul.f64 	%fd37, %fd35, 0d3FE0000000000000;
	mov.u32 	%r10, _ZZ32massMatrixMultiplyConstantKernelILi3ELi3ELi3EEviPKdS1_S1_S1_PdE6s_tmp1;
	mad.lo.s32 	%r4, %r2, 216, %r10;
	mul.wide.u16 	%r11, %rs2, 24;
	add.s32 	%r12, %r4, %r11;
	mul.wide.u16 	%r13, %rs4, 8;
	add.s32 	%r5, %r12, %r13;
	ld.const.f64 	%fd7, [const_oddDofToQuad];
	fma.rn.f64 	%fd38, %fd7, %fd33, 0d0000000000000000;
	ld.const.f64 	%fd8, [const_evenDofToQuad];
	fma.rn.f64 	%fd39, %fd8, %fd34, 0d0000000000000000;
	ld.const.f64 	%fd9, [const_oddDofToQuad+8];
	fma.rn.f64 	%fd40, %fd9, %fd37, %fd38;
	ld.const.f64 	%fd10, [const_evenDofToQuad+8];
	fma.rn.f64 	%fd41, %fd10, %fd36, %fd39;
	sub.f64 	%fd42, %fd40, %fd41;
	st.shared.f64 	[%r5+144], %fd42;
	add.f64 	%fd43, %fd41, %fd40;
	st.shared.f64 	[%r5], %fd43;
	ld.const.f64 	%fd11, [const_oddDofToQuad+16];
	fma.rn.f64 	%fd44, %fd11, %fd33, 0d0000000000000000;
	ld.const.f64 	%fd12, [const_evenDofToQuad+16];
	fma.rn.f64 	%fd45, %fd12, %fd34, 0d0000000000000000;
	ld.const.f64 	%fd13, [const_oddDofToQuad+24];
	fma.rn.f64 	%fd46, %fd13, %fd37, %fd44;
	ld.const.f64 	%fd14, [const_evenDofToQuad+24];
	fma.rn.f64 	%fd47, %fd14, %fd36, %fd45;
	add.f64 	%fd48, %fd47, %fd46;
	st.shared.f64 	[%r5+72], %fd48;
	bar.sync 	0;
	setp.gt.u32 	%p2, %r1, 8;
	@%p2 bra 	$L__BB13_4;
	mul.lo.s16 	%rs6, %rs1, 171;
	shr.u16 	%rs7, %rs6, 9;
	mul.lo.s16 	%rs8, %rs7, 3;
	sub.s16 	%rs9, %rs1, %rs8;
	mul.wide.u16 	%r14, %rs7, 72;
	add.s32 	%r15, %r4, %r14;
	and.b16  	%rs10, %rs9, 255;
	mul.wide.u16 	%r16, %rs10, 8;
	add.s32 	%r17, %r15, %r16;
	ld.shared.f64 	%fd49, [%r17];
	ld.shared.f64 	%fd50, [%r17+48];
	add.f64 	%fd51, %fd49, %fd50;
	sub.f64 	%fd52, %fd49, %fd50;
	ld.shared.f64 	%fd53, [%r17+24];
	add.f64 	%fd54, %fd53, %fd53;
	sub.f64 	%fd55, %fd53, %fd53;
	mul.f64 	%fd56, %fd54, 0d3FE0000000000000;
	fma.rn.f64 	%fd57, %fd7, %fd51, 0d0000000000000000;
	fma.rn.f64 	%fd58, %fd8, %fd52, 0d0000000000000000;
	fma.rn.f64 	%fd59, %fd9, %fd56, %fd57;
	fma.rn.f64 	%fd60, %fd10, %fd55, %fd58;
	sub.f64 	%fd61, %fd59, %fd60;
	st.shared.f64 	[%r17+48], %fd61;
	add.f64 	%fd62, %fd60, %fd59;
	st.shared.f64 	[%r17], %fd62;
	fma.rn.f64 	%fd63, %fd11, %fd51, 0d0000000000000000;
	fma.rn.f64 	%fd64, %fd12, %fd52, 0d0000000000000000;
	fma.rn.f64 	%fd65, %fd13, %fd56, %fd63;
	fma.rn.f64 	%fd66, %fd14, %fd55, %fd64;
	add.f64 	%fd67, %fd66, %fd65;
	st.shared.f64 	[%r17+24], %fd67;
$L__BB13_4:
	setp.gt.u32 	%p3, %r1, 8;
	bar.sync 	0;
	@%p3 bra 	$L__BB13_10;
	ld.param.u64 	%rd13, [_Z32massMatrixMultiplyConstantKernelILi3ELi3ELi3EEviPKdS1_S1_S1_Pd_param_1];
	setp.ge.s32 	%p4, %r3, %r7;
	mul.lo.s16 	%rs12, %rs1, 171;
	shr.u16 	%rs13, %rs12, 9;
	mul.lo.s16 	%rs14, %rs13, 3;
	sub.s16 	%rs15, %rs1, %rs14;
	mul.wide.u16 	%r18, %rs13, 72;
	add.s32 	%r19, %r4, %r18;
	and.b16  	%rs16, %rs15, 255;
	mul.wide.u16 	%r20, %rs16, 24;
	add.s32 	%r6, %r19, %r20;
	ld.shared.f64 	%fd69, [%r6];
	ld.shared.f64 	%fd70, [%r6+16];
	add.f64 	%fd15, %fd69, %fd70;
	sub.f64 	%fd16, %fd69, %fd70;
	ld.shared.f64 	%fd71, [%r6+8];
	add.f64 	%fd72, %fd71, %fd71;
	sub.f64 	%fd17, %fd71, %fd71;
	mul.f64 	%fd18, %fd72, 0d3FE0000000000000;
	mov.b32 	%r21, {%rs16, %rs13};
	mov.b32 	%r22, 0;
	mov.b32 	%r23, 2307;
	dp2a.lo.u32.u32 	%r24, %r21, %r23, %r22;
	mad.lo.s32 	%r25, %r3, 27, %r24;
	cvta.to.global.u64 	%rd8, %rd13;
	mul.wide.s32 	%rd9, %r25, 8;
	add.s64 	%rd1, %rd8, %rd9;
	mov.f64 	%fd138, 0d0000000000000000;
	mov.f64 	%fd139, %fd138;
	@%p4 bra 	$L__BB13_7;
	ld.global.nc.f64 	%fd138, [%rd1];
	ld.global.nc.f64 	%fd139, [%rd1+16];
$L__BB13_7:
	fma.rn.f64 	%fd74, %fd7, %fd15, 0d0000000000000000;
	fma.rn.f64 	%fd75, %fd9, %fd18, %fd74;
	fma.rn.f64 	%fd76, %fd8, %fd16, 0d0000000000000000;
	fma.rn.f64 	%fd77, %fd10, %fd17, %fd76;
	add.f64 	%fd78, %fd75, %fd77;
	sub.f64 	%fd79, %fd75, %fd77;
	mul.f64 	%fd80, %fd78, %fd138;
	mul.f64 	%fd81, %fd79, %fd139;
	sub.f64 	%fd23, %fd80, %fd81;
	add.f64 	%fd24, %fd80, %fd81;
	fma.rn.f64 	%fd82, %fd11, %fd15, 0d0000000000000000;
	fma.rn.f64 	%fd83, %fd12, %fd16, 0d0000000000000000;
	fma.rn.f64 	%fd25, %fd13, %fd18, %fd82;
	fma.rn.f64 	%fd26, %fd14, %fd17, %fd83;
	mov.f64 	%fd140, 0d0000000000000000;
	@%p4 bra 	$L__BB13_9;
	ld.global.nc.f64 	%fd140, [%rd1+8];
$L__BB13_9:
	add.f64 	%fd84, %fd25, %fd26;
	sub.f64 	%fd85, %fd25, %fd26;
	mul.f64 	%fd86, %fd85, %fd140;
	fma.rn.f64 	%fd87, %fd84, %fd140, %fd86;
	mul.f64 	%fd88, %fd87, 0d3FE0000000000000;
	fma.rn.f64 	%fd89, %fd7, %fd24, 0d0000000000000000;
	fma.rn.f64 	%fd90, %fd8, %fd23, 0d0000000000000000;
	fma.rn.f64 	%fd91, %fd11, %fd88, %fd89;
	fma.rn.f64 	%fd92, %fd12, %fd88, %fd90;
	sub.f64 	%fd93, %fd91, %fd92;
	st.shared.f64 	[%r6+16], %fd93;
	add.f64 	%fd94, %fd91, %fd92;
	st.shared.f64 	[%r6], %fd94;
	fma.rn.f64 	%fd95, %fd9, %fd24, 0d0000000000000000;
	fma.rn.f64 	%fd96, %fd10, %fd23, 0d0000000000000000;
	fma.rn.f64 	%fd97, %fd13, %fd88, %fd95;
	fma.rn.f64 	%fd98, %fd14, %fd88, %fd96;
	add.f64 	%fd99, %fd97, %fd98;
	st.shared.f64 	[%r6+8], %fd99;
$L__BB13_10:
	setp.gt.u32 	%p6, %r1, 8;
	bar.sync 	0;
	@%p6 bra 	$L__BB13_12;
	cvt.u16.u32 	%rs17, %r1;
	mul.lo.s16 	%rs18, %rs17, 171;
	shr.u16 	%rs19, %rs18, 9;
	mul.lo.s16 	%rs20, %rs19, 3;
	sub.s16 	%rs21, %rs17, %rs20;
	mul.wide.u16 	%r26, %rs19, 72;
	add.s32 	%r27, %r4, %r26;
	and.b16  	%rs22, %rs21, 255;
	mul.wide.u16 	%r28, %rs22, 8;
	add.s32 	%r29, %r27, %r28;
	ld.shared.f64 	%fd100, [%r29];
	ld.shared.f64 	%fd101, [%r29+48];
	add.f64 	%fd102, %fd100, %fd101;
	sub.f64 	%fd103, %fd100, %fd101;
	ld.shared.f64 	%fd104, [%r29+24];
	add.f64 	%fd105, %fd104, %fd104;
	sub.f64 	%fd106, %fd104, %fd104;
	mul.f64 	%fd107, %fd105, 0d3FE0000000000000;
	fma.rn.f64 	%fd108, %fd7, %fd102, 0d0000000000000000;
	fma.rn.f64 	%fd109, %fd8, %fd103, 0d0000000000000000;
	fma.rn.f64 	%fd110, %fd11, %fd107, %fd108;
	fma.rn.f64 	%fd111, %fd12, %fd106, %fd109;
	sub.f64 	%fd112, %fd110, %fd111;
	st.shared.f64 	[%r29+48], %fd112;
	add.f64 	%fd113, %fd110, %fd111;
	st.shared.f64 	[%r29], %fd113;
	fma.rn.f64 	%fd114, %fd9, %fd102, 0d0000000000000000;
	fma.rn.f64 	%fd115, %fd10, %fd103, 0d0000000000000000;
	fma.rn.f64 	%fd116, %fd13, %fd107, %fd114;
	fma.rn.f64 	%fd117, %fd14, %fd106, %fd115;
	add.f64 	%fd118, %fd116, %fd117;
	st.shared.f64 	[%r29+24], %fd118;
$L__BB13_12:
	setp.ge.s32 	%p7, %r3, %r7;
	bar.sync 	0;
	ld.shared.f64 	%fd119, [%r5];
	ld.shared.f64 	%fd120, [%r5+144];
	add.f64 	%fd121, %fd119, %fd120;
	sub.f64 	%fd122, %fd119, %fd120;
	ld.shared.f64 	%fd123, [%r5+72];
	add.f64 	%fd124, %fd123, %fd123;
	sub.f64 	%fd125, %fd123, %fd123;
	mul.f64 	%fd126, %fd124, 0d3FE0000000000000;
	fma.rn.f64 	%fd127, %fd7, %fd121, 0d0000000000000000;
	fma.rn.f64 	%fd128, %fd8, %fd122, 0d0000000000000000;
	fma.rn.f64 	%fd29, %fd11, %fd126, %fd127;
	fma.rn.f64 	%fd30, %fd12, %fd125, %fd128;
	fma.rn.f64 	%fd129, %fd9, %fd121, 0d0000000000000000;
	fma.rn.f64 	%fd130, %fd10, %fd122, 0d0000000000000000;
	fma.rn.f64 	%fd131, %fd13, %fd126, %fd129;
	fma.rn.f64 	%fd132, %fd14, %fd125, %fd130;
	add.f64 	%fd31, %fd131, %fd132;
	@%p7 bra 	$L__BB13_14;
	ld.param.u64 	%rd14, [_Z32massMatrixMultiplyConstantKernelILi3ELi3ELi3EEviPKdS1_S1_S1_Pd_param_5];
	mad.lo.s32 	%r30, %r3, 27, %r1;
	cvta.to.global.u64 	%rd10, %rd14;
	mul.wide.s32 	%rd11, %r30, 8;
	add.s64 	%rd12, %rd10, %rd11;
	add.f64 	%fd133, %fd29, %fd30;
	st.global.f64 	[%rd12], %fd133;
	st.global.f64 	[%rd12+72], %fd31;
	sub.f64 	%fd134, %fd29, %fd30;
	st.global.f64 	[%rd12+144], %fd134;
$L__BB13_14:
	ret;

}
	// .globl	_Z32massMatrixMultiplyRegisterKernelILi3ELi4ELi3EEviPKdS1_S1_S1_Pd
.visible .entry _Z32massMatrixMultiplyRegisterKernelILi3ELi4ELi3EEviPKdS1_S1_S1_Pd(
	.param .u32 _Z32massMatrixMultiplyRegisterKernelILi3ELi4ELi3EEviPKdS1_S1_S1_Pd_param_0,
	.param .u64 .ptr .align 1 _Z32massMatrixMultiplyRegisterKernelILi3ELi4ELi3EEviPKdS1_S1_S1_Pd_param_1,
	.param .u64 .ptr .align 1 _Z32massMatrixMultiplyRegisterKernelILi3ELi4ELi3EEviPKdS1_S1_S1_Pd_param_2,
	.param .u64 .ptr .align 1 _Z32massMatrixMultiplyRegisterKernelILi3ELi4ELi3EEviPKdS1_S1_S1_Pd_param_3,
	.param .u64 .ptr .align 1 _Z32massMatrixMultiplyRegisterKernelILi3ELi4ELi3EEviPKdS1_S1_S1_Pd_param_4,
	.param .u64 .ptr .align 1 _Z32massMatrixMultiplyRegisterKernelILi3ELi4ELi3EEviPKdS1_S1_S1_Pd_param_5
)
{
	.reg .pred 	%p<12>;
	.reg .b16 	%rs<17>;
	.reg .b32 	%r<44>;
	.reg .b64 	%rd<27>;
	.reg .b64 	%fd<149>;
	// demoted variable
	.shared .align 8 .b8 _ZZ32massMatrixMultiplyRegisterKernelILi3ELi4ELi3EEviPKdS1_S1_S1_PdE6s_tmp1[1920];
	// demoted variable
	.shared .align 8 .b8 _ZZ32massMatrixMultiplyRegisterKernelILi3ELi4ELi3EEviPKdS1_S1_S1_PdE14s_oddDofToQuad[32];
	// demoted variable
	.shared .align 8 .b8 _ZZ32massMatrixMultiplyRegisterKernelILi3ELi4ELi3EEviPKdS1_S1_S1_PdE15s_evenDofToQuad[32];
	ld.param.u32 	%r13, [_Z32massMatrixMultiplyRegisterKernelILi3ELi4ELi3EEviPKdS1_S1_S1_Pd_param_0];
	ld.param.u64 	%rd4, [_Z32massMatrixMultiplyRegisterKernelILi3ELi4ELi3EEviPKdS1_S1_S1_Pd_param_2];
	ld.param.u64 	%rd5, [_Z32massMatrixMultiplyRegisterKernelILi3ELi4ELi3EEviPKdS1_S1_S1_Pd_param_3];
	ld.param.u64 	%rd6, [_Z32massMatrixMultiplyRegisterKernelILi3ELi4ELi3EEviPKdS1_S1_S1_Pd_param_4];
	mov.u32 	%r1, %tid.x;
	mov.u32 	%r2, %tid.y;
	mov.u32 	%r14, %ctaid.x;
	mad.lo.s32 	%r3, %r14, 3, %r2;
	setp.ge.s32 	%p1, %r3, %r13;
	@%p1 bra 	$L__BB14_2;
	cvta.to.global.u64 	%rd8, %rd6;
	mad.lo.s32 	%r15, %r3, 27, %r1;
	mul.wide.s32 	%rd9, %r15, 8;
	add.s64 	%rd10, %rd8, %rd9;
	ld.global.nc.f64 	%fd144, [%rd10];
	ld.global.nc.f64 	%fd143, [%rd10+72];
	ld.global.nc.f64 	%fd142, [%rd10+144];
$L__BB14_2:
	setp.gt.u32 	%p2, %r1, 3;
	@%p2 bra 	$L__BB14_4;
	cvta.to.global.u64 	%rd11, %rd4;
	mul.wide.u32 	%rd12, %r1, 8;
	add.s64 	%rd13, %rd11, %rd12;
	ld.global.nc.f64 	%fd37, [%rd13];
	shl.b32 	%r16, %r1, 3;
	mov.u32 	%r17, _ZZ32massMatrixMultiplyRegisterKernelILi3ELi4ELi3EEviPKdS1_S1_S1_PdE14s_oddDofToQuad;
	add.s32 	%r18, %r17, %r16;
	st.shared.f64 	[%r18], %fd37;
	cvta.to.global.u64 	%rd14, %rd5;
	add.s64 	%rd15, %rd14, %rd12;
	ld.global.nc.f64 	%fd38, [%rd15];
	mov.u32 	%r19, _ZZ32massMatrixMultiplyRegisterKernelILi3ELi4ELi3EEviPKdS1_S1_S1_PdE15s_evenDofToQuad;
	add.s32 	%r20, %r19, %r16;
	st.shared.f64 	[%r20], %fd38;
$L__BB14_4:
	cvt.u16.u32 	%rs1, %r1;
	bar.sync 	0;
	ld.shared.f64 	%fd7, [_ZZ32massMatrixMultiplyRegisterKernelILi3ELi4ELi3EEviPKdS1_S1_S1_PdE14s_oddDofToQuad];
	ld.shared.f64 	%fd8, [_ZZ32massMatrixMultiplyRegisterKernelILi3ELi4ELi3EEviPKdS1_S1_S1_PdE15s_evenDofToQuad];
	ld.shared.f64 	%fd9, [_ZZ32massMatrixMultiplyRegisterKernelILi3ELi4ELi3EEviPKdS1_S1_S1_PdE14s_oddDofToQuad+8];
	ld.shared.f64 	%fd10, [_ZZ32massMatrixMultiplyRegisterKernelILi3ELi4ELi3EEviPKdS1_S1_S1_PdE15s_evenDofToQuad+8];
	ld.shared.f64 	%fd11, [_ZZ32massMatrixMultiplyRegisterKernelILi3ELi4ELi3EEviPKdS1_S1_S1_PdE14s_oddDofToQuad+16];
	ld.shared.f64 	%fd12, [_ZZ32massMatrixMultiplyRegisterKernelILi3ELi4ELi3EEviPKdS1_S1_S1_PdE15s_evenDofToQuad+16];
	ld.shared.f64 	%fd13, [_ZZ32massMatrixMultiplyRegisterKernelILi3ELi4ELi3EEviPKdS1_S1_S1_PdE14s_oddDofToQuad+24];
	ld.shared.f64 	%fd14, [_ZZ32massMatrixMultiplyRegisterKernelILi3ELi4ELi3EEviPKdS1_S1_S1_PdE15s_evenDofToQuad+24];
	mul.hi.u16 	%rs2, %rs1, 21846;
	mul.lo.s16 	%rs3, %rs2, 3;
	sub.s16 	%rs4, %rs1, %rs3;
	add.f64 	%fd39, %fd144, %fd142;
	sub.f64 	%fd40, %fd144, %fd142;
	add.f64 	%fd41, %fd143, %fd143;
	sub.f64 	%fd42, %fd143, %fd143;
	mul.f64 	%fd43, %fd41, 0d3FE0000000000000;
	mov.u32 	%r21, _ZZ32massMatrixMultiplyRegisterKernelILi3ELi4ELi3EEviPKdS1_S1_S1_PdE6s_tmp1;
	mad.lo.s32 	%r4, %r2, 640, %r21;
	mul.wide.u16 	%r22, %rs2, 40;
	add.s32 	%r23, %r4, %r22;
	mul.wide.u16 	%r24, %rs4, 8;
	add.s32 	%r5, %r23, %r24;
	fma.rn.f64 	%fd44, %fd7, %fd39, 0d0000000000000000;
	fma.rn.f64 	%fd45, %fd8, %fd40, 0d0000000000000000;
	fma.rn.f64 	%fd46, %fd9, %fd43, %fd44;
	fma.rn.f64 	%fd47, %fd10, %fd42, %fd45;
	sub.f64 	%fd48, %fd46, %fd47;
	st.shared.f64 	[%r5+480], %fd48;
	add.f64 	%fd49, %fd47, %fd46;
	st.shared.f64 	[%r5], %fd49;
	fma.rn.f64 	%fd50, %fd11, %fd39, 0d0000000000000000;
	fma.rn.f64 	%fd51, %fd12, %fd40, 0d0000000000000000;
	fma.rn.f64 	%fd52, %fd13, %fd43, %fd50;
	fma.rn.f64 	%fd53, %fd14, %fd42, %fd51;
	sub.f64 	%fd54, %fd52, %fd53;
	st.shared.f64 	[%r5+320], %fd54;
	add.f64 	%fd55, %fd53, %fd52;
	st.shared.f64 	[%r5+160], %fd55;
	bar.sync 	0;
	setp.gt.u32 	%p3, %r1, 11;
	@%p3 bra 	$L__BB14_7;
	mov.u32 	%r41, %r1;
$L__BB14_6:
	cvt.u16.u32 	%rs5, %r41;
	mul.lo.s16 	%rs6, %rs5, 171;
	shr.u16 	%rs7, %rs6, 9;
	mul.lo.s16 	%rs8, %rs7, 3;
	sub.s16 	%rs9, %rs5, %rs8;
	mul.wide.u16 	%r25, %rs7, 160;
	add.s32 	%r26, %r4, %r25;
	and.b16  	%rs10, %rs9, 255;
	mul.wide.u16 	%r27, %rs10, 8;
	add.s32 	%r28, %r26, %r27;
	ld.shared.f64 	%fd56, [%r28];
	ld.shared.f64 	%fd57, [%r28+80];
	add.f64 	%fd58, %fd56, %fd57;
	sub.f64 	%fd59, %fd56, %fd57;
	ld.shared.f64 	%fd60, [%r28+40];
	add.f64 	%fd61, %fd60, %fd60;
	sub.f64 	%fd62, %fd60, %fd60;
	mul.f64 	%fd63, %fd61, 0d3FE0000000000000;
	fma.rn.f64 	%fd64, %fd7, %fd58, 0d0000000000000000;
	fma.rn.f64 	%fd65, %fd8, %fd59, 0d0000000000000000;
	fma.rn.f64 	%fd66, %fd9, %fd63, %fd64;
	fma.rn.f64 	%fd67, %fd10, %fd62, %fd65;
	sub.f64 	%fd68, %fd66, %fd67;
	st.shared.f64 	[%r28+120], %fd68;
	add.f64 	%fd69, %fd67, %fd66;
	st.shared.f64 	[%r28], %fd69;
	fma.rn.f64 	%fd70, %fd11, %fd58, 0d0000000000000000;
	fma.rn.f64 	%fd71, %fd12, %fd59, 0d0000000000000000;
	fma.rn.f64 	%fd72, %fd13, %fd63, %fd70;
	fma.rn.f64 	%fd73, %fd14, %fd62, %fd71;
	sub.f64 	%fd74, %fd72, %fd73;
	st.shared.f64 	[%r28+80], %fd74;
	add.f64 	%fd75, %fd73, %fd72;
	st.shared.f64 	[%r28+40], %fd75;
	add.s32 	%r7, %r41, 9;
	setp.lt.u32 	%p4, %r41, 3;
	mov.u32 	%r41, %r7;
	@%p4 bra 	$L__BB14_6;
$L__BB14_7:
	bar.sync 	0;
	setp.gt.u32 	%p5, %r1, 15;
	@%p5 bra 	$L__BB14_14;
	shl.b32 	%r34, %r3, 6;
	cvt.s64.s32 	%rd18, %r34;
	mov.u32 	%r42, %r1;
$L__BB14_9:
	ld.param.u64 	%rd25, [_Z32massMatrixMultiplyRegisterKernelILi3ELi4ELi3EEviPKdS1_S1_S1_Pd_param_1];
	setp.ge.s32 	%p6, %r3, %r13;
	and.b32  	%r29, %r42, 3;
	shr.u32 	%r30, %r42, 2;
	mad.lo.s32 	%r31, %r30, 160, %r4;
	mad.lo.s32 	%r9, %r29, 40, %r31;
	ld.shared.f64 	%fd77, [%r9];
	ld.shared.f64 	%fd78, [%r9+16];
	add.f64 	%fd15, %fd77, %fd78;
	sub.f64 	%fd16, %fd77, %fd78;
	ld.shared.f64 	%fd79, [%r9+8];
	add.f64 	%fd80, %fd79, %fd79;
	sub.f64 	%fd17, %fd79, %fd79;
	mul.f64 	%fd18, %fd80, 0d3FE0000000000000;
	shl.b32 	%r32, %r42, 2;
	and.b32  	%r33, %r32, 60;
	or.b32  	%r35, %r33, %r34;
	fma.rn.f64 	%fd81, %fd7, %fd15, 0d0000000000000000;
	fma.rn.f64 	%fd82, %fd8, %fd16, 0d0000000000000000;
	fma.rn.f64 	%fd19, %fd9, %fd18, %fd81;
	fma.rn.f64 	%fd20, %fd10, %fd17, %fd82;
	cvta.to.global.u64 	%rd16, %rd25;
	mul.wide.s32 	%rd17, %r35, 8;
	add.s64 	%rd1, %rd16, %rd17;
	cvt.u64.u32 	%rd19, %r33;
	or.b64  	%rd20, %rd19, %rd18;
	shl.b64 	%rd21, %rd20, 3;
	add.s64 	%rd2, %rd16, %rd21;
	mov.f64 	%fd145, 0d0000000000000000;
	mov.f64 	%fd146, %fd145;
	@%p6 bra 	$L__BB14_11;
	ld.global.nc.f64 	%fd145, [%rd1];
	ld.global.nc.f64 	%fd146, [%rd2+24];
$L__BB14_11:
	add.f64 	%fd84, %fd19, %fd20;
	sub.f64 	%fd85, %fd19, %fd20;
	mul.f64 	%fd86, %fd84, %fd145;
	mul.f64 	%fd87, %fd85, %fd146;
	sub.f64 	%fd25, %fd86, %fd87;
	add.f64 	%fd26, %fd86, %fd87;
	fma.rn.f64 	%fd88, %fd11, %fd15, 0d0000000000000000;
	fma.rn.f64 	%fd89, %fd12, %fd16, 0d0000000000000000;
	fma.rn.f64 	%fd27, %fd13, %fd18, %fd88;
	fma.rn.f64 	%fd28, %fd14, %fd17, %fd89;
	mov.f64 	%fd147, 0d0000000000000000;
	mov.f64 	%fd148, %fd147;
	@%p6 bra 	$L__BB14_13;
	ld.global.nc.f64 	%fd147, [%rd1+8];
	ld.global.nc.f64 	%fd148, [%rd2+16];
$L__BB14_13:
	add.f64 	%fd90, %fd27, %fd28;
	sub.f64 	%fd91, %fd27, %fd28;
	mul.f64 	%fd92, %fd90, %fd147;
	mul.f64 	%fd93, %fd91, %fd148;
	sub.f64 	%fd94, %fd92, %fd93;
	add.f64 	%fd95, %fd92, %fd93;
	fma.rn.f64 	%fd96, %fd7, %fd26, 0d0000000000000000;
	fma.rn.f64 	%fd97, %fd8, %fd25, 0d0000000000000000;
	fma.rn.f64 	%fd98, %fd11, %fd95, %fd96;
	fma.rn.f64 	%fd99, %fd12, %fd94, %fd97;
	sub.f64 	%fd100, %fd98, %fd99;
	st.shared.f64 	[%r9+16], %fd100;
	add.f64 	%fd101, %fd98, %fd99;
	st.shared.f64 	[%r9], %fd101;
	fma.rn.f64 	%fd102, %fd9, %fd26, 0d0000000000000000;
	fma.rn.f64 	%fd103, %fd10, %fd25, 0d0000000000000000;
	fma.rn.f64 	%fd104, %fd13, %fd95, %fd102;
	fma.rn.f64 	%fd105, %fd14, %fd94, %fd103;
	add.f64 	%fd106, %fd104, %fd105;
	st.shared.f64 	[%r9+8], %fd106;
	add.s32 	%r10, %r42, 9;
	setp.lt.u32 	%p8, %r42, 7;
	mov.u32 	%r42, %r10;
	@%p8 bra 	$L__BB14_9;
$L__BB14_14:
	setp.gt.u32 	%p9, %r1, 11;
	bar.sync 	0;
	@%p9 bra 	$L__BB14_17;
	mov.u32 	%r43, %r1;
$L__BB14_16:
	cvt.u16.u32 	%rs11, %r43;
	mul.lo.s16 	%rs12, %rs11, 171;
	shr.u16 	%rs13, %rs12, 9;
	mul.lo.s16 	%rs14, %rs13, 3;
	sub.s16 	%rs15, %rs11, %rs14;
	mul.wide.u16 	%r36, %rs13, 160;
	add.s32 	%r37, %r4, %r36;
	and.b16  	%rs16, %rs15, 255;
	mul.wide.u16 	%r38, %rs16, 8;
	add.s32 	%r39, %r37, %r38;
	ld.shared.f64 	%fd107, [%r39];
	ld.shared.f64 	%fd108, [%r39+120];
	add.f64 	%fd109, %fd107, %fd108;
	sub.f64 	%fd110, %fd107, %fd108;
	ld.shared.f64 	%fd111, [%r39+40];
	ld.shared.f64 	%fd112, [%r39+80];
	add.f64 	%fd113, %fd111, %fd112;
	sub.f64 	%fd114, %fd111, %fd112;
	fma.rn.f64 	%fd115, %fd7, %fd109, 0d0000000000000000;
	fma.rn.f64 	%fd116, %fd8, %fd110, 0d0000000000000000;
	fma.rn.f64 	%fd117, %fd11, %fd113, %fd115;
	fma.rn.f64 	%fd118, %fd12, %fd114, %fd116;
	sub.f64 	%fd119, %fd117, %fd118;
	st.shared.f64 	[%r39+80], %fd119;
	add.f64 	%fd120, %fd117, %fd118;
	st.shared.f64 	[%r39], %fd120;
	fma.rn.f64 	%fd121, %fd9, %fd109, 0d0000000000000000;
	fma.rn.f64 	%fd122, %fd10, %fd110, 0d0000000000000000;
	fma.rn.f64 	%fd123, %fd13, %fd113, %fd121;
	fma.rn.f64 	%fd124, %fd14, %fd114, %fd122;
	add.f64 	%fd125, %fd123, %fd124;
	st.shared.f64 	[%r39+40], %fd125;
	add.s32 	%r12, %r43, 9;
	setp.lt.u32 	%p10, %r43, 3;
	mov.u32 	%r43, %r12;
	@%p10 bra 	$L__BB14_16;
$L__BB14_17:
	setp.ge.s32 	%p11, %r3, %r13;
	bar.sync 	0;
	ld.shared.f64 	%fd126, [%r5];
	ld.shared.f64 	%fd127, [%r5+480];
	add.f64 	%fd128, %fd126, %fd127;
	sub.f64 	%fd129, %fd126, %fd127;
	ld.shared.f64 	%fd130, [%r5+160];
	ld.shared.f64 	%fd131, [%r5+320];
	add.f64 	%fd132, %fd130, %fd131;
	sub.f64 	%fd133, %fd130, %fd131;
	fma.rn.f64 	%fd134, %fd7, %fd128, 0d0000000000000000;
	fma.rn.f64 	%fd135, %fd8, %fd129, 0d0000000000000000;
	fma.rn.f64 	%fd33, %fd11, %fd132, %fd134;
	fma.rn.f64 	%fd34, %fd12, %fd133, %fd135;
	fma.rn.f64 	%fd136, %fd9, %fd128, 0d0000000000000000;
	fma.rn.f64 	%fd137, %fd10, %fd129, 0d0000000000000000;
	fma.rn.f64 	%fd138, %fd13, %fd132, %fd136;
	fma.rn.f64 	%fd139, %fd14, %fd133, %fd137;
	add.f64 	%fd35, %fd138, %fd139;
	@%p11 bra 	$L__BB14_19;
	ld.param.u64 	%rd26, [_Z32massMatrixMultiplyRegisterKernelILi3ELi4ELi3EEviPKdS1_S1_S1_Pd_param_5];
	mad.lo.s32 	%r40, %r3, 27, %r1;
	cvta.to.global.u64 	%rd22, %rd26;
	mul.wide.s32 	%rd23, %r40, 8;
	add.s64 	%rd24, %rd22, %rd23;
	add.f64 	%fd140, %fd33, %fd34;
	st.global.f64 	[%rd24], %fd140;
	st.global.f64 	[%rd24+72], %fd35;
	sub.f64 	%fd141, %fd33, %fd34;
	st.global.f64 	[%rd24+144], %fd141;
$L__BB14_19:
	ret;

}
	// .globl	_Z32massMatrixMultiplyConstantKernelILi3ELi4ELi3EEviPKdS1_S1_S1_Pd
.visible .entry _Z32massMatrixMultiplyConstantKernelILi3ELi4ELi3EEviPKdS1_S1_S1_Pd(
	.param .u32 _Z32massMatrixMultiplyConstantKernelILi3ELi4ELi3EEviPKdS1_S1_S1_Pd_param_0,
	.param .u64 .ptr .align 1 _Z32massMatrixMultiplyConstantKernelILi3ELi4ELi3EEviPKdS1_S1_S1_Pd_param_1,
	.param .u64 .ptr .align 1 _Z32massMatrixMultiplyConstantKernelILi3ELi4ELi3EEviPKdS1_S1_S1_Pd_param_2,
	.param .u64 .ptr .align 1 _Z32massMatrixMultiplyConstantKernelILi3ELi4ELi3EEviPKdS1_S1_S1_Pd_param_3,
	.param .u64 .ptr .align 1 _Z32massMatrixMultiplyConstantKernelILi3ELi4ELi3EEviPKdS1_S1_S1_Pd_param_4,
	.param .u64 .ptr .align 1 _Z32massMatrixMultiplyConstantKernelILi3ELi4ELi3EEviPKdS1_S1_S1_Pd_param_5
)
{
	.reg .pred 	%p<11>;
	.reg .b16 	%rs<17>;
	.reg .b32 	%r<39>;
	.reg .b64 	%rd<20>;
	.reg .b64 	%fd<147>;
	// demoted variable
	.shared .align 8 .b8 _ZZ32massMatrixMultiplyConstantKernelILi3ELi4ELi3EEviPKdS1_S1_S1_PdE6s_tmp1[1920];
	ld.param.u32 	%r13, [_Z32massMatrixMultiplyConstantKernelILi3ELi4ELi3EEviPKdS1_S1_S1_Pd_param_0];
	ld.param.u64 	%rd4, [_Z32massMatrixMultiplyConstantKernelILi3ELi4ELi3EEviPKdS1_S1_S1_Pd_param_4];
	mov.u32 	%r1, %tid.x;
	mov.u32 	%r2, %tid.y;
	mov.u32 	%r14, %ctaid.x;
	mad.lo.s32 	%r3, %r14, 3, %r2;
	setp.ge.s32 	%p1, %r3, %r13;
	@%p1 bra 	$L__BB15_2;
	cvta.to.global.u64 	%rd6, %rd4;
	mad.lo.s32 	%r15, %r3, 27, %r1;
	mul.wide.s32 	%rd7, %r15, 8;
	add.s64 	%rd8, %rd6, %rd7;
	ld.global.nc.f64 	%fd142, [%rd8];
	ld.global.nc.f64 	%fd141, [%rd8+72];
	ld.global.nc.f64 	%fd140, [%rd8+144];
$L__BB15_2:
	cvt.u16.u32 	%rs1, %r1;
	bar.sync 	0;
	mul.hi.u16 	%rs2, %rs1, 21846;
	mul.lo.s16 	%rs3, %rs2, 3;
	sub.s16 	%rs4, %rs1, %rs3;
	add.f64 	%fd37, %fd142, %fd140;
	sub.f64 	%fd38, %fd142, %fd140;
	add.f64 	%fd39, %fd141, %fd141;
	sub.f64 	%fd40, %fd141, %fd141;
	mul.f64 	%fd41, %fd39, 0d3FE0000000000000;
	mov.u32 	%r16, _ZZ32massMatrixMultiplyConstantKernelILi3ELi4ELi3EEviPKdS1_S1_S1_PdE6s_tmp1;
	mad.lo.s32 	%r4, %r2, 640, %r16;
	mul.wide.u16 	%r17, %rs2, 40;
	add.s32 	%r18, %r4, %r17;
	mul.wide.u16 	%r19, %rs4, 8;
	add.s32 	%r5, %r18, %r19;
	ld.const.f64 	%fd7, [const_oddDofToQuad];
	fma.rn.f64 	%fd42, %fd7, %fd37, 0d0000000000000000;
	ld.const.f64 	%fd8, [const_evenDofToQuad];
	fma.rn.f64 	%fd43, %fd8, %fd38, 0d0000000000000000;
	ld.const.f64 	%fd9, [const_oddDofToQuad+8];
	fma.rn.f64 	%fd44, %fd9, %fd41, %fd42;
	ld.const.f64 	%fd10, [const_evenDofToQuad+8];
	fma.rn.f64 	%fd45, %fd10, %fd40, %fd43;
	sub.f64 	%fd46, %fd44, %fd45;
	st.shared.f64 	[%r5+480], %fd46;
	add.f64 	%fd47, %fd45, %fd44;
	st.shared.f64 	[%r5], %fd47;
	ld.const.f64 	%fd11, [const_oddDofToQuad+16];
	fma.rn.f64 	%fd48, %fd11, %fd37, 0d0000000000000000;
	ld.const.f64 	%fd12, [const_evenDofToQuad+16];
	fma.rn.f64 	%fd49, %fd12, %fd38, 0d0000000000000000;
	ld.const.f64 	%fd13, [const_oddDofToQuad+24];
	fma.rn.f64 	%fd50, %fd13, %fd41, %fd48;
	ld.const.f64 	%fd14, [const_evenDofToQuad+24];
	fma.rn.f64 	%fd51, %fd14, %fd40, %fd49;
	sub.f64 	%fd52, %fd50, %fd51;
	st.shared.f64 	[%r5+320], %fd52;
	add.f64 	%fd53, %fd51, %fd50;
	st.shared.f64 	[%r5+160], %fd53;
	bar.sync 	0;
	setp.gt.u32 	%p2, %r1, 11;
	@%p2 bra 	$L__BB15_5;
	mov.u32 	%r36, %r1;
$L__BB15_4:
	cvt.u16.u32 	%rs5, %r36;
	mul.lo.s16 	%rs6, %rs5, 171;
	shr.u16 	%rs7, %rs6, 9;
	mul.lo.s16 	%rs8, %rs7, 3;
	sub.s16 	%rs9, %rs5, %rs8;
	mul.wide.u16 	%r20, %rs7, 160;
	add.s32 	%r21, %r4, %r20;
	and.b16  	%rs10, %rs9, 255;
	mul.wide.u16 	%r22, %rs10, 8;
	add.s32 	%r23, %r21, %r22;
	ld.shared.f64 	%fd54, [%r23];
	ld.shared.f64 	%fd55, [%r23+80];
	add.f64 	%fd56, %fd54, %fd55;
	sub.f64 	%fd57, %fd54, %fd55;
	ld.shared.f64 	%fd58, [%r23+40];
	add.f64 	%fd59, %fd58, %fd58;
	sub.f64 	%fd60, %fd58, %fd58;
	mul.f64 	%fd61, %fd59, 0d3FE0000000000000;
	fma.rn.f64 	%fd62, %fd7, %fd56, 0d0000000000000000;
	fma.rn.f64 	%fd63, %fd8, %fd57, 0d0000000000000000;
	fma.rn.f64 	%fd64, %fd9, %fd61, %fd62;
	fma.rn.f64 	%fd65, %fd10, %fd60, %fd63;
	sub.f64 	%fd66, %fd64, %fd65;
	st.shared.f64 	[%r23+120], %fd66;
	add.f64 	%fd67, %fd65, %fd64;
	st.shared.f64 	[%r23], %fd67;
	fma.rn.f64 	%fd68, %fd11, %fd56, 0d0000000000000000;
	fma.rn.f64 	%fd69, %fd12, %fd57, 0d0000000000000000;
	fma.rn.f64 	%fd70, %fd13, %fd61, %fd68;
	fma.rn.f64 	%fd71, %fd14, %fd60, %fd69;
	sub.f64 	%fd72, %fd70, %fd71;
	st.shared.f64 	[%r23+80], %fd72;
	add.f64 	%fd73, %fd71, %fd70;
	st.shared.f64 	[%r23+40], %fd73;
	add.s32 	%r7, %r36, 9;
	setp.lt.u32 	%p3, %r36, 3;
	mov.u32 	%r36, %r7;
	@%p3 bra 	$L__BB15_4;
$L__BB15_5:
	bar.sync 	0;
	setp.gt.u32 	%p4, %r1, 15;
	@%p4 bra 	$L__BB15_12;
	shl.b32 	%r29, %r3, 6;
	cvt.s64.s32 	%rd11, %r29;
	mov.u32 	%r37, %r1;
$L__BB15_7:
	ld.param.u64 	%rd18, [_Z32massMatrixMultiplyConstantKernelILi3ELi4ELi3EEviPKdS1_S1_S1_Pd_param_1];
	setp.ge.s32 	%p5, %r3, %r13;
	and.b32  	%r24, %r37, 3;
	shr.u32 	%r25, %r37, 2;
	mad.lo.s32 	%r26, %r25, 160, %r4;
	mad.lo.s32 	%r9, %r24, 40, %r26;
	ld.shared.f64 	%fd75, [%r9];
	ld.shared.f64 	%fd76, [%r9+16];
	add.f64 	%fd15, %fd75, %fd76;
	sub.f64 	%fd16, %fd75, %fd76;
	ld.shared.f64 	%fd77, [%r9+8];
	add.f64 	%fd78, %fd77, %fd77;
	sub.f64 	%fd17, %fd77, %fd77;
	mul.f64 	%fd18, %fd78, 0d3FE0000000000000;
	shl.b32 	%r27, %r37, 2;
	and.b32  	%r28, %r27, 60;
	or.b32  	%r30, %r28, %r29;
	fma.rn.f64 	%fd79, %fd7, %fd15, 0d0000000000000000;
	fma.rn.f64 	%fd80, %fd8, %fd16, 0d0000000000000000;
	fma.rn.f64 	%fd19, %fd9, %fd18, %fd79;
	fma.rn.f64 	%fd20, %fd10, %fd17, %fd80;
	cvta.to.global.u64 	%rd9, %rd18;
	mul.wide.s32 	%rd10, %r30, 8;
	add.s64 	%rd1, %rd9, %rd10;
	cvt.u64.u32 	%rd12, %r28;
	or.b64  	%rd13, %rd12, %rd11;
	shl.b64 	%rd14, %rd13, 3;
	add.s64 	%rd2, %rd9, %rd14;
	mov.f64 	%fd143, 0d0000000000000000;
	mov.f64 	%fd144, %fd143;
	@%p5 bra 	$L__BB15_9;
	ld.global.nc.f64 	%fd143, [%rd1];
	ld.global.nc.f64 	%fd144, [%rd2+24];
$L__BB15_9:
	add.f64 	%fd82, %fd19, %fd20;
	sub.f64 	%fd83, %fd19, %fd20;
	mul.f64 	%fd84, %fd82, %fd143;
	mul.f64 	%fd85, %fd83, %fd144;
	sub.f64 	%fd25, %fd84, %fd85;
	add.f64 	%fd26, %fd84, %fd85;
	fma.rn.f64 	%fd86, %fd11, %fd15, 0d0000000000000000;
	fma.rn.f64 	%fd87, %fd12, %fd16, 0d0000000000000000;
	fma.rn.f64 	%fd27, %fd13, %fd18, %fd86;
	fma.rn.f64 	%fd28, %fd14, %fd17, %fd87;
	mov.f64 	%fd145, 0d0000000000000000;
	mov.f64 	%fd146, %fd145;
	@%p5 bra 	$L__BB15_11;
	ld.global.nc.f64 	%fd145, [%rd1+8];
	ld.global.nc.f64 	%fd146, [%rd2+16];
$L__BB15_11:
	add.f64 	%fd88, %fd27, %fd28;
	sub.f64 	%fd89, %fd27, %fd28;
	mul.f64 	%fd90, %fd88, %fd145;
	mul.f64 	%fd91, %fd89, %fd146;
	sub.f64 	%fd92, %fd90, %fd91;
	add.f64 	%fd93, %fd90, %fd91;
	fma.rn.f64 	%fd94, %fd7, %fd26, 0d0000000000000000;
	fma.rn.f64 	%fd95, %fd8, %fd25, 0d0000000000000000;
	fma.rn.f64 	%fd96, %fd11, %fd93, %fd94;
	fma.rn.f64 	%fd97, %fd12, %fd92, %fd95;
	sub.f64 	%fd98, %fd96, %fd97;
	st.shared.f64 	[%r9+16], %fd98;
	add.f64 	%fd99, %fd96, %fd97;
	st.shared.f64 	[%r9], %fd99;
	fma.rn.f64 	%fd100, %fd9, %fd26, 0d0000000000000000;
	fma.rn.f64 	%fd101, %fd10, %fd25, 0d0000000000000000;
	fma.rn.f64 	%fd102, %fd13, %fd93, %fd100;
	fma.rn.f64 	%fd103, %fd14, %fd92, %fd101;
	add.f64 	%fd104, %fd102, %fd103;
	st.shared.f64 	[%r9+8], %fd104;
	add.s32 	%r10, %r37, 9;
	setp.lt.u32 	%p7, %r37, 7;
	mov.u32 	%r37, %r10;
	@%p7 bra 	$L__BB15_7;
$L__BB15_12:
	setp.gt.u32 	%p8, %r1, 11;
	bar.sync 	0;
	@%p8 bra 	$L__BB15_15;
	mov.u32 	%r38, %r1;
$L__BB15_14:
	cvt.u16.u32 	%rs11, %r38;
	mul.lo.s16 	%rs12, %rs11, 171;
	shr.u16 	%rs13, %rs12, 9;
	mul.lo.s16 	%rs14, %rs13, 3;
	sub.s16 	%rs15, %rs11, %rs14;
	mul.wide.u16 	%r31, %rs13, 160;
	add.s32 	%r32, %r4, %r31;
	and.b16  	%rs16, %rs15, 255;
	mul.wide.u16 	%r33, %rs16, 8;
	add.s32 	%r34, %r32, %r33;
	ld.shared.f64 	%fd105, [%r34];
	ld.shared.f64 	%fd106, [%r34+120];
	add.f64 	%fd107, %fd105, %fd106;
	sub.f64 	%fd108, %fd105, %fd106;
	ld.shared.f64 	%fd109, [%r34+40];
	ld.shared.f64 	%fd110, [%r34+80];
	add.f64 	%fd111, %fd109, %fd110;
	sub.f64 	%fd112, %fd109, %fd110;
	fma.rn.f64 	%fd113, %fd7, %fd107, 0d0000000000000000;
	fma.rn.f64 	%fd114, %fd8, %fd108, 0d0000000000000000;
	fma.rn.f64 	%fd115, %fd11, %fd111, %fd113;
	fma.rn.f64 	%fd116, %fd12, %fd112, %fd114;
	sub.f64 	%fd117, %fd115, %fd116;
	st.shared.f64 	[%r34+80], %fd117;
	add.f64 	%fd118, %fd115, %fd116;
	st.shared.f64 	[%r34], %fd118;
	fma.rn.f64 	%fd119, %fd9, %fd107, 0d0000000000000000;
	fma.rn.f64 	%fd120, %fd10, %fd108, 0d0000000000000000;
	fma.rn.f64 	%fd121, %fd13, %fd111, %fd119;
	fma.rn.f64 	%fd122, %fd14, %fd112, %fd120;
	add.f64 	%fd123, %fd121, %fd122;
	st.shared.f64 	[%r34+40], %fd123;
	add.s32 	%r12, %r38, 9;
	setp.lt.u32 	%p9, %r38, 3;
	mov.u32 	%r38, %r12;
	@%p9 bra 	$L__BB15_14;
$L__BB15_15:
	setp.ge.s32 	%p10, %r3, %r13;
	bar.sync 	0;
	ld.shared.f64 	%fd124, [%r5];
	ld.shared.f64 	%fd125, [%r5+480];
	add.f64 	%fd126, %fd124, %fd125;
	sub.f64 	%fd127, %fd124, %fd125;
	ld.shared.f64 	%fd128, [%r5+160];
	ld.shared.f64 	%fd129, [%r5+320];
	add.f64 	%fd130, %fd128, %fd129;
	sub.f64 	%fd131, %fd128, %fd129;
	fma.rn.f64 	%fd132, %fd7, %fd126, 0d0000000000000000;
	fma.rn.f64 	%fd133, %fd8, %fd127, 0d0000000000000000;
	fma.rn.f64 	%fd33, %fd11, %fd130, %fd132;
	fma.rn.f64 	%fd34, %fd12, %fd131, %fd133;
	fma.rn.f64 	%fd134, %fd9, %fd126, 0d0000000000000000;
	fma.rn.f64 	%fd135, %fd10, %fd127, 0d0000000000000000;
	fma.rn.f64 	%fd136, %fd13, %fd130, %fd134;
	fma.rn.f64 	%fd137, %fd14, %fd131, %fd135;
	add.f64 	%fd35, %fd136, %fd137;
	@%p10 bra 	$L__BB15_17;
	ld.param.u64 	%rd19, [_Z32massMatrixMultiplyConstantKernelILi3ELi4ELi3EEviPKdS1_S1_S1_Pd_param_5];
	mad.lo.s32 	%r35, %r3, 27, %r1;
	cvta.to.global.u64 	%rd15, %rd19;
	mul.wide.s32 	%rd16, %r35, 8;
	add.s64 	%rd17, %rd15, %rd16;
	add.f64 	%fd138, %fd33, %fd34;
	st.global.f64 	[%rd17], %fd138;
	st.global.f64 	[%rd17+72], %fd35;
	sub.f64 	%fd139, %fd33, %fd34;
	st.global.f64 	[%rd17+144], %fd139;
$L__BB15_17:
	ret;

}
	// .globl	_Z32massMatrixMultiplyRegisterKernelILi3ELi5ELi3EEviPKdS1_S1_S1_Pd
.visible .entry _Z32massMatrixMultiplyRegisterKernelILi3ELi5ELi3EEviPKdS1_S1_S1_Pd(
	.param .u32 _Z32massMatrixMultiplyRegisterKernelILi3ELi5ELi3EEviPKdS1_S1_S1_Pd_param_0,
	.param .u64 .ptr .align 1 _Z32massMatrixMultiplyRegisterKernelILi3ELi5ELi3EEviPKdS1_S1_S1_Pd_param_1,
	.param .u64 .ptr .align 1 _Z32massMatrixMultiplyRegisterKernelILi3ELi5ELi3EEviPKdS1_S1_S1_Pd_param_2,
	.param .u64 .ptr .align 1 _Z32massMatrixMultiplyRegisterKernelILi3ELi5ELi3EEviPKdS1_S1_S1_Pd_param_3,
	.param .u64 .ptr .align 1 _Z32massMatrixMultiplyRegisterKernelILi3ELi5ELi3EEviPKdS1_S1_S1_Pd_param_4,
	.param .u64 .ptr .align 1 _Z32massMatrixMultiplyRegisterKernelILi3ELi5ELi3EEviPKdS1_S1_S1_Pd_param_5
)
{
	.reg .pred 	%p<13>;
	.reg .b16 	%rs<23>;
	.reg .b32 	%r<77>;
	.reg .b64 	%rd<30>;
	.reg .b64 	%fd<196>;
	// demoted variable
	.shared .align 8 .b8 _ZZ32massMatrixMultiplyRegisterKernelILi3ELi5ELi3EEviPKdS1_S1_S1_PdE6s_tmp1[3000];
	// demoted variable
	.shared .align 8 .b8 _ZZ32massMatrixMultiplyRegisterKernelILi3ELi5ELi3EEviPKdS1_S1_S1_PdE14s_oddDofToQuad[48];
	// demoted variable
	.shared .align 8 .b8 _ZZ32massMatrixMultiplyRegisterKernelILi3ELi5ELi3EEviPKdS1_S1_S1_PdE15s_evenDofToQuad[48];
	ld.param.u32 	%r18, [_Z32massMatrixMultiplyRegisterKernelILi3ELi5ELi3EEviPKdS1_S1_S1_Pd_param_0];
	ld.param.u64 	%rd2, [_Z32massMatrixMultiplyRegisterKernelILi3ELi5ELi3EEviPKdS1_S1_S1_Pd_param_2];
	ld.param.u64 	%rd3, [_Z32massMatrixMultiplyRegisterKernelILi3ELi5ELi3EEviPKdS1_S1_S1_Pd_param_3];
	ld.param.u64 	%rd4, [_Z32massMatrixMultiplyRegisterKernelILi3ELi5ELi3EEviPKdS1_S1_S1_Pd_param_4];
	mov.u32 	%r74, %tid.x;
	mov.u32 	%r2, %tid.y;
	mov.u32 	%r19, %ctaid.x;
	mad.lo.s32 	%r3, %r19, 3, %r2;
	setp.ge.s32 	%p1, %r3, %r18;
	@%p1 bra 	$L__BB16_2;
	cvta.to.global.u64 	%rd6, %rd4;
	mad.lo.s32 	%r20, %r3, 27, %r74;
	mul.wide.s32 	%rd7, %r20, 8;
	add.s64 	%rd8, %rd6, %rd7;
	ld.global.nc.f64 	%fd190, [%rd8];
	ld.global.nc.f64 	%fd189, [%rd8+72];
	ld.global.nc.f64 	%fd188, [%rd8+144];
$L__BB16_2:
	setp.gt.u32 	%p2, %r74, 5;
	@%p2 bra 	$L__BB16_4;
	cvta.to.global.u64 	%rd9, %rd2;
	mul.wide.u32 	%rd10, %r74, 8;
	add.s64 	%rd11, %rd9, %rd10;
	ld.global.nc.f64 	%fd43, [%rd11];
	shl.b32 	%r21, %r74, 3;
	mov.u32 	%r22, _ZZ32massMatrixMultiplyRegisterKernelILi3ELi5ELi3EEviPKdS1_S1_S1_PdE14s_oddDofToQuad;
	add.s32 	%r23, %r22, %r21;
	st.shared.f64 	[%r23], %fd43;
	cvta.to.global.u64 	%rd12, %rd3;
	add.s64 	%rd13, %rd12, %rd10;
	ld.global.nc.f64 	%fd44, [%rd13];
	mov.u32 	%r24, _ZZ32massMatrixMultiplyRegisterKernelILi3ELi5ELi3EEviPKdS1_S1_S1_PdE15s_evenDofToQuad;
	add.s32 	%r25, %r24, %r21;
	st.shared.f64 	[%r25], %fd44;
$L__BB16_4:
	cvt.u16.u32 	%rs1, %r74;
	bar.sync 	0;
	ld.shared.f64 	%fd7, [_ZZ32massMatrixMultiplyRegisterKernelILi3ELi5ELi3EEviPKdS1_S1_S1_PdE14s_oddDofToQuad];
	ld.shared.f64 	%fd8, [_ZZ32massMatrixMultiplyRegisterKernelILi3ELi5ELi3EEviPKdS1_S1_S1_PdE15s_evenDofToQuad];
	ld.shared.f64 	%fd9, [_ZZ32massMatrixMultiplyRegisterKernelILi3ELi5ELi3EEviPKdS1_S1_S1_PdE14s_oddDofToQuad+8];
	ld.shared.f64 	%fd10, [_ZZ32massMatrixMultiplyRegisterKernelILi3ELi5ELi3EEviPKdS1_S1_S1_PdE15s_evenDofToQuad+8];
	ld.shared.f64 	%fd11, [_ZZ32massMatrixMultiplyRegisterKernelILi3ELi5ELi3EEviPKdS1_S1_S1_PdE14s_oddDofToQuad+16];
	ld.shared.f64 	%fd12, [_ZZ32massMatrixMultiplyRegisterKernelILi3ELi5ELi3EEviPKdS1_S1_S1_PdE15s_evenDofToQuad+16];
	ld.shared.f64 	%fd13, [_ZZ32massMatrixMultiplyRegisterKernelILi3ELi5ELi3EEviPKdS1_S1_S1_PdE14s_oddDofToQuad+24];
	ld.shared.f64 	%fd14, [_ZZ32massMatrixMultiplyRegisterKernelILi3ELi5ELi3EEviPKdS1_S1_S1_PdE15s_evenDofToQuad+24];
	ld.shared.f64 	%fd15, [_ZZ32massMatrixMultiplyRegisterKernelILi3ELi5ELi3EEviPKdS1_S1_S1_PdE14s_oddDofToQuad+32];
	ld.shared.f64 	%fd16, [_ZZ32massMatrixMultiplyRegisterKernelILi3ELi5ELi3EEviPKdS1_S1_S1_PdE15s_evenDofToQuad+32];
	ld.shared.f64 	%fd17, [_ZZ32massMatrixMultiplyRegisterKernelILi3ELi5ELi3EEviPKdS1_S1_S1_PdE14s_oddDofToQuad+40];
	ld.shared.f64 	%fd18, [_ZZ32massMatrixMultiplyRegisterKernelILi3ELi5ELi3EEviPKdS1_S1_S1_PdE15s_evenDofToQuad+40];
	mul.hi.u16 	%rs2, %rs1, 21846;
	mul.lo.s16 	%rs3, %rs2, 3;
	sub.s16 	%rs4, %rs1, %rs3;
	add.f64 	%fd45, %fd190, %fd188;
	sub.f64 	%fd46, %fd190, %fd188;
	add.f64 	%fd47, %fd189, %fd189;
	sub.f64 	%fd48, %fd189, %fd189;
	mul.f64 	%fd49, %fd47, 0d3FE0000000000000;
	mov.u32 	%r26, _ZZ32massMatrixMultiplyRegisterKernelILi3ELi5ELi3EEviPKdS1_S1_S1_PdE6s_tmp1;
	mad.lo.s32 	%r27, %r2, 1000, %r26;
	mul.wide.u16 	%r28, %rs2, 40;
	add.s32 	%r29, %r27, %r28;
	mul.wide.u16 	%r30, %rs4, 8;
	add.s32 	%r4, %r29, %r30;
	fma.rn.f64 	%fd50, %fd7, %fd45, 0d0000000000000000;
	fma.rn.f64 	%fd51, %fd8, %fd46, 0d0000000000000000;
	fma.rn.f64 	%fd52, %fd9, %fd49, %fd50;
	fma.rn.f64 	%fd53, %fd10, %fd48, %fd51;
	sub.f64 	%fd54, %fd52, %fd53;
	st.shared.f64 	[%r4+800], %fd54;
	add.f64 	%fd55, %fd53, %fd52;
	st.shared.f64 	[%r4], %fd55;
	fma.rn.f64 	%fd56, %fd11, %fd45, 0d0000000000000000;
	fma.rn.f64 	%fd57, %fd12, %fd46, 0d0000000000000000;
	fma.rn.f64 	%fd58, %fd13, %fd49, %fd56;
	fma.rn.f64 	%fd59, %fd14, %fd48, %fd57;
	sub.f64 	%fd60, %fd58, %fd59;
	st.shared.f64 	[%r4+600], %fd60;
	add.f64 	%fd61, %fd59, %fd58;
	st.shared.f64 	[%r4+200], %fd61;
	fma.rn.f64 	%fd62, %fd15, %fd45, 0d0000000000000000;
	fma.rn.f64 	%fd63, %fd16, %fd46, 0d0000000000000000;
	fma.rn.f64 	%fd64, %fd17, %fd49, %fd62;
	fma.rn.f64 	%fd65, %fd18, %fd48, %fd63;
	add.f64 	%fd66, %fd65, %fd64;
	st.shared.f64 	[%r4+400], %fd66;
	bar.sync 	0;
	setp.gt.u32 	%p3, %r74, 14;
	@%p3 bra 	$L__BB16_6;
$L__BB16_5:
	cvt.u16.u32 	%rs5, %r74;
	mul.lo.s16 	%rs6, %rs5, 171;
	shr.u16 	%rs7, %rs6, 9;
	mul.lo.s16 	%rs8, %rs7, 3;
	sub.s16 	%rs9, %rs5, %rs8;
	mul.wide.u16 	%r34, %rs7, 200;
	add.s32 	%r35, %r27, %r34;
	and.b16  	%rs10, %rs9, 255;
	mul.wide.u16 	%r36, %rs10, 8;
	add.s32 	%r37, %r35, %r36;
	ld.shared.f64 	%fd67, [%r37];
	ld.shared.f64 	%fd68, [%r37+80];
	add.f64 	%fd69, %fd67, %fd68;
	sub.f64 	%fd70, %fd67, %fd68;
	ld.shared.f64 	%fd71, [%r37+40];
	add.f64 	%fd72, %fd71, %fd71;
	sub.f64 	%fd73, %fd71, %fd71;
	mul.f64 	%fd74, %fd72, 0d3FE0000000000000;
	fma.rn.f64 	%fd75, %fd7, %fd69, 0d0000000000000000;
	fma.rn.f64 	%fd76, %fd8, %fd70, 0d0000000000000000;
	fma.rn.f64 	%fd77, %fd9, %fd74, %fd75;
	fma.rn.f64 	%fd78, %fd10, %fd73, %fd76;
	sub.f64 	%fd79, %fd77, %fd78;
	st.shared.f64 	[%r37+160], %fd79;
	add.f64 	%fd80, %fd78, %fd77;
	st.shared.f64 	[%r37], %fd80;
	fma.rn.f64 	%fd81, %fd11, %fd69, 0d0000000000000000;
	fma.rn.f64 	%fd82, %fd12, %fd70, 0d0000000000000000;
	fma.rn.f64 	%fd83, %fd13, %fd74, %fd81;
	fma.rn.f64 	%fd84, %fd14, %fd73, %fd82;
	sub.f64 	%fd85, %fd83, %fd84;
	st.shared.f64 	[%r37+120], %fd85;
	add.f64 	%fd86, %fd84, %fd83;
	st.shared.f64 	[%r37+40], %fd86;
	fma.rn.f64 	%fd87, %fd15, %fd69, 0d0000000000000000;
	fma.rn.f64 	%fd88, %fd16, %fd70, 0d0000000000000000;
	fma.rn.f64 	%fd89, %fd17, %fd74, %fd87;
	fma.rn.f64 	%fd90, %fd18, %fd73, %fd88;
	add.f64 	%fd91, %fd90, %fd89;
	st.shared.f64 	[%r37+80], %fd91;
	add.s32 	%r6, %r74, 9;
	setp.lt.u32 	%p4, %r74, 6;
	mov.u32 	%r74, %r6;
	@%p4 bra 	$L__BB16_5;
$L__BB16_6:
	bar.sync 	0;
	mov.u32 	%r75, %tid.x;
	setp.gt.u32 	%p5, %r75, 24;
	@%p5 bra 	$L__BB16_14;
$L__BB16_7:
	ld.param.u32 	%r70, [_Z32massMatrixMultiplyRegisterKernelILi3ELi5ELi3EEviPKdS1_S1_S1_Pd_param_0];
	setp.ge.s32 	%p6, %r3, %r70;
	cvt.u16.u32 	%rs11, %r75;
	mul.lo.s16 	%rs12, %rs11, 205;
	shr.u16 	%rs13, %rs12, 10;
	mul.lo.s16 	%rs14, %rs13, 5;
	sub.s16 	%rs15, %rs11, %rs14;
	mul.wide.u16 	%r42, %rs13, 200;
	add.s32 	%r43, %r27, %r42;
	and.b16  	%rs16, %rs15, 255;
	mul.wide.u16 	%r44, %rs16, 40;
	add.s32 	%r10, %r43, %r44;
	ld.shared.f64 	%fd93, [%r10];
	ld.shared.f64 	%fd94, [%r10+16];
	add.f64 	%fd19, %fd93, %fd94;
	sub.f64 	%fd20, %fd93, %fd94;
	ld.shared.f64 	%fd95, [%r10+8];
	add.f64 	%fd96, %fd95, %fd95;
	sub.f64 	%fd21, %fd95, %fd95;
	mul.f64 	%fd22, %fd96, 0d3FE0000000000000;
	mov.b32 	%r45, {%rs16, %rs13};
	mov.b32 	%r46, 0;
	mov.b32 	%r47, 6405;
	dp2a.lo.u32.u32 	%r11, %r45, %r47, %r46;
	mov.f64 	%fd191, 0d0000000000000000;
	mov.f64 	%fd192, %fd191;
	@%p6 bra 	$L__BB16_9;
	ld.param.u64 	%rd26, [_Z32massMatrixMultiplyRegisterKernelILi3ELi5ELi3EEviPKdS1_S1_S1_Pd_param_1];
	cvta.to.global.u64 	%rd14, %rd26;
	mad.lo.s32 	%r48, %r3, 125, %r11;
	mul.wide.s32 	%rd15, %r48, 8;
	add.s64 	%rd16, %rd14, %rd15;
	ld.global.nc.f64 	%fd191, [%rd16];
	ld.global.nc.f64 	%fd192, [%rd16+32];
$L__BB16_9:
	ld.param.u32 	%r71, [_Z32massMatrixMultiplyRegisterKernelILi3ELi5ELi3EEviPKdS1_S1_S1_Pd_param_0];
	mov.u32 	%r49, %ctaid.x;
	mov.u32 	%r50, %tid.y;
	mad.lo.s32 	%r51, %r49, 3, %r50;
	setp.ge.s32 	%p7, %r51, %r71;
	fma.rn.f64 	%fd98, %fd8, %fd20, 0d0000000000000000;
	fma.rn.f64 	%fd99, %fd10, %fd21, %fd98;
	fma.rn.f64 	%fd100, %fd7, %fd19, 0d0000000000000000;
	fma.rn.f64 	%fd101, %fd9, %fd22, %fd100;
	add.f64 	%fd102, %fd101, %fd99;
	sub.f64 	%fd103, %fd101, %fd99;
	mul.f64 	%fd104, %fd102, %fd191;
	mul.f64 	%fd105, %fd103, %fd192;
	sub.f64 	%fd27, %fd104, %fd105;
	add.f64 	%fd28, %fd104, %fd105;
	mov.f64 	%fd193, 0d0000000000000000;
	mov.f64 	%fd194, %fd193;
	@%p7 bra 	$L__BB16_11;
	ld.param.u64 	%rd27, [_Z32massMatrixMultiplyRegisterKernelILi3ELi5ELi3EEviPKdS1_S1_S1_Pd_param_1];
	cvta.to.global.u64 	%rd17, %rd27;
	mov.u32 	%r52, %ctaid.x;
	mov.u32 	%r53, %tid.y;
	mad.lo.s32 	%r54, %r52, 3, %r53;
	mad.lo.s32 	%r55, %r54, 125, %r11;
	mul.wide.s32 	%rd18, %r55, 8;
	add.s64 	%rd19, %rd17, %rd18;
	ld.global.nc.f64 	%fd193, [%rd19+8];
	ld.global.nc.f64 	%fd194, [%rd19+24];
$L__BB16_11:
	ld.param.u32 	%r72, [_Z32massMatrixMultiplyRegisterKernelILi3ELi5ELi3EEviPKdS1_S1_S1_Pd_param_0];
	mov.u32 	%r56, %ctaid.x;
	mov.u32 	%r57, %tid.y;
	mad.lo.s32 	%r12, %r56, 3, %r57;
	setp.ge.s32 	%p8, %r12, %r72;
	fma.rn.f64 	%fd107, %fd11, %fd19, 0d0000000000000000;
	fma.rn.f64 	%fd108, %fd13, %fd22, %fd107;
	fma.rn.f64 	%fd109, %fd12, %fd20, 0d0000000000000000;
	fma.rn.f64 	%fd110, %fd14, %fd21, %fd109;
	add.f64 	%fd111, %fd108, %fd110;
	sub.f64 	%fd112, %fd108, %fd110;
	mul.f64 	%fd113, %fd111, %fd193;
	mul.f64 	%fd114, %fd112, %fd194;
	sub.f64 	%fd33, %fd113, %fd114;
	add.f64 	%fd34, %fd113, %fd114;
	fma.rn.f64 	%fd115, %fd15, %fd19, 0d0000000000000000;
	fma.rn.f64 	%fd116, %fd16, %fd20, 0d0000000000000000;
	fma.rn.f64 	%fd35, %fd17, %fd22, %fd115;
	fma.rn.f64 	%fd36, %fd18, %fd21, %fd116;
	mov.f64 	%fd195, 0d0000000000000000;
	@%p8 bra 	$L__BB16_13;
	ld.param.u64 	%rd28, [_Z32massMatrixMultiplyRegisterKernelILi3ELi5ELi3EEviPKdS1_S1_S1_Pd_param_1];
	cvta.to.global.u64 	%rd20, %rd28;
	mad.lo.s32 	%r58, %r12, 125, %r11;
	mul.wide.s32 	%rd21, %r58, 8;
	add.s64 	%rd22, %rd20, %rd21;
	ld.global.nc.f64 	%fd195, [%rd22+16];
$L__BB16_13:
	add.f64 	%fd117, %fd35, %fd36;
	sub.f64 	%fd118, %fd35, %fd36;
	mul.f64 	%fd119, %fd118, %fd195;
	fma.rn.f64 	%fd120, %fd117, %fd195, %fd119;
	mul.f64 	%fd121, %fd120, 0d3FE0000000000000;
	fma.rn.f64 	%fd122, %fd7, %fd28, 0d0000000000000000;
	fma.rn.f64 	%fd123, %fd8, %fd27, 0d0000000000000000;
	fma.rn.f64 	%fd124, %fd11, %fd34, %fd122;
	fma.rn.f64 	%fd125, %fd12, %fd33, %fd123;
	fma.rn.f64 	%fd126, %fd15, %fd121, %fd124;
	fma.rn.f64 	%fd127, %fd16, %fd121, %fd125;
	sub.f64 	%fd128, %fd126, %fd127;
	st.shared.f64 	[%r10+16], %fd128;
	add.f64 	%fd129, %fd126, %fd127;
	st.shared.f64 	[%r10], %fd129;
	fma.rn.f64 	%fd130, %fd9, %fd28, 0d0000000000000000;
	fma.rn.f64 	%fd131, %fd10, %fd27, 0d0000000000000000;
	fma.rn.f64 	%fd132, %fd13, %fd34, %fd130;
	fma.rn.f64 	%fd133, %fd14, %fd33, %fd131;
	fma.rn.f64 	%fd134, %fd17, %fd121, %fd132;
	fma.rn.f64 	%fd135, %fd18, %fd121, %fd133;
	add.f64 	%fd136, %fd134, %fd135;
	st.shared.f64 	[%r10+8], %fd136;
	add.s32 	%r13, %r75, 9;
	setp.lt.u32 	%p9, %r75, 16;
	mov.u32 	%r75, %r13;
	@%p9 bra 	$L__BB16_7;
$L__BB16_14:
	mov.u32 	%r76, %tid.x;
	setp.gt.u32 	%p10, %r76, 14;
	bar.sync 	0;
	@%p10 bra 	$L__BB16_17;
	mov.u32 	%r59, %tid.y;
	mov.u32 	%r60, _ZZ32massMatrixMultiplyRegisterKernelILi3ELi5ELi3EEviPKdS1_S1_S1_PdE6s_tmp1;
	mad.lo.s32 	%r61, %r59, 1000, %r60;
$L__BB16_16:
	cvt.u16.u32 	%rs17, %r76;
	mul.lo.s16 	%rs18, %rs17, 171;
	shr.u16 	%rs19, %rs18, 9;
	mul.lo.s16 	%rs20, %rs19, 3;
	sub.s16 	%rs21, %rs17, %rs20;
	mul.wide.u16 	%r62, %rs19, 200;
	add.s32 	%r63, %r61, %r62;
	and.b16  	%rs22, %rs21, 255;
	mul.wide.u16 	%r64, %rs22, 8;
	add.s32 	%r65, %r63, %r64;
	ld.shared.f64 	%fd137, [%r65];
	ld.shared.f64 	%fd138, [%r65+160];
	add.f64 	%fd139, %fd137, %fd138;
	sub.f64 	%fd140, %fd137, %fd138;
	ld.shared.f64 	%fd141, [%r65+40];
	ld.shared.f64 	%fd142, [%r65+120];
	add.f64 	%fd143, %fd141, %fd142;
	sub.f64 	%fd144, %fd141, %fd142;
	ld.shared.f64 	%fd145, [%r65+80];
	add.f64 	%fd146, %fd145, %fd145;
	sub.f64 	%fd147, %fd145, %fd145;
	mul.f64 	%fd148, %fd146, 0d3FE0000000000000;
	fma.rn.f64 	%fd149, %fd7, %fd139, 0d0000000000000000;
	fma.rn.f64 	%fd150, %fd8, %fd140, 0d0000000000000000;
	fma.rn.f64 	%fd151, %fd11, %fd143, %fd149;
	fma.rn.f64 	%fd152, %fd12, %fd144, %fd150;
	fma.rn.f64 	%fd153, %fd15, %fd148, %fd151;
	fma.rn.f64 	%fd154, %fd16, %fd147, %fd152;
	sub.f64 	%fd155, %fd153, %fd154;
	st.shared.f64 	[%r65+80], %fd155;
	add.f64 	%fd156, %fd153, %fd154;
	st.shared.f64 	[%r65], %fd156;
	fma.rn.f64 	%fd157, %fd9, %fd139, 0d0000000000000000;
	fma.rn.f64 	%fd158, %fd10, %fd140, 0d0000000000000000;
	fma.rn.f64 	%fd159, %fd13, %fd143, %fd157;
	fma.rn.f64 	%fd160, %fd14, %fd144, %fd158;
	fma.rn.f64 	%fd161, %fd17, %fd148, %fd159;
	fma.rn.f64 	%fd162, %fd18, %fd147, %fd160;
	add.f64 	%fd163, %fd161, %fd162;
	st.shared.f64 	[%r65+40], %fd163;
	add.s32 	%r16, %r76, 9;
	setp.lt.u32 	%p11, %r76, 6;
	mov.u32 	%r76, %r16;
	@%p11 bra 	$L__BB16_16;
$L__BB16_17:
	ld.param.u32 	%r73, [_Z32massMatrixMultiplyRegisterKernelILi3ELi5ELi3EEviPKdS1_S1_S1_Pd_param_0];
	mov.u32 	%r66, %ctaid.x;
	mov.u32 	%r67, %tid.y;
	mad.lo.s32 	%r17, %r66, 3, %r67;
	setp.ge.s32 	%p12, %r17, %r73;
	bar.sync 	0;
	ld.shared.f64 	%fd164, [%r4];
	ld.shared.f64 	%fd165, [%r4+800];
	add.f64 	%fd166, %fd164, %fd165;
	sub.f64 	%fd167, %fd164, %fd165;
	ld.shared.f64 	%fd168, [%r4+200];
	ld.shared.f64 	%fd169, [%r4+600];
	add.f64 	%fd170, %fd168, %fd169;
	sub.f64 	%fd171, %fd168, %fd169;
	ld.shared.f64 	%fd172, [%r4+400];
	add.f64 	%fd173, %fd172, %fd172;
	sub.f64 	%fd174, %fd172, %fd172;
	mul.f64 	%fd175, %fd173, 0d3FE0000000000000;
	fma.rn.f64 	%fd176, %fd7, %fd166, 0d0000000000000000;
	fma.rn.f64 	%fd177, %fd8, %fd167, 0d0000000000000000;
	fma.rn.f64 	%fd178, %fd11, %fd170, %fd176;
	fma.rn.f64 	%fd179, %fd12, %fd171, %fd177;
	fma.rn.f64 	%fd39, %fd15, %fd175, %fd178;
	fma.rn.f64 	%fd40, %fd16, %fd174, %fd179;
	fma.rn.f64 	%fd180, %fd9, %fd166, 0d0000000000000000;
	fma.rn.f64 	%fd181, %fd10, %fd167, 0d0000000000000000;
	fma.rn.f64 	%fd182, %fd13, %fd170, %fd180;
	fma.rn.f64 	%fd183, %fd14, %fd171, %fd181;
	fma.rn.f64 	%fd184, %fd17, %fd175, %fd182;
	fma.rn.f64 	%fd185, %fd18, %fd174, %fd183;
	add.f64 	%fd41, %fd184, %fd185;
	@%p12 bra 	$L__BB16_19;
	ld.param.u64 	%rd29, [_Z32massMatrixMultiplyRegisterKernelILi3ELi5ELi3EEviPKdS1_S1_S1_Pd_param_5];
	mov.u32 	%r68, %tid.x;
	mad.lo.s32 	%r69, %r17, 27, %r68;
	cvta.to.global.u64 	%rd23, %rd29;
	mul.wide.s32 	%rd24, %r69, 8;
	add.s64 	%rd25, %rd23, %rd24;
	add.f64 	%fd186, %fd39, %fd40;
	st.global.f64 	[%rd25], %fd186;
	st.global.f64 	[%rd25+72], %fd41;
	sub.f64 	%fd187, %fd39, %fd40;
	st.global.f64 	[%rd25+144], %fd187;
$L__BB16_19:
	ret;

}
	// .globl	_Z32massMatrixMultiplyConstantKernelILi3ELi5ELi3EEviPKdS1_S1_S1_Pd
.visible .entry _Z32massMatrixMultiplyConstantKernelILi3ELi5ELi3EEviPKdS1_S1_S1_Pd(
	.param .u32 _Z32massMatrixMultiplyConstantKernelILi3ELi5ELi3EEviPKdS1_S1_S1_Pd_param_0,
	.param .u64 .ptr .align 1 _Z32massMatrixMultiplyConstantKernelILi3ELi5ELi3EEviPKdS1_S1_S1_Pd_param_1,
	.param .u64 .ptr .align 1 _Z32massMatrixMultiplyConstantKernelILi3ELi5ELi3EEviPKdS1_S1_S1_Pd_param_2,
	.param .u64 .ptr .align 1 _Z32massMatrixMultiplyConstantKernelILi3ELi5ELi3EEviPKdS1_S1_S1_Pd_param_3,
	.param .u64 .ptr .align 1 _Z32massMatrixMultiplyConstantKernelILi3ELi5ELi3EEviPKdS1_S1_S1_Pd_param_4,
	.param .u64 .ptr .align 1 _Z32massMatrixMultiplyConstantKernelILi3ELi5ELi3EEviPKdS1_S1_S1_Pd_param_5
)
{
	.reg .pred 	%p<12>;
	.reg .b16 	%rs<23>;
	.reg .b32 	%r<45>;
	.reg .b64 	%rd<23>;
	.reg .b64 	%fd<204>;
	// demoted variable
	.shared .align 8 .b8 _ZZ32massMatrixMultiplyConstantKernelILi3ELi5ELi3EEviPKdS1_S1_S1_PdE6s_tmp1[3000];
	ld.param.u32 	%r16, [_Z32massMatrixMultiplyConstantKernelILi3ELi5ELi3EEviPKdS1_S1_S1_Pd_param_0];
	ld.param.u64 	%rd2, [_Z32massMatrixMultiplyConstantKernelILi3ELi5ELi3EEviPKdS1_S1_S1_Pd_param_4];
	mov.u32 	%r42, %tid.x;
	mov.u32 	%r2, %tid.y;
	mov.u32 	%r17, %ctaid.x;
	mad.lo.s32 	%r3, %r17, 3, %r2;
	setp.ge.s32 	%p1, %r3, %r16;
	@%p1 bra 	$L__BB17_2;
	cvta.to.global.u64 	%rd4, %rd2;
	mad.lo.s32 	%r18, %r3, 27, %r42;
	mul.wide.s32 	%rd5, %r18, 8;
	add.s64 	%rd6, %rd4, %rd5;
	ld.global.nc.f64 	%fd198, [%rd6];
	ld.global.nc.f64 	%fd197, [%rd6+72];
	ld.global.nc.f64 	%fd196, [%rd6+144];
$L__BB17_2:
	cvt.u16.u32 	%rs1, %r42;
	bar.sync 	0;
	mul.hi.u16 	%rs2, %rs1, 21846;
	mul.lo.s16 	%rs3, %rs2, 3;
	sub.s16 	%rs4, %rs1, %rs3;
	add.f64 	%fd41, %fd198, %fd196;
	sub.f64 	%fd42, %fd198, %fd196;
	add.f64 	%fd43, %fd197, %fd197;
	sub.f64 	%fd44, %fd197, %fd197;
	mul.f64 	%fd45, %fd43, 0d3FE0000000000000;
	mov.u32 	%r19, _ZZ32massMatrixMultiplyConstantKernelILi3ELi5ELi3EEviPKdS1_S1_S1_PdE6s_tmp1;
	mad.lo.s32 	%r4, %r2, 1000, %r19;
	mul.wide.u16 	%r20, %rs2, 40;
	add.s32 	%r21, %r4, %r20;
	mul.wide.u16 	%r22, %rs4, 8;
	add.s32 	%r5, %r21, %r22;
	ld.const.f64 	%fd46, [const_oddDofToQuad];
	fma.rn.f64 	%fd47, %fd46, %fd41, 0d0000000000000000;
	ld.const.f64 	%fd48, [const_evenDofToQuad];
	fma.rn.f64 	%fd49, %fd48, %fd42, 0d0000000000000000;
	ld.const.f64 	%fd7, [const_oddDofToQuad+8];
	fma.rn.f64 	%fd50, %fd7, %fd45, %fd47;
	ld.const.f64 	%fd8, [const_evenDofToQuad+8];
	fma.rn.f64 	%fd51, %fd8, %fd44, %fd49;
	sub.f64 	%fd52, %fd50, %fd51;
	st.shared.f64 	[%r5+800], %fd52;
	add.f64 	%fd53, %fd51, %fd50;
	st.shared.f64 	[%r5], %fd53;
	ld.const.f64 	%fd9, [const_oddDofToQuad+16];
	fma.rn.f64 	%fd54, %fd9, %fd41, 0d0000000000000000;
	ld.const.f64 	%fd10, [const_evenDofToQuad+16];
	fma.rn.f64 	%fd55, %fd10, %fd42, 0d0000000000000000;
	ld.const.f64 	%fd11, [const_oddDofToQuad+24];
	fma.rn.f64 	%fd56, %fd11, %fd45, %fd54;
	ld.const.f64 	%fd12, [const_evenDofToQuad+24];
	fma.rn.f64 	%fd57, %fd12, %fd44, %fd55;
	sub.f64 	%fd58, %fd56, %fd57;
	st.shared.f64 	[%r5+600], %fd58;
	add.f64 	%fd59, %fd57, %fd56;
	st.shared.f64 	[%r5+200], %fd59;
	ld.const.f64 	%fd13, [const_oddDofToQuad+32];
	fma.rn.f64 	%fd60, %fd13, %fd41, 0d0000000000000000;
	ld.const.f64 	%fd14, [const_evenDofToQuad+32];
	fma.rn.f64 	%fd61, %fd14, %fd42, 0d0000000000000000;
	ld.const.f64 	%fd15, [const_oddDofToQuad+40];
	fma.rn.f64 	%fd62, %fd15, %fd45, %fd60;
	ld.const.f64 	%fd16, [const_evenDofToQuad+40];
	fma.rn.f64 	%fd63, %fd16, %fd44, %fd61;
	add.f64 	%fd64, %fd63, %fd62;
	st.shared.f64 	[%r5+400], %fd64;
	bar.sync 	0;
	setp.gt.u32 	%p2, %r42, 14;
	@%p2 bra 	$L__BB17_4;
$L__BB17_3:
	cvt.u16.u32 	%rs5, %r42;
	mul.lo.s16 	%rs6, %rs5, 171;
	shr.u16 	%rs7, %rs6, 9;
	mul.lo.s16 	%rs8, %rs7, 3;
	sub.s16 	%rs9, %rs5, %rs8;
	mul.wide.u16 	%r23, %rs7, 200;
	add.s32 	%r24, %r4, %r23;
	and.b16  	%rs10, %rs9, 255;
	mul.wide.u16 	%r25, %rs10, 8;
	add.s32 	%r26, %r24, %r25;
	ld.shared.f64 	%fd65, [%r26];
	ld.shared.f64 	%fd66, [%r26+80];
	add.f64 	%fd67, %fd65, %fd66;
	sub.f64 	%fd68, %fd65, %fd66;
	ld.shared.f64 	%fd69, [%r26+40];
	add.f64 	%fd70, %fd69, %fd69;
	sub.f64 	%fd71, %fd69, %fd69;
	mul.f64 	%fd72, %fd70, 0d3FE0000000000000;
	fma.rn.f64 	%fd74, %fd46, %fd67, 0d0000000000000000;
	fma.rn.f64 	%fd76, %fd48, %fd68, 0d0000000000000000;
	fma.rn.f64 	%fd77, %fd7, %fd72, %fd74;
	fma.rn.f64 	%fd78, %fd8, %fd71, %fd76;
	sub.f64 	%fd79, %fd77, %fd78;
	st.shared.f64 	[%r26+160], %fd79;
	add.f64 	%fd80, %fd78, %fd77;
	st.shared.f64 	[%r26], %fd80;
	fma.rn.f64 	%fd81, %fd9, %fd67, 0d0000000000000000;
	fma.rn.f64 	%fd82, %fd10, %fd68, 0d0000000000000000;
	fma.rn.f64 	%fd83, %fd11, %fd72, %fd81;
	fma.rn.f64 	%fd84, %fd12, %fd71, %fd82;
	sub.f64 	%fd85, %fd83, %fd84;
	st.shared.f64 	[%r26+120], %fd85;
	add.f64 	%fd86, %fd84, %fd83;
	st.shared.f64 	[%r26+40], %fd86;
	fma.rn.f64 	%fd87, %fd13, %fd67, 0d0000000000000000;
	fma.rn.f64 	%fd88, %fd14, %fd68, 0d0000000000000000;
	fma.rn.f64 	%fd89, %fd15, %fd72, %fd87;
	fma.rn.f64 	%fd90, %fd16, %fd71, %fd88;
	add.f64 	%fd91, %fd90, %fd89;
	st.shared.f64 	[%r26+80], %fd91;
	add.s32 	%r7, %r42, 9;
	setp.lt.u32 	%p3, %r42, 6;
	mov.u32 	%r42, %r7;
	@%p3 bra 	$L__BB17_3;
$L__BB17_4:
	bar.sync 	0;
	mov.u32 	%r43, %tid.x;
	setp.gt.u32 	%p4, %r43, 24;
	@%p4 bra 	$L__BB17_12;
$L__BB17_5:
	setp.ge.s32 	%p5, %r3, %r16;
	cvt.u16.u32 	%rs11, %r43;
	mul.lo.s16 	%rs12, %rs11, 205;
	shr.u16 	%rs13, %rs12, 10;
	mul.lo.s16 	%rs14, %rs13, 5;
	sub.s16 	%rs15, %rs11, %rs14;
	mul.wide.u16 	%r27, %rs13, 200;
	add.s32 	%r28, %r4, %r27;
	and.b16  	%rs16, %rs15, 255;
	mul.wide.u16 	%r29, %rs16, 40;
	add.s32 	%r10, %r28, %r29;
	ld.shared.f64 	%fd93, [%r10];
	ld.shared.f64 	%fd94, [%r10+16];
	add.f64 	%fd17, %fd93, %fd94;
	sub.f64 	%fd18, %fd93, %fd94;
	ld.shared.f64 	%fd95, [%r10+8];
	add.f64 	%fd96, %fd95, %fd95;
	sub.f64 	%fd19, %fd95, %fd95;
	mul.f64 	%fd20, %fd96, 0d3FE0000000000000;
	mov.b32 	%r30, {%rs16, %rs13};
	mov.b32 	%r31, 0;
	mov.b32 	%r32, 6405;
	dp2a.lo.u32.u32 	%r11, %r30, %r32, %r31;
	mov.f64 	%fd199, 0d0000000000000000;
	mov.f64 	%fd200, %fd199;
	@%p5 bra 	$L__BB17_7;
	ld.param.u64 	%rd19, [_Z32massMatrixMultiplyConstantKernelILi3ELi5ELi3EEviPKdS1_S1_S1_Pd_param_1];
	cvta.to.global.u64 	%rd7, %rd19;
	mad.lo.s32 	%r33, %r3, 125, %r11;
	mul.wide.s32 	%rd8, %r33, 8;
	add.s64 	%rd9, %rd7, %rd8;
	ld.global.nc.f64 	%fd199, [%rd9];
	ld.global.nc.f64 	%fd200, [%rd9+32];
$L__BB17_7:
	fma.rn.f64 	%fd99, %fd48, %fd18, 0d0000000000000000;
	fma.rn.f64 	%fd100, %fd8, %fd19, %fd99;
	fma.rn.f64 	%fd102, %fd46, %fd17, 0d0000000000000000;
	fma.rn.f64 	%fd103, %fd7, %fd20, %fd102;
	add.f64 	%fd104, %fd103, %fd100;
	sub.f64 	%fd105, %fd103, %fd100;
	mul.f64 	%fd106, %fd104, %fd199;
	mul.f64 	%fd107, %fd105, %fd200;
	sub.f64 	%fd25, %fd106, %fd107;
	add.f64 	%fd26, %fd106, %fd107;
	mov.f64 	%fd201, 0d0000000000000000;
	mov.f64 	%fd202, %fd201;
	@%p5 bra 	$L__BB17_9;
	ld.param.u64 	%rd20, [_Z32massMatrixMultiplyConstantKernelILi3ELi5ELi3EEviPKdS1_S1_S1_Pd_param_1];
	cvta.to.global.u64 	%rd10, %rd20;
	mad.lo.s32 	%r34, %r3, 125, %r11;
	mul.wide.s32 	%rd11, %r34, 8;
	add.s64 	%rd12, %rd10, %rd11;
	ld.global.nc.f64 	%fd201, [%rd12+8];
	ld.global.nc.f64 	%fd202, [%rd12+24];
$L__BB17_9:
	fma.rn.f64 	%fd109, %fd9, %fd17, 0d0000000000000000;
	fma.rn.f64 	%fd110, %fd11, %fd20, %fd109;
	fma.rn.f64 	%fd111, %fd10, %fd18, 0d0000000000000000;
	fma.rn.f64 	%fd112, %fd12, %fd19, %fd111;
	add.f64 	%fd113, %fd110, %fd112;
	sub.f64 	%fd114, %fd110, %fd112;
	mul.f64 	%fd115, %fd113, %fd201;
	mul.f64 	%fd116, %fd114, %fd202;
	sub.f64 	%fd31, %fd115, %fd116;
	add.f64 	%fd32, %fd115, %fd116;
	fma.rn.f64 	%fd117, %fd13, %fd17, 0d0000000000000000;
	fma.rn.f64 	%fd118, %fd14, %fd18, 0d0000000000000000;
	fma.rn.f64 	%fd33, %fd15, %fd20, %fd117;
	fma.rn.f64 	%fd34, %fd16, %fd19, %fd118;
	mov.f64 	%fd203, 0d0000000000000000;
	@%p5 bra 	$L__BB17_11;
	ld.param.u64 	%rd21, [_Z32massMatrixMultiplyConstantKernelILi3ELi5ELi3EEviPKdS1_S1_S1_Pd_param_1];
	cvta.to.global.u64 	%rd13, %rd21;
	mad.lo.s32 	%r35, %r3, 125, %r11;
	mul.wide.s32 	%rd14, %r35, 8;
	add.s64 	%rd15, %rd13, %rd14;
	ld.global.nc.f64 	%fd203, [%rd15+16];
$L__BB17_11:
	add.f64 	%fd119, %fd33, %fd34;
	sub.f64 	%fd120, %fd33, %fd34;
	mul.f64 	%fd121, %fd120, %fd203;
	fma.rn.f64 	%fd122, %fd119, %fd203, %fd121;
	mul.f64 	%fd123, %fd122, 0d3FE0000000000000;
	fma.rn.f64 	%fd125, %fd46, %fd26, 0d0000000000000000;
	fma.rn.f64 	%fd127, %fd48, %fd25, 0d0000000000000000;
	fma.rn.f64 	%fd128, %fd9, %fd32, %fd125;
	fma.rn.f64 	%fd129, %fd10, %fd31, %fd127;
	fma.rn.f64 	%fd130, %fd13, %fd123, %fd128;
	fma.rn.f64 	%fd131, %fd14, %fd123, %fd129;
	sub.f64 	%fd132, %fd130, %fd131;
	st.shared.f64 	[%r10+16], %fd132;
	add.f64 	%fd133, %fd130, %fd131;
	st.shared.f64 	[%r10], %fd133;
	fma.rn.f64 	%fd134, %fd7, %fd26, 0d0000000000000000;
	fma.rn.f64 	%fd135, %fd8, %fd25, 0d0000000000000000;
	fma.rn.f64 	%fd136, %fd11, %fd32, %fd134;
	fma.rn.f64 	%fd137, %fd12, %fd31, %fd135;
	fma.rn.f64 	%fd138, %fd15, %fd123, %fd136;
	fma.rn.f64 	%fd139, %fd16, %fd123, %fd137;
	add.f64 	%fd140, %fd138, %fd139;
	st.shared.f64 	[%r10+8], %fd140;
	add.s32 	%r12, %r43, 9;
	setp.lt.u32 	%p8, %r43, 16;
	mov.u32 	%r43, %r12;
	@%p8 bra 	$L__BB17_5;
$L__BB17_12:
	mov.u32 	%r44, %tid.x;
	setp.gt.u32 	%p9, %r44, 14;
	bar.sync 	0;
	@%p9 bra 	$L__BB17_15;
	ld.const.f64 	%fd153, [const_oddDofToQuad];
	ld.const.f64 	%fd155, [const_evenDofToQuad];
$L__BB17_14:
	cvt.u16.u32 	%rs17, %r44;
	mul.lo.s16 	%rs18, %rs17, 171;
	shr.u16 	%rs19, %rs18, 9;
	mul.lo.s16 	%rs20, %rs19, 3;
	sub.s16 	%rs21, %rs17, %rs20;
	mul.wide.u16 	%r36, %rs19, 200;
	add.s32 	%r37, %r4, %r36;
	and.b16  	%rs22, %rs21, 255;
	mul.wide.u16 	%r38, %rs22, 8;
	add.s32 	%r39, %r37, %r38;
	ld.shared.f64 	%fd141, [%r39];
	ld.shared.f64 	%fd142, [%r39+160];
	add.f64 	%fd143, %fd141, %fd142;
	sub.f64 	%fd144, %fd141, %fd142;
	ld.shared.f64 	%fd145, [%r39+40];
	ld.shared.f64 	%fd146, [%r39+120];
	add.f64 	%fd147, %fd145, %fd146;
	sub.f64 	%fd148, %fd145, %fd146;
	ld.shared.f64 	%fd149, [%r39+80];
	add.f64 	%fd150, %fd149, %fd149;
	sub.f64 	%fd151, %fd149, %fd149;
	mul.f64 	%fd152, %fd150, 0d3FE0000000000000;
	fma.rn.f64 	%fd154, %fd153, %fd143, 0d0000000000000000;
	fma.rn.f64 	%fd156, %fd155, %fd144, 0d0000000000000000;
	fma.rn.f64 	%fd157, %fd9, %fd147, %fd154;
	fma.rn.f64 	%fd158, %fd10, %fd148, %fd156;
	fma.rn.f64 	%fd159, %fd13, %fd152, %fd157;
	fma.rn.f64 	%fd160, %fd14, %fd151, %fd158;
	sub.f64 	%fd161, %fd159, %fd160;
	st.shared.f64 	[%r39+80], %fd161;
	add.f64 	%fd162, %fd159, %fd160;
	st.shared.f64 	[%r39], %fd162;
	fma.rn.f64 	%fd163, %fd7, %fd143, 0d0000000000000000;
	fma.rn.f64 	%fd164, %fd8, %fd144, 0d0000000000000000;
	fma.rn.f64 	%fd165, %fd11, %fd147, %fd163;
	fma.rn.f64 	%fd166, %fd12, %fd148, %fd164;
	fma.rn.f64 	%fd167, %fd15, %fd152, %fd165;
	fma.rn.f64 	%fd168, %fd16, %fd151, %fd166;
	add.f64 	%fd169, %fd167, %fd168;
	st.shared.f64 	[%r39+40], %fd169;
	add.s32 	%r15, %r44, 9;
	setp.lt.u32 	%p10, %r44, 6;
	mov.u32 	%r44, %r15;
	@%p10 bra 	$L__BB17_14;
$L__BB17_15:
	setp.ge.s32 	%p11, %r3, %r16;
	bar.sync 	0;
	ld.shared.f64 	%fd170, [%r5];
	ld.shared.f64 	%fd171, [%r5+800];
	add.f64 	%fd172, %fd170, %fd171;
	sub.f64 	%fd173, %fd170, %fd171;
	ld.shared.f64 	%fd174, [%r5+200];
	ld.shared.f64 	%fd175, [%r5+600];
	add.f64 	%fd176, %fd174, %fd175;
	sub.f64 	%fd177, %fd174, %fd175;
	ld.shared.f64 	%fd178, [%r5+400];
	add.f64 	%fd179, %fd178, %fd178;
	sub.f64 	%fd180, %fd178, %fd178;
	mul.f64 	%fd181, %fd179, 0d3FE0000000000000;
	ld.const.f64 	%fd182, [const_oddDofToQuad];
	fma.rn.f64 	%fd183, %fd182, %fd172, 0d0000000000000000;
	ld.const.f64 	%fd184, [const_evenDofToQuad];
	fma.rn.f64 	%fd185, %fd184, %fd173, 0d0000000000000000;
	fma.rn.f64 	%fd186, %fd9, %fd176, %fd183;
	fma.rn.f64 	%fd187, %fd10, %fd177, %fd185;
	fma.rn.f64 	%fd37, %fd13, %fd181, %fd186;
	fma.rn.f64 	%fd38, %fd14, %fd180, %fd187;
	fma.rn.f64 	%fd188, %fd7, %fd172, 0d0000000000000000;
	fma.rn.f64 	%fd189, %fd8, %fd173, 0d0000000000000000;
	fma.rn.f64 	%fd190, %fd11, %fd176, %fd188;
	fma.rn.f64 	%fd191, %fd12, %fd177, %fd189;
	fma.rn.f64 	%fd192, %fd15, %fd181, %fd190;
	fma.rn.f64 	%fd193, %fd16, %fd180, %fd191;
	add.f64 	%fd39, %fd192, %fd193;
	@%p11 bra 	$L__BB17_17;
	ld.param.u64 	%rd22, [_Z32massMatrixMultiplyConstantKernelILi3ELi5ELi3EEviPKdS1_S1_S1_Pd_param_5];
	mov.u32 	%r40, %tid.x;
	mad.lo.s32 	%r41, %r3, 27, %r40;
	cvta.to.global.u64 	%rd16, %rd22;
	mul.wide.s32 	%rd17, %r41, 8;
	add.s64 	%rd18, %rd16, %rd17;
	add.f64 	%fd194, %fd37, %fd38;
	st.global.f64 	[%rd18], %fd194;
	st.global.f64 	[%rd18+72], %fd39;
	sub.f64 	%fd195, %fd37, %fd38;
	st.global.f64 	[%rd18+144], %fd195;
$L__BB17_17:
	ret;

}
	// .globl	_Z32massMatrixMultiplyRegisterKernelILi3ELi6ELi3EEviPKdS1_S1_S1_Pd
.visible .entry _Z32massMatrixMultiplyRegisterKernelILi3ELi6ELi3EEviPKdS1_S1_S1_Pd(
	.param .u32 _Z32massMatrixMultiplyRegisterKernelILi3ELi6ELi3EEviPKdS1_S1_S1_Pd_param_0,
	.param .u64 .ptr .align 1 _Z32massMatrixMultiplyRegisterKernelILi3ELi6ELi3EEviPKdS1_S1_S1_Pd_param_1,
	.param .u64 .ptr .align 1 _Z32massMatrixMultiplyRegisterKernelILi3ELi6ELi3EEviPKdS1_S1_S1_Pd_param_2,
	.param .u64 .ptr .align 1 _Z32massMatrixMultiplyRegisterKernelILi3ELi6ELi3EEviPKdS1_S1_S1_Pd_param_3,
	.param .u64 .ptr .align 1 _Z32massMatrixMultiplyRegisterKernelILi3ELi6ELi3EEviPKdS1_S1_S1_Pd_param_4,
	.param .u64 .ptr .align 1 _Z32massMatrixMultiplyRegisterKernelILi3ELi6ELi3EEviPKdS1_S1_S1_Pd_param_5
)
{
	.reg .pred 	%p<13>;
	.reg .b16 	%rs<23>;
	.reg .b32 	%r<80>;
	.reg .b64 	%rd<30>;
	.reg .b64 	%fd<202>;
	// demoted variable
	.shared .align 8 .b8 _ZZ32massMatrixMultiplyRegisterKernelILi3ELi6ELi3EEviPKdS1_S1_S1_PdE6s_tmp1[5184];
	// demoted variable
	.shared .align 8 .b8 _ZZ32massMatrixMultiplyRegisterKernelILi3ELi6ELi3EEviPKdS1_S1_S1_PdE14s_oddDofToQuad[48];
	// demoted variable
	.shared .align 8 .b8 _ZZ32massMatrixMultiplyRegisterKernelILi3ELi6ELi3EEviPKdS1_S1_S1_PdE15s_evenDofToQuad[48];
	ld.param.u32 	%r17, [_Z32massMatrixMultiplyRegisterKernelILi3ELi6ELi3EEviPKdS1_S1_S1_Pd_param_0];
	ld.param.u64 	%rd2, [_Z32massMatrixMultiplyRegisterKernelILi3ELi6ELi3EEviPKdS1_S1_S1_Pd_param_2];
	ld.param.u64 	%rd3, [_Z32massMatrixMultiplyRegisterKernelILi3ELi6ELi3EEviPKdS1_S1_S1_Pd_param_3];
	ld.param.u64 	%rd4, [_Z32massMatrixMultiplyRegisterKernelILi3ELi6ELi3EEviPKdS1_S1_S1_Pd_param_4];
	mov.u32 	%r77, %tid.x;
	mov.u32 	%r2, %tid.y;
	mov.u32 	%r18, %ctaid.x;
	mad.lo.s32 	%r3, %r18, 3, %r2;
	setp.ge.s32 	%p1, %r3, %r17;
	@%p1 bra 	$L__BB18_2;
	cvta.to.global.u64 	%rd6, %rd4;
	mad.lo.s32 	%r19, %r3, 27, %r77;
	mul.wide.s32 	%rd7, %r19, 8;
	add.s64 	%rd8, %rd6, %rd7;
	ld.global.nc.f64 	%fd195, [%rd8];
	ld.global.nc.f64 	%fd194, [%rd8+72];
	ld.global.nc.f64 	%fd193, [%rd8+144];
$L__BB18_2:
	setp.gt.u32 	%p2, %r77, 5;
	@%p2 bra 	$L__BB18_4;
	cvta.to.global.u64 	%rd9, %rd2;
	mul.wide.u32 	%rd10, %r77, 8;
	add.s64 	%rd11, %rd9, %rd10;
	ld.global.nc.f64 	%fd45, [%rd11];
	shl.b32 	%r20, %r77, 3;
	mov.u32 	%r21, _ZZ32massMatrixMultiplyRegisterKernelILi3ELi6ELi3EEviPKdS1_S1_S1_PdE14s_oddDofToQuad;
	add.s32 	%r22, %r21, %r20;
	st.shared.f64 	[%r22], %fd45;
	cvta.to.global.u64 	%rd12, %rd3;
	add.s64 	%rd13, %rd12, %rd10;
	ld.global.nc.f64 	%fd46, [%rd13];
	mov.u32 	%r23, _ZZ32massMatrixMultiplyRegisterKernelILi3ELi6ELi3EEviPKdS1_S1_S1_PdE15s_evenDofToQuad;
	add.s32 	%r24, %r23, %r20;
	st.shared.f64 	[%r24], %fd46;
$L__BB18_4:
	cvt.u16.u32 	%rs1, %r77;
	bar.sync 	0;
	ld.shared.f64 	%fd7, [_ZZ32massMatrixMultiplyRegisterKernelILi3ELi6ELi3EEviPKdS1_S1_S1_PdE14s_oddDofToQuad];
	ld.shared.f64 	%fd8, [_ZZ32massMatrixMultiplyRegisterKernelILi3ELi6ELi3EEviPKdS1_S1_S1_PdE15s_evenDofToQuad];
	ld.shared.f64 	%fd9, [_ZZ32massMatrixMultiplyRegisterKernelILi3ELi6ELi3EEviPKdS1_S1_S1_PdE14s_oddDofToQuad+8];
	ld.shared.f64 	%fd10, [_ZZ32massMatrixMultiplyRegisterKernelILi3ELi6ELi3EEviPKdS1_S1_S1_PdE15s_evenDofToQuad+8];
	ld.shared.f64 	%fd11, [_ZZ32massMatrixMultiplyRegisterKernelILi3ELi6ELi3EEviPKdS1_S1_S1_PdE14s_oddDofToQuad+16];
	ld.shared.f64 	%fd12, [_ZZ32massMatrixMultiplyRegisterKernelILi3ELi6ELi3EEviPKdS1_S1_S1_PdE15s_evenDofToQuad+16];
	ld.shared.f64 	%fd13, [_ZZ32massMatrixMultiplyRegisterKernelILi3ELi6ELi3EEviPKdS1_S1_S1_PdE14s_oddDofToQuad+24];
	ld.shared.f64 	%fd14, [_ZZ32massMatrixMultiplyRegisterKernelILi3ELi6ELi3EEviPKdS1_S1_S1_PdE15s_evenDofToQuad+24];
	ld.shared.f64 	%fd15, [_ZZ32massMatrixMultiplyRegisterKernelILi3ELi6ELi3EEviPKdS1_S1_S1_PdE14s_oddDofToQuad+32];
	ld.shared.f64 	%fd16, [_ZZ32massMatrixMultiplyRegisterKernelILi3ELi6ELi3EEviPKdS1_S1_S1_PdE15s_evenDofToQuad+32];
	ld.shared.f64 	%fd17, [_ZZ32massMatrixMultiplyRegisterKernelILi3ELi6ELi3EEviPKdS1_S1_S1_PdE14s_oddDofToQuad+40];
	ld.shared.f64 	%fd18, [_ZZ32massMatrixMultiplyRegisterKernelILi3ELi6ELi3EEviPKdS1_S1_S1_PdE15s_evenDofToQuad+40];
	mul.hi.u16 	%rs2, %rs1, 21846;
	mul.lo.s16 	%rs3, %rs2, 3;
	sub.s16 	%rs4, %rs1, %rs3;
	add.f64 	%fd47, %fd195, %fd193;
	sub.f64 	%fd48, %fd195, %fd193;
	add.f64 	%fd49, %fd194, %fd194;
	sub.f64 	%fd50, %fd194, %fd194;
	mul.f64 	%fd51, %fd49, 0d3FE0000000000000;
	mov.u32 	%r25, _ZZ32massMatrixMultiplyRegisterKernelILi3ELi6ELi3EEviPKdS1_S1_S1_PdE6s_tmp1;
	mad.lo.s32 	%r26, %r2, 1728, %r25;
	mul.wide.u16 	%r27, %rs2, 48;
	add.s32 	%r28, %r26, %r27;
	mul.wide.u16 	%r29, %rs4, 8;
	add.s32 	%r4, %r28, %r29;
	fma.rn.f64 	%fd52, %fd7, %fd47, 0d0000000000000000;
	fma.rn.f64 	%fd53, %fd8, %fd48, 0d0000000000000000;
	fma.rn.f64 	%fd54, %fd9, %fd51, %fd52;
	fma.rn.f64 	%fd55, %fd10, %fd50, %fd53;
	sub.f64 	%fd56, %fd54, %fd55;
	st.shared.f64 	[%r4+1440], %fd56;
	add.f64 	%fd57, %fd55, %fd54;
	st.shared.f64 	[%r4], %fd57;
	fma.rn.f64 	%fd58, %fd11, %fd47, 0d0000000000000000;
	fma.rn.f64 	%fd59, %fd12, %fd48, 0d0000000000000000;
	fma.rn.f64 	%fd60, %fd13, %fd51, %fd58;
	fma.rn.f64 	%fd61, %fd14, %fd50, %fd59;
	sub.f64 	%fd62, %fd60, %fd61;
	st.shared.f64 	[%r4+1152], %fd62;
	add.f64 	%fd63, %fd61, %fd60;
	st.shared.f64 	[%r4+288], %fd63;
	fma.rn.f64 	%fd64, %fd15, %fd47, 0d0000000000000000;
	fma.rn.f64 	%fd65, %fd16, %fd48, 0d0000000000000000;
	fma.rn.f64 	%fd66, %fd17, %fd51, %fd64;
	fma.rn.f64 	%fd67, %fd18, %fd50, %fd65;
	sub.f64 	%fd68, %fd66, %fd67;
	st.shared.f64 	[%r4+864], %fd68;
	add.f64 	%fd69, %fd67, %fd66;
	st.shared.f64 	[%r4+576], %fd69;
	bar.sync 	0;
	setp.gt.u32 	%p3, %r77, 17;
	@%p3 bra 	$L__BB18_6;
$L__BB18_5:
	cvt.u16.u32 	%rs5, %r77;
	mul.lo.s16 	%rs6, %rs5, 171;
	shr.u16 	%rs7, %rs6, 9;
	mul.lo.s16 	%rs8, %rs7, 3;
	sub.s16 	%rs9, %rs5, %rs8;
	mul.wide.u16 	%r33, %rs7, 288;
	add.s32 	%r34, %r26, %r33;
	and.b16  	%rs10, %rs9, 255;
	mul.wide.u16 	%r35, %rs10, 8;
	add.s32 	%r36, %r34, %r35;
	ld.shared.f64 	%fd70, [%r36];
	ld.shared.f64 	%fd71, [%r36+96];
	add.f64 	%fd72, %fd70, %fd71;
	sub.f64 	%fd73, %fd70, %fd71;
	ld.shared.f64 	%fd74, [%r36+48];
	add.f64 	%fd75, %fd74, %fd74;
	sub.f64 	%fd76, %fd74, %fd74;
	mul.f64 	%fd77, %fd75, 0d3FE0000000000000;
	fma.rn.f64 	%fd78, %fd7, %fd72, 0d0000000000000000;
	fma.rn.f64 	%fd79, %fd8, %fd73, 0d0000000000000000;
	fma.rn.f64 	%fd80, %fd9, %fd77, %fd78;
	fma.rn.f64 	%fd81, %fd10, %fd76, %fd79;
	sub.f64 	%fd82, %fd80, %fd81;
	st.shared.f64 	[%r36+240], %fd82;
	add.f64 	%fd83, %fd81, %fd80;
	st.shared.f64 	[%r36], %fd83;
	fma.rn.f64 	%fd84, %fd11, %fd72, 0d0000000000000000;
	fma.rn.f64 	%fd85, %fd12, %fd73, 0d0000000000000000;
	fma.rn.f64 	%fd86, %fd13, %fd77, %fd84;
	fma.rn.f64 	%fd87, %fd14, %fd76, %fd85;
	sub.f64 	%fd88, %fd86, %fd87;
	st.shared.f64 	[%r36+192], %fd88;
	add.f64 	%fd89, %fd87, %fd86;
	st.shared.f64 	[%r36+48], %fd89;
	fma.rn.f64 	%fd90, %fd15, %fd72, 0d0000000000000000;
	fma.rn.f64 	%fd91, %fd16, %fd73, 0d0000000000000000;
	fma.rn.f64 	%fd92, %fd17, %fd77, %fd90;
	fma.rn.f64 	%fd93, %fd18, %fd76, %fd91;
	sub.f64 	%fd94, %fd92, %fd93;
	st.shared.f64 	[%r36+144], %fd94;
	add.f64 	%fd95, %fd93, %fd92;
	st.shared.f64 	[%r36+96], %fd95;
	add.s32 	%r6, %r77, 9;
	setp.lt.u32 	%p4, %r77, 9;
	mov.u32 	%r77, %r6;
	@%p4 bra 	$L__BB18_5;
$L__BB18_6:
	bar.sync 	0;
	mov.u32 	%r78, %tid.x;
	setp.gt.u32 	%p5, %r78, 35;
	@%p5 bra 	$L__BB18_14;
$L__BB18_7:
	ld.param.u32 	%r73, [_Z32massMatrixMultiplyRegisterKernelILi3ELi6ELi3EEviPKdS1_S1_S1_Pd_param_0];
	setp.ge.s32 	%p6, %r3, %r73;
	cvt.u16.u32 	%rs11, %r78;
	mul.lo.s16 	%rs12, %rs11, 171;
	shr.u16 	%rs13, %rs12, 10;
	mul.lo.s16 	%rs14, %rs13, 6;
	sub.s16 	%rs15, %rs11, %rs14;
	mul.wide.u16 	%r41, %rs13, 288;
	add.s32 	%r42, %r26, %r41;
	and.b16  	%rs16, %rs15, 255;
	mul.wide.u16 	%r43, %rs16, 48;
	add.s32 	%r10, %r42, %r43;
	ld.shared.f64 	%fd97, [%r10];
	ld.shared.f64 	%fd98, [%r10+16];
	add.f64 	%fd19, %fd97, %fd98;
	sub.f64 	%fd20, %fd97, %fd98;
	ld.shared.f64 	%fd99, [%r10+8];
	add.f64 	%fd100, %fd99, %fd99;
	sub.f64 	%fd21, %fd99, %fd99;
	mul.f64 	%fd22, %fd100, 0d3FE0000000000000;
	mov.b32 	%r44, {%rs16, %rs13};
	mov.b32 	%r45, 0;
	mov.b32 	%r46, 9222;
	dp2a.lo.u32.u32 	%r11, %r44, %r46, %r45;
	mov.f64 	%fd196, 0d0000000000000000;
	mov.f64 	%fd197, %fd196;
	@%p6 bra 	$L__BB18_9;
	ld.param.u64 	%rd26, [_Z32massMatrixMultiplyRegisterKernelILi3ELi6ELi3EEviPKdS1_S1_S1_Pd_param_1];
	cvta.to.global.u64 	%rd14, %rd26;
	mad.lo.s32 	%r47, %r3, 216, %r11;
	mul.wide.s32 	%rd15, %r47, 8;
	add.s64 	%rd16, %rd14, %rd15;
	ld.global.nc.f64 	%fd196, [%rd16];
	ld.global.nc.f64 	%fd197, [%rd16+40];
$L__BB18_9:
	ld.param.u32 	%r74, [_Z32massMatrixMultiplyRegisterKernelILi3ELi6ELi3EEviPKdS1_S1_S1_Pd_param_0];
	mov.u32 	%r48, %ctaid.x;
	mov.u32 	%r49, %tid.y;
	mad.lo.s32 	%r50, %r48, 3, %r49;
	setp.ge.s32 	%p7, %r50, %r74;
	fma.rn.f64 	%fd102, %fd8, %fd20, 0d0000000000000000;
	fma.rn.f64 	%fd103, %fd10, %fd21, %fd102;
	fma.rn.f64 	%fd104, %fd7, %fd19, 0d0000000000000000;
	fma.rn.f64 	%fd105, %fd9, %fd22, %fd104;
	add.f64 	%fd106, %fd105, %fd103;
	sub.f64 	%fd107, %fd105, %fd103;
	mul.f64 	%fd108, %fd106, %fd196;
	mul.f64 	%fd109, %fd107, %fd197;
	sub.f64 	%fd27, %fd108, %fd109;
	add.f64 	%fd28, %fd108, %fd109;
	mov.f64 	%fd198, 0d0000000000000000;
	mov.f64 	%fd199, %fd198;
	@%p7 bra 	$L__BB18_11;
	ld.param.u64 	%rd27, [_Z32massMatrixMultiplyRegisterKernelILi3ELi6ELi3EEviPKdS1_S1_S1_Pd_param_1];
	cvta.to.global.u64 	%rd17, %rd27;
	mov.u32 	%r51, %ctaid.x;
	mov.u32 	%r52, %tid.y;
	mad.lo.s32 	%r53, %r51, 3, %r52;
	mad.lo.s32 	%r54, %r53, 216, %r11;
	mul.wide.s32 	%rd18, %r54, 8;
	add.s64 	%rd19, %rd17, %rd18;
	ld.global.nc.f64 	%fd198, [%rd19+8];
	ld.global.nc.f64 	%fd199, [%rd19+32];
$L__BB18_11:
	ld.param.u32 	%r75, [_Z32massMatrixMultiplyRegisterKernelILi3ELi6ELi3EEviPKdS1_S1_S1_Pd_param_0];
	mov.u32 	%r55, %ctaid.x;
	mov.u32 	%r56, %tid.y;
	mad.lo.s32 	%r57, %r55, 3, %r56;
	setp.ge.s32 	%p8, %r57, %r75;
	fma.rn.f64 	%fd111, %fd11, %fd19, 0d0000000000000000;
	fma.rn.f64 	%fd112, %fd13, %fd22, %fd111;
	fma.rn.f64 	%fd113, %fd12, %fd20, 0d0000000000000000;
	fma.rn.f64 	%fd114, %fd14, %fd21, %fd113;
	add.f64 	%fd115, %fd112, %fd114;
	sub.f64 	%fd116, %fd112, %fd114;
	mul.f64 	%fd117, %fd115, %fd198;
	mul.f64 	%fd118, %fd116, %fd199;
	sub.f64 	%fd33, %fd117, %fd118;
	add.f64 	%fd34, %fd117, %fd118;
	fma.rn.f64 	%fd119, %fd15, %fd19, 0d0000000000000000;
	fma.rn.f64 	%fd120, %fd16, %fd20, 0d0000000000000000;
	fma.rn.f64 	%fd35, %fd17, %fd22, %fd119;
	fma.rn.f64 	%fd36, %fd18, %fd21, %fd120;
	mov.f64 	%fd200, 0d0000000000000000;
	mov.f64 	%fd201, %fd200;
	@%p8 bra 	$L__BB18_13;
	ld.param.u64 	%rd28, [_Z32massMatrixMultiplyRegisterKernelILi3ELi6ELi3EEviPKdS1_S1_S1_Pd_param_1];
	cvta.to.global.u64 	%rd20, %rd28;
	mov.u32 	%r59, %tid.y;
	mad.lo.s32 	%r60, %r55, 3, %r59;
	mad.lo.s32 	%r61, %r60, 216, %r11;
	mul.wide.s32 	%rd21, %r61, 8;
	add.s64 	%rd22, %rd20, %rd21;
	ld.global.nc.f64 	%fd200, [%rd22+16];
	ld.global.nc.f64 	%fd201, [%rd22+24];
$L__BB18_13:
	add.f64 	%fd121, %fd35, %fd36;
	sub.f64 	%fd122, %fd35, %fd36;
	mul.f64 	%fd123, %fd121, %fd200;
	mul.f64 	%fd124, %fd122, %fd201;
	sub.f64 	%fd125, %fd123, %fd124;
	add.f64 	%fd126, %fd123, %fd124;
	fma.rn.f64 	%fd127, %fd7, %fd28, 0d0000000000000000;
	fma.rn.f64 	%fd128, %fd8, %fd27, 0d0000000000000000;
	fma.rn.f64 	%fd129, %fd11, %fd34, %fd127;
	fma.rn.f64 	%fd130, %fd12, %fd33, %fd128;
	fma.rn.f64 	%fd131, %fd15, %fd126, %fd129;
	fma.rn.f64 	%fd132, %fd16, %fd125, %fd130;
	sub.f64 	%fd133, %fd131, %fd132;
	st.shared.f64 	[%r10+16], %fd133;
	add.f64 	%fd134, %fd131, %fd132;
	st.shared.f64 	[%r10], %fd134;
	fma.rn.f64 	%fd135, %fd9, %fd28, 0d0000000000000000;
	fma.rn.f64 	%fd136, %fd10, %fd27, 0d0000000000000000;
	fma.rn.f64 	%fd137, %fd13, %fd34, %fd135;
	fma.rn.f64 	%fd138, %fd14, %fd33, %fd136;
	fma.rn.f64 	%fd139, %fd17, %fd126, %fd137;
	fma.rn.f64 	%fd140, %fd18, %fd125, %fd138;
	add.f64 	%fd141, %fd139, %fd140;
	st.shared.f64 	[%r10+8], %fd141;
	add.s32 	%r12, %r78, 9;
	setp.lt.u32 	%p9, %r78, 27;
	mov.u32 	%r78, %r12;
	@%p9 bra 	$L__BB18_7;
$L__BB18_14:
	mov.u32 	%r79, %tid.x;
	setp.gt.u32 	%p10, %r79, 17;
	bar.sync 	0;
	@%p10 bra 	$L__BB18_17;
	mov.u32 	%r62, %tid.y;
	mov.u32 	%r63, _ZZ32massMatrixMultiplyRegisterKernelILi3ELi6ELi3EEviPKdS1_S1_S1_PdE6s_tmp1;
	mad.lo.s32 	%r64, %r62, 1728, %r63;
$L__BB18_16:
	cvt.u16.u32 	%rs17, %r79;
	mul.lo.s16 	%rs18, %rs17, 171;
	shr.u16 	%rs19, %rs18, 9;
	mul.lo.s16 	%rs20, %rs19, 3;
	sub.s16 	%rs21, %rs17, %rs20;
	mul.wide.u16 	%r65, %rs19, 288;
	add.s32 	%r66, %r64, %r65;
	and.b16  	%rs22, %rs21, 255;
	mul.wide.u16 	%r67, %rs22, 8;
	add.s32 	%r68, %r66, %r67;
	ld.shared.f64 	%fd142, [%r68];
	ld.shared.f64 	%fd143, [%r68+240];
	add.f64 	%fd144, %fd142, %fd143;
	sub.f64 	%fd145, %fd142, %fd143;
	ld.shared.f64 	%fd146, [%r68+48];
	ld.shared.f64 	%fd147, [%r68+192];
	add.f64 	%fd148, %fd146, %fd147;
	sub.f64 	%fd149, %fd146, %fd147;
	ld.shared.f64 	%fd150, [%r68+96];
	ld.shared.f64 	%fd151, [%r68+144];
	add.f64 	%fd152, %fd150, %fd151;
	sub.f64 	%fd153, %fd150, %fd151;
	fma.rn.f64 	%fd154, %fd7, %fd144, 0d0000000000000000;
	fma.rn.f64 	%fd155, %fd8, %fd145, 0d0000000000000000;
	fma.rn.f64 	%fd156, %fd11, %fd148, %fd154;
	fma.rn.f64 	%fd157, %fd12, %fd149, %fd155;
	fma.rn.f64 	%fd158, %fd15, %fd152, %fd156;
	fma.rn.f64 	%fd159, %fd16, %fd153, %fd157;
	sub.f64 	%fd160, %fd158, %fd159;
	st.shared.f64 	[%r68+96], %fd160;
	add.f64 	%fd161, %fd158, %fd159;
	st.shared.f64 	[%r68], %fd161;
	fma.rn.f64 	%fd162, %fd9, %fd144, 0d0000000000000000;
	fma.rn.f64 	%fd163, %fd10, %fd145, 0d0000000000000000;
	fma.rn.f64 	%fd164, %fd13, %fd148, %fd162;
	fma.rn.f64 	%fd165, %fd14, %fd149, %fd163;
	fma.rn.f64 	%fd166, %fd17, %fd152, %fd164;
	fma.rn.f64 	%fd167, %fd18, %fd153, %fd165;
	add.f64 	%fd168, %fd166, %fd167;
	st.shared.f64 	[%r68+48], %fd168;
	add.s32 	%r15, %r79, 9;
	setp.lt.u32 	%p11, %r79, 9;
	mov.u32 	%r79, %r15;
	@%p11 bra 	$L__BB18_16;
$L__BB18_17:
	ld.param.u32 	%r76, [_Z32massMatrixMultiplyRegisterKernelILi3ELi6ELi3EEviPKdS1_S1_S1_Pd_param_0];
	mov.u32 	%r69, %ctaid.x;
	mov.u32 	%r70, %tid.y;
	mad.lo.s32 	%r16, %r69, 3, %r70;
	setp.ge.s32 	%p12, %r16, %r76;
	bar.sync 	0;
	ld.shared.f64 	%fd169, [%r4];
	ld.shared.f64 	%fd170, [%r4+1440];
	add.f64 	%fd171, %fd169, %fd170;
	sub.f64 	%fd172, %fd169, %fd170;
	ld.shared.f64 	%fd173, [%r4+288];
	ld.shared.f64 	%fd174, [%r4+1152];
	add.f64 	%fd175, %fd173, %fd174;
	sub.f64 	%fd176, %fd173, %fd174;
	ld.shared.f64 	%fd177, [%r4+576];
	ld.shared.f64 	%fd178, [%r4+864];
	add.f64 	%fd179, %fd177, %fd178;
	sub.f64 	%fd180, %fd177, %fd178;
	fma.rn.f64 	%fd181, %fd7, %fd171, 0d0000000000000000;
	fma.rn.f64 	%fd182, %fd8, %fd172, 0d0000000000000000;
	fma.rn.f64 	%fd183, %fd11, %fd175, %fd181;
	fma.rn.f64 	%fd184, %fd12, %fd176, %fd182;
	fma.rn.f64 	%fd41, %fd15, %fd179, %fd183;
	fma.rn.f64 	%fd42, %fd16, %fd180, %fd184;
	fma.rn.f64 	%fd185, %fd9, %fd171, 0d0000000000000000;
	fma.rn.f64 	%fd186, %fd10, %fd172, 0d0000000000000000;
	fma.rn.f64 	%fd187, %fd13, %fd175, %fd185;
	fma.rn.f64 	%fd188, %fd14, %fd176, %fd186;
	fma.rn.f64 	%fd189, %fd17, %fd179, %fd187;
	fma.rn.f64 	%fd190, %fd18, %fd180, %fd188;
	add.f64 	%fd43, %fd189, %fd190;
	@%p12 bra 	$L__BB18_19;
	ld.param.u64 	%rd29, [_Z32massMatrixMultiplyRegisterKernelILi3ELi6ELi3EEviPKdS1_S1_S1_Pd_param_5];
	mov.u32 	%r71, %tid.x;
	mad.lo.s32 	%r72, %r16, 27, %r71;
	cvta.to.global.u64 	%rd23, %rd29;
	mul.wide.s32 	%rd24, %r72, 8;
	add.s64 	%rd25, %rd23, %rd24;
	add.f64 	%fd191, %fd41, %fd42;
	st.global.f64 	[%rd25], %fd191;
	st.global.f64 	[%rd25+72], %fd43;
	sub.f64 	%fd192, %fd41, %fd42;
	st.global.f64 	[%rd25+144], %fd192;
$L__BB18_19:
	ret;

}
	// .globl	_Z32massMatrixMultiplyConstantKernelILi3ELi6ELi3EEviPKdS1_S1_S1_Pd
.visible .entry _Z32massMatrixMultiplyConstantKernelILi3ELi6ELi3EEviPKdS1_S1_S1_Pd(
	.param .u32 _Z32massMatrixMultiplyConstantKernelILi3ELi6ELi3EEviPKdS1_S1_S1_Pd_param_0,
	.param .u64 .ptr .align 1 _Z32massMatrixMultiplyConstantKernelILi3ELi6ELi3EEviPKdS1_S1_S1_Pd_param_1,
	.param .u64 .ptr .align 1 _Z32massMatrixMultiplyConstantKernelILi3ELi6ELi3EEviPKdS1_S1_S1_Pd_param_2,
	.param .u64 .ptr .align 1 _Z32massMatrixMultiplyConstantKernelILi3ELi6ELi3EEviPKdS1_S1_S1_Pd_param_3,
	.param .u64 .ptr .align 1 _Z32massMatrixMultiplyConstantKernelILi3ELi6ELi3EEviPKdS1_S1_S1_Pd_param_4,
	.param .u64 .ptr .align 1 _Z32massMatrixMultiplyConstantKernelILi3ELi6ELi3EEviPKdS1_S1_S1_Pd_param_5
)
{
	.reg .pred 	%p<12>;
	.reg .b16 	%rs<23>;
	.reg .b32 	%r<45>;
	.reg .b64 	%rd<23>;
	.reg .b64 	%fd<210>;
	// demoted variable
	.shared .align 8 .b8 _ZZ32massMatrixMultiplyConstantKernelILi3ELi6ELi3EEviPKdS1_S1_S1_PdE6s_tmp1[5184];
	ld.param.u32 	%r16, [_Z32massMatrixMultiplyConstantKernelILi3ELi6ELi3EEviPKdS1_S1_S1_Pd_param_0];
	ld.param.u64 	%rd2, [_Z32massMatrixMultiplyConstantKernelILi3ELi6ELi3EEviPKdS1_S1_S1_Pd_param_4];
	mov.u32 	%r42, %tid.x;
	mov.u32 	%r2, %tid.y;
	mov.u32 	%r17, %ctaid.x;
	mad.lo.s32 	%r3, %r17, 3, %r2;
	setp.ge.s32 	%p1, %r3, %r16;
	@%p1 bra 	$L__BB19_2;
	cvta.to.global.u64 	%rd4, %rd2;
	mad.lo.s32 	%r18, %r3, 27, %r42;
	mul.wide.s32 	%rd5, %r18, 8;
	add.s64 	%rd6, %rd4, %rd5;
	ld.global.nc.f64 	%fd203, [%rd6];
	ld.global.nc.f64 	%fd202, [%rd6+72];
	ld.global.nc.f64 	%fd201, [%rd6+144];
$L__BB19_2:
	cvt.u16.u32 	%rs1, %r42;
	bar.sync 	0;
	mul.hi.u16 	%rs2, %rs1, 21846;
	mul.lo.s16 	%rs3, %rs2, 3;
	sub.s16 	%rs4, %rs1, %rs3;
	add.f64 	%fd43, %fd203, %fd201;
	sub.f64 	%fd44, %fd203, %fd201;
	add.f64 	%fd45, %fd202, %fd202;
	sub.f64 	%fd46, %fd202, %fd202;
	mul.f64 	%fd47, %fd45, 0d3FE0000000000000;
	mov.u32 	%r19, _ZZ32massMatrixMultiplyConstantKernelILi3ELi6ELi3EEviPKdS1_S1_S1_PdE6s_tmp1;
	mad.lo.s32 	%r4, %r2, 1728, %r19;
	mul.wide.u16 	%r20, %rs2, 48;
	add.s32 	%r21, %r4, %r20;
	mul.wide.u16 	%r22, %rs4, 8;
	add.s32 	%r5, %r21, %r22;
	ld.const.f64 	%fd48, [const_oddDofToQuad];
	fma.rn.f64 	%fd49, %fd48, %fd43, 0d0000000000000000;
	ld.const.f64 	%fd50, [const_evenDofToQuad];
	fma.rn.f64 	%fd51, %fd50, %fd44, 0d0000000000000000;
	ld.const.f64 	%fd7, [const_oddDofToQuad+8];
	fma.rn.f64 	%fd52, %fd7, %fd47, %fd49;
	ld.const.f64 	%fd8, [const_evenDofToQuad+8];
	fma.rn.f64 	%fd53, %fd8, %fd46, %fd51;
	sub.f64 	%fd54, %fd52, %fd53;
	st.shared.f64 	[%r5+1440], %fd54;
	add.f64 	%fd55, %fd53, %fd52;
	st.shared.f64 	[%r5], %fd55;
	ld.const.f64 	%fd9, [const_oddDofToQuad+16];
	fma.rn.f64 	%fd56, %fd9, %fd43, 0d0000000000000000;
	ld.const.f64 	%fd10, [const_evenDofToQuad+16];
	fma.rn.f64 	%fd57, %fd10, %fd44, 0d0000000000000000;
	ld.const.f64 	%fd11, [const_oddDofToQuad+24];
	fma.rn.f64 	%fd58, %fd11, %fd47, %fd56;
	ld.const.f64 	%fd12, [const_evenDofToQuad+24];
	fma.rn.f64 	%fd59, %fd12, %fd46, %fd57;
	sub.f64 	%fd60, %fd58, %fd59;
	st.shared.f64 	[%r5+1152], %fd60;
	add.f64 	%fd61, %fd59, %fd58;
	st.shared.f64 	[%r5+288], %fd61;
	ld.const.f64 	%fd13, [const_oddDofToQuad+32];
	fma.rn.f64 	%fd62, %fd13, %fd43, 0d0000000000000000;
	ld.const.f64 	%fd14, [const_evenDofToQuad+32];
	fma.rn.f64 	%fd63, %fd14, %fd44, 0d0000000000000000;
	ld.const.f64 	%fd15, [const_oddDofToQuad+40];
	fma.rn.f64 	%fd64, %fd15, %fd47, %fd62;
	ld.const.f64 	%fd16, [const_evenDofToQuad+40];
	fma.rn.f64 	%fd65, %fd16, %fd46, %fd63;
	sub.f64 	%fd66, %fd64, %fd65;
	st.shared.f64 	[%r5+864], %fd66;
	add.f64 	%fd67, %fd65, %fd64;
	st.shared.f64 	[%r5+576], %fd67;
	bar.sync 	0;
	setp.gt.u32 	%p2, %r42, 17;
	@%p2 bra 	$L__BB19_4;
$L__BB19_3:
	cvt.u16.u32 	%rs5, %r42;
	mul.lo.s16 	%rs6, %rs5, 171;
	shr.u16 	%rs7, %rs6, 9;
	mul.lo.s16 	%rs8, %rs7, 3;
	sub.s16 	%rs9, %rs5, %rs8;
	mul.wide.u16 	%r23, %rs7, 288;
	add.s32 	%r24, %r4, %r23;
	and.b16  	%rs10, %rs9, 255;
	mul.wide.u16 	%r25, %rs10, 8;
	add.s32 	%r26, %r24, %r25;
	ld.shared.f64 	%fd68, [%r26];
	ld.shared.f64 	%fd69, [%r26+96];
	add.f64 	%fd70, %fd68, %fd69;
	sub.f64 	%fd71, %fd68, %fd69;
	ld.shared.f64 	%fd72, [%r26+48];
	add.f64 	%fd73, %fd72, %fd72;
	sub.f64 	%fd74, %fd72, %fd72;
	mul.f64 	%fd75, %fd73, 0d3FE0000000000000;
	fma.rn.f64 	%fd77, %fd48, %fd70, 0d0000000000000000;
	fma.rn.f64 	%fd79, %fd50, %fd71, 0d0000000000000000;
	fma.rn.f64 	%fd80, %fd7, %fd75, %fd77;
	fma.rn.f64 	%fd81, %fd8, %fd74, %fd79;
	sub.f64 	%fd82, %fd80, %fd81;
	st.shared.f64 	[%r26+240], %fd82;
	add.f64 	%fd83, %fd81, %fd80;
	st.shared.f64 	[%r26], %fd83;
	fma.rn.f64 	%fd84, %fd9, %fd70, 0d0000000000000000;
	fma.rn.f64 	%fd85, %fd10, %fd71, 0d0000000000000000;
	fma.rn.f64 	%fd86, %fd11, %fd75, %fd84;
	fma.rn.f64 	%fd87, %fd12, %fd74, %fd85;
	sub.f64 	%fd88, %fd86, %fd87;
	st.shared.f64 	[%r26+192], %fd88;
	add.f64 	%fd89, %fd87, %fd86;
	st.shared.f64 	[%r26+48], %fd89;
	fma.rn.f64 	%fd90, %fd13, %fd70, 0d0000000000000000;
	fma.rn.f64 	%fd91, %fd14, %fd71, 0d0000000000000000;
	fma.rn.f64 	%fd92, %fd15, %fd75, %fd90;
	fma.rn.f64 	%fd93, %fd16, %fd74, %fd91;
	sub.f64 	%fd94, %fd92, %fd93;
	st.shared.f64 	[%r26+144], %fd94;
	add.f64 	%fd95, %fd93, %fd92;
	st.shared.f64 	[%r26+96], %fd95;
	add.s32 	%r7, %r42, 9;
	setp.lt.u32 	%p3, %r42, 9;
	mov.u32 	%r42, %r7;
	@%p3 bra 	$L__BB19_3;
$L__BB19_4:
	bar.sync 	0;
	mov.u32 	%r43, %tid.x;
	setp.gt.u32 	%p4, %r43, 35;
	@%p4 bra 	$L__BB19_12;
$L__BB19_5:
	setp.ge.s32 	%p5, %r3, %r16;
	cvt.u16.u32 	%rs11, %r43;
	mul.lo.s16 	%rs12, %rs11, 171;
	shr.u16 	%rs13, %rs12, 10;
	mul.lo.s16 	%rs14, %rs13, 6;
	sub.s16 	%rs15, %rs11, %rs14;
	mul.wide.u16 	%r27, %rs13, 288;
	add.s32 	%r28, %r4, %r27;
	and.b16  	%rs16, %rs15, 255;
	mul.wide.u16 	%r29, %rs16, 48;
	add.s32 	%r10, %r28, %r29;
	ld.shared.f64 	%fd97, [%r10];
	ld.shared.f64 	%fd98, [%r10+16];
	add.f64 	%fd17, %fd97, %fd98;
	sub.f64 	%fd18, %fd97, %fd98;
	ld.shared.f64 	%fd99, [%r10+8];
	add.f64 	%fd100, %fd99, %fd99;
	sub.f64 	%fd19, %fd99, %fd99;
	mul.f64 	%fd20, %fd100, 0d3FE0000000000000;
	mov.b32 	%r30, {%rs16, %rs13};
	mov.b32 	%r31, 0;
	mov.b32 	%r32, 9222;
	dp2a.lo.u32.u32 	%r11, %r30, %r32, %r31;
	mov.f64 	%fd204, 0d0000000000000000;
	mov.f64 	%fd205, %fd204;
	@%p5 bra 	$L__BB19_7;
	ld.param.u64 	%rd19, [_Z32massMatrixMultiplyConstantKernelILi3ELi6ELi3EEviPKdS1_S1_S1_Pd_param_1];
	cvta.to.global.u64 	%rd7, %rd19;
	mad.lo.s32 	%r33, %r3, 216, %r11;
	mul.wide.s32 	%rd8, %r33, 8;
	add.s64 	%rd9, %rd7, %rd8;
	ld.global.nc.f64 	%fd204, [%rd9];
	ld.global.nc.f64 	%fd205, [%rd9+40];
$L__BB19_7:
	fma.rn.f64 	%fd103, %fd50, %fd18, 0d0000000000000000;
	fma.rn.f64 	%fd104, %fd8, %fd19, %fd103;
	fma.rn.f64 	%fd106, %fd48, %fd17, 0d0000000000000000;
	fma.rn.f64 	%fd107, %fd7, %fd20, %fd106;
	add.f64 	%fd108, %fd107, %fd104;
	sub.f64 	%fd109, %fd107, %fd104;
	mul.f64 	%fd110, %fd108, %fd204;
	mul.f64 	%fd111, %fd109, %fd205;
	sub.f64 	%fd25, %fd110, %fd111;
	add.f64 	%fd26, %fd110, %fd111;
	mov.f64 	%fd206, 0d0000000000000000;
	mov.f64 	%fd207, %fd206;
	@%p5 bra 	$L__BB19_9;
	ld.param.u64 	%rd20, [_Z32massMatrixMultiplyConstantKernelILi3ELi6ELi3EEviPKdS1_S1_S1_Pd_param_1];
	cvta.to.global.u64 	%rd10, %rd20;
	mad.lo.s32 	%r34, %r3, 216, %r11;
	mul.wide.s32 	%rd11, %r34, 8;
	add.s64 	%rd12, %rd10, %rd11;
	ld.global.nc.f64 	%fd206, [%rd12+8];
	ld.global.nc.f64 	%fd207, [%rd12+32];
$L__BB19_9:
	fma.rn.f64 	%fd113, %fd9, %fd17, 0d0000000000000000;
	fma.rn.f64 	%fd114, %fd11, %fd20, %fd113;
	fma.rn.f64 	%fd115, %fd10, %fd18, 0d0000000000000000;
	fma.rn.f64 	%fd116, %fd12, %fd19, %fd115;
	add.f64 	%fd117, %fd114, %fd116;
	sub.f64 	%fd118, %fd114, %fd116;
	mul.f64 	%fd119, %fd117, %fd206;
	mul.f64 	%fd120, %fd118, %fd207;
	sub.f64 	%fd31, %fd119, %fd120;
	add.f64 	%fd32, %fd119, %fd120;
	fma.rn.f64 	%fd121, %fd13, %fd17, 0d0000000000000000;
	fma.rn.f64 	%fd122, %fd14, %fd18, 0d0000000000000000;
	fma.rn.f64 	%fd33, %fd15, %fd20, %fd121;
	fma.rn.f64 	%fd34, %fd16, %fd19, %fd122;
	mov.f64 	%fd208, 0d0000000000000000;
	mov.f64 	%fd209, %fd208;
	@%p5 bra 	$L__BB19_11;
	ld.param.u64 	%rd21, [_Z32massMatrixMultiplyConstantKernelILi3ELi6ELi3EEviPKdS1_S1_S1_Pd_param_1];
	cvta.to.global.u64 	%rd13, %rd21;
	mad.lo.s32 	%r35, %r3, 216, %r11;
	mul.wide.s32 	%rd14, %r35, 8;
	add.s64 	%rd15, %rd13, %rd14;
	ld.global.nc.f64 	%fd208, [%rd15+16];
	ld.global.nc.f64 	%fd209, [%rd15+24];
$L__BB19_11:
	add.f64 	%fd123, %fd33, %fd34;
	sub.f64 	%fd124, %fd33, %fd34;
	mul.f64 	%fd125, %fd123, %fd208;
	mul.f64 	%fd126, %fd124, %fd209;
	sub.f64 	%fd127, %fd125, %fd126;
	add.f64 	%fd128, %fd125, %fd126;
	fma.rn.f64 	%fd130, %fd48, %fd26, 0d0000000000000000;
	fma.rn.f64 	%fd132, %fd50, %fd25, 0d0000000000000000;
	fma.rn.f64 	%fd133, %fd9, %fd32, %fd130;
	fma.rn.f64 	%fd134, %fd10, %fd31, %fd132;
	fma.rn.f64 	%fd135, %fd13, %fd128, %fd133;
	fma.rn.f64 	%fd136, %fd14, %fd127, %fd134;
	sub.f64 	%fd137, %fd135, %fd136;
	st.shared.f64 	[%r10+16], %fd137;
	add.f64 	%fd138, %fd135, %fd136;
	st.shared.f64 	[%r10], %fd138;
	fma.rn.f64 	%fd139, %fd7, %fd26, 0d0000000000000000;
	fma.rn.f64 	%fd140, %fd8, %fd25, 0d0000000000000000;
	fma.rn.f64 	%fd141, %fd11, %fd32, %fd139;
	fma.rn.f64 	%fd142, %fd12, %fd31, %fd140;
	fma.rn.f64 	%fd143, %fd15, %fd128, %fd141;
	fma.rn.f64 	%fd144, %fd16, %fd127, %fd142;
	add.f64 	%fd145, %fd143, %fd144;
	st.shared.f64 	[%r10+8], %fd145;
	add.s32 	%r12, %r43, 9;
	setp.lt.u32 	%p8, %r43, 27;
	mov.u32 	%r43, %r12;
	@%p8 bra 	$L__BB19_5;
$L__BB19_12:
	mov.u32 	%r44, %tid.x;
	setp.gt.u32 	%p9, %r44, 17;
	bar.sync 	0;
	@%p9 bra 	$L__BB19_15;
	ld.const.f64 	%fd158, [const_oddDofToQuad];
	ld.const.f64 	%fd160, [const_evenDofToQuad];
$L__BB19_14:
	cvt.u16.u32 	%rs17, %r44;
	mul.lo.s16 	%rs18, %rs17, 171;
	shr.u16 	%rs19, %rs18, 9;
	mul.lo.s16 	%rs20, %rs19, 3;
	sub.s16 	%rs21, %rs17, %rs20;
	mul.wide.u16 	%r36, %rs19, 288;
	add.s32 	%r37, %r4, %r36;
	and.b16  	%rs22, %rs21, 255;
	mul.wide.u16 	%r38, %rs22, 8;
	add.s32 	%r39, %r37, %r38;
	ld.shared.f64 	%fd146, [%r39];
	ld.shared.f64 	%fd147, [%r39+240];
	add.f64 	%fd148, %fd146, %fd147;
	sub.f64 	%fd149, %fd146, %fd147;
	ld.shared.f64 	%fd150, [%r39+48];
	ld.shared.f64 	%fd151, [%r39+192];
	add.f64 	%fd152, %fd150, %fd151;
	sub.f64 	%fd153, %fd150, %fd151;
	ld.shared.f64 	%fd154, [%r39+96];
	ld.shared.f64 	%fd155, [%r39+144];
	add.f64 	%fd156, %fd154, %fd155;
	sub.f64 	%fd157, %fd154, %fd155;
	fma.rn.f64 	%fd159, %fd158, %fd148, 0d0000000000000000;
	fma.rn.f64 	%fd161, %fd160, %fd149, 0d0000000000000000;
	fma.rn.f64 	%fd162, %fd9, %fd152, %fd159;
	fma.rn.f64 	%fd163, %fd10, %fd153, %fd161;
	fma.rn.f64 	%fd164, %fd13, %fd156, %fd162;
	fma.rn.f64 	%fd165, %fd14, %fd157, %fd163;
	sub.f64 	%fd166, %fd164, %fd165;
	st.shared.f64 	[%r39+96], %fd166;
	add.f64 	%fd167, %fd164, %fd165;
	st.shared.f64 	[%r39], %fd167;
	fma.rn.f64 	%fd168, %fd7, %fd148, 0d0000000000000000;
	fma.rn.f64 	%fd169, %fd8, %fd149, 0d0000000000000000;
	fma.rn.f64 	%fd170, %fd11, %fd152, %fd168;
	fma.rn.f64 	%fd171, %fd12, %fd153, %fd169;
	fma.rn.f64 	%fd172, %fd15, %fd156, %fd170;
	fma.rn.f64 	%fd173, %fd16, %fd157, %fd171;
	add.f64 	%fd174, %fd172, %fd173;
	st.shared.f64 	[%r39+48], %fd174;
	add.s32 	%r15, %r44, 9;
	setp.lt.u32 	%p10, %r44, 9;
	mov.u32 	%r44, %r15;
	@%p10 bra 	$L__BB19_14;
$L__BB19_15:
	setp.ge.s32 	%p11, %r3, %r16;
	bar.sync 	0;
	ld.shared.f64 	%fd175, [%r5];
	ld.shared.f64 	%fd176, [%r5+1440];
	add.f64 	%fd177, %fd175, %fd176;
	sub.f64 	%fd178, %fd175, %fd176;
	ld.shared.f64 	%fd179, [%r5+288];
	ld.shared.f64 	%fd180, [%r5+1152];
	add.f64 	%fd181, %fd179, %fd180;
	sub.f64 	%fd182, %fd179, %fd180;
	ld.shared.f64 	%fd183, [%r5+576];
	ld.shared.f64 	%fd184, [%r5+864];
	add.f64 	%fd185, %fd183, %fd184;
	sub.f64 	%fd186, %fd183, %fd184;
	ld.const.f64 	%fd187, [const_oddDofToQuad];
	fma.rn.f64 	%fd188, %fd187, %fd177, 0d0000000000000000;
	ld.const.f64 	%fd189, [const_evenDofToQuad];
	fma.rn.f64 	%fd190, %fd189, %fd178, 0d0000000000000000;
	fma.rn.f64 	%fd191, %fd9, %fd181, %fd188;
	fma.rn.f64 	%fd192, %fd10, %fd182, %fd190;
	fma.rn.f64 	%fd39, %fd13, %fd185, %fd191;
	fma.rn.f64 	%fd40, %fd14, %fd186, %fd192;
	fma.rn.f64 	%fd193, %fd7, %fd177, 0d0000000000000000;
	fma.rn.f64 	%fd194, %fd8, %fd178, 0d0000000000000000;
	fma.rn.f64 	%fd195, %fd11, %fd181, %fd193;
	fma.rn.f64 	%fd196, %fd12, %fd182, %fd194;
	fma.rn.f64 	%fd197, %fd15, %fd185, %fd195;
	fma.rn.f64 	%fd198, %fd16, %fd186, %fd196;
	add.f64 	%fd41, %fd197, %fd198;
	@%p11 bra 	$L__BB19_17;
	ld.param.u64 	%rd22, [_Z32massMatrixMultiplyConstantKernelILi3ELi6ELi3EEviPKdS1_S1_S1_Pd_param_5];
	mov.u32 	%r40, %tid.x;
	mad.lo.s32 	%r41, %r3, 27, %r40;
	cvta.to.global.u64 	%rd16, %rd22;
	mul.wide.s32 	%rd17, %r41, 8;
	add.s64 	%rd18, %rd16, %rd17;
	add.f64 	%fd199, %fd39, %fd40;
	st.global.f64 	[%rd18], %fd199;
	st.global.f64 	[%rd18+72], %fd41;
	sub.f64 	%fd200, %fd39, %fd40;
	st.global.f64 	[%rd18+144], %fd200;
$L__BB19_17:
	ret;

}
	// .globl	_Z32massMatrixMultiplyRegisterKernelILi3ELi7ELi3EEviPKdS1_S1_S1_Pd
.visible .entry _Z32massMatrixMultiplyRegisterKernelILi3ELi7ELi3EEviPKdS1_S1_S1_Pd(
	.param .u32 _Z32massMatrixMultiplyRegisterKernelILi3ELi7ELi3EEviPKdS1_S1_S1_Pd_param_0,
	.param .u64 .ptr .align 1 _Z32massMatrixMultiplyRegisterKernelILi3ELi7ELi3EEviPKdS1_S1_S1_Pd_param_1,
	.param .u64 .ptr .align 1 _Z32massMatrixMultiplyRegisterKernelILi3ELi7ELi3EEviPKdS1_S1_S1_Pd_param_2,
	.param .u64 .ptr .align 1 _Z32massMatrixMultiplyRegisterKernelILi3ELi7ELi3EEviPKdS1_S1_S1_Pd_param_3,
	.param .u64 .ptr .align 1 _Z32massMatrixMultiplyRegisterKernelILi3ELi7ELi3EEviPKdS1_S1_S1_Pd_param_4,
	.param .u64 .ptr .align 1 _Z32massMatrixMultiplyRegisterKernelILi3ELi7ELi3EEviPKdS1_S1_S1_Pd_param_5
)
{
	.reg .pred 	%p<14>;
	.reg .b16 	%rs<29>;
	.reg .b32 	%r<48>;
	.reg .b64 	%rd<34>;
	.reg .b64 	%fd<249>;
	// demoted variable
	.shared .align 8 .b8 _ZZ32massMatrixMultiplyRegisterKernelILi3ELi7ELi3EEviPKdS1_S1_S1_PdE6s_tmp1[8232];
	// demoted variable
	.shared .align 8 .b8 _ZZ32massMatrixMultiplyRegisterKernelILi3ELi7ELi3EEviPKdS1_S1_S1_PdE14s_oddDofToQuad[64];
	// demoted variable
	.shared .align 8 .b8 _ZZ32massMatrixMultiplyRegisterKernelILi3ELi7ELi3EEviPKdS1_S1_S1_PdE15s_evenDofToQuad[64];
	ld.param.u32 	%r14, [_Z32massMatrixMultiplyRegisterKernelILi3ELi7ELi3EEviPKdS1_S1_S1_Pd_param_0];
	ld.param.u64 	%rd3, [_Z32massMatrixMultiplyRegisterKernelILi3ELi7ELi3EEviPKdS1_S1_S1_Pd_param_2];
	ld.param.u64 	%rd4, [_Z32massMatrixMultiplyRegisterKernelILi3ELi7ELi3EEviPKdS1_S1_S1_Pd_param_3];
	ld.param.u64 	%rd5, [_Z32massMatrixMultiplyRegisterKernelILi3ELi7ELi3EEviPKdS1_S1_S1_Pd_param_4];
	mov.u32 	%r1, %tid.x;
	mov.u32 	%r2, %tid.y;
	mov.u32 	%r15, %ctaid.x;
	mad.lo.s32 	%r3, %r15, 3, %r2;
	setp.ge.s32 	%p1, %r3, %r14;
	@%p1 bra 	$L__BB20_2;
	cvta.to.global.u64 	%rd7, %rd5;
	mad.lo.s32 	%r16, %r3, 27, %r1;
	mul.wide.s32 	%rd8, %r16, 8;
	add.s64 	%rd9, %rd7, %rd8;
	ld.global.nc.f64 	%fd241, [%rd9];
	ld.global.nc.f64 	%fd240, [%rd9+72];
	ld.global.nc.f64 	%fd239, [%rd9+144];
$L__BB20_2:
	setp.gt.u32 	%p2, %r1, 7;
	@%p2 bra 	$L__BB20_4;
	cvta.to.global.u64 	%rd10, %rd3;
	mul.wide.u32 	%rd11, %r1, 8;
	add.s64 	%rd12, %rd10, %rd11;
	ld.global.nc.f64 	%fd53, [%rd12];
	shl.b32 	%r17, %r1, 3;
	mov.u32 	%r18, _ZZ32massMatrixMultiplyRegisterKernelILi3ELi7ELi3EEviPKdS1_S1_S1_PdE14s_oddDofToQuad;
	add.s32 	%r19, %r18, %r17;
	st.shared.f64 	[%r19], %fd53;
	cvta.to.global.u64 	%rd13, %rd4;
	add.s64 	%rd14, %rd13, %rd11;
	ld.global.nc.f64 	%fd54, [%rd14];
	mov.u32 	%r20, _ZZ32massMatrixMultiplyRegisterKernelILi3ELi7ELi3EEviPKdS1_S1_S1_PdE15s_evenDofToQuad;
	add.s32 	%r21, %r20, %r17;
	st.shared.f64 	[%r21], %fd54;
$L__BB20_4:
	cvt.u16.u32 	%rs1, %r1;
	bar.sync 	0;
	ld.shared.f64 	%fd7, [_ZZ32massMatrixMultiplyRegisterKernelILi3ELi7ELi3EEviPKdS1_S1_S1_PdE14s_oddDofToQuad];
	ld.shared.f64 	%fd8, [_ZZ32massMatrixMultiplyRegisterKernelILi3ELi7ELi3EEviPKdS1_S1_S1_PdE15s_evenDofToQuad];
	ld.shared.f64 	%fd9, [_ZZ32massMatrixMultiplyRegisterKernelILi3ELi7ELi3EEviPKdS1_S1_S1_PdE14s_oddDofToQuad+8];
	ld.shared.f64 	%fd10, [_ZZ32massMatrixMultiplyRegisterKernelILi3ELi7ELi3EEviPKdS1_S1_S1_PdE15s_evenDofToQuad+8];
	ld.shared.f64 	%fd11, [_ZZ32massMatrixMultiplyRegisterKernelILi3ELi7ELi3EEviPKdS1_S1_S1_PdE14s_oddDofToQuad+16];
	ld.shared.f64 	%fd12, [_ZZ32massMatrixMultiplyRegisterKernelILi3ELi7ELi3EEviPKdS1_S1_S1_PdE15s_evenDofToQuad+16];
	ld.shared.f64 	%fd13, [_ZZ32massMatrixMultiplyRegisterKernelILi3ELi7ELi3EEviPKdS1_S1_S1_PdE14s_oddDofToQuad+24];
	ld.shared.f64 	%fd14, [_ZZ32massMatrixMultiplyRegisterKernelILi3ELi7ELi3EEviPKdS1_S1_S1_PdE15s_evenDofToQuad+24];
	ld.shared.f64 	%fd15, [_ZZ32massMatrixMultiplyRegisterKernelILi3ELi7ELi3EEviPKdS1_S1_S1_PdE14s_oddDofToQuad+32];
	ld.shared.f64 	%fd16, [_ZZ32massMatrixMultiplyRegisterKernelILi3ELi7ELi3EEviPKdS1_S1_S1_PdE15s_evenDofToQuad+32];
	ld.shared.f64 	%fd17, [_ZZ32massMatrixMultiplyRegisterKernelILi3ELi7ELi3EEviPKdS1_S1_S1_PdE14s_oddDofToQuad+40];
	ld.shared.f64 	%fd18, [_ZZ32massMatrixMultiplyRegisterKernelILi3ELi7ELi3EEviPKdS1_S1_S1_PdE15s_evenDofToQuad+40];
	ld.shared.f64 	%fd19, [_ZZ32massMatrixMultiplyRegisterKernelILi3ELi7ELi3EEviPKdS1_S1_S1_PdE14s_oddDofToQuad+48];
	ld.shared.f64 	%fd20, [_ZZ32massMatrixMultiplyRegisterKernelILi3ELi7ELi3EEviPKdS1_S1_S1_PdE15s_evenDofToQuad+48];
	ld.shared.f64 	%fd21, [_ZZ32massMatrixMultiplyRegisterKernelILi3ELi7ELi3EEviPKdS1_S1_S1_PdE14s_oddDofToQuad+56];
	ld.shared.f64 	%fd22, [_ZZ32massMatrixMultiplyRegisterKernelILi3ELi7ELi3EEviPKdS1_S1_S1_PdE15s_evenDofToQuad+56];
	mul.hi.u16 	%rs2, %rs1, 21846;
	mul.lo.s16 	%rs3, %rs2, 3;
	sub.s16 	%rs4, %rs1, %rs3;
	add.f64 	%fd55, %fd241, %fd239;
	sub.f64 	%fd56, %fd241, %fd239;
	add.f64 	%fd57, %fd240, %fd240;
	sub.f64 	%fd58, %fd240, %fd240;
	mul.f64 	%fd59, %fd57, 0d3FE0000000000000;
	mov.u32 	%r22, _ZZ32massMatrixMultiplyRegisterKernelILi3ELi7ELi3EEviPKdS1_S1_S1_PdE6s_tmp1;
	mad.lo.s32 	%r4, %r2, 2744, %r22;
	mul.wide.u16 	%r23, %rs2, 56;
	add.s32 	%r24, %r4, %r23;
	mul.wide.u16 	%r25, %rs4, 8;
	add.s32 	%r5, %r24, %r25;
	fma.rn.f64 	%fd60, %fd7, %fd55, 0d0000000000000000;
	fma.rn.f64 	%fd61, %fd8, %fd56, 0d0000000000000000;
	fma.rn.f64 	%fd62, %fd9, %fd59, %fd60;
	fma.rn.f64 	%fd63, %fd10, %fd58, %fd61;
	sub.f64 	%fd64, %fd62, %fd63;
	st.shared.f64 	[%r5+2352], %fd64;
	add.f64 	%fd65, %fd63, %fd62;
	st.shared.f64 	[%r5], %fd65;
	fma.rn.f64 	%fd66, %fd11, %fd55, 0d0000000000000000;
	fma.rn.f64 	%fd67, %fd12, %fd56, 0d0000000000000000;
	fma.rn.f64 	%fd68, %fd13, %fd59, %fd66;
	fma.rn.f64 	%fd69, %fd14, %fd58, %fd67;
	sub.f64 	%fd70, %fd68, %fd69;
	st.shared.f64 	[%r5+1960], %fd70;
	add.f64 	%fd71, %fd69, %fd68;
	st.shared.f64 	[%r5+392], %fd71;
	fma.rn.f64 	%fd72, %fd15, %fd55, 0d0000000000000000;
	fma.rn.f64 	%fd73, %fd16, %fd56, 0d0000000000000000;
	fma.rn.f64 	%fd74, %fd17, %fd59, %fd72;
	fma.rn.f64 	%fd75, %fd18, %fd58, %fd73;
	sub.f64 	%fd76, %fd74, %fd75;
	st.shared.f64 	[%r5+1568], %fd76;
	add.f64 	%fd77, %fd75, %fd74;
	st.shared.f64 	[%r5+784], %fd77;
	fma.rn.f64 	%fd78, %fd19, %fd55, 0d0000000000000000;
	fma.rn.f64 	%fd79, %fd20, %fd56, 0d0000000000000000;
	fma.rn.f64 	%fd80, %fd21, %fd59, %fd78;
	fma.rn.f64 	%fd81, %fd22, %fd58, %fd79;
	add.f64 	%fd82, %fd81, %fd80;
	st.shared.f64 	[%r5+1176], %fd82;
	bar.sync 	0;
	setp.gt.u32 	%p3, %r1, 20;
	@%p3 bra 	$L__BB20_7;
	mov.u32 	%r45, %r1;
$L__BB20_6:
	cvt.u16.u32 	%rs5, %r45;
	mul.lo.s16 	%rs6, %rs5, 171;
	shr.u16 	%rs7, %rs6, 9;
	mul.lo.s16 	%rs8, %rs7, 3;
	sub.s16 	%rs9, %rs5, %rs8;
	mul.wide.u16 	%r26, %rs7, 392;
	add.s32 	%r27, %r4, %r26;
	and.b16  	%rs10, %rs9, 255;
	mul.wide.u16 	%r28, %rs10, 8;
	add.s32 	%r29, %r27, %r28;
	ld.shared.f64 	%fd83, [%r29];
	ld.shared.f64 	%fd84, [%r29+112];
	add.f64 	%fd85, %fd83, %fd84;
	sub.f64 	%fd86, %fd83, %fd84;
	ld.shared.f64 	%fd87, [%r29+56];
	add.f64 	%fd88, %fd87, %fd87;
	sub.f64 	%fd89, %fd87, %fd87;
	mul.f64 	%fd90, %fd88, 0d3FE0000000000000;
	fma.rn.f64 	%fd91, %fd7, %fd85, 0d0000000000000000;
	fma.rn.f64 	%fd92, %fd8, %fd86, 0d0000000000000000;
	fma.rn.f64 	%fd93, %fd9, %fd90, %fd91;
	fma.rn.f64 	%fd94, %fd10, %fd89, %fd92;
	sub.f64 	%fd95, %fd93, %fd94;
	st.shared.f64 	[%r29+336], %fd95;
	add.f64 	%fd96, %fd94, %fd93;
	st.shared.f64 	[%r29], %fd96;
	fma.rn.f64 	%fd97, %fd11, %fd85, 0d0000000000000000;
	fma.rn.f64 	%fd98, %fd12, %fd86, 0d0000000000000000;
	fma.rn.f64 	%fd99, %fd13, %fd90, %fd97;
	fma.rn.f64 	%fd100, %fd14, %fd89, %fd98;
	sub.f64 	%fd101, %fd99, %fd100;
	st.shared.f64 	[%r29+280], %fd101;
	add.f64 	%fd102, %fd100, %fd99;
	st.shared.f64 	[%r29+56], %fd102;
	fma.rn.f64 	%fd103, %fd15, %fd85, 0d0000000000000000;
	fma.rn.f64 	%fd104, %fd16, %fd86, 0d0000000000000000;
	fma.rn.f64 	%fd105, %fd17, %fd90, %fd103;
	fma.rn.f64 	%fd106, %fd18, %fd89, %fd104;
	sub.f64 	%fd107, %fd105, %fd106;
	st.shared.f64 	[%r29+224], %fd107;
	add.f64 	%fd108, %fd106, %fd105;
	st.shared.f64 	[%r29+112], %fd108;
	fma.rn.f64 	%fd109, %fd19, %fd85, 0d0000000000000000;
	fma.rn.f64 	%fd110, %fd20, %fd86, 0d0000000000000000;
	fma.rn.f64 	%fd111, %fd21, %fd90, %fd109;
	fma.rn.f64 	%fd112, %fd22, %fd89, %fd110;
	add.f64 	%fd113, %fd112, %fd111;
	st.shared.f64 	[%r29+168], %fd113;
	add.s32 	%r7, %r45, 9;
	setp.lt.u32 	%p4, %r45, 12;
	mov.u32 	%r45, %r7;
	@%p4 bra 	$L__BB20_6;
$L__BB20_7:
	bar.sync 	0;
	setp.gt.u32 	%p5, %r1, 48;
	@%p5 bra 	$L__BB20_18;
	mov.u32 	%r46, %r1;
$L__BB20_9:
	ld.param.u64 	%rd29, [_Z32massMatrixMultiplyRegisterKernelILi3ELi7ELi3EEviPKdS1_S1_S1_Pd_param_1];
	setp.ge.s32 	%p6, %r3, %r14;
	cvt.u16.u32 	%rs11, %r46;
	mul.lo.s16 	%rs12, %rs11, 37;
	shr.u16 	%rs13, %rs12, 8;
	sub.s16 	%rs14, %rs11, %rs13;
	and.b16  	%rs15, %rs14, 254;
	shr.u16 	%rs16, %rs15, 1;
	add.s16 	%rs17, %rs16, %rs13;
	and.b16  	%rs18, %rs17, 252;
	shr.u16 	%rs19, %rs18, 2;
	mul.lo.s16 	%rs20, %rs19, 7;
	sub.s16 	%rs21, %rs11, %rs20;
	mul.wide.u16 	%r30, %rs19, 392;
	add.s32 	%r31, %r4, %r30;
	and.b16  	%rs22, %rs21, 255;
	mul.wide.u16 	%r32, %rs22, 56;
	add.s32 	%r9, %r31, %r32;
	ld.shared.f64 	%fd115, [%r9];
	ld.shared.f64 	%fd116, [%r9+16];
	add.f64 	%fd23, %fd115, %fd116;
	sub.f64 	%fd24, %fd115, %fd116;
	ld.shared.f64 	%fd117, [%r9+8];
	add.f64 	%fd118, %fd117, %fd117;
	sub.f64 	%fd25, %fd117, %fd117;
	mul.f64 	%fd26, %fd118, 0d3FE0000000000000;
	mov.b32 	%r33, {%rs22, %rs19};
	mov.b32 	%r34, 0;
	mov.b32 	%r35, 12551;
	dp2a.lo.u32.u32 	%r10, %r33, %r35, %r34;
	mad.lo.s32 	%r36, %r3, 343, %r10;
	cvta.to.global.u64 	%rd15, %rd29;
	mul.wide.s32 	%rd16, %r36, 8;
	add.s64 	%rd1, %rd15, %rd16;
	mov.f64 	%fd242, 0d0000000000000000;
	mov.f64 	%fd243, %fd242;
	@%p6 bra 	$L__BB20_11;
	ld.global.nc.f64 	%fd242, [%rd1];
	ld.global.nc.f64 	%fd243, [%rd1+48];
$L__BB20_11:
	fma.rn.f64 	%fd120, %fd8, %fd24, 0d0000000000000000;
	fma.rn.f64 	%fd121, %fd10, %fd25, %fd120;
	fma.rn.f64 	%fd122, %fd7, %fd23, 0d0000000000000000;
	fma.rn.f64 	%fd123, %fd9, %fd26, %fd122;
	add.f64 	%fd124, %fd123, %fd121;
	sub.f64 	%fd125, %fd123, %fd121;
	mul.f64 	%fd126, %fd124, %fd242;
	mul.f64 	%fd127, %fd125, %fd243;
	sub.f64 	%fd31, %fd126, %fd127;
	add.f64 	%fd32, %fd126, %fd127;
	mov.f64 	%fd244, 0d0000000000000000;
	mov.f64 	%fd245, %fd244;
	@%p6 bra 	$L__BB20_13;
	ld.param.u64 	%rd30, [_Z32massMatrixMultiplyRegisterKernelILi3ELi7ELi3EEviPKdS1_S1_S1_Pd_param_1];
	cvta.to.global.u64 	%rd17, %rd30;
	add.s64 	%rd19, %rd17, %rd16;
	ld.global.nc.f64 	%fd244, [%rd19+8];
	ld.global.nc.f64 	%fd245, [%rd19+40];
$L__BB20_13:
	fma.rn.f64 	%fd129, %fd11, %fd23, 0d0000000000000000;
	fma.rn.f64 	%fd130, %fd13, %fd26, %fd129;
	fma.rn.f64 	%fd131, %fd12, %fd24, 0d0000000000000000;
	fma.rn.f64 	%fd132, %fd14, %fd25, %fd131;
	add.f64 	%fd133, %fd130, %fd132;
	sub.f64 	%fd134, %fd130, %fd132;
	mul.f64 	%fd135, %fd133, %fd244;
	mul.f64 	%fd136, %fd134, %fd245;
	sub.f64 	%fd37, %fd135, %fd136;
	add.f64 	%fd38, %fd135, %fd136;
	mov.f64 	%fd246, 0d0000000000000000;
	mov.f64 	%fd247, %fd246;
	@%p6 bra 	$L__BB20_15;
	ld.param.u64 	%rd31, [_Z32massMatrixMultiplyRegisterKernelILi3ELi7ELi3EEviPKdS1_S1_S1_Pd_param_1];
	cvta.to.global.u64 	%rd20, %rd31;
	mul.wide.s32 	%rd21, %r36, 8;
	add.s64 	%rd22, %rd20, %rd21;
	ld.global.nc.f64 	%fd246, [%rd22+16];
	ld.global.nc.f64 	%fd247, [%rd22+32];
$L__BB20_15:
	fma.rn.f64 	%fd138, %fd15, %fd23, 0d0000000000000000;
	fma.rn.f64 	%fd139, %fd17, %fd26, %fd138;
	fma.rn.f64 	%fd140, %fd16, %fd24, 0d0000000000000000;
	fma.rn.f64 	%fd141, %fd18, %fd25, %fd140;
	add.f64 	%fd142, %fd139, %fd141;
	sub.f64 	%fd143, %fd139, %fd141;
	mul.f64 	%fd144, %fd142, %fd246;
	mul.f64 	%fd145, %fd143, %fd247;
	sub.f64 	%fd43, %fd144, %fd145;
	add.f64 	%fd44, %fd144, %fd145;
	fma.rn.f64 	%fd146, %fd19, %fd23, 0d0000000000000000;
	fma.rn.f64 	%fd147, %fd20, %fd24, 0d0000000000000000;
	fma.rn.f64 	%fd45, %fd21, %fd26, %fd146;
	fma.rn.f64 	%fd46, %fd22, %fd25, %fd147;
	mov.f64 	%fd248, 0d0000000000000000;
	@%p6 bra 	$L__BB20_17;
	ld.param.u64 	%rd32, [_Z32massMatrixMultiplyRegisterKernelILi3ELi7ELi3EEviPKdS1_S1_S1_Pd_param_1];
	cvta.to.global.u64 	%rd23, %rd32;
	mul.wide.s32 	%rd24, %r36, 8;
	add.s64 	%rd25, %rd23, %rd24;
	ld.global.nc.f64 	%fd248, [%rd25+24];
$L__BB20_17:
	add.f64 	%fd148, %fd45, %fd46;
	sub.f64 	%fd149, %fd45, %fd46;
	mul.f64 	%fd150, %fd149, %fd248;
	fma.rn.f64 	%fd151, %fd148, %fd248, %fd150;
	mul.f64 	%fd152, %fd151, 0d3FE0000000000000;
	fma.rn.f64 	%fd153, %fd7, %fd32, 0d0000000000000000;
	fma.rn.f64 	%fd154, %fd8, %fd31, 0d0000000000000000;
	fma.rn.f64 	%fd155, %fd11, %fd38, %fd153;
	fma.rn.f64 	%fd156, %fd12, %fd37, %fd154;
	fma.rn.f64 	%fd157, %fd15, %fd44, %fd155;
	fma.rn.f64 	%fd158, %fd16, %fd43, %fd156;
	fma.rn.f64 	%fd159, %fd19, %fd152, %fd157;
	fma.rn.f64 	%fd160, %fd20, %fd152, %fd158;
	sub.f64 	%fd161, %fd159, %fd160;
	st.shared.f64 	[%r9+16], %fd161;
	add.f64 	%fd162, %fd159, %fd160;
	st.shared.f64 	[%r9], %fd162;
	fma.rn.f64 	%fd163, %fd9, %fd32, 0d0000000000000000;
	fma.rn.f64 	%fd164, %fd10, %fd31, 0d0000000000000000;
	fma.rn.f64 	%fd165, %fd13, %fd38, %fd163;
	fma.rn.f64 	%fd166, %fd14, %fd37, %fd164;
	fma.rn.f64 	%fd167, %fd17, %fd44, %fd165;
	fma.rn.f64 	%fd168, %fd18, %fd43, %fd166;
	fma.rn.f64 	%fd169, %fd21, %fd152, %fd167;
	fma.rn.f64 	%fd170, %fd22, %fd152, %fd168;
	add.f64 	%fd171, %fd169, %fd170;
	st.shared.f64 	[%r9+8], %fd171;
	add.s32 	%r11, %r46, 9;
	setp.lt.u32 	%p10, %r46, 40;
	mov.u32 	%r46, %r11;
	@%p10 bra 	$L__BB20_9;
$L__BB20_18:
	setp.gt.u32 	%p11, %r1, 20;
	bar.sync 	0;
	@%p11 bra 	$L__BB20_21;
	mov.u32 	%r47, %r1;
$L__BB20_20:
	cvt.u16.u32 	%rs23, %r47;
	mul.lo.s16 	%rs24, %rs23, 171;
	shr.u16 	%rs25, %rs24, 9;
	mul.lo.s16 	%rs26, %rs25, 3;
	sub.s16 	%rs27, %rs23, %rs26;
	mul.wide.u16 	%r40, %rs25, 392;
	add.s32 	%r41, %r4, %r40;
	and.b16  	%rs28, %rs27, 255;
	mul.wide.u16 	%r42, %rs28, 8;
	add.s32 	%r43, %r41, %r42;
	ld.shared.f64 	%fd172, [%r43];
	ld.shared.f64 	%fd173, [%r43+336];
	add.f64 	%fd174, %fd172, %fd173;
	sub.f64 	%fd175, %fd172, %fd173;
	ld.shared.f64 	%fd176, [%r43+56];
	ld.shared.f64 	%fd177, [%r43+280];
	add.f64 	%fd178, %fd176, %fd177;
	sub.f64 	%fd179, %fd176, %fd177;
	ld.shared.f64 	%fd180, [%r43+112];
	ld.shared.f64 	%fd181, [%r43+224];
	add.f64 	%fd182, %fd180, %fd181;
	sub.f64 	%fd183, %fd180, %fd181;
	ld.shared.f64 	%fd184, [%r43+168];
	add.f64 	%fd185, %fd184, %fd184;
	sub.f64 	%fd186, %fd184, %fd184;
	mul.f64 	%fd187, %fd185, 0d3FE0000000000000;
	fma.rn.f64 	%fd188, %fd7, %fd174, 0d0000000000000000;
	fma.rn.f64 	%fd189, %fd8, %fd175, 0d0000000000000000;
	fma.rn.f64 	%fd190, %fd11, %fd178, %fd188;
	fma.rn.f64 	%fd191, %fd12, %fd179, %fd189;
	fma.rn.f64 	%fd192, %fd15, %fd182, %fd190;
	fma.rn.f64 	%fd193, %fd16, %fd183, %fd191;
	fma.rn.f64 	%fd194, %fd19, %fd187, %fd192;
	fma.rn.f64 	%fd195, %fd20, %fd186, %fd193;
	sub.f64 	%fd196, %fd194, %fd195;
	st.shared.f64 	[%r43+112], %fd196;
	add.f64 	%fd197, %fd194, %fd195;
	st.shared.f64 	[%r43], %fd197;
	fma.rn.f64 	%fd198, %fd9, %fd174, 0d0000000000000000;
	fma.rn.f64 	%fd199, %fd10, %fd175, 0d0000000000000000;
	fma.rn.f64 	%fd200, %fd13, %fd178, %fd198;
	fma.rn.f64 	%fd201, %fd14, %fd179, %fd199;
	fma.rn.f64 	%fd202, %fd17, %fd182, %fd200;
	fma.rn.f64 	%fd203, %fd18, %fd183, %fd201;
	fma.rn.f64 	%fd204, %fd21, %fd187, %fd202;
	fma.rn.f64 	%fd205, %fd22, %fd186, %fd203;
	add.f64 	%fd206, %fd204, %fd205;
	st.shared.f64 	[%r43+56], %fd206;
	add.s32 	%r13, %r47, 9;
	setp.lt.u32 	%p12, %r47, 12;
	mov.u32 	%r47, %r13;
	@%p12 bra 	$L__BB20_20;
$L__BB20_21:
	setp.ge.s32 	%p13, %r3, %r14;
	bar.sync 	0;
	ld.shared.f64 	%fd207, [%r5];
	ld.shared.f64 	%fd208, [%r5+2352];
	add.f64 	%fd209, %fd207, %fd208;
	sub.f64 	%fd210, %fd207, %fd208;
	ld.shared.f64 	%fd211, [%r5+392];
	ld.shared.f64 	%fd212, [%r5+1960];
	add.f64 	%fd213, %fd211, %fd212;
	sub.f64 	%fd214, %fd211, %fd212;
	ld.shared.f64 	%fd215, [%r5+784];
	ld.shared.f64 	%fd216, [%r5+1568];
	add.f64 	%fd217, %fd215, %fd216;
	sub.f64 	%fd218, %fd215, %fd216;
	ld.shared.f64 	%fd219, [%r5+1176];
	add.f64 	%fd220, %fd219, %fd219;
	sub.f64 	%fd221, %fd219, %fd219;
	mul.f64 	%fd222, %fd220, 0d3FE0000000000000;
	fma.rn.f64 	%fd223, %fd7, %fd209, 0d0000000000000000;
	fma.rn.f64 	%fd224, %fd8, %fd210, 0d0000000000000000;
	fma.rn.f64 	%fd225, %fd11, %fd213, %fd223;
	fma.rn.f64 	%fd226, %fd12, %fd214, %fd224;
	fma.rn.f64 	%fd227, %fd15, %fd217, %fd225;
	fma.rn.f64 	%fd228, %fd16, %fd218, %fd226;
	fma.rn.f64 	%fd49, %fd19, %fd222, %fd227;
	fma.rn.f64 	%fd50, %fd20, %fd221, %fd228;
	fma.rn.f64 	%fd229, %fd9, %fd209, 0d0000000000000000;
	fma.rn.f64 	%fd230, %fd10, %fd210, 0d0000000000000000;
	fma.rn.f64 	%fd231, %fd13, %fd213, %fd229;
	fma.rn.f64 	%fd232, %fd14, %fd214, %fd230;
	fma.rn.f64 	%fd233, %fd17, %fd217, %fd231;
	fma.rn.f64 	%fd234, %fd18, %fd218, %fd232;
	fma.rn.f64 	%fd235, %fd21, %fd222, %fd233;
	fma.rn.f64 	%fd236, %fd22, %fd221, %fd234;
	add.f64 	%fd51, %fd235, %fd236;
	@%p13 bra 	$L__BB20_23;
	ld.param.u64 	%rd33, [_Z32massMatrixMultiplyRegisterKernelILi3ELi7ELi3EEviPKdS1_S1_S1_Pd_param_5];
	mad.lo.s32 	%r44, %r3, 27, %r1;
	cvta.to.global.u64 	%rd26, %rd33;
	mul.wide.s32 	%rd27, %r44, 8;
	add.s64 	%rd28, %rd26, %rd27;
	add.f64 	%fd237, %fd49, %fd50;
	st.global.f64 	[%rd28], %fd237;
	st.global.f64 	[%rd28+72], %fd51;
	sub.f64 	%fd238, %fd49, %fd50;
	st.global.f64 	[%rd28+144], %fd238;
$L__BB20_23:
	ret;

}
	// .globl	_Z32massMatrixMultiplyConstantKernelILi3ELi7ELi3EEviPKdS1_S1_S1_Pd
.visible .entry _Z32massMatrixMultiplyConstantKernelILi3ELi7ELi3EEviPKdS1_S1_S1_Pd(
	.param .u32 _Z32massMatrixMultiplyConstantKernelILi3ELi7ELi3EEviPKdS1_S1_S1_Pd_param_0,
	.param .u64 .ptr .align 1 _Z32massMatrixMultiplyConstantKernelILi3ELi7ELi3EEviPKdS1_S1_S1_Pd_param_1,
	.param .u64 .ptr .align 1 _Z32massMatrixMultiplyConstantKernelILi3ELi7ELi3EEviPKdS1_S1_S1_Pd_param_2,
	.param .u64 .ptr .align 1 _Z32massMatrixMultiplyConstantKernelILi3ELi7ELi3EEviPKdS1_S1_S1_Pd_param_3,
	.param .u64 .ptr .align 1 _Z32massMatrixMultiplyConstantKernelILi3ELi7ELi3EEviPKdS1_S1_S1_Pd_param_4,
	.param .u64 .ptr .align 1 _Z32massMatrixMultiplyConstantKernelILi3ELi7ELi3EEviPKdS1_S1_S1_Pd_param_5
)
{
	.reg .pred 	%p<13>;
	.reg .b16 	%rs<29>;
	.reg .b32 	%r<43>;
	.reg .b64 	%rd<27>;
	.reg .b64 	%fd<247>;
	// demoted variable
	.shared .align 8 .b8 _ZZ32massMatrixMultiplyConstantKernelILi3ELi7ELi3EEviPKdS1_S1_S1_PdE6s_tmp1[8232];
	ld.param.u32 	%r14, [_Z32massMatrixMultiplyConstantKernelILi3ELi7ELi3EEviPKdS1_S1_S1_Pd_param_0];
	ld.param.u64 	%rd3, [_Z32massMatrixMultiplyConstantKernelILi3ELi7ELi3EEviPKdS1_S1_S1_Pd_param_4];
	mov.u32 	%r1, %tid.x;
	mov.u32 	%r2, %tid.y;
	mov.u32 	%r15, %ctaid.x;
	mad.lo.s32 	%r3, %r15, 3, %r2;
	setp.ge.s32 	%p1, %r3, %r14;
	@%p1 bra 	$L__BB21_2;
	cvta.to.global.u64 	%rd5, %rd3;
	mad.lo.s32 	%r16, %r3, 27, %r1;
	mul.wide.s32 	%rd6, %r16, 8;
	add.s64 	%rd7, %rd5, %rd6;
	ld.global.nc.f64 	%fd239, [%rd7];
	ld.global.nc.f64 	%fd238, [%rd7+72];
	ld.global.nc.f64 	%fd237, [%rd7+144];
$L__BB21_2:
	cvt.u16.u32 	%rs1, %r1;
	bar.sync 	0;
	mul.hi.u16 	%rs2, %rs1, 21846;
	mul.lo.s16 	%rs3, %rs2, 3;
	sub.s16 	%rs4, %rs1, %rs3;
	add.f64 	%fd53, %fd239, %fd237;
	sub.f64 	%fd54, %fd239, %fd237;
	add.f64 	%fd55, %fd238, %fd238;
	sub.f64 	%fd56, %fd238, %fd238;
	mul.f64 	%fd57, %fd55, 0d3FE0000000000000;
	mov.u32 	%r17, _ZZ32massMatrixMultiplyConstantKernelILi3ELi7ELi3EEviPKdS1_S1_S1_PdE6s_tmp1;
	mad.lo.s32 	%r4, %r2, 2744, %r17;
	mul.wide.u16 	%r18, %rs2, 56;
	add.s32 	%r19, %r4, %r18;
	mul.wide.u16 	%r20, %rs4, 8;
	add.s32 	%r5, %r19, %r20;
	ld.const.f64 	%fd7, [const_oddDofToQuad];
	fma.rn.f64 	%fd58, %fd7, %fd53, 0d0000000000000000;
	ld.const.f64 	%fd8, [const_evenDofToQuad];
	fma.rn.f64 	%fd59, %fd8, %fd54, 0d0000000000000000;
	ld.const.f64 	%fd9, [const_oddDofToQuad+8];
	fma.rn.f64 	%fd60, %fd9, %fd57, %fd58;
	ld.const.f64 	%fd10, [const_evenDofToQuad+8];
	fma.rn.f64 	%fd61, %fd10, %fd56, %fd59;
	sub.f64 	%fd62, %fd60, %fd61;
	st.shared.f64 	[%r5+2352], %fd62;
	add.f64 	%fd63, %fd61, %fd60;
	st.shared.f64 	[%r5], %fd63;
	ld.const.f64 	%fd11, [const_oddDofToQuad+16];
	fma.rn.f64 	%fd64, %fd11, %fd53, 0d0000000000000000;
	ld.const.f64 	%fd12, [const_evenDofToQuad+16];
	fma.rn.f64 	%fd65, %fd12, %fd54, 0d0000000000000000;
	ld.const.f64 	%fd13, [const_oddDofToQuad+24];
	fma.rn.f64 	%fd66, %fd13, %fd57, %fd64;
	ld.const.f64 	%fd14, [const_evenDofToQuad+24];
	fma.rn.f64 	%fd67, %fd14, %fd56, %fd65;
	sub.f64 	%fd68, %fd66, %fd67;
	st.shared.f64 	[%r5+1960], %fd68;
	add.f64 	%fd69, %fd67, %fd66;
	st.shared.f64 	[%r5+392], %fd69;
	ld.const.f64 	%fd15, [const_oddDofToQuad+32];
	fma.rn.f64 	%fd70, %fd15, %fd53, 0d0000000000000000;
	ld.const.f64 	%fd16, [const_evenDofToQuad+32];
	fma.rn.f64 	%fd71, %fd16, %fd54, 0d0000000000000000;
	ld.const.f64 	%fd17, [const_oddDofToQuad+40];
	fma.rn.f64 	%fd72, %fd17, %fd57, %fd70;
	ld.const.f64 	%fd18, [const_evenDofToQuad+40];
	fma.rn.f64 	%fd73, %fd18, %fd56, %fd71;
	sub.f64 	%fd74, %fd72, %fd73;
	st.shared.f64 	[%r5+1568], %fd74;
	add.f64 	%fd75, %fd73, %fd72;
	st.shared.f64 	[%r5+784], %fd75;
	ld.const.f64 	%fd19, [const_oddDofToQuad+48];
	fma.rn.f64 	%fd76, %fd19, %fd53, 0d0000000000000000;
	ld.const.f64 	%fd20, [const_evenDofToQuad+48];
	fma.rn.f64 	%fd77, %fd20, %fd54, 0d0000000000000000;
	ld.const.f64 	%fd21, [const_oddDofToQuad+56];
	fma.rn.f64 	%fd78, %fd21, %fd57, %fd76;
	ld.const.f64 	%fd22, [const_evenDofToQuad+56];
	fma.rn.f64 	%fd79, %fd22, %fd56, %fd77;
	add.f64 	%fd80, %fd79, %fd78;
	st.shared.f64 	[%r5+1176], %fd80;
	bar.sync 	0;
	setp.gt.u32 	%p2, %r1, 20;
	@%p2 bra 	$L__BB21_5;
	mov.u32 	%r40, %r1;
$L__BB21_4:
	cvt.u16.u32 	%rs5, %r40;
	mul.lo.s16 	%rs6, %rs5, 171;
	shr.u16 	%rs7, %rs6, 9;
	mul.lo.s16 	%rs8, %rs7, 3;
	sub.s16 	%rs9, %rs5, %rs8;
	mul.wide.u16 	%r21, %rs7, 392;
	add.s32 	%r22, %r4, %r21;
	and.b16  	%rs10, %rs9, 255;
	mul.wide.u16 	%r23, %rs10, 8;
	add.s32 	%r24, %r22, %r23;
	ld.shared.f64 	%fd81, [%r24];
	ld.shared.f64 	%fd82, [%r24+112];
	add.f64 	%fd83, %fd81, %fd82;
	sub.f64 	%fd84, %fd81, %fd82;
	ld.shared.f64 	%fd85, [%r24+56];
	add.f64 	%fd86, %fd85, %fd85;
	sub.f64 	%fd87, %fd85, %fd85;
	mul.f64 	%fd88, %fd86, 0d3FE0000000000000;
	fma.rn.f64 	%fd89, %fd7, %fd83, 0d0000000000000000;
	fma.rn.f64 	%fd90, %fd8, %fd84, 0d0000000000000000;
	fma.rn.f64 	%fd91, %fd9, %fd88, %fd89;
	fma.rn.f64 	%fd92, %fd10, %fd87, %fd90;
	sub.f64 	%fd93, %fd91, %fd92;
	st.shared.f64 	[%r24+336], %fd93;
	add.f64 	%fd94, %fd92, %fd91;
	st.shared.f64 	[%r24], %fd94;
	fma.rn.f64 	%fd95, %fd11, %fd83, 0d0000000000000000;
	fma.rn.f64 	%fd96, %fd12, %fd84, 0d0000000000000000;
	fma.rn.f64 	%fd97, %fd13, %fd88, %fd95;
	fma.rn.f64 	%fd98, %fd14, %fd87, %fd96;
	sub.f64 	%fd99, %fd97, %fd98;
	st.shared.f64 	[%r24+280], %fd99;
	add.f64 	%fd100, %fd98, %fd97;
	st.shared.f64 	[%r24+56], %fd100;
	fma.rn.f64 	%fd101, %fd15, %fd83, 0d0000000000000000;
	fma.rn.f64 	%fd102, %fd16, %fd84, 0d0000000000000000;
	fma.rn.f64 	%fd103, %fd17, %fd88, %fd101;
	fma.rn.f64 	%fd104, %fd18, %fd87, %fd102;
	sub.f64 	%fd105, %fd103, %fd104;
	st.shared.f64 	[%r24+224], %fd105;
	add.f64 	%fd106, %fd104, %fd103;
	st.shared.f64 	[%r24+112], %fd106;
	fma.rn.f64 	%fd107, %fd19, %fd83, 0d0000000000000000;
	fma.rn.f64 	%fd108, %fd20, %fd84, 0d0000000000000000;
	fma.rn.f64 	%fd109, %fd21, %fd88, %fd107;
	fma.rn.f64 	%fd110, %fd22, %fd87, %fd108;
	add.f64 	%fd111, %fd110, %fd109;
	st.shared.f64 	[%r24+168], %fd111;
	add.s32 	%r7, %r40, 9;
	setp.lt.u32 	%p3, %r40, 12;
	mov.u32 	%r40, %r7;
	@%p3 bra 	$L__BB21_4;
$L__BB21_5:
	bar.sync 	0;
	setp.gt.u32 	%p4, %r1, 48;
	@%p4 bra 	$L__BB21_16;
	mov.u32 	%r41, %r1;
$L__BB21_7:
	ld.param.u64 	%rd22, [_Z32massMatrixMultiplyConstantKernelILi3ELi7ELi3EEviPKdS1_S1_S1_Pd_param_1];
	setp.ge.s32 	%p5, %r3, %r14;
	cvt.u16.u32 	%rs11, %r41;
	mul.lo.s16 	%rs12, %rs11, 37;
	shr.u16 	%rs13, %rs12, 8;
	sub.s16 	%rs14, %rs11, %rs13;
	and.b16  	%rs15, %rs14, 254;
	shr.u16 	%rs16, %rs15, 1;
	add.s16 	%rs17, %rs16, %rs13;
	and.b16  	%rs18, %rs17, 252;
	shr.u16 	%rs19, %rs18, 2;
	mul.lo.s16 	%rs20, %rs19, 7;
	sub.s16 	%rs21, %rs11, %rs20;
	mul.wide.u16 	%r25, %rs19, 392;
	add.s32 	%r26, %r4, %r25;
	and.b16  	%rs22, %rs21, 255;
	mul.wide.u16 	%r27, %rs22, 56;
	add.s32 	%r9, %r26, %r27;
	ld.shared.f64 	%fd113, [%r9];
	ld.shared.f64 	%fd114, [%r9+16];
	add.f64 	%fd23, %fd113, %fd114;
	sub.f64 	%fd24, %fd113, %fd114;
	ld.shared.f64 	%fd115, [%r9+8];
	add.f64 	%fd116, %fd115, %fd115;
	sub.f64 	%fd25, %fd115, %fd115;
	mul.f64 	%fd26, %fd116, 0d3FE0000000000000;
	mov.b32 	%r28, {%rs22, %rs19};
	mov.b32 	%r29, 0;
	mov.b32 	%r30, 12551;
	dp2a.lo.u32.u32 	%r10, %r28, %r30, %r29;
	mad.lo.s32 	%r31, %r3, 343, %r10;
	cvta.to.global.u64 	%rd8, %rd22;
	mul.wide.s32 	%rd9, %r31, 8;
	add.s64 	%rd1, %rd8, %rd9;
	mov.f64 	%fd240, 0d0000000000000000;
	mov.f64 	%fd241, %fd240;
	@%p5 bra 	$L__BB21_9;
	ld.global.nc.f64 	%fd240, [%rd1];
	ld.global.nc.f64 	%fd241, [%rd1+48];
$L__BB21_9:
	fma.rn.f64 	%fd118, %fd7, %fd23, 0d0000000000000000;
	fma.rn.f64 	%fd119, %fd9, %fd26, %fd118;
	fma.rn.f64 	%fd120, %fd8, %fd24, 0d0000000000000000;
	fma.rn.f64 	%fd121, %fd10, %fd25, %fd120;
	add.f64 	%fd122, %fd119, %fd121;
	sub.f64 	%fd123, %fd119, %fd121;
	mul.f64 	%fd124, %fd122, %fd240;
	mul.f64 	%fd125, %fd123, %fd241;
	sub.f64 	%fd31, %fd124, %fd125;
	add.f64 	%fd32, %fd124, %fd125;
	mov.f64 	%fd242, 0d0000000000000000;
	mov.f64 	%fd243, %fd242;
	@%p5 bra 	$L__BB21_11;
	ld.param.u64 	%rd23, [_Z32massMatrixMultiplyConstantKernelILi3ELi7ELi3EEviPKdS1_S1_S1_Pd_param_1];
	cvta.to.global.u64 	%rd10, %rd23;
	add.s64 	%rd12, %rd10, %rd9;
	ld.global.nc.f64 	%fd242, [%rd12+8];
	ld.global.nc.f64 	%fd243, [%rd12+40];
$L__BB21_11:
	fma.rn.f64 	%fd127, %fd11, %fd23, 0d0000000000000000;
	fma.rn.f64 	%fd128, %fd13, %fd26, %fd127;
	fma.rn.f64 	%fd129, %fd12, %fd24, 0d0000000000000000;
	fma.rn.f64 	%fd130, %fd14, %fd25, %fd129;
	add.f64 	%fd131, %fd128, %fd130;
	sub.f64 	%fd132, %fd128, %fd130;
	mul.f64 	%fd133, %fd131, %fd242;
	mul.f64 	%fd134, %fd132, %fd243;
	sub.f64 	%fd37, %fd133, %fd134;
	add.f64 	%fd38, %fd133, %fd134;
	mov.f64 	%fd244, 0d0000000000000000;
	mov.f64 	%fd245, %fd244;
	@%p5 bra 	$L__BB21_13;
	ld.param.u64 	%rd24, [_Z32massMatrixMultiplyConstantKernelILi3ELi7ELi3EEviPKdS1_S1_S1_Pd_param_1];
	cvta.to.global.u64 	%rd13, %rd24;
	mul.wide.s32 	%rd14, %r31, 8;
	add.s64 	%rd15, %rd13, %rd14;
	ld.global.nc.f64 	%fd244, [%rd15+16];
	ld.global.nc.f64 	%fd245, [%rd15+32];
$L__BB21_13:
	fma.rn.f64 	%fd136, %fd15, %fd23, 0d0000000000000000;
	fma.rn.f64 	%fd137, %fd17, %fd26, %fd136;
	fma.rn.f64 	%fd138, %fd16, %fd24, 0d0000000000000000;
	fma.rn.f64 	%fd139, %fd18, %fd25, %fd138;
	add.f64 	%fd140, %fd137, %fd139;
	sub.f64 	%fd141, %fd137, %fd139;
	mul.f64 	%fd142, %fd140, %fd244;
	mul.f64 	%fd143, %fd141, %fd245;
	sub.f64 	%fd43, %fd142, %fd143;
	add.f64 	%fd44, %fd142, %fd143;
	fma.rn.f64 	%fd144, %fd19, %fd23, 0d0000000000000000;
	fma.rn.f64 	%fd145, %fd20, %fd24, 0d0000000000000000;
	fma.rn.f64 	%fd45, %fd21, %fd26, %fd144;
	fma.rn.f64 	%fd46, %fd22, %fd25, %fd145;
	mov.f64 	%fd246, 0d0000000000000000;
	@%p5 bra 	$L__BB21_15;
	ld.param.u64 	%rd25, [_Z32massMatrixMultiplyConstantKernelILi3ELi7ELi3EEviPKdS1_S1_S1_Pd_param_1];
	cvta.to.global.u64 	%rd16, %rd25;
	mul.wide.s32 	%rd17, %r31, 8;
	add.s64 	%rd18, %rd16, %rd17;
	ld.global.nc.f64 	%fd246, [%rd18+24];
$L__BB21_15:
	add.f64 	%fd146, %fd45, %fd46;
	sub.f64 	%fd147, %fd45, %fd46;
	mul.f64 	%fd148, %fd147, %fd246;
	fma.rn.f64 	%fd149, %fd146, %fd246, %fd148;
	mul.f64 	%fd150, %fd149, 0d3FE0000000000000;
	fma.rn.f64 	%fd151, %fd7, %fd32, 0d0000000000000000;
	fma.rn.f64 	%fd152, %fd8, %fd31, 0d0000000000000000;
	fma.rn.f64 	%fd153, %fd11, %fd38, %fd151;
	fma.rn.f64 	%fd154, %fd12, %fd37, %fd152;
	fma.rn.f64 	%fd155, %fd15, %fd44, %fd153;
	fma.rn.f64 	%fd156, %fd16, %fd43, %fd154;
	fma.rn.f64 	%fd157, %fd19, %fd150, %fd155;
	fma.rn.f64 	%fd158, %fd20, %fd150, %fd156;
	sub.f64 	%fd159, %fd157, %fd158;
	st.shared.f64 	[%r9+16], %fd159;
	add.f64 	%fd160, %fd157, %fd158;
	st.shared.f64 	[%r9], %fd160;
	fma.rn.f64 	%fd161, %fd9, %fd32, 0d0000000000000000;
	fma.rn.f64 	%fd162, %fd10, %fd31, 0d0000000000000000;
	fma.rn.f64 	%fd163, %fd13, %fd38, %fd161;
	fma.rn.f64 	%fd164, %fd14, %fd37, %fd162;
	fma.rn.f64 	%fd165, %fd17, %fd44, %fd163;
	fma.rn.f64 	%fd166, %fd18, %fd43, %fd164;
	fma.rn.f64 	%fd167, %fd21, %fd150, %fd165;
	fma.rn.f64 	%fd168, %fd22, %fd150, %fd166;
	add.f64 	%fd169, %fd167, %fd168;
	st.shared.f64 	[%r9+8], %fd169;
	add.s32 	%r11, %r41, 9;
	setp.lt.u32 	%p9, %r41, 40;
	mov.u32 	%r41, %r11;
	@%p9 bra 	$L__BB21_7;
$L__BB21_16:
	setp.gt.u32 	%p10, %r1, 20;
	bar.sync 	0;
	@%p10 bra 	$L__BB21_19;
	mov.u32 	%r42, %r1;
$L__BB21_18:
	cvt.u16.u32 	%rs23, %r42;
	mul.lo.s16 	%rs24, %rs23, 171;
	shr.u16 	%rs25, %rs24, 9;
	mul.lo.s16 	%rs26, %rs25, 3;
	sub.s16 	%rs27, %rs23, %rs26;
	mul.wide.u16 	%r35, %rs25, 392;
	add.s32 	%r36, %r4, %r35;
	and.b16  	%rs28, %rs27, 255;
	mul.wide.u16 	%r37, %rs28, 8;
	add.s32 	%r38, %r36, %r37;
	ld.shared.f64 	%fd170, [%r38];
	ld.shared.f64 	%fd171, [%r38+336];
	add.f64 	%fd172, %fd170, %fd171;
	sub.f64 	%fd173, %fd170, %fd171;
	ld.shared.f64 	%fd174, [%r38+56];
	ld.shared.f64 	%fd175, [%r38+280];
	add.f64 	%fd176, %fd174, %fd175;
	sub.f64 	%fd177, %fd174, %fd175;
	ld.shared.f64 	%fd178, [%r38+112];
	ld.shared.f64 	%fd179, [%r38+224];
	add.f64 	%fd180, %fd178, %fd179;
	sub.f64 	%fd181, %fd178, %fd179;
	ld.shared.f64 	%fd182, [%r38+168];
	add.f64 	%fd183, %fd182, %fd182;
	sub.f64 	%fd184, %fd182, %fd182;
	mul.f64 	%fd185, %fd183, 0d3FE0000000000000;
	fma.rn.f64 	%fd186, %fd7, %fd172, 0d0000000000000000;
	fma.rn.f64 	%fd187, %fd8, %fd173, 0d0000000000000000;
	fma.rn.f64 	%fd188, %fd11, %fd176, %fd186;
	fma.rn.f64 	%fd189, %fd12, %fd177, %fd187;
	fma.rn.f64 	%fd190, %fd15, %fd180, %fd188;
	fma.rn.f64 	%fd191, %fd16, %fd181, %fd189;
	fma.rn.f64 	%fd192, %fd19, %fd185, %fd190;
	fma.rn.f64 	%fd193, %fd20, %fd184, %fd191;
	sub.f64 	%fd194, %fd192, %fd193;
	st.shared.f64 	[%r38+112], %fd194;
	add.f64 	%fd195, %fd192, %fd193;
	st.shared.f64 	[%r38], %fd195;
	fma.rn.f64 	%fd196, %fd9, %fd172, 0d0000000000000000;
	fma.rn.f64 	%fd197, %fd10, %fd173, 0d0000000000000000;
	fma.rn.f64 	%fd198, %fd13, %fd176, %fd196;
	fma.rn.f64 	%fd199, %fd14, %fd177, %fd197;
	fma.rn.f64 	%fd200, %fd17, %fd180, %fd198;
	fma.rn.f64 	%fd201, %fd18, %fd181, %fd199;
	fma.rn.f64 	%fd202, %fd21, %fd185, %fd200;
	fma.rn.f64 	%fd203, %fd22, %fd184, %fd201;
	add.f64 	%fd204, %fd202, %fd203;
	st.shared.f64 	[%r38+56], %fd204;
	add.s32 	%r13, %r42, 9;
	setp.lt.u32 	%p11, %r42, 12;
	mov.u32 	%r42, %r13;
	@%p11 bra 	$L__BB21_18;
$L__BB21_19:
	setp.ge.s32 	%p12, %r3, %r14;
	bar.sync 	0;
	ld.shared.f64 	%fd205, [%r5];
	ld.shared.f64 	%fd206, [%r5+2352];
	add.f64 	%fd207, %fd205, %fd206;
	sub.f64 	%fd208, %fd205, %fd206;
	ld.shared.f64 	%fd209, [%r5+392];
	ld.shared.f64 	%fd210, [%r5+1960];
	add.f64 	%fd211, %fd209, %fd210;
	sub.f64 	%fd212, %fd209, %fd210;
	ld.shared.f64 	%fd213, [%r5+784];
	ld.shared.f64 	%fd214, [%r5+1568];
	add.f64 	%fd215, %fd213, %fd214;
	sub.f64 	%fd216, %fd213, %fd214;
	ld.shared.f64 	%fd217, [%r5+1176];
	add.f64 	%fd218, %fd217, %fd217;
	sub.f64 	%fd219, %fd217, %fd217;
	mul.f64 	%fd220, %fd218, 0d3FE0000000000000;
	fma.rn.f64 	%fd221, %fd7, %fd207, 0d0000000000000000;
	fma.rn.f64 	%fd222, %fd8, %fd208, 0d0000000000000000;
	fma.rn.f64 	%fd223, %fd11, %fd211, %fd221;
	fma.rn.f64 	%fd224, %fd12, %fd212, %fd222;
	fma.rn.f64 	%fd225, %fd15, %fd215, %fd223;
	fma.rn.f64 	%fd226, %fd16, %fd216, %fd224;
	fma.rn.f64 	%fd49, %fd19, %fd220, %fd225;
	fma.rn.f64 	%fd50, %fd20, %fd219, %fd226;
	fma.rn.f64 	%fd227, %fd9, %fd207, 0d0000000000000000;
	fma.rn.f64 	%fd228, %fd10, %fd208, 0d0000000000000000;
	fma.rn.f64 	%fd229, %fd13, %fd211, %fd227;
	fma.rn.f64 	%fd230, %fd14, %fd212, %fd228;
	fma.rn.f64 	%fd231, %fd17, %fd215, %fd229;
	fma.rn.f64 	%fd232, %fd18, %fd216, %fd230;
	fma.rn.f64 	%fd233, %fd21, %fd220, %fd231;
	fma.rn.f64 	%fd234, %fd22, %fd219, %fd232;
	add.f64 	%fd51, %fd233, %fd234;
	@%p12 bra 	$L__BB21_21;
	ld.param.u64 	%rd26, [_Z32massMatrixMultiplyConstantKernelILi3ELi7ELi3EEviPKdS1_S1_S1_Pd_param_5];
	mad.lo.s32 	%r39, %r3, 27, %r1;
	cvta.to.global.u64 	%rd19, %rd26;
	mul.wide.s32 	%rd20, %r39, 8;
	add.s64 	%rd21, %rd19, %rd20;
	add.f64 	%fd235, %fd49, %fd50;
	st.global.f64 	[%rd21], %fd235;
	st.global.f64 	[%rd21+72], %fd51;
	sub.f64 	%fd236, %fd49, %fd50;
	st.global.f64 	[%rd21+144], %fd236;
$L__BB21_21:
	ret;

}
	// .globl	_Z32massMatrixMultiplyRegisterKernelILi4ELi4ELi2EEviPKdS1_S1_S1_Pd
.visible .entry _Z32massMatrixMultiplyRegisterKernelILi4ELi4ELi2EEviPKdS1_S1_S1_Pd(
	.param .u32 _Z32massMatrixMultiplyRegisterKernelILi4ELi4ELi2EEviPKdS1_S1_S1_Pd_param_0,
	.param .u64 .ptr .align 1 _Z32massMatrixMultiplyRegisterKernelILi4ELi4ELi2EEviPKdS1_S1_S1_Pd_param_1,
	.param .u64 .ptr .align 1 _Z32massMatrixMultiplyRegisterKernelILi4ELi4ELi2EEviPKdS1_S1_S1_Pd_param_2,
	.param .u64 .ptr .align 1 _Z32massMatrixMultiplyRegisterKernelILi4ELi4ELi2EEviPKdS1_S1_S1_Pd_param_3,
	.param .u64 .ptr .align 1 _Z32massMatrixMultiplyRegisterKernelILi4ELi4ELi2EEviPKdS1_S1_S1_Pd_param_4,
	.param .u64 .ptr .align 1 _Z32massMatrixMultiplyRegisterKernelILi4ELi4ELi2EEviPKdS1_S1_S1_Pd_param_5
)
{
	.reg .pred 	%p<9>;
	.reg .b32 	%r<34>;
	.reg .b64 	%rd<26>;
	.reg .b64 	%fd<154>;
	// demoted variable
	.shared .align 8 .b8 _ZZ32massMatrixMultiplyRegisterKernelILi4ELi4ELi2EEviPKdS1_S1_S1_PdE6s_tmp1[1280];
	// demoted variable
	.shared .align 8 .b8 _ZZ32massMatrixMultiplyRegisterKernelILi4ELi4ELi2EEviPKdS1_S1_S1_PdE14s_oddDofToQuad[32];
	// demoted variable
	.shared .align 8 .b8 _ZZ32massMatrixMultiplyRegisterKernelILi4ELi4ELi2EEviPKdS1_S1_S1_PdE15s_evenDofToQuad[32];
	ld.param.u32 	%r9, [_Z32massMatrixMultiplyRegisterKernelILi4ELi4ELi2EEviPKdS1_S1_S1_Pd_param_0];
	ld.param.u64 	%rd3, [_Z32massMatrixMultiplyRegisterKernelILi4ELi4ELi2EEviPKdS1_S1_S1_Pd_param_1];
	ld.param.u64 	%rd4, [_Z32massMatrixMultiplyRegisterKernelILi4ELi4ELi2EEviPKdS1_S1_S1_Pd_param_2];
	ld.param.u64 	%rd5, [_Z32massMatrixMultiplyRegisterKernelILi4ELi4ELi2EEviPKdS1_S1_S1_Pd_param_3];
	ld.param.u64 	%rd6, [_Z32massMatrixMultiplyRegisterKernelILi4ELi4ELi2EEviPKdS1_S1_S1_Pd_param_4];
	mov.u32 	%r1, %tid.x;
	mov.u32 	%r2, %tid.y;
	mov.u32 	%r10, %ctaid.x;
	shl.b32 	%r11, %r10, 1;
	add.s32 	%r3, %r11, %r2;
	and.b32  	%r4, %r1, 3;
	and.b32  	%r5, %r1, 1020;
	setp.ge.s32 	%p1, %r3, %r9;
	@%p1 bra 	$L__BB22_2;
	cvta.to.global.u64 	%rd8, %rd6;
	add.s32 	%r12, %r4, %r5;
	shl.b32 	%r13, %r3, 6;
	add.s32 	%r14, %r12, %r13;
	mul.wide.s32 	%rd9, %r14, 8;
	add.s64 	%rd10, %rd8, %rd9;
	ld.global.nc.f64 	%fd149, [%rd10];
	ld.global.nc.f64 	%fd148, [%rd10+128];
	ld.global.nc.f64 	%fd147, [%rd10+256];
	ld.global.nc.f64 	%fd146, [%rd10+384];
$L__BB22_2:
	setp.gt.u32 	%p2, %r1, 3;
	@%p2 bra 	$L__BB22_4;
	cvta.to.global.u64 	%rd11, %rd4;
	mul.wide.u32 	%rd12, %r1, 8;
	add.s64 	%rd13, %rd11, %rd12;
	ld.global.nc.f64 	%fd40, [%rd13];
	shl.b32 	%r15, %r1, 3;
	mov.u32 	%r16, _ZZ32massMatrixMultiplyRegisterKernelILi4ELi4ELi2EEviPKdS1_S1_S1_PdE14s_oddDofToQuad;
	add.s32 	%r17, %r16, %r15;
	st.shared.f64 	[%r17], %fd40;
	cvta.to.global.u64 	%rd14, %rd5;
	add.s64 	%rd15, %rd14, %rd12;
	ld.global.nc.f64 	%fd41, [%rd15];
	mov.u32 	%r18, _ZZ32massMatrixMultiplyRegisterKernelILi4ELi4ELi2EEviPKdS1_S1_S1_PdE15s_evenDofToQuad;
	add.s32 	%r19, %r18, %r15;
	st.shared.f64 	[%r19], %fd41;
$L__BB22_4:
	bar.sync 	0;
	ld.shared.f64 	%fd9, [_ZZ32massMatrixMultiplyRegisterKernelILi4ELi4ELi2EEviPKdS1_S1_S1_PdE14s_oddDofToQuad];
	ld.shared.f64 	%fd10, [_ZZ32massMatrixMultiplyRegisterKernelILi4ELi4ELi2EEviPKdS1_S1_S1_PdE15s_evenDofToQuad];
	ld.shared.f64 	%fd11, [_ZZ32massMatrixMultiplyRegisterKernelILi4ELi4ELi2EEviPKdS1_S1_S1_PdE14s_oddDofToQuad+8];
	ld.shared.f64 	%fd12, [_ZZ32massMatrixMultiplyRegisterKernelILi4ELi4ELi2EEviPKdS1_S1_S1_PdE15s_evenDofToQuad+8];
	ld.shared.f64 	%fd13, [_ZZ32massMatrixMultiplyRegisterKernelILi4ELi4ELi2EEviPKdS1_S1_S1_PdE14s_oddDofToQuad+16];
	ld.shared.f64 	%fd14, [_ZZ32massMatrixMultiplyRegisterKernelILi4ELi4ELi2EEviPKdS1_S1_S1_PdE15s_evenDofToQuad+16];
	ld.shared.f64 	%fd15, [_ZZ32massMatrixMultiplyRegisterKernelILi4ELi4ELi2EEviPKdS1_S1_S1_PdE14s_oddDofToQuad+24];
	ld.shared.f64 	%fd16, [_ZZ32massMatrixMultiplyRegisterKernelILi4ELi4ELi2EEviPKdS1_S1_S1_PdE15s_evenDofToQuad+24];
	shr.u32 	%r20, %r1, 2;
	add.f64 	%fd42, %fd149, %fd146;
	sub.f64 	%fd43, %fd149, %fd146;
	add.f64 	%fd44, %fd148, %fd147;
	sub.f64 	%fd45, %fd148, %fd147;
	mov.u32 	%r21, _ZZ32massMatrixMultiplyRegisterKernelILi4ELi4ELi2EEviPKdS1_S1_S1_PdE6s_tmp1;
	mad.lo.s32 	%r22, %r2, 640, %r21;
	mad.lo.s32 	%r23, %r20, 40, %r22;
	shl.b32 	%r24, %r4, 3;
	add.s32 	%r6, %r23, %r24;
	fma.rn.f64 	%fd46, %fd9, %fd42, 0d0000000000000000;
	fma.rn.f64 	%fd47, %fd10, %fd43, 0d0000000000000000;
	fma.rn.f64 	%fd48, %fd11, %fd44, %fd46;
	fma.rn.f64 	%fd49, %fd12, %fd45, %fd47;
	sub.f64 	%fd50, %fd48, %fd49;
	st.shared.f64 	[%r6+480], %fd50;
	add.f64 	%fd51, %fd49, %fd48;
	st.shared.f64 	[%r6], %fd51;
	fma.rn.f64 	%fd52, %fd13, %fd42, 0d0000000000000000;
	fma.rn.f64 	%fd53, %fd14, %fd43, 0d0000000000000000;
	fma.rn.f64 	%fd54, %fd15, %fd44, %fd52;
	fma.rn.f64 	%fd55, %fd16, %fd45, %fd53;
	sub.f64 	%fd56, %fd54, %fd55;
	st.shared.f64 	[%r6+320], %fd56;
	add.f64 	%fd57, %fd55, %fd54;
	st.shared.f64 	[%r6+160], %fd57;
	bar.sync 	0;
	setp.gt.u32 	%p3, %r1, 15;
	mad.lo.s32 	%r7, %r20, 120, %r6;
	@%p3 bra 	$L__BB22_6;
	ld.shared.f64 	%fd58, [%r7];
	ld.shared.f64 	%fd59, [%r7+120];
	add.f64 	%fd60, %fd58, %fd59;
	sub.f64 	%fd61, %fd58, %fd59;
	ld.shared.f64 	%fd62, [%r7+40];
	ld.shared.f64 	%fd63, [%r7+80];
	add.f64 	%fd64, %fd62, %fd63;
	sub.f64 	%fd65, %fd62, %fd63;
	fma.rn.f64 	%fd66, %fd9, %fd60, 0d0000000000000000;
	fma.rn.f64 	%fd67, %fd10, %fd61, 0d0000000000000000;
	fma.rn.f64 	%fd68, %fd11, %fd64, %fd66;
	fma.rn.f64 	%fd69, %fd12, %fd65, %fd67;
	sub.f64 	%fd70, %fd68, %fd69;
	st.shared.f64 	[%r7+120], %fd70;
	add.f64 	%fd71, %fd69, %fd68;
	st.shared.f64 	[%r7], %fd71;
	fma.rn.f64 	%fd72, %fd13, %fd60, 0d0000000000000000;
	fma.rn.f64 	%fd73, %fd14, %fd61, 0d0000000000000000;
	fma.rn.f64 	%fd74, %fd15, %fd64, %fd72;
	fma.rn.f64 	%fd75, %fd16, %fd65, %fd73;
	sub.f64 	%fd76, %fd74, %fd75;
	st.shared.f64 	[%r7+80], %fd76;
	add.f64 	%fd77, %fd75, %fd74;
	st.shared.f64 	[%r7+40], %fd77;
$L__BB22_6:
	setp.gt.u32 	%p4, %r1, 15;
	bar.sync 	0;
	@%p4 bra 	$L__BB22_12;
	cvta.to.global.u64 	%rd16, %rd3;
	setp.ge.s32 	%p5, %r3, %r9;
	shl.b32 	%r25, %r4, 5;
	add.s32 	%r8, %r7, %r25;
	ld.shared.f64 	%fd79, [%r8];
	ld.shared.f64 	%fd80, [%r8+24];
	add.f64 	%fd17, %fd79, %fd80;
	sub.f64 	%fd18, %fd79, %fd80;
	ld.shared.f64 	%fd81, [%r8+8];
	ld.shared.f64 	%fd82, [%r8+16];
	add.f64 	%fd19, %fd81, %fd82;
	sub.f64 	%fd20, %fd81, %fd82;
	and.b32  	%r26, %r1, 12;
	or.b32  	%r27, %r4, %r26;
	shl.b32 	%r28, %r27, 2;
	shl.b32 	%r29, %r3, 6;
	or.b32  	%r30, %r28, %r29;
	fma.rn.f64 	%fd83, %fd9, %fd17, 0d0000000000000000;
	fma.rn.f64 	%fd84, %fd10, %fd18, 0d0000000000000000;
	fma.rn.f64 	%fd21, %fd11, %fd19, %fd83;
	fma.rn.f64 	%fd22, %fd12, %fd20, %fd84;
	mul.wide.s32 	%rd17, %r30, 8;
	add.s64 	%rd1, %rd16, %rd17;
	cvt.s64.s32 	%rd18, %r29;
	cvt.u64.u32 	%rd19, %r28;
	or.b64  	%rd20, %rd19, %rd18;
	shl.b64 	%rd21, %rd20, 3;
	add.s64 	%rd2, %rd16, %rd21;
	mov.f64 	%fd150, 0d0000000000000000;
	mov.f64 	%fd151, %fd150;
	@%p5 bra 	$L__BB22_9;
	ld.global.nc.f64 	%fd150, [%rd1];
	ld.global.nc.f64 	%fd151, [%rd2+24];
$L__BB22_9:
	add.f64 	%fd86, %fd21, %fd22;
	sub.f64 	%fd87, %fd21, %fd22;
	mul.f64 	%fd88, %fd86, %fd150;
	mul.f64 	%fd89, %fd87, %fd151;
	sub.f64 	%fd27, %fd88, %fd89;
	add.f64 	%fd28, %fd88, %fd89;
	fma.rn.f64 	%fd90, %fd13, %fd17, 0d0000000000000000;
	fma.rn.f64 	%fd91, %fd14, %fd18, 0d0000000000000000;
	fma.rn.f64 	%fd29, %fd15, %fd19, %fd90;
	fma.rn.f64 	%fd30, %fd16, %fd20, %fd91;
	mov.f64 	%fd152, 0d0000000000000000;
	mov.f64 	%fd153, %fd152;
	@%p5 bra 	$L__BB22_11;
	ld.global.nc.f64 	%fd152, [%rd1+8];
	ld.global.nc.f64 	%fd153, [%rd2+16];
$L__BB22_11:
	add.f64 	%fd92, %fd29, %fd30;
	sub.f64 	%fd93, %fd29, %fd30;
	mul.f64 	%fd94, %fd92, %fd152;
	mul.f64 	%fd95, %fd93, %fd153;
	sub.f64 	%fd96, %fd94, %fd95;
	add.f64 	%fd97, %fd94, %fd95;
	fma.rn.f64 	%fd98, %fd9, %fd28, 0d0000000000000000;
	fma.rn.f64 	%fd99, %fd10, %fd27, 0d0000000000000000;
	fma.rn.f64 	%fd100, %fd13, %fd97, %fd98;
	fma.rn.f64 	%fd101, %fd14, %fd96, %fd99;
	sub.f64 	%fd102, %fd100, %fd101;
	st.shared.f64 	[%r8+24], %fd102;
	add.f64 	%fd103, %fd100, %fd101;
	st.shared.f64 	[%r8], %fd103;
	fma.rn.f64 	%fd104, %fd11, %fd28, 0d0000000000000000;
	fma.rn.f64 	%fd105, %fd12, %fd27, 0d0000000000000000;
	fma.rn.f64 	%fd106, %fd15, %fd97, %fd104;
	fma.rn.f64 	%fd107, %fd16, %fd96, %fd105;
	sub.f64 	%fd108, %fd106, %fd107;
	st.shared.f64 	[%r8+16], %fd108;
	add.f64 	%fd109, %fd106, %fd107;
	st.shared.f64 	[%r8+8], %fd109;
$L__BB22_12:
	setp.gt.u32 	%p7, %r1, 15;
	bar.sync 	0;
	@%p7 bra 	$L__BB22_14;
	ld.shared.f64 	%fd110, [%r7];
	ld.shared.f64 	%fd111, [%r7+120];
	add.f64 	%fd112, %fd110, %fd111;
	sub.f64 	%fd113, %fd110, %fd111;
	ld.shared.f64 	%fd114, [%r7+40];
	ld.shared.f64 	%fd115, [%r7+80];
	add.f64 	%fd116, %fd114, %fd115;
	sub.f64 	%fd117, %fd114, %fd115;
	fma.rn.f64 	%fd118, %fd9, %fd112, 0d0000000000000000;
	fma.rn.f64 	%fd119, %fd10, %fd113, 0d0000000000000000;
	fma.rn.f64 	%fd120, %fd13, %fd116, %fd118;
	fma.rn.f64 	%fd121, %fd14, %fd117, %fd119;
	sub.f64 	%fd122, %fd120, %fd121;
	st.shared.f64 	[%r7+120], %fd122;
	add.f64 	%fd123, %fd120, %fd121;
	st.shared.f64 	[%r7], %fd123;
	fma.rn.f64 	%fd124, %fd11, %fd112, 0d0000000000000000;
	fma.rn.f64 	%fd125, %fd12, %fd113, 0d0000000000000000;
	fma.rn.f64 	%fd126, %fd15, %fd116, %fd124;
	fma.rn.f64 	%fd127, %fd16, %fd117, %fd125;
	sub.f64 	%fd128, %fd126, %fd127;
	st.shared.f64 	[%r7+80], %fd128;
	add.f64 	%fd129, %fd126, %fd127;
	st.shared.f64 	[%r7+40], %fd129;
$L__BB22_14:
	setp.ge.s32 	%p8, %r3, %r9;
	bar.sync 	0;
	ld.shared.f64 	%fd130, [%r6];
	ld.shared.f64 	%fd131, [%r6+480];
	add.f64 	%fd132, %fd130, %fd131;
	sub.f64 	%fd133, %fd130, %fd131;
	ld.shared.f64 	%fd134, [%r6+160];
	ld.shared.f64 	%fd135, [%r6+320];
	add.f64 	%fd136, %fd134, %fd135;
	sub.f64 	%fd137, %fd134, %fd135;
	fma.rn.f64 	%fd138, %fd9, %fd132, 0d0000000000000000;
	fma.rn.f64 	%fd139, %fd10, %fd133, 0d0000000000000000;
	fma.rn.f64 	%fd35, %fd13, %fd136, %fd138;
	fma.rn.f64 	%fd36, %fd14, %fd137, %fd139;
	fma.rn.f64 	%fd140, %fd11, %fd132, 0d0000000000000000;
	fma.rn.f64 	%fd141, %fd12, %fd133, 0d0000000000000000;
	fma.rn.f64 	%fd37, %fd15, %fd136, %fd140;
	fma.rn.f64 	%fd38, %fd16, %fd137, %fd141;
	@%p8 bra 	$L__BB22_16;
	ld.param.u64 	%rd25, [_Z32massMatrixMultiplyRegisterKernelILi4ELi4ELi2EEviPKdS1_S1_S1_Pd_param_5];
	add.s32 	%r31, %r4, %r5;
	shl.b32 	%r32, %r3, 6;
	add.s32 	%r33, %r31, %r32;
	cvta.to.global.u64 	%rd22, %rd25;
	mul.wide.s32 	%rd23, %r33, 8;
	add.s64 	%rd24, %rd22, %rd23;
	add.f64 	%fd142, %fd35, %fd36;
	st.global.f64 	[%rd24], %fd142;
	add.f64 	%fd143, %fd37, %fd38;
	st.global.f64 	[%rd24+128], %fd143;
	sub.f64 	%fd144, %fd37, %fd38;
	st.global.f64 	[%rd24+256], %fd144;
	sub.f64 	%fd145, %fd35, %fd36;
	st.global.f64 	[%rd24+384], %fd145;
$L__BB22_16:
	ret;

}
	// .globl	_Z32massMatrixMultiplyConstantKernelILi4ELi4ELi2EEviPKdS1_S1_S1_Pd
.visible .entry _Z32massMatrixMultiplyConstantKernelILi4ELi4ELi2EEviPKdS1_S1_S1_Pd(
	.param .u32 _Z32massMatrixMultiplyConstantKernelILi4ELi4ELi2EEviPKdS1_S1_S1_Pd_param_0,
	.param .u64 .ptr .align 1 _Z32massMatrixMultiplyConstantKernelILi4ELi4ELi2EEviPKdS1_S1_S1_Pd_param_1,
	.param .u64 .ptr .align 1 _Z32massMatrixMultiplyConstantKernelILi4ELi4ELi2EEviPKdS1_S1_S1_Pd_param_2,
	.param .u64 .ptr .align 1 _Z32massMatrixMultiplyConstantKernelILi4ELi4ELi2EEviPKdS1_S1_S1_Pd_param_3,
	.param .u64 .ptr .align 1 _Z32massMatrixMultiplyConstantKernelILi4ELi4ELi2EEviPKdS1_S1_S1_Pd_param_4,
	.param .u64 .ptr .align 1 _Z32massMatrixMultiplyConstantKernelILi4ELi4ELi2EEviPKdS1_S1_S1_Pd_param_5
)
{
	.reg .pred 	%p<8>;
	.reg .b32 	%r<29>;
	.reg .b64 	%rd<19>;
	.reg .b64 	%fd<152>;
	// demoted variable
	.shared .align 8 .b8 _ZZ32massMatrixMultiplyConstantKernelILi4ELi4ELi2EEviPKdS1_S1_S1_PdE6s_tmp1[1280];
	ld.param.u32 	%r9, [_Z32massMatrixMultiplyConstantKernelILi4ELi4ELi2EEviPKdS1_S1_S1_Pd_param_0];
	ld.param.u64 	%rd3, [_Z32massMatrixMultiplyConstantKernelILi4ELi4ELi2EEviPKdS1_S1_S1_Pd_param_1];
	ld.param.u64 	%rd4, [_Z32massMatrixMultiplyConstantKernelILi4ELi4ELi2EEviPKdS1_S1_S1_Pd_param_4];
	mov.u32 	%r1, %tid.x;
	mov.u32 	%r2, %tid.y;
	mov.u32 	%r10, %ctaid.x;
	shl.b32 	%r11, %r10, 1;
	add.s32 	%r3, %r11, %r2;
	and.b32  	%r4, %r1, 3;
	and.b32  	%r5, %r1, 1020;
	setp.ge.s32 	%p1, %r3, %r9;
	@%p1 bra 	$L__BB23_2;
	cvta.to.global.u64 	%rd6, %rd4;
	add.s32 	%r12, %r4, %r5;
	shl.b32 	%r13, %r3, 6;
	add.s32 	%r14, %r12, %r13;
	mul.wide.s32 	%rd7, %r14, 8;
	add.s64 	%rd8, %rd6, %rd7;
	ld.global.nc.f64 	%fd147, [%rd8];
	ld.global.nc.f64 	%fd146, [%rd8+128];
	ld.global.nc.f64 	%fd145, [%rd8+256];
	ld.global.nc.f64 	%fd144, [%rd8+384];
$L__BB23_2:
	bar.sync 	0;
	shr.u32 	%r15, %r1, 2;
	add.f64 	%fd40, %fd147, %fd144;
	sub.f64 	%fd41, %fd147, %fd144;
	add.f64 	%fd42, %fd146, %fd145;
	sub.f64 	%fd43, %fd146, %fd145;
	mov.u32 	%r16, _ZZ32massMatrixMultiplyConstantKernelILi4ELi4ELi2EEviPKdS1_S1_S1_PdE6s_tmp1;
	mad.lo.s32 	%r17, %r2, 640, %r16;
	mad.lo.s32 	%r18, %r15, 40, %r17;
	shl.b32 	%r19, %r4, 3;
	add.s32 	%r6, %r18, %r19;
	ld.const.f64 	%fd9, [const_oddDofToQuad];
	fma.rn.f64 	%fd44, %fd9, %fd40, 0d0000000000000000;
	ld.const.f64 	%fd10, [const_evenDofToQuad];
	fma.rn.f64 	%fd45, %fd10, %fd41, 0d0000000000000000;
	ld.const.f64 	%fd11, [const_oddDofToQuad+8];
	fma.rn.f64 	%fd46, %fd11, %fd42, %fd44;
	ld.const.f64 	%fd12, [const_evenDofToQuad+8];
	fma.rn.f64 	%fd47, %fd12, %fd43, %fd45;
	sub.f64 	%fd48, %fd46, %fd47;
	st.shared.f64 	[%r6+480], %fd48;
	add.f64 	%fd49, %fd47, %fd46;
	st.shared.f64 	[%r6], %fd49;
	ld.const.f64 	%fd13, [const_oddDofToQuad+16];
	fma.rn.f64 	%fd50, %fd13, %fd40, 0d0000000000000000;
	ld.const.f64 	%fd14, [const_evenDofToQuad+16];
	fma.rn.f64 	%fd51, %fd14, %fd41, 0d0000000000000000;
	ld.const.f64 	%fd15, [const_oddDofToQuad+24];
	fma.rn.f64 	%fd52, %fd15, %fd42, %fd50;
	ld.const.f64 	%fd16, [const_evenDofToQuad+24];
	fma.rn.f64 	%fd53, %fd16, %fd43, %fd51;
	sub.f64 	%fd54, %fd52, %fd53;
	st.shared.f64 	[%r6+320], %fd54;
	add.f64 	%fd55, %fd53, %fd52;
	st.shared.f64 	[%r6+160], %fd55;
	bar.sync 	0;
	setp.gt.u32 	%p2, %r1, 15;
	mad.lo.s32 	%r7, %r15, 120, %r6;
	@%p2 bra 	$L__BB23_4;
	ld.shared.f64 	%fd56, [%r7];
	ld.shared.f64 	%fd57, [%r7+120];
	add.f64 	%fd58, %fd56, %fd57;
	sub.f64 	%fd59, %fd56, %fd57;
	ld.shared.f64 	%fd60, [%r7+40];
	ld.shared.f64 	%fd61, [%r7+80];
	add.f64 	%fd62, %fd60, %fd61;
	sub.f64 	%fd63, %fd60, %fd61;
	fma.rn.f64 	%fd64, %fd9, %fd58, 0d0000000000000000;
	fma.rn.f64 	%fd65, %fd10, %fd59, 0d0000000000000000;
	fma.rn.f64 	%fd66, %fd11, %fd62, %fd64;
	fma.rn.f64 	%fd67, %fd12, %fd63, %fd65;
	sub.f64 	%fd68, %fd66, %fd67;
	st.shared.f64 	[%r7+120], %fd68;
	add.f64 	%fd69, %fd67, %fd66;
	st.shared.f64 	[%r7], %fd69;
	fma.rn.f64 	%fd70, %fd13, %fd58, 0d0000000000000000;
	fma.rn.f64 	%fd71, %fd14, %fd59, 0d0000000000000000;
	fma.rn.f64 	%fd72, %fd15, %fd62, %fd70;
	fma.rn.f64 	%fd73, %fd16, %fd63, %fd71;
	sub.f64 	%fd74, %fd72, %fd73;
	st.shared.f64 	[%r7+80], %fd74;
	add.f64 	%fd75, %fd73, %fd72;
	st.shared.f64 	[%r7+40], %fd75;
$L__BB23_4:
	setp.gt.u32 	%p3, %r1, 15;
	bar.sync 	0;
	@%p3 bra 	$L__BB23_10;
	cvta.to.global.u64 	%rd9, %rd3;
	setp.ge.s32 	%p4, %r3, %r9;
	shl.b32 	%r20, %r4, 5;
	add.s32 	%r8, %r7, %r20;
	ld.shared.f64 	%fd77, [%r8];
	ld.shared.f64 	%fd78, [%r8+24];
	add.f64 	%fd17, %fd77, %fd78;
	sub.f64 	%fd18, %fd77, %fd78;
	ld.shared.f64 	%fd79, [%r8+8];
	ld.shared.f64 	%fd80, [%r8+16];
	add.f64 	%fd19, %fd79, %fd80;
	sub.f64 	%fd20, %fd79, %fd80;
	and.b32  	%r21, %r1, 12;
	or.b32  	%r22, %r4, %r21;
	shl.b32 	%r23, %r22, 2;
	shl.b32 	%r24, %r3, 6;
	or.b32  	%r25, %r23, %r24;
	fma.rn.f64 	%fd81, %fd9, %fd17, 0d0000000000000000;
	fma.rn.f64 	%fd82, %fd10, %fd18, 0d0000000000000000;
	fma.rn.f64 	%fd21, %fd11, %fd19, %fd81;
	fma.rn.f64 	%fd22, %fd12, %fd20, %fd82;
	mul.wide.s32 	%rd10, %r25, 8;
	add.s64 	%rd1, %rd9, %rd10;
	cvt.s64.s32 	%rd11, %r24;
	cvt.u64.u32 	%rd12, %r23;
	or.b64  	%rd13, %rd12, %rd11;
	shl.b64 	%rd14, %rd13, 3;
	add.s64 	%rd2, %rd9, %rd14;
	mov.f64 	%fd148, 0d0000000000000000;
	mov.f64 	%fd149, %fd148;
	@%p4 bra 	$L__BB23_7;
	ld.global.nc.f64 	%fd148, [%rd1];
	ld.global.nc.f64 	%fd149, [%rd2+24];
$L__BB23_7:
	add.f64 	%fd84, %fd21, %fd22;
	sub.f64 	%fd85, %fd21, %fd22;
	mul.f64 	%fd86, %fd84, %fd148;
	mul.f64 	%fd87, %fd85, %fd149;
	sub.f64 	%fd27, %fd86, %fd87;
	add.f64 	%fd28, %fd86, %fd87;
	fma.rn.f64 	%fd88, %fd13, %fd17, 0d0000000000000000;
	fma.rn.f64 	%fd89, %fd14, %fd18, 0d0000000000000000;
	fma.rn.f64 	%fd29, %fd15, %fd19, %fd88;
	fma.rn.f64 	%fd30, %fd16, %fd20, %fd89;
	mov.f64 	%fd150, 0d0000000000000000;
	mov.f64 	%fd151, %fd150;
	@%p4 bra 	$L__BB23_9;
	ld.global.nc.f64 	%fd150, [%rd1+8];
	ld.global.nc.f64 	%fd151, [%rd2+16];
$L__BB23_9:
	add.f64 	%fd90, %fd29, %fd30;
	sub.f64 	%fd91, %fd29, %fd30;
	mul.f64 	%fd92, %fd90, %fd150;
	mul.f64 	%fd93, %fd91, %fd151;
	sub.f64 	%fd94, %fd92, %fd93;
	add.f64 	%fd95, %fd92, %fd93;
	fma.rn.f64 	%fd96, %fd9, %fd28, 0d0000000000000000;
	fma.rn.f64 	%fd97, %fd10, %fd27, 0d0000000000000000;
	fma.rn.f64 	%fd98, %fd13, %fd95, %fd96;
	fma.rn.f64 	%fd99, %fd14, %fd94, %fd97;
	sub.f64 	%fd100, %fd98, %fd99;
	st.shared.f64 	[%r8+24], %fd100;
	add.f64 	%fd101, %fd98, %fd99;
	st.shared.f64 	[%r8], %fd101;
	fma.rn.f64 	%fd102, %fd11, %fd28, 0d0000000000000000;
	fma.rn.f64 	%fd103, %fd12, %fd27, 0d0000000000000000;
	fma.rn.f64 	%fd104, %fd15, %fd95, %fd102;
	fma.rn.f64 	%fd105, %fd16, %fd94, %fd103;
	sub.f64 	%fd106, %fd104, %fd105;
	st.shared.f64 	[%r8+16], %fd106;
	add.f64 	%fd107, %fd104, %fd105;
	st.shared.f64 	[%r8+8], %fd107;
$L__BB23_10:
	setp.gt.u32 	%p6, %r1, 15;
	bar.sync 	0;
	@%p6 bra 	$L__BB23_12;
	ld.shared.f64 	%fd108, [%r7];
	ld.shared.f64 	%fd109, [%r7+120];
	add.f64 	%fd110, %fd108, %fd109;
	sub.f64 	%fd111, %fd108, %fd109;
	ld.shared.f64 	%fd112, [%r7+40];
	ld.shared.f64 	%fd113, [%r7+80];
	add.f64 	%fd114, %fd112, %fd113;
	sub.f64 	%fd115, %fd112, %fd113;
	fma.rn.f64 	%fd116, %fd9, %fd110, 0d0000000000000000;
	fma.rn.f64 	%fd117, %fd10, %fd111, 0d0000000000000000;
	fma.rn.f64 	%fd118, %fd13, %fd114, %fd116;
	fma.rn.f64 	%fd119, %fd14, %fd115, %fd117;
	sub.f64 	%fd120, %fd118, %fd119;
	st.shared.f64 	[%r7+120], %fd120;
	add.f64 	%fd121, %fd118, %fd119;
	st.shared.f64 	[%r7], %fd121;
	fma.rn.f64 	%fd122, %fd11, %fd110, 0d0000000000000000;
	fma.rn.f64 	%fd123, %fd12, %fd111, 0d0000000000000000;
	fma.rn.f64 	%fd124, %fd15, %fd114, %fd122;
	fma.rn.f64 	%fd125, %fd16, %fd115, %fd123;
	sub.f64 	%fd126, %fd124, %fd125;
	st.shared.f64 	[%r7+80], %fd126;
	add.f64 	%fd127, %fd124, %fd125;
	st.shared.f64 	[%r7+40], %fd127;
$L__BB23_12:
	setp.ge.s32 	%p7, %r3, %r9;
	bar.sync 	0;
	ld.shared.f64 	%fd128, [%r6];
	ld.shared.f64 	%fd129, [%r6+480];
	add.f64 	%fd130, %fd128, %fd129;
	sub.f64 	%fd131, %fd128, %fd129;
	ld.shared.f64 	%fd132, [%r6+160];
	ld.shared.f64 	%fd133, [%r6+320];
	add.f64 	%fd134, %fd132, %fd133;
	sub.f64 	%fd135, %fd132, %fd133;
	fma.rn.f64 	%fd136, %fd9, %fd130, 0d0000000000000000;
	fma.rn.f64 	%fd137, %fd10, %fd131, 0d0000000000000000;
	fma.rn.f64 	%fd35, %fd13, %fd134, %fd136;
	fma.rn.f64 	%fd36, %fd14, %fd135, %fd137;
	fma.rn.f64 	%fd138, %fd11, %fd130, 0d0000000000000000;
	fma.rn.f64 	%fd139, %fd12, %fd131, 0d0000000000000000;
	fma.rn.f64 	%fd37, %fd15, %fd134, %fd138;
	fma.rn.f64 	%fd38, %fd16, %fd135, %fd139;
	@%p7 bra 	$L__BB23_14;
	ld.param.u64 	%rd18, [_Z32massMatrixMultiplyConstantKernelILi4ELi4ELi2EEviPKdS1_S1_S1_Pd_param_5];
	add.s32 	%r26, %r4, %r5;
	shl.b32 	%r27, %r3, 6;
	add.s32 	%r28, %r26, %r27;
	cvta.to.global.u64 	%rd15, %rd18;
	mul.wide.s32 	%rd16, %r28, 8;
	add.s64 	%rd17, %rd15, %rd16;
	add.f64 	%fd140, %fd35, %fd36;
	st.global.f64 	[%rd17], %fd140;
	add.f64 	%fd141, %fd37, %fd38;
	st.global.f64 	[%rd17+128], %fd141;
	sub.f64 	%fd142, %fd37, %fd38;
	st.global.f64 	[%rd17+256], %fd142;
	sub.f64 	%fd143, %fd35, %fd36;
	st.global.f64 	[%rd17+384], %fd143;
$L__BB23_14:
	ret;

}
	// .globl	_Z32massMatrixMultiplyRegisterKernelILi4ELi5ELi2EEviPKdS1_S1_S1_Pd
.visible .entry _Z32massMatrixMultiplyRegisterKernelILi4ELi5ELi2EEviPKdS1_S1_S1_Pd(
	.param .u32 _Z32massMatrixMultiplyRegisterKernelILi4ELi5ELi2EEviPKdS1_S1_S1_Pd_param_0,
	.param .u64 .ptr .align 1 _Z32massMatrixMultiplyRegisterKernelILi4ELi5ELi2EEviPKdS1_S1_S1_Pd_param_1,
	.param .u64 .ptr .align 1 _Z32massMatrixMultiplyRegisterKernelILi4ELi5ELi2EEviPKdS1_S1_S1_Pd_param_2,
	.param .u64 .ptr .align 1 _Z32massMatrixMultiplyRegisterKernelILi4ELi5ELi2EEviPKdS1_S1_S1_Pd_param_3,
	.param .u64 .ptr .align 1 _Z32massMatrixMultiplyRegisterKernelILi4ELi5ELi2EEviPKdS1_S1_S1_Pd_param_4,
	.param .u64 .ptr .align 1 _Z32massMatrixMultiplyRegisterKernelILi4ELi5ELi2EEviPKdS1_S1_S1_Pd_param_5
)
{
	.reg .pred 	%p<13>;
	.reg .b16 	%rs<7>;
	.reg .b32 	%r<64>;
	.reg .b64 	%rd<21>;
	.reg .b64 	%fd<201>;
	// demoted variable
	.shared .align 8 .b8 _ZZ32massMatrixMultiplyRegisterKernelILi4ELi5ELi2EEviPKdS1_S1_S1_PdE6s_tmp1[2000];
	// demoted variable
	.shared .align 8 .b8 _ZZ32massMatrixMultiplyRegisterKernelILi4ELi5ELi2EEviPKdS1_S1_S1_PdE14s_oddDofToQuad[48];
	// demoted variable
	.shared .align 8 .b8 _ZZ32massMatrixMultiplyRegisterKernelILi4ELi5ELi2EEviPKdS1_S1_S1_PdE15s_evenDofToQuad[48];
	ld.param.u32 	%r22, [_Z32massMatrixMultiplyRegisterKernelILi4ELi5ELi2EEviPKdS1_S1_S1_Pd_param_0];
	ld.param.u64 	%rd3, [_Z32massMatrixMultiplyRegisterKernelILi4ELi5ELi2EEviPKdS1_S1_S1_Pd_param_1];
	ld.param.u64 	%rd4, [_Z32massMatrixMultiplyRegisterKernelILi4ELi5ELi2EEviPKdS1_S1_S1_Pd_param_2];
	ld.param.u64 	%rd5, [_Z32massMatrixMultiplyRegisterKernelILi4ELi5ELi2EEviPKdS1_S1_S1_Pd_param_3];
	ld.param.u64 	%rd6, [_Z32massMatrixMultiplyRegisterKernelILi4ELi5ELi2EEviPKdS1_S1_S1_Pd_param_4];
	mov.u32 	%r63, %tid.x;
	mov.u32 	%r2, %tid.y;
	mov.u32 	%r23, %ctaid.x;
	shl.b32 	%r24, %r23, 1;
	add.s32 	%r3, %r24, %r2;
	and.b32  	%r4, %r63, 3;
	and.b32  	%r5, %r63, 1020;
	setp.ge.s32 	%p1, %r3, %r22;
	@%p1 bra 	$L__BB24_2;
	cvta.to.global.u64 	%rd8, %rd6;
	add.s32 	%r25, %r4, %r5;
	shl.b32 	%r26, %r3, 6;
	add.s32 	%r27, %r25, %r26;
	mul.wide.s32 	%rd9, %r27, 8;
	add.s64 	%rd10, %rd8, %rd9;
	ld.global.nc.f64 	%fd195, [%rd10];
	ld.global.nc.f64 	%fd194, [%rd10+128];
	ld.global.nc.f64 	%fd193, [%rd10+256];
	ld.global.nc.f64 	%fd192, [%rd10+384];
$L__BB24_2:
	setp.gt.u32 	%p2, %r63, 5;
	@%p2 bra 	$L__BB24_4;
	cvta.to.global.u64 	%rd11, %rd4;
	mul.wide.u32 	%rd12, %r63, 8;
	add.s64 	%rd13, %rd11, %rd12;
	ld.global.nc.f64 	%fd50, [%rd13];
	shl.b32 	%r28, %r63, 3;
	mov.u32 	%r29, _ZZ32massMatrixMultiplyRegisterKernelILi4ELi5ELi2EEviPKdS1_S1_S1_PdE14s_oddDofToQuad;
	add.s32 	%r30, %r29, %r28;
	st.shared.f64 	[%r30], %fd50;
	cvta.to.global.u64 	%rd14, %rd5;
	add.s64 	%rd15, %rd14, %rd12;
	ld.global.nc.f64 	%fd51, [%rd15];
	mov.u32 	%r31, _ZZ32massMatrixMultiplyRegisterKernelILi4ELi5ELi2EEviPKdS1_S1_S1_PdE15s_evenDofToQuad;
	add.s32 	%r32, %r31, %r28;
	st.shared.f64 	[%r32], %fd51;
$L__BB24_4:
	bar.sync 	0;
	ld.shared.f64 	%fd9, [_ZZ32massMatrixMultiplyRegisterKernelILi4ELi5ELi2EEviPKdS1_S1_S1_PdE14s_oddDofToQuad];
	ld.shared.f64 	%fd10, [_ZZ32massMatrixMultiplyRegisterKernelILi4ELi5ELi2EEviPKdS1_S1_S1_PdE15s_evenDofToQuad];
	ld.shared.f64 	%fd11, [_ZZ32massMatrixMultiplyRegisterKernelILi4ELi5ELi2EEviPKdS1_S1_S1_PdE14s_oddDofToQuad+8];
	ld.shared.f64 	%fd12, [_ZZ32massMatrixMultiplyRegisterKernelILi4ELi5ELi2EEviPKdS1_S1_S1_PdE15s_evenDofToQuad+8];
	ld.shared.f64 	%fd13, [_ZZ32massMatrixMultiplyRegisterKernelILi4ELi5ELi2EEviPKdS1_S1_S1_PdE14s_oddDofToQuad+16];
	ld.shared.f64 	%fd14, [_ZZ32massMatrixMultiplyRegisterKernelILi4ELi5ELi2EEviPKdS1_S1_S1_PdE15s_evenDofToQuad+16];
	ld.shared.f64 	%fd15, [_ZZ32massMatrixMultiplyRegisterKernelILi4ELi5ELi2EEviPKdS1_S1_S1_PdE14s_oddDofToQuad+24];
	ld.shared.f64 	%fd16, [_ZZ32massMatrixMultiplyRegisterKernelILi4ELi5ELi2EEviPKdS1_S1_S1_PdE15s_evenDofToQuad+24];
	ld.shared.f64 	%fd17, [_ZZ32massMatrixMultiplyRegisterKernelILi4ELi5ELi2EEviPKdS1_S1_S1_PdE14s_oddDofToQuad+32];
	ld.shared.f64 	%fd18, [_ZZ32massMatrixMultiplyRegisterKernelILi4ELi5ELi2EEviPKdS1_S1_S1_PdE15s_evenDofToQuad+32];
	ld.shared.f64 	%fd19, [_ZZ32massMatrixMultiplyRegisterKernelILi4ELi5ELi2EEviPKdS1_S1_S1_PdE14s_oddDofToQuad+40];
	ld.shared.f64 	%fd20, [_ZZ32massMatrixMultiplyRegisterKernelILi4ELi5ELi2EEviPKdS1_S1_S1_PdE15s_evenDofToQuad+40];
	shr.u32 	%r6, %r63, 2;
	add.f64 	%fd52, %fd195, %fd192;
	sub.f64 	%fd53, %fd195, %fd192;
	add.f64 	%fd54, %fd194, %fd193;
	sub.f64 	%fd55, %fd194, %fd193;
	mov.u32 	%r33, _ZZ32massMatrixMultiplyRegisterKernelILi4ELi5ELi2EEviPKdS1_S1_S1_PdE6s_tmp1;
	mad.lo.s32 	%r7, %r2, 1000, %r33;
	mad.lo.s32 	%r34, %r6, 40, %r7;
	shl.b32 	%r35, %r4, 3;
	add.s32 	%r8, %r34, %r35;
	fma.rn.f64 	%fd56, %fd9, %fd52, 0d0000000000000000;
	fma.rn.f64 	%fd57, %fd10, %fd53, 0d0000000000000000;
	fma.rn.f64 	%fd58, %fd11, %fd54, %fd56;
	fma.rn.f64 	%fd59, %fd12, %fd55, %fd57;
	sub.f64 	%fd60, %fd58, %fd59;
	st.shared.f64 	[%r8+800], %fd60;
	add.f64 	%fd61, %fd59, %fd58;
	st.shared.f64 	[%r8], %fd61;
	fma.rn.f64 	%fd62, %fd13, %fd52, 0d0000000000000000;
	fma.rn.f64 	%fd63, %fd14, %fd53, 0d0000000000000000;
	fma.rn.f64 	%fd64, %fd15, %fd54, %fd62;
	fma.rn.f64 	%fd65, %fd16, %fd55, %fd63;
	sub.f64 	%fd66, %fd64, %fd65;
	st.shared.f64 	[%r8+600], %fd66;
	add.f64 	%fd67, %fd65, %fd64;
	st.shared.f64 	[%r8+200], %fd67;
	fma.rn.f64 	%fd68, %fd17, %fd52, 0d0000000000000000;
	fma.rn.f64 	%fd69, %fd18, %fd53, 0d0000000000000000;
	fma.rn.f64 	%fd70, %fd19, %fd54, %fd68;
	fma.rn.f64 	%fd71, %fd20, %fd55, %fd69;
	add.f64 	%fd72, %fd71, %fd70;
	st.shared.f64 	[%r8+400], %fd72;
	bar.sync 	0;
	setp.gt.u32 	%p3, %r63, 19;
	@%p3 bra 	$L__BB24_7;
	mul.lo.s32 	%r36, %r6, 200;
	mad.lo.s32 	%r37, %r2, 1000, %r36;
	add.s32 	%r39, %r37, %r35;
	add.s32 	%r41, %r39, %r33;
	add.s32 	%r59, %r41, 80;
	mov.u32 	%r60, %r63;
$L__BB24_6:
	ld.shared.f64 	%fd73, [%r59+-80];
	ld.shared.f64 	%fd74, [%r59+40];
	add.f64 	%fd75, %fd73, %fd74;
	sub.f64 	%fd76, %fd73, %fd74;
	ld.shared.f64 	%fd77, [%r59+-40];
	ld.shared.f64 	%fd78, [%r59];
	add.f64 	%fd79, %fd77, %fd78;
	sub.f64 	%fd80, %fd77, %fd78;
	fma.rn.f64 	%fd81, %fd9, %fd75, 0d0000000000000000;
	fma.rn.f64 	%fd82, %fd10, %fd76, 0d0000000000000000;
	fma.rn.f64 	%fd83, %fd11, %fd79, %fd81;
	fma.rn.f64 	%fd84, %fd12, %fd80, %fd82;
	sub.f64 	%fd85, %fd83, %fd84;
	st.shared.f64 	[%r59+80], %fd85;
	add.f64 	%fd86, %fd84, %fd83;
	st.shared.f64 	[%r59+-80], %fd86;
	fma.rn.f64 	%fd87, %fd13, %fd75, 0d0000000000000000;
	fma.rn.f64 	%fd88, %fd14, %fd76, 0d0000000000000000;
	fma.rn.f64 	%fd89, %fd15, %fd79, %fd87;
	fma.rn.f64 	%fd90, %fd16, %fd80, %fd88;
	sub.f64 	%fd91, %fd89, %fd90;
	st.shared.f64 	[%r59+40], %fd91;
	add.f64 	%fd92, %fd90, %fd89;
	st.shared.f64 	[%r59+-40], %fd92;
	fma.rn.f64 	%fd93, %fd17, %fd75, 0d0000000000000000;
	fma.rn.f64 	%fd94, %fd18, %fd76, 0d0000000000000000;
	fma.rn.f64 	%fd95, %fd19, %fd79, %fd93;
	fma.rn.f64 	%fd96, %fd20, %fd80, %fd94;
	add.f64 	%fd97, %fd96, %fd95;
	st.shared.f64 	[%r59], %fd97;
	add.s32 	%r12, %r60, 16;
	add.s32 	%r59, %r59, 800;
	setp.lt.u32 	%p4, %r60, 4;
	mov.u32 	%r60, %r12;
	@%p4 bra 	$L__BB24_6;
$L__BB24_7:
	bar.sync 	0;
	setp.gt.u32 	%p5, %r63, 24;
	@%p5 bra 	$L__BB24_16;
	cvta.to.global.u64 	%rd1, %rd3;
	mov.u32 	%r61, %r63;
$L__BB24_9:
	setp.ge.s32 	%p6, %r3, %r22;
	cvt.u16.u32 	%rs1, %r61;
	mul.lo.s16 	%rs2, %rs1, 205;
	shr.u16 	%rs3, %rs2, 10;
	mul.lo.s16 	%rs4, %rs3, 5;
	sub.s16 	%rs5, %rs1, %rs4;
	mul.wide.u16 	%r42, %rs3, 200;
	add.s32 	%r43, %r7, %r42;
	and.b16  	%rs6, %rs5, 255;
	mul.wide.u16 	%r44, %rs6, 40;
	add.s32 	%r15, %r43, %r44;
	ld.shared.f64 	%fd99, [%r15];
	ld.shared.f64 	%fd100, [%r15+24];
	add.f64 	%fd21, %fd99, %fd100;
	sub.f64 	%fd22, %fd99, %fd100;
	ld.shared.f64 	%fd101, [%r15+8];
	ld.shared.f64 	%fd102, [%r15+16];
	add.f64 	%fd23, %fd101, %fd102;
	sub.f64 	%fd24, %fd101, %fd102;
	mov.b32 	%r45, {%rs6, %rs3};
	mov.b32 	%r46, 0;
	mov.b32 	%r47, 6405;
	dp2a.lo.u32.u32 	%r48, %r45, %r47, %r46;
	mad.lo.s32 	%r49, %r3, 125, %r48;
	fma.rn.f64 	%fd103, %fd9, %fd21, 0d0000000000000000;
	fma.rn.f64 	%fd104, %fd10, %fd22, 0d0000000000000000;
	fma.rn.f64 	%fd25, %fd11, %fd23, %fd103;
	fma.rn.f64 	%fd26, %fd12, %fd24, %fd104;
	mul.wide.s32 	%rd16, %r49, 8;
	add.s64 	%rd2, %rd1, %rd16;
	mov.f64 	%fd196, 0d0000000000000000;
	mov.f64 	%fd197, %fd196;
	@%p6 bra 	$L__BB24_11;
	ld.global.nc.f64 	%fd196, [%rd2];
	ld.global.nc.f64 	%fd197, [%rd2+32];
$L__BB24_11:
	add.f64 	%fd106, %fd25, %fd26;
	sub.f64 	%fd107, %fd25, %fd26;
	mul.f64 	%fd108, %fd106, %fd196;
	mul.f64 	%fd109, %fd107, %fd197;
	sub.f64 	%fd31, %fd108, %fd109;
	add.f64 	%fd32, %fd108, %fd109;
	fma.rn.f64 	%fd110, %fd13, %fd21, 0d0000000000000000;
	fma.rn.f64 	%fd111, %fd14, %fd22, 0d0000000000000000;
	fma.rn.f64 	%fd33, %fd15, %fd23, %fd110;
	fma.rn.f64 	%fd34, %fd16, %fd24, %fd111;
	mov.f64 	%fd198, 0d0000000000000000;
	mov.f64 	%fd199, %fd198;
	@%p6 bra 	$L__BB24_13;
	ld.global.nc.f64 	%fd198, [%rd2+8];
	ld.global.nc.f64 	%fd199, [%rd2+24];
$L__BB24_13:
	add.f64 	%fd113, %fd33, %fd34;
	sub.f64 	%fd114, %fd33, %fd34;
	mul.f64 	%fd115, %fd113, %fd198;
	mul.f64 	%fd116, %fd114, %fd199;
	sub.f64 	%fd39, %fd115, %fd116;
	add.f64 	%fd40, %fd115, %fd116;
	fma.rn.f64 	%fd117, %fd17, %fd21, 0d0000000000000000;
	fma.rn.f64 	%fd118, %fd18, %fd22, 0d0000000000000000;
	fma.rn.f64 	%fd41, %fd19, %fd23, %fd117;
	fma.rn.f64 	%fd42, %fd20, %fd24, %fd118;
	mov.f64 	%fd200, 0d0000000000000000;
	@%p6 bra 	$L__BB24_15;
	ld.global.nc.f64 	%fd200, [%rd2+16];
$L__BB24_15:
	add.f64 	%fd119, %fd41, %fd42;
	sub.f64 	%fd120, %fd41, %fd42;
	mul.f64 	%fd121, %fd120, %fd200;
	fma.rn.f64 	%fd122, %fd119, %fd200, %fd121;
	mul.f64 	%fd123, %fd122, 0d3FE0000000000000;
	fma.rn.f64 	%fd124, %fd9, %fd32, 0d0000000000000000;
	fma.rn.f64 	%fd125, %fd10, %fd31, 0d0000000000000000;
	fma.rn.f64 	%fd126, %fd13, %fd40, %fd124;
	fma.rn.f64 	%fd127, %fd14, %fd39, %fd125;
	fma.rn.f64 	%fd128, %fd17, %fd123, %fd126;
	fma.rn.f64 	%fd129, %fd18, %fd123, %fd127;
	sub.f64 	%fd130, %fd128, %fd129;
	st.shared.f64 	[%r15+24], %fd130;
	add.f64 	%fd131, %fd128, %fd129;
	st.shared.f64 	[%r15], %fd131;
	fma.rn.f64 	%fd132, %fd11, %fd32, 0d0000000000000000;
	fma.rn.f64 	%fd133, %fd12, %fd31, 0d0000000000000000;
	fma.rn.f64 	%fd134, %fd15, %fd40, %fd132;
	fma.rn.f64 	%fd135, %fd16, %fd39, %fd133;
	fma.rn.f64 	%fd136, %fd19, %fd123, %fd134;
	fma.rn.f64 	%fd137, %fd20, %fd123, %fd135;
	sub.f64 	%fd138, %fd136, %fd137;
	st.shared.f64 	[%r15+16], %fd138;
	add.f64 	%fd139, %fd136, %fd137;
	st.shared.f64 	[%r15+8], %fd139;
	add.s32 	%r16, %r61, 16;
	setp.lt.u32 	%p9, %r61, 9;
	mov.u32 	%r61, %r16;
	@%p9 bra 	$L__BB24_9;
$L__BB24_16:
	setp.gt.u32 	%p10, %r63, 19;
	bar.sync 	0;
	@%p10 bra 	$L__BB24_19;
	mul.lo.s32 	%r50, %r6, 200;
	mad.lo.s32 	%r51, %r2, 1000, %r50;
	shl.b32 	%r52, %r4, 3;
	add.s32 	%r53, %r51, %r52;
	mov.u32 	%r54, _ZZ32massMatrixMultiplyRegisterKernelILi4ELi5ELi2EEviPKdS1_S1_S1_PdE6s_tmp1;
	add.s32 	%r55, %r53, %r54;
	add.s32 	%r62, %r55, 80;
$L__BB24_18:
	ld.shared.f64 	%fd140, [%r62+-80];
	ld.shared.f64 	%fd141, [%r62+80];
	add.f64 	%fd142, %fd140, %fd141;
	sub.f64 	%fd143, %fd140, %fd141;
	ld.shared.f64 	%fd144, [%r62+-40];
	ld.shared.f64 	%fd145, [%r62+40];
	add.f64 	%fd146, %fd144, %fd145;
	sub.f64 	%fd147, %fd144, %fd145;
	ld.shared.f64 	%fd148, [%r62];
	add.f64 	%fd149, %fd148, %fd148;
	sub.f64 	%fd150, %fd148, %fd148;
	mul.f64 	%fd151, %fd149, 0d3FE0000000000000;
	fma.rn.f64 	%fd152, %fd9, %fd142, 0d0000000000000000;
	fma.rn.f64 	%fd153, %fd10, %fd143, 0d0000000000000000;
	fma.rn.f64 	%fd154, %fd13, %fd146, %fd152;
	fma.rn.f64 	%fd155, %fd14, %fd147, %fd153;
	fma.rn.f64 	%fd156, %fd17, %fd151, %fd154;
	fma.rn.f64 	%fd157, %fd18, %fd150, %fd155;
	sub.f64 	%fd158, %fd156, %fd157;
	st.shared.f64 	[%r62+40], %fd158;
	add.f64 	%fd159, %fd156, %fd157;
	st.shared.f64 	[%r62+-80], %fd159;
	fma.rn.f64 	%fd160, %fd11, %fd142, 0d0000000000000000;
	fma.rn.f64 	%fd161, %fd12, %fd143, 0d0000000000000000;
	fma.rn.f64 	%fd162, %fd15, %fd146, %fd160;
	fma.rn.f64 	%fd163, %fd16, %fd147, %fd161;
	fma.rn.f64 	%fd164, %fd19, %fd151, %fd162;
	fma.rn.f64 	%fd165, %fd20, %fd150, %fd163;
	sub.f64 	%fd166, %fd164, %fd165;
	st.shared.f64 	[%r62], %fd166;
	add.f64 	%fd167, %fd164, %fd165;
	st.shared.f64 	[%r62+-40], %fd167;
	add.s32 	%r20, %r63, 16;
	add.s32 	%r62, %r62, 800;
	setp.lt.u32 	%p11, %r63, 4;
	mov.u32 	%r63, %r20;
	@%p11 bra 	$L__BB24_18;
$L__BB24_19:
	setp.ge.s32 	%p12, %r3, %r22;
	bar.sync 	0;
	ld.shared.f64 	%fd168, [%r8];
	ld.shared.f64 	%fd169, [%r8+800];
	add.f64 	%fd170, %fd168, %fd169;
	sub.f64 	%fd171, %fd168, %fd169;
	ld.shared.f64 	%fd172, [%r8+200];
	ld.shared.f64 	%fd173, [%r8+600];
	add.f64 	%fd174, %fd172, %fd173;
	sub.f64 	%fd175, %fd172, %fd173;
	ld.shared.f64 	%fd176, [%r8+400];
	add.f64 	%fd177, %fd176, %fd176;
	sub.f64 	%fd178, %fd176, %fd176;
	mul.f64 	%fd179, %fd177, 0d3FE0000000000000;
	fma.rn.f64 	%fd180, %fd9, %fd170, 0d0000000000000000;
	fma.rn.f64 	%fd181, %fd10, %fd171, 0d0000000000000000;
	fma.rn.f64 	%fd182, %fd13, %fd174, %fd180;
	fma.rn.f64 	%fd183, %fd14, %fd175, %fd181;
	fma.rn.f64 	%fd45, %fd17, %fd179, %fd182;
	fma.rn.f64 	%fd46, %fd18, %fd178, %fd183;
	fma.rn.f64 	%fd184, %fd11, %fd170, 0d0000000000000000;
	fma.rn.f64 	%fd185, %fd12, %fd171, 0d0000000000000000;
	fma.rn.f64 	%fd186, %fd15, %fd174, %fd184;
	fma.rn.f64 	%fd187, %fd16, %fd175, %fd185;
	fma.rn.f64 	%fd47, %fd19, %fd179, %fd186;
	fma.rn.f64 	%fd48, %fd20, %fd178, %fd187;
	@%p12 bra 	$L__BB24_21;
	ld.param.u64 	%rd20, [_Z32massMatrixMultiplyRegisterKernelILi4ELi5ELi2EEviPKdS1_S1_S1_Pd_param_5];
	add.s32 	%r56, %r4, %r5;
	shl.b32 	%r57, %r3, 6;
	add.s32 	%r58, %r56, %r57;
	cvta.to.global.u64 	%rd17, %rd20;
	mul.wide.s32 	%rd18, %r58, 8;
	add.s64 	%rd19, %rd17, %rd18;
	add.f64 	%fd188, %fd45, %fd46;
	st.global.f64 	[%rd19], %fd188;
	add.f64 	%fd189, %fd47, %fd48;
	st.global.f64 	[%rd19+128], %fd189;
	sub.f64 	%fd190, %fd47, %fd48;
	st.global.f64 	[%rd19+256], %fd190;
	sub.f64 	%fd191, %fd45, %fd46;
	st.global.f64 	[%rd19+384], %fd191;
$L__BB24_21:
	ret;

}
	// .globl	_Z32massMatrixMultiplyConstantKernelILi4ELi5ELi2EEviPKdS1_S1_S1_Pd
.visible .entry _Z32massMatrixMultiplyConstantKernelILi4ELi5ELi2EEviPKdS1_S1_S1_Pd(
	.param .u32 _Z32massMatrixMultiplyConstantKernelILi4ELi5ELi2EEviPKdS1_S1_S1_Pd_param_0,
	.param .u64 .ptr .align 1 _Z32massMatrixMultiplyConstantKernelILi4ELi5ELi2EEviPKdS1_S1_S1_Pd_param_1,
	.param .u64 .ptr .align 1 _Z32massMatrixMultiplyConstantKernelILi4ELi5ELi2EEviPKdS1_S1_S1_Pd_param_2,
	.param .u64 .ptr .align 1 _Z32massMatrixMultiplyConstantKernelILi4ELi5ELi2EEviPKdS1_S1_S1_Pd_param_3,
	.param .u64 .ptr .align 1 _Z32massMatrixMultiplyConstantKernelILi4ELi5ELi2EEviPKdS1_S1_S1_Pd_param_4,
	.param .u64 .ptr .align 1 _Z32massMatrixMultiplyConstantKernelILi4ELi5ELi2EEviPKdS1_S1_S1_Pd_param_5
)
{
	.reg .pred 	%p<12>;
	.reg .b16 	%rs<7>;
	.reg .b32 	%r<59>;
	.reg .b64 	%rd<14>;
	.reg .b64 	%fd<199>;
	// demoted variable
	.shared .align 8 .b8 _ZZ32massMatrixMultiplyConstantKernelILi4ELi5ELi2EEviPKdS1_S1_S1_PdE6s_tmp1[2000];
	ld.param.u32 	%r22, [_Z32massMatrixMultiplyConstantKernelILi4ELi5ELi2EEviPKdS1_S1_S1_Pd_param_0];
	ld.param.u64 	%rd3, [_Z32massMatrixMultiplyConstantKernelILi4ELi5ELi2EEviPKdS1_S1_S1_Pd_param_1];
	ld.param.u64 	%rd4, [_Z32massMatrixMultiplyConstantKernelILi4ELi5ELi2EEviPKdS1_S1_S1_Pd_param_4];
	mov.u32 	%r58, %tid.x;
	mov.u32 	%r2, %tid.y;
	mov.u32 	%r23, %ctaid.x;
	shl.b32 	%r24, %r23, 1;
	add.s32 	%r3, %r24, %r2;
	and.b32  	%r4, %r58, 3;
	and.b32  	%r5, %r58, 1020;
	setp.ge.s32 	%p1, %r3, %r22;
	@%p1 bra 	$L__BB25_2;
	cvta.to.global.u64 	%rd6, %rd4;
	add.s32 	%r25, %r4, %r5;
	shl.b32 	%r26, %r3, 6;
	add.s32 	%r27, %r25, %r26;
	mul.wide.s32 	%rd7, %r27, 8;
	add.s64 	%rd8, %rd6, %rd7;
	ld.global.nc.f64 	%fd193, [%rd8];
	ld.global.nc.f64 	%fd192, [%rd8+128];
	ld.global.nc.f64 	%fd191, [%rd8+256];
	ld.global.nc.f64 	%fd190, [%rd8+384];
$L__BB25_2:
	bar.sync 	0;
	shr.u32 	%r6, %r58, 2;
	add.f64 	%fd50, %fd193, %fd190;
	sub.f64 	%fd51, %fd193, %fd190;
	add.f64 	%fd52, %fd192, %fd191;
	sub.f64 	%fd53, %fd192, %fd191;
	mov.u32 	%r28, _ZZ32massMatrixMultiplyConstantKernelILi4ELi5ELi2EEviPKdS1_S1_S1_PdE6s_tmp1;
	mad.lo.s32 	%r7, %r2, 1000, %r28;
	mad.lo.s32 	%r29, %r6, 40, %r7;
	shl.b32 	%r30, %r4, 3;
	add.s32 	%r8, %r29, %r30;
	ld.const.f64 	%fd9, [const_oddDofToQuad];
	fma.rn.f64 	%fd54, %fd9, %fd50, 0d0000000000000000;
	ld.const.f64 	%fd10, [const_evenDofToQuad];
	fma.rn.f64 	%fd55, %fd10, %fd51, 0d0000000000000000;
	ld.const.f64 	%fd11, [const_oddDofToQuad+8];
	fma.rn.f64 	%fd56, %fd11, %fd52, %fd54;
	ld.const.f64 	%fd12, [const_evenDofToQuad+8];
	fma.rn.f64 	%fd57, %fd12, %fd53, %fd55;
	sub.f64 	%fd58, %fd56, %fd57;
	st.shared.f64 	[%r8+800], %fd58;
	add.f64 	%fd59, %fd57, %fd56;
	st.shared.f64 	[%r8], %fd59;
	ld.const.f64 	%fd13, [const_oddDofToQuad+16];
	fma.rn.f64 	%fd60, %fd13, %fd50, 0d0000000000000000;
	ld.const.f64 	%fd14, [const_evenDofToQuad+16];
	fma.rn.f64 	%fd61, %fd14, %fd51, 0d0000000000000000;
	ld.const.f64 	%fd15, [const_oddDofToQuad+24];
	fma.rn.f64 	%fd62, %fd15, %fd52, %fd60;
	ld.const.f64 	%fd16, [const_evenDofToQuad+24];
	fma.rn.f64 	%fd63, %fd16, %fd53, %fd61;
	sub.f64 	%fd64, %fd62, %fd63;
	st.shared.f64 	[%r8+600], %fd64;
	add.f64 	%fd65, %fd63, %fd62;
	st.shared.f64 	[%r8+200], %fd65;
	ld.const.f64 	%fd17, [const_oddDofToQuad+32];
	fma.rn.f64 	%fd66, %fd17, %fd50, 0d0000000000000000;
	ld.const.f64 	%fd18, [const_evenDofToQuad+32];
	fma.rn.f64 	%fd67, %fd18, %fd51, 0d0000000000000000;
	ld.const.f64 	%fd19, [const_oddDofToQuad+40];
	fma.rn.f64 	%fd68, %fd19, %fd52, %fd66;
	ld.const.f64 	%fd20, [const_evenDofToQuad+40];
	fma.rn.f64 	%fd69, %fd20, %fd53, %fd67;
	add.f64 	%fd70, %fd69, %fd68;
	st.shared.f64 	[%r8+400], %fd70;
	bar.sync 	0;
	setp.gt.u32 	%p2, %r58, 19;
	@%p2 bra 	$L__BB25_5;
	mul.lo.s32 	%r31, %r6, 200;
	mad.lo.s32 	%r32, %r2, 1000, %r31;
	add.s32 	%r34, %r32, %r30;
	add.s32 	%r36, %r34, %r28;
	add.s32 	%r54, %r36, 80;
	mov.u32 	%r55, %r58;
$L__BB25_4:
	ld.shared.f64 	%fd71, [%r54+-80];
	ld.shared.f64 	%fd72, [%r54+40];
	add.f64 	%fd73, %fd71, %fd72;
	sub.f64 	%fd74, %fd71, %fd72;
	ld.shared.f64 	%fd75, [%r54+-40];
	ld.shared.f64 	%fd76, [%r54];
	add.f64 	%fd77, %fd75, %fd76;
	sub.f64 	%fd78, %fd75, %fd76;
	fma.rn.f64 	%fd79, %fd9, %fd73, 0d0000000000000000;
	fma.rn.f64 	%fd80, %fd10, %fd74, 0d0000000000000000;
	fma.rn.f64 	%fd81, %fd11, %fd77, %fd79;
	fma.rn.f64 	%fd82, %fd12, %fd78, %fd80;
	sub.f64 	%fd83, %fd81, %fd82;
	st.shared.f64 	[%r54+80], %fd83;
	add.f64 	%fd84, %fd82, %fd81;
	st.shared.f64 	[%r54+-80], %fd84;
	fma.rn.f64 	%fd85, %fd13, %fd73, 0d0000000000000000;
	fma.rn.f64 	%fd86, %fd14, %fd74, 0d0000000000000000;
	fma.rn.f64 	%fd87, %fd15, %fd77, %fd85;
	fma.rn.f64 	%fd88, %fd16, %fd78, %fd86;
	sub.f64 	%fd89, %fd87, %fd88;
	st.shared.f64 	[%r54+40], %fd89;
	add.f64 	%fd90, %fd88, %fd87;
	st.shared.f64 	[%r54+-40], %fd90;
	fma.rn.f64 	%fd91, %fd17, %fd73, 0d0000000000000000;
	fma.rn.f64 	%fd92, %fd18, %fd74, 0d0000000000000000;
	fma.rn.f64 	%fd93, %fd19, %fd77, %fd91;
	fma.rn.f64 	%fd94, %fd20, %fd78, %fd92;
	add.f64 	%fd95, %fd94, %fd93;
	st.shared.f64 	[%r54], %fd95;
	add.s32 	%r12, %r55, 16;
	add.s32 	%r54, %r54, 800;
	setp.lt.u32 	%p3, %r55, 4;
	mov.u32 	%r55, %r12;
	@%p3 bra 	$L__BB25_4;
$L__BB25_5:
	bar.sync 	0;
	setp.gt.u32 	%p4, %r58, 24;
	@%p4 bra 	$L__BB25_14;
	cvta.to.global.u64 	%rd1, %rd3;
	mov.u32 	%r56, %r58;
$L__BB25_7:
	setp.ge.s32 	%p5, %r3, %r22;
	cvt.u16.u32 	%rs1, %r56;
	mul.lo.s16 	%rs2, %rs1, 205;
	shr.u16 	%rs3, %rs2, 10;
	mul.lo.s16 	%rs4, %rs3, 5;
	sub.s16 	%rs5, %rs1, %rs4;
	mul.wide.u16 	%r37, %rs3, 200;
	add.s32 	%r38, %r7, %r37;
	and.b16  	%rs6, %rs5, 255;
	mul.wide.u16 	%r39, %rs6, 40;
	add.s32 	%r15, %r38, %r39;
	ld.shared.f64 	%fd97, [%r15];
	ld.shared.f64 	%fd98, [%r15+24];
	add.f64 	%fd21, %fd97, %fd98;
	sub.f64 	%fd22, %fd97, %fd98;
	ld.shared.f64 	%fd99, [%r15+8];
	ld.shared.f64 	%fd100, [%r15+16];
	add.f64 	%fd23, %fd99, %fd100;
	sub.f64 	%fd24, %fd99, %fd100;
	mov.b32 	%r40, {%rs6, %rs3};
	mov.b32 	%r41, 0;
	mov.b32 	%r42, 6405;
	dp2a.lo.u32.u32 	%r43, %r40, %r42, %r41;
	mad.lo.s32 	%r44, %r3, 125, %r43;
	fma.rn.f64 	%fd101, %fd9, %fd21, 0d0000000000000000;
	fma.rn.f64 	%fd102, %fd10, %fd22, 0d0000000000000000;
	fma.rn.f64 	%fd25, %fd11, %fd23, %fd101;
	fma.rn.f64 	%fd26, %fd12, %fd24, %fd102;
	mul.wide.s32 	%rd9, %r44, 8;
	add.s64 	%rd2, %rd1, %rd9;
	mov.f64 	%fd194, 0d0000000000000000;
	mov.f64 	%fd195, %fd194;
	@%p5 bra 	$L__BB25_9;
	ld.global.nc.f64 	%fd194, [%rd2];
	ld.global.nc.f64 	%fd195, [%rd2+32];
$L__BB25_9:
	add.f64 	%fd104, %fd25, %fd26;
	sub.f64 	%fd105, %fd25, %fd26;
	mul.f64 	%fd106, %fd104, %fd194;
	mul.f64 	%fd107, %fd105, %fd195;
	sub.f64 	%fd31, %fd106, %fd107;
	add.f64 	%fd32, %fd106, %fd107;
	fma.rn.f64 	%fd108, %fd13, %fd21, 0d0000000000000000;
	fma.rn.f64 	%fd109, %fd14, %fd22, 0d0000000000000000;
	fma.rn.f64 	%fd33, %fd15, %fd23, %fd108;
	fma.rn.f64 	%fd34, %fd16, %fd24, %fd109;
	mov.f64 	%fd196, 0d0000000000000000;
	mov.f64 	%fd197, %fd196;
	@%p5 bra 	$L__BB25_11;
	ld.global.nc.f64 	%fd196, [%rd2+8];
	ld.global.nc.f64 	%fd197, [%rd2+24];
$L__BB25_11:
	add.f64 	%fd111, %fd33, %fd34;
	sub.f64 	%fd112, %fd33, %fd34;
	mul.f64 	%fd113, %fd111, %fd196;
	mul.f64 	%fd114, %fd112, %fd197;
	sub.f64 	%fd39, %fd113, %fd114;
	add.f64 	%fd40, %fd113, %fd114;
	fma.rn.f64 	%fd115, %fd17, %fd21, 0d0000000000000000;
	fma.rn.f64 	%fd116, %fd18, %fd22, 0d0000000000000000;
	fma.rn.f64 	%fd41, %fd19, %fd23, %fd115;
	fma.rn.f64 	%fd42, %fd20, %fd24, %fd116;
	mov.f64 	%fd198, 0d0000000000000000;
	@%p5 bra 	$L__BB25_13;
	ld.global.nc.f64 	%fd198, [%rd2+16];
$L__BB25_13:
	add.f64 	%fd117, %fd41, %fd42;
	sub.f64 	%fd118, %fd41, %fd42;
	mul.f64 	%fd119, %fd118, %fd198;
	fma.rn.f64 	%fd120, %fd117, %fd198, %fd119;
	mul.f64 	%fd121, %fd120, 0d3FE0000000000000;
	fma.rn.f64 	%fd122, %fd9, %fd32, 0d0000000000000000;
	fma.rn.f64 	%fd123, %fd10, %fd31, 0d0000000000000000;
	fma.rn.f64 	%fd124, %fd13, %fd40, %fd122;
	fma.rn.f64 	%fd125, %fd14, %fd39, %fd123;
	fma.rn.f64 	%fd126, %fd17, %fd121, %fd124;
	fma.rn.f64 	%fd127, %fd18, %fd121, %fd125;
	sub.f64 	%fd128, %fd126, %fd127;
	st.shared.f64 	[%r15+24], %fd128;
	add.f64 	%fd129, %fd126, %fd127;
	st.shared.f64 	[%r15], %fd129;
	fma.rn.f64 	%fd130, %fd11, %fd32, 0d0000000000000000;
	fma.rn.f64 	%fd131, %fd12, %fd31, 0d0000000000000000;
	fma.rn.f64 	%fd132, %fd15, %fd40, %fd130;
	fma.rn.f64 	%fd133, %fd16, %fd39, %fd131;
	fma.rn.f64 	%fd134, %fd19, %fd121, %fd132;
	fma.rn.f64 	%fd135, %fd20, %fd121, %fd133;
	sub.f64 	%fd136, %fd134, %fd135;
	st.shared.f64 	[%r15+16], %fd136;
	add.f64 	%fd137, %fd134, %fd135;
	st.shared.f64 	[%r15+8], %fd137;
	add.s32 	%r16, %r56, 16;
	setp.lt.u32 	%p8, %r56, 9;
	mov.u32 	%r56, %r16;
	@%p8 bra 	$L__BB25_7;
$L__BB25_14:
	setp.gt.u32 	%p9, %r58, 19;
	bar.sync 	0;
	@%p9 bra 	$L__BB25_17;
	mul.lo.s32 	%r45, %r6, 200;
	mad.lo.s32 	%r46, %r2, 1000, %r45;
	shl.b32 	%r47, %r4, 3;
	add.s32 	%r48, %r46, %r47;
	mov.u32 	%r49, _ZZ32massMatrixMultiplyConstantKernelILi4ELi5ELi2EEviPKdS1_S1_S1_PdE6s_tmp1;
	add.s32 	%r50, %r48, %r49;
	add.s32 	%r57, %r50, 80;
$L__BB25_16:
	ld.shared.f64 	%fd138, [%r57+-80];
	ld.shared.f64 	%fd139, [%r57+80];
	add.f64 	%fd140, %fd138, %fd139;
	sub.f64 	%fd141, %fd138, %fd139;
	ld.shared.f64 	%fd142, [%r57+-40];
	ld.shared.f64 	%fd143, [%r57+40];
	add.f64 	%fd144, %fd142, %fd143;
	sub.f64 	%fd145, %fd142, %fd143;
	ld.shared.f64 	%fd146, [%r57];
	add.f64 	%fd147, %fd146, %fd146;
	sub.f64 	%fd148, %fd146, %fd146;
	mul.f64 	%fd149, %fd147, 0d3FE0000000000000;
	fma.rn.f64 	%fd150, %fd9, %fd140, 0d0000000000000000;
	fma.rn.f64 	%fd151, %fd10, %fd141, 0d0000000000000000;
	fma.rn.f64 	%fd152, %fd13, %fd144, %fd150;
	fma.rn.f64 	%fd153, %fd14, %fd145, %fd151;
	fma.rn.f64 	%fd154, %fd17, %fd149, %fd152;
	fma.rn.f64 	%fd155, %fd18, %fd148, %fd153;
	sub.f64 	%fd156, %fd154, %fd155;
	st.shared.f64 	[%r57+40], %fd156;
	add.f64 	%fd157, %fd154, %fd155;
	st.shared.f64 	[%r57+-80], %fd157;
	fma.rn.f64 	%fd158, %fd11, %fd140, 0d0000000000000000;
	fma.rn.f64 	%fd159, %fd12, %fd141, 0d0000000000000000;
	fma.rn.f64 	%fd160, %fd15, %fd144, %fd158;
	fma.rn.f64 	%fd161, %fd16, %fd145, %fd159;
	fma.rn.f64 	%fd162, %fd19, %fd149, %fd160;
	fma.rn.f64 	%fd163, %fd20, %fd148, %fd161;
	sub.f64 	%fd164, %fd162, %fd163;
	st.shared.f64 	[%r57], %fd164;
	add.f64 	%fd165, %fd162, %fd163;
	st.shared.f64 	[%r57+-40], %fd165;
	add.s32 	%r20, %r58, 16;
	add.s32 	%r57, %r57, 800;
	setp.lt.u32 	%p10, %r58, 4;
	mov.u32 	%r58, %r20;
	@%p10 bra 	$L__BB25_16;
$L__BB25_17:
	setp.ge.s32 	%p11, %r3, %r22;
	bar.sync 	0;
	ld.shared.f64 	%fd166, [%r8];
	ld.shared.f64 	%fd167, [%r8+800];
	add.f64 	%fd168, %fd166, %fd167;
	sub.f64 	%fd169, %fd166, %fd167;
	ld.shared.f64 	%fd170, [%r8+200];
	ld.shared.f64 	%fd171, [%r8+600];
	add.f64 	%fd172, %fd170, %fd171;
	sub.f64 	%fd173, %fd170, %fd171;
	ld.shared.f64 	%fd174, [%r8+400];
	add.f64 	%fd175, %fd174, %fd174;
	sub.f64 	%fd176, %fd174, %fd174;
	mul.f64 	%fd177, %fd175, 0d3FE0000000000000;
	fma.rn.f64 	%fd178, %fd9, %fd168, 0d0000000000000000;
	fma.rn.f64 	%fd179, %fd10, %fd169, 0d0000000000000000;
	fma.rn.f64 	%fd180, %fd13, %fd172, %fd178;
	fma.rn.f64 	%fd181, %fd14, %fd173, %fd179;
	fma.rn.f64 	%fd45, %fd17, %fd177, %fd180;
	fma.rn.f64 	%fd46, %fd18, %fd176, %fd181;
	fma.rn.f64 	%fd182, %fd11, %fd168, 0d0000000000000000;
	fma.rn.f64 	%fd183, %fd12, %fd169, 0d0000000000000000;
	fma.rn.f64 	%fd184, %fd15, %fd172, %fd182;
	fma.rn.f64 	%fd185, %fd16, %fd173, %fd183;
	fma.rn.f64 	%fd47, %fd19, %fd177, %fd184;
	fma.rn.f64 	%fd48, %fd20, %fd176, %fd185;
	@%p11 bra 	$L__BB25_19;
	ld.param.u64 	%rd13, [_Z32massMatrixMultiplyConstantKernelILi4ELi5ELi2EEviPKdS1_S1_S1_Pd_param_5];
	add.s32 	%r51, %r4, %r5;
	shl.b32 	%r52, %r3, 6;
	add.s32 	%r53, %r51, %r52;
	cvta.to.global.u64 	%rd10, %rd13;
	mul.wide.s32 	%rd11, %r53, 8;
	add.s64 	%rd12, %rd10, %rd11;
	add.f64 	%fd186, %fd45, %fd46;
	st.global.f64 	[%rd12], %fd186;
	add.f64 	%fd187, %fd47, %fd48;
	st.global.f64 	[%rd12+128], %fd187;
	sub.f64 	%fd188, %fd47, %fd48;
	st.global.f64 	[%rd12+256], %fd188;
	sub.f64 	%fd189, %fd45, %fd46;
	st.global.f64 	[%rd12+384], %fd189;
$L__BB25_19:
	ret;

}
	// .globl	_Z32massMatrixMultiplyRegisterKernelILi4ELi6ELi2EEviPKdS1_S1_S1_Pd
.visible .entry _Z32massMatrixMultiplyRegisterKernelILi4ELi6ELi2EEviPKdS1_S1_S1_Pd(
	.param .u32 _Z32massMatrixMultiplyRegisterKernelILi4ELi6ELi2EEviPKdS1_S1_S1_Pd_param_0,
	.param .u64 .ptr .align 1 _Z32massMatrixMultiplyRegisterKernelILi4ELi6ELi2EEviPKdS1_S1_S1_Pd_param_1,
	.param .u64 .ptr .align 1 _Z32massMatrixMultiplyRegisterKernelILi4ELi6ELi2EEviPKdS1_S1_S1_Pd_param_2,
	.param .u64 .ptr .align 1 _Z32massMatrixMultiplyRegisterKernelILi4ELi6ELi2EEviPKdS1_S1_S1_Pd_param_3,
	.param .u64 .ptr .align 1 _Z32massMatrixMultiplyRegisterKernelILi4ELi6ELi2EEviPKdS1_S1_S1_Pd_param_4,
	.param .u64 .ptr .align 1 _Z32massMatrixMultiplyRegisterKernelILi4ELi6ELi2EEviPKdS1_S1_S1_Pd_param_5
)
{
	.reg .pred 	%p<13>;
	.reg .b16 	%rs<7>;
	.reg .b32 	%r<64>;
	.reg .b64 	%rd<21>;
	.reg .b64 	%fd<207>;
	// demoted variable
	.shared .align 8 .b8 _ZZ32massMatrixMultiplyRegisterKernelILi4ELi6ELi2EEviPKdS1_S1_S1_PdE6s_tmp1[3456];
	// demoted variable
	.shared .align 8 .b8 _ZZ32massMatrixMultiplyRegisterKernelILi4ELi6ELi2EEviPKdS1_S1_S1_PdE14s_oddDofToQuad[48];
	// demoted variable
	.shared .align 8 .b8 _ZZ32massMatrixMultiplyRegisterKernelILi4ELi6ELi2EEviPKdS1_S1_S1_PdE15s_evenDofToQuad[48];
	ld.param.u32 	%r22, [_Z32massMatrixMultiplyRegisterKernelILi4ELi6ELi2EEviPKdS1_S1_S1_Pd_param_0];
	ld.param.u64 	%rd3, [_Z32massMatrixMultiplyRegisterKernelILi4ELi6ELi2EEviPKdS1_S1_S1_Pd_param_1];
	ld.param.u64 	%rd4, [_Z32massMatrixMultiplyRegisterKernelILi4ELi6ELi2EEviPKdS1_S1_S1_Pd_param_2];
	ld.param.u64 	%rd5, [_Z32massMatrixMultiplyRegisterKernelILi4ELi6ELi2EEviPKdS1_S1_S1_Pd_param_3];
	ld.param.u64 	%rd6, [_Z32massMatrixMultiplyRegisterKernelILi4ELi6ELi2EEviPKdS1_S1_S1_Pd_param_4];
	mov.u32 	%r63, %tid.x;
	mov.u32 	%r2, %tid.y;
	mov.u32 	%r23, %ctaid.x;
	shl.b32 	%r24, %r23, 1;
	add.s32 	%r3, %r24, %r2;
	and.b32  	%r4, %r63, 3;
	and.b32  	%r5, %r63, 1020;
	setp.ge.s32 	%p1, %r3, %r22;
	@%p1 bra 	$L__BB26_2;
	cvta.to.global.u64 	%rd8, %rd6;
	add.s32 	%r25, %r4, %r5;
	shl.b32 	%r26, %r3, 6;
	add.s32 	%r27, %r25, %r26;
	mul.wide.s32 	%rd9, %r27, 8;
	add.s64 	%rd10, %rd8, %rd9;
	ld.global.nc.f64 	%fd200, [%rd10];
	ld.global.nc.f64 	%fd199, [%rd10+128];
	ld.global.nc.f64 	%fd198, [%rd10+256];
	ld.global.nc.f64 	%fd197, [%rd10+384];
$L__BB26_2:
	setp.gt.u32 	%p2, %r63, 5;
	@%p2 bra 	$L__BB26_4;
	cvta.to.global.u64 	%rd11, %rd4;
	mul.wide.u32 	%rd12, %r63, 8;
	add.s64 	%rd13, %rd11, %rd12;
	ld.global.nc.f64 	%fd52, [%rd13];
	shl.b32 	%r28, %r63, 3;
	mov.u32 	%r29, _ZZ32massMatrixMultiplyRegisterKernelILi4ELi6ELi2EEviPKdS1_S1_S1_PdE14s_oddDofToQuad;
	add.s32 	%r30, %r29, %r28;
	st.shared.f64 	[%r30], %fd52;
	cvta.to.global.u64 	%rd14, %rd5;
	add.s64 	%rd15, %rd14, %rd12;
	ld.global.nc.f64 	%fd53, [%rd15];
	mov.u32 	%r31, _ZZ32massMatrixMultiplyRegisterKernelILi4ELi6ELi2EEviPKdS1_S1_S1_PdE15s_evenDofToQuad;
	add.s32 	%r32, %r31, %r28;
	st.shared.f64 	[%r32], %fd53;
$L__BB26_4:
	bar.sync 	0;
	ld.shared.f64 	%fd9, [_ZZ32massMatrixMultiplyRegisterKernelILi4ELi6ELi2EEviPKdS1_S1_S1_PdE14s_oddDofToQuad];
	ld.shared.f64 	%fd10, [_ZZ32massMatrixMultiplyRegisterKernelILi4ELi6ELi2EEviPKdS1_S1_S1_PdE15s_evenDofToQuad];
	ld.shared.f64 	%fd11, [_ZZ32massMatrixMultiplyRegisterKernelILi4ELi6ELi2EEviPKdS1_S1_S1_PdE14s_oddDofToQuad+8];
	ld.shared.f64 	%fd12, [_ZZ32massMatrixMultiplyRegisterKernelILi4ELi6ELi2EEviPKdS1_S1_S1_PdE15s_evenDofToQuad+8];
	ld.shared.f64 	%fd13, [_ZZ32massMatrixMultiplyRegisterKernelILi4ELi6ELi2EEviPKdS1_S1_S1_PdE14s_oddDofToQuad+16];
	ld.shared.f64 	%fd14, [_ZZ32massMatrixMultiplyRegisterKernelILi4ELi6ELi2EEviPKdS1_S1_S1_PdE15s_evenDofToQuad+16];
	ld.shared.f64 	%fd15, [_ZZ32massMatrixMultiplyRegisterKernelILi4ELi6ELi2EEviPKdS1_S1_S1_PdE14s_oddDofToQuad+24];
	ld.shared.f64 	%fd16, [_ZZ32massMatrixMultiplyRegisterKernelILi4ELi6ELi2EEviPKdS1_S1_S1_PdE15s_evenDofToQuad+24];
	ld.shared.f64 	%fd17, [_ZZ32massMatrixMultiplyRegisterKernelILi4ELi6ELi2EEviPKdS1_S1_S1_PdE14s_oddDofToQuad+32];
	ld.shared.f64 	%fd18, [_ZZ32massMatrixMultiplyRegisterKernelILi4ELi6ELi2EEviPKdS1_S1_S1_PdE15s_evenDofToQuad+32];
	ld.shared.f64 	%fd19, [_ZZ32massMatrixMultiplyRegisterKernelILi4ELi6ELi2EEviPKdS1_S1_S1_PdE14s_oddDofToQuad+40];
	ld.shared.f64 	%fd20, [_ZZ32massMatrixMultiplyRegisterKernelILi4ELi6ELi2EEviPKdS1_S1_S1_PdE15s_evenDofToQuad+40];
	shr.u32 	%r6, %r63, 2;
	add.f64 	%fd54, %fd200, %fd197;
	sub.f64 	%fd55, %fd200, %fd197;
	add.f64 	%fd56, %fd199, %fd198;
	sub.f64 	%fd57, %fd199, %fd198;
	mov.u32 	%r33, _ZZ32massMatrixMultiplyRegisterKernelILi4ELi6ELi2EEviPKdS1_S1_S1_PdE6s_tmp1;
	mad.lo.s32 	%r7, %r2, 1728, %r33;
	mad.lo.s32 	%r34, %r6, 48, %r7;
	shl.b32 	%r35, %r4, 3;
	add.s32 	%r8, %r34, %r35;
	fma.rn.f64 	%fd58, %fd9, %fd54, 0d0000000000000000;
	fma.rn.f64 	%fd59, %fd10, %fd55, 0d0000000000000000;
	fma.rn.f64 	%fd60, %fd11, %fd56, %fd58;
	fma.rn.f64 	%fd61, %fd12, %fd57, %fd59;
	sub.f64 	%fd62, %fd60, %fd61;
	st.shared.f64 	[%r8+1440], %fd62;
	add.f64 	%fd63, %fd61, %fd60;
	st.shared.f64 	[%r8], %fd63;
	fma.rn.f64 	%fd64, %fd13, %fd54, 0d0000000000000000;
	fma.rn.f64 	%fd65, %fd14, %fd55, 0d0000000000000000;
	fma.rn.f64 	%fd66, %fd15, %fd56, %fd64;
	fma.rn.f64 	%fd67, %fd16, %fd57, %fd65;
	sub.f64 	%fd68, %fd66, %fd67;
	st.shared.f64 	[%r8+1152], %fd68;
	add.f64 	%fd69, %fd67, %fd66;
	st.shared.f64 	[%r8+288], %fd69;
	fma.rn.f64 	%fd70, %fd17, %fd54, 0d0000000000000000;
	fma.rn.f64 	%fd71, %fd18, %fd55, 0d0000000000000000;
	fma.rn.f64 	%fd72, %fd19, %fd56, %fd70;
	fma.rn.f64 	%fd73, %fd20, %fd57, %fd71;
	sub.f64 	%fd74, %fd72, %fd73;
	st.shared.f64 	[%r8+864], %fd74;
	add.f64 	%fd75, %fd73, %fd72;
	st.shared.f64 	[%r8+576], %fd75;
	bar.sync 	0;
	setp.gt.u32 	%p3, %r63, 23;
	@%p3 bra 	$L__BB26_7;
	mul.lo.s32 	%r36, %r6, 288;
	mad.lo.s32 	%r37, %r2, 1728, %r36;
	or.b32  	%r39, %r37, %r35;
	add.s32 	%r41, %r39, %r33;
	add.s32 	%r59, %r41, 144;
	mov.u32 	%r60, %r63;
$L__BB26_6:
	ld.shared.f64 	%fd76, [%r59+-144];
	ld.shared.f64 	%fd77, [%r59];
	add.f64 	%fd78, %fd76, %fd77;
	sub.f64 	%fd79, %fd76, %fd77;
	ld.shared.f64 	%fd80, [%r59+-96];
	ld.shared.f64 	%fd81, [%r59+-48];
	add.f64 	%fd82, %fd80, %fd81;
	sub.f64 	%fd83, %fd80, %fd81;
	fma.rn.f64 	%fd84, %fd9, %fd78, 0d0000000000000000;
	fma.rn.f64 	%fd85, %fd10, %fd79, 0d0000000000000000;
	fma.rn.f64 	%fd86, %fd11, %fd82, %fd84;
	fma.rn.f64 	%fd87, %fd12, %fd83, %fd85;
	sub.f64 	%fd88, %fd86, %fd87;
	st.shared.f64 	[%r59+96], %fd88;
	add.f64 	%fd89, %fd87, %fd86;
	st.shared.f64 	[%r59+-144], %fd89;
	fma.rn.f64 	%fd90, %fd13, %fd78, 0d0000000000000000;
	fma.rn.f64 	%fd91, %fd14, %fd79, 0d0000000000000000;
	fma.rn.f64 	%fd92, %fd15, %fd82, %fd90;
	fma.rn.f64 	%fd93, %fd16, %fd83, %fd91;
	sub.f64 	%fd94, %fd92, %fd93;
	st.shared.f64 	[%r59+48], %fd94;
	add.f64 	%fd95, %fd93, %fd92;
	st.shared.f64 	[%r59+-96], %fd95;
	fma.rn.f64 	%fd96, %fd17, %fd78, 0d0000000000000000;
	fma.rn.f64 	%fd97, %fd18, %fd79, 0d0000000000000000;
	fma.rn.f64 	%fd98, %fd19, %fd82, %fd96;
	fma.rn.f64 	%fd99, %fd20, %fd83, %fd97;
	sub.f64 	%fd100, %fd98, %fd99;
	st.shared.f64 	[%r59], %fd100;
	add.f64 	%fd101, %fd99, %fd98;
	st.shared.f64 	[%r59+-48], %fd101;
	add.s32 	%r12, %r60, 16;
	add.s32 	%r59, %r59, 1152;
	setp.lt.u32 	%p4, %r60, 8;
	mov.u32 	%r60, %r12;
	@%p4 bra 	$L__BB26_6;
$L__BB26_7:
	bar.sync 	0;
	setp.gt.u32 	%p5, %r63, 35;
	@%p5 bra 	$L__BB26_16;
	cvta.to.global.u64 	%rd1, %rd3;
	mov.u32 	%r61, %r63;
$L__BB26_9:
	setp.ge.s32 	%p6, %r3, %r22;
	cvt.u16.u32 	%rs1, %r61;
	mul.lo.s16 	%rs2, %rs1, 171;
	shr.u16 	%rs3, %rs2, 10;
	mul.lo.s16 	%rs4, %rs3, 6;
	sub.s16 	%rs5, %rs1, %rs4;
	mul.wide.u16 	%r42, %rs3, 288;
	add.s32 	%r43, %r7, %r42;
	and.b16  	%rs6, %rs5, 255;
	mul.wide.u16 	%r44, %rs6, 48;
	add.s32 	%r15, %r43, %r44;
	ld.shared.f64 	%fd103, [%r15];
	ld.shared.f64 	%fd104, [%r15+24];
	add.f64 	%fd21, %fd103, %fd104;
	sub.f64 	%fd22, %fd103, %fd104;
	ld.shared.f64 	%fd105, [%r15+8];
	ld.shared.f64 	%fd106, [%r15+16];
	add.f64 	%fd23, %fd105, %fd106;
	sub.f64 	%fd24, %fd105, %fd106;
	mov.b32 	%r45, {%rs6, %rs3};
	mov.b32 	%r46, 0;
	mov.b32 	%r47, 9222;
	dp2a.lo.u32.u32 	%r48, %r45, %r47, %r46;
	mad.lo.s32 	%r49, %r3, 216, %r48;
	fma.rn.f64 	%fd107, %fd9, %fd21, 0d0000000000000000;
	fma.rn.f64 	%fd108, %fd10, %fd22, 0d0000000000000000;
	fma.rn.f64 	%fd25, %fd11, %fd23, %fd107;
	fma.rn.f64 	%fd26, %fd12, %fd24, %fd108;
	mul.wide.s32 	%rd16, %r49, 8;
	add.s64 	%rd2, %rd1, %rd16;
	mov.f64 	%fd201, 0d0000000000000000;
	mov.f64 	%fd202, %fd201;
	@%p6 bra 	$L__BB26_11;
	ld.global.nc.f64 	%fd201, [%rd2];
	ld.global.nc.f64 	%fd202, [%rd2+40];
$L__BB26_11:
	add.f64 	%fd110, %fd25, %fd26;
	sub.f64 	%fd111, %fd25, %fd26;
	mul.f64 	%fd112, %fd110, %fd201;
	mul.f64 	%fd113, %fd111, %fd202;
	sub.f64 	%fd31, %fd112, %fd113;
	add.f64 	%fd32, %fd112, %fd113;
	fma.rn.f64 	%fd114, %fd13, %fd21, 0d0000000000000000;
	fma.rn.f64 	%fd115, %fd14, %fd22, 0d0000000000000000;
	fma.rn.f64 	%fd33, %fd15, %fd23, %fd114;
	fma.rn.f64 	%fd34, %fd16, %fd24, %fd115;
	mov.f64 	%fd203, 0d0000000000000000;
	mov.f64 	%fd204, %fd203;
	@%p6 bra 	$L__BB26_13;
	ld.global.nc.f64 	%fd203, [%rd2+8];
	ld.global.nc.f64 	%fd204, [%rd2+32];
$L__BB26_13:
	add.f64 	%fd117, %fd33, %fd34;
	sub.f64 	%fd118, %fd33, %fd34;
	mul.f64 	%fd119, %fd117, %fd203;
	mul.f64 	%fd120, %fd118, %fd204;
	sub.f64 	%fd39, %fd119, %fd120;
	add.f64 	%fd40, %fd119, %fd120;
	fma.rn.f64 	%fd121, %fd17, %fd21, 0d0000000000000000;
	fma.rn.f64 	%fd122, %fd18, %fd22, 0d0000000000000000;
	fma.rn.f64 	%fd41, %fd19, %fd23, %fd121;
	fma.rn.f64 	%fd42, %fd20, %fd24, %fd122;
	mov.f64 	%fd205, 0d0000000000000000;
	mov.f64 	%fd206, %fd205;
	@%p6 bra 	$L__BB26_15;
	ld.global.nc.f64 	%fd205, [%rd2+16];
	ld.global.nc.f64 	%fd206, [%rd2+24];
$L__BB26_15:
	add.f64 	%fd123, %fd41, %fd42;
	sub.f64 	%fd124, %fd41, %fd42;
	mul.f64 	%fd125, %fd123, %fd205;
	mul.f64 	%fd126, %fd124, %fd206;
	sub.f64 	%fd127, %fd125, %fd126;
	add.f64 	%fd128, %fd125, %fd126;
	fma.rn.f64 	%fd129, %fd9, %fd32, 0d0000000000000000;
	fma.rn.f64 	%fd130, %fd10, %fd31, 0d0000000000000000;
	fma.rn.f64 	%fd131, %fd13, %fd40, %fd129;
	fma.rn.f64 	%fd132, %fd14, %fd39, %fd130;
	fma.rn.f64 	%fd133, %fd17, %fd128, %fd131;
	fma.rn.f64 	%fd134, %fd18, %fd127, %fd132;
	sub.f64 	%fd135, %fd133, %fd134;
	st.shared.f64 	[%r15+24], %fd135;
	add.f64 	%fd136, %fd133, %fd134;
	st.shared.f64 	[%r15], %fd136;
	fma.rn.f64 	%fd137, %fd11, %fd32, 0d0000000000000000;
	fma.rn.f64 	%fd138, %fd12, %fd31, 0d0000000000000000;
	fma.rn.f64 	%fd139, %fd15, %fd40, %fd137;
	fma.rn.f64 	%fd140, %fd16, %fd39, %fd138;
	fma.rn.f64 	%fd141, %fd19, %fd128, %fd139;
	fma.rn.f64 	%fd142, %fd20, %fd127, %fd140;
	sub.f64 	%fd143, %fd141, %fd142;
	st.shared.f64 	[%r15+16], %fd143;
	add.f64 	%fd144, %fd141, %fd142;
	st.shared.f64 	[%r15+8], %fd144;
	add.s32 	%r16, %r61, 16;
	setp.lt.u32 	%p9, %r61, 20;
	mov.u32 	%r61, %r16;
	@%p9 bra 	$L__BB26_9;
$L__BB26_16:
	setp.gt.u32 	%p10, %r63, 23;
	bar.sync 	0;
	@%p10 bra 	$L__BB26_19;
	mul.lo.s32 	%r50, %r6, 288;
	mad.lo.s32 	%r51, %r2, 1728, %r50;
	shl.b32 	%r52, %r4, 3;
	or.b32  	%r53, %r51, %r52;
	mov.u32 	%r54, _ZZ32massMatrixMultiplyRegisterKernelILi4ELi6ELi2EEviPKdS1_S1_S1_PdE6s_tmp1;
	add.s32 	%r55, %r53, %r54;
	add.s32 	%r62, %r55, 144;
$L__BB26_18:
	ld.shared.f64 	%fd145, [%r62+-144];
	ld.shared.f64 	%fd146, [%r62+96];
	add.f64 	%fd147, %fd145, %fd146;
	sub.f64 	%fd148, %fd145, %fd146;
	ld.shared.f64 	%fd149, [%r62+-96];
	ld.shared.f64 	%fd150, [%r62+48];
	add.f64 	%fd151, %fd149, %fd150;
	sub.f64 	%fd152, %fd149, %fd150;
	ld.shared.f64 	%fd153, [%r62+-48];
	ld.shared.f64 	%fd154, [%r62];
	add.f64 	%fd155, %fd153, %fd154;
	sub.f64 	%fd156, %fd153, %fd154;
	fma.rn.f64 	%fd157, %fd9, %fd147, 0d0000000000000000;
	fma.rn.f64 	%fd158, %fd10, %fd148, 0d0000000000000000;
	fma.rn.f64 	%fd159, %fd13, %fd151, %fd157;
	fma.rn.f64 	%fd160, %fd14, %fd152, %fd158;
	fma.rn.f64 	%fd161, %fd17, %fd155, %fd159;
	fma.rn.f64 	%fd162, %fd18, %fd156, %fd160;
	sub.f64 	%fd163, %fd161, %fd162;
	st.shared.f64 	[%r62], %fd163;
	add.f64 	%fd164, %fd161, %fd162;
	st.shared.f64 	[%r62+-144], %fd164;
	fma.rn.f64 	%fd165, %fd11, %fd147, 0d0000000000000000;
	fma.rn.f64 	%fd166, %fd12, %fd148, 0d0000000000000000;
	fma.rn.f64 	%fd167, %fd15, %fd151, %fd165;
	fma.rn.f64 	%fd168, %fd16, %fd152, %fd166;
	fma.rn.f64 	%fd169, %fd19, %fd155, %fd167;
	fma.rn.f64 	%fd170, %fd20, %fd156, %fd168;
	sub.f64 	%fd171, %fd169, %fd170;
	st.shared.f64 	[%r62+-48], %fd171;
	add.f64 	%fd172, %fd169, %fd170;
	st.shared.f64 	[%r62+-96], %fd172;
	add.s32 	%r20, %r63, 16;
	add.s32 	%r62, %r62, 1152;
	setp.lt.u32 	%p11, %r63, 8;
	mov.u32 	%r63, %r20;
	@%p11 bra 	$L__BB26_18;
$L__BB26_19:
	setp.ge.s32 	%p12, %r3, %r22;
	bar.sync 	0;
	ld.shared.f64 	%fd173, [%r8];
	ld.shared.f64 	%fd174, [%r8+1440];
	add.f64 	%fd175, %fd173, %fd174;
	sub.f64 	%fd176, %fd173, %fd174;
	ld.shared.f64 	%fd177, [%r8+288];
	ld.shared.f64 	%fd178, [%r8+1152];
	add.f64 	%fd179, %fd177, %fd178;
	sub.f64 	%fd180, %fd177, %fd178;
	ld.shared.f64 	%fd181, [%r8+576];
	ld.shared.f64 	%fd182, [%r8+864];
	add.f64 	%fd183, %fd181, %fd182;
	sub.f64 	%fd184, %fd181, %fd182;
	fma.rn.f64 	%fd185, %fd9, %fd175, 0d0000000000000000;
	fma.rn.f64 	%fd186, %fd10, %fd176, 0d0000000000000000;
	fma.rn.f64 	%fd187, %fd13, %fd179, %fd185;
	fma.rn.f64 	%fd188, %fd14, %fd180, %fd186;
	fma.rn.f64 	%fd47, %fd17, %fd183, %fd187;
	fma.rn.f64 	%fd48, %fd18, %fd184, %fd188;
	fma.rn.f64 	%fd189, %fd11, %fd175, 0d0000000000000000;
	fma.rn.f64 	%fd190, %fd12, %fd176, 0d0000000000000000;
	fma.rn.f64 	%fd191, %fd15, %fd179, %fd189;
	fma.rn.f64 	%fd192, %fd16, %fd180, %fd190;
	fma.rn.f64 	%fd49, %fd19, %fd183, %fd191;
	fma.rn.f64 	%fd50, %fd20, %fd184, %fd192;
	@%p12 bra 	$L__BB26_21;
	ld.param.u64 	%rd20, [_Z32massMatrixMultiplyRegisterKernelILi4ELi6ELi2EEviPKdS1_S1_S1_Pd_param_5];
	add.s32 	%r56, %r4, %r5;
	shl.b32 	%r57, %r3, 6;
	add.s32 	%r58, %r56, %r57;
	cvta.to.global.u64 	%rd17, %rd20;
	mul.wide.s32 	%rd18, %r58, 8;
	add.s64 	%rd19, %rd17, %rd18;
	add.f64 	%fd193, %fd47, %fd48;
	st.global.f64 	[%rd19], %fd193;
	add.f64 	%fd194, %fd49, %fd50;
	st.global.f64 	[%rd19+128], %fd194;
	sub.f64 	%fd195, %fd49, %fd50;
	st.global.f64 	[%rd19+256], %fd195;
	sub.f64 	%fd196, %fd47, %fd48;
	st.global.f64 	[%rd19+384], %fd196;
$L__BB26_21:
	ret;

}
	// .globl	_Z32massMatrixMultiplyConstantKernelILi4ELi6ELi2EEviPKdS1_S1_S1_Pd
.visible .entry _Z32massMatrixMultiplyConstantKernelILi4ELi6ELi2EEviPKdS1_S1_S1_Pd(
	.param .u32 _Z32massMatrixMultiplyConstantKernelILi4ELi6ELi2EEviPKdS1_S1_S1_Pd_param_0,
	.param .u64 .ptr .align 1 _Z32massMatrixMultiplyConstantKernelILi4ELi6ELi2EEviPKdS1_S1_S1_Pd_param_1,
	.param .u64 .ptr .align 1 _Z32massMatrixMultiplyConstantKernelILi4ELi6ELi2EEviPKdS1_S1_S1_Pd_param_2,
	.param .u64 .ptr .align 1 _Z32massMatrixMultiplyConstantKernelILi4ELi6ELi2EEviPKdS1_S1_S1_Pd_param_3,
	.param .u64 .ptr .align 1 _Z32massMatrixMultiplyConstantKernelILi4ELi6ELi2EEviPKdS1_S1_S1_Pd_param_4,
	.param .u64 .ptr .align 1 _Z32massMatrixMultiplyConstantKernelILi4ELi6ELi2EEviPKdS1_S1_S1_Pd_param_5
)
{
	.reg .pred 	%p<12>;
	.reg .b16 	%rs<7>;
	.reg .b32 	%r<59>;
	.reg .b64 	%rd<14>;
	.reg .b64 	%fd<205>;
	// demoted variable
	.shared .align 8 .b8 _ZZ32massMatrixMultiplyConstantKernelILi4ELi6ELi2EEviPKdS1_S1_S1_PdE6s_tmp1[3456];
	ld.param.u32 	%r22, [_Z32massMatrixMultiplyConstantKernelILi4ELi6ELi2EEviPKdS1_S1_S1_Pd_param_0];
	ld.param.u64 	%rd3, [_Z32massMatrixMultiplyConstantKernelILi4ELi6ELi2EEviPKdS1_S1_S1_Pd_param_1];
	ld.param.u64 	%rd4, [_Z32massMatrixMultiplyConstantKernelILi4ELi6ELi2EEviPKdS1_S1_S1_Pd_param_4];
	mov.u32 	%r58, %tid.x;
	mov.u32 	%r2, %tid.y;
	mov.u32 	%r23, %ctaid.x;
	shl.b32 	%r24, %r23, 1;
	add.s32 	%r3, %r24, %r2;
	and.b32  	%r4, %r58, 3;
	and.b32  	%r5, %r58, 1020;
	setp.ge.s32 	%p1, %r3, %r22;
	@%p1 bra 	$L__BB27_2;
	cvta.to.global.u64 	%rd6, %rd4;
	add.s32 	%r25, %r4, %r5;
	shl.b32 	%r26, %r3, 6;
	add.s32 	%r27, %r25, %r26;
	mul.wide.s32 	%rd7, %r27, 8;
	add.s64 	%rd8, %rd6, %rd7;
	ld.global.nc.f64 	%fd198, [%rd8];
	ld.global.nc.f64 	%fd197, [%rd8+128];
	ld.global.nc.f64 	%fd196, [%rd8+256];
	ld.global.nc.f64 	%fd195, [%rd8+384];
$L__BB27_2:
	bar.sync 	0;
	shr.u32 	%r6, %r58, 2;
	add.f64 	%fd52, %fd198, %fd195;
	sub.f64 	%fd53, %fd198, %fd195;
	add.f64 	%fd54, %fd197, %fd196;
	sub.f64 	%fd55, %fd197, %fd196;
	mov.u32 	%r28, _ZZ32massMatrixMultiplyConstantKernelILi4ELi6ELi2EEviPKdS1_S1_S1_PdE6s_tmp1;
	mad.lo.s32 	%r7, %r2, 1728, %r28;
	mad.lo.s32 	%r29, %r6, 48, %r7;
	shl.b32 	%r30, %r4, 3;
	add.s32 	%r8, %r29, %r30;
	ld.const.f64 	%fd9, [const_oddDofToQuad];
	fma.rn.f64 	%fd56, %fd9, %fd52, 0d0000000000000000;
	ld.const.f64 	%fd10, [const_evenDofToQuad];
	fma.rn.f64 	%fd57, %fd10, %fd53, 0d0000000000000000;
	ld.const.f64 	%fd11, [const_oddDofToQuad+8];
	fma.rn.f64 	%fd58, %fd11, %fd54, %fd56;
	ld.const.f64 	%fd12, [const_evenDofToQuad+8];
	fma.rn.f64 	%fd59, %fd12, %fd55, %fd57;
	sub.f64 	%fd60, %fd58, %fd59;
	st.shared.f64 	[%r8+1440], %fd60;
	add.f64 	%fd61, %fd59, %fd58;
	st.shared.f64 	[%r8], %fd61;
	ld.const.f64 	%fd13, [const_oddDofToQuad+16];
	fma.rn.f64 	%fd62, %fd13, %fd52, 0d0000000000000000;
	ld.const.f64 	%fd14, [const_evenDofToQuad+16];
	fma.rn.f64 	%fd63, %fd14, %fd53, 0d0000000000000000;
	ld.const.f64 	%fd15, [const_oddDofToQuad+24];
	fma.rn.f64 	%fd64, %fd15, %fd54, %fd62;
	ld.const.f64 	%fd16, [const_evenDofToQuad+24];
	fma.rn.f64 	%fd65, %fd16, %fd55, %fd63;
	sub.f64 	%fd66, %fd64, %fd65;
	st.shared.f64 	[%r8+1152], %fd66;
	add.f64 	%fd67, %fd65, %fd64;
	st.shared.f64 	[%r8+288], %fd67;
	ld.const.f64 	%fd17, [const_oddDofToQuad+32];
	fma.rn.f64 	%fd68, %fd17, %fd52, 0d0000000000000000;
	ld.const.f64 	%fd18, [const_evenDofToQuad+32];
	fma.rn.f64 	%fd69, %fd18, %fd53, 0d0000000000000000;
	ld.const.f64 	%fd19, [const_oddDofToQuad+40];
	fma.rn.f64 	%fd70, %fd19, %fd54, %fd68;
	ld.const.f64 	%fd20, [const_evenDofToQuad+40];
	fma.rn.f64 	%fd71, %fd20, %fd55, %fd69;
	sub.f64 	%fd72, %fd70, %fd71;
	st.shared.f64 	[%r8+864], %fd72;
	add.f64 	%fd73, %fd71, %fd70;
	st.shared.f64 	[%r8+576], %fd73;
	bar.sync 	0;
	setp.gt.u32 	%p2, %r58, 23;
	@%p2 bra 	$L__BB27_5;
	mul.lo.s32 	%r31, %r6, 288;
	mad.lo.s32 	%r32, %r2, 1728, %r31;
	or.b32  	%r34, %r32, %r30;
	add.s32 	%r36, %r34, %r28;
	add.s32 	%r54, %r36, 144;
	mov.u32 	%r55, %r58;
$L__BB27_4:
	ld.shared.f64 	%fd74, [%r54+-144];
	ld.shared.f64 	%fd75, [%r54];
	add.f64 	%fd76, %fd74, %fd75;
	sub.f64 	%fd77, %fd74, %fd75;
	ld.shared.f64 	%fd78, [%r54+-96];
	ld.shared.f64 	%fd79, [%r54+-48];
	add.f64 	%fd80, %fd78, %fd79;
	sub.f64 	%fd81, %fd78, %fd79;
	fma.rn.f64 	%fd82, %fd9, %fd76, 0d0000000000000000;
	fma.rn.f64 	%fd83, %fd10, %fd77, 0d0000000000000000;
	fma.rn.f64 	%fd84, %fd11, %fd80, %fd82;
	fma.rn.f64 	%fd85, %fd12, %fd81, %fd83;
	sub.f64 	%fd86, %fd84, %fd85;
	st.shared.f64 	[%r54+96], %fd86;
	add.f64 	%fd87, %fd85, %fd84;
	st.shared.f64 	[%r54+-144], %fd87;
	fma.rn.f64 	%fd88, %fd13, %fd76, 0d0000000000000000;
	fma.rn.f64 	%fd89, %fd14, %fd77, 0d0000000000000000;
	fma.rn.f64 	%fd90, %fd15, %fd80, %fd88;
	fma.rn.f64 	%fd91, %fd16, %fd81, %fd89;
	sub.f64 	%fd92, %fd90, %fd91;
	st.shared.f64 	[%r54+48], %fd92;
	add.f64 	%fd93, %fd91, %fd90;
	st.shared.f64 	[%r54+-96], %fd93;
	fma.rn.f64 	%fd94, %fd17, %fd76, 0d0000000000000000;
	fma.rn.f64 	%fd95, %fd18, %fd77, 0d0000000000000000;
	fma.rn.f64 	%fd96, %fd19, %fd80, %fd94;
	fma.rn.f64 	%fd97, %fd20, %fd81, %fd95;
	sub.f64 	%fd98, %fd96, %fd97;
	st.shared.f64 	[%r54], %fd98;
	add.f64 	%fd99, %fd97, %fd96;
	st.shared.f64 	[%r54+-48], %fd99;
	add.s32 	%r12, %r55, 16;
	add.s32 	%r54, %r54, 1152;
	setp.lt.u32 	%p3, %r55, 8;
	mov.u32 	%r55, %r12;
	@%p3 bra 	$L__BB27_4;
$L__BB27_5:
	bar.sync 	0;
	setp.gt.u32 	%p4, %r58, 35;
	@%p4 bra 	$L__BB27_14;
	cvta.to.global.u64 	%rd1, %rd3;
	mov.u32 	%r56, %r58;
$L__BB27_7:
	setp.ge.s32 	%p5, %r3, %r22;
	cvt.u16.u32 	%rs1, %r56;
	mul.lo.s16 	%rs2, %rs1, 171;
	shr.u16 	%rs3, %rs2, 10;
	mul.lo.s16 	%rs4, %rs3, 6;
	sub.s16 	%rs5, %rs1, %rs4;
	mul.wide.u16 	%r37, %rs3, 288;
	add.s32 	%r38, %r7, %r37;
	and.b16  	%rs6, %rs5, 255;
	mul.wide.u16 	%r39, %rs6, 48;
	add.s32 	%r15, %r38, %r39;
	ld.shared.f64 	%fd101, [%r15];
	ld.shared.f64 	%fd102, [%r15+24];
	add.f64 	%fd21, %fd101, %fd102;
	sub.f64 	%fd22, %fd101, %fd102;
	ld.shared.f64 	%fd103, [%r15+8];
	ld.shared.f64 	%fd104, [%r15+16];
	add.f64 	%fd23, %fd103, %fd104;
	sub.f64 	%fd24, %fd103, %fd104;
	mov.b32 	%r40, {%rs6, %rs3};
	mov.b32 	%r41, 0;
	mov.b32 	%r42, 9222;
	dp2a.lo.u32.u32 	%r43, %r40, %r42, %r41;
	mad.lo.s32 	%r44, %r3, 216, %r43;
	fma.rn.f64 	%fd105, %fd9, %fd21, 0d0000000000000000;
	fma.rn.f64 	%fd106, %fd10, %fd22, 0d0000000000000000;
	fma.rn.f64 	%fd25, %fd11, %fd23, %fd105;
	fma.rn.f64 	%fd26, %fd12, %fd24, %fd106;
	mul.wide.s32 	%rd9, %r44, 8;
	add.s64 	%rd2, %rd1, %rd9;
	mov.f64 	%fd199, 0d0000000000000000;
	mov.f64 	%fd200, %fd199;
	@%p5 bra 	$L__BB27_9;
	ld.global.nc.f64 	%fd199, [%rd2];
	ld.global.nc.f64 	%fd200, [%rd2+40];
$L__BB27_9:
	add.f64 	%fd108, %fd25, %fd26;
	sub.f64 	%fd109, %fd25, %fd26;
	mul.f64 	%fd110, %fd108, %fd199;
	mul.f64 	%fd111, %fd109, %fd200;
	sub.f64 	%fd31, %fd110, %fd111;
	add.f64 	%fd32, %fd110, %fd111;
	fma.rn.f64 	%fd112, %fd13, %fd21, 0d0000000000000000;
	fma.rn.f64 	%fd113, %fd14, %fd22, 0d0000000000000000;
	fma.rn.f64 	%fd33, %fd15, %fd23, %fd112;
	fma.rn.f64 	%fd34, %fd16, %fd24, %fd113;
	mov.f64 	%fd201, 0d0000000000000000;
	mov.f64 	%fd202, %fd201;
	@%p5 bra 	$L__BB27_11;
	ld.global.nc.f64 	%fd201, [%rd2+8];
	ld.global.nc.f64 	%fd202, [%rd2+32];
$L__BB27_11:
	add.f64 	%fd115, %fd33, %fd34;
	sub.f64 	%fd116, %fd33, %fd34;
	mul.f64 	%fd117, %fd115, %fd201;
	mul.f64 	%fd118, %fd116, %fd202;
	sub.f64 	%fd39, %fd117, %fd118;
	add.f64 	%fd40, %fd117, %fd118;
	fma.rn.f64 	%fd119, %fd17, %fd21, 0d0000000000000000;
	fma.rn.f64 	%fd120, %fd18, %fd22, 0d0000000000000000;
	fma.rn.f64 	%fd41, %fd19, %fd23, %fd119;
	fma.rn.f64 	%fd42, %fd20, %fd24, %fd120;
	mov.f64 	%fd203, 0d0000000000000000;
	mov.f64 	%fd204, %fd203;
	@%p5 bra 	$L__BB27_13;
	ld.global.nc.f64 	%fd203, [%rd2+16];
	ld.global.nc.f64 	%fd204, [%rd2+24];
$L__BB27_13:
	add.f64 	%fd121, %fd41, %fd42;
	sub.f64 	%fd122, %fd41, %fd42;
	mul.f64 	%fd123, %fd121, %fd203;
	mul.f64 	%fd124, %fd122, %fd204;
	sub.f64 	%fd125, %fd123, %fd124;
	add.f64 	%fd126, %fd123, %fd124;
	fma.rn.f64 	%fd127, %fd9, %fd32, 0d0000000000000000;
	fma.rn.f64 	%fd128, %fd10, %fd31, 0d0000000000000000;
	fma.rn.f64 	%fd129, %fd13, %fd40, %fd127;
	fma.rn.f64 	%fd130, %fd14, %fd39, %fd128;
	fma.rn.f64 	%fd131, %fd17, %fd126, %fd129;
	fma.rn.f64 	%fd132, %fd18, %fd125, %fd130;
	sub.f64 	%fd133, %fd131, %fd132;
	st.shared.f64 	[%r15+24], %fd133;
	add.f64 	%fd134, %fd131, %fd132;
	st.shared.f64 	[%r15], %fd134;
	fma.rn.f64 	%fd135, %fd11, %fd32, 0d0000000000000000;
	fma.rn.f64 	%fd136, %fd12, %fd31, 0d0000000000000000;
	fma.rn.f64 	%fd137, %fd15, %fd40, %fd135;
	fma.rn.f64 	%fd138, %fd16, %fd39, %fd136;
	fma.rn.f64 	%fd139, %fd19, %fd126, %fd137;
	fma.rn.f64 	%fd140, %fd20, %fd125, %fd138;
	sub.f64 	%fd141, %fd139, %fd140;
	st.shared.f64 	[%r15+16], %fd141;
	add.f64 	%fd142, %fd139, %fd140;
	st.shared.f64 	[%r15+8], %fd142;
	add.s32 	%r16, %r56, 16;
	setp.lt.u32 	%p8, %r56, 20;
	mov.u32 	%r56, %r16;
	@%p8 bra 	$L__BB27_7;
$L__BB27_14:
	setp.gt.u32 	%p9, %r58, 23;
	bar.sync 	0;
	@%p9 bra 	$L__BB27_17;
	mul.lo.s32 	%r45, %r6, 288;
	mad.lo.s32 	%r46, %r2, 1728, %r45;
	shl.b32 	%r47, %r4, 3;
	or.b32  	%r48, %r46, %r47;
	mov.u32 	%r49, _ZZ32massMatrixMultiplyConstantKernelILi4ELi6ELi2EEviPKdS1_S1_S1_PdE6s_tmp1;
	add.s32 	%r50, %r48, %r49;
	add.s32 	%r57, %r50, 144;
$L__BB27_16:
	ld.shared.f64 	%fd143, [%r57+-144];
	ld.shared.f64 	%fd144, [%r57+96];
	add.f64 	%fd145, %fd143, %fd144;
	sub.f64 	%fd146, %fd143, %fd144;
	ld.shared.f64 	%fd147, [%r57+-96];
	ld.shared.f64 	%fd148, [%r57+48];
	add.f64 	%fd149, %fd147, %fd148;
	sub.f64 	%fd150, %fd147, %fd148;
	ld.shared.f64 	%fd151, [%r57+-48];
	ld.shared.f64 	%fd152, [%r57];
	add.f64 	%fd153, %fd151, %fd152;
	sub.f64 	%fd154, %fd151, %fd152;
	fma.rn.f64 	%fd155, %fd9, %fd145, 0d0000000000000000;
	fma.rn.f64 	%fd156, %fd10, %fd146, 0d0000000000000000;
	fma.rn.f64 	%fd157, %fd13, %fd149, %fd155;
	fma.rn.f64 	%fd158, %fd14, %fd150, %fd156;
	fma.rn.f64 	%fd159, %fd17, %fd153, %fd157;
	fma.rn.f64 	%fd160, %fd18, %fd154, %fd158;
	sub.f64 	%fd161, %fd159, %fd160;
	st.shared.f64 	[%r57], %fd161;
	add.f64 	%fd162, %fd159, %fd160;
	st.shared.f64 	[%r57+-144], %fd162;
	fma.rn.f64 	%fd163, %fd11, %fd145, 0d0000000000000000;
	fma.rn.f64 	%fd164, %fd12, %fd146, 0d0000000000000000;
	fma.rn.f64 	%fd165, %fd15, %fd149, %fd163;
	fma.rn.f64 	%fd166, %fd16, %fd150, %fd164;
	fma.rn.f64 	%fd167, %fd19, %fd153, %fd165;
	fma.rn.f64 	%fd168, %fd20, %fd154, %fd166;
	sub.f64 	%fd169, %fd167, %fd168;
	st.shared.f64 	[%r57+-48], %fd169;
	add.f64 	%fd170, %fd167, %fd168;
	st.shared.f64 	[%r57+-96], %fd170;
	add.s32 	%r20, %r58, 16;
	add.s32 	%r57, %r57, 1152;
	setp.lt.u32 	%p10, %r58, 8;
	mov.u32 	%r58, %r20;
	@%p10 bra 	$L__BB27_16;
$L__BB27_17:
	setp.ge.s32 	%p11, %r3, %r22;
	bar.sync 	0;
	ld.shared.f64 	%fd171, [%r8];
	ld.shared.f64 	%fd172, [%r8+1440];
	add.f64 	%fd173, %fd171, %fd172;
	sub.f64 	%fd174, %fd171, %fd172;
	ld.shared.f64 	%fd175, [%r8+288];
	ld.shared.f64 	%fd176, [%r8+1152];
	add.f64 	%fd177, %fd175, %fd176;
	sub.f64 	%fd178, %fd175, %fd176;
	ld.shared.f64 	%fd179, [%r8+576];
	ld.shared.f64 	%fd180, [%r8+864];
	add.f64 	%fd181, %fd179, %fd180;
	sub.f64 	%fd182, %fd179, %fd180;
	fma.rn.f64 	%fd183, %fd9, %fd173, 0d0000000000000000;
	fma.rn.f64 	%fd184, %fd10, %fd174, 0d0000000000000000;
	fma.rn.f64 	%fd185, %fd13, %fd177, %fd183;
	fma.rn.f64 	%fd186, %fd14, %fd178, %fd184;
	fma.rn.f64 	%fd47, %fd17, %fd181, %fd185;
	fma.rn.f64 	%fd48, %fd18, %fd182, %fd186;
	fma.rn.f64 	%fd187, %fd11, %fd173, 0d0000000000000000;
	fma.rn.f64 	%fd188, %fd12, %fd174, 0d0000000000000000;
	fma.rn.f64 	%fd189, %fd15, %fd177, %fd187;
	fma.rn.f64 	%fd190, %fd16, %fd178, %fd188;
	fma.rn.f64 	%fd49, %fd19, %fd181, %fd189;
	fma.rn.f64 	%fd50, %fd20, %fd182, %fd190;
	@%p11 bra 	$L__BB27_19;
	ld.param.u64 	%rd13, [_Z32massMatrixMultiplyConstantKernelILi4ELi6ELi2EEviPKdS1_S1_S1_Pd_param_5];
	add.s32 	%r51, %r4, %r5;
	shl.b32 	%r52, %r3, 6;
	add.s32 	%r53, %r51, %r52;
	cvta.to.global.u64 	%rd10, %rd13;
	mul.wide.s32 	%rd11, %r53, 8;
	add.s64 	%rd12, %rd10, %rd11;
	add.f64 	%fd191, %fd47, %fd48;
	st.global.f64 	[%rd12], %fd191;
	add.f64 	%fd192, %fd49, %fd50;
	st.global.f64 	[%rd12+128], %fd192;
	sub.f64 	%fd193, %fd49, %fd50;
	st.global.f64 	[%rd12+256], %fd193;
	sub.f64 	%fd194, %fd47, %fd48;
	st.global.f64 	[%rd12+384], %fd194;
$L__BB27_19:
	ret;

}
	// .globl	_Z32massMatrixMultiplyRegisterKernelILi4ELi7ELi2EEviPKdS1_S1_S1_Pd
.visible .entry _Z32massMatrixMultiplyRegisterKernelILi4ELi7ELi2EEviPKdS1_S1_S1_Pd(
	.param .u32 _Z32massMatrixMultiplyRegisterKernelILi4ELi7ELi2EEviPKdS1_S1_S1_Pd_param_0,
	.param .u64 .ptr .align 1 _Z32massMatrixMultiplyRegisterKernelILi4ELi7ELi2EEviPKdS1_S1_S1_Pd_param_1,
	.param .u64 .ptr .align 1 _Z32massMatrixMultiplyRegisterKernelILi4ELi7ELi2EEviPKdS1_S1_S1_Pd_param_2,
	.param .u64 .ptr .align 1 _Z32massMatrixMultiplyRegisterKernelILi4ELi7ELi2EEviPKdS1_S1_S1_Pd_param_3,
	.param .u64 .ptr .align 1 _Z32massMatrixMultiplyRegisterKernelILi4ELi7ELi2EEviPKdS1_S1_S1_Pd_param_4,
	.param .u64 .ptr .align 1 _Z32massMatrixMultiplyRegisterKernelILi4ELi7ELi2EEviPKdS1_S1_S1_Pd_param_5
)
{
	.reg .pred 	%p<14>;
	.reg .b16 	%rs<13>;
	.reg .b32 	%r<71>;
	.reg .b64 	%rd<34>;
	.reg .b64 	%fd<254>;
	// demoted variable
	.shared .align 8 .b8 _ZZ32massMatrixMultiplyRegisterKernelILi4ELi7ELi2EEviPKdS1_S1_S1_PdE6s_tmp1[5488];
	// demoted variable
	.shared .align 8 .b8 _ZZ32massMatrixMultiplyRegisterKernelILi4ELi7ELi2EEviPKdS1_S1_S1_PdE14s_oddDofToQuad[64];
	// demoted variable
	.shared .align 8 .b8 _ZZ32massMatrixMultiplyRegisterKernelILi4ELi7ELi2EEviPKdS1_S1_S1_PdE15s_evenDofToQuad[64];
	ld.param.u32 	%r22, [_Z32massMatrixMultiplyRegisterKernelILi4ELi7ELi2EEviPKdS1_S1_S1_Pd_param_0];
	ld.param.u64 	%rd3, [_Z32massMatrixMultiplyRegisterKernelILi4ELi7ELi2EEviPKdS1_S1_S1_Pd_param_2];
	ld.param.u64 	%rd4, [_Z32massMatrixMultiplyRegisterKernelILi4ELi7ELi2EEviPKdS1_S1_S1_Pd_param_3];
	ld.param.u64 	%rd5, [_Z32massMatrixMultiplyRegisterKernelILi4ELi7ELi2EEviPKdS1_S1_S1_Pd_param_4];
	mov.u32 	%r70, %tid.x;
	mov.u32 	%r2, %tid.y;
	mov.u32 	%r23, %ctaid.x;
	shl.b32 	%r24, %r23, 1;
	add.s32 	%r3, %r24, %r2;
	and.b32  	%r4, %r70, 3;
	and.b32  	%r5, %r70, 1020;
	setp.ge.s32 	%p1, %r3, %r22;
	@%p1 bra 	$L__BB28_2;
	cvta.to.global.u64 	%rd7, %rd5;
	add.s32 	%r25, %r4, %r5;
	shl.b32 	%r26, %r3, 6;
	add.s32 	%r27, %r25, %r26;
	mul.wide.s32 	%rd8, %r27, 8;
	add.s64 	%rd9, %rd7, %rd8;
	ld.global.nc.f64 	%fd246, [%rd9];
	ld.global.nc.f64 	%fd245, [%rd9+128];
	ld.global.nc.f64 	%fd244, [%rd9+256];
	ld.global.nc.f64 	%fd243, [%rd9+384];
$L__BB28_2:
	setp.gt.u32 	%p2, %r70, 7;
	@%p2 bra 	$L__BB28_4;
	cvta.to.global.u64 	%rd10, %rd3;
	mul.wide.u32 	%rd11, %r70, 8;
	add.s64 	%rd12, %rd10, %rd11;
	ld.global.nc.f64 	%fd56, [%rd12];
	shl.b32 	%r28, %r70, 3;
	mov.u32 	%r29, _ZZ32massMatrixMultiplyRegisterKernelILi4ELi7ELi2EEviPKdS1_S1_S1_PdE14s_oddDofToQuad;
	add.s32 	%r30, %r29, %r28;
	st.shared.f64 	[%r30], %fd56;
	cvta.to.global.u64 	%rd13, %rd4;
	add.s64 	%rd14, %rd13, %rd11;
	ld.global.nc.f64 	%fd57, [%rd14];
	mov.u32 	%r31, _ZZ32massMatrixMultiplyRegisterKernelILi4ELi7ELi2EEviPKdS1_S1_S1_PdE15s_evenDofToQuad;
	add.s32 	%r32, %r31, %r28;
	st.shared.f64 	[%r32], %fd57;
$L__BB28_4:
	bar.sync 	0;
	ld.shared.f64 	%fd9, [_ZZ32massMatrixMultiplyRegisterKernelILi4ELi7ELi2EEviPKdS1_S1_S1_PdE14s_oddDofToQuad];
	ld.shared.f64 	%fd10, [_ZZ32massMatrixMultiplyRegisterKernelILi4ELi7ELi2EEviPKdS1_S1_S1_PdE15s_evenDofToQuad];
	ld.shared.f64 	%fd11, [_ZZ32massMatrixMultiplyRegisterKernelILi4ELi7ELi2EEviPKdS1_S1_S1_PdE14s_oddDofToQuad+8];
	ld.shared.f64 	%fd12, [_ZZ32massMatrixMultiplyRegisterKernelILi4ELi7ELi2EEviPKdS1_S1_S1_PdE15s_evenDofToQuad+8];
	ld.shared.f64 	%fd13, [_ZZ32massMatrixMultiplyRegisterKernelILi4ELi7ELi2EEviPKdS1_S1_S1_PdE14s_oddDofToQuad+16];
	ld.shared.f64 	%fd14, [_ZZ32massMatrixMultiplyRegisterKernelILi4ELi7ELi2EEviPKdS1_S1_S1_PdE15s_evenDofToQuad+16];
	ld.shared.f64 	%fd15, [_ZZ32massMatrixMultiplyRegisterKernelILi4ELi7ELi2EEviPKdS1_S1_S1_PdE14s_oddDofToQuad+24];
	ld.shared.f64 	%fd16, [_ZZ32massMatrixMultiplyRegisterKernelILi4ELi7ELi2EEviPKdS1_S1_S1_PdE15s_evenDofToQuad+24];
	ld.shared.f64 	%fd17, [_ZZ32massMatrixMultiplyRegisterKernelILi4ELi7ELi2EEviPKdS1_S1_S1_PdE14s_oddDofToQuad+32];
	ld.shared.f64 	%fd18, [_ZZ32massMatrixMultiplyRegisterKernelILi4ELi7ELi2EEviPKdS1_S1_S1_PdE15s_evenDofToQuad+32];
	ld.shared.f64 	%fd19, [_ZZ32massMatrixMultiplyRegisterKernelILi4ELi7ELi2EEviPKdS1_S1_S1_PdE14s_oddDofToQuad+40];
	ld.shared.f64 	%fd20, [_ZZ32massMatrixMultiplyRegisterKernelILi4ELi7ELi2EEviPKdS1_S1_S1_PdE15s_evenDofToQuad+40];
	ld.shared.f64 	%fd21, [_ZZ32massMatrixMultiplyRegisterKernelILi4ELi7ELi2EEviPKdS1_S1_S1_PdE14s_oddDofToQuad+48];
	ld.shared.f64 	%fd22, [_ZZ32massMatrixMultiplyRegisterKernelILi4ELi7ELi2EEviPKdS1_S1_S1_PdE15s_evenDofToQuad+48];
	ld.shared.f64 	%fd23, [_ZZ32massMatrixMultiplyRegisterKernelILi4ELi7ELi2EEviPKdS1_S1_S1_PdE14s_oddDofToQuad+56];
	ld.shared.f64 	%fd24, [_ZZ32massMatrixMultiplyRegisterKernelILi4ELi7ELi2EEviPKdS1_S1_S1_PdE15s_evenDofToQuad+56];
	shr.u32 	%r6, %r70, 2;
	add.f64 	%fd58, %fd246, %fd243;
	sub.f64 	%fd59, %fd246, %fd243;
	add.f64 	%fd60, %fd245, %fd244;
	sub.f64 	%fd61, %fd245, %fd244;
	mov.u32 	%r33, _ZZ32massMatrixMultiplyRegisterKernelILi4ELi7ELi2EEviPKdS1_S1_S1_PdE6s_tmp1;
	mad.lo.s32 	%r34, %r2, 2744, %r33;
	mad.lo.s32 	%r35, %r6, 56, %r34;
	shl.b32 	%r36, %r4, 3;
	add.s32 	%r7, %r35, %r36;
	fma.rn.f64 	%fd62, %fd9, %fd58, 0d0000000000000000;
	fma.rn.f64 	%fd63, %fd10, %fd59, 0d0000000000000000;
	fma.rn.f64 	%fd64, %fd11, %fd60, %fd62;
	fma.rn.f64 	%fd65, %fd12, %fd61, %fd63;
	sub.f64 	%fd66, %fd64, %fd65;
	st.shared.f64 	[%r7+2352], %fd66;
	add.f64 	%fd67, %fd65, %fd64;
	st.shared.f64 	[%r7], %fd67;
	fma.rn.f64 	%fd68, %fd13, %fd58, 0d0000000000000000;
	fma.rn.f64 	%fd69, %fd14, %fd59, 0d0000000000000000;
	fma.rn.f64 	%fd70, %fd15, %fd60, %fd68;
	fma.rn.f64 	%fd71, %fd16, %fd61, %fd69;
	sub.f64 	%fd72, %fd70, %fd71;
	st.shared.f64 	[%r7+1960], %fd72;
	add.f64 	%fd73, %fd71, %fd70;
	st.shared.f64 	[%r7+392], %fd73;
	fma.rn.f64 	%fd74, %fd17, %fd58, 0d0000000000000000;
	fma.rn.f64 	%fd75, %fd18, %fd59, 0d0000000000000000;
	fma.rn.f64 	%fd76, %fd19, %fd60, %fd74;
	fma.rn.f64 	%fd77, %fd20, %fd61, %fd75;
	sub.f64 	%fd78, %fd76, %fd77;
	st.shared.f64 	[%r7+1568], %fd78;
	add.f64 	%fd79, %fd77, %fd76;
	st.shared.f64 	[%r7+784], %fd79;
	fma.rn.f64 	%fd80, %fd21, %fd58, 0d0000000000000000;
	fma.rn.f64 	%fd81, %fd22, %fd59, 0d0000000000000000;
	fma.rn.f64 	%fd82, %fd23, %fd60, %fd80;
	fma.rn.f64 	%fd83, %fd24, %fd61, %fd81;
	add.f64 	%fd84, %fd83, %fd82;
	st.shared.f64 	[%r7+1176], %fd84;
	bar.sync 	0;
	setp.gt.u32 	%p3, %r70, 27;
	@%p3 bra 	$L__BB28_7;
	mul.lo.s32 	%r37, %r6, 392;
	mad.lo.s32 	%r38, %r2, 2744, %r37;
	add.s32 	%r40, %r38, %r36;
	add.s32 	%r42, %r40, %r33;
	add.s32 	%r66, %r42, 168;
	mov.u32 	%r67, %r70;
$L__BB28_6:
	ld.shared.f64 	%fd85, [%r66+-168];
	ld.shared.f64 	%fd86, [%r66];
	add.f64 	%fd87, %fd85, %fd86;
	sub.f64 	%fd88, %fd85, %fd86;
	ld.shared.f64 	%fd89, [%r66+-112];
	ld.shared.f64 	%fd90, [%r66+-56];
	add.f64 	%fd91, %fd89, %fd90;
	sub.f64 	%fd92, %fd89, %fd90;
	fma.rn.f64 	%fd93, %fd9, %fd87, 0d0000000000000000;
	fma.rn.f64 	%fd94, %fd10, %fd88, 0d0000000000000000;
	fma.rn.f64 	%fd95, %fd11, %fd91, %fd93;
	fma.rn.f64 	%fd96, %fd12, %fd92, %fd94;
	sub.f64 	%fd97, %fd95, %fd96;
	st.shared.f64 	[%r66+168], %fd97;
	add.f64 	%fd98, %fd96, %fd95;
	st.shared.f64 	[%r66+-168], %fd98;
	fma.rn.f64 	%fd99, %fd13, %fd87, 0d0000000000000000;
	fma.rn.f64 	%fd100, %fd14, %fd88, 0d0000000000000000;
	fma.rn.f64 	%fd101, %fd15, %fd91, %fd99;
	fma.rn.f64 	%fd102, %fd16, %fd92, %fd100;
	sub.f64 	%fd103, %fd101, %fd102;
	st.shared.f64 	[%r66+112], %fd103;
	add.f64 	%fd104, %fd102, %fd101;
	st.shared.f64 	[%r66+-112], %fd104;
	fma.rn.f64 	%fd105, %fd17, %fd87, 0d0000000000000000;
	fma.rn.f64 	%fd106, %fd18, %fd88, 0d0000000000000000;
	fma.rn.f64 	%fd107, %fd19, %fd91, %fd105;
	fma.rn.f64 	%fd108, %fd20, %fd92, %fd106;
	sub.f64 	%fd109, %fd107, %fd108;
	st.shared.f64 	[%r66+56], %fd109;
	add.f64 	%fd110, %fd108, %fd107;
	st.shared.f64 	[%r66+-56], %fd110;
	fma.rn.f64 	%fd111, %fd21, %fd87, 0d0000000000000000;
	fma.rn.f64 	%fd112, %fd22, %fd88, 0d0000000000000000;
	fma.rn.f64 	%fd113, %fd23, %fd91, %fd111;
	fma.rn.f64 	%fd114, %fd24, %fd92, %fd112;
	add.f64 	%fd115, %fd114, %fd113;
	st.shared.f64 	[%r66], %fd115;
	add.s32 	%r11, %r67, 16;
	add.s32 	%r66, %r66, 1568;
	setp.lt.u32 	%p4, %r67, 12;
	mov.u32 	%r67, %r11;
	@%p4 bra 	$L__BB28_6;
$L__BB28_7:
	bar.sync 	0;
	setp.gt.u32 	%p5, %r70, 48;
	@%p5 bra 	$L__BB28_18;
	mov.u32 	%r68, %r70;
$L__BB28_9:
	ld.param.u64 	%rd29, [_Z32massMatrixMultiplyRegisterKernelILi4ELi7ELi2EEviPKdS1_S1_S1_Pd_param_1];
	setp.ge.s32 	%p6, %r3, %r22;
	cvt.u16.u32 	%rs1, %r68;
	mul.lo.s16 	%rs2, %rs1, 37;
	shr.u16 	%rs3, %rs2, 8;
	sub.s16 	%rs4, %rs1, %rs3;
	and.b16  	%rs5, %rs4, 254;
	shr.u16 	%rs6, %rs5, 1;
	add.s16 	%rs7, %rs6, %rs3;
	and.b16  	%rs8, %rs7, 252;
	shr.u16 	%rs9, %rs8, 2;
	mul.lo.s16 	%rs10, %rs9, 7;
	sub.s16 	%rs11, %rs1, %rs10;
	mul.wide.u16 	%r45, %rs9, 392;
	add.s32 	%r46, %r34, %r45;
	and.b16  	%rs12, %rs11, 255;
	mul.wide.u16 	%r47, %rs12, 56;
	add.s32 	%r14, %r46, %r47;
	ld.shared.f64 	%fd117, [%r14];
	ld.shared.f64 	%fd118, [%r14+24];
	add.f64 	%fd25, %fd117, %fd118;
	sub.f64 	%fd26, %fd117, %fd118;
	ld.shared.f64 	%fd119, [%r14+8];
	ld.shared.f64 	%fd120, [%r14+16];
	add.f64 	%fd27, %fd119, %fd120;
	sub.f64 	%fd28, %fd119, %fd120;
	mov.b32 	%r48, {%rs12, %rs9};
	mov.b32 	%r49, 0;
	mov.b32 	%r50, 12551;
	dp2a.lo.u32.u32 	%r15, %r48, %r50, %r49;
	mad.lo.s32 	%r51, %r3, 343, %r15;
	cvta.to.global.u64 	%rd15, %rd29;
	mul.wide.s32 	%rd16, %r51, 8;
	add.s64 	%rd1, %rd15, %rd16;
	mov.f64 	%fd247, 0d0000000000000000;
	mov.f64 	%fd248, %fd247;
	@%p6 bra 	$L__BB28_11;
	ld.global.nc.f64 	%fd247, [%rd1];
	ld.global.nc.f64 	%fd248, [%rd1+48];
$L__BB28_11:
	fma.rn.f64 	%fd122, %fd9, %fd25, 0d0000000000000000;
	fma.rn.f64 	%fd123, %fd11, %fd27, %fd122;
	fma.rn.f64 	%fd124, %fd10, %fd26, 0d0000000000000000;
	fma.rn.f64 	%fd125, %fd12, %fd28, %fd124;
	add.f64 	%fd126, %fd123, %fd125;
	sub.f64 	%fd127, %fd123, %fd125;
	mul.f64 	%fd128, %fd126, %fd247;
	mul.f64 	%fd129, %fd127, %fd248;
	sub.f64 	%fd33, %fd128, %fd129;
	add.f64 	%fd34, %fd128, %fd129;
	mov.f64 	%fd249, 0d0000000000000000;
	mov.f64 	%fd250, %fd249;
	@%p6 bra 	$L__BB28_13;
	ld.param.u64 	%rd30, [_Z32massMatrixMultiplyRegisterKernelILi4ELi7ELi2EEviPKdS1_S1_S1_Pd_param_1];
	cvta.to.global.u64 	%rd17, %rd30;
	add.s64 	%rd19, %rd17, %rd16;
	ld.global.nc.f64 	%fd249, [%rd19+8];
	ld.global.nc.f64 	%fd250, [%rd19+40];
$L__BB28_13:
	fma.rn.f64 	%fd131, %fd13, %fd25, 0d0000000000000000;
	fma.rn.f64 	%fd132, %fd15, %fd27, %fd131;
	fma.rn.f64 	%fd133, %fd14, %fd26, 0d0000000000000000;
	fma.rn.f64 	%fd134, %fd16, %fd28, %fd133;
	add.f64 	%fd135, %fd132, %fd134;
	sub.f64 	%fd136, %fd132, %fd134;
	mul.f64 	%fd137, %fd135, %fd249;
	mul.f64 	%fd138, %fd136, %fd250;
	sub.f64 	%fd39, %fd137, %fd138;
	add.f64 	%fd40, %fd137, %fd138;
	mov.f64 	%fd251, 0d0000000000000000;
	mov.f64 	%fd252, %fd251;
	@%p6 bra 	$L__BB28_15;
	ld.param.u64 	%rd31, [_Z32massMatrixMultiplyRegisterKernelILi4ELi7ELi2EEviPKdS1_S1_S1_Pd_param_1];
	cvta.to.global.u64 	%rd20, %rd31;
	mul.wide.s32 	%rd21, %r51, 8;
	add.s64 	%rd22, %rd20, %rd21;
	ld.global.nc.f64 	%fd251, [%rd22+16];
	ld.global.nc.f64 	%fd252, [%rd22+32];
$L__BB28_15:
	fma.rn.f64 	%fd140, %fd18, %fd26, 0d0000000000000000;
	fma.rn.f64 	%fd141, %fd20, %fd28, %fd140;
	fma.rn.f64 	%fd142, %fd17, %fd25, 0d0000000000000000;
	fma.rn.f64 	%fd143, %fd19, %fd27, %fd142;
	add.f64 	%fd144, %fd143, %fd141;
	sub.f64 	%fd145, %fd143, %fd141;
	mul.f64 	%fd146, %fd144, %fd251;
	mul.f64 	%fd147, %fd145, %fd252;
	sub.f64 	%fd45, %fd146, %fd147;
	add.f64 	%fd46, %fd146, %fd147;
	fma.rn.f64 	%fd148, %fd21, %fd25, 0d0000000000000000;
	fma.rn.f64 	%fd149, %fd22, %fd26, 0d0000000000000000;
	fma.rn.f64 	%fd47, %fd23, %fd27, %fd148;
	fma.rn.f64 	%fd48, %fd24, %fd28, %fd149;
	mov.f64 	%fd253, 0d0000000000000000;
	@%p6 bra 	$L__BB28_17;
	ld.param.u64 	%rd32, [_Z32massMatrixMultiplyRegisterKernelILi4ELi7ELi2EEviPKdS1_S1_S1_Pd_param_1];
	cvta.to.global.u64 	%rd23, %rd32;
	mul.wide.s32 	%rd24, %r51, 8;
	add.s64 	%rd25, %rd23, %rd24;
	ld.global.nc.f64 	%fd253, [%rd25+24];
$L__BB28_17:
	add.f64 	%fd150, %fd47, %fd48;
	sub.f64 	%fd151, %fd47, %fd48;
	mul.f64 	%fd152, %fd151, %fd253;
	fma.rn.f64 	%fd153, %fd150, %fd253, %fd152;
	mul.f64 	%fd154, %fd153, 0d3FE0000000000000;
	fma.rn.f64 	%fd155, %fd9, %fd34, 0d0000000000000000;
	fma.rn.f64 	%fd156, %fd10, %fd33, 0d0000000000000000;
	fma.rn.f64 	%fd157, %fd13, %fd40, %fd155;
	fma.rn.f64 	%fd158, %fd14, %fd39, %fd156;
	fma.rn.f64 	%fd159, %fd17, %fd46, %fd157;
	fma.rn.f64 	%fd160, %fd18, %fd45, %fd158;
	fma.rn.f64 	%fd161, %fd21, %fd154, %fd159;
	fma.rn.f64 	%fd162, %fd22, %fd154, %fd160;
	sub.f64 	%fd163, %fd161, %fd162;
	st.shared.f64 	[%r14+24], %fd163;
	add.f64 	%fd164, %fd161, %fd162;
	st.shared.f64 	[%r14], %fd164;
	fma.rn.f64 	%fd165, %fd11, %fd34, 0d0000000000000000;
	fma.rn.f64 	%fd166, %fd12, %fd33, 0d0000000000000000;
	fma.rn.f64 	%fd167, %fd15, %fd40, %fd165;
	fma.rn.f64 	%fd168, %fd16, %fd39, %fd166;
	fma.rn.f64 	%fd169, %fd19, %fd46, %fd167;
	fma.rn.f64 	%fd170, %fd20, %fd45, %fd168;
	fma.rn.f64 	%fd171, %fd23, %fd154, %fd169;
	fma.rn.f64 	%fd172, %fd24, %fd154, %fd170;
	sub.f64 	%fd173, %fd171, %fd172;
	st.shared.f64 	[%r14+16], %fd173;
	add.f64 	%fd174, %fd171, %fd172;
	st.shared.f64 	[%r14+8], %fd174;
	add.s32 	%r16, %r68, 16;
	setp.lt.u32 	%p10, %r68, 33;
	mov.u32 	%r68, %r16;
	@%p10 bra 	$L__BB28_9;
$L__BB28_18:
	setp.gt.u32 	%p11, %r70, 27;
	bar.sync 	0;
	@%p11 bra 	$L__BB28_21;
	shr.u32 	%r55, %r70, 2;
	mul.lo.s32 	%r56, %r55, 392;
	mad.lo.s32 	%r57, %r2, 2744, %r56;
	shl.b32 	%r58, %r70, 3;
	and.b32  	%r59, %r58, 24;
	add.s32 	%r60, %r57, %r59;
	mov.u32 	%r61, _ZZ32massMatrixMultiplyRegisterKernelILi4ELi7ELi2EEviPKdS1_S1_S1_PdE6s_tmp1;
	add.s32 	%r62, %r60, %r61;
	add.s32 	%r69, %r62, 168;
$L__BB28_20:
	ld.shared.f64 	%fd175, [%r69+-168];
	ld.shared.f64 	%fd176, [%r69+168];
	add.f64 	%fd177, %fd175, %fd176;
	sub.f64 	%fd178, %fd175, %fd176;
	ld.shared.f64 	%fd179, [%r69+-112];
	ld.shared.f64 	%fd180, [%r69+112];
	add.f64 	%fd181, %fd179, %fd180;
	sub.f64 	%fd182, %fd179, %fd180;
	ld.shared.f64 	%fd183, [%r69+-56];
	ld.shared.f64 	%fd184, [%r69+56];
	add.f64 	%fd185, %fd183, %fd184;
	sub.f64 	%fd186, %fd183, %fd184;
	ld.shared.f64 	%fd187, [%r69];
	add.f64 	%fd188, %fd187, %fd187;
	sub.f64 	%fd189, %fd187, %fd187;
	mul.f64 	%fd190, %fd188, 0d3FE0000000000000;
	fma.rn.f64 	%fd191, %fd9, %fd177, 0d0000000000000000;
	fma.rn.f64 	%fd192, %fd10, %fd178, 0d0000000000000000;
	fma.rn.f64 	%fd193, %fd13, %fd181, %fd191;
	fma.rn.f64 	%fd194, %fd14, %fd182, %fd192;
	fma.rn.f64 	%fd195, %fd17, %fd185, %fd193;
	fma.rn.f64 	%fd196, %fd18, %fd186, %fd194;
	fma.rn.f64 	%fd197, %fd21, %fd190, %fd195;
	fma.rn.f64 	%fd198, %fd22, %fd189, %fd196;
	sub.f64 	%fd199, %fd197, %fd198;
	st.shared.f64 	[%r69], %fd199;
	add.f64 	%fd200, %fd197, %fd198;
	st.shared.f64 	[%r69+-168], %fd200;
	fma.rn.f64 	%fd201, %fd11, %fd177, 0d0000000000000000;
	fma.rn.f64 	%fd202, %fd12, %fd178, 0d0000000000000000;
	fma.rn.f64 	%fd203, %fd15, %fd181, %fd201;
	fma.rn.f64 	%fd204, %fd16, %fd182, %fd202;
	fma.rn.f64 	%fd205, %fd19, %fd185, %fd203;
	fma.rn.f64 	%fd206, %fd20, %fd186, %fd204;
	fma.rn.f64 	%fd207, %fd23, %fd190, %fd205;
	fma.rn.f64 	%fd208, %fd24, %fd189, %fd206;
	sub.f64 	%fd209, %fd207, %fd208;
	st.shared.f64 	[%r69+-56], %fd209;
	add.f64 	%fd210, %fd207, %fd208;
	st.shared.f64 	[%r69+-112], %fd210;
	add.s32 	%r20, %r70, 16;
	add.s32 	%r69, %r69, 1568;
	setp.lt.u32 	%p12, %r70, 12;
	mov.u32 	%r70, %r20;
	@%p12 bra 	$L__BB28_20;
$L__BB28_21:
	setp.ge.s32 	%p13, %r3, %r22;
	bar.sync 	0;
	ld.shared.f64 	%fd211, [%r7];
	ld.shared.f64 	%fd212, [%r7+2352];
	add.f64 	%fd213, %fd211, %fd212;
	sub.f64 	%fd214, %fd211, %fd212;
	ld.shared.f64 	%fd215, [%r7+392];
	ld.shared.f64 	%fd216, [%r7+1960];
	add.f64 	%fd217, %fd215, %fd216;
	sub.f64 	%fd218, %fd215, %fd216;
	ld.shared.f64 	%fd219, [%r7+784];
	ld.shared.f64 	%fd220, [%r7+1568];
	add.f64 	%fd221, %fd219, %fd220;
	sub.f64 	%fd222, %fd219, %fd220;
	ld.shared.f64 	%fd223, [%r7+1176];
	add.f64 	%fd224, %fd223, %fd223;
	sub.f64 	%fd225, %fd223, %fd223;
	mul.f64 	%fd226, %fd224, 0d3FE0000000000000;
	fma.rn.f64 	%fd227, %fd9, %fd213, 0d0000000000000000;
	fma.rn.f64 	%fd228, %fd10, %fd214, 0d0000000000000000;
	fma.rn.f64 	%fd229, %fd13, %fd217, %fd227;
	fma.rn.f64 	%fd230, %fd14, %fd218, %fd228;
	fma.rn.f64 	%fd231, %fd17, %fd221, %fd229;
	fma.rn.f64 	%fd232, %fd18, %fd222, %fd230;
	fma.rn.f64 	%fd51, %fd21, %fd226, %fd231;
	fma.rn.f64 	%fd52, %fd22, %fd225, %fd232;
	fma.rn.f64 	%fd233, %fd11, %fd213, 0d0000000000000000;
	fma.rn.f64 	%fd234, %fd12, %fd214, 0d0000000000000000;
	fma.rn.f64 	%fd235, %fd15, %fd217, %fd233;
	fma.rn.f64 	%fd236, %fd16, %fd218, %fd234;
	fma.rn.f64 	%fd237, %fd19, %fd221, %fd235;
	fma.rn.f64 	%fd238, %fd20, %fd222, %fd236;
	fma.rn.f64 	%fd53, %fd23, %fd226, %fd237;
	fma.rn.f64 	%fd54, %fd24, %fd225, %fd238;
	@%p13 bra 	$L__BB28_23;
	ld.param.u64 	%rd33, [_Z32massMatrixMultiplyRegisterKernelILi4ELi7ELi2EEviPKdS1_S1_S1_Pd_param_5];
	mov.u32 	%r63, %tid.x;
	shl.b32 	%r64, %r3, 6;
	add.s32 	%r65, %r63, %r64;
	cvta.to.global.u64 	%rd26, %rd33;
	mul.wide.s32 	%rd27, %r65, 8;
	add.s64 	%rd28, %rd26, %rd27;
	add.f64 	%fd239, %fd51, %fd52;
	st.global.f64 	[%rd28], %fd239;
	add.f64 	%fd240, %fd53, %fd54;
	st.global.f64 	[%rd28+128], %fd240;
	sub.f64 	%fd241, %fd53, %fd54;
	st.global.f64 	[%rd28+256], %fd241;
	sub.f64 	%fd242, %fd51, %fd52;
	st.global.f64 	[%rd28+384], %fd242;
$L__BB28_23:
	ret;

}
	// .globl	_Z32massMatrixMultiplyConstantKernelILi4ELi7ELi2EEviPKdS1_S1_S1_Pd
.visible .entry _Z32massMatrixMultiplyConstantKernelILi4ELi7ELi2EEviPKdS1_S1_S1_Pd(
	.param .u32 _Z32massMatrixMultiplyConstantKernelILi4ELi7ELi2EEviPKdS1_S1_S1_Pd_param_0,
	.param .u64 .ptr .align 1 _Z32massMatrixMultiplyConstantKernelILi4ELi7ELi2EEviPKdS1_S1_S1_Pd_param_1,
	.param .u64 .ptr .align 1 _Z32massMatrixMultiplyConstantKernelILi4ELi7ELi2EEviPKdS1_S1_S1_Pd_param_2,
	.param .u64 .ptr .align 1 _Z32massMatrixMultiplyConstantKernelILi4ELi7ELi2EEviPKdS1_S1_S1_Pd_param_3,
	.param .u64 .ptr .align 1 _Z32massMatrixMultiplyConstantKernelILi4ELi7ELi2EEviPKdS1_S1_S1_Pd_param_4,
	.param .u64 .ptr .align 1 _Z32massMatrixMultiplyConstantKernelILi4ELi7ELi2EEviPKdS1_S1_S1_Pd_param_5
)
{
	.reg .pred 	%p<13>;
	.reg .b16 	%rs<13>;
	.reg .b32 	%r<66>;
	.reg .b64 	%rd<27>;
	.reg .b64 	%fd<252>;
	// demoted variable
	.shared .align 8 .b8 _ZZ32massMatrixMultiplyConstantKernelILi4ELi7ELi2EEviPKdS1_S1_S1_PdE6s_tmp1[5488];
	ld.param.u32 	%r22, [_Z32massMatrixMultiplyConstantKernelILi4ELi7ELi2EEviPKdS1_S1_S1_Pd_param_0];
	ld.param.u64 	%rd3, [_Z32massMatrixMultiplyConstantKernelILi4ELi7ELi2EEviPKdS1_S1_S1_Pd_param_4];
	mov.u32 	%r65, %tid.x;
	mov.u32 	%r2, %tid.y;
	mov.u32 	%r23, %ctaid.x;
	shl.b32 	%r24, %r23, 1;
	add.s32 	%r3, %r24, %r2;
	and.b32  	%r4, %r65, 3;
	and.b32  	%r5, %r65, 1020;
	setp.ge.s32 	%p1, %r3, %r22;
	@%p1 bra 	$L__BB29_2;
	cvta.to.global.u64 	%rd5, %rd3;
	add.s32 	%r25, %r4, %r5;
	shl.b32 	%r26, %r3, 6;
	add.s32 	%r27, %r25, %r26;
	mul.wide.s32 	%rd6, %r27, 8;
	add.s64 	%rd7, %rd5, %rd6;
	ld.global.nc.f64 	%fd244, [%rd7];
	ld.global.nc.f64 	%fd243, [%rd7+128];
	ld.global.nc.f64 	%fd242, [%rd7+256];
	ld.global.nc.f64 	%fd241, [%rd7+384];
$L__BB29_2:
	bar.sync 	0;
	shr.u32 	%r6, %r65, 2;
	add.f64 	%fd56, %fd244, %fd241;
	sub.f64 	%fd57, %fd244, %fd241;
	add.f64 	%fd58, %fd243, %fd242;
	sub.f64 	%fd59, %fd243, %fd242;
	mov.u32 	%r28, _ZZ32massMatrixMultiplyConstantKernelILi4ELi7ELi2EEviPKdS1_S1_S1_PdE6s_tmp1;
	mad.lo.s32 	%r29, %r2, 2744, %r28;
	mad.lo.s32 	%r30, %r6, 56, %r29;
	shl.b32 	%r31, %r4, 3;
	add.s32 	%r7, %r30, %r31;
	ld.const.f64 	%fd9, [const_oddDofToQuad];
	fma.rn.f64 	%fd60, %fd9, %fd56, 0d0000000000000000;
	ld.const.f64 	%fd10, [const_evenDofToQuad];
	fma.rn.f64 	%fd61, %fd10, %fd57, 0d0000000000000000;
	ld.const.f64 	%fd11, [const_oddDofToQuad+8];
	fma.rn.f64 	%fd62, %fd11, %fd58, %fd60;
	ld.const.f64 	%fd12, [const_evenDofToQuad+8];
	fma.rn.f64 	%fd63, %fd12, %fd59, %fd61;
	sub.f64 	%fd64, %fd62, %fd63;
	st.shared.f64 	[%r7+2352], %fd64;
	add.f64 	%fd65, %fd63, %fd62;
	st.shared.f64 	[%r7], %fd65;
	ld.const.f64 	%fd13, [const_oddDofToQuad+16];
	fma.rn.f64 	%fd66, %fd13, %fd56, 0d0000000000000000;
	ld.const.f64 	%fd14, [const_evenDofToQuad+16];
	fma.rn.f64 	%fd67, %fd14, %fd57, 0d0000000000000000;
	ld.const.f64 	%fd15, [const_oddDofToQuad+24];
	fma.rn.f64 	%fd68, %fd15, %fd58, %fd66;
	ld.const.f64 	%fd16, [const_evenDofToQuad+24];
	fma.rn.f64 	%fd69, %fd16, %fd59, %fd67;
	sub.f64 	%fd70, %fd68, %fd69;
	st.shared.f64 	[%r7+1960], %fd70;
	add.f64 	%fd71, %fd69, %fd68;
	st.shared.f64 	[%r7+392], %fd71;
	ld.const.f64 	%fd17, [const_oddDofToQuad+32];
	fma.rn.f64 	%fd72, %fd17, %fd56, 0d0000000000000000;
	ld.const.f64 	%fd18, [const_evenDofToQuad+32];
	fma.rn.f64 	%fd73, %fd18, %fd57, 0d0000000000000000;
	ld.const.f64 	%fd19, [const_oddDofToQuad+40];
	fma.rn.f64 	%fd74, %fd19, %fd58, %fd72;
	ld.const.f64 	%fd20, [const_evenDofToQuad+40];
	fma.rn.f64 	%fd75, %fd20, %fd59, %fd73;
	sub.f64 	%fd76, %fd74, %fd75;
	st.shared.f64 	[%r7+1568], %fd76;
	add.f64 	%fd77, %fd75, %fd74;
	st.shared.f64 	[%r7+784], %fd77;
	ld.const.f64 	%fd21, [const_oddDofToQuad+48];
	fma.rn.f64 	%fd78, %fd21, %fd56, 0d0000000000000000;
	ld.const.f64 	%fd22, [const_evenDofToQuad+48];
	fma.rn.f64 	%fd79, %fd22, %fd57, 0d0000000000000000;
	ld.const.f64 	%fd23, [const_oddDofToQuad+56];
	fma.rn.f64 	%fd80, %fd23, %fd58, %fd78;
	ld.const.f64 	%fd24, [const_evenDofToQuad+56];
	fma.rn.f64 	%fd81, %fd24, %fd59, %fd79;
	add.f64 	%fd82, %fd81, %fd80;
	st.shared.f64 	[%r7+1176], %fd82;
	bar.sync 	0;
	setp.gt.u32 	%p2, %r65, 27;
	@%p2 bra 	$L__BB29_5;
	mul.lo.s32 	%r32, %r6, 392;
	mad.lo.s32 	%r33, %r2, 2744, %r32;
	add.s32 	%r35, %r33, %r31;
	add.s32 	%r37, %r35, %r28;
	add.s32 	%r61, %r37, 168;
	mov.u32 	%r62, %r65;
$L__BB29_4:
	ld.shared.f64 	%fd83, [%r61+-168];
	ld.shared.f64 	%fd84, [%r61];
	add.f64 	%fd85, %fd83, %fd84;
	sub.f64 	%fd86, %fd83, %fd84;
	ld.shared.f64 	%fd87, [%r61+-112];
	ld.shared.f64 	%fd88, [%r61+-56];
	add.f64 	%fd89, %fd87, %fd88;
	sub.f64 	%fd90, %fd87, %fd88;
	fma.rn.f64 	%fd91, %fd9, %fd85, 0d0000000000000000;
	fma.rn.f64 	%fd92, %fd10, %fd86, 0d0000000000000000;
	fma.rn.f64 	%fd93, %fd11, %fd89, %fd91;
	fma.rn.f64 	%fd94, %fd12, %fd90, %fd92;
	sub.f64 	%fd95, %fd93, %fd94;
	st.shared.f64 	[%r61+168], %fd95;
	add.f64 	%fd96, %fd94, %fd93;
	st.shared.f64 	[%r61+-168], %fd96;
	fma.rn.f64 	%fd97, %fd13, %fd85, 0d0000000000000000;
	fma.rn.f64 	%fd98, %fd14, %fd86, 0d0000000000000000;
	fma.rn.f64 	%fd99, %fd15, %fd89, %fd97;
	fma.rn.f64 	%fd100, %fd16, %fd90, %fd98;
	sub.f64 	%fd101, %fd99, %fd100;
	st.shared.f64 	[%r61+112], %fd101;
	add.f64 	%fd102, %fd100, %fd99;
	st.shared.f64 	[%r61+-112], %fd102;
	fma.rn.f64 	%fd103, %fd17, %fd85, 0d0000000000000000;
	fma.rn.f64 	%fd104, %fd18, %fd86, 0d0000000000000000;
	fma.rn.f64 	%fd105, %fd19, %fd89, %fd103;
	fma.rn.f64 	%fd106, %fd20, %fd90, %fd104;
	sub.f64 	%fd107, %fd105, %fd106;
	st.shared.f64 	[%r61+56], %fd107;
	add.f64 	%fd108, %fd106, %fd105;
	st.shared.f64 	[%r61+-56], %fd108;
	fma.rn.f64 	%fd109, %fd21, %fd85, 0d0000000000000000;
	fma.rn.f64 	%fd110, %fd22, %fd86, 0d0000000000000000;
	fma.rn.f64 	%fd111, %fd23, %fd89, %fd109;
	fma.rn.f64 	%fd112, %fd24, %fd90, %fd110;
	add.f64 	%fd113, %fd112, %fd111;
	st.shared.f64 	[%r61], %fd113;
	add.s32 	%r11, %r62, 16;
	add.s32 	%r61, %r61, 1568;
	setp.lt.u32 	%p3, %r62, 12;
	mov.u32 	%r62, %r11;
	@%p3 bra 	$L__BB29_4;
$L__BB29_5:
	bar.sync 	0;
	setp.gt.u32 	%p4, %r65, 48;
	@%p4 bra 	$L__BB29_16;
	mov.u32 	%r63, %r65;
$L__BB29_7:
	ld.param.u64 	%rd22, [_Z32massMatrixMultiplyConstantKernelILi4ELi7ELi2EEviPKdS1_S1_S1_Pd_param_1];
	setp.ge.s32 	%p5, %r3, %r22;
	cvt.u16.u32 	%rs1, %r63;
	mul.lo.s16 	%rs2, %rs1, 37;
	shr.u16 	%rs3, %rs2, 8;
	sub.s16 	%rs4, %rs1, %rs3;
	and.b16  	%rs5, %rs4, 254;
	shr.u16 	%rs6, %rs5, 1;
	add.s16 	%rs7, %rs6, %rs3;
	and.b16  	%rs8, %rs7, 252;
	shr.u16 	%rs9, %rs8, 2;
	mul.lo.s16 	%rs10, %rs9, 7;
	sub.s16 	%rs11, %rs1, %rs10;
	mul.wide.u16 	%r40, %rs9, 392;
	add.s32 	%r41, %r29, %r40;
	and.b16  	%rs12, %rs11, 255;
	mul.wide.u16 	%r42, %rs12, 56;
	add.s32 	%r14, %r41, %r42;
	ld.shared.f64 	%fd115, [%r14];
	ld.shared.f64 	%fd116, [%r14+24];
	add.f64 	%fd25, %fd115, %fd116;
	sub.f64 	%fd26, %fd115, %fd116;
	ld.shared.f64 	%fd117, [%r14+8];
	ld.shared.f64 	%fd118, [%r14+16];
	add.f64 	%fd27, %fd117, %fd118;
	sub.f64 	%fd28, %fd117, %fd118;
	mov.b32 	%r43, {%rs12, %rs9};
	mov.b32 	%r44, 0;
	mov.b32 	%r45, 12551;
	dp2a.lo.u32.u32 	%r15, %r43, %r45, %r44;
	mad.lo.s32 	%r46, %r3, 343, %r15;
	cvta.to.global.u64 	%rd8, %rd22;
	mul.wide.s32 	%rd9, %r46, 8;
	add.s64 	%rd1, %rd8, %rd9;
	mov.f64 	%fd245, 0d0000000000000000;
	mov.f64 	%fd246, %fd245;
	@%p5 bra 	$L__BB29_9;
	ld.global.nc.f64 	%fd245, [%rd1];
	ld.global.nc.f64 	%fd246, [%rd1+48];
$L__BB29_9:
	fma.rn.f64 	%fd120, %fd9, %fd25, 0d0000000000000000;
	fma.rn.f64 	%fd121, %fd11, %fd27, %fd120;
	fma.rn.f64 	%fd122, %fd10, %fd26, 0d0000000000000000;
	fma.rn.f64 	%fd123, %fd12, %fd28, %fd122;
	add.f64 	%fd124, %fd121, %fd123;
	sub.f64 	%fd125, %fd121, %fd123;
	mul.f64 	%fd126, %fd124, %fd245;
	mul.f64 	%fd127, %fd125, %fd246;
	sub.f64 	%fd33, %fd126, %fd127;
	add.f64 	%fd34, %fd126, %fd127;
	mov.f64 	%fd247, 0d0000000000000000;
	mov.f64 	%fd248, %fd247;
	@%p5 bra 	$L__BB29_11;
	ld.param.u64 	%rd23, [_Z32massMatrixMultiplyConstantKernelILi4ELi7ELi2EEviPKdS1_S1_S1_Pd_param_1];
	cvta.to.global.u64 	%rd10, %rd23;
	add.s64 	%rd12, %rd10, %rd9;
	ld.global.nc.f64 	%fd247, [%rd12+8];
	ld.global.nc.f64 	%fd248, [%rd12+40];
$L__BB29_11:
	fma.rn.f64 	%fd129, %fd13, %fd25, 0d0000000000000000;
	fma.rn.f64 	%fd130, %fd15, %fd27, %fd129;
	fma.rn.f64 	%fd131, %fd14, %fd26, 0d0000000000000000;
	fma.rn.f64 	%fd132, %fd16, %fd28, %fd131;
	add.f64 	%fd133, %fd130, %fd132;
	sub.f64 	%fd134, %fd130, %fd132;
	mul.f64 	%fd135, %fd133, %fd247;
	mul.f64 	%fd136, %fd134, %fd248;
	sub.f64 	%fd39, %fd135, %fd136;
	add.f64 	%fd40, %fd135, %fd136;
	mov.f64 	%fd249, 0d0000000000000000;
	mov.f64 	%fd250, %fd249;
	@%p5 bra 	$L__BB29_13;
	ld.param.u64 	%rd24, [_Z32massMatrixMultiplyConstantKernelILi4ELi7ELi2EEviPKdS1_S1_S1_Pd_param_1];
	cvta.to.global.u64 	%rd13, %rd24;
	mul.wide.s32 	%rd14, %r46, 8;
	add.s64 	%rd15, %rd13, %rd14;
	ld.global.nc.f64 	%fd249, [%rd15+16];
	ld.global.nc.f64 	%fd250, [%rd15+32];
$L__BB29_13:
	fma.rn.f64 	%fd138, %fd17, %fd25, 0d0000000000000000;
	fma.rn.f64 	%fd139, %fd19, %fd27, %fd138;
	fma.rn.f64 	%fd140, %fd18, %fd26, 0d0000000000000000;
	fma.rn.f64 	%fd141, %fd20, %fd28, %fd140;
	add.f64 	%fd142, %fd139, %fd141;
	sub.f64 	%fd143, %fd139, %fd141;
	mul.f64 	%fd144, %fd142, %fd249;
	mul.f64 	%fd145, %fd143, %fd250;
	sub.f64 	%fd45, %fd144, %fd145;
	add.f64 	%fd46, %fd144, %fd145;
	fma.rn.f64 	%fd146, %fd21, %fd25, 0d0000000000000000;
	fma.rn.f64 	%fd147, %fd22, %fd26, 0d0000000000000000;
	fma.rn.f64 	%fd47, %fd23, %fd27, %fd146;
	fma.rn.f64 	%fd48, %fd24, %fd28, %fd147;
	mov.f64 	%fd251, 0d0000000000000000;
	@%p5 bra 	$L__BB29_15;
	ld.param.u64 	%rd25, [_Z32massMatrixMultiplyConstantKernelILi4ELi7ELi2EEviPKdS1_S1_S1_Pd_param_1];
	cvta.to.global.u64 	%rd16, %rd25;
	mul.wide.s32 	%rd17, %r46, 8;
	add.s64 	%rd18, %rd16, %rd17;
	ld.global.nc.f64 	%fd251, [%rd18+24];
$L__BB29_15:
	add.f64 	%fd148, %fd47, %fd48;
	sub.f64 	%fd149, %fd47, %fd48;
	mul.f64 	%fd150, %fd149, %fd251;
	fma.rn.f64 	%fd151, %fd148, %fd251, %fd150;
	mul.f64 	%fd152, %fd151, 0d3FE0000000000000;
	fma.rn.f64 	%fd153, %fd9, %fd34, 0d0000000000000000;
	fma.rn.f64 	%fd154, %fd10, %fd33, 0d0000000000000000;
	fma.rn.f64 	%fd155, %fd13, %fd40, %fd153;
	fma.rn.f64 	%fd156, %fd14, %fd39, %fd154;
	fma.rn.f64 	%fd157, %fd17, %fd46, %fd155;
	fma.rn.f64 	%fd158, %fd18, %fd45, %fd156;
	fma.rn.f64 	%fd159, %fd21, %fd152, %fd157;
	fma.rn.f64 	%fd160, %fd22, %fd152, %fd158;
	sub.f64 	%fd161, %fd159, %fd160;
	st.shared.f64 	[%r14+24], %fd161;
	add.f64 	%fd162, %fd159, %fd160;
	st.shared.f64 	[%r14], %fd162;
	fma.rn.f64 	%fd163, %fd11, %fd34, 0d0000000000000000;
	fma.rn.f64 	%fd164, %fd12, %fd33, 0d0000000000000000;
	fma.rn.f64 	%fd165, %fd15, %fd40, %fd163;
	fma.rn.f64 	%fd166, %fd16, %fd39, %fd164;
	fma.rn.f64 	%fd167, %fd19, %fd46, %fd165;
	fma.rn.f64 	%fd168, %fd20, %fd45, %fd166;
	fma.rn.f64 	%fd169, %fd23, %fd152, %fd167;
	fma.rn.f64 	%fd170, %fd24, %fd152, %fd168;
	sub.f64 	%fd171, %fd169, %fd170;
	st.shared.f64 	[%r14+16], %fd171;
	add.f64 	%fd172, %fd169, %fd170;
	st.shared.f64 	[%r14+8], %fd172;
	add.s32 	%r16, %r63, 16;
	setp.lt.u32 	%p9, %r63, 33;
	mov.u32 	%r63, %r16;
	@%p9 bra 	$L__BB29_7;
$L__BB29_16:
	setp.gt.u32 	%p10, %r65, 27;
	bar.sync 	0;
	@%p10 bra 	$L__BB29_19;
	shr.u32 	%r50, %r65, 2;
	mul.lo.s32 	%r51, %r50, 392;
	mad.lo.s32 	%r52, %r2, 2744, %r51;
	shl.b32 	%r53, %r65, 3;
	and.b32  	%r54, %r53, 24;
	add.s32 	%r55, %r52, %r54;
	mov.u32 	%r56, _ZZ32massMatrixMultiplyConstantKernelILi4ELi7ELi2EEviPKdS1_S1_S1_PdE6s_tmp1;
	add.s32 	%r57, %r55, %r56;
	add.s32 	%r64, %r57, 168;
$L__BB29_18:
	ld.shared.f64 	%fd173, [%r64+-168];
	ld.shared.f64 	%fd174, [%r64+168];
	add.f64 	%fd175, %fd173, %fd174;
	sub.f64 	%fd176, %fd173, %fd174;
	ld.shared.f64 	%fd177, [%r64+-112];
	ld.shared.f64 	%fd178, [%r64+112];
	add.f64 	%fd179, %fd177, %fd178;
	sub.f64 	%fd180, %fd177, %fd178;
	ld.shared.f64 	%fd181, [%r64+-56];
	ld.shared.f64 	%fd182, [%r64+56];
	add.f64 	%fd183, %fd181, %fd182;
	sub.f64 	%fd184, %fd181, %fd182;
	ld.shared.f64 	%fd185, [%r64];
	add.f64 	%fd186, %fd185, %fd185;
	sub.f64 	%fd187, %fd185, %fd185;
	mul.f64 	%fd188, %fd186, 0d3FE0000000000000;
	fma.rn.f64 	%fd189, %fd9, %fd175, 0d0000000000000000;
	fma.rn.f64 	%fd190, %fd10, %fd176, 0d0000000000000000;
	fma.rn.f64 	%fd191, %fd13, %fd179, %fd189;
	fma.rn.f64 	%fd192, %fd14, %fd180, %fd190;
	fma.rn.f64 	%fd193, %fd17, %fd183, %fd191;
	fma.rn.f64 	%fd194, %fd18, %fd184, %fd192;
	fma.rn.f64 	%fd195, %fd21, %fd188, %fd193;
	fma.rn.f64 	%fd196, %fd22, %fd187, %fd194;
	sub.f64 	%fd197, %fd195, %fd196;
	st.shared.f64 	[%r64], %fd197;
	add.f64 	%fd198, %fd195, %fd196;
	st.shared.f64 	[%r64+-168], %fd198;
	fma.rn.f64 	%fd199, %fd11, %fd175, 0d0000000000000000;
	fma.rn.f64 	%fd200, %fd12, %fd176, 0d0000000000000000;
	fma.rn.f64 	%fd201, %fd15, %fd179, %fd199;
	fma.rn.f64 	%fd202, %fd16, %fd180, %fd200;
	fma.rn.f64 	%fd203, %fd19, %fd183, %fd201;
	fma.rn.f64 	%fd204, %fd20, %fd184, %fd202;
	fma.rn.f64 	%fd205, %fd23, %fd188, %fd203;
	fma.rn.f64 	%fd206, %fd24, %fd187, %fd204;
	sub.f64 	%fd207, %fd205, %fd206;
	st.shared.f64 	[%r64+-56], %fd207;
	add.f64 	%fd208, %fd205, %fd206;
	st.shared.f64 	[%r64+-112], %fd208;
	add.s32 	%r20, %r65, 16;
	add.s32 	%r64, %r64, 1568;
	setp.lt.u32 	%p11, %r65, 12;
	mov.u32 	%r65, %r20;
	@%p11 bra 	$L__BB29_18;
$L__BB29_19:
	setp.ge.s32 	%p12, %r3, %r22;
	bar.sync 	0;
	ld.shared.f64 	%fd209, [%r7];
	ld.shared.f64 	%fd210, [%r7+2352];
	add.f64 	%fd211, %fd209, %fd210;
	sub.f64 	%fd212, %fd209, %fd210;
	ld.shared.f64 	%fd213, [%r7+392];
	ld.shared.f64 	%fd214, [%r7+1960];
	add.f64 	%fd215, %fd213, %fd214;
	sub.f64 	%fd216, %fd213, %fd214;
	ld.shared.f64 	%fd217, [%r7+784];
	ld.shared.f64 	%fd218, [%r7+1568];
	add.f64 	%fd219, %fd217, %fd218;
	sub.f64 	%fd220, %fd217, %fd218;
	ld.shared.f64 	%fd221, [%r7+1176];
	add.f64 	%fd222, %fd221, %fd221;
	sub.f64 	%fd223, %fd221, %fd221;
	mul.f64 	%fd224, %fd222, 0d3FE0000000000000;
	fma.rn.f64 	%fd225, %fd9, %fd211, 0d0000000000000000;
	fma.rn.f64 	%fd226, %fd10, %fd212, 0d0000000000000000;
	fma.rn.f64 	%fd227, %fd13, %fd215, %fd225;
	fma.rn.f64 	%fd228, %fd14, %fd216, %fd226;
	fma.rn.f64 	%fd229, %fd17, %fd219, %fd227;
	fma.rn.f64 	%fd230, %fd18, %fd220, %fd228;
	fma.rn.f64 	%fd51, %fd21, %fd224, %fd229;
	fma.rn.f64 	%fd52, %fd22, %fd223, %fd230;
	fma.rn.f64 	%fd231, %fd11, %fd211, 0d0000000000000000;
	fma.rn.f64 	%fd232, %fd12, %fd212, 0d0000000000000000;
	fma.rn.f64 	%fd233, %fd15, %fd215, %fd231;
	fma.rn.f64 	%fd234, %fd16, %fd216, %fd232;
	fma.rn.f64 	%fd235, %fd19, %fd219, %fd233;
	fma.rn.f64 	%fd236, %fd20, %fd220, %fd234;
	fma.rn.f64 	%fd53, %fd23, %fd224, %fd235;
	fma.rn.f64 	%fd54, %fd24, %fd223, %fd236;
	@%p12 bra 	$L__BB29_21;
	ld.param.u64 	%rd26, [_Z32massMatrixMultiplyConstantKernelILi4ELi7ELi2EEviPKdS1_S1_S1_Pd_param_5];
	mov.u32 	%r58, %tid.x;
	shl.b32 	%r59, %r3, 6;
	add.s32 	%r60, %r58, %r59;
	cvta.to.global.u64 	%rd19, %rd26;
	mul.wide.s32 	%rd20, %r60, 8;
	add.s64 	%rd21, %rd19, %rd20;
	add.f64 	%fd237, %fd51, %fd52;
	st.global.f64 	[%rd21], %fd237;
	add.f64 	%fd238, %fd53, %fd54;
	st.global.f64 	[%rd21+128], %fd238;
	sub.f64 	%fd239, %fd53, %fd54;
	st.global.f64 	[%rd21+256], %fd239;
	sub.f64 	%fd240, %fd51, %fd52;
	st.global.f64 	[%rd21+384], %fd240;
$L__BB29_21:
	ret;

}
	// .globl	_Z32massMatrixMultiplyRegisterKernelILi4ELi8ELi2EEviPKdS1_S1_S1_Pd
.visible .entry _Z32massMatrixMultiplyRegisterKernelILi4ELi8ELi2EEviPKdS1_S1_S1_Pd(
	.param .u32 _Z32massMatrixMultiplyRegisterKernelILi4ELi8ELi2EEviPKdS1_S1_S1_Pd_param_0,
	.param .u64 .ptr .align 1 _Z32massMatrixMultiplyRegisterKernelILi4ELi8ELi2EEviPKdS1_S1_S1_Pd_param_1,
	.param .u64 .ptr .align 1 _Z32massMatrixMultiplyRegisterKernelILi4ELi8ELi2EEviPKdS1_S1_S1_Pd_param_2,
	.param .u64 .ptr .align 1 _Z32massMatrixMultiplyRegisterKernelILi4ELi8ELi2EEviPKdS1_S1_S1_Pd_param_3,
	.param .u64 .ptr .align 1 _Z32massMatrixMultiplyRegisterKernelILi4ELi8ELi2EEviPKdS1_S1_S1_Pd_param_4,
	.param .u64 .ptr .align 1 _Z32massMatrixMultiplyRegisterKernelILi4ELi8ELi2EEviPKdS1_S1_S1_Pd_param_5
)
{
	.reg .pred 	%p<14>;
	.reg .b32 	%r<89>;
	.reg .b64 	%rd<56>;
	.reg .b64 	%fd<260>;
	// demoted variable
	.shared .align 8 .b8 _ZZ32massMatrixMultiplyRegisterKernelILi4ELi8ELi2EEviPKdS1_S1_S1_PdE6s_tmp1[9216];
	// demoted variable
	.shared .align 8 .b8 _ZZ32massMatrixMultiplyRegisterKernelILi4ELi8ELi2EEviPKdS1_S1_S1_PdE14s_oddDofToQuad[64];
	// demoted variable
	.shared .align 8 .b8 _ZZ32massMatrixMultiplyRegisterKernelILi4ELi8ELi2EEviPKdS1_S1_S1_PdE15s_evenDofToQuad[64];
	ld.param.u32 	%r21, [_Z32massMatrixMultiplyRegisterKernelILi4ELi8ELi2EEviPKdS1_S1_S1_Pd_param_0];
	ld.param.u64 	%rd3, [_Z32massMatrixMultiplyRegisterKernelILi4ELi8ELi2EEviPKdS1_S1_S1_Pd_param_2];
	ld.param.u64 	%rd4, [_Z32massMatrixMultiplyRegisterKernelILi4ELi8ELi2EEviPKdS1_S1_S1_Pd_param_3];
	ld.param.u64 	%rd5, [_Z32massMatrixMultiplyRegisterKernelILi4ELi8ELi2EEviPKdS1_S1_S1_Pd_param_4];
	mov.u32 	%r88, %tid.x;
	mov.u32 	%r2, %tid.y;
	mov.u32 	%r22, %ctaid.x;
	shl.b32 	%r23, %r22, 1;
	add.s32 	%r3, %r23, %r2;
	and.b32  	%r4, %r88, 3;
	and.b32  	%r5, %r88, 1020;
	setp.ge.s32 	%p1, %r3, %r21;
	@%p1 bra 	$L__BB30_2;
	cvta.to.global.u64 	%rd7, %rd5;
	add.s32 	%r24, %r4, %r5;
	shl.b32 	%r25, %r3, 6;
	add.s32 	%r26, %r24, %r25;
	mul.wide.s32 	%rd8, %r26, 8;
	add.s64 	%rd9, %rd7, %rd8;
	ld.global.nc.f64 	%fd251, [%rd9];
	ld.global.nc.f64 	%fd250, [%rd9+128];
	ld.global.nc.f64 	%fd249, [%rd9+256];
	ld.global.nc.f64 	%fd248, [%rd9+384];
$L__BB30_2:
	setp.gt.u32 	%p2, %r88, 7;
	@%p2 bra 	$L__BB30_4;
	cvta.to.global.u64 	%rd10, %rd3;
	mul.wide.u32 	%rd11, %r88, 8;
	add.s64 	%rd12, %rd10, %rd11;
	ld.global.nc.f64 	%fd58, [%rd12];
	shl.b32 	%r27, %r88, 3;
	mov.u32 	%r28, _ZZ32massMatrixMultiplyRegisterKernelILi4ELi8ELi2EEviPKdS1_S1_S1_PdE14s_oddDofToQuad;
	add.s32 	%r29, %r28, %r27;
	st.shared.f64 	[%r29], %fd58;
	cvta.to.global.u64 	%rd13, %rd4;
	add.s64 	%rd14, %rd13, %rd11;
	ld.global.nc.f64 	%fd59, [%rd14];
	mov.u32 	%r30, _ZZ32massMatrixMultiplyRegisterKernelILi4ELi8ELi2EEviPKdS1_S1_S1_PdE15s_evenDofToQuad;
	add.s32 	%r31, %r30, %r27;
	st.shared.f64 	[%r31], %fd59;
$L__BB30_4:
	bar.sync 	0;
	ld.shared.f64 	%fd9, [_ZZ32massMatrixMultiplyRegisterKernelILi4ELi8ELi2EEviPKdS1_S1_S1_PdE14s_oddDofToQuad];
	ld.shared.f64 	%fd10, [_ZZ32massMatrixMultiplyRegisterKernelILi4ELi8ELi2EEviPKdS1_S1_S1_PdE15s_evenDofToQuad];
	ld.shared.f64 	%fd11, [_ZZ32massMatrixMultiplyRegisterKernelILi4ELi8ELi2EEviPKdS1_S1_S1_PdE14s_oddDofToQuad+8];
	ld.shared.f64 	%fd12, [_ZZ32massMatrixMultiplyRegisterKernelILi4ELi8ELi2EEviPKdS1_S1_S1_PdE15s_evenDofToQuad+8];
	ld.shared.f64 	%fd13, [_ZZ32massMatrixMultiplyRegisterKernelILi4ELi8ELi2EEviPKdS1_S1_S1_PdE14s_oddDofToQuad+16];
	ld.shared.f64 	%fd14, [_ZZ32massMatrixMultiplyRegisterKernelILi4ELi8ELi2EEviPKdS1_S1_S1_PdE15s_evenDofToQuad+16];
	ld.shared.f64 	%fd15, [_ZZ32massMatrixMultiplyRegisterKernelILi4ELi8ELi2EEviPKdS1_S1_S1_PdE14s_oddDofToQuad+24];
	ld.shared.f64 	%fd16, [_ZZ32massMatrixMultiplyRegisterKernelILi4ELi8ELi2EEviPKdS1_S1_S1_PdE15s_evenDofToQuad+24];
	ld.shared.f64 	%fd17, [_ZZ32massMatrixMultiplyRegisterKernelILi4ELi8ELi2EEviPKdS1_S1_S1_PdE14s_oddDofToQuad+32];
	ld.shared.f64 	%fd18, [_ZZ32massMatrixMultiplyRegisterKernelILi4ELi8ELi2EEviPKdS1_S1_S1_PdE15s_evenDofToQuad+32];
	ld.shared.f64 	%fd19, [_ZZ32massMatrixMultiplyRegisterKernelILi4ELi8ELi2EEviPKdS1_S1_S1_PdE14s_oddDofToQuad+40];
	ld.shared.f64 	%fd20, [_ZZ32massMatrixMultiplyRegisterKernelILi4ELi8ELi2EEviPKdS1_S1_S1_PdE15s_evenDofToQuad+40];
	ld.shared.f64 	%fd21, [_ZZ32massMatrixMultiplyRegisterKernelILi4ELi8ELi2EEviPKdS1_S1_S1_PdE14s_oddDofToQuad+48];
	ld.shared.f64 	%fd22, [_ZZ32massMatrixMultiplyRegisterKernelILi4ELi8ELi2EEviPKdS1_S1_S1_PdE15s_evenDofToQuad+48];
	ld.shared.f64 	%fd23, [_ZZ32massMatrixMultiplyRegisterKernelILi4ELi8ELi2EEviPKdS1_S1_S1_PdE14s_oddDofToQuad+56];
	ld.shared.f64 	%fd24, [_ZZ32massMatrixMultiplyRegisterKernelILi4ELi8ELi2EEviPKdS1_S1_S1_PdE15s_evenDofToQuad+56];
	shr.u32 	%r6, %r88, 2;
	add.f64 	%fd60, %fd251, %fd248;
	sub.f64 	%fd61, %fd251, %fd248;
	add.f64 	%fd62, %fd250, %fd249;
	sub.f64 	%fd63, %fd250, %fd249;
	mov.u32 	%r32, _ZZ32massMatrixMultiplyRegisterKernelILi4ELi8ELi2EEviPKdS1_S1_S1_PdE6s_tmp1;
	mad.lo.s32 	%r33, %r2, 4608, %r32;
	mad.lo.s32 	%r34, %r6, 72, %r33;
	shl.b32 	%r35, %r4, 3;
	add.s32 	%r7, %r34, %r35;
	fma.rn.f64 	%fd64, %fd9, %fd60, 0d0000000000000000;
	fma.rn.f64 	%fd65, %fd10, %fd61, 0d0000000000000000;
	fma.rn.f64 	%fd66, %fd11, %fd62, %fd64;
	fma.rn.f64 	%fd67, %fd12, %fd63, %fd65;
	sub.f64 	%fd68, %fd66, %fd67;
	st.shared.f64 	[%r7+4032], %fd68;
	add.f64 	%fd69, %fd67, %fd66;
	st.shared.f64 	[%r7], %fd69;
	fma.rn.f64 	%fd70, %fd13, %fd60, 0d0000000000000000;
	fma.rn.f64 	%fd71, %fd14, %fd61, 0d0000000000000000;
	fma.rn.f64 	%fd72, %fd15, %fd62, %fd70;
	fma.rn.f64 	%fd73, %fd16, %fd63, %fd71;
	sub.f64 	%fd74, %fd72, %fd73;
	st.shared.f64 	[%r7+3456], %fd74;
	add.f64 	%fd75, %fd73, %fd72;
	st.shared.f64 	[%r7+576], %fd75;
	fma.rn.f64 	%fd76, %fd17, %fd60, 0d0000000000000000;
	fma.rn.f64 	%fd77, %fd18, %fd61, 0d0000000000000000;
	fma.rn.f64 	%fd78, %fd19, %fd62, %fd76;
	fma.rn.f64 	%fd79, %fd20, %fd63, %fd77;
	sub.f64 	%fd80, %fd78, %fd79;
	st.shared.f64 	[%r7+2880], %fd80;
	add.f64 	%fd81, %fd79, %fd78;
	st.shared.f64 	[%r7+1152], %fd81;
	fma.rn.f64 	%fd82, %fd21, %fd60, 0d0000000000000000;
	fma.rn.f64 	%fd83, %fd22, %fd61, 0d0000000000000000;
	fma.rn.f64 	%fd84, %fd23, %fd62, %fd82;
	fma.rn.f64 	%fd85, %fd24, %fd63, %fd83;
	sub.f64 	%fd86, %fd84, %fd85;
	st.shared.f64 	[%r7+2304], %fd86;
	add.f64 	%fd87, %fd85, %fd84;
	st.shared.f64 	[%r7+1728], %fd87;
	bar.sync 	0;
	setp.gt.u32 	%p3, %r88, 31;
	@%p3 bra 	$L__BB30_7;
	mul.lo.s32 	%r36, %r6, 576;
	mad.lo.s32 	%r37, %r2, 4608, %r36;
	or.b32  	%r39, %r37, %r35;
	add.s32 	%r84, %r32, %r39;
	mov.u32 	%r85, %r88;
$L__BB30_6:
	ld.shared.f64 	%fd88, [%r84];
	ld.shared.f64 	%fd89, [%r84+216];
	add.f64 	%fd90, %fd88, %fd89;
	sub.f64 	%fd91, %fd88, %fd89;
	ld.shared.f64 	%fd92, [%r84+72];
	ld.shared.f64 	%fd93, [%r84+144];
	add.f64 	%fd94, %fd92, %fd93;
	sub.f64 	%fd95, %fd92, %fd93;
	fma.rn.f64 	%fd96, %fd9, %fd90, 0d0000000000000000;
	fma.rn.f64 	%fd97, %fd10, %fd91, 0d0000000000000000;
	fma.rn.f64 	%fd98, %fd11, %fd94, %fd96;
	fma.rn.f64 	%fd99, %fd12, %fd95, %fd97;
	sub.f64 	%fd100, %fd98, %fd99;
	st.shared.f64 	[%r84+504], %fd100;
	add.f64 	%fd101, %fd99, %fd98;
	st.shared.f64 	[%r84], %fd101;
	fma.rn.f64 	%fd102, %fd13, %fd90, 0d0000000000000000;
	fma.rn.f64 	%fd103, %fd14, %fd91, 0d0000000000000000;
	fma.rn.f64 	%fd104, %fd15, %fd94, %fd102;
	fma.rn.f64 	%fd105, %fd16, %fd95, %fd103;
	sub.f64 	%fd106, %fd104, %fd105;
	st.shared.f64 	[%r84+432], %fd106;
	add.f64 	%fd107, %fd105, %fd104;
	st.shared.f64 	[%r84+72], %fd107;
	fma.rn.f64 	%fd108, %fd17, %fd90, 0d0000000000000000;
	fma.rn.f64 	%fd109, %fd18, %fd91, 0d0000000000000000;
	fma.rn.f64 	%fd110, %fd19, %fd94, %fd108;
	fma.rn.f64 	%fd111, %fd20, %fd95, %fd109;
	sub.f64 	%fd112, %fd110, %fd111;
	st.shared.f64 	[%r84+360], %fd112;
	add.f64 	%fd113, %fd111, %fd110;
	st.shared.f64 	[%r84+144], %fd113;
	fma.rn.f64 	%fd114, %fd21, %fd90, 0d0000000000000000;
	fma.rn.f64 	%fd115, %fd22, %fd91, 0d0000000000000000;
	fma.rn.f64 	%fd116, %fd23, %fd94, %fd114;
	fma.rn.f64 	%fd117, %fd24, %fd95, %fd115;
	sub.f64 	%fd118, %fd116, %fd117;
	st.shared.f64 	[%r84+288], %fd118;
	add.f64 	%fd119, %fd117, %fd116;
	st.shared.f64 	[%r84+216], %fd119;
	add.s32 	%r11, %r85, 16;
	add.s32 	%r84, %r84, 2304;
	setp.lt.u32 	%p4, %r85, 16;
	mov.u32 	%r85, %r11;
	@%p4 bra 	$L__BB30_6;
$L__BB30_7:
	bar.sync 	0;
	setp.gt.u32 	%p5, %r88, 63;
	@%p5 bra 	$L__BB30_18;
	and.b32  	%r44, %r88, 7;
	mad.lo.s32 	%r45, %r44, 72, %r33;
	shl.b32 	%r49, %r3, 9;
	cvt.s64.s32 	%rd16, %r49;
	mov.u32 	%r86, %r88;
$L__BB30_9:
	ld.param.u64 	%rd50, [_Z32massMatrixMultiplyRegisterKernelILi4ELi8ELi2EEviPKdS1_S1_S1_Pd_param_1];
	setp.ge.s32 	%p6, %r3, %r21;
	shr.u32 	%r41, %r86, 3;
	mad.lo.s32 	%r14, %r41, 576, %r45;
	ld.shared.f64 	%fd121, [%r14];
	ld.shared.f64 	%fd122, [%r14+24];
	add.f64 	%fd25, %fd121, %fd122;
	sub.f64 	%fd26, %fd121, %fd122;
	ld.shared.f64 	%fd123, [%r14+8];
	ld.shared.f64 	%fd124, [%r14+16];
	add.f64 	%fd27, %fd123, %fd124;
	sub.f64 	%fd28, %fd123, %fd124;
	and.b32  	%r46, %r86, 56;
	or.b32  	%r47, %r44, %r46;
	shl.b32 	%r48, %r47, 3;
	cvta.to.global.u64 	%rd15, %rd50;
	cvt.u64.u32 	%rd17, %r48;
	or.b64  	%rd18, %rd17, %rd16;
	shl.b64 	%rd19, %rd18, 3;
	add.s64 	%rd1, %rd15, %rd19;
	mov.f64 	%fd252, 0d0000000000000000;
	mov.f64 	%fd253, %fd252;
	@%p6 bra 	$L__BB30_11;
	ld.param.u64 	%rd51, [_Z32massMatrixMultiplyRegisterKernelILi4ELi8ELi2EEviPKdS1_S1_S1_Pd_param_1];
	cvta.to.global.u64 	%rd20, %rd51;
	or.b32  	%r55, %r48, %r49;
	mul.wide.s32 	%rd21, %r55, 8;
	add.s64 	%rd22, %rd20, %rd21;
	ld.global.nc.f64 	%fd252, [%rd22];
	ld.global.nc.f64 	%fd253, [%rd1+56];
$L__BB30_11:
	fma.rn.f64 	%fd126, %fd9, %fd25, 0d0000000000000000;
	fma.rn.f64 	%fd127, %fd11, %fd27, %fd126;
	fma.rn.f64 	%fd128, %fd10, %fd26, 0d0000000000000000;
	fma.rn.f64 	%fd129, %fd12, %fd28, %fd128;
	add.f64 	%fd130, %fd127, %fd129;
	sub.f64 	%fd131, %fd127, %fd129;
	mul.f64 	%fd132, %fd130, %fd252;
	mul.f64 	%fd133, %fd131, %fd253;
	sub.f64 	%fd33, %fd132, %fd133;
	add.f64 	%fd34, %fd132, %fd133;
	mov.f64 	%fd254, 0d0000000000000000;
	mov.f64 	%fd255, %fd254;
	@%p6 bra 	$L__BB30_13;
	ld.param.u64 	%rd52, [_Z32massMatrixMultiplyRegisterKernelILi4ELi8ELi2EEviPKdS1_S1_S1_Pd_param_1];
	cvta.to.global.u64 	%rd23, %rd52;
	and.b32  	%r57, %r86, 56;
	or.b32  	%r58, %r44, %r57;
	shl.b32 	%r59, %r58, 3;
	or.b32  	%r61, %r59, %r49;
	mul.wide.s32 	%rd24, %r61, 8;
	add.s64 	%rd25, %rd23, %rd24;
	ld.global.nc.f64 	%fd254, [%rd25+8];
	cvt.u64.u32 	%rd26, %r59;
	or.b64  	%rd28, %rd26, %rd16;
	shl.b64 	%rd29, %rd28, 3;
	add.s64 	%rd30, %rd23, %rd29;
	ld.global.nc.f64 	%fd255, [%rd30+48];
$L__BB30_13:
	fma.rn.f64 	%fd135, %fd14, %fd26, 0d0000000000000000;
	fma.rn.f64 	%fd136, %fd16, %fd28, %fd135;
	fma.rn.f64 	%fd137, %fd13, %fd25, 0d0000000000000000;
	fma.rn.f64 	%fd138, %fd15, %fd27, %fd137;
	add.f64 	%fd139, %fd138, %fd136;
	sub.f64 	%fd140, %fd138, %fd136;
	mul.f64 	%fd141, %fd139, %fd254;
	mul.f64 	%fd142, %fd140, %fd255;
	sub.f64 	%fd39, %fd141, %fd142;
	add.f64 	%fd40, %fd141, %fd142;
	mov.f64 	%fd256, 0d0000000000000000;
	mov.f64 	%fd257, %fd256;
	@%p6 bra 	$L__BB30_15;
	ld.param.u64 	%rd53, [_Z32massMatrixMultiplyRegisterKernelILi4ELi8ELi2EEviPKdS1_S1_S1_Pd_param_1];
	cvta.to.global.u64 	%rd31, %rd53;
	and.b32  	%r63, %r86, 56;
	or.b32  	%r64, %r44, %r63;
	shl.b32 	%r65, %r64, 3;
	or.b32  	%r67, %r65, %r49;
	mul.wide.s32 	%rd32, %r67, 8;
	add.s64 	%rd33, %rd31, %rd32;
	ld.global.nc.f64 	%fd256, [%rd33+16];
	cvt.u64.u32 	%rd34, %r65;
	or.b64  	%rd36, %rd34, %rd16;
	shl.b64 	%rd37, %rd36, 3;
	add.s64 	%rd38, %rd31, %rd37;
	ld.global.nc.f64 	%fd257, [%rd38+40];
$L__BB30_15:
	fma.rn.f64 	%fd144, %fd18, %fd26, 0d0000000000000000;
	fma.rn.f64 	%fd145, %fd20, %fd28, %fd144;
	fma.rn.f64 	%fd146, %fd17, %fd25, 0d0000000000000000;
	fma.rn.f64 	%fd147, %fd19, %fd27, %fd146;
	add.f64 	%fd148, %fd147, %fd145;
	sub.f64 	%fd149, %fd147, %fd145;
	mul.f64 	%fd150, %fd148, %fd256;
	mul.f64 	%fd151, %fd149, %fd257;
	sub.f64 	%fd45, %fd150, %fd151;
	add.f64 	%fd46, %fd150, %fd151;
	fma.rn.f64 	%fd152, %fd21, %fd25, 0d0000000000000000;
	fma.rn.f64 	%fd153, %fd22, %fd26, 0d0000000000000000;
	fma.rn.f64 	%fd47, %fd23, %fd27, %fd152;
	fma.rn.f64 	%fd48, %fd24, %fd28, %fd153;
	mov.f64 	%fd258, 0d0000000000000000;
	mov.f64 	%fd259, %fd258;
	@%p6 bra 	$L__BB30_17;
	ld.param.u64 	%rd54, [_Z32massMatrixMultiplyRegisterKernelILi4ELi8ELi2EEviPKdS1_S1_S1_Pd_param_1];
	cvta.to.global.u64 	%rd39, %rd54;
	and.b32  	%r68, %r88, 7;
	and.b32  	%r69, %r86, 56;
	or.b32  	%r70, %r68, %r69;
	shl.b32 	%r71, %r70, 3;
	shl.b32 	%r72, %r3, 9;
	or.b32  	%r73, %r71, %r72;
	mul.wide.s32 	%rd40, %r73, 8;
	add.s64 	%rd41, %rd39, %rd40;
	ld.global.nc.f64 	%fd258, [%rd41+24];
	cvt.u64.u32 	%rd42, %r71;
	cvt.s64.s32 	%rd43, %r72;
	or.b64  	%rd44, %rd42, %rd43;
	shl.b64 	%rd45, %rd44, 3;
	add.s64 	%rd46, %rd39, %rd45;
	ld.global.nc.f64 	%fd259, [%rd46+32];
$L__BB30_17:
	add.f64 	%fd154, %fd47, %fd48;
	sub.f64 	%fd155, %fd47, %fd48;
	mul.f64 	%fd156, %fd154, %fd258;
	mul.f64 	%fd157, %fd155, %fd259;
	sub.f64 	%fd158, %fd156, %fd157;
	add.f64 	%fd159, %fd156, %fd157;
	fma.rn.f64 	%fd160, %fd9, %fd34, 0d0000000000000000;
	fma.rn.f64 	%fd161, %fd10, %fd33, 0d0000000000000000;
	fma.rn.f64 	%fd162, %fd13, %fd40, %fd160;
	fma.rn.f64 	%fd163, %fd14, %fd39, %fd161;
	fma.rn.f64 	%fd164, %fd17, %fd46, %fd162;
	fma.rn.f64 	%fd165, %fd18, %fd45, %fd163;
	fma.rn.f64 	%fd166, %fd21, %fd159, %fd164;
	fma.rn.f64 	%fd167, %fd22, %fd158, %fd165;
	sub.f64 	%fd168, %fd166, %fd167;
	st.shared.f64 	[%r14+24], %fd168;
	add.f64 	%fd169, %fd166, %fd167;
	st.shared.f64 	[%r14], %fd169;
	fma.rn.f64 	%fd170, %fd11, %fd34, 0d0000000000000000;
	fma.rn.f64 	%fd171, %fd12, %fd33, 0d0000000000000000;
	fma.rn.f64 	%fd172, %fd15, %fd40, %fd170;
	fma.rn.f64 	%fd173, %fd16, %fd39, %fd171;
	fma.rn.f64 	%fd174, %fd19, %fd46, %fd172;
	fma.rn.f64 	%fd175, %fd20, %fd45, %fd173;
	fma.rn.f64 	%fd176, %fd23, %fd159, %fd174;
	fma.rn.f64 	%fd177, %fd24, %fd158, %fd175;
	sub.f64 	%fd178, %fd176, %fd177;
	st.shared.f64 	[%r14+16], %fd178;
	add.f64 	%fd179, %fd176, %fd177;
	st.shared.f64 	[%r14+8], %fd179;
	add.s32 	%r15, %r86, 16;
	setp.lt.u32 	%p10, %r86, 48;
	mov.u32 	%r86, %r15;
	@%p10 bra 	$L__BB30_9;
$L__BB30_18:
	setp.gt.u32 	%p11, %r88, 31;
	bar.sync 	0;
	@%p11 bra 	$L__BB30_21;
	shr.u32 	%r74, %r88, 2;
	mul.lo.s32 	%r75, %r74, 576;
	mad.lo.s32 	%r76, %r2, 4608, %r75;
	shl.b32 	%r77, %r88, 3;
	and.b32  	%r78, %r77, 24;
	or.b32  	%r79, %r76, %r78;
	mov.u32 	%r80, _ZZ32massMatrixMultiplyRegisterKernelILi4ELi8ELi2EEviPKdS1_S1_S1_PdE6s_tmp1;
	add.s32 	%r87, %r80, %r79;
$L__BB30_20:
	ld.shared.f64 	%fd180, [%r87];
	ld.shared.f64 	%fd181, [%r87+504];
	add.f64 	%fd182, %fd180, %fd181;
	sub.f64 	%fd183, %fd180, %fd181;
	ld.shared.f64 	%fd184, [%r87+72];
	ld.shared.f64 	%fd185, [%r87+432];
	add.f64 	%fd186, %fd184, %fd185;
	sub.f64 	%fd187, %fd184, %fd185;
	ld.shared.f64 	%fd188, [%r87+144];
	ld.shared.f64 	%fd189, [%r87+360];
	add.f64 	%fd190, %fd188, %fd189;
	sub.f64 	%fd191, %fd188, %fd189;
	ld.shared.f64 	%fd192, [%r87+216];
	ld.shared.f64 	%fd193, [%r87+288];
	add.f64 	%fd194, %fd192, %fd193;
	sub.f64 	%fd195, %fd192, %fd193;
	fma.rn.f64 	%fd196, %fd9, %fd182, 0d0000000000000000;
	fma.rn.f64 	%fd197, %fd10, %fd183, 0d0000000000000000;
	fma.rn.f64 	%fd198, %fd13, %fd186, %fd196;
	fma.rn.f64 	%fd199, %fd14, %fd187, %fd197;
	fma.rn.f64 	%fd200, %fd17, %fd190, %fd198;
	fma.rn.f64 	%fd201, %fd18, %fd191, %fd199;
	fma.rn.f64 	%fd202, %fd21, %fd194, %fd200;
	fma.rn.f64 	%fd203, %fd22, %fd195, %fd201;
	sub.f64 	%fd204, %fd202, %fd203;
	st.shared.f64 	[%r87+216], %fd204;
	add.f64 	%fd205, %fd202, %fd203;
	st.shared.f64 	[%r87], %fd205;
	fma.rn.f64 	%fd206, %fd11, %fd182, 0d0000000000000000;
	fma.rn.f64 	%fd207, %fd12, %fd183, 0d0000000000000000;
	fma.rn.f64 	%fd208, %fd15, %fd186, %fd206;
	fma.rn.f64 	%fd209, %fd16, %fd187, %fd207;
	fma.rn.f64 	%fd210, %fd19, %fd190, %fd208;
	fma.rn.f64 	%fd211, %fd20, %fd191, %fd209;
	fma.rn.f64 	%fd212, %fd23, %fd194, %fd210;
	fma.rn.f64 	%fd213, %fd24, %fd195, %fd211;
	sub.f64 	%fd214, %fd212, %fd213;
	st.shared.f64 	[%r87+144], %fd214;
	add.f64 	%fd215, %fd212, %fd213;
	st.shared.f64 	[%r87+72], %fd215;
	add.s32 	%r19, %r88, 16;
	add.s32 	%r87, %r87, 2304;
	setp.lt.u32 	%p12, %r88, 16;
	mov.u32 	%r88, %r19;
	@%p12 bra 	$L__BB30_20;
$L__BB30_21:
	setp.ge.s32 	%p13, %r3, %r21;
	bar.sync 	0;
	ld.shared.f64 	%fd216, [%r7];
	ld.shared.f64 	%fd217, [%r7+4032];
	add.f64 	%fd218, %fd216, %fd217;
	sub.f64 	%fd219, %fd216, %fd217;
	ld.shared.f64 	%fd220, [%r7+576];
	ld.shared.f64 	%fd221, [%r7+3456];
	add.f64 	%fd222, %fd220, %fd221;
	sub.f64 	%fd223, %fd220, %fd221;
	ld.shared.f64 	%fd224, [%r7+1152];
	ld.shared.f64 	%fd225, [%r7+2880];
	add.f64 	%fd226, %fd224, %fd225;
	sub.f64 	%fd227, %fd224, %fd225;
	ld.shared.f64 	%fd228, [%r7+1728];
	ld.shared.f64 	%fd229, [%r7+2304];
	add.f64 	%fd230, %fd228, %fd229;
	sub.f64 	%fd231, %fd228, %fd229;
	fma.rn.f64 	%fd232, %fd9, %fd218, 0d0000000000000000;
	fma.rn.f64 	%fd233, %fd10, %fd219, 0d0000000000000000;
	fma.rn.f64 	%fd234, %fd13, %fd222, %fd232;
	fma.rn.f64 	%fd235, %fd14, %fd223, %fd233;
	fma.rn.f64 	%fd236, %fd17, %fd226, %fd234;
	fma.rn.f64 	%fd237, %fd18, %fd227, %fd235;
	fma.rn.f64 	%fd53, %fd21, %fd230, %fd236;
	fma.rn.f64 	%fd54, %fd22, %fd231, %fd237;
	fma.rn.f64 	%fd238, %fd11, %fd218, 0d0000000000000000;
	fma.rn.f64 	%fd239, %fd12, %fd219, 0d0000000000000000;
	fma.rn.f64 	%fd240, %fd15, %fd222, %fd238;
	fma.rn.f64 	%fd241, %fd16, %fd223, %fd239;
	fma.rn.f64 	%fd242, %fd19, %fd226, %fd240;
	fma.rn.f64 	%fd243, %fd20, %fd227, %fd241;
	fma.rn.f64 	%fd55, %fd23, %fd230, %fd242;
	fma.rn.f64 	%fd56, %fd24, %fd231, %fd243;
	@%p13 bra 	$L__BB30_23;
	ld.param.u64 	%rd55, [_Z32massMatrixMultiplyRegisterKernelILi4ELi8ELi2EEviPKdS1_S1_S1_Pd_param_5];
	mov.u32 	%r81, %tid.x;
	shl.b32 	%r82, %r3, 6;
	add.s32 	%r83, %r81, %r82;
	cvta.to.global.u64 	%rd47, %rd55;
	mul.wide.s32 	%rd48, %r83, 8;
	add.s64 	%rd49, %rd47, %rd48;
	add.f64 	%fd244, %fd53, %fd54;
	st.global.f64 	[%rd49], %fd244;
	add.f64 	%fd245, %fd55, %fd56;
	st.global.f64 	[%rd49+128], %fd245;
	sub.f64 	%fd246, %fd55, %fd56;
	st.global.f64 	[%rd49+256], %fd246;
	sub.f64 	%fd247, %fd53, %fd54;
	st.global.f64 	[%rd49+384], %fd247;
$L__BB30_23:
	ret;

}
	// .globl	_Z32massMatrixMultiplyConstantKernelILi4ELi8ELi2EEviPKdS1_S1_S1_Pd
.visible .entry _Z32massMatrixMultiplyConstantKernelILi4ELi8ELi2EEviPKdS1_S1_S1_Pd(
	.param .u32 _Z32massMatrixMultiplyConstantKernelILi4ELi8ELi2EEviPKdS1_S1_S1_Pd_param_0,
	.param .u64 .ptr .align 1 _Z32massMatrixMultiplyConstantKernelILi4ELi8ELi2EEviPKdS1_S1_S1_Pd_param_1,
	.param .u64 .ptr .align 1 _Z32massMatrixMultiplyConstantKernelILi4ELi8ELi2EEviPKdS1_S1_S1_Pd_param_2,
	.param .u64 .ptr .align 1 _Z32massMatrixMultiplyConstantKernelILi4ELi8ELi2EEviPKdS1_S1_S1_Pd_param_3,
	.param .u64 .ptr .align 1 _Z32massMatrixMultiplyConstantKernelILi4ELi8ELi2EEviPKdS1_S1_S1_Pd_param_4,
	.param .u64 .ptr .align 1 _Z32massMatrixMultiplyConstantKernelILi4ELi8ELi2EEviPKdS1_S1_S1_Pd_param_5
)
{
	.reg .pred 	%p<13>;
	.reg .b32 	%r<84>;
	.reg .b64 	%rd<49>;
	.reg .b64 	%fd<258>;
	// demoted variable
	.shared .align 8 .b8 _ZZ32massMatrixMultiplyConstantKernelILi4ELi8ELi2EEviPKdS1_S1_S1_PdE6s_tmp1[9216];
	ld.param.u32 	%r21, [_Z32massMatrixMultiplyConstantKernelILi4ELi8ELi2EEviPKdS1_S1_S1_Pd_param_0];
	ld.param.u64 	%rd3, [_Z32massMatrixMultiplyConstantKernelILi4ELi8ELi2EEviPKdS1_S1_S1_Pd_param_4];
	mov.u32 	%r83, %tid.x;
	mov.u32 	%r2, %tid.y;
	mov.u32 	%r22, %ctaid.x;
	shl.b32 	%r23, %r22, 1;
	add.s32 	%r3, %r23, %r2;
	and.b32  	%r4, %r83, 3;
	and.b32  	%r5, %r83, 1020;
	setp.ge.s32 	%p1, %r3, %r21;
	@%p1 bra 	$L__BB31_2;
	cvta.to.global.u64 	%rd5, %rd3;
	add.s32 	%r24, %r4, %r5;
	shl.b32 	%r25, %r3, 6;
	add.s32 	%r26, %r24, %r25;
	mul.wide.s32 	%rd6, %r26, 8;
	add.s64 	%rd7, %rd5, %rd6;
	ld.global.nc.f64 	%fd249, [%rd7];
	ld.global.nc.f64 	%fd248, [%rd7+128];
	ld.global.nc.f64 	%fd247, [%rd7+256];
	ld.global.nc.f64 	%fd246, [%rd7+384];
$L__BB31_2:
	bar.sync 	0;
	shr.u32 	%r6, %r83, 2;
	add.f64 	%fd58, %fd249, %fd246;
	sub.f64 	%fd59, %fd249, %fd246;
	add.f64 	%fd60, %fd248, %fd247;
	sub.f64 	%fd61, %fd248, %fd247;
	mov.u32 	%r27, _ZZ32massMatrixMultiplyConstantKernelILi4ELi8ELi2EEviPKdS1_S1_S1_PdE6s_tmp1;
	mad.lo.s32 	%r28, %r2, 4608, %r27;
	mad.lo.s32 	%r29, %r6, 72, %r28;
	shl.b32 	%r30, %r4, 3;
	add.s32 	%r7, %r29, %r30;
	ld.const.f64 	%fd9, [const_oddDofToQuad];
	fma.rn.f64 	%fd62, %fd9, %fd58, 0d0000000000000000;
	ld.const.f64 	%fd10, [const_evenDofToQuad];
	fma.rn.f64 	%fd63, %fd10, %fd59, 0d0000000000000000;
	ld.const.f64 	%fd11, [const_oddDofToQuad+8];
	fma.rn.f64 	%fd64, %fd11, %fd60, %fd62;
	ld.const.f64 	%fd12, [const_evenDofToQuad+8];
	fma.rn.f64 	%fd65, %fd12, %fd61, %fd63;
	sub.f64 	%fd66, %fd64, %fd65;
	st.shared.f64 	[%r7+4032], %fd66;
	add.f64 	%fd67, %fd65, %fd64;
	st.shared.f64 	[%r7], %fd67;
	ld.const.f64 	%fd13, [const_oddDofToQuad+16];
	fma.rn.f64 	%fd68, %fd13, %fd58, 0d0000000000000000;
	ld.const.f64 	%fd14, [const_evenDofToQuad+16];
	fma.rn.f64 	%fd69, %fd14, %fd59, 0d0000000000000000;
	ld.const.f64 	%fd15, [const_oddDofToQuad+24];
	fma.rn.f64 	%fd70, %fd15, %fd60, %fd68;
	ld.const.f64 	%fd16, [const_evenDofToQuad+24];
	fma.rn.f64 	%fd71, %fd16, %fd61, %fd69;
	sub.f64 	%fd72, %fd70, %fd71;
	st.shared.f64 	[%r7+3456], %fd72;
	add.f64 	%fd73, %fd71, %fd70;
	st.shared.f64 	[%r7+576], %fd73;
	ld.const.f64 	%fd17, [const_oddDofToQuad+32];
	fma.rn.f64 	%fd74, %fd17, %fd58, 0d0000000000000000;
	ld.const.f64 	%fd18, [const_evenDofToQuad+32];
	fma.rn.f64 	%fd75, %fd18, %fd59, 0d0000000000000000;
	ld.const.f64 	%fd19, [const_oddDofToQuad+40];
	fma.rn.f64 	%fd76, %fd19, %fd60, %fd74;
	ld.const.f64 	%fd20, [const_evenDofToQuad+40];
	fma.rn.f64 	%fd77, %fd20, %fd61, %fd75;
	sub.f64 	%fd78, %fd76, %fd77;
	st.shared.f64 	[%r7+2880], %fd78;
	add.f64 	%fd79, %fd77, %fd76;
	st.shared.f64 	[%r7+1152], %fd79;
	ld.const.f64 	%fd21, [const_oddDofToQuad+48];
	fma.rn.f64 	%fd80, %fd21, %fd58, 0d0000000000000000;
	ld.const.f64 	%fd22, [const_evenDofToQuad+48];
	fma.rn.f64 	%fd81, %fd22, %fd59, 0d0000000000000000;
	ld.const.f64 	%fd23, [const_oddDofToQuad+56];
	fma.rn.f64 	%fd82, %fd23, %fd60, %fd80;
	ld.const.f64 	%fd24, [const_evenDofToQuad+56];
	fma.rn.f64 	%fd83, %fd24, %fd61, %fd81;
	sub.f64 	%fd84, %fd82, %fd83;
	st.shared.f64 	[%r7+2304], %fd84;
	add.f64 	%fd85, %fd83, %fd82;
	st.shared.f64 	[%r7+1728], %fd85;
	bar.sync 	0;
	setp.gt.u32 	%p2, %r83, 31;
	@%p2 bra 	$L__BB31_5;
	mul.lo.s32 	%r31, %r6, 576;
	mad.lo.s32 	%r32, %r2, 4608, %r31;
	or.b32  	%r34, %r32, %r30;
	add.s32 	%r79, %r27, %r34;
	mov.u32 	%r80, %r83;
$L__BB31_4:
	ld.shared.f64 	%fd86, [%r79];
	ld.shared.f64 	%fd87, [%r79+216];
	add.f64 	%fd88, %fd86, %fd87;
	sub.f64 	%fd89, %fd86, %fd87;
	ld.shared.f64 	%fd90, [%r79+72];
	ld.shared.f64 	%fd91, [%r79+144];
	add.f64 	%fd92, %fd90, %fd91;
	sub.f64 	%fd93, %fd90, %fd91;
	fma.rn.f64 	%fd94, %fd9, %fd88, 0d0000000000000000;
	fma.rn.f64 	%fd95, %fd10, %fd89, 0d0000000000000000;
	fma.rn.f64 	%fd96, %fd11, %fd92, %fd94;
	fma.rn.f64 	%fd97, %fd12, %fd93, %fd95;
	sub.f64 	%fd98, %fd96, %fd97;
	st.shared.f64 	[%r79+504], %fd98;
	add.f64 	%fd99, %fd97, %fd96;
	st.shared.f64 	[%r79], %fd99;
	fma.rn.f64 	%fd100, %fd13, %fd88, 0d0000000000000000;
	fma.rn.f64 	%fd101, %fd14, %fd89, 0d0000000000000000;
	fma.rn.f64 	%fd102, %fd15, %fd92, %fd100;
	fma.rn.f64 	%fd103, %fd16, %fd93, %fd101;
	sub.f64 	%fd104, %fd102, %fd103;
	st.shared.f64 	[%r79+432], %fd104;
	add.f64 	%fd105, %fd103, %fd102;
	st.shared.f64 	[%r79+72], %fd105;
	fma.rn.f64 	%fd106, %fd17, %fd88, 0d0000000000000000;
	fma.rn.f64 	%fd107, %fd18, %fd89, 0d0000000000000000;
	fma.rn.f64 	%fd108, %fd19, %fd92, %fd106;
	fma.rn.f64 	%fd109, %fd20, %fd93, %fd107;
	sub.f64 	%fd110, %fd108, %fd109;
	st.shared.f64 	[%r79+360], %fd110;
	add.f64 	%fd111, %fd109, %fd108;
	st.shared.f64 	[%r79+144], %fd111;
	fma.rn.f64 	%fd112, %fd21, %fd88, 0d0000000000000000;
	fma.rn.f64 	%fd113, %fd22, %fd89, 0d0000000000000000;
	fma.rn.f64 	%fd114, %fd23, %fd92, %fd112;
	fma.rn.f64 	%fd115, %fd24, %fd93, %fd113;
	sub.f64 	%fd116, %fd114, %fd115;
	st.shared.f64 	[%r79+288], %fd116;
	add.f64 	%fd117, %fd115, %fd114;
	st.shared.f64 	[%r79+216], %fd117;
	add.s32 	%r11, %r80, 16;
	add.s32 	%r79, %r79, 2304;
	setp.lt.u32 	%p3, %r80, 16;
	mov.u32 	%r80, %r11;
	@%p3 bra 	$L__BB31_4;
$L__BB31_5:
	bar.sync 	0;
	setp.gt.u32 	%p4, %r83, 63;
	@%p4 bra 	$L__BB31_16;
	and.b32  	%r39, %r83, 7;
	mad.lo.s32 	%r40, %r39, 72, %r28;
	shl.b32 	%r44, %r3, 9;
	cvt.s64.s32 	%rd9, %r44;
	mov.u32 	%r81, %r83;
$L__BB31_7:
	ld.param.u64 	%rd43, [_Z32massMatrixMultiplyConstantKernelILi4ELi8ELi2EEviPKdS1_S1_S1_Pd_param_1];
	setp.ge.s32 	%p5, %r3, %r21;
	shr.u32 	%r36, %r81, 3;
	mad.lo.s32 	%r14, %r36, 576, %r40;
	ld.shared.f64 	%fd119, [%r14];
	ld.shared.f64 	%fd120, [%r14+24];
	add.f64 	%fd25, %fd119, %fd120;
	sub.f64 	%fd26, %fd119, %fd120;
	ld.shared.f64 	%fd121, [%r14+8];
	ld.shared.f64 	%fd122, [%r14+16];
	add.f64 	%fd27, %fd121, %fd122;
	sub.f64 	%fd28, %fd121, %fd122;
	and.b32  	%r41, %r81, 56;
	or.b32  	%r42, %r39, %r41;
	shl.b32 	%r43, %r42, 3;
	cvta.to.global.u64 	%rd8, %rd43;
	cvt.u64.u32 	%rd10, %r43;
	or.b64  	%rd11, %rd10, %rd9;
	shl.b64 	%rd12, %rd11, 3;
	add.s64 	%rd1, %rd8, %rd12;
	mov.f64 	%fd250, 0d0000000000000000;
	mov.f64 	%fd251, %fd250;
	@%p5 bra 	$L__BB31_9;
	ld.param.u64 	%rd44, [_Z32massMatrixMultiplyConstantKernelILi4ELi8ELi2EEviPKdS1_S1_S1_Pd_param_1];
	cvta.to.global.u64 	%rd13, %rd44;
	or.b32  	%r50, %r43, %r44;
	mul.wide.s32 	%rd14, %r50, 8;
	add.s64 	%rd15, %rd13, %rd14;
	ld.global.nc.f64 	%fd250, [%rd15];
	ld.global.nc.f64 	%fd251, [%rd1+56];
$L__BB31_9:
	fma.rn.f64 	%fd124, %fd9, %fd25, 0d0000000000000000;
	fma.rn.f64 	%fd125, %fd11, %fd27, %fd124;
	fma.rn.f64 	%fd126, %fd10, %fd26, 0d0000000000000000;
	fma.rn.f64 	%fd127, %fd12, %fd28, %fd126;
	add.f64 	%fd128, %fd125, %fd127;
	sub.f64 	%fd129, %fd125, %fd127;
	mul.f64 	%fd130, %fd128, %fd250;
	mul.f64 	%fd131, %fd129, %fd251;
	sub.f64 	%fd33, %fd130, %fd131;
	add.f64 	%fd34, %fd130, %fd131;
	mov.f64 	%fd252, 0d0000000000000000;
	mov.f64 	%fd253, %fd252;
	@%p5 bra 	$L__BB31_11;
	ld.param.u64 	%rd45, [_Z32massMatrixMultiplyConstantKernelILi4ELi8ELi2EEviPKdS1_S1_S1_Pd_param_1];
	cvta.to.global.u64 	%rd16, %rd45;
	and.b32  	%r52, %r81, 56;
	or.b32  	%r53, %r39, %r52;
	shl.b32 	%r54, %r53, 3;
	or.b32  	%r56, %r54, %r44;
	mul.wide.s32 	%rd17, %r56, 8;
	add.s64 	%rd18, %rd16, %rd17;
	ld.global.nc.f64 	%fd252, [%rd18+8];
	cvt.u64.u32 	%rd19, %r54;
	or.b64  	%rd21, %rd19, %rd9;
	shl.b64 	%rd22, %rd21, 3;
	add.s64 	%rd23, %rd16, %rd22;
	ld.global.nc.f64 	%fd253, [%rd23+48];
$L__BB31_11:
	fma.rn.f64 	%fd133, %fd13, %fd25, 0d0000000000000000;
	fma.rn.f64 	%fd134, %fd15, %fd27, %fd133;
	fma.rn.f64 	%fd135, %fd14, %fd26, 0d0000000000000000;
	fma.rn.f64 	%fd136, %fd16, %fd28, %fd135;
	add.f64 	%fd137, %fd134, %fd136;
	sub.f64 	%fd138, %fd134, %fd136;
	mul.f64 	%fd139, %fd137, %fd252;
	mul.f64 	%fd140, %fd138, %fd253;
	sub.f64 	%fd39, %fd139, %fd140;
	add.f64 	%fd40, %fd139, %fd140;
	mov.f64 	%fd254, 0d0000000000000000;
	mov.f64 	%fd255, %fd254;
	@%p5 bra 	$L__BB31_13;
	ld.param.u64 	%rd46, [_Z32massMatrixMultiplyConstantKernelILi4ELi8ELi2EEviPKdS1_S1_S1_Pd_param_1];
	cvta.to.global.u64 	%rd24, %rd46;
	and.b32  	%r58, %r81, 56;
	or.b32  	%r59, %r39, %r58;
	shl.b32 	%r60, %r59, 3;
	or.b32  	%r62, %r60, %r44;
	mul.wide.s32 	%rd25, %r62, 8;
	add.s64 	%rd26, %rd24, %rd25;
	ld.global.nc.f64 	%fd254, [%rd26+16];
	cvt.u64.u32 	%rd27, %r60;
	or.b64  	%rd29, %rd27, %rd9;
	shl.b64 	%rd30, %rd29, 3;
	add.s64 	%rd31, %rd24, %rd30;
	ld.global.nc.f64 	%fd255, [%rd31+40];
$L__BB31_13:
	fma.rn.f64 	%fd142, %fd17, %fd25, 0d0000000000000000;
	fma.rn.f64 	%fd143, %fd19, %fd27, %fd142;
	fma.rn.f64 	%fd144, %fd18, %fd26, 0d0000000000000000;
	fma.rn.f64 	%fd145, %fd20, %fd28, %fd144;
	add.f64 	%fd146, %fd143, %fd145;
	sub.f64 	%fd147, %fd143, %fd145;
	mul.f64 	%fd148, %fd146, %fd254;
	mul.f64 	%fd149, %fd147, %fd255;
	sub.f64 	%fd45, %fd148, %fd149;
	add.f64 	%fd46, %fd148, %fd149;
	fma.rn.f64 	%fd150, %fd21, %fd25, 0d0000000000000000;
	fma.rn.f64 	%fd151, %fd22, %fd26, 0d0000000000000000;
	fma.rn.f64 	%fd47, %fd23, %fd27, %fd150;
	fma.rn.f64 	%fd48, %fd24, %fd28, %fd151;
	mov.f64 	%fd256, 0d0000000000000000;
	mov.f64 	%fd257, %fd256;
	@%p5 bra 	$L__BB31_15;
	ld.param.u64 	%rd47, [_Z32massMatrixMultiplyConstantKernelILi4ELi8ELi2EEviPKdS1_S1_S1_Pd_param_1];
	cvta.to.global.u64 	%rd32, %rd47;
	and.b32  	%r63, %r83, 7;
	and.b32  	%r64, %r81, 56;
	or.b32  	%r65, %r63, %r64;
	shl.b32 	%r66, %r65, 3;
	shl.b32 	%r67, %r3, 9;
	or.b32  	%r68, %r66, %r67;
	mul.wide.s32 	%rd33, %r68, 8;
	add.s64 	%rd34, %rd32, %rd33;
	ld.global.nc.f64 	%fd256, [%rd34+24];
	cvt.u64.u32 	%rd35, %r66;
	cvt.s64.s32 	%rd36, %r67;
	or.b64  	%rd37, %rd35, %rd36;
	shl.b64 	%rd38, %rd37, 3;
	add.s64 	%rd39, %rd32, %rd38;
	ld.global.nc.f64 	%fd257, [%rd39+32];
$L__BB31_15:
	add.f64 	%fd152, %fd47, %fd48;
	sub.f64 	%fd153, %fd47, %fd48;
	mul.f64 	%fd154, %fd152, %fd256;
	mul.f64 	%fd155, %fd153, %fd257;
	sub.f64 	%fd156, %fd154, %fd155;
	add.f64 	%fd157, %fd154, %fd155;
	fma.rn.f64 	%fd158, %fd9, %fd34, 0d0000000000000000;
	fma.rn.f64 	%fd159, %fd10, %fd33, 0d0000000000000000;
	fma.rn.f64 	%fd160, %fd13, %fd40, %fd158;
	fma.rn.f64 	%fd161, %fd14, %fd39, %fd159;
	fma.rn.f64 	%fd162, %fd17, %fd46, %fd160;
	fma.rn.f64 	%fd163, %fd18, %fd45, %fd161;
	fma.rn.f64 	%fd164, %fd21, %fd157, %fd162;
	fma.rn.f64 	%fd165, %fd22, %fd156, %fd163;
	sub.f64 	%fd166, %fd164, %fd165;
	st.shared.f64 	[%r14+24], %fd166;
	add.f64 	%fd167, %fd164, %fd165;
	st.shared.f64 	[%r14], %fd167;
	fma.rn.f64 	%fd168, %fd11, %fd34, 0d0000000000000000;
	fma.rn.f64 	%fd169, %fd12, %fd33, 0d0000000000000000;
	fma.rn.f64 	%fd170, %fd15, %fd40, %fd168;
	fma.rn.f64 	%fd171, %fd16, %fd39, %fd169;
	fma.rn.f64 	%fd172, %fd19, %fd46, %fd170;
	fma.rn.f64 	%fd173, %fd20, %fd45, %fd171;
	fma.rn.f64 	%fd174, %fd23, %fd157, %fd172;
	fma.rn.f64 	%fd175, %fd24, %fd156, %fd173;
	sub.f64 	%fd176, %fd174, %fd175;
	st.shared.f64 	[%r14+16], %fd176;
	add.f64 	%fd177, %fd174, %fd175;
	st.shared.f64 	[%r14+8], %fd177;
	add.s32 	%r15, %r81, 16;
	setp.lt.u32 	%p9, %r81, 48;
	mov.u32 	%r81, %r15;
	@%p9 bra 	$L__BB31_7;
$L__BB31_16:
	setp.gt.u32 	%p10, %r83, 31;
	bar.sync 	0;
	@%p10 bra 	$L__BB31_19;
	shr.u32 	%r69, %r83, 2;
	mul.lo.s32 	%r70, %r69, 576;
	mad.lo.s32 	%r71, %r2, 4608, %r70;
	shl.b32 	%r72, %r83, 3;
	and.b32  	%r73, %r72, 24;
	or.b32  	%r74, %r71, %r73;
	mov.u32 	%r75, _ZZ32massMatrixMultiplyConstantKernelILi4ELi8ELi2EEviPKdS1_S1_S1_PdE6s_tmp1;
	add.s32 	%r82, %r75, %r74;
$L__BB31_18:
	ld.shared.f64 	%fd178, [%r82];
	ld.shared.f64 	%fd179, [%r82+504];
	add.f64 	%fd180, %fd178, %fd179;
	sub.f64 	%fd181, %fd178, %fd179;
	ld.shared.f64 	%fd182, [%r82+72];
	ld.shared.f64 	%fd183, [%r82+432];
	add.f64 	%fd184, %fd182, %fd183;
	sub.f64 	%fd185, %fd182, %fd183;
	ld.shared.f64 	%fd186, [%r82+144];
	ld.shared.f64 	%fd187, [%r82+360];
	add.f64 	%fd188, %fd186, %fd187;
	sub.f64 	%fd189, %fd186, %fd187;
	ld.shared.f64 	%fd190, [%r82+216];
	ld.shared.f64 	%fd191, [%r82+288];
	add.f64 	%fd192, %fd190, %fd191;
	sub.f64 	%fd193, %fd190, %fd191;
	fma.rn.f64 	%fd194, %fd9, %fd180, 0d0000000000000000;
	fma.rn.f64 	%fd195, %fd10, %fd181, 0d0000000000000000;
	fma.rn.f64 	%fd196, %fd13, %fd184, %fd194;
	fma.rn.f64 	%fd197, %fd14, %fd185, %fd195;
	fma.rn.f64 	%fd198, %fd17, %fd188, %fd196;
	fma.rn.f64 	%fd199, %fd18, %fd189, %fd197;
	fma.rn.f64 	%fd200, %fd21, %fd192, %fd198;
	fma.rn.f64 	%fd201, %fd22, %fd193, %fd199;
	sub.f64 	%fd202, %fd200, %fd201;
	st.shared.f64 	[%r82+216], %fd202;
	add.f64 	%fd203, %fd200, %fd201;
	st.shared.f64 	[%r82], %fd203;
	fma.rn.f64 	%fd204, %fd11, %fd180, 0d0000000000000000;
	fma.rn.f64 	%fd205, %fd12, %fd181, 0d0000000000000000;
	fma.rn.f64 	%fd206, %fd15, %fd184, %fd204;
	fma.rn.f64 	%fd207, %fd16, %fd185, %fd205;
	fma.rn.f64 	%fd208, %fd19, %fd188, %fd206;
	fma.rn.f64 	%fd209, %fd20, %fd189, %fd207;
	fma.rn.f64 	%fd210, %fd23, %fd192, %fd208;
	fma.rn.f64 	%fd211, %fd24, %fd193, %fd209;
	sub.f64 	%fd212, %fd210, %fd211;
	st.shared.f64 	[%r82+144], %fd212;
	add.f64 	%fd213, %fd210, %fd211;
	st.shared.f64 	[%r82+72], %fd213;
	add.s32 	%r19, %r83, 16;
	add.s32 	%r82, %r82, 2304;
	setp.lt.u32 	%p11, %r83, 16;
	mov.u32 	%r83, %r19;
	@%p11 bra 	$L__BB31_18;
$L__BB31_19:
	setp.ge.s32 	%p12, %r3, %r21;
	bar.sync 	0;
	ld.shared.f64 	%fd214, [%r7];
	ld.shared.f64 	%fd215, [%r7+4032];
	add.f64 	%fd216, %fd214, %fd215;
	sub.f64 	%fd217, %fd214, %fd215;
	ld.shared.f64 	%fd218, [%r7+576];
	ld.shared.f64 	%fd219, [%r7+3456];
	add.f64 	%fd220, %fd218, %fd219;
	sub.f64 	%fd221, %fd218, %fd219;
	ld.shared.f64 	%fd222, [%r7+1152];
	ld.shared.f64 	%fd223, [%r7+2880];
	add.f64 	%fd224, %fd222, %fd223;
	sub.f64 	%fd225, %fd222, %fd223;
	ld.shared.f64 	%fd226, [%r7+1728];
	ld.shared.f64 	%fd227, [%r7+2304];
	add.f64 	%fd228, %fd226, %fd227;
	sub.f64 	%fd229, %fd226, %fd227;
	fma.rn.f64 	%fd230, %fd9, %fd216, 0d0000000000000000;
	fma.rn.f64 	%fd231, %fd10, %fd217, 0d0000000000000000;
	fma.rn.f64 	%fd232, %fd13, %fd220, %fd230;
	fma.rn.f64 	%fd233, %fd14, %fd221, %fd231;
	fma.rn.f64 	%fd234, %fd17, %fd224, %fd232;
	fma.rn.f64 	%fd235, %fd18, %fd225, %fd233;
	fma.rn.f64 	%fd53, %fd21, %fd228, %fd234;
	fma.rn.f64 	%fd54, %fd22, %fd229, %fd235;
	fma.rn.f64 	%fd236, %fd11, %fd216, 0d0000000000000000;
	fma.rn.f64 	%fd237, %fd12, %fd217, 0d0000000000000000;
	fma.rn.f64 	%fd238, %fd15, %fd220, %fd236;
	fma.rn.f64 	%fd239, %fd16, %fd221, %fd237;
	fma.rn.f64 	%fd240, %fd19, %fd224, %fd238;
	fma.rn.f64 	%fd241, %fd20, %fd225, %fd239;
	fma.rn.f64 	%fd55, %fd23, %fd228, %fd240;
	fma.rn.f64 	%fd56, %fd24, %fd229, %fd241;
	@%p12 bra 	$L__BB31_21;
	ld.param.u64 	%rd48, [_Z32massMatrixMultiplyConstantKernelILi4ELi8ELi2EEviPKdS1_S1_S1_Pd_param_5];
	mov.u32 	%r76, %tid.x;
	shl.b32 	%r77, %r3, 6;
	add.s32 	%r78, %r76, %r77;
	cvta.to.global.u64 	%rd40, %rd48;
	mul.wide.s32 	%rd41, %r78, 8;
	add.s64 	%rd42, %rd40, %rd41;
	add.f64 	%fd242, %fd53, %fd54;
	st.global.f64 	[%rd42], %fd242;
	add.f64 	%fd243, %fd55, %fd56;
	st.global.f64 	[%rd42+128], %fd243;
	sub.f64 	%fd244, %fd55, %fd56;
	st.global.f64 	[%rd42+256], %fd244;
	sub.f64 	%fd245, %fd53, %fd54;
	st.global.f64 	[%rd42+384], %fd245;
$L__BB31_21:
	ret;

}
	// .globl	_Z32massMatrixMultiplyRegisterKernelILi5ELi5ELi2EEviPKdS1_S1_S1_Pd
.visible .entry _Z32massMatrixMultiplyRegisterKernelILi5ELi5ELi2EEviPKdS1_S1_S1_Pd(
	.param .u32 _Z32massMatrixMultiplyRegisterKernelILi5ELi5ELi2EEviPKdS1_S1_S1_Pd_param_0,
	.param .u64 .ptr .align 1 _Z32massMatrixMultiplyRegisterKernelILi5ELi5ELi2EEviPKdS1_S1_S1_Pd_param_1,
	.param .u64 .ptr .align 1 _Z32massMatrixMultiplyRegisterKernelILi5ELi5ELi2EEviPKdS1_S1_S1_Pd_param_2,
	.param .u64 .ptr .align 1 _Z32massMatrixMultiplyRegisterKernelILi5ELi5ELi2EEviPKdS1_S1_S1_Pd_param_3,
	.param .u64 .ptr .align 1 _Z32massMatrixMultiplyRegisterKernelILi5ELi5ELi2EEviPKdS1_S1_S1_Pd_param_4,
	.param .u64 .ptr .align 1 _Z32massMatrixMultiplyRegisterKernelILi5ELi5ELi2EEviPKdS1_S1_S1_Pd_param_5
)
{
	.reg .pred 	%p<10>;
	.reg .b16 	%rs<23>;
	.reg .b32 	%r<59>;
	.reg .b64 	%rd<30>;
	.reg .b64 	%fd<260>;
	// demoted variable
	.shared .align 8 .b8 _ZZ32massMatrixMultiplyRegisterKernelILi5ELi5ELi2EEviPKdS1_S1_S1_PdE6s_tmp1[2000];
	// demoted variable
	.shared .align 8 .b8 _ZZ32massMatrixMultiplyRegisterKernelILi5ELi5ELi2EEviPKdS1_S1_S1_PdE14s_oddDofToQuad[72];
	// demoted variable
	.shared .align 8 .b8 _ZZ32massMatrixMultiplyRegisterKernelILi5ELi5ELi2EEviPKdS1_S1_S1_PdE15s_evenDofToQuad[72];
	ld.param.u32 	%r7, [_Z32massMatrixMultiplyRegisterKernelILi5ELi5ELi2EEviPKdS1_S1_S1_Pd_param_0];
	ld.param.u64 	%rd2, [_Z32massMatrixMultiplyRegisterKernelILi5ELi5ELi2EEviPKdS1_S1_S1_Pd_param_2];
	ld.param.u64 	%rd3, [_Z32massMatrixMultiplyRegisterKernelILi5ELi5ELi2EEviPKdS1_S1_S1_Pd_param_3];
	ld.param.u64 	%rd4, [_Z32massMatrixMultiplyRegisterKernelILi5ELi5ELi2EEviPKdS1_S1_S1_Pd_param_4];
	mov.u32 	%r1, %tid.x;
	mov.u32 	%r2, %tid.y;
	mov.u32 	%r8, %ctaid.x;
	shl.b32 	%r9, %r8, 1;
	add.s32 	%r3, %r9, %r2;
	setp.ge.s32 	%p1, %r3, %r7;
	@%p1 bra 	$L__BB32_2;
	cvta.to.global.u64 	%rd6, %rd4;
	mad.lo.s32 	%r10, %r3, 125, %r1;
	mul.wide.s32 	%rd7, %r10, 8;
	add.s64 	%rd8, %rd6, %rd7;
	ld.global.nc.f64 	%fd254, [%rd8];
	ld.global.nc.f64 	%fd253, [%rd8+200];
	ld.global.nc.f64 	%fd252, [%rd8+400];
	ld.global.nc.f64 	%fd251, [%rd8+600];
	ld.global.nc.f64 	%fd250, [%rd8+800];
$L__BB32_2:
	setp.gt.u32 	%p2, %r1, 8;
	@%p2 bra 	$L__BB32_4;
	cvta.to.global.u64 	%rd9, %rd2;
	mul.wide.u32 	%rd10, %r1, 8;
	add.s64 	%rd11, %rd9, %rd10;
	ld.global.nc.f64 	%fd57, [%rd11];
	shl.b32 	%r11, %r1, 3;
	mov.u32 	%r12, _ZZ32massMatrixMultiplyRegisterKernelILi5ELi5ELi2EEviPKdS1_S1_S1_PdE14s_oddDofToQuad;
	add.s32 	%r13, %r12, %r11;
	st.shared.f64 	[%r13], %fd57;
	cvta.to.global.u64 	%rd12, %rd3;
	add.s64 	%rd13, %rd12, %rd10;
	ld.global.nc.f64 	%fd58, [%rd13];
	mov.u32 	%r14, _ZZ32massMatrixMultiplyRegisterKernelILi5ELi5ELi2EEviPKdS1_S1_S1_PdE15s_evenDofToQuad;
	add.s32 	%r15, %r14, %r11;
	st.shared.f64 	[%r15], %fd58;
$L__BB32_4:
	cvt.u16.u32 	%rs1, %r1;
	bar.sync 	0;
	ld.shared.f64 	%fd11, [_ZZ32massMatrixMultiplyRegisterKernelILi5ELi5ELi2EEviPKdS1_S1_S1_PdE14s_oddDofToQuad];
	ld.shared.f64 	%fd12, [_ZZ32massMatrixMultiplyRegisterKernelILi5ELi5ELi2EEviPKdS1_S1_S1_PdE15s_evenDofToQuad];
	ld.shared.f64 	%fd13, [_ZZ32massMatrixMultiplyRegisterKernelILi5ELi5ELi2EEviPKdS1_S1_S1_PdE14s_oddDofToQuad+8];
	ld.shared.f64 	%fd14, [_ZZ32massMatrixMultiplyRegisterKernelILi5ELi5ELi2EEviPKdS1_S1_S1_PdE15s_evenDofToQuad+8];
	ld.shared.f64 	%fd15, [_ZZ32massMatrixMultiplyRegisterKernelILi5ELi5ELi2EEviPKdS1_S1_S1_PdE14s_oddDofToQuad+16];
	ld.shared.f64 	%fd16, [_ZZ32massMatrixMultiplyRegisterKernelILi5ELi5ELi2EEviPKdS1_S1_S1_PdE15s_evenDofToQuad+16];
	ld.shared.f64 	%fd17, [_ZZ32massMatrixMultiplyRegisterKernelILi5ELi5ELi2EEviPKdS1_S1_S1_PdE14s_oddDofToQuad+24];
	ld.shared.f64 	%fd18, [_ZZ32massMatrixMultiplyRegisterKernelILi5ELi5ELi2EEviPKdS1_S1_S1_PdE15s_evenDofToQuad+24];
	ld.shared.f64 	%fd19, [_ZZ32massMatrixMultiplyRegisterKernelILi5ELi5ELi2EEviPKdS1_S1_S1_PdE14s_oddDofToQuad+32];
	ld.shared.f64 	%fd20, [_ZZ32massMatrixMultiplyRegisterKernelILi5ELi5ELi2EEviPKdS1_S1_S1_PdE15s_evenDofToQuad+32];
	ld.shared.f64 	%fd21, [_ZZ32massMatrixMultiplyRegisterKernelILi5ELi5ELi2EEviPKdS1_S1_S1_PdE14s_oddDofToQuad+40];
	ld.shared.f64 	%fd22, [_ZZ32massMatrixMultiplyRegisterKernelILi5ELi5ELi2EEviPKdS1_S1_S1_PdE15s_evenDofToQuad+40];
	ld.shared.f64 	%fd23, [_ZZ32massMatrixMultiplyRegisterKernelILi5ELi5ELi2EEviPKdS1_S1_S1_PdE14s_oddDofToQuad+48];
	ld.shared.f64 	%fd24, [_ZZ32massMatrixMultiplyRegisterKernelILi5ELi5ELi2EEviPKdS1_S1_S1_PdE15s_evenDofToQuad+48];
	ld.shared.f64 	%fd25, [_ZZ32massMatrixMultiplyRegisterKernelILi5ELi5ELi2EEviPKdS1_S1_S1_PdE14s_oddDofToQuad+56];
	ld.shared.f64 	%fd26, [_ZZ32massMatrixMultiplyRegisterKernelILi5ELi5ELi2EEviPKdS1_S1_S1_PdE15s_evenDofToQuad+56];
	ld.shared.f64 	%fd27, [_ZZ32massMatrixMultiplyRegisterKernelILi5ELi5ELi2EEviPKdS1_S1_S1_PdE14s_oddDofToQuad+64];
	ld.shared.f64 	%fd28, [_ZZ32massMatrixMultiplyRegisterKernelILi5ELi5ELi2EEviPKdS1_S1_S1_PdE15s_evenDofToQuad+64];
	mul.hi.u16 	%rs2, %rs1, 13108;
	mul.lo.s16 	%rs3, %rs2, 5;
	sub.s16 	%rs4, %rs1, %rs3;
	add.f64 	%fd59, %fd254, %fd250;
	sub.f64 	%fd60, %fd254, %fd250;
	add.f64 	%fd61, %fd253, %fd251;
	sub.f64 	%fd62, %fd253, %fd251;
	add.f64 	%fd63, %fd252, %fd252;
	sub.f64 	%fd64, %fd252, %fd252;
	mul.f64 	%fd65, %fd63, 0d3FE0000000000000;
	mov.u32 	%r17, _ZZ32massMatrixMultiplyRegisterKernelILi5ELi5ELi2EEviPKdS1_S1_S1_PdE6s_tmp1;
	mad.lo.s32 	%r18, %r2, 1000, %r17;
	mul.wide.u16 	%r19, %rs2, 40;
	add.s32 	%r20, %r18, %r19;
	mul.wide.u16 	%r21, %rs4, 8;
	add.s32 	%r4, %r20, %r21;
	fma.rn.f64 	%fd66, %fd11, %fd59, 0d0000000000000000;
	fma.rn.f64 	%fd67, %fd12, %fd60, 0d0000000000000000;
	fma.rn.f64 	%fd68, %fd13, %fd61, %fd66;
	fma.rn.f64 	%fd69, %fd14, %fd62, %fd67;
	fma.rn.f64 	%fd70, %fd15, %fd65, %fd68;
	fma.rn.f64 	%fd71, %fd16, %fd64, %fd69;
	sub.f64 	%fd72, %fd70, %fd71;
	st.shared.f64 	[%r4+800], %fd72;
	add.f64 	%fd73, %fd71, %fd70;
	st.shared.f64 	[%r4], %fd73;
	fma.rn.f64 	%fd74, %fd17, %fd59, 0d0000000000000000;
	fma.rn.f64 	%fd75, %fd18, %fd60, 0d0000000000000000;
	fma.rn.f64 	%fd76, %fd19, %fd61, %fd74;
	fma.rn.f64 	%fd77, %fd20, %fd62, %fd75;
	fma.rn.f64 	%fd78, %fd21, %fd65, %fd76;
	fma.rn.f64 	%fd79, %fd22, %fd64, %fd77;
	sub.f64 	%fd80, %fd78, %fd79;
	st.shared.f64 	[%r4+600], %fd80;
	add.f64 	%fd81, %fd79, %fd78;
	st.shared.f64 	[%r4+200], %fd81;
	fma.rn.f64 	%fd82, %fd23, %fd59, 0d0000000000000000;
	fma.rn.f64 	%fd83, %fd24, %fd60, 0d0000000000000000;
	fma.rn.f64 	%fd84, %fd25, %fd61, %fd82;
	fma.rn.f64 	%fd85, %fd26, %fd62, %fd83;
	fma.rn.f64 	%fd86, %fd27, %fd65, %fd84;
	fma.rn.f64 	%fd87, %fd28, %fd64, %fd85;
	add.f64 	%fd88, %fd87, %fd86;
	st.shared.f64 	[%r4+400], %fd88;
	bar.sync 	0;
	setp.gt.u32 	%p3, %r1, 24;
	@%p3 bra 	$L__BB32_6;
	mul.lo.s16 	%rs6, %rs1, 205;
	shr.u16 	%rs7, %rs6, 10;
	mul.lo.s16 	%rs8, %rs7, 5;
	sub.s16 	%rs9, %rs1, %rs8;
	mul.wide.u16 	%r26, %rs7, 200;
	add.s32 	%r27, %r18, %r26;
	and.b16  	%rs10, %rs9, 255;
	mul.wide.u16 	%r28, %rs10, 8;
	add.s32 	%r29, %r27, %r28;
	ld.shared.f64 	%fd89, [%r29];
	ld.shared.f64 	%fd90, [%r29+160];
	add.f64 	%fd91, %fd89, %fd90;
	sub.f64 	%fd92, %fd89, %fd90;
	ld.shared.f64 	%fd93, [%r29+40];
	ld.shared.f64 	%fd94, [%r29+120];
	add.f64 	%fd95, %fd93, %fd94;
	sub.f64 	%fd96, %fd93, %fd94;
	ld.shared.f64 	%fd97, [%r29+80];
	add.f64 	%fd98, %fd97, %fd97;
	sub.f64 	%fd99, %fd97, %fd97;
	mul.f64 	%fd100, %fd98, 0d3FE0000000000000;
	fma.rn.f64 	%fd101, %fd11, %fd91, 0d0000000000000000;
	fma.rn.f64 	%fd102, %fd12, %fd92, 0d0000000000000000;
	fma.rn.f64 	%fd103, %fd13, %fd95, %fd101;
	fma.rn.f64 	%fd104, %fd14, %fd96, %fd102;
	fma.rn.f64 	%fd105, %fd15, %fd100, %fd103;
	fma.rn.f64 	%fd106, %fd16, %fd99, %fd104;
	sub.f64 	%fd107, %fd105, %fd106;
	st.shared.f64 	[%r29+160], %fd107;
	add.f64 	%fd108, %fd106, %fd105;
	st.shared.f64 	[%r29], %fd108;
	fma.rn.f64 	%fd109, %fd17, %fd91, 0d0000000000000000;
	fma.rn.f64 	%fd110, %fd18, %fd92, 0d0000000000000000;
	fma.rn.f64 	%fd111, %fd19, %fd95, %fd109;
	fma.rn.f64 	%fd112, %fd20, %fd96, %fd110;
	fma.rn.f64 	%fd113, %fd21, %fd100, %fd111;
	fma.rn.f64 	%fd114, %fd22, %fd99, %fd112;
	sub.f64 	%fd115, %fd113, %fd114;
	st.shared.f64 	[%r29+120], %fd115;
	add.f64 	%fd116, %fd114, %fd113;
	st.shared.f64 	[%r29+40], %fd116;
	fma.rn.f64 	%fd117, %fd23, %fd91, 0d0000000000000000;
	fma.rn.f64 	%fd118, %fd24, %fd92, 0d0000000000000000;
	fma.rn.f64 	%fd119, %fd25, %fd95, %fd117;
	fma.rn.f64 	%fd120, %fd26, %fd96, %fd118;
	fma.rn.f64 	%fd121, %fd27, %fd100, %fd119;
	fma.rn.f64 	%fd122, %fd28, %fd99, %fd120;
	add.f64 	%fd123, %fd122, %fd121;
	st.shared.f64 	[%r29+80], %fd123;
$L__BB32_6:
	setp.gt.u32 	%p4, %r1, 24;
	bar.sync 	0;
	@%p4 bra 	$L__BB32_14;
	ld.param.u32 	%r55, [_Z32massMatrixMultiplyRegisterKernelILi5ELi5ELi2EEviPKdS1_S1_S1_Pd_param_0];
	setp.ge.s32 	%p5, %r3, %r55;
	mul.lo.s16 	%rs12, %rs1, 205;
	shr.u16 	%rs13, %rs12, 10;
	mul.lo.s16 	%rs14, %rs13, 5;
	sub.s16 	%rs15, %rs1, %rs14;
	mul.wide.u16 	%r35, %rs13, 200;
	add.s32 	%r36, %r18, %r35;
	and.b16  	%rs16, %rs15, 255;
	mul.wide.u16 	%r37, %rs16, 40;
	add.s32 	%r5, %r36, %r37;
	ld.shared.f64 	%fd125, [%r5];
	ld.shared.f64 	%fd126, [%r5+32];
	add.f64 	%fd29, %fd125, %fd126;
	sub.f64 	%fd30, %fd125, %fd126;
	ld.shared.f64 	%fd127, [%r5+8];
	ld.shared.f64 	%fd128, [%r5+24];
	add.f64 	%fd31, %fd127, %fd128;
	sub.f64 	%fd32, %fd127, %fd128;
	ld.shared.f64 	%fd129, [%r5+16];
	add.f64 	%fd130, %fd129, %fd129;
	sub.f64 	%fd33, %fd129, %fd129;
	mul.f64 	%fd34, %fd130, 0d3FE0000000000000;
	mov.b32 	%r38, {%rs16, %rs13};
	mov.b32 	%r39, 0;
	mov.b32 	%r40, 6405;
	dp2a.lo.u32.u32 	%r6, %r38, %r40, %r39;
	mov.f64 	%fd255, 0d0000000000000000;
	mov.f64 	%fd256, %fd255;
	@%p5 bra 	$L__BB32_9;
	ld.param.u64 	%rd26, [_Z32massMatrixMultiplyRegisterKernelILi5ELi5ELi2EEviPKdS1_S1_S1_Pd_param_1];
	cvta.to.global.u64 	%rd14, %rd26;
	mad.lo.s32 	%r41, %r3, 125, %r6;
	mul.wide.s32 	%rd15, %r41, 8;
	add.s64 	%rd16, %rd14, %rd15;
	ld.global.nc.f64 	%fd255, [%rd16];
	ld.global.nc.f64 	%fd256, [%rd16+32];
$L__BB32_9:
	ld.param.u32 	%r56, [_Z32massMatrixMultiplyRegisterKernelILi5ELi5ELi2EEviPKdS1_S1_S1_Pd_param_0];
	setp.ge.s32 	%p6, %r3, %r56;
	fma.rn.f64 	%fd132, %fd11, %fd29, 0d0000000000000000;
	fma.rn.f64 	%fd133, %fd13, %fd31, %fd132;
	fma.rn.f64 	%fd134, %fd15, %fd34, %fd133;
	fma.rn.f64 	%fd135, %fd12, %fd30, 0d0000000000000000;
	fma.rn.f64 	%fd136, %fd14, %fd32, %fd135;
	fma.rn.f64 	%fd137, %fd16, %fd33, %fd136;
	add.f64 	%fd138, %fd134, %fd137;
	sub.f64 	%fd139, %fd134, %fd137;
	mul.f64 	%fd140, %fd138, %fd255;
	mul.f64 	%fd141, %fd139, %fd256;
	sub.f64 	%fd39, %fd140, %fd141;
	add.f64 	%fd40, %fd140, %fd141;
	mov.f64 	%fd257, 0d0000000000000000;
	mov.f64 	%fd258, %fd257;
	@%p6 bra 	$L__BB32_11;
	ld.param.u64 	%rd27, [_Z32massMatrixMultiplyRegisterKernelILi5ELi5ELi2EEviPKdS1_S1_S1_Pd_param_1];
	cvta.to.global.u64 	%rd17, %rd27;
	mad.lo.s32 	%r42, %r3, 125, %r6;
	mul.wide.s32 	%rd18, %r42, 8;
	add.s64 	%rd19, %rd17, %rd18;
	ld.global.nc.f64 	%fd257, [%rd19+8];
	ld.global.nc.f64 	%fd258, [%rd19+24];
$L__BB32_11:
	ld.param.u32 	%r57, [_Z32massMatrixMultiplyRegisterKernelILi5ELi5ELi2EEviPKdS1_S1_S1_Pd_param_0];
	setp.ge.s32 	%p7, %r3, %r57;
	fma.rn.f64 	%fd143, %fd17, %fd29, 0d0000000000000000;
	fma.rn.f64 	%fd144, %fd19, %fd31, %fd143;
	fma.rn.f64 	%fd145, %fd21, %fd34, %fd144;
	fma.rn.f64 	%fd146, %fd18, %fd30, 0d0000000000000000;
	fma.rn.f64 	%fd147, %fd20, %fd32, %fd146;
	fma.rn.f64 	%fd148, %fd22, %fd33, %fd147;
	add.f64 	%fd149, %fd145, %fd148;
	sub.f64 	%fd150, %fd145, %fd148;
	mul.f64 	%fd151, %fd149, %fd257;
	mul.f64 	%fd152, %fd150, %fd258;
	sub.f64 	%fd45, %fd151, %fd152;
	add.f64 	%fd46, %fd151, %fd152;
	fma.rn.f64 	%fd153, %fd23, %fd29, 0d0000000000000000;
	fma.rn.f64 	%fd154, %fd24, %fd30, 0d0000000000000000;
	fma.rn.f64 	%fd155, %fd25, %fd31, %fd153;
	fma.rn.f64 	%fd156, %fd26, %fd32, %fd154;
	fma.rn.f64 	%fd47, %fd27, %fd34, %fd155;
	fma.rn.f64 	%fd48, %fd28, %fd33, %fd156;
	mov.f64 	%fd259, 0d0000000000000000;
	@%p7 bra 	$L__BB32_13;
	ld.param.u64 	%rd28, [_Z32massMatrixMultiplyRegisterKernelILi5ELi5ELi2EEviPKdS1_S1_S1_Pd_param_1];
	cvta.to.global.u64 	%rd20, %rd28;
	mad.lo.s32 	%r43, %r3, 125, %r6;
	mul.wide.s32 	%rd21, %r43, 8;
	add.s64 	%rd22, %rd20, %rd21;
	ld.global.nc.f64 	%fd259, [%rd22+16];
$L__BB32_13:
	add.f64 	%fd157, %fd47, %fd48;
	sub.f64 	%fd158, %fd47, %fd48;
	mul.f64 	%fd159, %fd158, %fd259;
	fma.rn.f64 	%fd160, %fd157, %fd259, %fd159;
	mul.f64 	%fd161, %fd160, 0d3FE0000000000000;
	fma.rn.f64 	%fd162, %fd11, %fd40, 0d0000000000000000;
	fma.rn.f64 	%fd163, %fd12, %fd39, 0d0000000000000000;
	fma.rn.f64 	%fd164, %fd17, %fd46, %fd162;
	fma.rn.f64 	%fd165, %fd18, %fd45, %fd163;
	fma.rn.f64 	%fd166, %fd23, %fd161, %fd164;
	fma.rn.f64 	%fd167, %fd24, %fd161, %fd165;
	sub.f64 	%fd168, %fd166, %fd167;
	st.shared.f64 	[%r5+32], %fd168;
	add.f64 	%fd169, %fd166, %fd167;
	st.shared.f64 	[%r5], %fd169;
	fma.rn.f64 	%fd170, %fd13, %fd40, 0d0000000000000000;
	fma.rn.f64 	%fd171, %fd14, %fd39, 0d0000000000000000;
	fma.rn.f64 	%fd172, %fd19, %fd46, %fd170;
	fma.rn.f64 	%fd173, %fd20, %fd45, %fd171;
	fma.rn.f64 	%fd174, %fd25, %fd161, %fd172;
	fma.rn.f64 	%fd175, %fd26, %fd161, %fd173;
	sub.f64 	%fd176, %fd174, %fd175;
	st.shared.f64 	[%r5+24], %fd176;
	add.f64 	%fd177, %fd174, %fd175;
	st.shared.f64 	[%r5+8], %fd177;
	fma.rn.f64 	%fd178, %fd15, %fd40, 0d0000000000000000;
	fma.rn.f64 	%fd179, %fd16, %fd39, 0d0000000000000000;
	fma.rn.f64 	%fd180, %fd21, %fd46, %fd178;
	fma.rn.f64 	%fd181, %fd22, %fd45, %fd179;
	fma.rn.f64 	%fd182, %fd27, %fd161, %fd180;
	fma.rn.f64 	%fd183, %fd28, %fd161, %fd181;
	add.f64 	%fd184, %fd182, %fd183;
	st.shared.f64 	[%r5+16], %fd184;
$L__BB32_14:
	mov.u32 	%r44, %tid.x;
	setp.gt.u32 	%p8, %r44, 24;
	bar.sync 	0;
	@%p8 bra 	$L__BB32_16;
	cvt.u16.u32 	%rs17, %r44;
	mul.lo.s16 	%rs18, %rs17, 205;
	shr.u16 	%rs19, %rs18, 10;
	mul.lo.s16 	%rs20, %rs19, 5;
	sub.s16 	%rs21, %rs17, %rs20;
	mov.u32 	%r46, %tid.y;
	mov.u32 	%r47, _ZZ32massMatrixMultiplyRegisterKernelILi5ELi5ELi2EEviPKdS1_S1_S1_PdE6s_tmp1;
	mad.lo.s32 	%r48, %r46, 1000, %r47;
	mul.wide.u16 	%r49, %rs19, 200;
	add.s32 	%r50, %r48, %r49;
	and.b16  	%rs22, %rs21, 255;
	mul.wide.u16 	%r51, %rs22, 8;
	add.s32 	%r52, %r50, %r51;
	ld.shared.f64 	%fd185, [%r52];
	ld.shared.f64 	%fd186, [%r52+160];
	add.f64 	%fd187, %fd185, %fd186;
	sub.f64 	%fd188, %fd185, %fd186;
	ld.shared.f64 	%fd189, [%r52+40];
	ld.shared.f64 	%fd190, [%r52+120];
	add.f64 	%fd191, %fd189, %fd190;
	sub.f64 	%fd192, %fd189, %fd190;
	ld.shared.f64 	%fd193, [%r52+80];
	add.f64 	%fd194, %fd193, %fd193;
	sub.f64 	%fd195, %fd193, %fd193;
	mul.f64 	%fd196, %fd194, 0d3FE0000000000000;
	fma.rn.f64 	%fd197, %fd11, %fd187, 0d0000000000000000;
	fma.rn.f64 	%fd198, %fd12, %fd188, 0d0000000000000000;
	fma.rn.f64 	%fd199, %fd17, %fd191, %fd197;
	fma.rn.f64 	%fd200, %fd18, %fd192, %fd198;
	fma.rn.f64 	%fd201, %fd23, %fd196, %fd199;
	fma.rn.f64 	%fd202, %fd24, %fd195, %fd200;
	sub.f64 	%fd203, %fd201, %fd202;
	st.shared.f64 	[%r52+160], %fd203;
	add.f64 	%fd204, %fd201, %fd202;
	st.shared.f64 	[%r52], %fd204;
	fma.rn.f64 	%fd205, %fd13, %fd187, 0d0000000000000000;
	fma.rn.f64 	%fd206, %fd14, %fd188, 0d0000000000000000;
	fma.rn.f64 	%fd207, %fd19, %fd191, %fd205;
	fma.rn.f64 	%fd208, %fd20, %fd192, %fd206;
	fma.rn.f64 	%fd209, %fd25, %fd196, %fd207;
	fma.rn.f64 	%fd210, %fd26, %fd195, %fd208;
	sub.f64 	%fd211, %fd209, %fd210;
	st.shared.f64 	[%r52+120], %fd211;
	add.f64 	%fd212, %fd209, %fd210;
	st.shared.f64 	[%r52+40], %fd212;
	fma.rn.f64 	%fd213, %fd15, %fd187, 0d0000000000000000;
	fma.rn.f64 	%fd214, %fd16, %fd188, 0d0000000000000000;
	fma.rn.f64 	%fd215, %fd21, %fd191, %fd213;
	fma.rn.f64 	%fd216, %fd22, %fd192, %fd214;
	fma.rn.f64 	%fd217, %fd27, %fd196, %fd215;
	fma.rn.f64 	%fd218, %fd28, %fd195, %fd216;
	add.f64 	%fd219, %fd217, %fd218;
	st.shared.f64 	[%r52+80], %fd219;
$L__BB32_16:
	ld.param.u32 	%r58, [_Z32massMatrixMultiplyRegisterKernelILi5ELi5ELi2EEviPKdS1_S1_S1_Pd_param_0];
	setp.ge.s32 	%p9, %r3, %r58;
	bar.sync 	0;
	ld.shared.f64 	%fd220, [%r4];
	ld.shared.f64 	%fd221, [%r4+800];
	add.f64 	%fd222, %fd220, %fd221;
	sub.f64 	%fd223, %fd220, %fd221;
	ld.shared.f64 	%fd224, [%r4+200];
	ld.shared.f64 	%fd225, [%r4+600];
	add.f64 	%fd226, %fd224, %fd225;
	sub.f64 	%fd227, %fd224, %fd225;
	ld.shared.f64 	%fd228, [%r4+400];
	add.f64 	%fd229, %fd228, %fd228;
	sub.f64 	%fd230, %fd228, %fd228;
	mul.f64 	%fd231, %fd229, 0d3FE0000000000000;
	fma.rn.f64 	%fd232, %fd11, %fd222, 0d0000000000000000;
	fma.rn.f64 	%fd233, %fd12, %fd223, 0d0000000000000000;
	fma.rn.f64 	%fd234, %fd17, %fd226, %fd232;
	fma.rn.f64 	%fd235, %fd18, %fd227, %fd233;
	fma.rn.f64 	%fd51, %fd23, %fd231, %fd234;
	fma.rn.f64 	%fd52, %fd24, %fd230, %fd235;
	fma.rn.f64 	%fd236, %fd13, %fd222, 0d0000000000000000;
	fma.rn.f64 	%fd237, %fd14, %fd223, 0d0000000000000000;
	fma.rn.f64 	%fd238, %fd19, %fd226, %fd236;
	fma.rn.f64 	%fd239, %fd20, %fd227, %fd237;
	fma.rn.f64 	%fd53, %fd25, %fd231, %fd238;
	fma.rn.f64 	%fd54, %fd26, %fd230, %fd239;
	fma.rn.f64 	%fd240, %fd15, %fd222, 0d0000000000000000;
	fma.rn.f64 	%fd241, %fd16, %fd223, 0d0000000000000000;
	fma.rn.f64 	%fd242, %fd21, %fd226, %fd240;
	fma.rn.f64 	%fd243, %fd22, %fd227, %fd241;
	fma.rn.f64 	%fd244, %fd27, %fd231, %fd242;
	fma.rn.f64 	%fd245, %fd28, %fd230, %fd243;
	add.f64 	%fd55, %fd244, %fd245;
	@%p9 bra 	$L__BB32_18;
	ld.param.u64 	%rd29, [_Z32massMatrixMultiplyRegisterKernelILi5ELi5ELi2EEviPKdS1_S1_S1_Pd_param_5];
	mad.lo.s32 	%r54, %r3, 125, %r44;
	cvta.to.global.u64 	%rd23, %rd29;
	mul.wide.s32 	%rd24, %r54, 8;
	add.s64 	%rd25, %rd23, %rd24;
	add.f64 	%fd246, %fd51, %fd52;
	st.global.f64 	[%rd25], %fd246;
	add.f64 	%fd247, %fd53, %fd54;
	st.global.f64 	[%rd25+200], %fd247;
	st.global.f64 	[%rd25+400], %fd55;
	sub.f64 	%fd248, %fd53, %fd54;
	st.global.f64 	[%rd25+600], %fd248;
	sub.f64 	%fd249, %fd51, %fd52;
	st.global.f64 	[%rd25+800], %fd249;
$L__BB32_18:
	ret;

}
	// .globl	_Z32massMatrixMultiplyConstantKernelILi5ELi5ELi2EEviPKdS1_S1_S1_Pd
.visible .entry _Z32massMatrixMultiplyConstantKernelILi5ELi5ELi2EEviPKdS1_S1_S1_Pd(
	.param .u32 _Z32massMatrixMultiplyConstantKernelILi5ELi5ELi2EEviPKdS1_S1_S1_Pd_param_0,
	.param .u64 .ptr .align 1 _Z32massMatrixMultiplyConstantKernelILi5ELi5ELi2EEviPKdS1_S1_S1_Pd_param_1,
	.param .u64 .ptr .align 1 _Z32massMatrixMultiplyConstantKernelILi5ELi5ELi2EEviPKdS1_S1_S1_Pd_param_2,
	.param .u64 .ptr .align 1 _Z32massMatrixMultiplyConstantKernelILi5ELi5ELi2EEviPKdS1_S1_S1_Pd_param_3,
	.param .u64 .ptr .align 1 _Z32massMatrixMultiplyConstantKernelILi5ELi5ELi2EEviPKdS1_S1_S1_Pd_param_4,
	.param .u64 .ptr .align 1 _Z32massMatrixMultiplyConstantKernelILi5ELi5ELi2EEviPKdS1_S1_S1_Pd_param_5
)
{
	.reg .pred 	%p<9>;
	.reg .b16 	%rs<23>;
	.reg .b32 	%r<40>;
	.reg .b64 	%rd<23>;
	.reg .b64 	%fd<263>;
	// demoted variable
	.shared .align 8 .b8 _ZZ32massMatrixMultiplyConstantKernelILi5ELi5ELi2EEviPKdS1_S1_S1_PdE6s_tmp1[2000];
	ld.param.u32 	%r8, [_Z32massMatrixMultiplyConstantKernelILi5ELi5ELi2EEviPKdS1_S1_S1_Pd_param_0];
	ld.param.u64 	%rd2, [_Z32massMatrixMultiplyConstantKernelILi5ELi5ELi2EEviPKdS1_S1_S1_Pd_param_4];
	mov.u32 	%r1, %tid.x;
	mov.u32 	%r2, %tid.y;
	mov.u32 	%r9, %ctaid.x;
	shl.b32 	%r10, %r9, 1;
	add.s32 	%r3, %r10, %r2;
	setp.ge.s32 	%p1, %r3, %r8;
	@%p1 bra 	$L__BB33_2;
	cvta.to.global.u64 	%rd4, %rd2;
	mad.lo.s32 	%r11, %r3, 125, %r1;
	mul.wide.s32 	%rd5, %r11, 8;
	add.s64 	%rd6, %rd4, %rd5;
	ld.global.nc.f64 	%fd257, [%rd6];
	ld.global.nc.f64 	%fd256, [%rd6+200];
	ld.global.nc.f64 	%fd255, [%rd6+400];
	ld.global.nc.f64 	%fd254, [%rd6+600];
	ld.global.nc.f64 	%fd253, [%rd6+800];
$L__BB33_2:
	cvt.u16.u32 	%rs1, %r1;
	bar.sync 	0;
	mul.hi.u16 	%rs2, %rs1, 13108;
	mul.lo.s16 	%rs3, %rs2, 5;
	sub.s16 	%rs4, %rs1, %rs3;
	add.f64 	%fd56, %fd257, %fd253;
	sub.f64 	%fd57, %fd257, %fd253;
	add.f64 	%fd58, %fd256, %fd254;
	sub.f64 	%fd59, %fd256, %fd254;
	add.f64 	%fd60, %fd255, %fd255;
	sub.f64 	%fd61, %fd255, %fd255;
	mul.f64 	%fd62, %fd60, 0d3FE0000000000000;
	mov.u32 	%r12, _ZZ32massMatrixMultiplyConstantKernelILi5ELi5ELi2EEviPKdS1_S1_S1_PdE6s_tmp1;
	mad.lo.s32 	%r4, %r2, 1000, %r12;
	mul.wide.u16 	%r13, %rs2, 40;
	add.s32 	%r14, %r4, %r13;
	mul.wide.u16 	%r15, %rs4, 8;
	add.s32 	%r5, %r14, %r15;
	ld.const.f64 	%fd63, [const_oddDofToQuad];
	fma.rn.f64 	%fd64, %fd63, %fd56, 0d0000000000000000;
	ld.const.f64 	%fd11, [const_evenDofToQuad];
	fma.rn.f64 	%fd65, %fd11, %fd57, 0d0000000000000000;
	ld.const.f64 	%fd12, [const_oddDofToQuad+8];
	fma.rn.f64 	%fd66, %fd12, %fd58, %fd64;
	ld.const.f64 	%fd13, [const_evenDofToQuad+8];
	fma.rn.f64 	%fd67, %fd13, %fd59, %fd65;
	ld.const.f64 	%fd14, [const_oddDofToQuad+16];
	fma.rn.f64 	%fd68, %fd14, %fd62, %fd66;
	ld.const.f64 	%fd15, [const_evenDofToQuad+16];
	fma.rn.f64 	%fd69, %fd15, %fd61, %fd67;
	sub.f64 	%fd70, %fd68, %fd69;
	st.shared.f64 	[%r5+800], %fd70;
	add.f64 	%fd71, %fd69, %fd68;
	st.shared.f64 	[%r5], %fd71;
	ld.const.f64 	%fd16, [const_oddDofToQuad+24];
	fma.rn.f64 	%fd72, %fd16, %fd56, 0d0000000000000000;
	ld.const.f64 	%fd17, [const_evenDofToQuad+24];
	fma.rn.f64 	%fd73, %fd17, %fd57, 0d0000000000000000;
	ld.const.f64 	%fd18, [const_oddDofToQuad+32];
	fma.rn.f64 	%fd74, %fd18, %fd58, %fd72;
	ld.const.f64 	%fd19, [const_evenDofToQuad+32];
	fma.rn.f64 	%fd75, %fd19, %fd59, %fd73;
	ld.const.f64 	%fd20, [const_oddDofToQuad+40];
	fma.rn.f64 	%fd76, %fd20, %fd62, %fd74;
	ld.const.f64 	%fd21, [const_evenDofToQuad+40];
	fma.rn.f64 	%fd77, %fd21, %fd61, %fd75;
	sub.f64 	%fd78, %fd76, %fd77;
	st.shared.f64 	[%r5+600], %fd78;
	add.f64 	%fd79, %fd77, %fd76;
	st.shared.f64 	[%r5+200], %fd79;
	ld.const.f64 	%fd22, [const_oddDofToQuad+48];
	fma.rn.f64 	%fd80, %fd22, %fd56, 0d0000000000000000;
	ld.const.f64 	%fd23, [const_evenDofToQuad+48];
	fma.rn.f64 	%fd81, %fd23, %fd57, 0d0000000000000000;
	ld.const.f64 	%fd24, [const_oddDofToQuad+56];
	fma.rn.f64 	%fd82, %fd24, %fd58, %fd80;
	ld.const.f64 	%fd25, [const_evenDofToQuad+56];
	fma.rn.f64 	%fd83, %fd25, %fd59, %fd81;
	ld.const.f64 	%fd26, [const_oddDofToQuad+64];
	fma.rn.f64 	%fd84, %fd26, %fd62, %fd82;
	ld.const.f64 	%fd27, [const_evenDofToQuad+64];
	fma.rn.f64 	%fd85, %fd27, %fd61, %fd83;
	add.f64 	%fd86, %fd85, %fd84;
	st.shared.f64 	[%r5+400], %fd86;
	bar.sync 	0;
	setp.gt.u32 	%p2, %r1, 24;
	@%p2 bra 	$L__BB33_4;
	mul.lo.s16 	%rs6, %rs1, 205;
	shr.u16 	%rs7, %rs6, 10;
	mul.lo.s16 	%rs8, %rs7, 5;
	sub.s16 	%rs9, %rs1, %rs8;
	mul.wide.u16 	%r17, %rs7, 200;
	add.s32 	%r18, %r4, %r17;
	and.b16  	%rs10, %rs9, 255;
	mul.wide.u16 	%r19, %rs10, 8;
	add.s32 	%r20, %r18, %r19;
	ld.shared.f64 	%fd87, [%r20];
	ld.shared.f64 	%fd88, [%r20+160];
	add.f64 	%fd89, %fd87, %fd88;
	sub.f64 	%fd90, %fd87, %fd88;
	ld.shared.f64 	%fd91, [%r20+40];
	ld.shared.f64 	%fd92, [%r20+120];
	add.f64 	%fd93, %fd91, %fd92;
	sub.f64 	%fd94, %fd91, %fd92;
	ld.shared.f64 	%fd95, [%r20+80];
	add.f64 	%fd96, %fd95, %fd95;
	sub.f64 	%fd97, %fd95, %fd95;
	mul.f64 	%fd98, %fd96, 0d3FE0000000000000;
	fma.rn.f64 	%fd100, %fd63, %fd89, 0d0000000000000000;
	fma.rn.f64 	%fd101, %fd11, %fd90, 0d0000000000000000;
	fma.rn.f64 	%fd102, %fd12, %fd93, %fd100;
	fma.rn.f64 	%fd103, %fd13, %fd94, %fd101;
	fma.rn.f64 	%fd104, %fd14, %fd98, %fd102;
	fma.rn.f64 	%fd105, %fd15, %fd97, %fd103;
	sub.f64 	%fd106, %fd104, %fd105;
	st.shared.f64 	[%r20+160], %fd106;
	add.f64 	%fd107, %fd105, %fd104;
	st.shared.f64 	[%r20], %fd107;
	fma.rn.f64 	%fd108, %fd16, %fd89, 0d0000000000000000;
	fma.rn.f64 	%fd109, %fd17, %fd90, 0d0000000000000000;
	fma.rn.f64 	%fd110, %fd18, %fd93, %fd108;
	fma.rn.f64 	%fd111, %fd19, %fd94, %fd109;
	fma.rn.f64 	%fd112, %fd20, %fd98, %fd110;
	fma.rn.f64 	%fd113, %fd21, %fd97, %fd111;
	sub.f64 	%fd114, %fd112, %fd113;
	st.shared.f64 	[%r20+120], %fd114;
	add.f64 	%fd115, %fd113, %fd112;
	st.shared.f64 	[%r20+40], %fd115;
	fma.rn.f64 	%fd116, %fd22, %fd89, 0d0000000000000000;
	fma.rn.f64 	%fd117, %fd23, %fd90, 0d0000000000000000;
	fma.rn.f64 	%fd118, %fd24, %fd93, %fd116;
	fma.rn.f64 	%fd119, %fd25, %fd94, %fd117;
	fma.rn.f64 	%fd120, %fd26, %fd98, %fd118;
	fma.rn.f64 	%fd121, %fd27, %fd97, %fd119;
	add.f64 	%fd122, %fd121, %fd120;
	st.shared.f64 	[%r20+80], %fd122;
$L__BB33_4:
	setp.gt.u32 	%p3, %r1, 24;
	bar.sync 	0;
	@%p3 bra 	$L__BB33_12;
	setp.ge.s32 	%p4, %r3, %r8;
	mul.lo.s16 	%rs12, %rs1, 205;
	shr.u16 	%rs13, %rs12, 10;
	mul.lo.s16 	%rs14, %rs13, 5;
	sub.s16 	%rs15, %rs1, %rs14;
	mul.wide.u16 	%r23, %rs13, 200;
	add.s32 	%r24, %r4, %r23;
	and.b16  	%rs16, %rs15, 255;
	mul.wide.u16 	%r25, %rs16, 40;
	add.s32 	%r6, %r24, %r25;
	ld.shared.f64 	%fd124, [%r6];
	ld.shared.f64 	%fd125, [%r6+32];
	add.f64 	%fd28, %fd124, %fd125;
	sub.f64 	%fd29, %fd124, %fd125;
	ld.shared.f64 	%fd126, [%r6+8];
	ld.shared.f64 	%fd127, [%r6+24];
	add.f64 	%fd30, %fd126, %fd127;
	sub.f64 	%fd31, %fd126, %fd127;
	ld.shared.f64 	%fd128, [%r6+16];
	add.f64 	%fd129, %fd128, %fd128;
	sub.f64 	%fd32, %fd128, %fd128;
	mul.f64 	%fd33, %fd129, 0d3FE0000000000000;
	mov.b32 	%r26, {%rs16, %rs13};
	mov.b32 	%r27, 0;
	mov.b32 	%r28, 6405;
	dp2a.lo.u32.u32 	%r7, %r26, %r28, %r27;
	mov.f64 	%fd258, 0d0000000000000000;
	mov.f64 	%fd259, %fd258;
	@%p4 bra 	$L__BB33_7;
	ld.param.u64 	%rd19, [_Z32massMatrixMultiplyConstantKernelILi5ELi5ELi2EEviPKdS1_S1_S1_Pd_param_1];
	cvta.to.global.u64 	%rd7, %rd19;
	mad.lo.s32 	%r29, %r3, 125, %r7;
	mul.wide.s32 	%rd8, %r29, 8;
	add.s64 	%rd9, %rd7, %rd8;
	ld.global.nc.f64 	%fd258, [%rd9];
	ld.global.nc.f64 	%fd259, [%rd9+32];
$L__BB33_7:
	fma.rn.f64 	%fd131, %fd11, %fd29, 0d0000000000000000;
	fma.rn.f64 	%fd132, %fd13, %fd31, %fd131;
	fma.rn.f64 	%fd133, %fd15, %fd32, %fd132;
	ld.const.f64 	%fd134, [const_oddDofToQuad];
	fma.rn.f64 	%fd135, %fd134, %fd28, 0d0000000000000000;
	fma.rn.f64 	%fd136, %fd12, %fd30, %fd135;
	fma.rn.f64 	%fd137, %fd14, %fd33, %fd136;
	add.f64 	%fd138, %fd137, %fd133;
	sub.f64 	%fd139, %fd137, %fd133;
	mul.f64 	%fd140, %fd138, %fd258;
	mul.f64 	%fd141, %fd139, %fd259;
	sub.f64 	%fd38, %fd140, %fd141;
	add.f64 	%fd39, %fd140, %fd141;
	mov.f64 	%fd260, 0d0000000000000000;
	mov.f64 	%fd261, %fd260;
	@%p4 bra 	$L__BB33_9;
	ld.param.u64 	%rd20, [_Z32massMatrixMultiplyConstantKernelILi5ELi5ELi2EEviPKdS1_S1_S1_Pd_param_1];
	cvta.to.global.u64 	%rd10, %rd20;
	mad.lo.s32 	%r30, %r3, 125, %r7;
	mul.wide.s32 	%rd11, %r30, 8;
	add.s64 	%rd12, %rd10, %rd11;
	ld.global.nc.f64 	%fd260, [%rd12+8];
	ld.global.nc.f64 	%fd261, [%rd12+24];
$L__BB33_9:
	fma.rn.f64 	%fd143, %fd16, %fd28, 0d0000000000000000;
	fma.rn.f64 	%fd144, %fd18, %fd30, %fd143;
	fma.rn.f64 	%fd145, %fd20, %fd33, %fd144;
	fma.rn.f64 	%fd146, %fd17, %fd29, 0d0000000000000000;
	fma.rn.f64 	%fd147, %fd19, %fd31, %fd146;
	fma.rn.f64 	%fd148, %fd21, %fd32, %fd147;
	add.f64 	%fd149, %fd145, %fd148;
	sub.f64 	%fd150, %fd145, %fd148;
	mul.f64 	%fd151, %fd149, %fd260;
	mul.f64 	%fd152, %fd150, %fd261;
	sub.f64 	%fd44, %fd151, %fd152;
	add.f64 	%fd45, %fd151, %fd152;
	fma.rn.f64 	%fd153, %fd22, %fd28, 0d0000000000000000;
	fma.rn.f64 	%fd154, %fd23, %fd29, 0d0000000000000000;
	fma.rn.f64 	%fd155, %fd24, %fd30, %fd153;
	fma.rn.f64 	%fd156, %fd25, %fd31, %fd154;
	fma.rn.f64 	%fd46, %fd26, %fd33, %fd155;
	fma.rn.f64 	%fd47, %fd27, %fd32, %fd156;
	mov.f64 	%fd262, 0d0000000000000000;
	@%p4 bra 	$L__BB33_11;
	ld.param.u64 	%rd21, [_Z32massMatrixMultiplyConstantKernelILi5ELi5ELi2EEviPKdS1_S1_S1_Pd_param_1];
	cvta.to.global.u64 	%rd13, %rd21;
	mad.lo.s32 	%r31, %r3, 125, %r7;
	mul.wide.s32 	%rd14, %r31, 8;
	add.s64 	%rd15, %rd13, %rd14;
	ld.global.nc.f64 	%fd262, [%rd15+16];
$L__BB33_11:
	add.f64 	%fd157, %fd46, %fd47;
	sub.f64 	%fd158, %fd46, %fd47;
	mul.f64 	%fd159, %fd158, %fd262;
	fma.rn.f64 	%fd160, %fd157, %fd262, %fd159;
	mul.f64 	%fd161, %fd160, 0d3FE0000000000000;
	ld.const.f64 	%fd162, [const_oddDofToQuad];
	fma.rn.f64 	%fd163, %fd162, %fd39, 0d0000000000000000;
	fma.rn.f64 	%fd164, %fd11, %fd38, 0d0000000000000000;
	fma.rn.f64 	%fd165, %fd16, %fd45, %fd163;
	fma.rn.f64 	%fd166, %fd17, %fd44, %fd164;
	fma.rn.f64 	%fd167, %fd22, %fd161, %fd165;
	fma.rn.f64 	%fd168, %fd23, %fd161, %fd166;
	sub.f64 	%fd169, %fd167, %fd168;
	st.shared.f64 	[%r6+32], %fd169;
	add.f64 	%fd170, %fd167, %fd168;
	st.shared.f64 	[%r6], %fd170;
	fma.rn.f64 	%fd171, %fd12, %fd39, 0d0000000000000000;
	fma.rn.f64 	%fd172, %fd13, %fd38, 0d0000000000000000;
	fma.rn.f64 	%fd173, %fd18, %fd45, %fd171;
	fma.rn.f64 	%fd174, %fd19, %fd44, %fd172;
	fma.rn.f64 	%fd175, %fd24, %fd161, %fd173;
	fma.rn.f64 	%fd176, %fd25, %fd161, %fd174;
	sub.f64 	%fd177, %fd175, %fd176;
	st.shared.f64 	[%r6+24], %fd177;
	add.f64 	%fd178, %fd175, %fd176;
	st.shared.f64 	[%r6+8], %fd178;
	fma.rn.f64 	%fd179, %fd14, %fd39, 0d0000000000000000;
	fma.rn.f64 	%fd180, %fd15, %fd38, 0d0000000000000000;
	fma.rn.f64 	%fd181, %fd20, %fd45, %fd179;
	fma.rn.f64 	%fd182, %fd21, %fd44, %fd180;
	fma.rn.f64 	%fd183, %fd26, %fd161, %fd181;
	fma.rn.f64 	%fd184, %fd27, %fd161, %fd182;
	add.f64 	%fd185, %fd183, %fd184;
	st.shared.f64 	[%r6+16], %fd185;
$L__BB33_12:
	mov.u32 	%r32, %tid.x;
	setp.gt.u32 	%p7, %r32, 24;
	bar.sync 	0;
	@%p7 bra 	$L__BB33_14;
	cvt.u16.u32 	%rs17, %r32;
	mul.lo.s16 	%rs18, %rs17, 205;
	shr.u16 	%rs19, %rs18, 10;
	mul.lo.s16 	%rs20, %rs19, 5;
	sub.s16 	%rs21, %rs17, %rs20;
	mul.wide.u16 	%r34, %rs19, 200;
	add.s32 	%r35, %r4, %r34;
	and.b16  	%rs22, %rs21, 255;
	mul.wide.u16 	%r36, %rs22, 8;
	add.s32 	%r37, %r35, %r36;
	ld.shared.f64 	%fd186, [%r37];
	ld.shared.f64 	%fd187, [%r37+160];
	add.f64 	%fd188, %fd186, %fd187;
	sub.f64 	%fd189, %fd186, %fd187;
	ld.shared.f64 	%fd190, [%r37+40];
	ld.shared.f64 	%fd191, [%r37+120];
	add.f64 	%fd192, %fd190, %fd191;
	sub.f64 	%fd193, %fd190, %fd191;
	ld.shared.f64 	%fd194, [%r37+80];
	add.f64 	%fd195, %fd194, %fd194;
	sub.f64 	%fd196, %fd194, %fd194;
	mul.f64 	%fd197, %fd195, 0d3FE0000000000000;
	ld.const.f64 	%fd198, [const_oddDofToQuad];
	fma.rn.f64 	%fd199, %fd198, %fd188, 0d0000000000000000;
	fma.rn.f64 	%fd200, %fd11, %fd189, 0d0000000000000000;
	fma.rn.f64 	%fd201, %fd16, %fd192, %fd199;
	fma.rn.f64 	%fd202, %fd17, %fd193, %fd200;
	fma.rn.f64 	%fd203, %fd22, %fd197, %fd201;
	fma.rn.f64 	%fd204, %fd23, %fd196, %fd202;
	sub.f64 	%fd205, %fd203, %fd204;
	st.shared.f64 	[%r37+160], %fd205;
	add.f64 	%fd206, %fd203, %fd204;
	st.shared.f64 	[%r37], %fd206;
	fma.rn.f64 	%fd207, %fd12, %fd188, 0d0000000000000000;
	fma.rn.f64 	%fd208, %fd13, %fd189, 0d0000000000000000;
	fma.rn.f64 	%fd209, %fd18, %fd192, %fd207;
	fma.rn.f64 	%fd210, %fd19, %fd193, %fd208;
	fma.rn.f64 	%fd211, %fd24, %fd197, %fd209;
	fma.rn.f64 	%fd212, %fd25, %fd196, %fd210;
	sub.f64 	%fd213, %fd211, %fd212;
	st.shared.f64 	[%r37+120], %fd213;
	add.f64 	%fd214, %fd211, %fd212;
	st.shared.f64 	[%r37+40], %fd214;
	fma.rn.f64 	%fd215, %fd14, %fd188, 0d0000000000000000;
	fma.rn.f64 	%fd216, %fd15, %fd189, 0d0000000000000000;
	fma.rn.f64 	%fd217, %fd20, %fd192, %fd215;
	fma.rn.f64 	%fd218, %fd21, %fd193, %fd216;
	fma.rn.f64 	%fd219, %fd26, %fd197, %fd217;
	fma.rn.f64 	%fd220, %fd27, %fd196, %fd218;
	add.f64 	%fd221, %fd219, %fd220;
	st.shared.f64 	[%r37+80], %fd221;
$L__BB33_14:
	setp.ge.s32 	%p8, %r3, %r8;
	bar.sync 	0;
	ld.shared.f64 	%fd222, [%r5];
	ld.shared.f64 	%fd223, [%r5+800];
	add.f64 	%fd224, %fd222, %fd223;
	sub.f64 	%fd225, %fd222, %fd223;
	ld.shared.f64 	%fd226, [%r5+200];
	ld.shared.f64 	%fd227, [%r5+600];
	add.f64 	%fd228, %fd226, %fd227;
	sub.f64 	%fd229, %fd226, %fd227;
	ld.shared.f64 	%fd230, [%r5+400];
	add.f64 	%fd231, %fd230, %fd230;
	sub.f64 	%fd232, %fd230, %fd230;
	mul.f64 	%fd233, %fd231, 0d3FE0000000000000;
	ld.const.f64 	%fd234, [const_oddDofToQuad];
	fma.rn.f64 	%fd235, %fd234, %fd224, 0d0000000000000000;
	fma.rn.f64 	%fd236, %fd11, %fd225, 0d0000000000000000;
	fma.rn.f64 	%fd237, %fd16, %fd228, %fd235;
	fma.rn.f64 	%fd238, %fd17, %fd229, %fd236;
	fma.rn.f64 	%fd50, %fd22, %fd233, %fd237;
	fma.rn.f64 	%fd51, %fd23, %fd232, %fd238;
	fma.rn.f64 	%fd239, %fd12, %fd224, 0d0000000000000000;
	fma.rn.f64 	%fd240, %fd13, %fd225, 0d0000000000000000;
	fma.rn.f64 	%fd241, %fd18, %fd228, %fd239;
	fma.rn.f64 	%fd242, %fd19, %fd229, %fd240;
	fma.rn.f64 	%fd52, %fd24, %fd233, %fd241;
	fma.rn.f64 	%fd53, %fd25, %fd232, %fd242;
	fma.rn.f64 	%fd243, %fd14, %fd224, 0d0000000000000000;
	fma.rn.f64 	%fd244, %fd15, %fd225, 0d0000000000000000;
	fma.rn.f64 	%fd245, %fd20, %fd228, %fd243;
	fma.rn.f64 	%fd246, %fd21, %fd229, %fd244;
	fma.rn.f64 	%fd247, %fd26, %fd233, %fd245;
	fma.rn.f64 	%fd248, %fd27, %fd232, %fd246;
	add.f64 	%fd54, %fd247, %fd248;
	@%p8 bra 	$L__BB33_16;
	ld.param.u64 	%rd22, [_Z32massMatrixMultiplyConstantKernelILi5ELi5ELi2EEviPKdS1_S1_S1_Pd_param_5];
	mad.lo.s32 	%r39, %r3, 125, %r32;
	cvta.to.global.u64 	%rd16, %rd22;
	mul.wide.s32 	%rd17, %r39, 8;
	add.s64 	%rd18, %rd16, %rd17;
	add.f64 	%fd249, %fd50, %fd51;
	st.global.f64 	[%rd18], %fd249;
	add.f64 	%fd250, %fd52, %fd53;
	st.global.f64 	[%rd18+200], %fd250;
	st.global.f64 	[%rd18+400], %fd54;
	sub.f64 	%fd251, %fd52, %fd53;
	st.global.f64 	[%rd18+600], %fd251;
	sub.f64 	%fd252, %fd50, %fd51;
	st.global.f64 	[%rd18+800], %fd252;
$L__BB33_16:
	ret;

}
	// .globl	_Z32massMatrixMultiplyRegisterKernelILi5ELi6ELi2EEviPKdS1_S1_S1_Pd
.visible .entry _Z32massMatrixMultiplyRegisterKernelILi5ELi6ELi2EEviPKdS1_S1_S1_Pd(
	.param .u32 _Z32massMatrixMultiplyRegisterKernelILi5ELi6ELi2EEviPKdS1_S1_S1_Pd_param_0,
	.param .u64 .ptr .align 1 _Z32massMatrixMultiplyRegisterKernelILi5ELi6ELi2EEviPKdS1_S1_S1_Pd_param_1,
	.param .u64 .ptr .align 1 _Z32massMatrixMultiplyRegisterKernelILi5ELi6ELi2EEviPKdS1_S1_S1_Pd_param_2,
	.param .u64 .ptr .align 1 _Z32massMatrixMultiplyRegisterKernelILi5ELi6ELi2EEviPKdS1_S1_S1_Pd_param_3,
	.param .u64 .ptr .align 1 _Z32massMatrixMultiplyRegisterKernelILi5ELi6ELi2EEviPKdS1_S1_S1_Pd_param_4,
	.param .u64 .ptr .align 1 _Z32massMatrixMultiplyRegisterKernelILi5ELi6ELi2EEviPKdS1_S1_S1_Pd_param_5
)
{
	.reg .pred 	%p<13>;
	.reg .b16 	%rs<23>;
	.reg .b32 	%r<88>;
	.reg .b64 	%rd<30>;
	.reg .b64 	%fd<266>;
	// demoted variable
	.shared .align 8 .b8 _ZZ32massMatrixMultiplyRegisterKernelILi5ELi6ELi2EEviPKdS1_S1_S1_PdE6s_tmp1[3456];
	// demoted variable
	.shared .align 8 .b8 _ZZ32massMatrixMultiplyRegisterKernelILi5ELi6ELi2EEviPKdS1_S1_S1_PdE14s_oddDofToQuad[72];
	// demoted variable
	.shared .align 8 .b8 _ZZ32massMatrixMultiplyRegisterKernelILi5ELi6ELi2EEviPKdS1_S1_S1_PdE15s_evenDofToQuad[72];
	ld.param.u32 	%r18, [_Z32massMatrixMultiplyRegisterKernelILi5ELi6ELi2EEviPKdS1_S1_S1_Pd_param_0];
	ld.param.u64 	%rd2, [_Z32massMatrixMultiplyRegisterKernelILi5ELi6ELi2EEviPKdS1_S1_S1_Pd_param_2];
	ld.param.u64 	%rd3, [_Z32massMatrixMultiplyRegisterKernelILi5ELi6ELi2EEviPKdS1_S1_S1_Pd_param_3];
	ld.param.u64 	%rd4, [_Z32massMatrixMultiplyRegisterKernelILi5ELi6ELi2EEviPKdS1_S1_S1_Pd_param_4];
	mov.u32 	%r85, %tid.x;
	mov.u32 	%r2, %tid.y;
	mov.u32 	%r19, %ctaid.x;
	shl.b32 	%r20, %r19, 1;
	add.s32 	%r3, %r20, %r2;
	setp.ge.s32 	%p1, %r3, %r18;
	@%p1 bra 	$L__BB34_2;
	cvta.to.global.u64 	%rd6, %rd4;
	mad.lo.s32 	%r21, %r3, 125, %r85;
	mul.wide.s32 	%rd7, %r21, 8;
	add.s64 	%rd8, %rd6, %rd7;
	ld.global.nc.f64 	%fd259, [%rd8];
	ld.global.nc.f64 	%fd258, [%rd8+200];
	ld.global.nc.f64 	%fd257, [%rd8+400];
	ld.global.nc.f64 	%fd256, [%rd8+600];
	ld.global.nc.f64 	%fd255, [%rd8+800];
$L__BB34_2:
	setp.gt.u32 	%p2, %r85, 8;
	@%p2 bra 	$L__BB34_4;
	cvta.to.global.u64 	%rd9, %rd2;
	mul.wide.u32 	%rd10, %r85, 8;
	add.s64 	%rd11, %rd9, %rd10;
	ld.global.nc.f64 	%fd59, [%rd11];
	shl.b32 	%r22, %r85, 3;
	mov.u32 	%r23, _ZZ32massMatrixMultiplyRegisterKernelILi5ELi6ELi2EEviPKdS1_S1_S1_PdE14s_oddDofToQuad;
	add.s32 	%r24, %r23, %r22;
	st.shared.f64 	[%r24], %fd59;
	cvta.to.global.u64 	%rd12, %rd3;
	add.s64 	%rd13, %rd12, %rd10;
	ld.global.nc.f64 	%fd60, [%rd13];
	mov.u32 	%r25, _ZZ32massMatrixMultiplyRegisterKernelILi5ELi6ELi2EEviPKdS1_S1_S1_PdE15s_evenDofToQuad;
	add.s32 	%r26, %r25, %r22;
	st.shared.f64 	[%r26], %fd60;
$L__BB34_4:
	cvt.u16.u32 	%rs1, %r85;
	bar.sync 	0;
	ld.shared.f64 	%fd11, [_ZZ32massMatrixMultiplyRegisterKernelILi5ELi6ELi2EEviPKdS1_S1_S1_PdE14s_oddDofToQuad];
	ld.shared.f64 	%fd12, [_ZZ32massMatrixMultiplyRegisterKernelILi5ELi6ELi2EEviPKdS1_S1_S1_PdE15s_evenDofToQuad];
	ld.shared.f64 	%fd13, [_ZZ32massMatrixMultiplyRegisterKernelILi5ELi6ELi2EEviPKdS1_S1_S1_PdE14s_oddDofToQuad+8];
	ld.shared.f64 	%fd14, [_ZZ32massMatrixMultiplyRegisterKernelILi5ELi6ELi2EEviPKdS1_S1_S1_PdE15s_evenDofToQuad+8];
	ld.shared.f64 	%fd15, [_ZZ32massMatrixMultiplyRegisterKernelILi5ELi6ELi2EEviPKdS1_S1_S1_PdE14s_oddDofToQuad+16];
	ld.shared.f64 	%fd16, [_ZZ32massMatrixMultiplyRegisterKernelILi5ELi6ELi2EEviPKdS1_S1_S1_PdE15s_evenDofToQuad+16];
	ld.shared.f64 	%fd17, [_ZZ32massMatrixMultiplyRegisterKernelILi5ELi6ELi2EEviPKdS1_S1_S1_PdE14s_oddDofToQuad+24];
	ld.shared.f64 	%fd18, [_ZZ32massMatrixMultiplyRegisterKernelILi5ELi6ELi2EEviPKdS1_S1_S1_PdE15s_evenDofToQuad+24];
	ld.shared.f64 	%fd19, [_ZZ32massMatrixMultiplyRegisterKernelILi5ELi6ELi2EEviPKdS1_S1_S1_PdE14s_oddDofToQuad+32];
	ld.shared.f64 	%fd20, [_ZZ32massMatrixMultiplyRegisterKernelILi5ELi6ELi2EEviPKdS1_S1_S1_PdE15s_evenDofToQuad+32];
	ld.shared.f64 	%fd21, [_ZZ32massMatrixMultiplyRegisterKernelILi5ELi6ELi2EEviPKdS1_S1_S1_PdE14s_oddDofToQuad+40];
	ld.shared.f64 	%fd22, [_ZZ32massMatrixMultiplyRegisterKernelILi5ELi6ELi2EEviPKdS1_S1_S1_PdE15s_evenDofToQuad+40];
	ld.shared.f64 	%fd23, [_ZZ32massMatrixMultiplyRegisterKernelILi5ELi6ELi2EEviPKdS1_S1_S1_PdE14s_oddDofToQuad+48];
	ld.shared.f64 	%fd24, [_ZZ32massMatrixMultiplyRegisterKernelILi5ELi6ELi2EEviPKdS1_S1_S1_PdE15s_evenDofToQuad+48];
	ld.shared.f64 	%fd25, [_ZZ32massMatrixMultiplyRegisterKernelILi5ELi6ELi2EEviPKdS1_S1_S1_PdE14s_oddDofToQuad+56];
	ld.shared.f64 	%fd26, [_ZZ32massMatrixMultiplyRegisterKernelILi5ELi6ELi2EEviPKdS1_S1_S1_PdE15s_evenDofToQuad+56];
	ld.shared.f64 	%fd27, [_ZZ32massMatrixMultiplyRegisterKernelILi5ELi6ELi2EEviPKdS1_S1_S1_PdE14s_oddDofToQuad+64];
	ld.shared.f64 	%fd28, [_ZZ32massMatrixMultiplyRegisterKernelILi5ELi6ELi2EEviPKdS1_S1_S1_PdE15s_evenDofToQuad+64];
	mul.hi.u16 	%rs2, %rs1, 13108;
	mul.lo.s16 	%rs3, %rs2, 5;
	sub.s16 	%rs4, %rs1, %rs3;
	add.f64 	%fd61, %fd259, %fd255;
	sub.f64 	%fd62, %fd259, %fd255;
	add.f64 	%fd63, %fd258, %fd256;
	sub.f64 	%fd64, %fd258, %fd256;
	add.f64 	%fd65, %fd257, %fd257;
	sub.f64 	%fd66, %fd257, %fd257;
	mul.f64 	%fd67, %fd65, 0d3FE0000000000000;
	mov.u32 	%r27, _ZZ32massMatrixMultiplyRegisterKernelILi5ELi6ELi2EEviPKdS1_S1_S1_PdE6s_tmp1;
	mad.lo.s32 	%r28, %r2, 1728, %r27;
	mul.wide.u16 	%r29, %rs2, 48;
	add.s32 	%r30, %r28, %r29;
	mul.wide.u16 	%r31, %rs4, 8;
	add.s32 	%r5, %r30, %r31;
	fma.rn.f64 	%fd68, %fd11, %fd61, 0d0000000000000000;
	fma.rn.f64 	%fd69, %fd12, %fd62, 0d0000000000000000;
	fma.rn.f64 	%fd70, %fd13, %fd63, %fd68;
	fma.rn.f64 	%fd71, %fd14, %fd64, %fd69;
	fma.rn.f64 	%fd72, %fd15, %fd67, %fd70;
	fma.rn.f64 	%fd73, %fd16, %fd66, %fd71;
	sub.f64 	%fd74, %fd72, %fd73;
	st.shared.f64 	[%r5+1440], %fd74;
	add.f64 	%fd75, %fd73, %fd72;
	st.shared.f64 	[%r5], %fd75;
	fma.rn.f64 	%fd76, %fd17, %fd61, 0d0000000000000000;
	fma.rn.f64 	%fd77, %fd18, %fd62, 0d0000000000000000;
	fma.rn.f64 	%fd78, %fd19, %fd63, %fd76;
	fma.rn.f64 	%fd79, %fd20, %fd64, %fd77;
	fma.rn.f64 	%fd80, %fd21, %fd67, %fd78;
	fma.rn.f64 	%fd81, %fd22, %fd66, %fd79;
	sub.f64 	%fd82, %fd80, %fd81;
	st.shared.f64 	[%r5+1152], %fd82;
	add.f64 	%fd83, %fd81, %fd80;
	st.shared.f64 	[%r5+288], %fd83;
	fma.rn.f64 	%fd84, %fd23, %fd61, 0d0000000000000000;
	fma.rn.f64 	%fd85, %fd24, %fd62, 0d0000000000000000;
	fma.rn.f64 	%fd86, %fd25, %fd63, %fd84;
	fma.rn.f64 	%fd87, %fd26, %fd64, %fd85;
	fma.rn.f64 	%fd88, %fd27, %fd67, %fd86;
	fma.rn.f64 	%fd89, %fd28, %fd66, %fd87;
	sub.f64 	%fd90, %fd88, %fd89;
	st.shared.f64 	[%r5+864], %fd90;
	add.f64 	%fd91, %fd89, %fd88;
	st.shared.f64 	[%r5+576], %fd91;
	bar.sync 	0;
	setp.gt.u32 	%p3, %r85, 29;
	@%p3 bra 	$L__BB34_6;
$L__BB34_5:
	cvt.u16.u32 	%rs5, %r85;
	mul.lo.s16 	%rs6, %rs5, 205;
	shr.u16 	%rs7, %rs6, 10;
	mul.lo.s16 	%rs8, %rs7, 5;
	sub.s16 	%rs9, %rs5, %rs8;
	mul.wide.u16 	%r35, %rs7, 288;
	add.s32 	%r36, %r28, %r35;
	and.b16  	%rs10, %rs9, 255;
	mul.wide.u16 	%r37, %rs10, 8;
	add.s32 	%r38, %r36, %r37;
	ld.shared.f64 	%fd92, [%r38];
	ld.shared.f64 	%fd93, [%r38+192];
	add.f64 	%fd94, %fd92, %fd93;
	sub.f64 	%fd95, %fd92, %fd93;
	ld.shared.f64 	%fd96, [%r38+48];
	ld.shared.f64 	%fd97, [%r38+144];
	add.f64 	%fd98, %fd96, %fd97;
	sub.f64 	%fd99, %fd96, %fd97;
	ld.shared.f64 	%fd100, [%r38+96];
	add.f64 	%fd101, %fd100, %fd100;
	sub.f64 	%fd102, %fd100, %fd100;
	mul.f64 	%fd103, %fd101, 0d3FE0000000000000;
	fma.rn.f64 	%fd104, %fd11, %fd94, 0d0000000000000000;
	fma.rn.f64 	%fd105, %fd12, %fd95, 0d0000000000000000;
	fma.rn.f64 	%fd106, %fd13, %fd98, %fd104;
	fma.rn.f64 	%fd107, %fd14, %fd99, %fd105;
	fma.rn.f64 	%fd108, %fd15, %fd103, %fd106;
	fma.rn.f64 	%fd109, %fd16, %fd102, %fd107;
	sub.f64 	%fd110, %fd108, %fd109;
	st.shared.f64 	[%r38+240], %fd110;
	add.f64 	%fd111, %fd109, %fd108;
	st.shared.f64 	[%r38], %fd111;
	fma.rn.f64 	%fd112, %fd17, %fd94, 0d0000000000000000;
	fma.rn.f64 	%fd113, %fd18, %fd95, 0d0000000000000000;
	fma.rn.f64 	%fd114, %fd19, %fd98, %fd112;
	fma.rn.f64 	%fd115, %fd20, %fd99, %fd113;
	fma.rn.f64 	%fd116, %fd21, %fd103, %fd114;
	fma.rn.f64 	%fd117, %fd22, %fd102, %fd115;
	sub.f64 	%fd118, %fd116, %fd117;
	st.shared.f64 	[%r38+192], %fd118;
	add.f64 	%fd119, %fd117, %fd116;
	st.shared.f64 	[%r38+48], %fd119;
	fma.rn.f64 	%fd120, %fd23, %fd94, 0d0000000000000000;
	fma.rn.f64 	%fd121, %fd24, %fd95, 0d0000000000000000;
	fma.rn.f64 	%fd122, %fd25, %fd98, %fd120;
	fma.rn.f64 	%fd123, %fd26, %fd99, %fd121;
	fma.rn.f64 	%fd124, %fd27, %fd103, %fd122;
	fma.rn.f64 	%fd125, %fd28, %fd102, %fd123;
	sub.f64 	%fd126, %fd124, %fd125;
	st.shared.f64 	[%r38+144], %fd126;
	add.f64 	%fd127, %fd125, %fd124;
	st.shared.f64 	[%r38+96], %fd127;
	add.s32 	%r7, %r85, 25;
	setp.lt.u32 	%p4, %r85, 5;
	mov.u32 	%r85, %r7;
	@%p4 bra 	$L__BB34_5;
$L__BB34_6:
	bar.sync 	0;
	mov.u32 	%r86, %tid.x;
	setp.gt.u32 	%p5, %r86, 35;
	@%p5 bra 	$L__BB34_14;
$L__BB34_7:
	ld.param.u32 	%r81, [_Z32massMatrixMultiplyRegisterKernelILi5ELi6ELi2EEviPKdS1_S1_S1_Pd_param_0];
	setp.ge.s32 	%p6, %r3, %r81;
	cvt.u16.u32 	%rs11, %r86;
	mul.lo.s16 	%rs12, %rs11, 171;
	shr.u16 	%rs13, %rs12, 10;
	mul.lo.s16 	%rs14, %rs13, 6;
	sub.s16 	%rs15, %rs11, %rs14;
	mul.wide.u16 	%r45, %rs13, 288;
	add.s32 	%r46, %r28, %r45;
	and.b16  	%rs16, %rs15, 255;
	mul.wide.u16 	%r47, %rs16, 48;
	add.s32 	%r10, %r46, %r47;
	ld.shared.f64 	%fd129, [%r10];
	ld.shared.f64 	%fd130, [%r10+32];
	add.f64 	%fd29, %fd129, %fd130;
	sub.f64 	%fd30, %fd129, %fd130;
	ld.shared.f64 	%fd131, [%r10+8];
	ld.shared.f64 	%fd132, [%r10+24];
	add.f64 	%fd31, %fd131, %fd132;
	sub.f64 	%fd32, %fd131, %fd132;
	ld.shared.f64 	%fd133, [%r10+16];
	add.f64 	%fd134, %fd133, %fd133;
	sub.f64 	%fd33, %fd133, %fd133;
	mul.f64 	%fd34, %fd134, 0d3FE0000000000000;
	mov.b32 	%r48, {%rs16, %rs13};
	mov.b32 	%r49, 0;
	mov.b32 	%r50, 9222;
	dp2a.lo.u32.u32 	%r11, %r48, %r50, %r49;
	mov.f64 	%fd260, 0d0000000000000000;
	mov.f64 	%fd261, %fd260;
	@%p6 bra 	$L__BB34_9;
	ld.param.u64 	%rd26, [_Z32massMatrixMultiplyRegisterKernelILi5ELi6ELi2EEviPKdS1_S1_S1_Pd_param_1];
	cvta.to.global.u64 	%rd14, %rd26;
	mad.lo.s32 	%r55, %r3, 216, %r11;
	mul.wide.s32 	%rd15, %r55, 8;
	add.s64 	%rd16, %rd14, %rd15;
	ld.global.nc.f64 	%fd260, [%rd16];
	ld.global.nc.f64 	%fd261, [%rd16+40];
$L__BB34_9:
	ld.param.u32 	%r82, [_Z32massMatrixMultiplyRegisterKernelILi5ELi6ELi2EEviPKdS1_S1_S1_Pd_param_0];
	setp.ge.s32 	%p7, %r3, %r82;
	fma.rn.f64 	%fd136, %fd12, %fd30, 0d0000000000000000;
	fma.rn.f64 	%fd137, %fd14, %fd32, %fd136;
	fma.rn.f64 	%fd138, %fd16, %fd33, %fd137;
	fma.rn.f64 	%fd139, %fd11, %fd29, 0d0000000000000000;
	fma.rn.f64 	%fd140, %fd13, %fd31, %fd139;
	fma.rn.f64 	%fd141, %fd15, %fd34, %fd140;
	add.f64 	%fd142, %fd141, %fd138;
	sub.f64 	%fd143, %fd141, %fd138;
	mul.f64 	%fd144, %fd142, %fd260;
	mul.f64 	%fd145, %fd143, %fd261;
	sub.f64 	%fd39, %fd144, %fd145;
	add.f64 	%fd40, %fd144, %fd145;
	mov.f64 	%fd262, 0d0000000000000000;
	mov.f64 	%fd263, %fd262;
	@%p7 bra 	$L__BB34_11;
	ld.param.u64 	%rd27, [_Z32massMatrixMultiplyRegisterKernelILi5ELi6ELi2EEviPKdS1_S1_S1_Pd_param_1];
	cvta.to.global.u64 	%rd17, %rd27;
	mad.lo.s32 	%r64, %r3, 216, %r11;
	mul.wide.s32 	%rd18, %r64, 8;
	add.s64 	%rd19, %rd17, %rd18;
	ld.global.nc.f64 	%fd262, [%rd19+8];
	ld.global.nc.f64 	%fd263, [%rd19+32];
$L__BB34_11:
	ld.param.u32 	%r83, [_Z32massMatrixMultiplyRegisterKernelILi5ELi6ELi2EEviPKdS1_S1_S1_Pd_param_0];
	setp.ge.s32 	%p8, %r3, %r83;
	fma.rn.f64 	%fd147, %fd17, %fd29, 0d0000000000000000;
	fma.rn.f64 	%fd148, %fd19, %fd31, %fd147;
	fma.rn.f64 	%fd149, %fd21, %fd34, %fd148;
	fma.rn.f64 	%fd150, %fd18, %fd30, 0d0000000000000000;
	fma.rn.f64 	%fd151, %fd20, %fd32, %fd150;
	fma.rn.f64 	%fd152, %fd22, %fd33, %fd151;
	add.f64 	%fd153, %fd149, %fd152;
	sub.f64 	%fd154, %fd149, %fd152;
	mul.f64 	%fd155, %fd153, %fd262;
	mul.f64 	%fd156, %fd154, %fd263;
	sub.f64 	%fd45, %fd155, %fd156;
	add.f64 	%fd46, %fd155, %fd156;
	fma.rn.f64 	%fd157, %fd23, %fd29, 0d0000000000000000;
	fma.rn.f64 	%fd158, %fd24, %fd30, 0d0000000000000000;
	fma.rn.f64 	%fd159, %fd25, %fd31, %fd157;
	fma.rn.f64 	%fd160, %fd26, %fd32, %fd158;
	fma.rn.f64 	%fd47, %fd27, %fd34, %fd159;
	fma.rn.f64 	%fd48, %fd28, %fd33, %fd160;
	mov.f64 	%fd264, 0d0000000000000000;
	mov.f64 	%fd265, %fd264;
	@%p8 bra 	$L__BB34_13;
	ld.param.u64 	%rd28, [_Z32massMatrixMultiplyRegisterKernelILi5ELi6ELi2EEviPKdS1_S1_S1_Pd_param_1];
	cvta.to.global.u64 	%rd20, %rd28;
	mad.lo.s32 	%r68, %r3, 216, %r11;
	mul.wide.s32 	%rd21, %r68, 8;
	add.s64 	%rd22, %rd20, %rd21;
	ld.global.nc.f64 	%fd264, [%rd22+16];
	ld.global.nc.f64 	%fd265, [%rd22+24];
$L__BB34_13:
	add.f64 	%fd161, %fd47, %fd48;
	sub.f64 	%fd162, %fd47, %fd48;
	mul.f64 	%fd163, %fd161, %fd264;
	mul.f64 	%fd164, %fd162, %fd265;
	sub.f64 	%fd165, %fd163, %fd164;
	add.f64 	%fd166, %fd163, %fd164;
	fma.rn.f64 	%fd167, %fd11, %fd40, 0d0000000000000000;
	fma.rn.f64 	%fd168, %fd12, %fd39, 0d0000000000000000;
	fma.rn.f64 	%fd169, %fd17, %fd46, %fd167;
	fma.rn.f64 	%fd170, %fd18, %fd45, %fd168;
	fma.rn.f64 	%fd171, %fd23, %fd166, %fd169;
	fma.rn.f64 	%fd172, %fd24, %fd165, %fd170;
	sub.f64 	%fd173, %fd171, %fd172;
	st.shared.f64 	[%r10+32], %fd173;
	add.f64 	%fd174, %fd171, %fd172;
	st.shared.f64 	[%r10], %fd174;
	fma.rn.f64 	%fd175, %fd13, %fd40, 0d0000000000000000;
	fma.rn.f64 	%fd176, %fd14, %fd39, 0d0000000000000000;
	fma.rn.f64 	%fd177, %fd19, %fd46, %fd175;
	fma.rn.f64 	%fd178, %fd20, %fd45, %fd176;
	fma.rn.f64 	%fd179, %fd25, %fd166, %fd177;
	fma.rn.f64 	%fd180, %fd26, %fd165, %fd178;
	sub.f64 	%fd181, %fd179, %fd180;
	st.shared.f64 	[%r10+24], %fd181;
	add.f64 	%fd182, %fd179, %fd180;
	st.shared.f64 	[%r10+8], %fd182;
	fma.rn.f64 	%fd183, %fd15, %fd40, 0d0000000000000000;
	fma.rn.f64 	%fd184, %fd16, %fd39, 0d0000000000000000;
	fma.rn.f64 	%fd185, %fd21, %fd46, %fd183;
	fma.rn.f64 	%fd186, %fd22, %fd45, %fd184;
	fma.rn.f64 	%fd187, %fd27, %fd166, %fd185;
	fma.rn.f64 	%fd188, %fd28, %fd165, %fd186;
	add.f64 	%fd189, %fd187, %fd188;
	st.shared.f64 	[%r10+16], %fd189;
	add.s32 	%r13, %r86, 25;
	setp.lt.u32 	%p9, %r86, 11;
	mov.u32 	%r86, %r13;
	@%p9 bra 	$L__BB34_7;
$L__BB34_14:
	mov.u32 	%r87, %tid.x;
	setp.gt.u32 	%p10, %r87, 29;
	bar.sync 	0;
	@%p10 bra 	$L__BB34_17;
	mov.u32 	%r69, %tid.y;
	mov.u32 	%r70, _ZZ32massMatrixMultiplyRegisterKernelILi5ELi6ELi2EEviPKdS1_S1_S1_PdE6s_tmp1;
	mad.lo.s32 	%r71, %r69, 1728, %r70;
$L__BB34_16:
	cvt.u16.u32 	%rs17, %r87;
	mul.lo.s16 	%rs18, %rs17, 205;
	shr.u16 	%rs19, %rs18, 10;
	mul.lo.s16 	%rs20, %rs19, 5;
	sub.s16 	%rs21, %rs17, %rs20;
	mul.wide.u16 	%r72, %rs19, 288;
	add.s32 	%r73, %r71, %r72;
	and.b16  	%rs22, %rs21, 255;
	mul.wide.u16 	%r74, %rs22, 8;
	add.s32 	%r75, %r73, %r74;
	ld.shared.f64 	%fd190, [%r75];
	ld.shared.f64 	%fd191, [%r75+240];
	add.f64 	%fd192, %fd190, %fd191;
	sub.f64 	%fd193, %fd190, %fd191;
	ld.shared.f64 	%fd194, [%r75+48];
	ld.shared.f64 	%fd195, [%r75+192];
	add.f64 	%fd196, %fd194, %fd195;
	sub.f64 	%fd197, %fd194, %fd195;
	ld.shared.f64 	%fd198, [%r75+96];
	ld.shared.f64 	%fd199, [%r75+144];
	add.f64 	%fd200, %fd198, %fd199;
	sub.f64 	%fd201, %fd198, %fd199;
	fma.rn.f64 	%fd202, %fd11, %fd192, 0d0000000000000000;
	fma.rn.f64 	%fd203, %fd12, %fd193, 0d0000000000000000;
	fma.rn.f64 	%fd204, %fd17, %fd196, %fd202;
	fma.rn.f64 	%fd205, %fd18, %fd197, %fd203;
	fma.rn.f64 	%fd206, %fd23, %fd200, %fd204;
	fma.rn.f64 	%fd207, %fd24, %fd201, %fd205;
	sub.f64 	%fd208, %fd206, %fd207;
	st.shared.f64 	[%r75+192], %fd208;
	add.f64 	%fd209, %fd206, %fd207;
	st.shared.f64 	[%r75], %fd209;
	fma.rn.f64 	%fd210, %fd13, %fd192, 0d0000000000000000;
	fma.rn.f64 	%fd211, %fd14, %fd193, 0d0000000000000000;
	fma.rn.f64 	%fd212, %fd19, %fd196, %fd210;
	fma.rn.f64 	%fd213, %fd20, %fd197, %fd211;
	fma.rn.f64 	%fd214, %fd25, %fd200, %fd212;
	fma.rn.f64 	%fd215, %fd26, %fd201, %fd213;
	sub.f64 	%fd216, %fd214, %fd215;
	st.shared.f64 	[%r75+144], %fd216;
	add.f64 	%fd217, %fd214, %fd215;
	st.shared.f64 	[%r75+48], %fd217;
	fma.rn.f64 	%fd218, %fd15, %fd192, 0d0000000000000000;
	fma.rn.f64 	%fd219, %fd16, %fd193, 0d0000000000000000;
	fma.rn.f64 	%fd220, %fd21, %fd196, %fd218;
	fma.rn.f64 	%fd221, %fd22, %fd197, %fd219;
	fma.rn.f64 	%fd222, %fd27, %fd200, %fd220;
	fma.rn.f64 	%fd223, %fd28, %fd201, %fd221;
	add.f64 	%fd224, %fd222, %fd223;
	st.shared.f64 	[%r75+96], %fd224;
	add.s32 	%r16, %r87, 25;
	setp.lt.u32 	%p11, %r87, 5;
	mov.u32 	%r87, %r16;
	@%p11 bra 	$L__BB34_16;
$L__BB34_17:
	ld.param.u32 	%r84, [_Z32massMatrixMultiplyRegisterKernelILi5ELi6ELi2EEviPKdS1_S1_S1_Pd_param_0];
	mov.u32 	%r76, %ctaid.x;
	shl.b32 	%r77, %r76, 1;
	mov.u32 	%r78, %tid.y;
	add.s32 	%r17, %r77, %r78;
	setp.ge.s32 	%p12, %r17, %r84;
	bar.sync 	0;
	ld.shared.f64 	%fd225, [%r5];
	ld.shared.f64 	%fd226, [%r5+1440];
	add.f64 	%fd227, %fd225, %fd226;
	sub.f64 	%fd228, %fd225, %fd226;
	ld.shared.f64 	%fd229, [%r5+288];
	ld.shared.f64 	%fd230, [%r5+1152];
	add.f64 	%fd231, %fd229, %fd230;
	sub.f64 	%fd232, %fd229, %fd230;
	ld.shared.f64 	%fd233, [%r5+576];
	ld.shared.f64 	%fd234, [%r5+864];
	add.f64 	%fd235, %fd233, %fd234;
	sub.f64 	%fd236, %fd233, %fd234;
	fma.rn.f64 	%fd237, %fd11, %fd227, 0d0000000000000000;
	fma.rn.f64 	%fd238, %fd12, %fd228, 0d0000000000000000;
	fma.rn.f64 	%fd239, %fd17, %fd231, %fd237;
	fma.rn.f64 	%fd240, %fd18, %fd232, %fd238;
	fma.rn.f64 	%fd53, %fd23, %fd235, %fd239;
	fma.rn.f64 	%fd54, %fd24, %fd236, %fd240;
	fma.rn.f64 	%fd241, %fd13, %fd227, 0d0000000000000000;
	fma.rn.f64 	%fd242, %fd14, %fd228, 0d0000000000000000;
	fma.rn.f64 	%fd243, %fd19, %fd231, %fd241;
	fma.rn.f64 	%fd244, %fd20, %fd232, %fd242;
	fma.rn.f64 	%fd55, %fd25, %fd235, %fd243;
	fma.rn.f64 	%fd56, %fd26, %fd236, %fd244;
	fma.rn.f64 	%fd245, %fd15, %fd227, 0d0000000000000000;
	fma.rn.f64 	%fd246, %fd16, %fd228, 0d0000000000000000;
	fma.rn.f64 	%fd247, %fd21, %fd231, %fd245;
	fma.rn.f64 	%fd248, %fd22, %fd232, %fd246;
	fma.rn.f64 	%fd249, %fd27, %fd235, %fd247;
	fma.rn.f64 	%fd250, %fd28, %fd236, %fd248;
	add.f64 	%fd57, %fd249, %fd250;
	@%p12 bra 	$L__BB34_19;
	ld.param.u64 	%rd29, [_Z32massMatrixMultiplyRegisterKernelILi5ELi6ELi2EEviPKdS1_S1_S1_Pd_param_5];
	mov.u32 	%r79, %tid.x;
	mad.lo.s32 	%r80, %r17, 125, %r79;
	cvta.to.global.u64 	%rd23, %rd29;
	mul.wide.s32 	%rd24, %r80, 8;
	add.s64 	%rd25, %rd23, %rd24;
	add.f64 	%fd251, %fd53, %fd54;
	st.global.f64 	[%rd25], %fd251;
	add.f64 	%fd252, %fd55, %fd56;
	st.global.f64 	[%rd25+200], %fd252;
	st.global.f64 	[%rd25+400], %fd57;
	sub.f64 	%fd253, %fd55, %fd56;
	st.global.f64 	[%rd25+600], %fd253;
	sub.f64 	%fd254, %fd53, %fd54;
	st.global.f64 	[%rd25+800], %fd254;
$L__BB34_19:
	ret;

}
	// .globl	_Z32massMatrixMultiplyConstantKernelILi5ELi6ELi2EEviPKdS1_S1_S1_Pd
.visible .entry _Z32massMatrixMultiplyConstantKernelILi5ELi6ELi2EEviPKdS1_S1_S1_Pd(
	.param .u32 _Z32massMatrixMultiplyConstantKernelILi5ELi6ELi2EEviPKdS1_S1_S1_Pd_param_0,
	.param .u64 .ptr .align 1 _Z32massMatrixMultiplyConstantKernelILi5ELi6ELi2EEviPKdS1_S1_S1_Pd_param_1,
	.param .u64 .ptr .align 1 _Z32massMatrixMultiplyConstantKernelILi5ELi6ELi2EEviPKdS1_S1_S1_Pd_param_2,
	.param .u64 .ptr .align 1 _Z32massMatrixMultiplyConstantKernelILi5ELi6ELi2EEviPKdS1_S1_S1_Pd_param_3,
	.param .u64 .ptr .align 1 _Z32massMatrixMultiplyConstantKernelILi5ELi6ELi2EEviPKdS1_S1_S1_Pd_param_4,
	.param .u64 .ptr .align 1 _Z32massMatrixMultiplyConstantKernelILi5ELi6ELi2EEviPKdS1_S1_S1_Pd_param_5
)
{
	.reg .pred 	%p<12>;
	.reg .b16 	%rs<23>;
	.reg .b32 	%r<46>;
	.reg .b64 	%rd<23>;
	.reg .b64 	%fd<274>;
	// demoted variable
	.shared .align 8 .b8 _ZZ32massMatrixMultiplyConstantKernelILi5ELi6ELi2EEviPKdS1_S1_S1_PdE6s_tmp1[3456];
	ld.param.u32 	%r16, [_Z32massMatrixMultiplyConstantKernelILi5ELi6ELi2EEviPKdS1_S1_S1_Pd_param_0];
	ld.param.u64 	%rd2, [_Z32massMatrixMultiplyConstantKernelILi5ELi6ELi2EEviPKdS1_S1_S1_Pd_param_4];
	mov.u32 	%r43, %tid.x;
	mov.u32 	%r2, %tid.y;
	mov.u32 	%r17, %ctaid.x;
	shl.b32 	%r18, %r17, 1;
	add.s32 	%r3, %r18, %r2;
	setp.ge.s32 	%p1, %r3, %r16;
	@%p1 bra 	$L__BB35_2;
	cvta.to.global.u64 	%rd4, %rd2;
	mad.lo.s32 	%r19, %r3, 125, %r43;
	mul.wide.s32 	%rd5, %r19, 8;
	add.s64 	%rd6, %rd4, %rd5;
	ld.global.nc.f64 	%fd267, [%rd6];
	ld.global.nc.f64 	%fd266, [%rd6+200];
	ld.global.nc.f64 	%fd265, [%rd6+400];
	ld.global.nc.f64 	%fd264, [%rd6+600];
	ld.global.nc.f64 	%fd263, [%rd6+800];
$L__BB35_2:
	cvt.u16.u32 	%rs1, %r43;
	bar.sync 	0;
	mul.hi.u16 	%rs2, %rs1, 13108;
	mul.lo.s16 	%rs3, %rs2, 5;
	sub.s16 	%rs4, %rs1, %rs3;
	add.f64 	%fd57, %fd267, %fd263;
	sub.f64 	%fd58, %fd267, %fd263;
	add.f64 	%fd59, %fd266, %fd264;
	sub.f64 	%fd60, %fd266, %fd264;
	add.f64 	%fd61, %fd265, %fd265;
	sub.f64 	%fd62, %fd265, %fd265;
	mul.f64 	%fd63, %fd61, 0d3FE0000000000000;
	mov.u32 	%r20, _ZZ32massMatrixMultiplyConstantKernelILi5ELi6ELi2EEviPKdS1_S1_S1_PdE6s_tmp1;
	mad.lo.s32 	%r4, %r2, 1728, %r20;
	mul.wide.u16 	%r21, %rs2, 48;
	add.s32 	%r22, %r4, %r21;
	mul.wide.u16 	%r23, %rs4, 8;
	add.s32 	%r5, %r22, %r23;
	ld.const.f64 	%fd64, [const_oddDofToQuad];
	fma.rn.f64 	%fd65, %fd64, %fd57, 0d0000000000000000;
	ld.const.f64 	%fd66, [const_evenDofToQuad];
	fma.rn.f64 	%fd67, %fd66, %fd58, 0d0000000000000000;
	ld.const.f64 	%fd11, [const_oddDofToQuad+8];
	fma.rn.f64 	%fd68, %fd11, %fd59, %fd65;
	ld.const.f64 	%fd12, [const_evenDofToQuad+8];
	fma.rn.f64 	%fd69, %fd12, %fd60, %fd67;
	ld.const.f64 	%fd13, [const_oddDofToQuad+16];
	fma.rn.f64 	%fd70, %fd13, %fd63, %fd68;
	ld.const.f64 	%fd14, [const_evenDofToQuad+16];
	fma.rn.f64 	%fd71, %fd14, %fd62, %fd69;
	sub.f64 	%fd72, %fd70, %fd71;
	st.shared.f64 	[%r5+1440], %fd72;
	add.f64 	%fd73, %fd71, %fd70;
	st.shared.f64 	[%r5], %fd73;
	ld.const.f64 	%fd15, [const_oddDofToQuad+24];
	fma.rn.f64 	%fd74, %fd15, %fd57, 0d0000000000000000;
	ld.const.f64 	%fd16, [const_evenDofToQuad+24];
	fma.rn.f64 	%fd75, %fd16, %fd58, 0d0000000000000000;
	ld.const.f64 	%fd17, [const_oddDofToQuad+32];
	fma.rn.f64 	%fd76, %fd17, %fd59, %fd74;
	ld.const.f64 	%fd18, [const_evenDofToQuad+32];
	fma.rn.f64 	%fd77, %fd18, %fd60, %fd75;
	ld.const.f64 	%fd19, [const_oddDofToQuad+40];
	fma.rn.f64 	%fd78, %fd19, %fd63, %fd76;
	ld.const.f64 	%fd20, [const_evenDofToQuad+40];
	fma.rn.f64 	%fd79, %fd20, %fd62, %fd77;
	sub.f64 	%fd80, %fd78, %fd79;
	st.shared.f64 	[%r5+1152], %fd80;
	add.f64 	%fd81, %fd79, %fd78;
	st.shared.f64 	[%r5+288], %fd81;
	ld.const.f64 	%fd21, [const_oddDofToQuad+48];
	fma.rn.f64 	%fd82, %fd21, %fd57, 0d0000000000000000;
	ld.const.f64 	%fd22, [const_evenDofToQuad+48];
	fma.rn.f64 	%fd83, %fd22, %fd58, 0d0000000000000000;
	ld.const.f64 	%fd23, [const_oddDofToQuad+56];
	fma.rn.f64 	%fd84, %fd23, %fd59, %fd82;
	ld.const.f64 	%fd24, [const_evenDofToQuad+56];
	fma.rn.f64 	%fd85, %fd24, %fd60, %fd83;
	ld.const.f64 	%fd25, [const_oddDofToQuad+64];
	fma.rn.f64 	%fd86, %fd25, %fd63, %fd84;
	ld.const.f64 	%fd26, [const_evenDofToQuad+64];
	fma.rn.f64 	%fd87, %fd26, %fd62, %fd85;
	sub.f64 	%fd88, %fd86, %fd87;
	st.shared.f64 	[%r5+864], %fd88;
	add.f64 	%fd89, %fd87, %fd86;
	st.shared.f64 	[%r5+576], %fd89;
	bar.sync 	0;
	setp.gt.u32 	%p2, %r43, 29;
	@%p2 bra 	$L__BB35_4;
$L__BB35_3:
	cvt.u16.u32 	%rs5, %r43;
	mul.lo.s16 	%rs6, %rs5, 205;
	shr.u16 	%rs7, %rs6, 10;
	mul.lo.s16 	%rs8, %rs7, 5;
	sub.s16 	%rs9, %rs5, %rs8;
	mul.wide.u16 	%r24, %rs7, 288;
	add.s32 	%r25, %r4, %r24;
	and.b16  	%rs10, %rs9, 255;
	mul.wide.u16 	%r26, %rs10, 8;
	add.s32 	%r27, %r25, %r26;
	ld.shared.f64 	%fd90, [%r27];
	ld.shared.f64 	%fd91, [%r27+192];
	add.f64 	%fd92, %fd90, %fd91;
	sub.f64 	%fd93, %fd90, %fd91;
	ld.shared.f64 	%fd94, [%r27+48];
	ld.shared.f64 	%fd95, [%r27+144];
	add.f64 	%fd96, %fd94, %fd95;
	sub.f64 	%fd97, %fd94, %fd95;
	ld.shared.f64 	%fd98, [%r27+96];
	add.f64 	%fd99, %fd98, %fd98;
	sub.f64 	%fd100, %fd98, %fd98;
	mul.f64 	%fd101, %fd99, 0d3FE0000000000000;
	fma.rn.f64 	%fd103, %fd64, %fd92, 0d0000000000000000;
	fma.rn.f64 	%fd105, %fd66, %fd93, 0d0000000000000000;
	fma.rn.f64 	%fd106, %fd11, %fd96, %fd103;
	fma.rn.f64 	%fd107, %fd12, %fd97, %fd105;
	fma.rn.f64 	%fd108, %fd13, %fd101, %fd106;
	fma.rn.f64 	%fd109, %fd14, %fd100, %fd107;
	sub.f64 	%fd110, %fd108, %fd109;
	st.shared.f64 	[%r27+240], %fd110;
	add.f64 	%fd111, %fd109, %fd108;
	st.shared.f64 	[%r27], %fd111;
	fma.rn.f64 	%fd112, %fd15, %fd92, 0d0000000000000000;
	fma.rn.f64 	%fd113, %fd16, %fd93, 0d0000000000000000;
	fma.rn.f64 	%fd114, %fd17, %fd96, %fd112;
	fma.rn.f64 	%fd115, %fd18, %fd97, %fd113;
	fma.rn.f64 	%fd116, %fd19, %fd101, %fd114;
	fma.rn.f64 	%fd117, %fd20, %fd100, %fd115;
	sub.f64 	%fd118, %fd116, %fd117;
	st.shared.f64 	[%r27+192], %fd118;
	add.f64 	%fd119, %fd117, %fd116;
	st.shared.f64 	[%r27+48], %fd119;
	fma.rn.f64 	%fd120, %fd21, %fd92, 0d0000000000000000;
	fma.rn.f64 	%fd121, %fd22, %fd93, 0d0000000000000000;
	fma.rn.f64 	%fd122, %fd23, %fd96, %fd120;
	fma.rn.f64 	%fd123, %fd24, %fd97, %fd121;
	fma.rn.f64 	%fd124, %fd25, %fd101, %fd122;
	fma.rn.f64 	%fd125, %fd26, %fd100, %fd123;
	sub.f64 	%fd126, %fd124, %fd125;
	st.shared.f64 	[%r27+144], %fd126;
	add.f64 	%fd127, %fd125, %fd124;
	st.shared.f64 	[%r27+96], %fd127;
	add.s32 	%r7, %r43, 25;
	setp.lt.u32 	%p3, %r43, 5;
	mov.u32 	%r43, %r7;
	@%p3 bra 	$L__BB35_3;
$L__BB35_4:
	bar.sync 	0;
	mov.u32 	%r44, %tid.x;
	setp.gt.u32 	%p4, %r44, 35;
	@%p4 bra 	$L__BB35_12;
$L__BB35_5:
	setp.ge.s32 	%p5, %r3, %r16;
	cvt.u16.u32 	%rs11, %r44;
	mul.lo.s16 	%rs12, %rs11, 171;
	shr.u16 	%rs13, %rs12, 10;
	mul.lo.s16 	%rs14, %rs13, 6;
	sub.s16 	%rs15, %rs11, %rs14;
	mul.wide.u16 	%r28, %rs13, 288;
	add.s32 	%r29, %r4, %r28;
	and.b16  	%rs16, %rs15, 255;
	mul.wide.u16 	%r30, %rs16, 48;
	add.s32 	%r10, %r29, %r30;
	ld.shared.f64 	%fd129, [%r10];
	ld.shared.f64 	%fd130, [%r10+32];
	add.f64 	%fd27, %fd129, %fd130;
	sub.f64 	%fd28, %fd129, %fd130;
	ld.shared.f64 	%fd131, [%r10+8];
	ld.shared.f64 	%fd132, [%r10+24];
	add.f64 	%fd29, %fd131, %fd132;
	sub.f64 	%fd30, %fd131, %fd132;
	ld.shared.f64 	%fd133, [%r10+16];
	add.f64 	%fd134, %fd133, %fd133;
	sub.f64 	%fd31, %fd133, %fd133;
	mul.f64 	%fd32, %fd134, 0d3FE0000000000000;
	mov.b32 	%r31, {%rs16, %rs13};
	mov.b32 	%r32, 0;
	mov.b32 	%r33, 9222;
	dp2a.lo.u32.u32 	%r11, %r31, %r33, %r32;
	mov.f64 	%fd268, 0d0000000000000000;
	mov.f64 	%fd269, %fd268;
	@%p5 bra 	$L__BB35_7;
	ld.param.u64 	%rd19, [_Z32massMatrixMultiplyConstantKernelILi5ELi6ELi2EEviPKdS1_S1_S1_Pd_param_1];
	cvta.to.global.u64 	%rd7, %rd19;
	mad.lo.s32 	%r34, %r3, 216, %r11;
	mul.wide.s32 	%rd8, %r34, 8;
	add.s64 	%rd9, %rd7, %rd8;
	ld.global.nc.f64 	%fd268, [%rd9];
	ld.global.nc.f64 	%fd269, [%rd9+40];
$L__BB35_7:
	fma.rn.f64 	%fd137, %fd66, %fd28, 0d0000000000000000;
	fma.rn.f64 	%fd138, %fd12, %fd30, %fd137;
	fma.rn.f64 	%fd139, %fd14, %fd31, %fd138;
	fma.rn.f64 	%fd141, %fd64, %fd27, 0d0000000000000000;
	fma.rn.f64 	%fd142, %fd11, %fd29, %fd141;
	fma.rn.f64 	%fd143, %fd13, %fd32, %fd142;
	add.f64 	%fd144, %fd143, %fd139;
	sub.f64 	%fd145, %fd143, %fd139;
	mul.f64 	%fd146, %fd144, %fd268;
	mul.f64 	%fd147, %fd145, %fd269;
	sub.f64 	%fd37, %fd146, %fd147;
	add.f64 	%fd38, %fd146, %fd147;
	mov.f64 	%fd270, 0d0000000000000000;
	mov.f64 	%fd271, %fd270;
	@%p5 bra 	$L__BB35_9;
	ld.param.u64 	%rd20, [_Z32massMatrixMultiplyConstantKernelILi5ELi6ELi2EEviPKdS1_S1_S1_Pd_param_1];
	cvta.to.global.u64 	%rd10, %rd20;
	mad.lo.s32 	%r35, %r3, 216, %r11;
	mul.wide.s32 	%rd11, %r35, 8;
	add.s64 	%rd12, %rd10, %rd11;
	ld.global.nc.f64 	%fd270, [%rd12+8];
	ld.global.nc.f64 	%fd271, [%rd12+32];
$L__BB35_9:
	fma.rn.f64 	%fd149, %fd15, %fd27, 0d0000000000000000;
	fma.rn.f64 	%fd150, %fd17, %fd29, %fd149;
	fma.rn.f64 	%fd151, %fd19, %fd32, %fd150;
	fma.rn.f64 	%fd152, %fd16, %fd28, 0d0000000000000000;
	fma.rn.f64 	%fd153, %fd18, %fd30, %fd152;
	fma.rn.f64 	%fd154, %fd20, %fd31, %fd153;
	add.f64 	%fd155, %fd151, %fd154;
	sub.f64 	%fd156, %fd151, %fd154;
	mul.f64 	%fd157, %fd155, %fd270;
	mul.f64 	%fd158, %fd156, %fd271;
	sub.f64 	%fd43, %fd157, %fd158;
	add.f64 	%fd44, %fd157, %fd158;
	fma.rn.f64 	%fd159, %fd21, %fd27, 0d0000000000000000;
	fma.rn.f64 	%fd160, %fd22, %fd28, 0d0000000000000000;
	fma.rn.f64 	%fd161, %fd23, %fd29, %fd159;
	fma.rn.f64 	%fd162, %fd24, %fd30, %fd160;
	fma.rn.f64 	%fd45, %fd25, %fd32, %fd161;
	fma.rn.f64 	%fd46, %fd26, %fd31, %fd162;
	mov.f64 	%fd272, 0d0000000000000000;
	mov.f64 	%fd273, %fd272;
	@%p5 bra 	$L__BB35_11;
	ld.param.u64 	%rd21, [_Z32massMatrixMultiplyConstantKernelILi5ELi6ELi2EEviPKdS1_S1_S1_Pd_param_1];
	cvta.to.global.u64 	%rd13, %rd21;
	mad.lo.s32 	%r36, %r3, 216, %r11;
	mul.wide.s32 	%rd14, %r36, 8;
	add.s64 	%rd15, %rd13, %rd14;
	ld.global.nc.f64 	%fd272, [%rd15+16];
	ld.global.nc.f64 	%fd273, [%rd15+24];
$L__BB35_11:
	add.f64 	%fd163, %fd45, %fd46;
	sub.f64 	%fd164, %fd45, %fd46;
	mul.f64 	%fd165, %fd163, %fd272;
	mul.f64 	%fd166, %fd164, %fd273;
	sub.f64 	%fd167, %fd165, %fd166;
	add.f64 	%fd168, %fd165, %fd166;
	fma.rn.f64 	%fd170, %fd64, %fd38, 0d0000000000000000;
	fma.rn.f64 	%fd172, %fd66, %fd37, 0d0000000000000000;
	fma.rn.f64 	%fd173, %fd15, %fd44, %fd170;
	fma.rn.f64 	%fd174, %fd16, %fd43, %fd172;
	fma.rn.f64 	%fd175, %fd21, %fd168, %fd173;
	fma.rn.f64 	%fd176, %fd22, %fd167, %fd174;
	sub.f64 	%fd177, %fd175, %fd176;
	st.shared.f64 	[%r10+32], %fd177;
	add.f64 	%fd178, %fd175, %fd176;
	st.shared.f64 	[%r10], %fd178;
	fma.rn.f64 	%fd179, %fd11, %fd38, 0d0000000000000000;
	fma.rn.f64 	%fd180, %fd12, %fd37, 0d0000000000000000;
	fma.rn.f64 	%fd181, %fd17, %fd44, %fd179;
	fma.rn.f64 	%fd182, %fd18, %fd43, %fd180;
	fma.rn.f64 	%fd183, %fd23, %fd168, %fd181;
	fma.rn.f64 	%fd184, %fd24, %fd167, %fd182;
	sub.f64 	%fd185, %fd183, %fd184;
	st.shared.f64 	[%r10+24], %fd185;
	add.f64 	%fd186, %fd183, %fd184;
	st.shared.f64 	[%r10+8], %fd186;
	fma.rn.f64 	%fd187, %fd13, %fd38, 0d0000000000000000;
	fma.rn.f64 	%fd188, %fd14, %fd37, 0d0000000000000000;
	fma.rn.f64 	%fd189, %fd19, %fd44, %fd187;
	fma.rn.f64 	%fd190, %fd20, %fd43, %fd188;
	fma.rn.f64 	%fd191, %fd25, %fd168, %fd189;
	fma.rn.f64 	%fd192, %fd26, %fd167, %fd190;
	add.f64 	%fd193, %fd191, %fd192;
	st.shared.f64 	[%r10+16], %fd193;
	add.s32 	%r12, %r44, 25;
	setp.lt.u32 	%p8, %r44, 11;
	mov.u32 	%r44, %r12;
	@%p8 bra 	$L__BB35_5;
$L__BB35_12:
	mov.u32 	%r45, %tid.x;
	setp.gt.u32 	%p9, %r45, 29;
	bar.sync 	0;
	@%p9 bra 	$L__BB35_15;
	ld.const.f64 	%fd206, [const_oddDofToQuad];
	ld.const.f64 	%fd208, [const_evenDofToQuad];
$L__BB35_14:
	cvt.u16.u32 	%rs17, %r45;
	mul.lo.s16 	%rs18, %rs17, 205;
	shr.u16 	%rs19, %rs18, 10;
	mul.lo.s16 	%rs20, %rs19, 5;
	sub.s16 	%rs21, %rs17, %rs20;
	mul.wide.u16 	%r37, %rs19, 288;
	add.s32 	%r38, %r4, %r37;
	and.b16  	%rs22, %rs21, 255;
	mul.wide.u16 	%r39, %rs22, 8;
	add.s32 	%r40, %r38, %r39;
	ld.shared.f64 	%fd194, [%r40];
	ld.shared.f64 	%fd195, [%r40+240];
	add.f64 	%fd196, %fd194, %fd195;
	sub.f64 	%fd197, %fd194, %fd195;
	ld.shared.f64 	%fd198, [%r40+48];
	ld.shared.f64 	%fd199, [%r40+192];
	add.f64 	%fd200, %fd198, %fd199;
	sub.f64 	%fd201, %fd198, %fd199;
	ld.shared.f64 	%fd202, [%r40+96];
	ld.shared.f64 	%fd203, [%r40+144];
	add.f64 	%fd204, %fd202, %fd203;
	sub.f64 	%fd205, %fd202, %fd203;
	fma.rn.f64 	%fd207, %fd206, %fd196, 0d0000000000000000;
	fma.rn.f64 	%fd209, %fd208, %fd197, 0d0000000000000000;
	fma.rn.f64 	%fd210, %fd15, %fd200, %fd207;
	fma.rn.f64 	%fd211, %fd16, %fd201, %fd209;
	fma.rn.f64 	%fd212, %fd21, %fd204, %fd210;
	fma.rn.f64 	%fd213, %fd22, %fd205, %fd211;
	sub.f64 	%fd214, %fd212, %fd213;
	st.shared.f64 	[%r40+192], %fd214;
	add.f64 	%fd215, %fd212, %fd213;
	st.shared.f64 	[%r40], %fd215;
	fma.rn.f64 	%fd216, %fd11, %fd196, 0d0000000000000000;
	fma.rn.f64 	%fd217, %fd12, %fd197, 0d0000000000000000;
	fma.rn.f64 	%fd218, %fd17, %fd200, %fd216;
	fma.rn.f64 	%fd219, %fd18, %fd201, %fd217;
	fma.rn.f64 	%fd220, %fd23, %fd204, %fd218;
	fma.rn.f64 	%fd221, %fd24, %fd205, %fd219;
	sub.f64 	%fd222, %fd220, %fd221;
	st.shared.f64 	[%r40+144], %fd222;
	add.f64 	%fd223, %fd220, %fd221;
	st.shared.f64 	[%r40+48], %fd223;
	fma.rn.f64 	%fd224, %fd13, %fd196, 0d0000000000000000;
	fma.rn.f64 	%fd225, %fd14, %fd197, 0d0000000000000000;
	fma.rn.f64 	%fd226, %fd19, %fd200, %fd224;
	fma.rn.f64 	%fd227, %fd20, %fd201, %fd225;
	fma.rn.f64 	%fd228, %fd25, %fd204, %fd226;
	fma.rn.f64 	%fd229, %fd26, %fd205, %fd227;
	add.f64 	%fd230, %fd228, %fd229;
	st.shared.f64 	[%r40+96], %fd230;
	add.s32 	%r15, %r45, 25;
	setp.lt.u32 	%p10, %r45, 5;
	mov.u32 	%r45, %r15;
	@%p10 bra 	$L__BB35_14;
$L__BB35_15:
	setp.ge.s32 	%p11, %r3, %r16;
	bar.sync 	0;
	ld.shared.f64 	%fd231, [%r5];
	ld.shared.f64 	%fd232, [%r5+1440];
	add.f64 	%fd233, %fd231, %fd232;
	sub.f64 	%fd234, %fd231, %fd232;
	ld.shared.f64 	%fd235, [%r5+288];
	ld.shared.f64 	%fd236, [%r5+1152];
	add.f64 	%fd237, %fd235, %fd236;
	sub.f64 	%fd238, %fd235, %fd236;
	ld.shared.f64 	%fd239, [%r5+576];
	ld.shared.f64 	%fd240, [%r5+864];
	add.f64 	%fd241, %fd239, %fd240;
	sub.f64 	%fd242, %fd239, %fd240;
	ld.const.f64 	%fd243, [const_oddDofToQuad];
	fma.rn.f64 	%fd244, %fd243, %fd233, 0d0000000000000000;
	ld.const.f64 	%fd245, [const_evenDofToQuad];
	fma.rn.f64 	%fd246, %fd245, %fd234, 0d0000000000000000;
	fma.rn.f64 	%fd247, %fd15, %fd237, %fd244;
	fma.rn.f64 	%fd248, %fd16, %fd238, %fd246;
	fma.rn.f64 	%fd51, %fd21, %fd241, %fd247;
	fma.rn.f64 	%fd52, %fd22, %fd242, %fd248;
	fma.rn.f64 	%fd249, %fd11, %fd233, 0d0000000000000000;
	fma.rn.f64 	%fd250, %fd12, %fd234, 0d0000000000000000;
	fma.rn.f64 	%fd251, %fd17, %fd237, %fd249;
	fma.rn.f64 	%fd252, %fd18, %fd238, %fd250;
	fma.rn.f64 	%fd53, %fd23, %fd241, %fd251;
	fma.rn.f64 	%fd54, %fd24, %fd242, %fd252;
	fma.rn.f64 	%fd253, %fd13, %fd233, 0d0000000000000000;
	fma.rn.f64 	%fd254, %fd14, %fd234, 0d0000000000000000;
	fma.rn.f64 	%fd255, %fd19, %fd237, %fd253;
	fma.rn.f64 	%fd256, %fd20, %fd238, %fd254;
	fma.rn.f64 	%fd257, %fd25, %fd241, %fd255;
	fma.rn.f64 	%fd258, %fd26, %fd242, %fd256;
	add.f64 	%fd55, %fd257, %fd258;
	@%p11 bra 	$L__BB35_17;
	ld.param.u64 	%rd22, [_Z32massMatrixMultiplyConstantKernelILi5ELi6ELi2EEviPKdS1_S1_S1_Pd_param_5];
	mov.u32 	%r41, %tid.x;
	mad.lo.s32 	%r42, %r3, 125, %r41;
	cvta.to.global.u64 	%rd16, %rd22;
	mul.wide.s32 	%rd17, %r42, 8;
	add.s64 	%rd18, %rd16, %rd17;
	add.f64 	%fd259, %fd51, %fd52;
	st.global.f64 	[%rd18], %fd259;
	add.f64 	%fd260, %fd53, %fd54;
	st.global.f64 	[%rd18+200], %fd260;
	st.global.f64 	[%rd18+400], %fd55;
	sub.f64 	%fd261, %fd53, %fd54;
	st.global.f64 	[%rd18+600], %fd261;
	sub.f64 	%fd262, %fd51, %fd52;
	st.global.f64 	[%rd18+800], %fd262;
$L__BB35_17:
	ret;

}
	// .globl	_Z32massMatrixMultiplyRegisterKernelILi5ELi7ELi2EEviPKdS1_S1_S1_Pd
.visible .entry _Z32massMatrixMultiplyRegisterKernelILi5ELi7ELi2EEviPKdS1_S1_S1_Pd(
	.param .u32 _Z32massMatrixMultiplyRegisterKernelILi5ELi7ELi2EEviPKdS1_S1_S1_Pd_param_0,
	.param .u64 .ptr .align 1 _Z32massMatrixMultiplyRegisterKernelILi5ELi7ELi2EEviPKdS1_S1_S1_Pd_param_1,
	.param .u64 .ptr .align 1 _Z32massMatrixMultiplyRegisterKernelILi5ELi7ELi2EEviPKdS1_S1_S1_Pd_param_2,
	.param .u64 .ptr .align 1 _Z32massMatrixMultiplyRegisterKernelILi5ELi7ELi2EEviPKdS1_S1_S1_Pd_param_3,
	.param .u64 .ptr .align 1 _Z32massMatrixMultiplyRegisterKernelILi5ELi7ELi2EEviPKdS1_S1_S1_Pd_param_4,
	.param .u64 .ptr .align 1 _Z32massMatrixMultiplyRegisterKernelILi5ELi7ELi2EEviPKdS1_S1_S1_Pd_param_5
)
{
	.reg .pred 	%p<14>;
	.reg .b16 	%rs<29>;
	.reg .b32 	%r<93>;
	.reg .b64 	%rd<34>;
	.reg .b64 	%fd<327>;
	// demoted variable
	.shared .align 8 .b8 _ZZ32massMatrixMultiplyRegisterKernelILi5ELi7ELi2EEviPKdS1_S1_S1_PdE6s_tmp1[5488];
	// demoted variable
	.shared .align 8 .b8 _ZZ32massMatrixMultiplyRegisterKernelILi5ELi7ELi2EEviPKdS1_S1_S1_PdE14s_oddDofToQuad[96];
	// demoted variable
	.shared .align 8 .b8 _ZZ32massMatrixMultiplyRegisterKernelILi5ELi7ELi2EEviPKdS1_S1_S1_PdE15s_evenDofToQuad[96];
	ld.param.u32 	%r18, [_Z32massMatrixMultiplyRegisterKernelILi5ELi7ELi2EEviPKdS1_S1_S1_Pd_param_0];
	ld.param.u64 	%rd2, [_Z32massMatrixMultiplyRegisterKernelILi5ELi7ELi2EEviPKdS1_S1_S1_Pd_param_2];
	ld.param.u64 	%rd3, [_Z32massMatrixMultiplyRegisterKernelILi5ELi7ELi2EEviPKdS1_S1_S1_Pd_param_3];
	ld.param.u64 	%rd4, [_Z32massMatrixMultiplyRegisterKernelILi5ELi7ELi2EEviPKdS1_S1_S1_Pd_param_4];
	mov.u32 	%r90, %tid.x;
	mov.u32 	%r2, %tid.y;
	mov.u32 	%r19, %ctaid.x;
	shl.b32 	%r20, %r19, 1;
	add.s32 	%r3, %r20, %r2;
	setp.ge.s32 	%p1, %r3, %r18;
	@%p1 bra 	$L__BB36_2;
	cvta.to.global.u64 	%rd6, %rd4;
	mad.lo.s32 	%r21, %r3, 125, %r90;
	mul.wide.s32 	%rd7, %r21, 8;
	add.s64 	%rd8, %rd6, %rd7;
	ld.global.nc.f64 	%fd319, [%rd8];
	ld.global.nc.f64 	%fd318, [%rd8+200];
	ld.global.nc.f64 	%fd317, [%rd8+400];
	ld.global.nc.f64 	%fd316, [%rd8+600];
	ld.global.nc.f64 	%fd315, [%rd8+800];
$L__BB36_2:
	setp.gt.u32 	%p2, %r90, 11;
	@%p2 bra 	$L__BB36_4;
	cvta.to.global.u64 	%rd9, %rd2;
	mul.wide.u32 	%rd10, %r90, 8;
	add.s64 	%rd11, %rd9, %rd10;
	ld.global.nc.f64 	%fd69, [%rd11];
	shl.b32 	%r22, %r90, 3;
	mov.u32 	%r23, _ZZ32massMatrixMultiplyRegisterKernelILi5ELi7ELi2EEviPKdS1_S1_S1_PdE14s_oddDofToQuad;
	add.s32 	%r24, %r23, %r22;
	st.shared.f64 	[%r24], %fd69;
	cvta.to.global.u64 	%rd12, %rd3;
	add.s64 	%rd13, %rd12, %rd10;
	ld.global.nc.f64 	%fd70, [%rd13];
	mov.u32 	%r25, _ZZ32massMatrixMultiplyRegisterKernelILi5ELi7ELi2EEviPKdS1_S1_S1_PdE15s_evenDofToQuad;
	add.s32 	%r26, %r25, %r22;
	st.shared.f64 	[%r26], %fd70;
$L__BB36_4:
	cvt.u16.u32 	%rs1, %r90;
	bar.sync 	0;
	ld.shared.f64 	%fd11, [_ZZ32massMatrixMultiplyRegisterKernelILi5ELi7ELi2EEviPKdS1_S1_S1_PdE14s_oddDofToQuad];
	ld.shared.f64 	%fd12, [_ZZ32massMatrixMultiplyRegisterKernelILi5ELi7ELi2EEviPKdS1_S1_S1_PdE15s_evenDofToQuad];
	ld.shared.f64 	%fd13, [_ZZ32massMatrixMultiplyRegisterKernelILi5ELi7ELi2EEviPKdS1_S1_S1_PdE14s_oddDofToQuad+8];
	ld.shared.f64 	%fd14, [_ZZ32massMatrixMultiplyRegisterKernelILi5ELi7ELi2EEviPKdS1_S1_S1_PdE15s_evenDofToQuad+8];
	ld.shared.f64 	%fd15, [_ZZ32massMatrixMultiplyRegisterKernelILi5ELi7ELi2EEviPKdS1_S1_S1_PdE14s_oddDofToQuad+16];
	ld.shared.f64 	%fd16, [_ZZ32massMatrixMultiplyRegisterKernelILi5ELi7ELi2EEviPKdS1_S1_S1_PdE15s_evenDofToQuad+16];
	ld.shared.f64 	%fd17, [_ZZ32massMatrixMultiplyRegisterKernelILi5ELi7ELi2EEviPKdS1_S1_S1_PdE14s_oddDofToQuad+24];
	ld.shared.f64 	%fd18, [_ZZ32massMatrixMultiplyRegisterKernelILi5ELi7ELi2EEviPKdS1_S1_S1_PdE15s_evenDofToQuad+24];
	ld.shared.f64 	%fd19, [_ZZ32massMatrixMultiplyRegisterKernelILi5ELi7ELi2EEviPKdS1_S1_S1_PdE14s_oddDofToQuad+32];
	ld.shared.f64 	%fd20, [_ZZ32massMatrixMultiplyRegisterKernelILi5ELi7ELi2EEviPKdS1_S1_S1_PdE15s_evenDofToQuad+32];
	ld.shared.f64 	%fd21, [_ZZ32massMatrixMultiplyRegisterKernelILi5ELi7ELi2EEviPKdS1_S1_S1_PdE14s_oddDofToQuad+40];
	ld.shared.f64 	%fd22, [_ZZ32massMatrixMultiplyRegisterKernelILi5ELi7ELi2EEviPKdS1_S1_S1_PdE15s_evenDofToQuad+40];
	ld.shared.f64 	%fd23, [_ZZ32massMatrixMultiplyRegisterKernelILi5ELi7ELi2EEviPKdS1_S1_S1_PdE14s_oddDofToQuad+48];
	ld.shared.f64 	%fd24, [_ZZ32massMatrixMultiplyRegisterKernelILi5ELi7ELi2EEviPKdS1_S1_S1_PdE15s_evenDofToQuad+48];
	ld.shared.f64 	%fd25, [_ZZ32massMatrixMultiplyRegisterKernelILi5ELi7ELi2EEviPKdS1_S1_S1_PdE14s_oddDofToQuad+56];
	ld.shared.f64 	%fd26, [_ZZ32massMatrixMultiplyRegisterKernelILi5ELi7ELi2EEviPKdS1_S1_S1_PdE15s_evenDofToQuad+56];
	ld.shared.f64 	%fd27, [_ZZ32massMatrixMultiplyRegisterKernelILi5ELi7ELi2EEviPKdS1_S1_S1_PdE14s_oddDofToQuad+64];
	ld.shared.f64 	%fd28, [_ZZ32massMatrixMultiplyRegisterKernelILi5ELi7ELi2EEviPKdS1_S1_S1_PdE15s_evenDofToQuad+64];
	ld.shared.f64 	%fd29, [_ZZ32massMatrixMultiplyRegisterKernelILi5ELi7ELi2EEviPKdS1_S1_S1_PdE14s_oddDofToQuad+72];
	ld.shared.f64 	%fd30, [_ZZ32massMatrixMultiplyRegisterKernelILi5ELi7ELi2EEviPKdS1_S1_S1_PdE15s_evenDofToQuad+72];
	ld.shared.f64 	%fd31, [_ZZ32massMatrixMultiplyRegisterKernelILi5ELi7ELi2EEviPKdS1_S1_S1_PdE14s_oddDofToQuad+80];
	ld.shared.f64 	%fd32, [_ZZ32massMatrixMultiplyRegisterKernelILi5ELi7ELi2EEviPKdS1_S1_S1_PdE15s_evenDofToQuad+80];
	ld.shared.f64 	%fd33, [_ZZ32massMatrixMultiplyRegisterKernelILi5ELi7ELi2EEviPKdS1_S1_S1_PdE14s_oddDofToQuad+88];
	ld.shared.f64 	%fd34, [_ZZ32massMatrixMultiplyRegisterKernelILi5ELi7ELi2EEviPKdS1_S1_S1_PdE15s_evenDofToQuad+88];
	mul.hi.u16 	%rs2, %rs1, 13108;
	mul.lo.s16 	%rs3, %rs2, 5;
	sub.s16 	%rs4, %rs1, %rs3;
	add.f64 	%fd71, %fd319, %fd315;
	sub.f64 	%fd72, %fd319, %fd315;
	add.f64 	%fd73, %fd318, %fd316;
	sub.f64 	%fd74, %fd318, %fd316;
	add.f64 	%fd75, %fd317, %fd317;
	sub.f64 	%fd76, %fd317, %fd317;
	mul.f64 	%fd77, %fd75, 0d3FE0000000000000;
	mov.u32 	%r27, _ZZ32massMatrixMultiplyRegisterKernelILi5ELi7ELi2EEviPKdS1_S1_S1_PdE6s_tmp1;
	mad.lo.s32 	%r28, %r2, 2744, %r27;
	mul.wide.u16 	%r29, %rs2, 56;
	add.s32 	%r30, %r28, %r29;
	mul.wide.u16 	%r31, %rs4, 8;
	add.s32 	%r4, %r30, %r31;
	fma.rn.f64 	%fd78, %fd11, %fd71, 0d0000000000000000;
	fma.rn.f64 	%fd79, %fd12, %fd72, 0d0000000000000000;
	fma.rn.f64 	%fd80, %fd13, %fd73, %fd78;
	fma.rn.f64 	%fd81, %fd14, %fd74, %fd79;
	fma.rn.f64 	%fd82, %fd15, %fd77, %fd80;
	fma.rn.f64 	%fd83, %fd16, %fd76, %fd81;
	sub.f64 	%fd84, %fd82, %fd83;
	st.shared.f64 	[%r4+2352], %fd84;
	add.f64 	%fd85, %fd83, %fd82;
	st.shared.f64 	[%r4], %fd85;
	fma.rn.f64 	%fd86, %fd17, %fd71, 0d0000000000000000;
	fma.rn.f64 	%fd87, %fd18, %fd72, 0d0000000000000000;
	fma.rn.f64 	%fd88, %fd19, %fd73, %fd86;
	fma.rn.f64 	%fd89, %fd20, %fd74, %fd87;
	fma.rn.f64 	%fd90, %fd21, %fd77, %fd88;
	fma.rn.f64 	%fd91, %fd22, %fd76, %fd89;
	sub.f64 	%fd92, %fd90, %fd91;
	st.shared.f64 	[%r4+1960], %fd92;
	add.f64 	%fd93, %fd91, %fd90;
	st.shared.f64 	[%r4+392], %fd93;
	fma.rn.f64 	%fd94, %fd23, %fd71, 0d0000000000000000;
	fma.rn.f64 	%fd95, %fd24, %fd72, 0d0000000000000000;
	fma.rn.f64 	%fd96, %fd25, %fd73, %fd94;
	fma.rn.f64 	%fd97, %fd26, %fd74, %fd95;
	fma.rn.f64 	%fd98, %fd27, %fd77, %fd96;
	fma.rn.f64 	%fd99, %fd28, %fd76, %fd97;
	sub.f64 	%fd100, %fd98, %fd99;
	st.shared.f64 	[%r4+1568], %fd100;
	add.f64 	%fd101, %fd99, %fd98;
	st.shared.f64 	[%r4+784], %fd101;
	fma.rn.f64 	%fd102, %fd29, %fd71, 0d0000000000000000;
	fma.rn.f64 	%fd103, %fd30, %fd72, 0d0000000000000000;
	fma.rn.f64 	%fd104, %fd31, %fd73, %fd102;
	fma.rn.f64 	%fd105, %fd32, %fd74, %fd103;
	fma.rn.f64 	%fd106, %fd33, %fd77, %fd104;
	fma.rn.f64 	%fd107, %fd34, %fd76, %fd105;
	add.f64 	%fd108, %fd107, %fd106;
	st.shared.f64 	[%r4+1176], %fd108;
	bar.sync 	0;
	setp.gt.u32 	%p3, %r90, 34;
	@%p3 bra 	$L__BB36_6;
$L__BB36_5:
	cvt.u16.u32 	%rs5, %r90;
	mul.lo.s16 	%rs6, %rs5, 205;
	shr.u16 	%rs7, %rs6, 10;
	mul.lo.s16 	%rs8, %rs7, 5;
	sub.s16 	%rs9, %rs5, %rs8;
	mul.wide.u16 	%r35, %rs7, 392;
	add.s32 	%r36, %r28, %r35;
	and.b16  	%rs10, %rs9, 255;
	mul.wide.u16 	%r37, %rs10, 8;
	add.s32 	%r38, %r36, %r37;
	ld.shared.f64 	%fd109, [%r38];
	ld.shared.f64 	%fd110, [%r38+224];
	add.f64 	%fd111, %fd109, %fd110;
	sub.f64 	%fd112, %fd109, %fd110;
	ld.shared.f64 	%fd113, [%r38+56];
	ld.shared.f64 	%fd114, [%r38+168];
	add.f64 	%fd115, %fd113, %fd114;
	sub.f64 	%fd116, %fd113, %fd114;
	ld.shared.f64 	%fd117, [%r38+112];
	add.f64 	%fd118, %fd117, %fd117;
	sub.f64 	%fd119, %fd117, %fd117;
	mul.f64 	%fd120, %fd118, 0d3FE0000000000000;
	fma.rn.f64 	%fd121, %fd11, %fd111, 0d0000000000000000;
	fma.rn.f64 	%fd122, %fd12, %fd112, 0d0000000000000000;
	fma.rn.f64 	%fd123, %fd13, %fd115, %fd121;
	fma.rn.f64 	%fd124, %fd14, %fd116, %fd122;
	fma.rn.f64 	%fd125, %fd15, %fd120, %fd123;
	fma.rn.f64 	%fd126, %fd16, %fd119, %fd124;
	sub.f64 	%fd127, %fd125, %fd126;
	st.shared.f64 	[%r38+336], %fd127;
	add.f64 	%fd128, %fd126, %fd125;
	st.shared.f64 	[%r38], %fd128;
	fma.rn.f64 	%fd129, %fd17, %fd111, 0d0000000000000000;
	fma.rn.f64 	%fd130, %fd18, %fd112, 0d0000000000000000;
	fma.rn.f64 	%fd131, %fd19, %fd115, %fd129;
	fma.rn.f64 	%fd132, %fd20, %fd116, %fd130;
	fma.rn.f64 	%fd133, %fd21, %fd120, %fd131;
	fma.rn.f64 	%fd134, %fd22, %fd119, %fd132;
	sub.f64 	%fd135, %fd133, %fd134;
	st.shared.f64 	[%r38+280], %fd135;
	add.f64 	%fd136, %fd134, %fd133;
	st.shared.f64 	[%r38+56], %fd136;
	fma.rn.f64 	%fd137, %fd23, %fd111, 0d0000000000000000;
	fma.rn.f64 	%fd138, %fd24, %fd112, 0d0000000000000000;
	fma.rn.f64 	%fd139, %fd25, %fd115, %fd137;
	fma.rn.f64 	%fd140, %fd26, %fd116, %fd138;
	fma.rn.f64 	%fd141, %fd27, %fd120, %fd139;
	fma.rn.f64 	%fd142, %fd28, %fd119, %fd140;
	sub.f64 	%fd143, %fd141, %fd142;
	st.shared.f64 	[%r38+224], %fd143;
	add.f64 	%fd144, %fd142, %fd141;
	st.shared.f64 	[%r38+112], %fd144;
	fma.rn.f64 	%fd145, %fd29, %fd111, 0d0000000000000000;
	fma.rn.f64 	%fd146, %fd30, %fd112, 0d0000000000000000;
	fma.rn.f64 	%fd147, %fd31, %fd115, %fd145;
	fma.rn.f64 	%fd148, %fd32, %fd116, %fd146;
	fma.rn.f64 	%fd149, %fd33, %fd120, %fd147;
	fma.rn.f64 	%fd150, %fd34, %fd119, %fd148;
	add.f64 	%fd151, %fd150, %fd149;
	st.shared.f64 	[%r38+168], %fd151;
	add.s32 	%r6, %r90, 25;
	setp.lt.u32 	%p4, %r90, 10;
	mov.u32 	%r90, %r6;
	@%p4 bra 	$L__BB36_5;
$L__BB36_6:
	bar.sync 	0;
	mov.u32 	%r91, %tid.x;
	setp.gt.u32 	%p5, %r91, 48;
	@%p5 bra 	$L__BB36_16;
$L__BB36_7:
	ld.param.u32 	%r85, [_Z32massMatrixMultiplyRegisterKernelILi5ELi7ELi2EEviPKdS1_S1_S1_Pd_param_0];
	setp.ge.s32 	%p6, %r3, %r85;
	cvt.u16.u32 	%rs11, %r91;
	mul.lo.s16 	%rs12, %rs11, 37;
	shr.u16 	%rs13, %rs12, 8;
	sub.s16 	%rs14, %rs11, %rs13;
	and.b16  	%rs15, %rs14, 254;
	shr.u16 	%rs16, %rs15, 1;
	add.s16 	%rs17, %rs16, %rs13;
	and.b16  	%rs18, %rs17, 252;
	shr.u16 	%rs19, %rs18, 2;
	mul.lo.s16 	%rs20, %rs19, 7;
	sub.s16 	%rs21, %rs11, %rs20;
	mul.wide.u16 	%r44, %rs19, 392;
	add.s32 	%r45, %r28, %r44;
	and.b16  	%rs22, %rs21, 255;
	mul.wide.u16 	%r46, %rs22, 56;
	add.s32 	%r10, %r45, %r46;
	ld.shared.f64 	%fd153, [%r10];
	ld.shared.f64 	%fd154, [%r10+32];
	add.f64 	%fd35, %fd153, %fd154;
	sub.f64 	%fd36, %fd153, %fd154;
	ld.shared.f64 	%fd155, [%r10+8];
	ld.shared.f64 	%fd156, [%r10+24];
	add.f64 	%fd37, %fd155, %fd156;
	sub.f64 	%fd38, %fd155, %fd156;
	ld.shared.f64 	%fd157, [%r10+16];
	add.f64 	%fd158, %fd157, %fd157;
	sub.f64 	%fd39, %fd157, %fd157;
	mul.f64 	%fd40, %fd158, 0d3FE0000000000000;
	mov.b32 	%r47, {%rs22, %rs19};
	mov.b32 	%r48, 0;
	mov.b32 	%r49, 12551;
	dp2a.lo.u32.u32 	%r11, %r47, %r49, %r48;
	mov.f64 	%fd320, 0d0000000000000000;
	mov.f64 	%fd321, %fd320;
	@%p6 bra 	$L__BB36_9;
	ld.param.u64 	%rd29, [_Z32massMatrixMultiplyRegisterKernelILi5ELi7ELi2EEviPKdS1_S1_S1_Pd_param_1];
	cvta.to.global.u64 	%rd14, %rd29;
	mad.lo.s32 	%r50, %r3, 343, %r11;
	mul.wide.s32 	%rd15, %r50, 8;
	add.s64 	%rd16, %rd14, %rd15;
	ld.global.nc.f64 	%fd320, [%rd16];
	ld.global.nc.f64 	%fd321, [%rd16+48];
$L__BB36_9:
	ld.param.u32 	%r86, [_Z32massMatrixMultiplyRegisterKernelILi5ELi7ELi2EEviPKdS1_S1_S1_Pd_param_0];
	mov.u32 	%r51, %ctaid.x;
	shl.b32 	%r52, %r51, 1;
	mov.u32 	%r53, %tid.y;
	add.s32 	%r54, %r52, %r53;
	setp.ge.s32 	%p7, %r54, %r86;
	fma.rn.f64 	%fd160, %fd12, %fd36, 0d0000000000000000;
	fma.rn.f64 	%fd161, %fd14, %fd38, %fd160;
	fma.rn.f64 	%fd162, %fd16, %fd39, %fd161;
	fma.rn.f64 	%fd163, %fd11, %fd35, 0d0000000000000000;
	fma.rn.f64 	%fd164, %fd13, %fd37, %fd163;
	fma.rn.f64 	%fd165, %fd15, %fd40, %fd164;
	add.f64 	%fd166, %fd165, %fd162;
	sub.f64 	%fd167, %fd165, %fd162;
	mul.f64 	%fd168, %fd166, %fd320;
	mul.f64 	%fd169, %fd167, %fd321;
	sub.f64 	%fd45, %fd168, %fd169;
	add.f64 	%fd46, %fd168, %fd169;
	mov.f64 	%fd322, 0d0000000000000000;
	mov.f64 	%fd323, %fd322;
	@%p7 bra 	$L__BB36_11;
	ld.param.u64 	%rd30, [_Z32massMatrixMultiplyRegisterKernelILi5ELi7ELi2EEviPKdS1_S1_S1_Pd_param_1];
	cvta.to.global.u64 	%rd17, %rd30;
	mad.lo.s32 	%r59, %r54, 343, %r11;
	mul.wide.s32 	%rd18, %r59, 8;
	add.s64 	%rd19, %rd17, %rd18;
	ld.global.nc.f64 	%fd322, [%rd19+8];
	ld.global.nc.f64 	%fd323, [%rd19+40];
$L__BB36_11:
	ld.param.u32 	%r87, [_Z32massMatrixMultiplyRegisterKernelILi5ELi7ELi2EEviPKdS1_S1_S1_Pd_param_0];
	mov.u32 	%r60, %ctaid.x;
	shl.b32 	%r61, %r60, 1;
	mov.u32 	%r62, %tid.y;
	add.s32 	%r63, %r61, %r62;
	setp.ge.s32 	%p8, %r63, %r87;
	fma.rn.f64 	%fd171, %fd17, %fd35, 0d0000000000000000;
	fma.rn.f64 	%fd172, %fd19, %fd37, %fd171;
	fma.rn.f64 	%fd173, %fd21, %fd40, %fd172;
	fma.rn.f64 	%fd174, %fd18, %fd36, 0d0000000000000000;
	fma.rn.f64 	%fd175, %fd20, %fd38, %fd174;
	fma.rn.f64 	%fd176, %fd22, %fd39, %fd175;
	add.f64 	%fd177, %fd173, %fd176;
	sub.f64 	%fd178, %fd173, %fd176;
	mul.f64 	%fd179, %fd177, %fd322;
	mul.f64 	%fd180, %fd178, %fd323;
	sub.f64 	%fd51, %fd179, %fd180;
	add.f64 	%fd52, %fd179, %fd180;
	mov.f64 	%fd324, 0d0000000000000000;
	mov.f64 	%fd325, %fd324;
	@%p8 bra 	$L__BB36_13;
	ld.param.u64 	%rd31, [_Z32massMatrixMultiplyRegisterKernelILi5ELi7ELi2EEviPKdS1_S1_S1_Pd_param_1];
	cvta.to.global.u64 	%rd20, %rd31;
	mov.u32 	%r64, %ctaid.x;
	shl.b32 	%r65, %r64, 1;
	mov.u32 	%r66, %tid.y;
	add.s32 	%r67, %r65, %r66;
	mad.lo.s32 	%r68, %r67, 343, %r11;
	mul.wide.s32 	%rd21, %r68, 8;
	add.s64 	%rd22, %rd20, %rd21;
	ld.global.nc.f64 	%fd324, [%rd22+16];
	ld.global.nc.f64 	%fd325, [%rd22+32];
$L__BB36_13:
	ld.param.u32 	%r88, [_Z32massMatrixMultiplyRegisterKernelILi5ELi7ELi2EEviPKdS1_S1_S1_Pd_param_0];
	mov.u32 	%r69, %ctaid.x;
	shl.b32 	%r70, %r69, 1;
	mov.u32 	%r71, %tid.y;
	add.s32 	%r12, %r70, %r71;
	setp.ge.s32 	%p9, %r12, %r88;
	fma.rn.f64 	%fd182, %fd23, %fd35, 0d0000000000000000;
	fma.rn.f64 	%fd183, %fd25, %fd37, %fd182;
	fma.rn.f64 	%fd184, %fd27, %fd40, %fd183;
	fma.rn.f64 	%fd185, %fd24, %fd36, 0d0000000000000000;
	fma.rn.f64 	%fd186, %fd26, %fd38, %fd185;
	fma.rn.f64 	%fd187, %fd28, %fd39, %fd186;
	add.f64 	%fd188, %fd184, %fd187;
	sub.f64 	%fd189, %fd184, %fd187;
	mul.f64 	%fd190, %fd188, %fd324;
	mul.f64 	%fd191, %fd189, %fd325;
	sub.f64 	%fd57, %fd190, %fd191;
	add.f64 	%fd58, %fd190, %fd191;
	fma.rn.f64 	%fd192, %fd29, %fd35, 0d0000000000000000;
	fma.rn.f64 	%fd193, %fd30, %fd36, 0d0000000000000000;
	fma.rn.f64 	%fd194, %fd31, %fd37, %fd192;
	fma.rn.f64 	%fd195, %fd32, %fd38, %fd193;
	fma.rn.f64 	%fd59, %fd33, %fd40, %fd194;
	fma.rn.f64 	%fd60, %fd34, %fd39, %fd195;
	mov.f64 	%fd326, 0d0000000000000000;
	@%p9 bra 	$L__BB36_15;
	ld.param.u64 	%rd32, [_Z32massMatrixMultiplyRegisterKernelILi5ELi7ELi2EEviPKdS1_S1_S1_Pd_param_1];
	cvta.to.global.u64 	%rd23, %rd32;
	mad.lo.s32 	%r72, %r12, 343, %r11;
	mul.wide.s32 	%rd24, %r72, 8;
	add.s64 	%rd25, %rd23, %rd24;
	ld.global.nc.f64 	%fd326, [%rd25+24];
$L__BB36_15:
	add.f64 	%fd196, %fd59, %fd60;
	sub.f64 	%fd197, %fd59, %fd60;
	mul.f64 	%fd198, %fd197, %fd326;
	fma.rn.f64 	%fd199, %fd196, %fd326, %fd198;
	mul.f64 	%fd200, %fd199, 0d3FE0000000000000;
	fma.rn.f64 	%fd201, %fd11, %fd46, 0d0000000000000000;
	fma.rn.f64 	%fd202, %fd12, %fd45, 0d0000000000000000;
	fma.rn.f64 	%fd203, %fd17, %fd52, %fd201;
	fma.rn.f64 	%fd204, %fd18, %fd51, %fd202;
	fma.rn.f64 	%fd205, %fd23, %fd58, %fd203;
	fma.rn.f64 	%fd206, %fd24, %fd57, %fd204;
	fma.rn.f64 	%fd207, %fd29, %fd200, %fd205;
	fma.rn.f64 	%fd208, %fd30, %fd200, %fd206;
	sub.f64 	%fd209, %fd207, %fd208;
	st.shared.f64 	[%r10+32], %fd209;
	add.f64 	%fd210, %fd207, %fd208;
	st.shared.f64 	[%r10], %fd210;
	fma.rn.f64 	%fd211, %fd13, %fd46, 0d0000000000000000;
	fma.rn.f64 	%fd212, %fd14, %fd45, 0d0000000000000000;
	fma.rn.f64 	%fd213, %fd19, %fd52, %fd211;
	fma.rn.f64 	%fd214, %fd20, %fd51, %fd212;
	fma.rn.f64 	%fd215, %fd25, %fd58, %fd213;
	fma.rn.f64 	%fd216, %fd26, %fd57, %fd214;
	fma.rn.f64 	%fd217, %fd31, %fd200, %fd215;
	fma.rn.f64 	%fd218, %fd32, %fd200, %fd216;
	sub.f64 	%fd219, %fd217, %fd218;
	st.shared.f64 	[%r10+24], %fd219;
	add.f64 	%fd220, %fd217, %fd218;
	st.shared.f64 	[%r10+8], %fd220;
	fma.rn.f64 	%fd221, %fd15, %fd46, 0d0000000000000000;
	fma.rn.f64 	%fd222, %fd16, %fd45, 0d0000000000000000;
	fma.rn.f64 	%fd223, %fd21, %fd52, %fd221;
	fma.rn.f64 	%fd224, %fd22, %fd51, %fd222;
	fma.rn.f64 	%fd225, %fd27, %fd58, %fd223;
	fma.rn.f64 	%fd226, %fd28, %fd57, %fd224;
	fma.rn.f64 	%fd227, %fd33, %fd200, %fd225;
	fma.rn.f64 	%fd228, %fd34, %fd200, %fd226;
	add.f64 	%fd229, %fd227, %fd228;
	st.shared.f64 	[%r10+16], %fd229;
	add.s32 	%r13, %r91, 25;
	setp.lt.u32 	%p10, %r91, 24;
	mov.u32 	%r91, %r13;
	@%p10 bra 	$L__BB36_7;
$L__BB36_16:
	mov.u32 	%r92, %tid.x;
	setp.gt.u32 	%p11, %r92, 34;
	bar.sync 	0;
	@%p11 bra 	$L__BB36_19;
	mov.u32 	%r73, %tid.y;
	mov.u32 	%r74, _ZZ32massMatrixMultiplyRegisterKernelILi5ELi7ELi2EEviPKdS1_S1_S1_PdE6s_tmp1;
	mad.lo.s32 	%r75, %r73, 2744, %r74;
$L__BB36_18:
	cvt.u16.u32 	%rs23, %r92;
	mul.lo.s16 	%rs24, %rs23, 205;
	shr.u16 	%rs25, %rs24, 10;
	mul.lo.s16 	%rs26, %rs25, 5;
	sub.s16 	%rs27, %rs23, %rs26;
	mul.wide.u16 	%r76, %rs25, 392;
	add.s32 	%r77, %r75, %r76;
	and.b16  	%rs28, %rs27, 255;
	mul.wide.u16 	%r78, %rs28, 8;
	add.s32 	%r79, %r77, %r78;
	ld.shared.f64 	%fd230, [%r79];
	ld.shared.f64 	%fd231, [%r79+336];
	add.f64 	%fd232, %fd230, %fd231;
	sub.f64 	%fd233, %fd230, %fd231;
	ld.shared.f64 	%fd234, [%r79+56];
	ld.shared.f64 	%fd235, [%r79+280];
	add.f64 	%fd236, %fd234, %fd235;
	sub.f64 	%fd237, %fd234, %fd235;
	ld.shared.f64 	%fd238, [%r79+112];
	ld.shared.f64 	%fd239, [%r79+224];
	add.f64 	%fd240, %fd238, %fd239;
	sub.f64 	%fd241, %fd238, %fd239;
	ld.shared.f64 	%fd242, [%r79+168];
	add.f64 	%fd243, %fd242, %fd242;
	sub.f64 	%fd244, %fd242, %fd242;
	mul.f64 	%fd245, %fd243, 0d3FE0000000000000;
	fma.rn.f64 	%fd246, %fd11, %fd232, 0d0000000000000000;
	fma.rn.f64 	%fd247, %fd12, %fd233, 0d0000000000000000;
	fma.rn.f64 	%fd248, %fd17, %fd236, %fd246;
	fma.rn.f64 	%fd249, %fd18, %fd237, %fd247;
	fma.rn.f64 	%fd250, %fd23, %fd240, %fd248;
	fma.rn.f64 	%fd251, %fd24, %fd241, %fd249;
	fma.rn.f64 	%fd252, %fd29, %fd245, %fd250;
	fma.rn.f64 	%fd253, %fd30, %fd244, %fd251;
	sub.f64 	%fd254, %fd252, %fd253;
	st.shared.f64 	[%r79+224], %fd254;
	add.f64 	%fd255, %fd252, %fd253;
	st.shared.f64 	[%r79], %fd255;
	fma.rn.f64 	%fd256, %fd13, %fd232, 0d0000000000000000;
	fma.rn.f64 	%fd257, %fd14, %fd233, 0d0000000000000000;
	fma.rn.f64 	%fd258, %fd19, %fd236, %fd256;
	fma.rn.f64 	%fd259, %fd20, %fd237, %fd257;
	fma.rn.f64 	%fd260, %fd25, %fd240, %fd258;
	fma.rn.f64 	%fd261, %fd26, %fd241, %fd259;
	fma.rn.f64 	%fd262, %fd31, %fd245, %fd260;
	fma.rn.f64 	%fd263, %fd32, %fd244, %fd261;
	sub.f64 	%fd264, %fd262, %fd263;
	st.shared.f64 	[%r79+168], %fd264;
	add.f64 	%fd265, %fd262, %fd263;
	st.shared.f64 	[%r79+56], %fd265;
	fma.rn.f64 	%fd266, %fd15, %fd232, 0d0000000000000000;
	fma.rn.f64 	%fd267, %fd16, %fd233, 0d0000000000000000;
	fma.rn.f64 	%fd268, %fd21, %fd236, %fd266;
	fma.rn.f64 	%fd269, %fd22, %fd237, %fd267;
	fma.rn.f64 	%fd270, %fd27, %fd240, %fd268;
	fma.rn.f64 	%fd271, %fd28, %fd241, %fd269;
	fma.rn.f64 	%fd272, %fd33, %fd245, %fd270;
	fma.rn.f64 	%fd273, %fd34, %fd244, %fd271;
	add.f64 	%fd274, %fd272, %fd273;
	st.shared.f64 	[%r79+112], %fd274;
	add.s32 	%r16, %r92, 25;
	setp.lt.u32 	%p12, %r92, 10;
	mov.u32 	%r92, %r16;
	@%p12 bra 	$L__BB36_18;
$L__BB36_19:
	ld.param.u32 	%r89, [_Z32massMatrixMultiplyRegisterKernelILi5ELi7ELi2EEviPKdS1_S1_S1_Pd_param_0];
	mov.u32 	%r80, %ctaid.x;
	shl.b32 	%r81, %r80, 1;
	mov.u32 	%r82, %tid.y;
	add.s32 	%r17, %r81, %r82;
	setp.ge.s32 	%p13, %r17, %r89;
	bar.sync 	0;
	ld.shared.f64 	%fd275, [%r4];
	ld.shared.f64 	%fd276, [%r4+2352];
	add.f64 	%fd277, %fd275, %fd276;
	sub.f64 	%fd278, %fd275, %fd276;
	ld.shared.f64 	%fd279, [%r4+392];
	ld.shared.f64 	%fd280, [%r4+1960];
	add.f64 	%fd281, %fd279, %fd280;
	sub.f64 	%fd282, %fd279, %fd280;
	ld.shared.f64 	%fd283, [%r4+784];
	ld.shared.f64 	%fd284, [%r4+1568];
	add.f64 	%fd285, %fd283, %fd284;
	sub.f64 	%fd286, %fd283, %fd284;
	ld.shared.f64 	%fd287, [%r4+1176];
	add.f64 	%fd288, %fd287, %fd287;
	sub.f64 	%fd289, %fd287, %fd287;
	mul.f64 	%fd290, %fd288, 0d3FE0000000000000;
	fma.rn.f64 	%fd291, %fd11, %fd277, 0d0000000000000000;
	fma.rn.f64 	%fd292, %fd12, %fd278, 0d0000000000000000;
	fma.rn.f64 	%fd293, %fd17, %fd281, %fd291;
	fma.rn.f64 	%fd294, %fd18, %fd282, %fd292;
	fma.rn.f64 	%fd295, %fd23, %fd285, %fd293;
	fma.rn.f64 	%fd296, %fd24, %fd286, %fd294;
	fma.rn.f64 	%fd63, %fd29, %fd290, %fd295;
	fma.rn.f64 	%fd64, %fd30, %fd289, %fd296;
	fma.rn.f64 	%fd297, %fd13, %fd277, 0d0000000000000000;
	fma.rn.f64 	%fd298, %fd14, %fd278, 0d0000000000000000;
	fma.rn.f64 	%fd299, %fd19, %fd281, %fd297;
	fma.rn.f64 	%fd300, %fd20, %fd282, %fd298;
	fma.rn.f64 	%fd301, %fd25, %fd285, %fd299;
	fma.rn.f64 	%fd302, %fd26, %fd286, %fd300;
	fma.rn.f64 	%fd65, %fd31, %fd290, %fd301;
	fma.rn.f64 	%fd66, %fd32, %fd289, %fd302;
	fma.rn.f64 	%fd303, %fd15, %fd277, 0d0000000000000000;
	fma.rn.f64 	%fd304, %fd16, %fd278, 0d0000000000000000;
	fma.rn.f64 	%fd305, %fd21, %fd281, %fd303;
	fma.rn.f64 	%fd306, %fd22, %fd282, %fd304;
	fma.rn.f64 	%fd307, %fd27, %fd285, %fd305;
	fma.rn.f64 	%fd308, %fd28, %fd286, %fd306;
	fma.rn.f64 	%fd309, %fd33, %fd290, %fd307;
	fma.rn.f64 	%fd310, %fd34, %fd289, %fd308;
	add.f64 	%fd67, %fd309, %fd310;
	@%p13 bra 	$L__BB36_21;
	ld.param.u64 	%rd33, [_Z32massMatrixMultiplyRegisterKernelILi5ELi7ELi2EEviPKdS1_S1_S1_Pd_param_5];
	mov.u32 	%r83, %tid.x;
	mad.lo.s32 	%r84, %r17, 125, %r83;
	cvta.to.global.u64 	%rd26, %rd33;
	mul.wide.s32 	%rd27, %r84, 8;
	add.s64 	%rd28, %rd26, %rd27;
	add.f64 	%fd311, %fd63, %fd64;
	st.global.f64 	[%rd28], %fd311;
	add.f64 	%fd312, %fd65, %fd66;
	st.global.f64 	[%rd28+200], %fd312;
	st.global.f64 	[%rd28+400], %fd67;
	sub.f64 	%fd313, %fd65, %fd66;
	st.global.f64 	[%rd28+600], %fd313;
	sub.f64 	%fd314, %fd63, %fd64;
	st.global.f64 	[%rd28+800], %fd314;
$L__BB36_21:
	ret;

}
	// .globl	_Z32massMatrixMultiplyConstantKernelILi5ELi7ELi2EEviPKdS1_S1_S1_Pd
.visible .entry _Z32massMatrixMultiplyConstantKernelILi5ELi7ELi2EEviPKdS1_S1_S1_Pd(
	.param .u32 _Z32massMatrixMultiplyConstantKernelILi5ELi7ELi2EEviPKdS1_S1_S1_Pd_param_0,
	.param .u64 .ptr .align 1 _Z32massMatrixMultiplyConstantKernelILi5ELi7ELi2EEviPKdS1_S1_S1_Pd_param_1,
	.param .u64 .ptr .align 1 _Z32massMatrixMultiplyConstantKernelILi5ELi7ELi2EEviPKdS1_S1_S1_Pd_param_2,
	.param .u64 .ptr .align 1 _Z32massMatrixMultiplyConstantKernelILi5ELi7ELi2EEviPKdS1_S1_S1_Pd_param_3,
	.param .u64 .ptr .align 1 _Z32massMatrixMultiplyConstantKernelILi5ELi7ELi2EEviPKdS1_S1_S1_Pd_param_4,
	.param .u64 .ptr .align 1 _Z32massMatrixMultiplyConstantKernelILi5ELi7ELi2EEviPKdS1_S1_S1_Pd_param_5
)
{
	.reg .pred 	%p<13>;
	.reg .b16 	%rs<29>;
	.reg .b32 	%r<47>;
	.reg .b64 	%rd<27>;
	.reg .b64 	%fd<335>;
	// demoted variable
	.shared .align 8 .b8 _ZZ32massMatrixMultiplyConstantKernelILi5ELi7ELi2EEviPKdS1_S1_S1_PdE6s_tmp1[5488];
	ld.param.u32 	%r16, [_Z32massMatrixMultiplyConstantKernelILi5ELi7ELi2EEviPKdS1_S1_S1_Pd_param_0];
	ld.param.u64 	%rd2, [_Z32massMatrixMultiplyConstantKernelILi5ELi7ELi2EEviPKdS1_S1_S1_Pd_param_4];
	mov.u32 	%r44, %tid.x;
	mov.u32 	%r2, %tid.y;
	mov.u32 	%r17, %ctaid.x;
	shl.b32 	%r18, %r17, 1;
	add.s32 	%r3, %r18, %r2;
	setp.ge.s32 	%p1, %r3, %r16;
	@%p1 bra 	$L__BB37_2;
	cvta.to.global.u64 	%rd4, %rd2;
	mad.lo.s32 	%r19, %r3, 125, %r44;
	mul.wide.s32 	%rd5, %r19, 8;
	add.s64 	%rd6, %rd4, %rd5;
	ld.global.nc.f64 	%fd327, [%rd6];
	ld.global.nc.f64 	%fd326, [%rd6+200];
	ld.global.nc.f64 	%fd325, [%rd6+400];
	ld.global.nc.f64 	%fd324, [%rd6+600];
	ld.global.nc.f64 	%fd323, [%rd6+800];
$L__BB37_2:
	cvt.u16.u32 	%rs1, %r44;
	bar.sync 	0;
	mul.hi.u16 	%rs2, %rs1, 13108;
	mul.lo.s16 	%rs3, %rs2, 5;
	sub.s16 	%rs4, %rs1, %rs3;
	add.f64 	%fd67, %fd327, %fd323;
	sub.f64 	%fd68, %fd327, %fd323;
	add.f64 	%fd69, %fd326, %fd324;
	sub.f64 	%fd70, %fd326, %fd324;
	add.f64 	%fd71, %fd325, %fd325;
	sub.f64 	%fd72, %fd325, %fd325;
	mul.f64 	%fd73, %fd71, 0d3FE0000000000000;
	mov.u32 	%r20, _ZZ32massMatrixMultiplyConstantKernelILi5ELi7ELi2EEviPKdS1_S1_S1_PdE6s_tmp1;
	mad.lo.s32 	%r4, %r2, 2744, %r20;
	mul.wide.u16 	%r21, %rs2, 56;
	add.s32 	%r22, %r4, %r21;
	mul.wide.u16 	%r23, %rs4, 8;
	add.s32 	%r5, %r22, %r23;
	ld.const.f64 	%fd74, [const_oddDofToQuad];
	fma.rn.f64 	%fd75, %fd74, %fd67, 0d0000000000000000;
	ld.const.f64 	%fd76, [const_evenDofToQuad];
	fma.rn.f64 	%fd77, %fd76, %fd68, 0d0000000000000000;
	ld.const.f64 	%fd11, [const_oddDofToQuad+8];
	fma.rn.f64 	%fd78, %fd11, %fd69, %fd75;
	ld.const.f64 	%fd12, [const_evenDofToQuad+8];
	fma.rn.f64 	%fd79, %fd12, %fd70, %fd77;
	ld.const.f64 	%fd13, [const_oddDofToQuad+16];
	fma.rn.f64 	%fd80, %fd13, %fd73, %fd78;
	ld.const.f64 	%fd14, [const_evenDofToQuad+16];
	fma.rn.f64 	%fd81, %fd14, %fd72, %fd79;
	sub.f64 	%fd82, %fd80, %fd81;
	st.shared.f64 	[%r5+2352], %fd82;
	add.f64 	%fd83, %fd81, %fd80;
	st.shared.f64 	[%r5], %fd83;
	ld.const.f64 	%fd15, [const_oddDofToQuad+24];
	fma.rn.f64 	%fd84, %fd15, %fd67, 0d0000000000000000;
	ld.const.f64 	%fd16, [const_evenDofToQuad+24];
	fma.rn.f64 	%fd85, %fd16, %fd68, 0d0000000000000000;
	ld.const.f64 	%fd17, [const_oddDofToQuad+32];
	fma.rn.f64 	%fd86, %fd17, %fd69, %fd84;
	ld.const.f64 	%fd18, [const_evenDofToQuad+32];
	fma.rn.f64 	%fd87, %fd18, %fd70, %fd85;
	ld.const.f64 	%fd19, [const_oddDofToQuad+40];
	fma.rn.f64 	%fd88, %fd19, %fd73, %fd86;
	ld.const.f64 	%fd20, [const_evenDofToQuad+40];
	fma.rn.f64 	%fd89, %fd20, %fd72, %fd87;
	sub.f64 	%fd90, %fd88, %fd89;
	st.shared.f64 	[%r5+1960], %fd90;
	add.f64 	%fd91, %fd89, %fd88;
	st.shared.f64 	[%r5+392], %fd91;
	ld.const.f64 	%fd21, [const_oddDofToQuad+48];
	fma.rn.f64 	%fd92, %fd21, %fd67, 0d0000000000000000;
	ld.const.f64 	%fd22, [const_evenDofToQuad+48];
	fma.rn.f64 	%fd93, %fd22, %fd68, 0d0000000000000000;
	ld.const.f64 	%fd23, [const_oddDofToQuad+56];
	fma.rn.f64 	%fd94, %fd23, %fd69, %fd92;
	ld.const.f64 	%fd24, [const_evenDofToQuad+56];
	fma.rn.f64 	%fd95, %fd24, %fd70, %fd93;
	ld.const.f64 	%fd25, [const_oddDofToQuad+64];
	fma.rn.f64 	%fd96, %fd25, %fd73, %fd94;
	ld.const.f64 	%fd26, [const_evenDofToQuad+64];
	fma.rn.f64 	%fd97, %fd26, %fd72, %fd95;
	sub.f64 	%fd98, %fd96, %fd97;
	st.shared.f64 	[%r5+1568], %fd98;
	add.f64 	%fd99, %fd97, %fd96;
	st.shared.f64 	[%r5+784], %fd99;
	ld.const.f64 	%fd27, [const_oddDofToQuad+72];
	fma.rn.f64 	%fd100, %fd27, %fd67, 0d0000000000000000;
	ld.const.f64 	%fd28, [const_evenDofToQuad+72];
	fma.rn.f64 	%fd101, %fd28, %fd68, 0d0000000000000000;
	ld.const.f64 	%fd29, [const_oddDofToQuad+80];
	fma.rn.f64 	%fd102, %fd29, %fd69, %fd100;
	ld.const.f64 	%fd30, [const_evenDofToQuad+80];
	fma.rn.f64 	%fd103, %fd30, %fd70, %fd101;
	ld.const.f64 	%fd31, [const_oddDofToQuad+88];
	fma.rn.f64 	%fd104, %fd31, %fd73, %fd102;
	ld.const.f64 	%fd32, [const_evenDofToQuad+88];
	fma.rn.f64 	%fd105, %fd32, %fd72, %fd103;
	add.f64 	%fd106, %fd105, %fd104;
	st.shared.f64 	[%r5+1176], %fd106;
	bar.sync 	0;
	setp.gt.u32 	%p2, %r44, 34;
	@%p2 bra 	$L__BB37_4;
$L__BB37_3:
	cvt.u16.u32 	%rs5, %r44;
	mul.lo.s16 	%rs6, %rs5, 205;
	shr.u16 	%rs7, %rs6, 10;
	mul.lo.s16 	%rs8, %rs7, 5;
	sub.s16 	%rs9, %rs5, %rs8;
	mul.wide.u16 	%r24, %rs7, 392;
	add.s32 	%r25, %r4, %r24;
	and.b16  	%rs10, %rs9, 255;
	mul.wide.u16 	%r26, %rs10, 8;
	add.s32 	%r27, %r25, %r26;
	ld.shared.f64 	%fd107, [%r27];
	ld.shared.f64 	%fd108, [%r27+224];
	add.f64 	%fd109, %fd107, %fd108;
	sub.f64 	%fd110, %fd107, %fd108;
	ld.shared.f64 	%fd111, [%r27+56];
	ld.shared.f64 	%fd112, [%r27+168];
	add.f64 	%fd113, %fd111, %fd112;
	sub.f64 	%fd114, %fd111, %fd112;
	ld.shared.f64 	%fd115, [%r27+112];
	add.f64 	%fd116, %fd115, %fd115;
	sub.f64 	%fd117, %fd115, %fd115;
	mul.f64 	%fd118, %fd116, 0d3FE0000000000000;
	fma.rn.f64 	%fd120, %fd74, %fd109, 0d0000000000000000;
	fma.rn.f64 	%fd122, %fd76, %fd110, 0d0000000000000000;
	fma.rn.f64 	%fd123, %fd11, %fd113, %fd120;
	fma.rn.f64 	%fd124, %fd12, %fd114, %fd122;
	fma.rn.f64 	%fd125, %fd13, %fd118, %fd123;
	fma.rn.f64 	%fd126, %fd14, %fd117, %fd124;
	sub.f64 	%fd127, %fd125, %fd126;
	st.shared.f64 	[%r27+336], %fd127;
	add.f64 	%fd128, %fd126, %fd125;
	st.shared.f64 	[%r27], %fd128;
	fma.rn.f64 	%fd129, %fd15, %fd109, 0d0000000000000000;
	fma.rn.f64 	%fd130, %fd16, %fd110, 0d0000000000000000;
	fma.rn.f64 	%fd131, %fd17, %fd113, %fd129;
	fma.rn.f64 	%fd132, %fd18, %fd114, %fd130;
	fma.rn.f64 	%fd133, %fd19, %fd118, %fd131;
	fma.rn.f64 	%fd134, %fd20, %fd117, %fd132;
	sub.f64 	%fd135, %fd133, %fd134;
	st.shared.f64 	[%r27+280], %fd135;
	add.f64 	%fd136, %fd134, %fd133;
	st.shared.f64 	[%r27+56], %fd136;
	fma.rn.f64 	%fd137, %fd21, %fd109, 0d0000000000000000;
	fma.rn.f64 	%fd138, %fd22, %fd110, 0d0000000000000000;
	fma.rn.f64 	%fd139, %fd23, %fd113, %fd137;
	fma.rn.f64 	%fd140, %fd24, %fd114, %fd138;
	fma.rn.f64 	%fd141, %fd25, %fd118, %fd139;
	fma.rn.f64 	%fd142, %fd26, %fd117, %fd140;
	sub.f64 	%fd143, %fd141, %fd142;
	st.shared.f64 	[%r27+224], %fd143;
	add.f64 	%fd144, %fd142, %fd141;
	st.shared.f64 	[%r27+112], %fd144;
	fma.rn.f64 	%fd145, %fd27, %fd109, 0d0000000000000000;
	fma.rn.f64 	%fd146, %fd28, %fd110, 0d0000000000000000;
	fma.rn.f64 	%fd147, %fd29, %fd113, %fd145;
	fma.rn.f64 	%fd148, %fd30, %fd114, %fd146;
	fma.rn.f64 	%fd149, %fd31, %fd118, %fd147;
	fma.rn.f64 	%fd150, %fd32, %fd117, %fd148;
	add.f64 	%fd151, %fd150, %fd149;
	st.shared.f64 	[%r27+168], %fd151;
	add.s32 	%r7, %r44, 25;
	setp.lt.u32 	%p3, %r44, 10;
	mov.u32 	%r44, %r7;
	@%p3 bra 	$L__BB37_3;
$L__BB37_4:
	bar.sync 	0;
	mov.u32 	%r45, %tid.x;
	setp.gt.u32 	%p4, %r45, 48;
	@%p4 bra 	$L__BB37_14;
$L__BB37_5:
	setp.ge.s32 	%p5, %r3, %r16;
	cvt.u16.u32 	%rs11, %r45;
	mul.lo.s16 	%rs12, %rs11, 37;
	shr.u16 	%rs13, %rs12, 8;
	sub.s16 	%rs14, %rs11, %rs13;
	and.b16  	%rs15, %rs14, 254;
	shr.u16 	%rs16, %rs15, 1;
	add.s16 	%rs17, %rs16, %rs13;
	and.b16  	%rs18, %rs17, 252;
	shr.u16 	%rs19, %rs18, 2;
	mul.lo.s16 	%rs20, %rs19, 7;
	sub.s16 	%rs21, %rs11, %rs20;
	mul.wide.u16 	%r28, %rs19, 392;
	add.s32 	%r29, %r4, %r28;
	and.b16  	%rs22, %rs21, 255;
	mul.wide.u16 	%r30, %rs22, 56;
	add.s32 	%r10, %r29, %r30;
	ld.shared.f64 	%fd153, [%r10];
	ld.shared.f64 	%fd154, [%r10+32];
	add.f64 	%fd33, %fd153, %fd154;
	sub.f64 	%fd34, %fd153, %fd154;
	ld.shared.f64 	%fd155, [%r10+8];
	ld.shared.f64 	%fd156, [%r10+24];
	add.f64 	%fd35, %fd155, %fd156;
	sub.f64 	%fd36, %fd155, %fd156;
	ld.shared.f64 	%fd157, [%r10+16];
	add.f64 	%fd158, %fd157, %fd157;
	sub.f64 	%fd37, %fd157, %fd157;
	mul.f64 	%fd38, %fd158, 0d3FE0000000000000;
	mov.b32 	%r31, {%rs22, %rs19};
	mov.b32 	%r32, 0;
	mov.b32 	%r33, 12551;
	dp2a.lo.u32.u32 	%r11, %r31, %r33, %r32;
	mov.f64 	%fd328, 0d0000000000000000;
	mov.f64 	%fd329, %fd328;
	@%p5 bra 	$L__BB37_7;
	ld.param.u64 	%rd22, [_Z32massMatrixMultiplyConstantKernelILi5ELi7ELi2EEviPKdS1_S1_S1_Pd_param_1];
	cvta.to.global.u64 	%rd7, %rd22;
	mad.lo.s32 	%r34, %r3, 343, %r11;
	mul.wide.s32 	%rd8, %r34, 8;
	add.s64 	%rd9, %rd7, %rd8;
	ld.global.nc.f64 	%fd328, [%rd9];
	ld.global.nc.f64 	%fd329, [%rd9+48];
$L__BB37_7:
	fma.rn.f64 	%fd161, %fd76, %fd34, 0d0000000000000000;
	fma.rn.f64 	%fd162, %fd12, %fd36, %fd161;
	fma.rn.f64 	%fd163, %fd14, %fd37, %fd162;
	fma.rn.f64 	%fd165, %fd74, %fd33, 0d0000000000000000;
	fma.rn.f64 	%fd166, %fd11, %fd35, %fd165;
	fma.rn.f64 	%fd167, %fd13, %fd38, %fd166;
	add.f64 	%fd168, %fd167, %fd163;
	sub.f64 	%fd169, %fd167, %fd163;
	mul.f64 	%fd170, %fd168, %fd328;
	mul.f64 	%fd171, %fd169, %fd329;
	sub.f64 	%fd43, %fd170, %fd171;
	add.f64 	%fd44, %fd170, %fd171;
	mov.f64 	%fd330, 0d0000000000000000;
	mov.f64 	%fd331, %fd330;
	@%p5 bra 	$L__BB37_9;
	ld.param.u64 	%rd23, [_Z32massMatrixMultiplyConstantKernelILi5ELi7ELi2EEviPKdS1_S1_S1_Pd_param_1];
	cvta.to.global.u64 	%rd10, %rd23;
	mad.lo.s32 	%r35, %r3, 343, %r11;
	mul.wide.s32 	%rd11, %r35, 8;
	add.s64 	%rd12, %rd10, %rd11;
	ld.global.nc.f64 	%fd330, [%rd12+8];
	ld.global.nc.f64 	%fd331, [%rd12+40];
$L__BB37_9:
	fma.rn.f64 	%fd173, %fd15, %fd33, 0d0000000000000000;
	fma.rn.f64 	%fd174, %fd17, %fd35, %fd173;
	fma.rn.f64 	%fd175, %fd19, %fd38, %fd174;
	fma.rn.f64 	%fd176, %fd16, %fd34, 0d0000000000000000;
	fma.rn.f64 	%fd177, %fd18, %fd36, %fd176;
	fma.rn.f64 	%fd178, %fd20, %fd37, %fd177;
	add.f64 	%fd179, %fd175, %fd178;
	sub.f64 	%fd180, %fd175, %fd178;
	mul.f64 	%fd181, %fd179, %fd330;
	mul.f64 	%fd182, %fd180, %fd331;
	sub.f64 	%fd49, %fd181, %fd182;
	add.f64 	%fd50, %fd181, %fd182;
	mov.f64 	%fd332, 0d0000000000000000;
	mov.f64 	%fd333, %fd332;
	@%p5 bra 	$L__BB37_11;
	ld.param.u64 	%rd24, [_Z32massMatrixMultiplyConstantKernelILi5ELi7ELi2EEviPKdS1_S1_S1_Pd_param_1];
	cvta.to.global.u64 	%rd13, %rd24;
	mad.lo.s32 	%r36, %r3, 343, %r11;
	mul.wide.s32 	%rd14, %r36, 8;
	add.s64 	%rd15, %rd13, %rd14;
	ld.global.nc.f64 	%fd332, [%rd15+16];
	ld.global.nc.f64 	%fd333, [%rd15+32];
$L__BB37_11:
	fma.rn.f64 	%fd184, %fd21, %fd33, 0d0000000000000000;
	fma.rn.f64 	%fd185, %fd23, %fd35, %fd184;
	fma.rn.f64 	%fd186, %fd25, %fd38, %fd185;
	fma.rn.f64 	%fd187, %fd22, %fd34, 0d0000000000000000;
	fma.rn.f64 	%fd188, %fd24, %fd36, %fd187;
	fma.rn.f64 	%fd189, %fd26, %fd37, %fd188;
	add.f64 	%fd190, %fd186, %fd189;
	sub.f64 	%fd191, %fd186, %fd189;
	mul.f64 	%fd192, %fd190, %fd332;
	mul.f64 	%fd193, %fd191, %fd333;
	sub.f64 	%fd55, %fd192, %fd193;
	add.f64 	%fd56, %fd192, %fd193;
	fma.rn.f64 	%fd194, %fd27, %fd33, 0d0000000000000000;
	fma.rn.f64 	%fd195, %fd28, %fd34, 0d0000000000000000;
	fma.rn.f64 	%fd196, %fd29, %fd35, %fd194;
	fma.rn.f64 	%fd197, %fd30, %fd36, %fd195;
	fma.rn.f64 	%fd57, %fd31, %fd38, %fd196;
	fma.rn.f64 	%fd58, %fd32, %fd37, %fd197;
	mov.f64 	%fd334, 0d0000000000000000;
	@%p5 bra 	$L__BB37_13;
	ld.param.u64 	%rd25, [_Z32massMatrixMultiplyConstantKernelILi5ELi7ELi2EEviPKdS1_S1_S1_Pd_param_1];
	cvta.to.global.u64 	%rd16, %rd25;
	mad.lo.s32 	%r37, %r3, 343, %r11;
	mul.wide.s32 	%rd17, %r37, 8;
	add.s64 	%rd18, %rd16, %rd17;
	ld.global.nc.f64 	%fd334, [%rd18+24];
$L__BB37_13:
	add.f64 	%fd198, %fd57, %fd58;
	sub.f64 	%fd199, %fd57, %fd58;
	mul.f64 	%fd200, %fd199, %fd334;
	fma.rn.f64 	%fd201, %fd198, %fd334, %fd200;
	mul.f64 	%fd202, %fd201, 0d3FE0000000000000;
	fma.rn.f64 	%fd204, %fd74, %fd44, 0d0000000000000000;
	fma.rn.f64 	%fd206, %fd76, %fd43, 0d0000000000000000;
	fma.rn.f64 	%fd207, %fd15, %fd50, %fd204;
	fma.rn.f64 	%fd208, %fd16, %fd49, %fd206;
	fma.rn.f64 	%fd209, %fd21, %fd56, %fd207;
	fma.rn.f64 	%fd210, %fd22, %fd55, %fd208;
	fma.rn.f64 	%fd211, %fd27, %fd202, %fd209;
	fma.rn.f64 	%fd212, %fd28, %fd202, %fd210;
	sub.f64 	%fd213, %fd211, %fd212;
	st.shared.f64 	[%r10+32], %fd213;
	add.f64 	%fd214, %fd211, %fd212;
	st.shared.f64 	[%r10], %fd214;
	fma.rn.f64 	%fd215, %fd11, %fd44, 0d0000000000000000;
	fma.rn.f64 	%fd216, %fd12, %fd43, 0d0000000000000000;
	fma.rn.f64 	%fd217, %fd17, %fd50, %fd215;
	fma.rn.f64 	%fd218, %fd18, %fd49, %fd216;
	fma.rn.f64 	%fd219, %fd23, %fd56, %fd217;
	fma.rn.f64 	%fd220, %fd24, %fd55, %fd218;
	fma.rn.f64 	%fd221, %fd29, %fd202, %fd219;
	fma.rn.f64 	%fd222, %fd30, %fd202, %fd220;
	sub.f64 	%fd223, %fd221, %fd222;
	st.shared.f64 	[%r10+24], %fd223;
	add.f64 	%fd224, %fd221, %fd222;
	st.shared.f64 	[%r10+8], %fd224;
	fma.rn.f64 	%fd225, %fd13, %fd44, 0d0000000000000000;
	fma.rn.f64 	%fd226, %fd14, %fd43, 0d0000000000000000;
	fma.rn.f64 	%fd227, %fd19, %fd50, %fd225;
	fma.rn.f64 	%fd228, %fd20, %fd49, %fd226;
	fma.rn.f64 	%fd229, %fd25, %fd56, %fd227;
	fma.rn.f64 	%fd230, %fd26, %fd55, %fd228;
	fma.rn.f64 	%fd231, %fd31, %fd202, %fd229;
	fma.rn.f64 	%fd232, %fd32, %fd202, %fd230;
	add.f64 	%fd233, %fd231, %fd232;
	st.shared.f64 	[%r10+16], %fd233;
	add.s32 	%r12, %r45, 25;
	setp.lt.u32 	%p9, %r45, 24;
	mov.u32 	%r45, %r12;
	@%p9 bra 	$L__BB37_5;
$L__BB37_14:
	mov.u32 	%r46, %tid.x;
	setp.gt.u32 	%p10, %r46, 34;
	bar.sync 	0;
	@%p10 bra 	$L__BB37_17;
	ld.const.f64 	%fd250, [const_oddDofToQuad];
	ld.const.f64 	%fd252, [const_evenDofToQuad];
$L__BB37_16:
	cvt.u16.u32 	%rs23, %r46;
	mul.lo.s16 	%rs24, %rs23, 205;
	shr.u16 	%rs25, %rs24, 10;
	mul.lo.s16 	%rs26, %rs25, 5;
	sub.s16 	%rs27, %rs23, %rs26;
	mul.wide.u16 	%r38, %rs25, 392;
	add.s32 	%r39, %r4, %r38;
	and.b16  	%rs28, %rs27, 255;
	mul.wide.u16 	%r40, %rs28, 8;
	add.s32 	%r41, %r39, %r40;
	ld.shared.f64 	%fd234, [%r41];
	ld.shared.f64 	%fd235, [%r41+336];
	add.f64 	%fd236, %fd234, %fd235;
	sub.f64 	%fd237, %fd234, %fd235;
	ld.shared.f64 	%fd238, [%r41+56];
	ld.shared.f64 	%fd239, [%r41+280];
	add.f64 	%fd240, %fd238, %fd239;
	sub.f64 	%fd241, %fd238, %fd239;
	ld.shared.f64 	%fd242, [%r41+112];
	ld.shared.f64 	%fd243, [%r41+224];
	add.f64 	%fd244, %fd242, %fd243;
	sub.f64 	%fd245, %fd242, %fd243;
	ld.shared.f64 	%fd246, [%r41+168];
	add.f64 	%fd247, %fd246, %fd246;
	sub.f64 	%fd248, %fd246, %fd246;
	mul.f64 	%fd249, %fd247, 0d3FE0000000000000;
	fma.rn.f64 	%fd251, %fd250, %fd236, 0d0000000000000000;
	fma.rn.f64 	%fd253, %fd252, %fd237, 0d0000000000000000;
	fma.rn.f64 	%fd254, %fd15, %fd240, %fd251;
	fma.rn.f64 	%fd255, %fd16, %fd241, %fd253;
	fma.rn.f64 	%fd256, %fd21, %fd244, %fd254;
	fma.rn.f64 	%fd257, %fd22, %fd245, %fd255;
	fma.rn.f64 	%fd258, %fd27, %fd249, %fd256;
	fma.rn.f64 	%fd259, %fd28, %fd248, %fd257;
	sub.f64 	%fd260, %fd258, %fd259;
	st.shared.f64 	[%r41+224], %fd260;
	add.f64 	%fd261, %fd258, %fd259;
	st.shared.f64 	[%r41], %fd261;
	fma.rn.f64 	%fd262, %fd11, %fd236, 0d0000000000000000;
	fma.rn.f64 	%fd263, %fd12, %fd237, 0d0000000000000000;
	fma.rn.f64 	%fd264, %fd17, %fd240, %fd262;
	fma.rn.f64 	%fd265, %fd18, %fd241, %fd263;
	fma.rn.f64 	%fd266, %fd23, %fd244, %fd264;
	fma.rn.f64 	%fd267, %fd24, %fd245, %fd265;
	fma.rn.f64 	%fd268, %fd29, %fd249, %fd266;
	fma.rn.f64 	%fd269, %fd30, %fd248, %fd267;
	sub.f64 	%fd270, %fd268, %fd269;
	st.shared.f64 	[%r41+168], %fd270;
	add.f64 	%fd271, %fd268, %fd269;
	st.shared.f64 	[%r41+56], %fd271;
	fma.rn.f64 	%fd272, %fd13, %fd236, 0d0000000000000000;
	fma.rn.f64 	%fd273, %fd14, %fd237, 0d0000000000000000;
	fma.rn.f64 	%fd274, %fd19, %fd240, %fd272;
	fma.rn.f64 	%fd275, %fd20, %fd241, %fd273;
	fma.rn.f64 	%fd276, %fd25, %fd244, %fd274;
	fma.rn.f64 	%fd277, %fd26, %fd245, %fd275;
	fma.rn.f64 	%fd278, %fd31, %fd249, %fd276;
	fma.rn.f64 	%fd279, %fd32, %fd248, %fd277;
	add.f64 	%fd280, %fd278, %fd279;
	st.shared.f64 	[%r41+112], %fd280;
	add.s32 	%r15, %r46, 25;
	setp.lt.u32 	%p11, %r46, 10;
	mov.u32 	%r46, %r15;
	@%p11 bra 	$L__BB37_16;
$L__BB37_17:
	setp.ge.s32 	%p12, %r3, %r16;
	bar.sync 	0;
	ld.shared.f64 	%fd281, [%r5];
	ld.shared.f64 	%fd282, [%r5+2352];
	add.f64 	%fd283, %fd281, %fd282;
	sub.f64 	%fd284, %fd281, %fd282;
	ld.shared.f64 	%fd285, [%r5+392];
	ld.shared.f64 	%fd286, [%r5+1960];
	add.f64 	%fd287, %fd285, %fd286;
	sub.f64 	%fd288, %fd285, %fd286;
	ld.shared.f64 	%fd289, [%r5+784];
	ld.shared.f64 	%fd290, [%r5+1568];
	add.f64 	%fd291, %fd289, %fd290;
	sub.f64 	%fd292, %fd289, %fd290;
	ld.shared.f64 	%fd293, [%r5+1176];
	add.f64 	%fd294, %fd293, %fd293;
	sub.f64 	%fd295, %fd293, %fd293;
	mul.f64 	%fd296, %fd294, 0d3FE0000000000000;
	ld.const.f64 	%fd297, [const_oddDofToQuad];
	fma.rn.f64 	%fd298, %fd297, %fd283, 0d0000000000000000;
	ld.const.f64 	%fd299, [const_evenDofToQuad];
	fma.rn.f64 	%fd300, %fd299, %fd284, 0d0000000000000000;
	fma.rn.f64 	%fd301, %fd15, %fd287, %fd298;
	fma.rn.f64 	%fd302, %fd16, %fd288, %fd300;
	fma.rn.f64 	%fd303, %fd21, %fd291, %fd301;
	fma.rn.f64 	%fd304, %fd22, %fd292, %fd302;
	fma.rn.f64 	%fd61, %fd27, %fd296, %fd303;
	fma.rn.f64 	%fd62, %fd28, %fd295, %fd304;
	fma.rn.f64 	%fd305, %fd11, %fd283, 0d0000000000000000;
	fma.rn.f64 	%fd306, %fd12, %fd284, 0d0000000000000000;
	fma.rn.f64 	%fd307, %fd17, %fd287, %fd305;
	fma.rn.f64 	%fd308, %fd18, %fd288, %fd306;
	fma.rn.f64 	%fd309, %fd23, %fd291, %fd307;
	fma.rn.f64 	%fd310, %fd24, %fd292, %fd308;
	fma.rn.f64 	%fd63, %fd29, %fd296, %fd309;
	fma.rn.f64 	%fd64, %fd30, %fd295, %fd310;
	fma.rn.f64 	%fd311, %fd13, %fd283, 0d0000000000000000;
	fma.rn.f64 	%fd312, %fd14, %fd284, 0d0000000000000000;
	fma.rn.f64 	%fd313, %fd19, %fd287, %fd311;
	fma.rn.f64 	%fd314, %fd20, %fd288, %fd312;
	fma.rn.f64 	%fd315, %fd25, %fd291, %fd313;
	fma.rn.f64 	%fd316, %fd26, %fd292, %fd314;
	fma.rn.f64 	%fd317, %fd31, %fd296, %fd315;
	fma.rn.f64 	%fd318, %fd32, %fd295, %fd316;
	add.f64 	%fd65, %fd317, %fd318;
	@%p12 bra 	$L__BB37_19;
	ld.param.u64 	%rd26, [_Z32massMatrixMultiplyConstantKernelILi5ELi7ELi2EEviPKdS1_S1_S1_Pd_param_5];
	mov.u32 	%r42, %tid.x;
	mad.lo.s32 	%r43, %r3, 125, %r42;
	cvta.to.global.u64 	%rd19, %rd26;
	mul.wide.s32 	%rd20, %r43, 8;
	add.s64 	%rd21, %rd19, %rd20;
	add.f64 	%fd319, %fd61, %fd62;
	st.global.f64 	[%rd21], %fd319;
	add.f64 	%fd320, %fd63, %fd64;
	st.global.f64 	[%rd21+200], %fd320;
	st.global.f64 	[%rd21+400], %fd65;
	sub.f64 	%fd321, %fd63, %fd64;
	st.global.f64 	[%rd21+600], %fd321;
	sub.f64 	%fd322, %fd61, %fd62;
	st.global.f64 	[%rd21+800], %fd322;
$L__BB37_19:
	ret;

}
	// .globl	_Z32massMatrixMultiplyRegisterKernelILi5ELi8ELi2EEviPKdS1_S1_S1_Pd
.visible .entry _Z32massMatrixMultiplyRegisterKernelILi5ELi8ELi2EEviPKdS1_S1_S1_Pd(
	.param .u32 _Z32massMatrixMultiplyRegisterKernelILi5ELi8ELi2EEviPKdS1_S1_S1_Pd_param_0,
	.param .u64 .ptr .align 1 _Z32massMatrixMultiplyRegisterKernelILi5ELi8ELi2EEviPKdS1_S1_S1_Pd_param_1,
	.param .u64 .ptr .align 1 _Z32massMatrixMultiplyRegisterKernelILi5ELi8ELi2EEviPKdS1_S1_S1_Pd_param_2,
	.param .u64 .ptr .align 1 _Z32massMatrixMultiplyRegisterKernelILi5ELi8ELi2EEviPKdS1_S1_S1_Pd_param_3,
	.param .u64 .ptr .align 1 _Z32massMatrixMultiplyRegisterKernelILi5ELi8ELi2EEviPKdS1_S1_S1_Pd_param_4,
	.param .u64 .ptr .align 1 _Z32massMatrixMultiplyRegisterKernelILi5ELi8ELi2EEviPKdS1_S1_S1_Pd_param_5
)
{
	.reg .pred 	%p<14>;
	.reg .b16 	%rs<17>;
	.reg .b32 	%r<81>;
	.reg .b64 	%rd<54>;
	.reg .b64 	%fd<333>;
	// demoted variable
	.shared .align 8 .b8 _ZZ32massMatrixMultiplyRegisterKernelILi5ELi8ELi2EEviPKdS1_S1_S1_PdE6s_tmp1[9216];
	// demoted variable
	.shared .align 8 .b8 _ZZ32massMatrixMultiplyRegisterKernelILi5ELi8ELi2EEviPKdS1_S1_S1_PdE14s_oddDofToQuad[96];
	// demoted variable
	.shared .align 8 .b8 _ZZ32massMatrixMultiplyRegisterKernelILi5ELi8ELi2EEviPKdS1_S1_S1_PdE15s_evenDofToQuad[96];
	ld.param.u32 	%r13, [_Z32massMatrixMultiplyRegisterKernelILi5ELi8ELi2EEviPKdS1_S1_S1_Pd_param_0];
	ld.param.u64 	%rd2, [_Z32massMatrixMultiplyRegisterKernelILi5ELi8ELi2EEviPKdS1_S1_S1_Pd_param_2];
	ld.param.u64 	%rd3, [_Z32massMatrixMultiplyRegisterKernelILi5ELi8ELi2EEviPKdS1_S1_S1_Pd_param_3];
	ld.param.u64 	%rd4, [_Z32massMatrixMultiplyRegisterKernelILi5ELi8ELi2EEviPKdS1_S1_S1_Pd_param_4];
	mov.u32 	%r78, %tid.x;
	mov.u32 	%r2, %tid.y;
	mov.u32 	%r14, %ctaid.x;
	shl.b32 	%r15, %r14, 1;
	add.s32 	%r3, %r15, %r2;
	setp.ge.s32 	%p1, %r3, %r13;
	@%p1 bra 	$L__BB38_2;
	cvta.to.global.u64 	%rd6, %rd4;
	mad.lo.s32 	%r16, %r3, 125, %r78;
	mul.wide.s32 	%rd7, %r16, 8;
	add.s64 	%rd8, %rd6, %rd7;
	ld.global.nc.f64 	%fd324, [%rd8];
	ld.global.nc.f64 	%fd323, [%rd8+200];
	ld.global.nc.f64 	%fd322, [%rd8+400];
	ld.global.nc.f64 	%fd321, [%rd8+600];
	ld.global.nc.f64 	%fd320, [%rd8+800];
$L__BB38_2:
	setp.gt.u32 	%p2, %r78, 11;
	@%p2 bra 	$L__BB38_4;
	cvta.to.global.u64 	%rd9, %rd2;
	mul.wide.u32 	%rd10, %r78, 8;
	add.s64 	%rd11, %rd9, %rd10;
	ld.global.nc.f64 	%fd71, [%rd11];
	shl.b32 	%r17, %r78, 3;
	mov.u32 	%r18, _ZZ32massMatrixMultiplyRegisterKernelILi5ELi8ELi2EEviPKdS1_S1_S1_PdE14s_oddDofToQuad;
	add.s32 	%r19, %r18, %r17;
	st.shared.f64 	[%r19], %fd71;
	cvta.to.global.u64 	%rd12, %rd3;
	add.s64 	%rd13, %rd12, %rd10;
	ld.global.nc.f64 	%fd72, [%rd13];
	mov.u32 	%r20, _ZZ32massMatrixMultiplyRegisterKernelILi5ELi8ELi2EEviPKdS1_S1_S1_PdE15s_evenDofToQuad;
	add.s32 	%r21, %r20, %r17;
	st.shared.f64 	[%r21], %fd72;
$L__BB38_4:
	cvt.u16.u32 	%rs1, %r78;
	bar.sync 	0;
	ld.shared.f64 	%fd11, [_ZZ32massMatrixMultiplyRegisterKernelILi5ELi8ELi2EEviPKdS1_S1_S1_PdE14s_oddDofToQuad];
	ld.shared.f64 	%fd12, [_ZZ32massMatrixMultiplyRegisterKernelILi5ELi8ELi2EEviPKdS1_S1_S1_PdE15s_evenDofToQuad];
	ld.shared.f64 	%fd13, [_ZZ32massMatrixMultiplyRegisterKernelILi5ELi8ELi2EEviPKdS1_S1_S1_PdE14s_oddDofToQuad+8];
	ld.shared.f64 	%fd14, [_ZZ32massMatrixMultiplyRegisterKernelILi5ELi8ELi2EEviPKdS1_S1_S1_PdE15s_evenDofToQuad+8];
	ld.shared.f64 	%fd15, [_ZZ32massMatrixMultiplyRegisterKernelILi5ELi8ELi2EEviPKdS1_S1_S1_PdE14s_oddDofToQuad+16];
	ld.shared.f64 	%fd16, [_ZZ32massMatrixMultiplyRegisterKernelILi5ELi8ELi2EEviPKdS1_S1_S1_PdE15s_evenDofToQuad+16];
	ld.shared.f64 	%fd17, [_ZZ32massMatrixMultiplyRegisterKernelILi5ELi8ELi2EEviPKdS1_S1_S1_PdE14s_oddDofToQuad+24];
	ld.shared.f64 	%fd18, [_ZZ32massMatrixMultiplyRegisterKernelILi5ELi8ELi2EEviPKdS1_S1_S1_PdE15s_evenDofToQuad+24];
	ld.shared.f64 	%fd19, [_ZZ32massMatrixMultiplyRegisterKernelILi5ELi8ELi2EEviPKdS1_S1_S1_PdE14s_oddDofToQuad+32];
	ld.shared.f64 	%fd20, [_ZZ32massMatrixMultiplyRegisterKernelILi5ELi8ELi2EEviPKdS1_S1_S1_PdE15s_evenDofToQuad+32];
	ld.shared.f64 	%fd21, [_ZZ32massMatrixMultiplyRegisterKernelILi5ELi8ELi2EEviPKdS1_S1_S1_PdE14s_oddDofToQuad+40];
	ld.shared.f64 	%fd22, [_ZZ32massMatrixMultiplyRegisterKernelILi5ELi8ELi2EEviPKdS1_S1_S1_PdE15s_evenDofToQuad+40];
	ld.shared.f64 	%fd23, [_ZZ32massMatrixMultiplyRegisterKernelILi5ELi8ELi2EEviPKdS1_S1_S1_PdE14s_oddDofToQuad+48];
	ld.shared.f64 	%fd24, [_ZZ32massMatrixMultiplyRegisterKernelILi5ELi8ELi2EEviPKdS1_S1_S1_PdE15s_evenDofToQuad+48];
	ld.shared.f64 	%fd25, [_ZZ32massMatrixMultiplyRegisterKernelILi5ELi8ELi2EEviPKdS1_S1_S1_PdE14s_oddDofToQuad+56];
	ld.shared.f64 	%fd26, [_ZZ32massMatrixMultiplyRegisterKernelILi5ELi8ELi2EEviPKdS1_S1_S1_PdE15s_evenDofToQuad+56];
	ld.shared.f64 	%fd27, [_ZZ32massMatrixMultiplyRegisterKernelILi5ELi8ELi2EEviPKdS1_S1_S1_PdE14s_oddDofToQuad+64];
	ld.shared.f64 	%fd28, [_ZZ32massMatrixMultiplyRegisterKernelILi5ELi8ELi2EEviPKdS1_S1_S1_PdE15s_evenDofToQuad+64];
	ld.shared.f64 	%fd29, [_ZZ32massMatrixMultiplyRegisterKernelILi5ELi8ELi2EEviPKdS1_S1_S1_PdE14s_oddDofToQuad+72];
	ld.shared.f64 	%fd30, [_ZZ32massMatrixMultiplyRegisterKernelILi5ELi8ELi2EEviPKdS1_S1_S1_PdE15s_evenDofToQuad+72];
	ld.shared.f64 	%fd31, [_ZZ32massMatrixMultiplyRegisterKernelILi5ELi8ELi2EEviPKdS1_S1_S1_PdE14s_oddDofToQuad+80];
	ld.shared.f64 	%fd32, [_ZZ32massMatrixMultiplyRegisterKernelILi5ELi8ELi2EEviPKdS1_S1_S1_PdE15s_evenDofToQuad+80];
	ld.shared.f64 	%fd33, [_ZZ32massMatrixMultiplyRegisterKernelILi5ELi8ELi2EEviPKdS1_S1_S1_PdE14s_oddDofToQuad+88];
	ld.shared.f64 	%fd34, [_ZZ32massMatrixMultiplyRegisterKernelILi5ELi8ELi2EEviPKdS1_S1_S1_PdE15s_evenDofToQuad+88];
	mul.hi.u16 	%rs2, %rs1, 13108;
	mul.lo.s16 	%rs3, %rs2, 5;
	sub.s16 	%rs4, %rs1, %rs3;
	add.f64 	%fd73, %fd324, %fd320;
	sub.f64 	%fd74, %fd324, %fd320;
	add.f64 	%fd75, %fd323, %fd321;
	sub.f64 	%fd76, %fd323, %fd321;
	add.f64 	%fd77, %fd322, %fd322;
	sub.f64 	%fd78, %fd322, %fd322;
	mul.f64 	%fd79, %fd77, 0d3FE0000000000000;
	mov.u32 	%r22, _ZZ32massMatrixMultiplyRegisterKernelILi5ELi8ELi2EEviPKdS1_S1_S1_PdE6s_tmp1;
	mad.lo.s32 	%r23, %r2, 4608, %r22;
	mul.wide.u16 	%r24, %rs2, 72;
	add.s32 	%r25, %r23, %r24;
	mul.wide.u16 	%r26, %rs4, 8;
	add.s32 	%r4, %r25, %r26;
	fma.rn.f64 	%fd80, %fd11, %fd73, 0d0000000000000000;
	fma.rn.f64 	%fd81, %fd12, %fd74, 0d0000000000000000;
	fma.rn.f64 	%fd82, %fd13, %fd75, %fd80;
	fma.rn.f64 	%fd83, %fd14, %fd76, %fd81;
	fma.rn.f64 	%fd84, %fd15, %fd79, %fd82;
	fma.rn.f64 	%fd85, %fd16, %fd78, %fd83;
	sub.f64 	%fd86, %fd84, %fd85;
	st.shared.f64 	[%r4+4032], %fd86;
	add.f64 	%fd87, %fd85, %fd84;
	st.shared.f64 	[%r4], %fd87;
	fma.rn.f64 	%fd88, %fd17, %fd73, 0d0000000000000000;
	fma.rn.f64 	%fd89, %fd18, %fd74, 0d0000000000000000;
	fma.rn.f64 	%fd90, %fd19, %fd75, %fd88;
	fma.rn.f64 	%fd91, %fd20, %fd76, %fd89;
	fma.rn.f64 	%fd92, %fd21, %fd79, %fd90;
	fma.rn.f64 	%fd93, %fd22, %fd78, %fd91;
	sub.f64 	%fd94, %fd92, %fd93;
	st.shared.f64 	[%r4+3456], %fd94;
	add.f64 	%fd95, %fd93, %fd92;
	st.shared.f64 	[%r4+576], %fd95;
	fma.rn.f64 	%fd96, %fd23, %fd73, 0d0000000000000000;
	fma.rn.f64 	%fd97, %fd24, %fd74, 0d0000000000000000;
	fma.rn.f64 	%fd98, %fd25, %fd75, %fd96;
	fma.rn.f64 	%fd99, %fd26, %fd76, %fd97;
	fma.rn.f64 	%fd100, %fd27, %fd79, %fd98;
	fma.rn.f64 	%fd101, %fd28, %fd78, %fd99;
	sub.f64 	%fd102, %fd100, %fd101;
	st.shared.f64 	[%r4+2880], %fd102;
	add.f64 	%fd103, %fd101, %fd100;
	st.shared.f64 	[%r4+1152], %fd103;
	fma.rn.f64 	%fd104, %fd29, %fd73, 0d0000000000000000;
	fma.rn.f64 	%fd105, %fd30, %fd74, 0d0000000000000000;
	fma.rn.f64 	%fd106, %fd31, %fd75, %fd104;
	fma.rn.f64 	%fd107, %fd32, %fd76, %fd105;
	fma.rn.f64 	%fd108, %fd33, %fd79, %fd106;
	fma.rn.f64 	%fd109, %fd34, %fd78, %fd107;
	sub.f64 	%fd110, %fd108, %fd109;
	st.shared.f64 	[%r4+2304], %fd110;
	add.f64 	%fd111, %fd109, %fd108;
	st.shared.f64 	[%r4+1728], %fd111;
	bar.sync 	0;
	setp.gt.u32 	%p3, %r78, 39;
	@%p3 bra 	$L__BB38_6;
$L__BB38_5:
	cvt.u16.u32 	%rs5, %r78;
	mul.lo.s16 	%rs6, %rs5, 205;
	shr.u16 	%rs7, %rs6, 10;
	mul.lo.s16 	%rs8, %rs7, 5;
	sub.s16 	%rs9, %rs5, %rs8;
	mul.wide.u16 	%r30, %rs7, 576;
	add.s32 	%r31, %r23, %r30;
	and.b16  	%rs10, %rs9, 255;
	mul.wide.u16 	%r32, %rs10, 8;
	add.s32 	%r33, %r31, %r32;
	ld.shared.f64 	%fd112, [%r33];
	ld.shared.f64 	%fd113, [%r33+288];
	add.f64 	%fd114, %fd112, %fd113;
	sub.f64 	%fd115, %fd112, %fd113;
	ld.shared.f64 	%fd116, [%r33+72];
	ld.shared.f64 	%fd117, [%r33+216];
	add.f64 	%fd118, %fd116, %fd117;
	sub.f64 	%fd119, %fd116, %fd117;
	ld.shared.f64 	%fd120, [%r33+144];
	add.f64 	%fd121, %fd120, %fd120;
	sub.f64 	%fd122, %fd120, %fd120;
	mul.f64 	%fd123, %fd121, 0d3FE0000000000000;
	fma.rn.f64 	%fd124, %fd11, %fd114, 0d0000000000000000;
	fma.rn.f64 	%fd125, %fd12, %fd115, 0d0000000000000000;
	fma.rn.f64 	%fd126, %fd13, %fd118, %fd124;
	fma.rn.f64 	%fd127, %fd14, %fd119, %fd125;
	fma.rn.f64 	%fd128, %fd15, %fd123, %fd126;
	fma.rn.f64 	%fd129, %fd16, %fd122, %fd127;
	sub.f64 	%fd130, %fd128, %fd129;
	st.shared.f64 	[%r33+504], %fd130;
	add.f64 	%fd131, %fd129, %fd128;
	st.shared.f64 	[%r33], %fd131;
	fma.rn.f64 	%fd132, %fd17, %fd114, 0d0000000000000000;
	fma.rn.f64 	%fd133, %fd18, %fd115, 0d0000000000000000;
	fma.rn.f64 	%fd134, %fd19, %fd118, %fd132;
	fma.rn.f64 	%fd135, %fd20, %fd119, %fd133;
	fma.rn.f64 	%fd136, %fd21, %fd123, %fd134;
	fma.rn.f64 	%fd137, %fd22, %fd122, %fd135;
	sub.f64 	%fd138, %fd136, %fd137;
	st.shared.f64 	[%r33+432], %fd138;
	add.f64 	%fd139, %fd137, %fd136;
	st.shared.f64 	[%r33+72], %fd139;
	fma.rn.f64 	%fd140, %fd23, %fd114, 0d0000000000000000;
	fma.rn.f64 	%fd141, %fd24, %fd115, 0d0000000000000000;
	fma.rn.f64 	%fd142, %fd25, %fd118, %fd140;
	fma.rn.f64 	%fd143, %fd26, %fd119, %fd141;
	fma.rn.f64 	%fd144, %fd27, %fd123, %fd142;
	fma.rn.f64 	%fd145, %fd28, %fd122, %fd143;
	sub.f64 	%fd146, %fd144, %fd145;
	st.shared.f64 	[%r33+360], %fd146;
	add.f64 	%fd147, %fd145, %fd144;
	st.shared.f64 	[%r33+144], %fd147;
	fma.rn.f64 	%fd148, %fd29, %fd114, 0d0000000000000000;
	fma.rn.f64 	%fd149, %fd30, %fd115, 0d0000000000000000;
	fma.rn.f64 	%fd150, %fd31, %fd118, %fd148;
	fma.rn.f64 	%fd151, %fd32, %fd119, %fd149;
	fma.rn.f64 	%fd152, %fd33, %fd123, %fd150;
	fma.rn.f64 	%fd153, %fd34, %fd122, %fd151;
	sub.f64 	%fd154, %fd152, %fd153;
	st.shared.f64 	[%r33+288], %fd154;
	add.f64 	%fd155, %fd153, %fd152;
	st.shared.f64 	[%r33+216], %fd155;
	add.s32 	%r6, %r78, 25;
	setp.lt.u32 	%p4, %r78, 15;
	mov.u32 	%r78, %r6;
	@%p4 bra 	$L__BB38_5;
$L__BB38_6:
	bar.sync 	0;
	mov.u32 	%r79, %tid.x;
	setp.gt.u32 	%p5, %r79, 63;
	@%p5 bra 	$L__BB38_17;
	shl.b32 	%r43, %r3, 9;
	cvt.s64.s32 	%rd18, %r43;
$L__BB38_8:
	ld.param.u32 	%r73, [_Z32massMatrixMultiplyRegisterKernelILi5ELi8ELi2EEviPKdS1_S1_S1_Pd_param_0];
	setp.ge.s32 	%p6, %r3, %r73;
	and.b32  	%r34, %r79, 7;
	shr.u32 	%r35, %r79, 3;
	mad.lo.s32 	%r39, %r35, 576, %r23;
	mad.lo.s32 	%r40, %r34, 72, %r39;
	ld.shared.f64 	%fd157, [%r40];
	ld.shared.f64 	%fd158, [%r40+32];
	add.f64 	%fd35, %fd157, %fd158;
	sub.f64 	%fd36, %fd157, %fd158;
	ld.shared.f64 	%fd159, [%r40+8];
	ld.shared.f64 	%fd160, [%r40+24];
	add.f64 	%fd37, %fd159, %fd160;
	sub.f64 	%fd38, %fd159, %fd160;
	ld.shared.f64 	%fd161, [%r40+16];
	add.f64 	%fd162, %fd161, %fd161;
	sub.f64 	%fd39, %fd161, %fd161;
	mul.f64 	%fd40, %fd162, 0d3FE0000000000000;
	mov.f64 	%fd325, 0d0000000000000000;
	mov.f64 	%fd326, %fd325;
	@%p6 bra 	$L__BB38_10;
	ld.param.u64 	%rd49, [_Z32massMatrixMultiplyRegisterKernelILi5ELi8ELi2EEviPKdS1_S1_S1_Pd_param_1];
	cvta.to.global.u64 	%rd14, %rd49;
	shl.b32 	%r41, %r79, 3;
	and.b32  	%r42, %r41, 504;
	or.b32  	%r44, %r42, %r43;
	mul.wide.s32 	%rd15, %r44, 8;
	add.s64 	%rd16, %rd14, %rd15;
	ld.global.nc.f64 	%fd325, [%rd16];
	cvt.u64.u32 	%rd17, %r42;
	or.b64  	%rd19, %rd17, %rd18;
	shl.b64 	%rd20, %rd19, 3;
	add.s64 	%rd21, %rd14, %rd20;
	ld.global.nc.f64 	%fd326, [%rd21+56];
$L__BB38_10:
	ld.param.u32 	%r74, [_Z32massMatrixMultiplyRegisterKernelILi5ELi8ELi2EEviPKdS1_S1_S1_Pd_param_0];
	setp.ge.s32 	%p7, %r3, %r74;
	fma.rn.f64 	%fd164, %fd11, %fd35, 0d0000000000000000;
	fma.rn.f64 	%fd165, %fd13, %fd37, %fd164;
	fma.rn.f64 	%fd166, %fd15, %fd40, %fd165;
	fma.rn.f64 	%fd167, %fd12, %fd36, 0d0000000000000000;
	fma.rn.f64 	%fd168, %fd14, %fd38, %fd167;
	fma.rn.f64 	%fd169, %fd16, %fd39, %fd168;
	add.f64 	%fd170, %fd166, %fd169;
	sub.f64 	%fd171, %fd166, %fd169;
	mul.f64 	%fd172, %fd170, %fd325;
	mul.f64 	%fd173, %fd171, %fd326;
	sub.f64 	%fd45, %fd172, %fd173;
	add.f64 	%fd46, %fd172, %fd173;
	mov.f64 	%fd327, 0d0000000000000000;
	mov.f64 	%fd328, %fd327;
	@%p7 bra 	$L__BB38_12;
	ld.param.u64 	%rd50, [_Z32massMatrixMultiplyRegisterKernelILi5ELi8ELi2EEviPKdS1_S1_S1_Pd_param_1];
	cvta.to.global.u64 	%rd22, %rd50;
	shl.b32 	%r45, %r79, 3;
	and.b32  	%r46, %r45, 504;
	or.b32  	%r48, %r46, %r43;
	mul.wide.s32 	%rd23, %r48, 8;
	add.s64 	%rd24, %rd22, %rd23;
	ld.global.nc.f64 	%fd327, [%rd24+8];
	cvt.u64.u32 	%rd25, %r46;
	or.b64  	%rd27, %rd25, %rd18;
	shl.b64 	%rd28, %rd27, 3;
	add.s64 	%rd29, %rd22, %rd28;
	ld.global.nc.f64 	%fd328, [%rd29+48];
$L__BB38_12:
	ld.param.u32 	%r75, [_Z32massMatrixMultiplyRegisterKernelILi5ELi8ELi2EEviPKdS1_S1_S1_Pd_param_0];
	setp.ge.s32 	%p8, %r3, %r75;
	fma.rn.f64 	%fd175, %fd17, %fd35, 0d0000000000000000;
	fma.rn.f64 	%fd176, %fd19, %fd37, %fd175;
	fma.rn.f64 	%fd177, %fd21, %fd40, %fd176;
	fma.rn.f64 	%fd178, %fd18, %fd36, 0d0000000000000000;
	fma.rn.f64 	%fd179, %fd20, %fd38, %fd178;
	fma.rn.f64 	%fd180, %fd22, %fd39, %fd179;
	add.f64 	%fd181, %fd177, %fd180;
	sub.f64 	%fd182, %fd177, %fd180;
	mul.f64 	%fd183, %fd181, %fd327;
	mul.f64 	%fd184, %fd182, %fd328;
	sub.f64 	%fd51, %fd183, %fd184;
	add.f64 	%fd52, %fd183, %fd184;
	mov.f64 	%fd329, 0d0000000000000000;
	mov.f64 	%fd330, %fd329;
	@%p8 bra 	$L__BB38_14;
	ld.param.u64 	%rd51, [_Z32massMatrixMultiplyRegisterKernelILi5ELi8ELi2EEviPKdS1_S1_S1_Pd_param_1];
	cvta.to.global.u64 	%rd30, %rd51;
	shl.b32 	%r49, %r79, 3;
	and.b32  	%r50, %r49, 504;
	shl.b32 	%r51, %r3, 9;
	or.b32  	%r52, %r50, %r51;
	mul.wide.s32 	%rd31, %r52, 8;
	add.s64 	%rd32, %rd30, %rd31;
	ld.global.nc.f64 	%fd329, [%rd32+16];
	cvt.u64.u32 	%rd33, %r50;
	cvt.s64.s32 	%rd34, %r51;
	or.b64  	%rd35, %rd33, %rd34;
	shl.b64 	%rd36, %rd35, 3;
	add.s64 	%rd37, %rd30, %rd36;
	ld.global.nc.f64 	%fd330, [%rd37+40];
$L__BB38_14:
	ld.param.u32 	%r76, [_Z32massMatrixMultiplyRegisterKernelILi5ELi8ELi2EEviPKdS1_S1_S1_Pd_param_0];
	setp.ge.s32 	%p9, %r3, %r76;
	fma.rn.f64 	%fd186, %fd24, %fd36, 0d0000000000000000;
	fma.rn.f64 	%fd187, %fd26, %fd38, %fd186;
	fma.rn.f64 	%fd188, %fd28, %fd39, %fd187;
	fma.rn.f64 	%fd189, %fd23, %fd35, 0d0000000000000000;
	fma.rn.f64 	%fd190, %fd25, %fd37, %fd189;
	fma.rn.f64 	%fd191, %fd27, %fd40, %fd190;
	add.f64 	%fd192, %fd191, %fd188;
	sub.f64 	%fd193, %fd191, %fd188;
	mul.f64 	%fd194, %fd192, %fd329;
	mul.f64 	%fd195, %fd193, %fd330;
	sub.f64 	%fd57, %fd194, %fd195;
	add.f64 	%fd58, %fd194, %fd195;
	fma.rn.f64 	%fd196, %fd29, %fd35, 0d0000000000000000;
	fma.rn.f64 	%fd197, %fd30, %fd36, 0d0000000000000000;
	fma.rn.f64 	%fd198, %fd31, %fd37, %fd196;
	fma.rn.f64 	%fd199, %fd32, %fd38, %fd197;
	fma.rn.f64 	%fd59, %fd33, %fd40, %fd198;
	fma.rn.f64 	%fd60, %fd34, %fd39, %fd199;
	mov.f64 	%fd331, 0d0000000000000000;
	mov.f64 	%fd332, %fd331;
	@%p9 bra 	$L__BB38_16;
	ld.param.u64 	%rd52, [_Z32massMatrixMultiplyRegisterKernelILi5ELi8ELi2EEviPKdS1_S1_S1_Pd_param_1];
	cvta.to.global.u64 	%rd38, %rd52;
	shl.b32 	%r53, %r79, 3;
	and.b32  	%r54, %r53, 504;
	shl.b32 	%r55, %r3, 9;
	or.b32  	%r56, %r54, %r55;
	mul.wide.s32 	%rd39, %r56, 8;
	add.s64 	%rd40, %rd38, %rd39;
	ld.global.nc.f64 	%fd331, [%rd40+24];
	cvt.u64.u32 	%rd41, %r54;
	cvt.s64.s32 	%rd42, %r55;
	or.b64  	%rd43, %rd41, %rd42;
	shl.b64 	%rd44, %rd43, 3;
	add.s64 	%rd45, %rd38, %rd44;
	ld.global.nc.f64 	%fd332, [%rd45+32];
$L__BB38_16:
	add.f64 	%fd200, %fd59, %fd60;
	sub.f64 	%fd201, %fd59, %fd60;
	mul.f64 	%fd202, %fd200, %fd331;
	mul.f64 	%fd203, %fd201, %fd332;
	sub.f64 	%fd204, %fd202, %fd203;
	add.f64 	%fd205, %fd202, %fd203;
	fma.rn.f64 	%fd206, %fd11, %fd46, 0d0000000000000000;
	fma.rn.f64 	%fd207, %fd12, %fd45, 0d0000000000000000;
	fma.rn.f64 	%fd208, %fd17, %fd52, %fd206;
	fma.rn.f64 	%fd209, %fd18, %fd51, %fd207;
	fma.rn.f64 	%fd210, %fd23, %fd58, %fd208;
	fma.rn.f64 	%fd211, %fd24, %fd57, %fd209;
	fma.rn.f64 	%fd212, %fd29, %fd205, %fd210;
	fma.rn.f64 	%fd213, %fd30, %fd204, %fd211;
	sub.f64 	%fd214, %fd212, %fd213;
	shr.u32 	%r57, %r79, 3;
	mov.u32 	%r58, %tid.y;
	mov.u32 	%r59, _ZZ32massMatrixMultiplyRegisterKernelILi5ELi8ELi2EEviPKdS1_S1_S1_PdE6s_tmp1;
	mad.lo.s32 	%r60, %r58, 4608, %r59;
	mad.lo.s32 	%r61, %r57, 576, %r60;
	and.b32  	%r62, %r79, 7;
	mad.lo.s32 	%r63, %r62, 72, %r61;
	st.shared.f64 	[%r63+32], %fd214;
	add.f64 	%fd215, %fd212, %fd213;
	st.shared.f64 	[%r63], %fd215;
	fma.rn.f64 	%fd216, %fd13, %fd46, 0d0000000000000000;
	fma.rn.f64 	%fd217, %fd14, %fd45, 0d0000000000000000;
	fma.rn.f64 	%fd218, %fd19, %fd52, %fd216;
	fma.rn.f64 	%fd219, %fd20, %fd51, %fd217;
	fma.rn.f64 	%fd220, %fd25, %fd58, %fd218;
	fma.rn.f64 	%fd221, %fd26, %fd57, %fd219;
	fma.rn.f64 	%fd222, %fd31, %fd205, %fd220;
	fma.rn.f64 	%fd223, %fd32, %fd204, %fd221;
	sub.f64 	%fd224, %fd222, %fd223;
	st.shared.f64 	[%r63+24], %fd224;
	add.f64 	%fd225, %fd222, %fd223;
	st.shared.f64 	[%r63+8], %fd225;
	fma.rn.f64 	%fd226, %fd15, %fd46, 0d0000000000000000;
	fma.rn.f64 	%fd227, %fd16, %fd45, 0d0000000000000000;
	fma.rn.f64 	%fd228, %fd21, %fd52, %fd226;
	fma.rn.f64 	%fd229, %fd22, %fd51, %fd227;
	fma.rn.f64 	%fd230, %fd27, %fd58, %fd228;
	fma.rn.f64 	%fd231, %fd28, %fd57, %fd229;
	fma.rn.f64 	%fd232, %fd33, %fd205, %fd230;
	fma.rn.f64 	%fd233, %fd34, %fd204, %fd231;
	add.f64 	%fd234, %fd232, %fd233;
	st.shared.f64 	[%r63+16], %fd234;
	add.s32 	%r9, %r79, 25;
	setp.lt.u32 	%p10, %r79, 39;
	mov.u32 	%r79, %r9;
	@%p10 bra 	$L__BB38_8;
$L__BB38_17:
	mov.u32 	%r80, %tid.x;
	setp.gt.u32 	%p11, %r80, 39;
	bar.sync 	0;
	@%p11 bra 	$L__BB38_20;
	mov.u32 	%r64, %tid.y;
	mov.u32 	%r65, _ZZ32massMatrixMultiplyRegisterKernelILi5ELi8ELi2EEviPKdS1_S1_S1_PdE6s_tmp1;
	mad.lo.s32 	%r66, %r64, 4608, %r65;
$L__BB38_19:
	cvt.u16.u32 	%rs11, %r80;
	mul.lo.s16 	%rs12, %rs11, 205;
	shr.u16 	%rs13, %rs12, 10;
	mul.lo.s16 	%rs14, %rs13, 5;
	sub.s16 	%rs15, %rs11, %rs14;
	mul.wide.u16 	%r67, %rs13, 576;
	add.s32 	%r68, %r66, %r67;
	and.b16  	%rs16, %rs15, 255;
	mul.wide.u16 	%r69, %rs16, 8;
	add.s32 	%r70, %r68, %r69;
	ld.shared.f64 	%fd235, [%r70];
	ld.shared.f64 	%fd236, [%r70+504];
	add.f64 	%fd237, %fd235, %fd236;
	sub.f64 	%fd238, %fd235, %fd236;
	ld.shared.f64 	%fd239, [%r70+72];
	ld.shared.f64 	%fd240, [%r70+432];
	add.f64 	%fd241, %fd239, %fd240;
	sub.f64 	%fd242, %fd239, %fd240;
	ld.shared.f64 	%fd243, [%r70+144];
	ld.shared.f64 	%fd244, [%r70+360];
	add.f64 	%fd245, %fd243, %fd244;
	sub.f64 	%fd246, %fd243, %fd244;
	ld.shared.f64 	%fd247, [%r70+216];
	ld.shared.f64 	%fd248, [%r70+288];
	add.f64 	%fd249, %fd247, %fd248;
	sub.f64 	%fd250, %fd247, %fd248;
	fma.rn.f64 	%fd251, %fd11, %fd237, 0d0000000000000000;
	fma.rn.f64 	%fd252, %fd12, %fd238, 0d0000000000000000;
	fma.rn.f64 	%fd253, %fd17, %fd241, %fd251;
	fma.rn.f64 	%fd254, %fd18, %fd242, %fd252;
	fma.rn.f64 	%fd255, %fd23, %fd245, %fd253;
	fma.rn.f64 	%fd256, %fd24, %fd246, %fd254;
	fma.rn.f64 	%fd257, %fd29, %fd249, %fd255;
	fma.rn.f64 	%fd258, %fd30, %fd250, %fd256;
	sub.f64 	%fd259, %fd257, %fd258;
	st.shared.f64 	[%r70+288], %fd259;
	add.f64 	%fd260, %fd257, %fd258;
	st.shared.f64 	[%r70], %fd260;
	fma.rn.f64 	%fd261, %fd13, %fd237, 0d0000000000000000;
	fma.rn.f64 	%fd262, %fd14, %fd238, 0d0000000000000000;
	fma.rn.f64 	%fd263, %fd19, %fd241, %fd261;
	fma.rn.f64 	%fd264, %fd20, %fd242, %fd262;
	fma.rn.f64 	%fd265, %fd25, %fd245, %fd263;
	fma.rn.f64 	%fd266, %fd26, %fd246, %fd264;
	fma.rn.f64 	%fd267, %fd31, %fd249, %fd265;
	fma.rn.f64 	%fd268, %fd32, %fd250, %fd266;
	sub.f64 	%fd269, %fd267, %fd268;
	st.shared.f64 	[%r70+216], %fd269;
	add.f64 	%fd270, %fd267, %fd268;
	st.shared.f64 	[%r70+72], %fd270;
	fma.rn.f64 	%fd271, %fd15, %fd237, 0d0000000000000000;
	fma.rn.f64 	%fd272, %fd16, %fd238, 0d0000000000000000;
	fma.rn.f64 	%fd273, %fd21, %fd241, %fd271;
	fma.rn.f64 	%fd274, %fd22, %fd242, %fd272;
	fma.rn.f64 	%fd275, %fd27, %fd245, %fd273;
	fma.rn.f64 	%fd276, %fd28, %fd246, %fd274;
	fma.rn.f64 	%fd277, %fd33, %fd249, %fd275;
	fma.rn.f64 	%fd278, %fd34, %fd250, %fd276;
	add.f64 	%fd279, %fd277, %fd278;
	st.shared.f64 	[%r70+144], %fd279;
	add.s32 	%r12, %r80, 25;
	setp.lt.u32 	%p12, %r80, 15;
	mov.u32 	%r80, %r12;
	@%p12 bra 	$L__BB38_19;
$L__BB38_20:
	ld.param.u32 	%r77, [_Z32massMatrixMultiplyRegisterKernelILi5ELi8ELi2EEviPKdS1_S1_S1_Pd_param_0];
	setp.ge.s32 	%p13, %r3, %r77;
	bar.sync 	0;
	ld.shared.f64 	%fd280, [%r4];
	ld.shared.f64 	%fd281, [%r4+4032];
	add.f64 	%fd282, %fd280, %fd281;
	sub.f64 	%fd283, %fd280, %fd281;
	ld.shared.f64 	%fd284, [%r4+576];
	ld.shared.f64 	%fd285, [%r4+3456];
	add.f64 	%fd286, %fd284, %fd285;
	sub.f64 	%fd287, %fd284, %fd285;
	ld.shared.f64 	%fd288, [%r4+1152];
	ld.shared.f64 	%fd289, [%r4+2880];
	add.f64 	%fd290, %fd288, %fd289;
	sub.f64 	%fd291, %fd288, %fd289;
	ld.shared.f64 	%fd292, [%r4+1728];
	ld.shared.f64 	%fd293, [%r4+2304];
	add.f64 	%fd294, %fd292, %fd293;
	sub.f64 	%fd295, %fd292, %fd293;
	fma.rn.f64 	%fd296, %fd11, %fd282, 0d0000000000000000;
	fma.rn.f64 	%fd297, %fd12, %fd283, 0d0000000000000000;
	fma.rn.f64 	%fd298, %fd17, %fd286, %fd296;
	fma.rn.f64 	%fd299, %fd18, %fd287, %fd297;
	fma.rn.f64 	%fd300, %fd23, %fd290, %fd298;
	fma.rn.f64 	%fd301, %fd24, %fd291, %fd299;
	fma.rn.f64 	%fd65, %fd29, %fd294, %fd300;
	fma.rn.f64 	%fd66, %fd30, %fd295, %fd301;
	fma.rn.f64 	%fd302, %fd13, %fd282, 0d0000000000000000;
	fma.rn.f64 	%fd303, %fd14, %fd283, 0d0000000000000000;
	fma.rn.f64 	%fd304, %fd19, %fd286, %fd302;
	fma.rn.f64 	%fd305, %fd20, %fd287, %fd303;
	fma.rn.f64 	%fd306, %fd25, %fd290, %fd304;
	fma.rn.f64 	%fd307, %fd26, %fd291, %fd305;
	fma.rn.f64 	%fd67, %fd31, %fd294, %fd306;
	fma.rn.f64 	%fd68, %fd32, %fd295, %fd307;
	fma.rn.f64 	%fd308, %fd15, %fd282, 0d0000000000000000;
	fma.rn.f64 	%fd309, %fd16, %fd283, 0d0000000000000000;
	fma.rn.f64 	%fd310, %fd21, %fd286, %fd308;
	fma.rn.f64 	%fd311, %fd22, %fd287, %fd309;
	fma.rn.f64 	%fd312, %fd27, %fd290, %fd310;
	fma.rn.f64 	%fd313, %fd28, %fd291, %fd311;
	fma.rn.f64 	%fd314, %fd33, %fd294, %fd312;
	fma.rn.f64 	%fd315, %fd34, %fd295, %fd313;
	add.f64 	%fd69, %fd314, %fd315;
	@%p13 bra 	$L__BB38_22;
	ld.param.u64 	%rd53, [_Z32massMatrixMultiplyRegisterKernelILi5ELi8ELi2EEviPKdS1_S1_S1_Pd_param_5];
	mov.u32 	%r71, %tid.x;
	mad.lo.s32 	%r72, %r3, 125, %r71;
	cvta.to.global.u64 	%rd46, %rd53;
	mul.wide.s32 	%rd47, %r72, 8;
	add.s64 	%rd48, %rd46, %rd47;
	add.f64 	%fd316, %fd65, %fd66;
	st.global.f64 	[%rd48], %fd316;
	add.f64 	%fd317, %fd67, %fd68;
	st.global.f64 	[%rd48+200], %fd317;
	st.global.f64 	[%rd48+400], %fd69;
	sub.f64 	%fd318, %fd67, %fd68;
	st.global.f64 	[%rd48+600], %fd318;
	sub.f64 	%fd319, %fd65, %fd66;
	st.global.f64 	[%rd48+800], %fd319;
$L__BB38_22:
	ret;

}
	// .globl	_Z32massMatrixMultiplyConstantKernelILi5ELi8ELi2EEviPKdS1_S1_S1_Pd
.visible .entry _Z32massMatrixMultiplyConstantKernelILi5ELi8ELi2EEviPKdS1_S1_S1_Pd(
	.param .u32 _Z32massMatrixMultiplyConstantKernelILi5ELi8ELi2EEviPKdS1_S1_S1_Pd_param_0,
	.param .u64 .ptr .align 1 _Z32massMatrixMultiplyConstantKernelILi5ELi8ELi2EEviPKdS1_S1_S1_Pd_param_1,
	.param .u64 .ptr .align 1 _Z32massMatrixMultiplyConstantKernelILi5ELi8ELi2EEviPKdS1_S1_S1_Pd_param_2,
	.param .u64 .ptr .align 1 _Z32massMatrixMultiplyConstantKernelILi5ELi8ELi2EEviPKdS1_S1_S1_Pd_param_3,
	.param .u64 .ptr .align 1 _Z32massMatrixMultiplyConstantKernelILi5ELi8ELi2EEviPKdS1_S1_S1_Pd_param_4,
	.param .u64 .ptr .align 1 _Z32massMatrixMultiplyConstantKernelILi5ELi8ELi2EEviPKdS1_S1_S1_Pd_param_5
)
{
	.reg .pred 	%p<13>;
	.reg .b16 	%rs<17>;
	.reg .b32 	%r<59>;
	.reg .b64 	%rd<47>;
	.reg .b64 	%fd<336>;
	// demoted variable
	.shared .align 8 .b8 _ZZ32massMatrixMultiplyConstantKernelILi5ELi8ELi2EEviPKdS1_S1_S1_PdE6s_tmp1[9216];
	ld.param.u32 	%r14, [_Z32massMatrixMultiplyConstantKernelILi5ELi8ELi2EEviPKdS1_S1_S1_Pd_param_0];
	ld.param.u64 	%rd2, [_Z32massMatrixMultiplyConstantKernelILi5ELi8ELi2EEviPKdS1_S1_S1_Pd_param_4];
	mov.u32 	%r56, %tid.x;
	mov.u32 	%r2, %tid.y;
	mov.u32 	%r15, %ctaid.x;
	shl.b32 	%r16, %r15, 1;
	add.s32 	%r3, %r16, %r2;
	setp.ge.s32 	%p1, %r3, %r14;
	@%p1 bra 	$L__BB39_2;
	cvta.to.global.u64 	%rd4, %rd2;
	mad.lo.s32 	%r17, %r3, 125, %r56;
	mul.wide.s32 	%rd5, %r17, 8;
	add.s64 	%rd6, %rd4, %rd5;
	ld.global.nc.f64 	%fd327, [%rd6];
	ld.global.nc.f64 	%fd326, [%rd6+200];
	ld.global.nc.f64 	%fd325, [%rd6+400];
	ld.global.nc.f64 	%fd324, [%rd6+600];
	ld.global.nc.f64 	%fd323, [%rd6+800];
$L__BB39_2:
	cvt.u16.u32 	%rs1, %r56;
	bar.sync 	0;
	mul.hi.u16 	%rs2, %rs1, 13108;
	mul.lo.s16 	%rs3, %rs2, 5;
	sub.s16 	%rs4, %rs1, %rs3;
	add.f64 	%fd70, %fd327, %fd323;
	sub.f64 	%fd71, %fd327, %fd323;
	add.f64 	%fd72, %fd326, %fd324;
	sub.f64 	%fd73, %fd326, %fd324;
	add.f64 	%fd74, %fd325, %fd325;
	sub.f64 	%fd75, %fd325, %fd325;
	mul.f64 	%fd76, %fd74, 0d3FE0000000000000;
	mov.u32 	%r18, _ZZ32massMatrixMultiplyConstantKernelILi5ELi8ELi2EEviPKdS1_S1_S1_PdE6s_tmp1;
	mad.lo.s32 	%r4, %r2, 4608, %r18;
	mul.wide.u16 	%r19, %rs2, 72;
	add.s32 	%r20, %r4, %r19;
	mul.wide.u16 	%r21, %rs4, 8;
	add.s32 	%r5, %r20, %r21;
	ld.const.f64 	%fd77, [const_oddDofToQuad];
	fma.rn.f64 	%fd78, %fd77, %fd70, 0d0000000000000000;
	ld.const.f64 	%fd11, [const_evenDofToQuad];
	fma.rn.f64 	%fd79, %fd11, %fd71, 0d0000000000000000;
	ld.const.f64 	%fd12, [const_oddDofToQuad+8];
	fma.rn.f64 	%fd80, %fd12, %fd72, %fd78;
	ld.const.f64 	%fd13, [const_evenDofToQuad+8];
	fma.rn.f64 	%fd81, %fd13, %fd73, %fd79;
	ld.const.f64 	%fd14, [const_oddDofToQuad+16];
	fma.rn.f64 	%fd82, %fd14, %fd76, %fd80;
	ld.const.f64 	%fd15, [const_evenDofToQuad+16];
	fma.rn.f64 	%fd83, %fd15, %fd75, %fd81;
	sub.f64 	%fd84, %fd82, %fd83;
	st.shared.f64 	[%r5+4032], %fd84;
	add.f64 	%fd85, %fd83, %fd82;
	st.shared.f64 	[%r5], %fd85;
	ld.const.f64 	%fd16, [const_oddDofToQuad+24];
	fma.rn.f64 	%fd86, %fd16, %fd70, 0d0000000000000000;
	ld.const.f64 	%fd17, [const_evenDofToQuad+24];
	fma.rn.f64 	%fd87, %fd17, %fd71, 0d0000000000000000;
	ld.const.f64 	%fd18, [const_oddDofToQuad+32];
	fma.rn.f64 	%fd88, %fd18, %fd72, %fd86;
	ld.const.f64 	%fd19, [const_evenDofToQuad+32];
	fma.rn.f64 	%fd89, %fd19, %fd73, %fd87;
	ld.const.f64 	%fd20, [const_oddDofToQuad+40];
	fma.rn.f64 	%fd90, %fd20, %fd76, %fd88;
	ld.const.f64 	%fd21, [const_evenDofToQuad+40];
	fma.rn.f64 	%fd91, %fd21, %fd75, %fd89;
	sub.f64 	%fd92, %fd90, %fd91;
	st.shared.f64 	[%r5+3456], %fd92;
	add.f64 	%fd93, %fd91, %fd90;
	st.shared.f64 	[%r5+576], %fd93;
	ld.const.f64 	%fd22, [const_oddDofToQuad+48];
	fma.rn.f64 	%fd94, %fd22, %fd70, 0d0000000000000000;
	ld.const.f64 	%fd23, [const_evenDofToQuad+48];
	fma.rn.f64 	%fd95, %fd23, %fd71, 0d0000000000000000;
	ld.const.f64 	%fd24, [const_oddDofToQuad+56];
	fma.rn.f64 	%fd96, %fd24, %fd72, %fd94;
	ld.const.f64 	%fd25, [const_evenDofToQuad+56];
	fma.rn.f64 	%fd97, %fd25, %fd73, %fd95;
	ld.const.f64 	%fd26, [const_oddDofToQuad+64];
	fma.rn.f64 	%fd98, %fd26, %fd76, %fd96;
	ld.const.f64 	%fd27, [const_evenDofToQuad+64];
	fma.rn.f64 	%fd99, %fd27, %fd75, %fd97;
	sub.f64 	%fd100, %fd98, %fd99;
	st.shared.f64 	[%r5+2880], %fd100;
	add.f64 	%fd101, %fd99, %fd98;
	st.shared.f64 	[%r5+1152], %fd101;
	ld.const.f64 	%fd28, [const_oddDofToQuad+72];
	fma.rn.f64 	%fd102, %fd28, %fd70, 0d0000000000000000;
	ld.const.f64 	%fd29, [const_evenDofToQuad+72];
	fma.rn.f64 	%fd103, %fd29, %fd71, 0d0000000000000000;
	ld.const.f64 	%fd30, [const_oddDofToQuad+80];
	fma.rn.f64 	%fd104, %fd30, %fd72, %fd102;
	ld.const.f64 	%fd31, [const_evenDofToQuad+80];
	fma.rn.f64 	%fd105, %fd31, %fd73, %fd103;
	ld.const.f64 	%fd32, [const_oddDofToQuad+88];
	fma.rn.f64 	%fd106, %fd32, %fd76, %fd104;
	ld.const.f64 	%fd33, [const_evenDofToQuad+88];
	fma.rn.f64 	%fd107, %fd33, %fd75, %fd105;
	sub.f64 	%fd108, %fd106, %fd107;
	st.shared.f64 	[%r5+2304], %fd108;
	add.f64 	%fd109, %fd107, %fd106;
	st.shared.f64 	[%r5+1728], %fd109;
	bar.sync 	0;
	setp.gt.u32 	%p2, %r56, 39;
	@%p2 bra 	$L__BB39_4;
$L__BB39_3:
	cvt.u16.u32 	%rs5, %r56;
	mul.lo.s16 	%rs6, %rs5, 205;
	shr.u16 	%rs7, %rs6, 10;
	mul.lo.s16 	%rs8, %rs7, 5;
	sub.s16 	%rs9, %rs5, %rs8;
	mul.wide.u16 	%r22, %rs7, 576;
	add.s32 	%r23, %r4, %r22;
	and.b16  	%rs10, %rs9, 255;
	mul.wide.u16 	%r24, %rs10, 8;
	add.s32 	%r25, %r23, %r24;
	ld.shared.f64 	%fd110, [%r25];
	ld.shared.f64 	%fd111, [%r25+288];
	add.f64 	%fd112, %fd110, %fd111;
	sub.f64 	%fd113, %fd110, %fd111;
	ld.shared.f64 	%fd114, [%r25+72];
	ld.shared.f64 	%fd115, [%r25+216];
	add.f64 	%fd116, %fd114, %fd115;
	sub.f64 	%fd117, %fd114, %fd115;
	ld.shared.f64 	%fd118, [%r25+144];
	add.f64 	%fd119, %fd118, %fd118;
	sub.f64 	%fd120, %fd118, %fd118;
	mul.f64 	%fd121, %fd119, 0d3FE0000000000000;
	fma.rn.f64 	%fd123, %fd77, %fd112, 0d0000000000000000;
	fma.rn.f64 	%fd124, %fd11, %fd113, 0d0000000000000000;
	fma.rn.f64 	%fd125, %fd12, %fd116, %fd123;
	fma.rn.f64 	%fd126, %fd13, %fd117, %fd124;
	fma.rn.f64 	%fd127, %fd14, %fd121, %fd125;
	fma.rn.f64 	%fd128, %fd15, %fd120, %fd126;
	sub.f64 	%fd129, %fd127, %fd128;
	st.shared.f64 	[%r25+504], %fd129;
	add.f64 	%fd130, %fd128, %fd127;
	st.shared.f64 	[%r25], %fd130;
	fma.rn.f64 	%fd131, %fd16, %fd112, 0d0000000000000000;
	fma.rn.f64 	%fd132, %fd17, %fd113, 0d0000000000000000;
	fma.rn.f64 	%fd133, %fd18, %fd116, %fd131;
	fma.rn.f64 	%fd134, %fd19, %fd117, %fd132;
	fma.rn.f64 	%fd135, %fd20, %fd121, %fd133;
	fma.rn.f64 	%fd136, %fd21, %fd120, %fd134;
	sub.f64 	%fd137, %fd135, %fd136;
	st.shared.f64 	[%r25+432], %fd137;
	add.f64 	%fd138, %fd136, %fd135;
	st.shared.f64 	[%r25+72], %fd138;
	fma.rn.f64 	%fd139, %fd22, %fd112, 0d0000000000000000;
	fma.rn.f64 	%fd140, %fd23, %fd113, 0d0000000000000000;
	fma.rn.f64 	%fd141, %fd24, %fd116, %fd139;
	fma.rn.f64 	%fd142, %fd25, %fd117, %fd140;
	fma.rn.f64 	%fd143, %fd26, %fd121, %fd141;
	fma.rn.f64 	%fd144, %fd27, %fd120, %fd142;
	sub.f64 	%fd145, %fd143, %fd144;
	st.shared.f64 	[%r25+360], %fd145;
	add.f64 	%fd146, %fd144, %fd143;
	st.shared.f64 	[%r25+144], %fd146;
	fma.rn.f64 	%fd147, %fd28, %fd112, 0d0000000000000000;
	fma.rn.f64 	%fd148, %fd29, %fd113, 0d0000000000000000;
	fma.rn.f64 	%fd149, %fd30, %fd116, %fd147;
	fma.rn.f64 	%fd150, %fd31, %fd117, %fd148;
	fma.rn.f64 	%fd151, %fd32, %fd121, %fd149;
	fma.rn.f64 	%fd152, %fd33, %fd120, %fd150;
	sub.f64 	%fd153, %fd151, %fd152;
	st.shared.f64 	[%r25+288], %fd153;
	add.f64 	%fd154, %fd152, %fd151;
	st.shared.f64 	[%r25+216], %fd154;
	add.s32 	%r7, %r56, 25;
	setp.lt.u32 	%p3, %r56, 15;
	mov.u32 	%r56, %r7;
	@%p3 bra 	$L__BB39_3;
$L__BB39_4:
	bar.sync 	0;
	mov.u32 	%r57, %tid.x;
	setp.gt.u32 	%p4, %r57, 63;
	@%p4 bra 	$L__BB39_15;
	shl.b32 	%r32, %r3, 9;
	cvt.s64.s32 	%rd11, %r32;
$L__BB39_6:
	setp.ge.s32 	%p5, %r3, %r14;
	and.b32  	%r26, %r57, 7;
	shr.u32 	%r27, %r57, 3;
	mad.lo.s32 	%r28, %r27, 576, %r4;
	mad.lo.s32 	%r29, %r26, 72, %r28;
	ld.shared.f64 	%fd156, [%r29];
	ld.shared.f64 	%fd157, [%r29+32];
	add.f64 	%fd34, %fd156, %fd157;
	sub.f64 	%fd35, %fd156, %fd157;
	ld.shared.f64 	%fd158, [%r29+8];
	ld.shared.f64 	%fd159, [%r29+24];
	add.f64 	%fd36, %fd158, %fd159;
	sub.f64 	%fd37, %fd158, %fd159;
	ld.shared.f64 	%fd160, [%r29+16];
	add.f64 	%fd161, %fd160, %fd160;
	sub.f64 	%fd38, %fd160, %fd160;
	mul.f64 	%fd39, %fd161, 0d3FE0000000000000;
	mov.f64 	%fd328, 0d0000000000000000;
	mov.f64 	%fd329, %fd328;
	@%p5 bra 	$L__BB39_8;
	ld.param.u64 	%rd42, [_Z32massMatrixMultiplyConstantKernelILi5ELi8ELi2EEviPKdS1_S1_S1_Pd_param_1];
	cvta.to.global.u64 	%rd7, %rd42;
	shl.b32 	%r30, %r57, 3;
	and.b32  	%r31, %r30, 504;
	or.b32  	%r33, %r31, %r32;
	mul.wide.s32 	%rd8, %r33, 8;
	add.s64 	%rd9, %rd7, %rd8;
	ld.global.nc.f64 	%fd328, [%rd9];
	cvt.u64.u32 	%rd10, %r31;
	or.b64  	%rd12, %rd10, %rd11;
	shl.b64 	%rd13, %rd12, 3;
	add.s64 	%rd14, %rd7, %rd13;
	ld.global.nc.f64 	%fd329, [%rd14+56];
$L__BB39_8:
	fma.rn.f64 	%fd164, %fd77, %fd34, 0d0000000000000000;
	fma.rn.f64 	%fd165, %fd12, %fd36, %fd164;
	fma.rn.f64 	%fd166, %fd14, %fd39, %fd165;
	fma.rn.f64 	%fd167, %fd11, %fd35, 0d0000000000000000;
	fma.rn.f64 	%fd168, %fd13, %fd37, %fd167;
	fma.rn.f64 	%fd169, %fd15, %fd38, %fd168;
	add.f64 	%fd170, %fd166, %fd169;
	sub.f64 	%fd171, %fd166, %fd169;
	mul.f64 	%fd172, %fd170, %fd328;
	mul.f64 	%fd173, %fd171, %fd329;
	sub.f64 	%fd44, %fd172, %fd173;
	add.f64 	%fd45, %fd172, %fd173;
	mov.f64 	%fd330, 0d0000000000000000;
	mov.f64 	%fd331, %fd330;
	@%p5 bra 	$L__BB39_10;
	ld.param.u64 	%rd43, [_Z32massMatrixMultiplyConstantKernelILi5ELi8ELi2EEviPKdS1_S1_S1_Pd_param_1];
	cvta.to.global.u64 	%rd15, %rd43;
	shl.b32 	%r34, %r57, 3;
	and.b32  	%r35, %r34, 504;
	or.b32  	%r37, %r35, %r32;
	mul.wide.s32 	%rd16, %r37, 8;
	add.s64 	%rd17, %rd15, %rd16;
	ld.global.nc.f64 	%fd330, [%rd17+8];
	cvt.u64.u32 	%rd18, %r35;
	or.b64  	%rd20, %rd18, %rd11;
	shl.b64 	%rd21, %rd20, 3;
	add.s64 	%rd22, %rd15, %rd21;
	ld.global.nc.f64 	%fd331, [%rd22+48];
$L__BB39_10:
	fma.rn.f64 	%fd175, %fd16, %fd34, 0d0000000000000000;
	fma.rn.f64 	%fd176, %fd18, %fd36, %fd175;
	fma.rn.f64 	%fd177, %fd20, %fd39, %fd176;
	fma.rn.f64 	%fd178, %fd17, %fd35, 0d0000000000000000;
	fma.rn.f64 	%fd179, %fd19, %fd37, %fd178;
	fma.rn.f64 	%fd180, %fd21, %fd38, %fd179;
	add.f64 	%fd181, %fd177, %fd180;
	sub.f64 	%fd182, %fd177, %fd180;
	mul.f64 	%fd183, %fd181, %fd330;
	mul.f64 	%fd184, %fd182, %fd331;
	sub.f64 	%fd50, %fd183, %fd184;
	add.f64 	%fd51, %fd183, %fd184;
	mov.f64 	%fd332, 0d0000000000000000;
	mov.f64 	%fd333, %fd332;
	@%p5 bra 	$L__BB39_12;
	ld.param.u64 	%rd44, [_Z32massMatrixMultiplyConstantKernelILi5ELi8ELi2EEviPKdS1_S1_S1_Pd_param_1];
	cvta.to.global.u64 	%rd23, %rd44;
	shl.b32 	%r38, %r57, 3;
	and.b32  	%r39, %r38, 504;
	shl.b32 	%r40, %r3, 9;
	or.b32  	%r41, %r39, %r40;
	mul.wide.s32 	%rd24, %r41, 8;
	add.s64 	%rd25, %rd23, %rd24;
	ld.global.nc.f64 	%fd332, [%rd25+16];
	cvt.u64.u32 	%rd26, %r39;
	cvt.s64.s32 	%rd27, %r40;
	or.b64  	%rd28, %rd26, %rd27;
	shl.b64 	%rd29, %rd28, 3;
	add.s64 	%rd30, %rd23, %rd29;
	ld.global.nc.f64 	%fd333, [%rd30+40];
$L__BB39_12:
	fma.rn.f64 	%fd186, %fd22, %fd34, 0d0000000000000000;
	fma.rn.f64 	%fd187, %fd24, %fd36, %fd186;
	fma.rn.f64 	%fd188, %fd26, %fd39, %fd187;
	fma.rn.f64 	%fd189, %fd23, %fd35, 0d0000000000000000;
	fma.rn.f64 	%fd190, %fd25, %fd37, %fd189;
	fma.rn.f64 	%fd191, %fd27, %fd38, %fd190;
	add.f64 	%fd192, %fd188, %fd191;
	sub.f64 	%fd193, %fd188, %fd191;
	mul.f64 	%fd194, %fd192, %fd332;
	mul.f64 	%fd195, %fd193, %fd333;
	sub.f64 	%fd56, %fd194, %fd195;
	add.f64 	%fd57, %fd194, %fd195;
	fma.rn.f64 	%fd196, %fd28, %fd34, 0d0000000000000000;
	fma.rn.f64 	%fd197, %fd29, %fd35, 0d0000000000000000;
	fma.rn.f64 	%fd198, %fd30, %fd36, %fd196;
	fma.rn.f64 	%fd199, %fd31, %fd37, %fd197;
	fma.rn.f64 	%fd58, %fd32, %fd39, %fd198;
	fma.rn.f64 	%fd59, %fd33, %fd38, %fd199;
	mov.f64 	%fd334, 0d0000000000000000;
	mov.f64 	%fd335, %fd334;
	@%p5 bra 	$L__BB39_14;
	ld.param.u64 	%rd45, [_Z32massMatrixMultiplyConstantKernelILi5ELi8ELi2EEviPKdS1_S1_S1_Pd_param_1];
	cvta.to.global.u64 	%rd31, %rd45;
	shl.b32 	%r42, %r57, 3;
	and.b32  	%r43, %r42, 504;
	shl.b32 	%r44, %r3, 9;
	or.b32  	%r45, %r43, %r44;
	mul.wide.s32 	%rd32, %r45, 8;
	add.s64 	%rd33, %rd31, %rd32;
	ld.global.nc.f64 	%fd334, [%rd33+24];
	cvt.u64.u32 	%rd34, %r43;
	cvt.s64.s32 	%rd35, %r44;
	or.b64  	%rd36, %rd34, %rd35;
	shl.b64 	%rd37, %rd36, 3;
	add.s64 	%rd38, %rd31, %rd37;
	ld.global.nc.f64 	%fd335, [%rd38+32];
$L__BB39_14:
	add.f64 	%fd200, %fd58, %fd59;
	sub.f64 	%fd201, %fd58, %fd59;
	mul.f64 	%fd202, %fd200, %fd334;
	mul.f64 	%fd203, %fd201, %fd335;
	sub.f64 	%fd204, %fd202, %fd203;
	add.f64 	%fd205, %fd202, %fd203;
	fma.rn.f64 	%fd207, %fd77, %fd45, 0d0000000000000000;
	fma.rn.f64 	%fd208, %fd11, %fd44, 0d0000000000000000;
	fma.rn.f64 	%fd209, %fd16, %fd51, %fd207;
	fma.rn.f64 	%fd210, %fd17, %fd50, %fd208;
	fma.rn.f64 	%fd211, %fd22, %fd57, %fd209;
	fma.rn.f64 	%fd212, %fd23, %fd56, %fd210;
	fma.rn.f64 	%fd213, %fd28, %fd205, %fd211;
	fma.rn.f64 	%fd214, %fd29, %fd204, %fd212;
	sub.f64 	%fd215, %fd213, %fd214;
	shr.u32 	%r46, %r57, 3;
	mad.lo.s32 	%r47, %r46, 576, %r4;
	and.b32  	%r48, %r57, 7;
	mad.lo.s32 	%r49, %r48, 72, %r47;
	st.shared.f64 	[%r49+32], %fd215;
	add.f64 	%fd216, %fd213, %fd214;
	st.shared.f64 	[%r49], %fd216;
	fma.rn.f64 	%fd217, %fd12, %fd45, 0d0000000000000000;
	fma.rn.f64 	%fd218, %fd13, %fd44, 0d0000000000000000;
	fma.rn.f64 	%fd219, %fd18, %fd51, %fd217;
	fma.rn.f64 	%fd220, %fd19, %fd50, %fd218;
	fma.rn.f64 	%fd221, %fd24, %fd57, %fd219;
	fma.rn.f64 	%fd222, %fd25, %fd56, %fd220;
	fma.rn.f64 	%fd223, %fd30, %fd205, %fd221;
	fma.rn.f64 	%fd224, %fd31, %fd204, %fd222;
	sub.f64 	%fd225, %fd223, %fd224;
	st.shared.f64 	[%r49+24], %fd225;
	add.f64 	%fd226, %fd223, %fd224;
	st.shared.f64 	[%r49+8], %fd226;
	fma.rn.f64 	%fd227, %fd14, %fd45, 0d0000000000000000;
	fma.rn.f64 	%fd228, %fd15, %fd44, 0d0000000000000000;
	fma.rn.f64 	%fd229, %fd20, %fd51, %fd227;
	fma.rn.f64 	%fd230, %fd21, %fd50, %fd228;
	fma.rn.f64 	%fd231, %fd26, %fd57, %fd229;
	fma.rn.f64 	%fd232, %fd27, %fd56, %fd230;
	fma.rn.f64 	%fd233, %fd32, %fd205, %fd231;
	fma.rn.f64 	%fd234, %fd33, %fd204, %fd232;
	add.f64 	%fd235, %fd233, %fd234;
	st.shared.f64 	[%r49+16], %fd235;
	add.s32 	%r10, %r57, 25;
	setp.lt.u32 	%p9, %r57, 39;
	mov.u32 	%r57, %r10;
	@%p9 bra 	$L__BB39_6;
$L__BB39_15:
	mov.u32 	%r58, %tid.x;
	setp.gt.u32 	%p10, %r58, 39;
	bar.sync 	0;
	@%p10 bra 	$L__BB39_18;
	ld.const.f64 	%fd252, [const_oddDofToQuad];
$L__BB39_17:
	cvt.u16.u32 	%rs11, %r58;
	mul.lo.s16 	%rs12, %rs11, 205;
	shr.u16 	%rs13, %rs12, 10;
	mul.lo.s16 	%rs14, %rs13, 5;
	sub.s16 	%rs15, %rs11, %rs14;
	mul.wide.u16 	%r50, %rs13, 576;
	add.s32 	%r51, %r4, %r50;
	and.b16  	%rs16, %rs15, 255;
	mul.wide.u16 	%r52, %rs16, 8;
	add.s32 	%r53, %r51, %r52;
	ld.shared.f64 	%fd236, [%r53];
	ld.shared.f64 	%fd237, [%r53+504];
	add.f64 	%fd238, %fd236, %fd237;
	sub.f64 	%fd239, %fd236, %fd237;
	ld.shared.f64 	%fd240, [%r53+72];
	ld.shared.f64 	%fd241, [%r53+432];
	add.f64 	%fd242, %fd240, %fd241;
	sub.f64 	%fd243, %fd240, %fd241;
	ld.shared.f64 	%fd244, [%r53+144];
	ld.shared.f64 	%fd245, [%r53+360];
	add.f64 	%fd246, %fd244, %fd245;
	sub.f64 	%fd247, %fd244, %fd245;
	ld.shared.f64 	%fd248, [%r53+216];
	ld.shared.f64 	%fd249, [%r53+288];
	add.f64 	%fd250, %fd248, %fd249;
	sub.f64 	%fd251, %fd248, %fd249;
	fma.rn.f64 	%fd253, %fd252, %fd238, 0d0000000000000000;
	fma.rn.f64 	%fd254, %fd11, %fd239, 0d0000000000000000;
	fma.rn.f64 	%fd255, %fd16, %fd242, %fd253;
	fma.rn.f64 	%fd256, %fd17, %fd243, %fd254;
	fma.rn.f64 	%fd257, %fd22, %fd246, %fd255;
	fma.rn.f64 	%fd258, %fd23, %fd247, %fd256;
	fma.rn.f64 	%fd259, %fd28, %fd250, %fd257;
	fma.rn.f64 	%fd260, %fd29, %fd251, %fd258;
	sub.f64 	%fd261, %fd259, %fd260;
	st.shared.f64 	[%r53+288], %fd261;
	add.f64 	%fd262, %fd259, %fd260;
	st.shared.f64 	[%r53], %fd262;
	fma.rn.f64 	%fd263, %fd12, %fd238, 0d0000000000000000;
	fma.rn.f64 	%fd264, %fd13, %fd239, 0d0000000000000000;
	fma.rn.f64 	%fd265, %fd18, %fd242, %fd263;
	fma.rn.f64 	%fd266, %fd19, %fd243, %fd264;
	fma.rn.f64 	%fd267, %fd24, %fd246, %fd265;
	fma.rn.f64 	%fd268, %fd25, %fd247, %fd266;
	fma.rn.f64 	%fd269, %fd30, %fd250, %fd267;
	fma.rn.f64 	%fd270, %fd31, %fd251, %fd268;
	sub.f64 	%fd271, %fd269, %fd270;
	st.shared.f64 	[%r53+216], %fd271;
	add.f64 	%fd272, %fd269, %fd270;
	st.shared.f64 	[%r53+72], %fd272;
	fma.rn.f64 	%fd273, %fd14, %fd238, 0d0000000000000000;
	fma.rn.f64 	%fd274, %fd15, %fd239, 0d0000000000000000;
	fma.rn.f64 	%fd275, %fd20, %fd242, %fd273;
	fma.rn.f64 	%fd276, %fd21, %fd243, %fd274;
	fma.rn.f64 	%fd277, %fd26, %fd246, %fd275;
	fma.rn.f64 	%fd278, %fd27, %fd247, %fd276;
	fma.rn.f64 	%fd279, %fd32, %fd250, %fd277;
	fma.rn.f64 	%fd280, %fd33, %fd251, %fd278;
	add.f64 	%fd281, %fd279, %fd280;
	st.shared.f64 	[%r53+144], %fd281;
	add.s32 	%r13, %r58, 25;
	setp.lt.u32 	%p11, %r58, 15;
	mov.u32 	%r58, %r13;
	@%p11 bra 	$L__BB39_17;
$L__BB39_18:
	setp.ge.s32 	%p12, %r3, %r14;
	bar.sync 	0;
	ld.shared.f64 	%fd282, [%r5];
	ld.shared.f64 	%fd283, [%r5+4032];
	add.f64 	%fd284, %fd282, %fd283;
	sub.f64 	%fd285, %fd282, %fd283;
	ld.shared.f64 	%fd286, [%r5+576];
	ld.shared.f64 	%fd287, [%r5+3456];
	add.f64 	%fd288, %fd286, %fd287;
	sub.f64 	%fd289, %fd286, %fd287;
	ld.shared.f64 	%fd290, [%r5+1152];
	ld.shared.f64 	%fd291, [%r5+2880];
	add.f64 	%fd292, %fd290, %fd291;
	sub.f64 	%fd293, %fd290, %fd291;
	ld.shared.f64 	%fd294, [%r5+1728];
	ld.shared.f64 	%fd295, [%r5+2304];
	add.f64 	%fd296, %fd294, %fd295;
	sub.f64 	%fd297, %fd294, %fd295;
	ld.const.f64 	%fd298, [const_oddDofToQuad];
	fma.rn.f64 	%fd299, %fd298, %fd284, 0d0000000000000000;
	fma.rn.f64 	%fd300, %fd11, %fd285, 0d0000000000000000;
	fma.rn.f64 	%fd301, %fd16, %fd288, %fd299;
	fma.rn.f64 	%fd302, %fd17, %fd289, %fd300;
	fma.rn.f64 	%fd303, %fd22, %fd292, %fd301;
	fma.rn.f64 	%fd304, %fd23, %fd293, %fd302;
	fma.rn.f64 	%fd64, %fd28, %fd296, %fd303;
	fma.rn.f64 	%fd65, %fd29, %fd297, %fd304;
	fma.rn.f64 	%fd305, %fd12, %fd284, 0d0000000000000000;
	fma.rn.f64 	%fd306, %fd13, %fd285, 0d0000000000000000;
	fma.rn.f64 	%fd307, %fd18, %fd288, %fd305;
	fma.rn.f64 	%fd308, %fd19, %fd289, %fd306;
	fma.rn.f64 	%fd309, %fd24, %fd292, %fd307;
	fma.rn.f64 	%fd310, %fd25, %fd293, %fd308;
	fma.rn.f64 	%fd66, %fd30, %fd296, %fd309;
	fma.rn.f64 	%fd67, %fd31, %fd297, %fd310;
	fma.rn.f64 	%fd311, %fd14, %fd284, 0d0000000000000000;
	fma.rn.f64 	%fd312, %fd15, %fd285, 0d0000000000000000;
	fma.rn.f64 	%fd313, %fd20, %fd288, %fd311;
	fma.rn.f64 	%fd314, %fd21, %fd289, %fd312;
	fma.rn.f64 	%fd315, %fd26, %fd292, %fd313;
	fma.rn.f64 	%fd316, %fd27, %fd293, %fd314;
	fma.rn.f64 	%fd317, %fd32, %fd296, %fd315;
	fma.rn.f64 	%fd318, %fd33, %fd297, %fd316;
	add.f64 	%fd68, %fd317, %fd318;
	@%p12 bra 	$L__BB39_20;
	ld.param.u64 	%rd46, [_Z32massMatrixMultiplyConstantKernelILi5ELi8ELi2EEviPKdS1_S1_S1_Pd_param_5];
	mov.u32 	%r54, %tid.x;
	mad.lo.s32 	%r55, %r3, 125, %r54;
	cvta.to.global.u64 	%rd39, %rd46;
	mul.wide.s32 	%rd40, %r55, 8;
	add.s64 	%rd41, %rd39, %rd40;
	add.f64 	%fd319, %fd64, %fd65;
	st.global.f64 	[%rd41], %fd319;
	add.f64 	%fd320, %fd66, %fd67;
	st.global.f64 	[%rd41+200], %fd320;
	st.global.f64 	[%rd41+400], %fd68;
	sub.f64 	%fd321, %fd66, %fd67;
	st.global.f64 	[%rd41+600], %fd321;
	sub.f64 	%fd322, %fd64, %fd65;
	st.global.f64 	[%rd41+800], %fd322;
$L__BB39_20:
	ret;

}
	// .globl	_Z32massMatrixMultiplyRegisterKernelILi5ELi9ELi2EEviPKdS1_S1_S1_Pd
.visible .entry _Z32massMatrixMultiplyRegisterKernelILi5ELi9ELi2EEviPKdS1_S1_S1_Pd(
	.param .u32 _Z32massMatrixMultiplyRegisterKernelILi5ELi9ELi2EEviPKdS1_S1_S1_Pd_param_0,
	.param .u64 .ptr .align 1 _Z32massMatrixMultiplyRegisterKernelILi5ELi9ELi2EEviPKdS1_S1_S1_Pd_param_1,
	.param .u64 .ptr .align 1 _Z32massMatrixMultiplyRegisterKernelILi5ELi9ELi2EEviPKdS1_S1_S1_Pd_param_2,
	.param .u64 .ptr .align 1 _Z32massMatrixMultiplyRegisterKernelILi5ELi9ELi2EEviPKdS1_S1_S1_Pd_param_3,
	.param .u64 .ptr .align 1 _Z32massMatrixMultiplyRegisterKernelILi5ELi9ELi2EEviPKdS1_S1_S1_Pd_param_4,
	.param .u64 .ptr .align 1 _Z32massMatrixMultiplyRegisterKernelILi5ELi9ELi2EEviPKdS1_S1_S1_Pd_param_5
)
{
	.reg .pred 	%p<15>;
	.reg .b16 	%rs<23>;
	.reg .b32 	%r<113>;
	.reg .b64 	%rd<38>;
	.reg .b64 	%fd<394>;
	// demoted variable
	.shared .align 8 .b8 _ZZ32massMatrixMultiplyRegisterKernelILi5ELi9ELi2EEviPKdS1_S1_S1_PdE6s_tmp1[11664];
	// demoted variable
	.shared .align 8 .b8 _ZZ32massMatrixMultiplyRegisterKernelILi5ELi9ELi2EEviPKdS1_S1_S1_PdE14s_oddDofToQuad[120];
	// demoted variable
	.shared .align 8 .b8 _ZZ32massMatrixMultiplyRegisterKernelILi5ELi9ELi2EEviPKdS1_S1_S1_PdE15s_evenDofToQuad[120];
	ld.param.u32 	%r16, [_Z32massMatrixMultiplyRegisterKernelILi5ELi9ELi2EEviPKdS1_S1_S1_Pd_param_0];
	ld.param.u64 	%rd2, [_Z32massMatrixMultiplyRegisterKernelILi5ELi9ELi2EEviPKdS1_S1_S1_Pd_param_2];
	ld.param.u64 	%rd3, [_Z32massMatrixMultiplyRegisterKernelILi5ELi9ELi2EEviPKdS1_S1_S1_Pd_param_3];
	ld.param.u64 	%rd4, [_Z32massMatrixMultiplyRegisterKernelILi5ELi9ELi2EEviPKdS1_S1_S1_Pd_param_4];
	mov.u32 	%r110, %tid.x;
	mov.u32 	%r17, %tid.y;
	mov.u32 	%r18, %ctaid.x;
	shl.b32 	%r19, %r18, 1;
	add.s32 	%r2, %r19, %r17;
	setp.ge.s32 	%p1, %r2, %r16;
	@%p1 bra 	$L__BB40_2;
	cvta.to.global.u64 	%rd6, %rd4;
	mad.lo.s32 	%r20, %r2, 125, %r110;
	mul.wide.s32 	%rd7, %r20, 8;
	add.s64 	%rd8, %rd6, %rd7;
	ld.global.nc.f64 	%fd384, [%rd8];
	ld.global.nc.f64 	%fd383, [%rd8+200];
	ld.global.nc.f64 	%fd382, [%rd8+400];
	ld.global.nc.f64 	%fd381, [%rd8+600];
	ld.global.nc.f64 	%fd380, [%rd8+800];
$L__BB40_2:
	setp.gt.u32 	%p2, %r110, 14;
	@%p2 bra 	$L__BB40_4;
	cvta.to.global.u64 	%rd9, %rd2;
	mul.wide.u32 	%rd10, %r110, 8;
	add.s64 	%rd11, %rd9, %rd10;
	ld.global.nc.f64 	%fd81, [%rd11];
	shl.b32 	%r21, %r110, 3;
	mov.u32 	%r22, _ZZ32massMatrixMultiplyRegisterKernelILi5ELi9ELi2EEviPKdS1_S1_S1_PdE14s_oddDofToQuad;
	add.s32 	%r23, %r22, %r21;
	st.shared.f64 	[%r23], %fd81;
	cvta.to.global.u64 	%rd12, %rd3;
	add.s64 	%rd13, %rd12, %rd10;
	ld.global.nc.f64 	%fd82, [%rd13];
	mov.u32 	%r24, _ZZ32massMatrixMultiplyRegisterKernelILi5ELi9ELi2EEviPKdS1_S1_S1_PdE15s_evenDofToQuad;
	add.s32 	%r25, %r24, %r21;
	st.shared.f64 	[%r25], %fd82;
$L__BB40_4:
	cvt.u16.u32 	%rs1, %r110;
	bar.sync 	0;
	ld.shared.f64 	%fd11, [_ZZ32massMatrixMultiplyRegisterKernelILi5ELi9ELi2EEviPKdS1_S1_S1_PdE14s_oddDofToQuad];
	ld.shared.f64 	%fd12, [_ZZ32massMatrixMultiplyRegisterKernelILi5ELi9ELi2EEviPKdS1_S1_S1_PdE15s_evenDofToQuad];
	ld.shared.f64 	%fd13, [_ZZ32massMatrixMultiplyRegisterKernelILi5ELi9ELi2EEviPKdS1_S1_S1_PdE14s_oddDofToQuad+8];
	ld.shared.f64 	%fd14, [_ZZ32massMatrixMultiplyRegisterKernelILi5ELi9ELi2EEviPKdS1_S1_S1_PdE15s_evenDofToQuad+8];
	ld.shared.f64 	%fd15, [_ZZ32massMatrixMultiplyRegisterKernelILi5ELi9ELi2EEviPKdS1_S1_S1_PdE14s_oddDofToQuad+16];
	ld.shared.f64 	%fd16, [_ZZ32massMatrixMultiplyRegisterKernelILi5ELi9ELi2EEviPKdS1_S1_S1_PdE15s_evenDofToQuad+16];
	ld.shared.f64 	%fd17, [_ZZ32massMatrixMultiplyRegisterKernelILi5ELi9ELi2EEviPKdS1_S1_S1_PdE14s_oddDofToQuad+24];
	ld.shared.f64 	%fd18, [_ZZ32massMatrixMultiplyRegisterKernelILi5ELi9ELi2EEviPKdS1_S1_S1_PdE15s_evenDofToQuad+24];
	ld.shared.f64 	%fd19, [_ZZ32massMatrixMultiplyRegisterKernelILi5ELi9ELi2EEviPKdS1_S1_S1_PdE14s_oddDofToQuad+32];
	ld.shared.f64 	%fd20, [_ZZ32massMatrixMultiplyRegisterKernelILi5ELi9ELi2EEviPKdS1_S1_S1_PdE15s_evenDofToQuad+32];
	ld.shared.f64 	%fd21, [_ZZ32massMatrixMultiplyRegisterKernelILi5ELi9ELi2EEviPKdS1_S1_S1_PdE14s_oddDofToQuad+40];
	ld.shared.f64 	%fd22, [_ZZ32massMatrixMultiplyRegisterKernelILi5ELi9ELi2EEviPKdS1_S1_S1_PdE15s_evenDofToQuad+40];
	ld.shared.f64 	%fd23, [_ZZ32massMatrixMultiplyRegisterKernelILi5ELi9ELi2EEviPKdS1_S1_S1_PdE14s_oddDofToQuad+48];
	ld.shared.f64 	%fd24, [_ZZ32massMatrixMultiplyRegisterKernelILi5ELi9ELi2EEviPKdS1_S1_S1_PdE15s_evenDofToQuad+48];
	ld.shared.f64 	%fd25, [_ZZ32massMatrixMultiplyRegisterKernelILi5ELi9ELi2EEviPKdS1_S1_S1_PdE14s_oddDofToQuad+56];
	ld.shared.f64 	%fd26, [_ZZ32massMatrixMultiplyRegisterKernelILi5ELi9ELi2EEviPKdS1_S1_S1_PdE15s_evenDofToQuad+56];
	ld.shared.f64 	%fd27, [_ZZ32massMatrixMultiplyRegisterKernelILi5ELi9ELi2EEviPKdS1_S1_S1_PdE14s_oddDofToQuad+64];
	ld.shared.f64 	%fd28, [_ZZ32massMatrixMultiplyRegisterKernelILi5ELi9ELi2EEviPKdS1_S1_S1_PdE15s_evenDofToQuad+64];
	ld.shared.f64 	%fd29, [_ZZ32massMatrixMultiplyRegisterKernelILi5ELi9ELi2EEviPKdS1_S1_S1_PdE14s_oddDofToQuad+72];
	ld.shared.f64 	%fd30, [_ZZ32massMatrixMultiplyRegisterKernelILi5ELi9ELi2EEviPKdS1_S1_S1_PdE15s_evenDofToQuad+72];
	ld.shared.f64 	%fd31, [_ZZ32massMatrixMultiplyRegisterKernelILi5ELi9ELi2EEviPKdS1_S1_S1_PdE14s_oddDofToQuad+80];
	ld.shared.f64 	%fd32, [_ZZ32massMatrixMultiplyRegisterKernelILi5ELi9ELi2EEviPKdS1_S1_S1_PdE15s_evenDofToQuad+80];
	ld.shared.f64 	%fd33, [_ZZ32massMatrixMultiplyRegisterKernelILi5ELi9ELi2EEviPKdS1_S1_S1_PdE14s_oddDofToQuad+88];
	ld.shared.f64 	%fd34, [_ZZ32massMatrixMultiplyRegisterKernelILi5ELi9ELi2EEviPKdS1_S1_S1_PdE15s_evenDofToQuad+88];
	ld.shared.f64 	%fd35, [_ZZ32massMatrixMultiplyRegisterKernelILi5ELi9ELi2EEviPKdS1_S1_S1_PdE14s_oddDofToQuad+96];
	ld.shared.f64 	%fd36, [_ZZ32massMatrixMultiplyRegisterKernelILi5ELi9ELi2EEviPKdS1_S1_S1_PdE15s_evenDofToQuad+96];
	ld.shared.f64 	%fd37, [_ZZ32massMatrixMultiplyRegisterKernelILi5ELi9ELi2EEviPKdS1_S1_S1_PdE14s_oddDofToQuad+104];
	ld.shared.f64 	%fd38, [_ZZ32massMatrixMultiplyRegisterKernelILi5ELi9ELi2EEviPKdS1_S1_S1_PdE15s_evenDofToQuad+104];
	ld.shared.f64 	%fd39, [_ZZ32massMatrixMultiplyRegisterKernelILi5ELi9ELi2EEviPKdS1_S1_S1_PdE14s_oddDofToQuad+112];
	ld.shared.f64 	%fd40, [_ZZ32massMatrixMultiplyRegisterKernelILi5ELi9ELi2EEviPKdS1_S1_S1_PdE15s_evenDofToQuad+112];
	mul.hi.u16 	%rs2, %rs1, 13108;
	mul.lo.s16 	%rs3, %rs2, 5;
	sub.s16 	%rs4, %rs1, %rs3;
	add.f64 	%fd83, %fd384, %fd380;
	sub.f64 	%fd84, %fd384, %fd380;
	add.f64 	%fd85, %fd383, %fd381;
	sub.f64 	%fd86, %fd383, %fd381;
	add.f64 	%fd87, %fd382, %fd382;
	sub.f64 	%fd88, %fd382, %fd382;
	mul.f64 	%fd89, %fd87, 0d3FE0000000000000;
	mov.u32 	%r27, _ZZ32massMatrixMultiplyRegisterKernelILi5ELi9ELi2EEviPKdS1_S1_S1_PdE6s_tmp1;
	mad.lo.s32 	%r28, %r17, 5832, %r27;
	mul.wide.u16 	%r29, %rs2, 72;
	add.s32 	%r30, %r28, %r29;
	mul.wide.u16 	%r31, %rs4, 8;
	add.s32 	%r4, %r30, %r31;
	fma.rn.f64 	%fd90, %fd11, %fd83, 0d0000000000000000;
	fma.rn.f64 	%fd91, %fd12, %fd84, 0d0000000000000000;
	fma.rn.f64 	%fd92, %fd13, %fd85, %fd90;
	fma.rn.f64 	%fd93, %fd14, %fd86, %fd91;
	fma.rn.f64 	%fd94, %fd15, %fd89, %fd92;
	fma.rn.f64 	%fd95, %fd16, %fd88, %fd93;
	sub.f64 	%fd96, %fd94, %fd95;
	st.shared.f64 	[%r4+5184], %fd96;
	add.f64 	%fd97, %fd95, %fd94;
	st.shared.f64 	[%r4], %fd97;
	fma.rn.f64 	%fd98, %fd17, %fd83, 0d0000000000000000;
	fma.rn.f64 	%fd99, %fd18, %fd84, 0d0000000000000000;
	fma.rn.f64 	%fd100, %fd19, %fd85, %fd98;
	fma.rn.f64 	%fd101, %fd20, %fd86, %fd99;
	fma.rn.f64 	%fd102, %fd21, %fd89, %fd100;
	fma.rn.f64 	%fd103, %fd22, %fd88, %fd101;
	sub.f64 	%fd104, %fd102, %fd103;
	st.shared.f64 	[%r4+4536], %fd104;
	add.f64 	%fd105, %fd103, %fd102;
	st.shared.f64 	[%r4+648], %fd105;
	fma.rn.f64 	%fd106, %fd23, %fd83, 0d0000000000000000;
	fma.rn.f64 	%fd107, %fd24, %fd84, 0d0000000000000000;
	fma.rn.f64 	%fd108, %fd25, %fd85, %fd106;
	fma.rn.f64 	%fd109, %fd26, %fd86, %fd107;
	fma.rn.f64 	%fd110, %fd27, %fd89, %fd108;
	fma.rn.f64 	%fd111, %fd28, %fd88, %fd109;
	sub.f64 	%fd112, %fd110, %fd111;
	st.shared.f64 	[%r4+3888], %fd112;
	add.f64 	%fd113, %fd111, %fd110;
	st.shared.f64 	[%r4+1296], %fd113;
	fma.rn.f64 	%fd114, %fd29, %fd83, 0d0000000000000000;
	fma.rn.f64 	%fd115, %fd30, %fd84, 0d0000000000000000;
	fma.rn.f64 	%fd116, %fd31, %fd85, %fd114;
	fma.rn.f64 	%fd117, %fd32, %fd86, %fd115;
	fma.rn.f64 	%fd118, %fd33, %fd89, %fd116;
	fma.rn.f64 	%fd119, %fd34, %fd88, %fd117;
	sub.f64 	%fd120, %fd118, %fd119;
	st.shared.f64 	[%r4+3240], %fd120;
	add.f64 	%fd121, %fd119, %fd118;
	st.shared.f64 	[%r4+1944], %fd121;
	fma.rn.f64 	%fd122, %fd35, %fd83, 0d0000000000000000;
	fma.rn.f64 	%fd123, %fd36, %fd84, 0d0000000000000000;
	fma.rn.f64 	%fd124, %fd37, %fd85, %fd122;
	fma.rn.f64 	%fd125, %fd38, %fd86, %fd123;
	fma.rn.f64 	%fd126, %fd39, %fd89, %fd124;
	fma.rn.f64 	%fd127, %fd40, %fd88, %fd125;
	add.f64 	%fd128, %fd127, %fd126;
	st.shared.f64 	[%r4+2592], %fd128;
	bar.sync 	0;
	setp.gt.u32 	%p3, %r110, 44;
	@%p3 bra 	$L__BB40_6;
$L__BB40_5:
	cvt.u16.u32 	%rs5, %r110;
	mul.lo.s16 	%rs6, %rs5, 205;
	shr.u16 	%rs7, %rs6, 10;
	mul.lo.s16 	%rs8, %rs7, 5;
	sub.s16 	%rs9, %rs5, %rs8;
	mul.wide.u16 	%r35, %rs7, 648;
	add.s32 	%r36, %r28, %r35;
	and.b16  	%rs10, %rs9, 255;
	mul.wide.u16 	%r37, %rs10, 8;
	add.s32 	%r38, %r36, %r37;
	ld.shared.f64 	%fd129, [%r38];
	ld.shared.f64 	%fd130, [%r38+288];
	add.f64 	%fd131, %fd129, %fd130;
	sub.f64 	%fd132, %fd129, %fd130;
	ld.shared.f64 	%fd133, [%r38+72];
	ld.shared.f64 	%fd134, [%r38+216];
	add.f64 	%fd135, %fd133, %fd134;
	sub.f64 	%fd136, %fd133, %fd134;
	ld.shared.f64 	%fd137, [%r38+144];
	add.f64 	%fd138, %fd137, %fd137;
	sub.f64 	%fd139, %fd137, %fd137;
	mul.f64 	%fd140, %fd138, 0d3FE0000000000000;
	fma.rn.f64 	%fd141, %fd11, %fd131, 0d0000000000000000;
	fma.rn.f64 	%fd142, %fd12, %fd132, 0d0000000000000000;
	fma.rn.f64 	%fd143, %fd13, %fd135, %fd141;
	fma.rn.f64 	%fd144, %fd14, %fd136, %fd142;
	fma.rn.f64 	%fd145, %fd15, %fd140, %fd143;
	fma.rn.f64 	%fd146, %fd16, %fd139, %fd144;
	sub.f64 	%fd147, %fd145, %fd146;
	st.shared.f64 	[%r38+576], %fd147;
	add.f64 	%fd148, %fd146, %fd145;
	st.shared.f64 	[%r38], %fd148;
	fma.rn.f64 	%fd149, %fd17, %fd131, 0d0000000000000000;
	fma.rn.f64 	%fd150, %fd18, %fd132, 0d0000000000000000;
	fma.rn.f64 	%fd151, %fd19, %fd135, %fd149;
	fma.rn.f64 	%fd152, %fd20, %fd136, %fd150;
	fma.rn.f64 	%fd153, %fd21, %fd140, %fd151;
	fma.rn.f64 	%fd154, %fd22, %fd139, %fd152;
	sub.f64 	%fd155, %fd153, %fd154;
	st.shared.f64 	[%r38+504], %fd155;
	add.f64 	%fd156, %fd154, %fd153;
	st.shared.f64 	[%r38+72], %fd156;
	fma.rn.f64 	%fd157, %fd23, %fd131, 0d0000000000000000;
	fma.rn.f64 	%fd158, %fd24, %fd132, 0d0000000000000000;
	fma.rn.f64 	%fd159, %fd25, %fd135, %fd157;
	fma.rn.f64 	%fd160, %fd26, %fd136, %fd158;
	fma.rn.f64 	%fd161, %fd27, %fd140, %fd159;
	fma.rn.f64 	%fd162, %fd28, %fd139, %fd160;
	sub.f64 	%fd163, %fd161, %fd162;
	st.shared.f64 	[%r38+432], %fd163;
	add.f64 	%fd164, %fd162, %fd161;
	st.shared.f64 	[%r38+144], %fd164;
	fma.rn.f64 	%fd165, %fd29, %fd131, 0d0000000000000000;
	fma.rn.f64 	%fd166, %fd30, %fd132, 0d0000000000000000;
	fma.rn.f64 	%fd167, %fd31, %fd135, %fd165;
	fma.rn.f64 	%fd168, %fd32, %fd136, %fd166;
	fma.rn.f64 	%fd169, %fd33, %fd140, %fd167;
	fma.rn.f64 	%fd170, %fd34, %fd139, %fd168;
	sub.f64 	%fd171, %fd169, %fd170;
	st.shared.f64 	[%r38+360], %fd171;
	add.f64 	%fd172, %fd170, %fd169;
	st.shared.f64 	[%r38+216], %fd172;
	fma.rn.f64 	%fd173, %fd35, %fd131, 0d0000000000000000;
	fma.rn.f64 	%fd174, %fd36, %fd132, 0d0000000000000000;
	fma.rn.f64 	%fd175, %fd37, %fd135, %fd173;
	fma.rn.f64 	%fd176, %fd38, %fd136, %fd174;
	fma.rn.f64 	%fd177, %fd39, %fd140, %fd175;
	fma.rn.f64 	%fd178, %fd40, %fd139, %fd176;
	add.f64 	%fd179, %fd178, %fd177;
	st.shared.f64 	[%r38+288], %fd179;
	add.s32 	%r6, %r110, 25;
	setp.lt.u32 	%p4, %r110, 20;
	mov.u32 	%r110, %r6;
	@%p4 bra 	$L__BB40_5;
$L__BB40_6:
	bar.sync 	0;
	mov.u32 	%r111, %tid.x;
	setp.gt.u32 	%p5, %r111, 80;
	@%p5 bra 	$L__BB40_19;
	mov.u32 	%r39, %ctaid.x;
	shl.b32 	%r40, %r39, 1;
	mov.u32 	%r41, %tid.y;
	add.s32 	%r42, %r40, %r41;
	mov.u32 	%r43, _ZZ32massMatrixMultiplyRegisterKernelILi5ELi9ELi2EEviPKdS1_S1_S1_PdE6s_tmp1;
	mad.lo.s32 	%r44, %r41, 5832, %r43;
$L__BB40_8:
	ld.param.u32 	%r104, [_Z32massMatrixMultiplyRegisterKernelILi5ELi9ELi2EEviPKdS1_S1_S1_Pd_param_0];
	setp.ge.s32 	%p6, %r42, %r104;
	cvt.u16.u32 	%rs11, %r111;
	mul.lo.s16 	%rs12, %rs11, 57;
	shr.u16 	%rs13, %rs12, 9;
	mul.lo.s16 	%rs14, %rs13, 9;
	sub.s16 	%rs15, %rs11, %rs14;
	mul.wide.u16 	%r45, %rs13, 648;
	add.s32 	%r46, %r44, %r45;
	and.b16  	%rs16, %rs15, 255;
	mul.wide.u16 	%r47, %rs16, 72;
	add.s32 	%r9, %r46, %r47;
	ld.shared.f64 	%fd181, [%r9];
	ld.shared.f64 	%fd182, [%r9+32];
	add.f64 	%fd41, %fd181, %fd182;
	sub.f64 	%fd42, %fd181, %fd182;
	ld.shared.f64 	%fd183, [%r9+8];
	ld.shared.f64 	%fd184, [%r9+24];
	add.f64 	%fd43, %fd183, %fd184;
	sub.f64 	%fd44, %fd183, %fd184;
	ld.shared.f64 	%fd185, [%r9+16];
	add.f64 	%fd186, %fd185, %fd185;
	sub.f64 	%fd45, %fd185, %fd185;
	mul.f64 	%fd46, %fd186, 0d3FE0000000000000;
	mov.b32 	%r48, {%rs16, %rs13};
	mov.b32 	%r49, 0;
	mov.b32 	%r50, 20745;
	dp2a.lo.u32.u32 	%r10, %r48, %r50, %r49;
	mov.f64 	%fd385, 0d0000000000000000;
	mov.f64 	%fd386, %fd385;
	@%p6 bra 	$L__BB40_10;
	ld.param.u64 	%rd32, [_Z32massMatrixMultiplyRegisterKernelILi5ELi9ELi2EEviPKdS1_S1_S1_Pd_param_1];
	cvta.to.global.u64 	%rd14, %rd32;
	mad.lo.s32 	%r55, %r42, 729, %r10;
	mul.wide.s32 	%rd15, %r55, 8;
	add.s64 	%rd16, %rd14, %rd15;
	ld.global.nc.f64 	%fd385, [%rd16];
	ld.global.nc.f64 	%fd386, [%rd16+64];
$L__BB40_10:
	ld.param.u32 	%r105, [_Z32massMatrixMultiplyRegisterKernelILi5ELi9ELi2EEviPKdS1_S1_S1_Pd_param_0];
	setp.ge.s32 	%p7, %r42, %r105;
	fma.rn.f64 	%fd188, %fd11, %fd41, 0d0000000000000000;
	fma.rn.f64 	%fd189, %fd13, %fd43, %fd188;
	fma.rn.f64 	%fd190, %fd15, %fd46, %fd189;
	fma.rn.f64 	%fd191, %fd12, %fd42, 0d0000000000000000;
	fma.rn.f64 	%fd192, %fd14, %fd44, %fd191;
	fma.rn.f64 	%fd193, %fd16, %fd45, %fd192;
	add.f64 	%fd194, %fd190, %fd193;
	sub.f64 	%fd195, %fd190, %fd193;
	mul.f64 	%fd196, %fd194, %fd385;
	mul.f64 	%fd197, %fd195, %fd386;
	sub.f64 	%fd51, %fd196, %fd197;
	add.f64 	%fd52, %fd196, %fd197;
	mov.f64 	%fd387, 0d0000000000000000;
	mov.f64 	%fd388, %fd387;
	@%p7 bra 	$L__BB40_12;
	ld.param.u64 	%rd33, [_Z32massMatrixMultiplyRegisterKernelILi5ELi9ELi2EEviPKdS1_S1_S1_Pd_param_1];
	cvta.to.global.u64 	%rd17, %rd33;
	mad.lo.s32 	%r64, %r42, 729, %r10;
	mul.wide.s32 	%rd18, %r64, 8;
	add.s64 	%rd19, %rd17, %rd18;
	ld.global.nc.f64 	%fd387, [%rd19+8];
	ld.global.nc.f64 	%fd388, [%rd19+56];
$L__BB40_12:
	ld.param.u32 	%r106, [_Z32massMatrixMultiplyRegisterKernelILi5ELi9ELi2EEviPKdS1_S1_S1_Pd_param_0];
	setp.ge.s32 	%p8, %r42, %r106;
	fma.rn.f64 	%fd199, %fd18, %fd42, 0d0000000000000000;
	fma.rn.f64 	%fd200, %fd20, %fd44, %fd199;
	fma.rn.f64 	%fd201, %fd22, %fd45, %fd200;
	fma.rn.f64 	%fd202, %fd17, %fd41, 0d0000000000000000;
	fma.rn.f64 	%fd203, %fd19, %fd43, %fd202;
	fma.rn.f64 	%fd204, %fd21, %fd46, %fd203;
	add.f64 	%fd205, %fd204, %fd201;
	sub.f64 	%fd206, %fd204, %fd201;
	mul.f64 	%fd207, %fd205, %fd387;
	mul.f64 	%fd208, %fd206, %fd388;
	sub.f64 	%fd57, %fd207, %fd208;
	add.f64 	%fd58, %fd207, %fd208;
	mov.f64 	%fd389, 0d0000000000000000;
	mov.f64 	%fd390, %fd389;
	@%p8 bra 	$L__BB40_14;
	ld.param.u64 	%rd34, [_Z32massMatrixMultiplyRegisterKernelILi5ELi9ELi2EEviPKdS1_S1_S1_Pd_param_1];
	cvta.to.global.u64 	%rd20, %rd34;
	mad.lo.s32 	%r73, %r42, 729, %r10;
	mul.wide.s32 	%rd21, %r73, 8;
	add.s64 	%rd22, %rd20, %rd21;
	ld.global.nc.f64 	%fd389, [%rd22+16];
	ld.global.nc.f64 	%fd390, [%rd22+48];
$L__BB40_14:
	ld.param.u32 	%r107, [_Z32massMatrixMultiplyRegisterKernelILi5ELi9ELi2EEviPKdS1_S1_S1_Pd_param_0];
	setp.ge.s32 	%p9, %r42, %r107;
	fma.rn.f64 	%fd210, %fd24, %fd42, 0d0000000000000000;
	fma.rn.f64 	%fd211, %fd26, %fd44, %fd210;
	fma.rn.f64 	%fd212, %fd28, %fd45, %fd211;
	fma.rn.f64 	%fd213, %fd23, %fd41, 0d0000000000000000;
	fma.rn.f64 	%fd214, %fd25, %fd43, %fd213;
	fma.rn.f64 	%fd215, %fd27, %fd46, %fd214;
	add.f64 	%fd216, %fd215, %fd212;
	sub.f64 	%fd217, %fd215, %fd212;
	mul.f64 	%fd218, %fd216, %fd389;
	mul.f64 	%fd219, %fd217, %fd390;
	sub.f64 	%fd63, %fd218, %fd219;
	add.f64 	%fd64, %fd218, %fd219;
	mov.f64 	%fd391, 0d0000000000000000;
	mov.f64 	%fd392, %fd391;
	@%p9 bra 	$L__BB40_16;
	ld.param.u64 	%rd35, [_Z32massMatrixMultiplyRegisterKernelILi5ELi9ELi2EEviPKdS1_S1_S1_Pd_param_1];
	cvta.to.global.u64 	%rd23, %rd35;
	mad.lo.s32 	%r82, %r42, 729, %r10;
	mul.wide.s32 	%rd24, %r82, 8;
	add.s64 	%rd25, %rd23, %rd24;
	ld.global.nc.f64 	%fd391, [%rd25+24];
	ld.global.nc.f64 	%fd392, [%rd25+40];
$L__BB40_16:
	ld.param.u32 	%r108, [_Z32massMatrixMultiplyRegisterKernelILi5ELi9ELi2EEviPKdS1_S1_S1_Pd_param_0];
	setp.ge.s32 	%p10, %r42, %r108;
	fma.rn.f64 	%fd221, %fd29, %fd41, 0d0000000000000000;
	fma.rn.f64 	%fd222, %fd31, %fd43, %fd221;
	fma.rn.f64 	%fd223, %fd33, %fd46, %fd222;
	fma.rn.f64 	%fd224, %fd30, %fd42, 0d0000000000000000;
	fma.rn.f64 	%fd225, %fd32, %fd44, %fd224;
	fma.rn.f64 	%fd226, %fd34, %fd45, %fd225;
	add.f64 	%fd227, %fd223, %fd226;
	sub.f64 	%fd228, %fd223, %fd226;
	mul.f64 	%fd229, %fd227, %fd391;
	mul.f64 	%fd230, %fd228, %fd392;
	sub.f64 	%fd69, %fd229, %fd230;
	add.f64 	%fd70, %fd229, %fd230;
	fma.rn.f64 	%fd231, %fd35, %fd41, 0d0000000000000000;
	fma.rn.f64 	%fd232, %fd36, %fd42, 0d0000000000000000;
	fma.rn.f64 	%fd233, %fd37, %fd43, %fd231;
	fma.rn.f64 	%fd234, %fd38, %fd44, %fd232;
	fma.rn.f64 	%fd71, %fd39, %fd46, %fd233;
	fma.rn.f64 	%fd72, %fd40, %fd45, %fd234;
	mov.f64 	%fd393, 0d0000000000000000;
	@%p10 bra 	$L__BB40_18;
	ld.param.u64 	%rd36, [_Z32massMatrixMultiplyRegisterKernelILi5ELi9ELi2EEviPKdS1_S1_S1_Pd_param_1];
	cvta.to.global.u64 	%rd26, %rd36;
	mad.lo.s32 	%r91, %r42, 729, %r10;
	mul.wide.s32 	%rd27, %r91, 8;
	add.s64 	%rd28, %rd26, %rd27;
	ld.global.nc.f64 	%fd393, [%rd28+32];
$L__BB40_18:
	add.f64 	%fd235, %fd71, %fd72;
	sub.f64 	%fd236, %fd71, %fd72;
	mul.f64 	%fd237, %fd236, %fd393;
	fma.rn.f64 	%fd238, %fd235, %fd393, %fd237;
	mul.f64 	%fd239, %fd238, 0d3FE0000000000000;
	fma.rn.f64 	%fd240, %fd11, %fd52, 0d0000000000000000;
	fma.rn.f64 	%fd241, %fd12, %fd51, 0d0000000000000000;
	fma.rn.f64 	%fd242, %fd17, %fd58, %fd240;
	fma.rn.f64 	%fd243, %fd18, %fd57, %fd241;
	fma.rn.f64 	%fd244, %fd23, %fd64, %fd242;
	fma.rn.f64 	%fd245, %fd24, %fd63, %fd243;
	fma.rn.f64 	%fd246, %fd29, %fd70, %fd244;
	fma.rn.f64 	%fd247, %fd30, %fd69, %fd245;
	fma.rn.f64 	%fd248, %fd35, %fd239, %fd246;
	fma.rn.f64 	%fd249, %fd36, %fd239, %fd247;
	sub.f64 	%fd250, %fd248, %fd249;
	st.shared.f64 	[%r9+32], %fd250;
	add.f64 	%fd251, %fd248, %fd249;
	st.shared.f64 	[%r9], %fd251;
	fma.rn.f64 	%fd252, %fd13, %fd52, 0d0000000000000000;
	fma.rn.f64 	%fd253, %fd14, %fd51, 0d0000000000000000;
	fma.rn.f64 	%fd254, %fd19, %fd58, %fd252;
	fma.rn.f64 	%fd255, %fd20, %fd57, %fd253;
	fma.rn.f64 	%fd256, %fd25, %fd64, %fd254;
	fma.rn.f64 	%fd257, %fd26, %fd63, %fd255;
	fma.rn.f64 	%fd258, %fd31, %fd70, %fd256;
	fma.rn.f64 	%fd259, %fd32, %fd69, %fd257;
	fma.rn.f64 	%fd260, %fd37, %fd239, %fd258;
	fma.rn.f64 	%fd261, %fd38, %fd239, %fd259;
	sub.f64 	%fd262, %fd260, %fd261;
	st.shared.f64 	[%r9+24], %fd262;
	add.f64 	%fd263, %fd260, %fd261;
	st.shared.f64 	[%r9+8], %fd263;
	fma.rn.f64 	%fd264, %fd15, %fd52, 0d0000000000000000;
	fma.rn.f64 	%fd265, %fd16, %fd51, 0d0000000000000000;
	fma.rn.f64 	%fd266, %fd21, %fd58, %fd264;
	fma.rn.f64 	%fd267, %fd22, %fd57, %fd265;
	fma.rn.f64 	%fd268, %fd27, %fd64, %fd266;
	fma.rn.f64 	%fd269, %fd28, %fd63, %fd267;
	fma.rn.f64 	%fd270, %fd33, %fd70, %fd268;
	fma.rn.f64 	%fd271, %fd34, %fd69, %fd269;
	fma.rn.f64 	%fd272, %fd39, %fd239, %fd270;
	fma.rn.f64 	%fd273, %fd40, %fd239, %fd271;
	add.f64 	%fd274, %fd272, %fd273;
	st.shared.f64 	[%r9+16], %fd274;
	add.s32 	%r11, %r111, 25;
	setp.lt.u32 	%p11, %r111, 56;
	mov.u32 	%r111, %r11;
	@%p11 bra 	$L__BB40_8;
$L__BB40_19:
	mov.u32 	%r112, %tid.x;
	setp.gt.u32 	%p12, %r112, 44;
	bar.sync 	0;
	@%p12 bra 	$L__BB40_22;
	mov.u32 	%r92, %tid.y;
	mov.u32 	%r93, _ZZ32massMatrixMultiplyRegisterKernelILi5ELi9ELi2EEviPKdS1_S1_S1_PdE6s_tmp1;
	mad.lo.s32 	%r94, %r92, 5832, %r93;
$L__BB40_21:
	cvt.u16.u32 	%rs17, %r112;
	mul.lo.s16 	%rs18, %rs17, 205;
	shr.u16 	%rs19, %rs18, 10;
	mul.lo.s16 	%rs20, %rs19, 5;
	sub.s16 	%rs21, %rs17, %rs20;
	mul.wide.u16 	%r95, %rs19, 648;
	add.s32 	%r96, %r94, %r95;
	and.b16  	%rs22, %rs21, 255;
	mul.wide.u16 	%r97, %rs22, 8;
	add.s32 	%r98, %r96, %r97;
	ld.shared.f64 	%fd275, [%r98];
	ld.shared.f64 	%fd276, [%r98+576];
	add.f64 	%fd277, %fd275, %fd276;
	sub.f64 	%fd278, %fd275, %fd276;
	ld.shared.f64 	%fd279, [%r98+72];
	ld.shared.f64 	%fd280, [%r98+504];
	add.f64 	%fd281, %fd279, %fd280;
	sub.f64 	%fd282, %fd279, %fd280;
	ld.shared.f64 	%fd283, [%r98+144];
	ld.shared.f64 	%fd284, [%r98+432];
	add.f64 	%fd285, %fd283, %fd284;
	sub.f64 	%fd286, %fd283, %fd284;
	ld.shared.f64 	%fd287, [%r98+216];
	ld.shared.f64 	%fd288, [%r98+360];
	add.f64 	%fd289, %fd287, %fd288;
	sub.f64 	%fd290, %fd287, %fd288;
	ld.shared.f64 	%fd291, [%r98+288];
	add.f64 	%fd292, %fd291, %fd291;
	sub.f64 	%fd293, %fd291, %fd291;
	mul.f64 	%fd294, %fd292, 0d3FE0000000000000;
	fma.rn.f64 	%fd295, %fd11, %fd277, 0d0000000000000000;
	fma.rn.f64 	%fd296, %fd12, %fd278, 0d0000000000000000;
	fma.rn.f64 	%fd297, %fd17, %fd281, %fd295;
	fma.rn.f64 	%fd298, %fd18, %fd282, %fd296;
	fma.rn.f64 	%fd299, %fd23, %fd285, %fd297;
	fma.rn.f64 	%fd300, %fd24, %fd286, %fd298;
	fma.rn.f64 	%fd301, %fd29, %fd289, %fd299;
	fma.rn.f64 	%fd302, %fd30, %fd290, %fd300;
	fma.rn.f64 	%fd303, %fd35, %fd294, %fd301;
	fma.rn.f64 	%fd304, %fd36, %fd293, %fd302;
	sub.f64 	%fd305, %fd303, %fd304;
	st.shared.f64 	[%r98+288], %fd305;
	add.f64 	%fd306, %fd303, %fd304;
	st.shared.f64 	[%r98], %fd306;
	fma.rn.f64 	%fd307, %fd13, %fd277, 0d0000000000000000;
	fma.rn.f64 	%fd308, %fd14, %fd278, 0d0000000000000000;
	fma.rn.f64 	%fd309, %fd19, %fd281, %fd307;
	fma.rn.f64 	%fd310, %fd20, %fd282, %fd308;
	fma.rn.f64 	%fd311, %fd25, %fd285, %fd309;
	fma.rn.f64 	%fd312, %fd26, %fd286, %fd310;
	fma.rn.f64 	%fd313, %fd31, %fd289, %fd311;
	fma.rn.f64 	%fd314, %fd32, %fd290, %fd312;
	fma.rn.f64 	%fd315, %fd37, %fd294, %fd313;
	fma.rn.f64 	%fd316, %fd38, %fd293, %fd314;
	sub.f64 	%fd317, %fd315, %fd316;
	st.shared.f64 	[%r98+216], %fd317;
	add.f64 	%fd318, %fd315, %fd316;
	st.shared.f64 	[%r98+72], %fd318;
	fma.rn.f64 	%fd319, %fd15, %fd277, 0d0000000000000000;
	fma.rn.f64 	%fd320, %fd16, %fd278, 0d0000000000000000;
	fma.rn.f64 	%fd321, %fd21, %fd281, %fd319;
	fma.rn.f64 	%fd322, %fd22, %fd282, %fd320;
	fma.rn.f64 	%fd323, %fd27, %fd285, %fd321;
	fma.rn.f64 	%fd324, %fd28, %fd286, %fd322;
	fma.rn.f64 	%fd325, %fd33, %fd289, %fd323;
	fma.rn.f64 	%fd326, %fd34, %fd290, %fd324;
	fma.rn.f64 	%fd327, %fd39, %fd294, %fd325;
	fma.rn.f64 	%fd328, %fd40, %fd293, %fd326;
	add.f64 	%fd329, %fd327, %fd328;
	st.shared.f64 	[%r98+144], %fd329;
	add.s32 	%r14, %r112, 25;
	setp.lt.u32 	%p13, %r112, 20;
	mov.u32 	%r112, %r14;
	@%p13 bra 	$L__BB40_21;
$L__BB40_22:
	ld.param.u32 	%r109, [_Z32massMatrixMultiplyRegisterKernelILi5ELi9ELi2EEviPKdS1_S1_S1_Pd_param_0];
	mov.u32 	%r99, %ctaid.x;
	shl.b32 	%r100, %r99, 1;
	mov.u32 	%r101, %tid.y;
	add.s32 	%r15, %r100, %r101;
	setp.ge.s32 	%p14, %r15, %r109;
	bar.sync 	0;
	ld.shared.f64 	%fd330, [%r4];
	ld.shared.f64 	%fd331, [%r4+5184];
	add.f64 	%fd332, %fd330, %fd331;
	sub.f64 	%fd333, %fd330, %fd331;
	ld.shared.f64 	%fd334, [%r4+648];
	ld.shared.f64 	%fd335, [%r4+4536];
	add.f64 	%fd336, %fd334, %fd335;
	sub.f64 	%fd337, %fd334, %fd335;
	ld.shared.f64 	%fd338, [%r4+1296];
	ld.shared.f64 	%fd339, [%r4+3888];
	add.f64 	%fd340, %fd338, %fd339;
	sub.f64 	%fd341, %fd338, %fd339;
	ld.shared.f64 	%fd342, [%r4+1944];
	ld.shared.f64 	%fd343, [%r4+3240];
	add.f64 	%fd344, %fd342, %fd343;
	sub.f64 	%fd345, %fd342, %fd343;
	ld.shared.f64 	%fd346, [%r4+2592];
	add.f64 	%fd347, %fd346, %fd346;
	sub.f64 	%fd348, %fd346, %fd346;
	mul.f64 	%fd349, %fd347, 0d3FE0000000000000;
	fma.rn.f64 	%fd350, %fd11, %fd332, 0d0000000000000000;
	fma.rn.f64 	%fd351, %fd12, %fd333, 0d0000000000000000;
	fma.rn.f64 	%fd352, %fd17, %fd336, %fd350;
	fma.rn.f64 	%fd353, %fd18, %fd337, %fd351;
	fma.rn.f64 	%fd354, %fd23, %fd340, %fd352;
	fma.rn.f64 	%fd355, %fd24, %fd341, %fd353;
	fma.rn.f64 	%fd356, %fd29, %fd344, %fd354;
	fma.rn.f64 	%fd357, %fd30, %fd345, %fd355;
	fma.rn.f64 	%fd75, %fd35, %fd349, %fd356;
	fma.rn.f64 	%fd76, %fd36, %fd348, %fd357;
	fma.rn.f64 	%fd358, %fd13, %fd332, 0d0000000000000000;
	fma.rn.f64 	%fd359, %fd14, %fd333, 0d0000000000000000;
	fma.rn.f64 	%fd360, %fd19, %fd336, %fd358;
	fma.rn.f64 	%fd361, %fd20, %fd337, %fd359;
	fma.rn.f64 	%fd362, %fd25, %fd340, %fd360;
	fma.rn.f64 	%fd363, %fd26, %fd341, %fd361;
	fma.rn.f64 	%fd364, %fd31, %fd344, %fd362;
	fma.rn.f64 	%fd365, %fd32, %fd345, %fd363;
	fma.rn.f64 	%fd77, %fd37, %fd349, %fd364;
	fma.rn.f64 	%fd78, %fd38, %fd348, %fd365;
	fma.rn.f64 	%fd366, %fd15, %fd332, 0d0000000000000000;
	fma.rn.f64 	%fd367, %fd16, %fd333, 0d0000000000000000;
	fma.rn.f64 	%fd368, %fd21, %fd336, %fd366;
	fma.rn.f64 	%fd369, %fd22, %fd337, %fd367;
	fma.rn.f64 	%fd370, %fd27, %fd340, %fd368;
	fma.rn.f64 	%fd371, %fd28, %fd341, %fd369;
	fma.rn.f64 	%fd372, %fd33, %fd344, %fd370;
	fma.rn.f64 	%fd373, %fd34, %fd345, %fd371;
	fma.rn.f64 	%fd374, %fd39, %fd349, %fd372;
	fma.rn.f64 	%fd375, %fd40, %fd348, %fd373;
	add.f64 	%fd79, %fd374, %fd375;
	@%p14 bra 	$L__BB40_24;
	ld.param.u64 	%rd37, [_Z32massMatrixMultiplyRegisterKernelILi5ELi9ELi2EEviPKdS1_S1_S1_Pd_param_5];
	mov.u32 	%r102, %tid.x;
	mad.lo.s32 	%r103, %r15, 125, %r102;
	cvta.to.global.u64 	%rd29, %rd37;
	mul.wide.s32 	%rd30, %r103, 8;
	add.s64 	%rd31, %rd29, %rd30;
	add.f64 	%fd376, %fd75, %fd76;
	st.global.f64 	[%rd31], %fd376;
	add.f64 	%fd377, %fd77, %fd78;
	st.global.f64 	[%rd31+200], %fd377;
	st.global.f64 	[%rd31+400], %fd79;
	sub.f64 	%fd378, %fd77, %fd78;
	st.global.f64 	[%rd31+600], %fd378;
	sub.f64 	%fd379, %fd75, %fd76;
	st.global.f64 	[%rd31+800], %fd379;
$L__BB40_24:
	ret;

}
	// .globl	_Z32massMatrixMultiplyConstantKernelILi5ELi9ELi2EEviPKdS1_S1_S1_Pd
.visible .entry _Z32massMatrixMultiplyConstantKernelILi5ELi9ELi2EEviPKdS1_S1_S1_Pd(
	.param .u32 _Z32massMatrixMultiplyConstantKernelILi5ELi9ELi2EEviPKdS1_S1_S1_Pd_param_0,
	.param .u64 .ptr .align 1 _Z32massMatrixMultiplyConstantKernelILi5ELi9ELi2EEviPKdS1_S1_S1_Pd_param_1,
	.param .u64 .ptr .align 1 _Z32massMatrixMultiplyConstantKernelILi5ELi9ELi2EEviPKdS1_S1_S1_Pd_param_2,
	.param .u64 .ptr .align 1 _Z32massMatrixMultiplyConstantKernelILi5ELi9ELi2EEviPKdS1_S1_S1_Pd_param_3,
	.param .u64 .ptr .align 1 _Z32massMatrixMultiplyConstantKernelILi5ELi9ELi2EEviPKdS1_S1_S1_Pd_param_4,
	.param .u64 .ptr .align 1 _Z32massMatrixMultiplyConstantKernelILi5ELi9ELi2EEviPKdS1_S1_S1_Pd_param_5
)
{
	.reg .pred 	%p<14>;
	.reg .b16 	%rs<23>;
	.reg .b32 	%r<48>;
	.reg .b64 	%rd<31>;
	.reg .b64 	%fd<440>;
	// demoted variable
	.shared .align 8 .b8 _ZZ32massMatrixMultiplyConstantKernelILi5ELi9ELi2EEviPKdS1_S1_S1_PdE6s_tmp1[11664];
	ld.param.u32 	%r16, [_Z32massMatrixMultiplyConstantKernelILi5ELi9ELi2EEviPKdS1_S1_S1_Pd_param_0];
	ld.param.u64 	%rd2, [_Z32massMatrixMultiplyConstantKernelILi5ELi9ELi2EEviPKdS1_S1_S1_Pd_param_4];
	mov.u32 	%r45, %tid.x;
	mov.u32 	%r2, %tid.y;
	mov.u32 	%r17, %ctaid.x;
	shl.b32 	%r18, %r17, 1;
	add.s32 	%r3, %r18, %r2;
	setp.ge.s32 	%p1, %r3, %r16;
	@%p1 bra 	$L__BB41_2;
	cvta.to.global.u64 	%rd4, %rd2;
	mad.lo.s32 	%r19, %r3, 125, %r45;
	mul.wide.s32 	%rd5, %r19, 8;
	add.s64 	%rd6, %rd4, %rd5;
	ld.global.nc.f64 	%fd430, [%rd6];
	ld.global.nc.f64 	%fd429, [%rd6+200];
	ld.global.nc.f64 	%fd428, [%rd6+400];
	ld.global.nc.f64 	%fd427, [%rd6+600];
	ld.global.nc.f64 	%fd426, [%rd6+800];
$L__BB41_2:
	cvt.u16.u32 	%rs1, %r45;
	bar.sync 	0;
	mul.hi.u16 	%rs2, %rs1, 13108;
	mul.lo.s16 	%rs3, %rs2, 5;
	sub.s16 	%rs4, %rs1, %rs3;
	add.f64 	%fd73, %fd430, %fd426;
	sub.f64 	%fd74, %fd430, %fd426;
	add.f64 	%fd75, %fd429, %fd427;
	sub.f64 	%fd76, %fd429, %fd427;
	add.f64 	%fd77, %fd428, %fd428;
	sub.f64 	%fd78, %fd428, %fd428;
	mul.f64 	%fd79, %fd77, 0d3FE0000000000000;
	mov.u32 	%r20, _ZZ32massMatrixMultiplyConstantKernelILi5ELi9ELi2EEviPKdS1_S1_S1_PdE6s_tmp1;
	mad.lo.s32 	%r4, %r2, 5832, %r20;
	mul.wide.u16 	%r21, %rs2, 72;
	add.s32 	%r22, %r4, %r21;
	mul.wide.u16 	%r23, %rs4, 8;
	add.s32 	%r5, %r22, %r23;
	ld.const.f64 	%fd80, [const_oddDofToQuad];
	fma.rn.f64 	%fd81, %fd80, %fd73, 0d0000000000000000;
	ld.const.f64 	%fd82, [const_evenDofToQuad];
	fma.rn.f64 	%fd83, %fd82, %fd74, 0d0000000000000000;
	ld.const.f64 	%fd11, [const_oddDofToQuad+8];
	fma.rn.f64 	%fd84, %fd11, %fd75, %fd81;
	ld.const.f64 	%fd12, [const_evenDofToQuad+8];
	fma.rn.f64 	%fd85, %fd12, %fd76, %fd83;
	ld.const.f64 	%fd13, [const_oddDofToQuad+16];
	fma.rn.f64 	%fd86, %fd13, %fd79, %fd84;
	ld.const.f64 	%fd14, [const_evenDofToQuad+16];
	fma.rn.f64 	%fd87, %fd14, %fd78, %fd85;
	sub.f64 	%fd88, %fd86, %fd87;
	st.shared.f64 	[%r5+5184], %fd88;
	add.f64 	%fd89, %fd87, %fd86;
	st.shared.f64 	[%r5], %fd89;
	ld.const.f64 	%fd15, [const_oddDofToQuad+24];
	fma.rn.f64 	%fd90, %fd15, %fd73, 0d0000000000000000;
	ld.const.f64 	%fd16, [const_evenDofToQuad+24];
	fma.rn.f64 	%fd91, %fd16, %fd74, 0d0000000000000000;
	ld.const.f64 	%fd92, [const_oddDofToQuad+32];
	fma.rn.f64 	%fd93, %fd92, %fd75, %fd90;
	ld.const.f64 	%fd17, [const_evenDofToQuad+32];
	fma.rn.f64 	%fd94, %fd17, %fd76, %fd91;
	ld.const.f64 	%fd18, [const_oddDofToQuad+40];
	fma.rn.f64 	%fd95, %fd18, %fd79, %fd93;
	ld.const.f64 	%fd96, [const_evenDofToQuad+40];
	fma.rn.f64 	%fd97, %fd96, %fd78, %fd94;
	sub.f64 	%fd98, %fd95, %fd97;
	st.shared.f64 	[%r5+4536], %fd98;
	add.f64 	%fd99, %fd97, %fd95;
	st.shared.f64 	[%r5+648], %fd99;
	ld.const.f64 	%fd100, [const_oddDofToQuad+48];
	fma.rn.f64 	%fd101, %fd100, %fd73, 0d0000000000000000;
	ld.const.f64 	%fd19, [const_evenDofToQuad+48];
	fma.rn.f64 	%fd102, %fd19, %fd74, 0d0000000000000000;
	ld.const.f64 	%fd20, [const_oddDofToQuad+56];
	fma.rn.f64 	%fd103, %fd20, %fd75, %fd101;
	ld.const.f64 	%fd21, [const_evenDofToQuad+56];
	fma.rn.f64 	%fd104, %fd21, %fd76, %fd102;
	ld.const.f64 	%fd22, [const_oddDofToQuad+64];
	fma.rn.f64 	%fd105, %fd22, %fd79, %fd103;
	ld.const.f64 	%fd23, [const_evenDofToQuad+64];
	fma.rn.f64 	%fd106, %fd23, %fd78, %fd104;
	sub.f64 	%fd107, %fd105, %fd106;
	st.shared.f64 	[%r5+3888], %fd107;
	add.f64 	%fd108, %fd106, %fd105;
	st.shared.f64 	[%r5+1296], %fd108;
	ld.const.f64 	%fd24, [const_oddDofToQuad+72];
	fma.rn.f64 	%fd109, %fd24, %fd73, 0d0000000000000000;
	ld.const.f64 	%fd110, [const_evenDofToQuad+72];
	fma.rn.f64 	%fd111, %fd110, %fd74, 0d0000000000000000;
	ld.const.f64 	%fd25, [const_oddDofToQuad+80];
	fma.rn.f64 	%fd112, %fd25, %fd75, %fd109;
	ld.const.f64 	%fd113, [const_evenDofToQuad+80];
	fma.rn.f64 	%fd114, %fd113, %fd76, %fd111;
	ld.const.f64 	%fd26, [const_oddDofToQuad+88];
	fma.rn.f64 	%fd115, %fd26, %fd79, %fd112;
	ld.const.f64 	%fd27, [const_evenDofToQuad+88];
	fma.rn.f64 	%fd116, %fd27, %fd78, %fd114;
	sub.f64 	%fd117, %fd115, %fd116;
	st.shared.f64 	[%r5+3240], %fd117;
	add.f64 	%fd118, %fd116, %fd115;
	st.shared.f64 	[%r5+1944], %fd118;
	ld.const.f64 	%fd28, [const_oddDofToQuad+96];
	fma.rn.f64 	%fd119, %fd28, %fd73, 0d0000000000000000;
	ld.const.f64 	%fd29, [const_evenDofToQuad+96];
	fma.rn.f64 	%fd120, %fd29, %fd74, 0d0000000000000000;
	ld.const.f64 	%fd30, [const_oddDofToQuad+104];
	fma.rn.f64 	%fd121, %fd30, %fd75, %fd119;
	ld.const.f64 	%fd31, [const_evenDofToQuad+104];
	fma.rn.f64 	%fd122, %fd31, %fd76, %fd120;
	ld.const.f64 	%fd32, [const_oddDofToQuad+112];
	fma.rn.f64 	%fd123, %fd32, %fd79, %fd121;
	ld.const.f64 	%fd124, [const_evenDofToQuad+112];
	fma.rn.f64 	%fd125, %fd124, %fd78, %fd122;
	add.f64 	%fd126, %fd125, %fd123;
	st.shared.f64 	[%r5+2592], %fd126;
	bar.sync 	0;
	setp.gt.u32 	%p2, %r45, 44;
	@%p2 bra 	$L__BB41_5;
	ld.const.f64 	%fd183, [const_evenDofToQuad+112];
$L__BB41_4:
	cvt.u16.u32 	%rs5, %r45;
	mul.lo.s16 	%rs6, %rs5, 205;
	shr.u16 	%rs7, %rs6, 10;
	mul.lo.s16 	%rs8, %rs7, 5;
	sub.s16 	%rs9, %rs5, %rs8;
	mul.wide.u16 	%r24, %rs7, 648;
	add.s32 	%r25, %r4, %r24;
	and.b16  	%rs10, %rs9, 255;
	mul.wide.u16 	%r26, %rs10, 8;
	add.s32 	%r27, %r25, %r26;
	ld.shared.f64 	%fd127, [%r27];
	ld.shared.f64 	%fd128, [%r27+288];
	add.f64 	%fd129, %fd127, %fd128;
	sub.f64 	%fd130, %fd127, %fd128;
	ld.shared.f64 	%fd131, [%r27+72];
	ld.shared.f64 	%fd132, [%r27+216];
	add.f64 	%fd133, %fd131, %fd132;
	sub.f64 	%fd134, %fd131, %fd132;
	ld.shared.f64 	%fd135, [%r27+144];
	add.f64 	%fd136, %fd135, %fd135;
	sub.f64 	%fd137, %fd135, %fd135;
	mul.f64 	%fd138, %fd136, 0d3FE0000000000000;
	fma.rn.f64 	%fd140, %fd80, %fd129, 0d0000000000000000;
	fma.rn.f64 	%fd142, %fd82, %fd130, 0d0000000000000000;
	fma.rn.f64 	%fd143, %fd11, %fd133, %fd140;
	fma.rn.f64 	%fd144, %fd12, %fd134, %fd142;
	fma.rn.f64 	%fd145, %fd13, %fd138, %fd143;
	fma.rn.f64 	%fd146, %fd14, %fd137, %fd144;
	sub.f64 	%fd147, %fd145, %fd146;
	st.shared.f64 	[%r27+576], %fd147;
	add.f64 	%fd148, %fd146, %fd145;
	st.shared.f64 	[%r27], %fd148;
	fma.rn.f64 	%fd149, %fd15, %fd129, 0d0000000000000000;
	fma.rn.f64 	%fd150, %fd16, %fd130, 0d0000000000000000;
	fma.rn.f64 	%fd152, %fd92, %fd133, %fd149;
	fma.rn.f64 	%fd153, %fd17, %fd134, %fd150;
	fma.rn.f64 	%fd154, %fd18, %fd138, %fd152;
	fma.rn.f64 	%fd156, %fd96, %fd137, %fd153;
	sub.f64 	%fd157, %fd154, %fd156;
	st.shared.f64 	[%r27+504], %fd157;
	add.f64 	%fd158, %fd156, %fd154;
	st.shared.f64 	[%r27+72], %fd158;
	fma.rn.f64 	%fd160, %fd100, %fd129, 0d0000000000000000;
	fma.rn.f64 	%fd161, %fd19, %fd130, 0d0000000000000000;
	fma.rn.f64 	%fd162, %fd20, %fd133, %fd160;
	fma.rn.f64 	%fd163, %fd21, %fd134, %fd161;
	fma.rn.f64 	%fd164, %fd22, %fd138, %fd162;
	fma.rn.f64 	%fd165, %fd23, %fd137, %fd163;
	sub.f64 	%fd166, %fd164, %fd165;
	st.shared.f64 	[%r27+432], %fd166;
	add.f64 	%fd167, %fd165, %fd164;
	st.shared.f64 	[%r27+144], %fd167;
	fma.rn.f64 	%fd168, %fd24, %fd129, 0d0000000000000000;
	fma.rn.f64 	%fd170, %fd110, %fd130, 0d0000000000000000;
	fma.rn.f64 	%fd171, %fd25, %fd133, %fd168;
	fma.rn.f64 	%fd173, %fd113, %fd134, %fd170;
	fma.rn.f64 	%fd174, %fd26, %fd138, %fd171;
	fma.rn.f64 	%fd175, %fd27, %fd137, %fd173;
	sub.f64 	%fd176, %fd174, %fd175;
	st.shared.f64 	[%r27+360], %fd176;
	add.f64 	%fd177, %fd175, %fd174;
	st.shared.f64 	[%r27+216], %fd177;
	fma.rn.f64 	%fd178, %fd28, %fd129, 0d0000000000000000;
	fma.rn.f64 	%fd179, %fd29, %fd130, 0d0000000000000000;
	fma.rn.f64 	%fd180, %fd30, %fd133, %fd178;
	fma.rn.f64 	%fd181, %fd31, %fd134, %fd179;
	fma.rn.f64 	%fd182, %fd32, %fd138, %fd180;
	fma.rn.f64 	%fd184, %fd183, %fd137, %fd181;
	add.f64 	%fd185, %fd184, %fd182;
	st.shared.f64 	[%r27+288], %fd185;
	add.s32 	%r7, %r45, 25;
	setp.lt.u32 	%p3, %r45, 20;
	mov.u32 	%r45, %r7;
	@%p3 bra 	$L__BB41_4;
$L__BB41_5:
	bar.sync 	0;
	mov.u32 	%r46, %tid.x;
	setp.gt.u32 	%p4, %r46, 80;
	@%p4 bra 	$L__BB41_18;
	ld.const.f64 	%fd194, [const_oddDofToQuad];
	ld.const.f64 	%fd198, [const_evenDofToQuad];
	ld.const.f64 	%fd208, [const_oddDofToQuad+32];
	ld.const.f64 	%fd213, [const_evenDofToQuad+40];
	ld.const.f64 	%fd220, [const_oddDofToQuad+48];
	ld.const.f64 	%fd235, [const_evenDofToQuad+72];
	ld.const.f64 	%fd237, [const_evenDofToQuad+80];
	ld.const.f64 	%fd239, [const_evenDofToQuad+88];
	ld.const.f64 	%fd248, [const_evenDofToQuad+104];
	ld.const.f64 	%fd250, [const_evenDofToQuad+112];
$L__BB41_7:
	setp.ge.s32 	%p5, %r3, %r16;
	cvt.u16.u32 	%rs11, %r46;
	mul.lo.s16 	%rs12, %rs11, 57;
	shr.u16 	%rs13, %rs12, 9;
	mul.lo.s16 	%rs14, %rs13, 9;
	sub.s16 	%rs15, %rs11, %rs14;
	mul.wide.u16 	%r28, %rs13, 648;
	add.s32 	%r29, %r4, %r28;
	and.b16  	%rs16, %rs15, 255;
	mul.wide.u16 	%r30, %rs16, 72;
	add.s32 	%r10, %r29, %r30;
	ld.shared.f64 	%fd187, [%r10];
	ld.shared.f64 	%fd188, [%r10+32];
	add.f64 	%fd33, %fd187, %fd188;
	sub.f64 	%fd34, %fd187, %fd188;
	ld.shared.f64 	%fd189, [%r10+8];
	ld.shared.f64 	%fd190, [%r10+24];
	add.f64 	%fd35, %fd189, %fd190;
	sub.f64 	%fd36, %fd189, %fd190;
	ld.shared.f64 	%fd191, [%r10+16];
	add.f64 	%fd192, %fd191, %fd191;
	sub.f64 	%fd37, %fd191, %fd191;
	mul.f64 	%fd38, %fd192, 0d3FE0000000000000;
	mov.b32 	%r31, {%rs16, %rs13};
	mov.b32 	%r32, 0;
	mov.b32 	%r33, 20745;
	dp2a.lo.u32.u32 	%r11, %r31, %r33, %r32;
	mov.f64 	%fd431, 0d0000000000000000;
	mov.f64 	%fd432, %fd431;
	@%p5 bra 	$L__BB41_9;
	ld.param.u64 	%rd25, [_Z32massMatrixMultiplyConstantKernelILi5ELi9ELi2EEviPKdS1_S1_S1_Pd_param_1];
	cvta.to.global.u64 	%rd7, %rd25;
	mad.lo.s32 	%r34, %r3, 729, %r11;
	mul.wide.s32 	%rd8, %r34, 8;
	add.s64 	%rd9, %rd7, %rd8;
	ld.global.nc.f64 	%fd431, [%rd9];
	ld.global.nc.f64 	%fd432, [%rd9+64];
$L__BB41_9:
	fma.rn.f64 	%fd195, %fd194, %fd33, 0d0000000000000000;
	fma.rn.f64 	%fd196, %fd11, %fd35, %fd195;
	fma.rn.f64 	%fd197, %fd13, %fd38, %fd196;
	fma.rn.f64 	%fd199, %fd198, %fd34, 0d0000000000000000;
	fma.rn.f64 	%fd200, %fd12, %fd36, %fd199;
	fma.rn.f64 	%fd201, %fd14, %fd37, %fd200;
	add.f64 	%fd202, %fd197, %fd201;
	sub.f64 	%fd203, %fd197, %fd201;
	mul.f64 	%fd204, %fd202, %fd431;
	mul.f64 	%fd205, %fd203, %fd432;
	sub.f64 	%fd43, %fd204, %fd205;
	add.f64 	%fd44, %fd204, %fd205;
	mov.f64 	%fd433, 0d0000000000000000;
	mov.f64 	%fd434, %fd433;
	@%p5 bra 	$L__BB41_11;
	ld.param.u64 	%rd26, [_Z32massMatrixMultiplyConstantKernelILi5ELi9ELi2EEviPKdS1_S1_S1_Pd_param_1];
	cvta.to.global.u64 	%rd10, %rd26;
	mad.lo.s32 	%r35, %r3, 729, %r11;
	mul.wide.s32 	%rd11, %r35, 8;
	add.s64 	%rd12, %rd10, %rd11;
	ld.global.nc.f64 	%fd433, [%rd12+8];
	ld.global.nc.f64 	%fd434, [%rd12+56];
$L__BB41_11:
	fma.rn.f64 	%fd207, %fd15, %fd33, 0d0000000000000000;
	fma.rn.f64 	%fd209, %fd208, %fd35, %fd207;
	fma.rn.f64 	%fd210, %fd18, %fd38, %fd209;
	fma.rn.f64 	%fd211, %fd16, %fd34, 0d0000000000000000;
	fma.rn.f64 	%fd212, %fd17, %fd36, %fd211;
	fma.rn.f64 	%fd214, %fd213, %fd37, %fd212;
	add.f64 	%fd215, %fd210, %fd214;
	sub.f64 	%fd216, %fd210, %fd214;
	mul.f64 	%fd217, %fd215, %fd433;
	mul.f64 	%fd218, %fd216, %fd434;
	sub.f64 	%fd49, %fd217, %fd218;
	add.f64 	%fd50, %fd217, %fd218;
	mov.f64 	%fd435, 0d0000000000000000;
	mov.f64 	%fd436, %fd435;
	@%p5 bra 	$L__BB41_13;
	ld.param.u64 	%rd27, [_Z32massMatrixMultiplyConstantKernelILi5ELi9ELi2EEviPKdS1_S1_S1_Pd_param_1];
	cvta.to.global.u64 	%rd13, %rd27;
	mad.lo.s32 	%r36, %r3, 729, %r11;
	mul.wide.s32 	%rd14, %r36, 8;
	add.s64 	%rd15, %rd13, %rd14;
	ld.global.nc.f64 	%fd435, [%rd15+16];
	ld.global.nc.f64 	%fd436, [%rd15+48];
$L__BB41_13:
	fma.rn.f64 	%fd221, %fd220, %fd33, 0d0000000000000000;
	fma.rn.f64 	%fd222, %fd20, %fd35, %fd221;
	fma.rn.f64 	%fd223, %fd22, %fd38, %fd222;
	fma.rn.f64 	%fd224, %fd19, %fd34, 0d0000000000000000;
	fma.rn.f64 	%fd225, %fd21, %fd36, %fd224;
	fma.rn.f64 	%fd226, %fd23, %fd37, %fd225;
	add.f64 	%fd227, %fd223, %fd226;
	sub.f64 	%fd228, %fd223, %fd226;
	mul.f64 	%fd229, %fd227, %fd435;
	mul.f64 	%fd230, %fd228, %fd436;
	sub.f64 	%fd55, %fd229, %fd230;
	add.f64 	%fd56, %fd229, %fd230;
	mov.f64 	%fd437, 0d0000000000000000;
	mov.f64 	%fd438, %fd437;
	@%p5 bra 	$L__BB41_15;
	ld.param.u64 	%rd28, [_Z32massMatrixMultiplyConstantKernelILi5ELi9ELi2EEviPKdS1_S1_S1_Pd_param_1];
	cvta.to.global.u64 	%rd16, %rd28;
	mad.lo.s32 	%r37, %r3, 729, %r11;
	mul.wide.s32 	%rd17, %r37, 8;
	add.s64 	%rd18, %rd16, %rd17;
	ld.global.nc.f64 	%fd437, [%rd18+24];
	ld.global.nc.f64 	%fd438, [%rd18+40];
$L__BB41_15:
	fma.rn.f64 	%fd232, %fd24, %fd33, 0d0000000000000000;
	fma.rn.f64 	%fd233, %fd25, %fd35, %fd232;
	fma.rn.f64 	%fd234, %fd26, %fd38, %fd233;
	fma.rn.f64 	%fd236, %fd235, %fd34, 0d0000000000000000;
	fma.rn.f64 	%fd238, %fd237, %fd36, %fd236;
	fma.rn.f64 	%fd240, %fd239, %fd37, %fd238;
	add.f64 	%fd241, %fd234, %fd240;
	sub.f64 	%fd242, %fd234, %fd240;
	mul.f64 	%fd243, %fd241, %fd437;
	mul.f64 	%fd244, %fd242, %fd438;
	sub.f64 	%fd61, %fd243, %fd244;
	add.f64 	%fd62, %fd243, %fd244;
	fma.rn.f64 	%fd245, %fd28, %fd33, 0d0000000000000000;
	fma.rn.f64 	%fd246, %fd29, %fd34, 0d0000000000000000;
	fma.rn.f64 	%fd247, %fd30, %fd35, %fd245;
	fma.rn.f64 	%fd249, %fd248, %fd36, %fd246;
	fma.rn.f64 	%fd63, %fd32, %fd38, %fd247;
	fma.rn.f64 	%fd64, %fd250, %fd37, %fd249;
	mov.f64 	%fd439, 0d0000000000000000;
	@%p5 bra 	$L__BB41_17;
	ld.param.u64 	%rd29, [_Z32massMatrixMultiplyConstantKernelILi5ELi9ELi2EEviPKdS1_S1_S1_Pd_param_1];
	cvta.to.global.u64 	%rd19, %rd29;
	mad.lo.s32 	%r38, %r3, 729, %r11;
	mul.wide.s32 	%rd20, %r38, 8;
	add.s64 	%rd21, %rd19, %rd20;
	ld.global.nc.f64 	%fd439, [%rd21+32];
$L__BB41_17:
	add.f64 	%fd251, %fd63, %fd64;
	sub.f64 	%fd252, %fd63, %fd64;
	mul.f64 	%fd253, %fd252, %fd439;
	fma.rn.f64 	%fd254, %fd251, %fd439, %fd253;
	mul.f64 	%fd255, %fd254, 0d3FE0000000000000;
	fma.rn.f64 	%fd257, %fd194, %fd44, 0d0000000000000000;
	fma.rn.f64 	%fd259, %fd198, %fd43, 0d0000000000000000;
	fma.rn.f64 	%fd260, %fd15, %fd50, %fd257;
	fma.rn.f64 	%fd261, %fd16, %fd49, %fd259;
	fma.rn.f64 	%fd263, %fd220, %fd56, %fd260;
	fma.rn.f64 	%fd264, %fd19, %fd55, %fd261;
	fma.rn.f64 	%fd265, %fd24, %fd62, %fd263;
	fma.rn.f64 	%fd267, %fd235, %fd61, %fd264;
	fma.rn.f64 	%fd268, %fd28, %fd255, %fd265;
	fma.rn.f64 	%fd269, %fd29, %fd255, %fd267;
	sub.f64 	%fd270, %fd268, %fd269;
	st.shared.f64 	[%r10+32], %fd270;
	add.f64 	%fd271, %fd268, %fd269;
	st.shared.f64 	[%r10], %fd271;
	fma.rn.f64 	%fd272, %fd11, %fd44, 0d0000000000000000;
	fma.rn.f64 	%fd273, %fd12, %fd43, 0d0000000000000000;
	fma.rn.f64 	%fd275, %fd208, %fd50, %fd272;
	fma.rn.f64 	%fd276, %fd17, %fd49, %fd273;
	fma.rn.f64 	%fd277, %fd20, %fd56, %fd275;
	fma.rn.f64 	%fd278, %fd21, %fd55, %fd276;
	fma.rn.f64 	%fd279, %fd25, %fd62, %fd277;
	fma.rn.f64 	%fd281, %fd237, %fd61, %fd278;
	fma.rn.f64 	%fd282, %fd30, %fd255, %fd279;
	fma.rn.f64 	%fd284, %fd248, %fd255, %fd281;
	sub.f64 	%fd285, %fd282, %fd284;
	st.shared.f64 	[%r10+24], %fd285;
	add.f64 	%fd286, %fd282, %fd284;
	st.shared.f64 	[%r10+8], %fd286;
	fma.rn.f64 	%fd287, %fd13, %fd44, 0d0000000000000000;
	fma.rn.f64 	%fd288, %fd14, %fd43, 0d0000000000000000;
	fma.rn.f64 	%fd289, %fd18, %fd50, %fd287;
	fma.rn.f64 	%fd291, %fd213, %fd49, %fd288;
	fma.rn.f64 	%fd292, %fd22, %fd56, %fd289;
	fma.rn.f64 	%fd293, %fd23, %fd55, %fd291;
	fma.rn.f64 	%fd294, %fd26, %fd62, %fd292;
	fma.rn.f64 	%fd296, %fd239, %fd61, %fd293;
	fma.rn.f64 	%fd297, %fd32, %fd255, %fd294;
	fma.rn.f64 	%fd299, %fd250, %fd255, %fd296;
	add.f64 	%fd300, %fd297, %fd299;
	st.shared.f64 	[%r10+16], %fd300;
	add.s32 	%r12, %r46, 25;
	setp.lt.u32 	%p10, %r46, 56;
	mov.u32 	%r46, %r12;
	@%p10 bra 	$L__BB41_7;
$L__BB41_18:
	mov.u32 	%r47, %tid.x;
	setp.gt.u32 	%p11, %r47, 44;
	bar.sync 	0;
	@%p11 bra 	$L__BB41_21;
	ld.const.f64 	%fd321, [const_oddDofToQuad];
	ld.const.f64 	%fd323, [const_evenDofToQuad];
	ld.const.f64 	%fd327, [const_oddDofToQuad+48];
	ld.const.f64 	%fd331, [const_evenDofToQuad+72];
	ld.const.f64 	%fd339, [const_oddDofToQuad+32];
	ld.const.f64 	%fd345, [const_evenDofToQuad+80];
	ld.const.f64 	%fd348, [const_evenDofToQuad+104];
	ld.const.f64 	%fd355, [const_evenDofToQuad+40];
	ld.const.f64 	%fd360, [const_evenDofToQuad+88];
	ld.const.f64 	%fd363, [const_evenDofToQuad+112];
$L__BB41_20:
	cvt.u16.u32 	%rs17, %r47;
	mul.lo.s16 	%rs18, %rs17, 205;
	shr.u16 	%rs19, %rs18, 10;
	mul.lo.s16 	%rs20, %rs19, 5;
	sub.s16 	%rs21, %rs17, %rs20;
	mul.wide.u16 	%r39, %rs19, 648;
	add.s32 	%r40, %r4, %r39;
	and.b16  	%rs22, %rs21, 255;
	mul.wide.u16 	%r41, %rs22, 8;
	add.s32 	%r42, %r40, %r41;
	ld.shared.f64 	%fd301, [%r42];
	ld.shared.f64 	%fd302, [%r42+576];
	add.f64 	%fd303, %fd301, %fd302;
	sub.f64 	%fd304, %fd301, %fd302;
	ld.shared.f64 	%fd305, [%r42+72];
	ld.shared.f64 	%fd306, [%r42+504];
	add.f64 	%fd307, %fd305, %fd306;
	sub.f64 	%fd308, %fd305, %fd306;
	ld.shared.f64 	%fd309, [%r42+144];
	ld.shared.f64 	%fd310, [%r42+432];
	add.f64 	%fd311, %fd309, %fd310;
	sub.f64 	%fd312, %fd309, %fd310;
	ld.shared.f64 	%fd313, [%r42+216];
	ld.shared.f64 	%fd314, [%r42+360];
	add.f64 	%fd315, %fd313, %fd314;
	sub.f64 	%fd316, %fd313, %fd314;
	ld.shared.f64 	%fd317, [%r42+288];
	add.f64 	%fd318, %fd317, %fd317;
	sub.f64 	%fd319, %fd317, %fd317;
	mul.f64 	%fd320, %fd318, 0d3FE0000000000000;
	fma.rn.f64 	%fd322, %fd321, %fd303, 0d0000000000000000;
	fma.rn.f64 	%fd324, %fd323, %fd304, 0d0000000000000000;
	fma.rn.f64 	%fd325, %fd15, %fd307, %fd322;
	fma.rn.f64 	%fd326, %fd16, %fd308, %fd324;
	fma.rn.f64 	%fd328, %fd327, %fd311, %fd325;
	fma.rn.f64 	%fd329, %fd19, %fd312, %fd326;
	fma.rn.f64 	%fd330, %fd24, %fd315, %fd328;
	fma.rn.f64 	%fd332, %fd331, %fd316, %fd329;
	fma.rn.f64 	%fd333, %fd28, %fd320, %fd330;
	fma.rn.f64 	%fd334, %fd29, %fd319, %fd332;
	sub.f64 	%fd335, %fd333, %fd334;
	st.shared.f64 	[%r42+288], %fd335;
	add.f64 	%fd336, %fd333, %fd334;
	st.shared.f64 	[%r42], %fd336;
	fma.rn.f64 	%fd337, %fd11, %fd303, 0d0000000000000000;
	fma.rn.f64 	%fd338, %fd12, %fd304, 0d0000000000000000;
	fma.rn.f64 	%fd340, %fd339, %fd307, %fd337;
	fma.rn.f64 	%fd341, %fd17, %fd308, %fd338;
	fma.rn.f64 	%fd342, %fd20, %fd311, %fd340;
	fma.rn.f64 	%fd343, %fd21, %fd312, %fd341;
	fma.rn.f64 	%fd344, %fd25, %fd315, %fd342;
	fma.rn.f64 	%fd346, %fd345, %fd316, %fd343;
	fma.rn.f64 	%fd347, %fd30, %fd320, %fd344;
	fma.rn.f64 	%fd349, %fd348, %fd319, %fd346;
	sub.f64 	%fd350, %fd347, %fd349;
	st.shared.f64 	[%r42+216], %fd350;
	add.f64 	%fd351, %fd347, %fd349;
	st.shared.f64 	[%r42+72], %fd351;
	fma.rn.f64 	%fd352, %fd13, %fd303, 0d0000000000000000;
	fma.rn.f64 	%fd353, %fd14, %fd304, 0d0000000000000000;
	fma.rn.f64 	%fd354, %fd18, %fd307, %fd352;
	fma.rn.f64 	%fd356, %fd355, %fd308, %fd353;
	fma.rn.f64 	%fd357, %fd22, %fd311, %fd354;
	fma.rn.f64 	%fd358, %fd23, %fd312, %fd356;
	fma.rn.f64 	%fd359, %fd26, %fd315, %fd357;
	fma.rn.f64 	%fd361, %fd360, %fd316, %fd358;
	fma.rn.f64 	%fd362, %fd32, %fd320, %fd359;
	fma.rn.f64 	%fd364, %fd363, %fd319, %fd361;
	add.f64 	%fd365, %fd362, %fd364;
	st.shared.f64 	[%r42+144], %fd365;
	add.s32 	%r15, %r47, 25;
	setp.lt.u32 	%p12, %r47, 20;
	mov.u32 	%r47, %r15;
	@%p12 bra 	$L__BB41_20;
$L__BB41_21:
	setp.ge.s32 	%p13, %r3, %r16;
	bar.sync 	0;
	ld.shared.f64 	%fd366, [%r5];
	ld.shared.f64 	%fd367, [%r5+5184];
	add.f64 	%fd368, %fd366, %fd367;
	sub.f64 	%fd369, %fd366, %fd367;
	ld.shared.f64 	%fd370, [%r5+648];
	ld.shared.f64 	%fd371, [%r5+4536];
	add.f64 	%fd372, %fd370, %fd371;
	sub.f64 	%fd373, %fd370, %fd371;
	ld.shared.f64 	%fd374, [%r5+1296];
	ld.shared.f64 	%fd375, [%r5+3888];
	add.f64 	%fd376, %fd374, %fd375;
	sub.f64 	%fd377, %fd374, %fd375;
	ld.shared.f64 	%fd378, [%r5+1944];
	ld.shared.f64 	%fd379, [%r5+3240];
	add.f64 	%fd380, %fd378, %fd379;
	sub.f64 	%fd381, %fd378, %fd379;
	ld.shared.f64 	%fd382, [%r5+2592];
	add.f64 	%fd383, %fd382, %fd382;
	sub.f64 	%fd384, %fd382, %fd382;
	mul.f64 	%fd385, %fd383, 0d3FE0000000000000;
	ld.const.f64 	%fd386, [const_oddDofToQuad];
	fma.rn.f64 	%fd387, %fd386, %fd368, 0d0000000000000000;
	ld.const.f64 	%fd388, [const_evenDofToQuad];
	fma.rn.f64 	%fd389, %fd388, %fd369, 0d0000000000000000;
	fma.rn.f64 	%fd390, %fd15, %fd372, %fd387;
	fma.rn.f64 	%fd391, %fd16, %fd373, %fd389;
	ld.const.f64 	%fd392, [const_oddDofToQuad+48];
	fma.rn.f64 	%fd393, %fd392, %fd376, %fd390;
	fma.rn.f64 	%fd394, %fd19, %fd377, %fd391;
	fma.rn.f64 	%fd395, %fd24, %fd380, %fd393;
	ld.const.f64 	%fd396, [const_evenDofToQuad+72];
	fma.rn.f64 	%fd397, %fd396, %fd381, %fd394;
	fma.rn.f64 	%fd67, %fd28, %fd385, %fd395;
	fma.rn.f64 	%fd68, %fd29, %fd384, %fd397;
	fma.rn.f64 	%fd398, %fd11, %fd368, 0d0000000000000000;
	fma.rn.f64 	%fd399, %fd12, %fd369, 0d0000000000000000;
	ld.const.f64 	%fd400, [const_oddDofToQuad+32];
	fma.rn.f64 	%fd401, %fd400, %fd372, %fd398;
	fma.rn.f64 	%fd402, %fd17, %fd373, %fd399;
	fma.rn.f64 	%fd403, %fd20, %fd376, %fd401;
	fma.rn.f64 	%fd404, %fd21, %fd377, %fd402;
	fma.rn.f64 	%fd405, %fd25, %fd380, %fd403;
	ld.const.f64 	%fd406, [const_evenDofToQuad+80];
	fma.rn.f64 	%fd407, %fd406, %fd381, %fd404;
	fma.rn.f64 	%fd69, %fd30, %fd385, %fd405;
	ld.const.f64 	%fd408, [const_evenDofToQuad+104];
	fma.rn.f64 	%fd70, %fd408, %fd384, %fd407;
	fma.rn.f64 	%fd409, %fd13, %fd368, 0d0000000000000000;
	fma.rn.f64 	%fd410, %fd14, %fd369, 0d0000000000000000;
	fma.rn.f64 	%fd411, %fd18, %fd372, %fd409;
	ld.const.f64 	%fd412, [const_evenDofToQuad+40];
	fma.rn.f64 	%fd413, %fd412, %fd373, %fd410;
	fma.rn.f64 	%fd414, %fd22, %fd376, %fd411;
	fma.rn.f64 	%fd415, %fd23, %fd377, %fd413;
	fma.rn.f64 	%fd416, %fd26, %fd380, %fd414;
	ld.const.f64 	%fd417, [const_evenDofToQuad+88];
	fma.rn.f64 	%fd418, %fd417, %fd381, %fd415;
	fma.rn.f64 	%fd419, %fd32, %fd385, %fd416;
	ld.const.f64 	%fd420, [const_evenDofToQuad+112];
	fma.rn.f64 	%fd421, %fd420, %fd384, %fd418;
	add.f64 	%fd71, %fd419, %fd421;
	@%p13 bra 	$L__BB41_23;
	ld.param.u64 	%rd30, [_Z32massMatrixMultiplyConstantKernelILi5ELi9ELi2EEviPKdS1_S1_S1_Pd_param_5];
	mov.u32 	%r43, %tid.x;
	mad.lo.s32 	%r44, %r3, 125, %r43;
	cvta.to.global.u64 	%rd22, %rd30;
	mul.wide.s32 	%rd23, %r44, 8;
	add.s64 	%rd24, %rd22, %rd23;
	add.f64 	%fd422, %fd67, %fd68;
	st.global.f64 	[%rd24], %fd422;
	add.f64 	%fd423, %fd69, %fd70;
	st.global.f64 	[%rd24+200], %fd423;
	st.global.f64 	[%rd24+400], %fd71;
	sub.f64 	%fd424, %fd69, %fd70;
	st.global.f64 	[%rd24+600], %fd424;
	sub.f64 	%fd425, %fd67, %fd68;
	st.global.f64 	[%rd24+800], %fd425;
$L__BB41_23:
	ret;

}
	// .globl	_Z32massMatrixMultiplyRegisterKernelILi6ELi6ELi2EEviPKdS1_S1_S1_Pd
.visible .entry _Z32massMatrixMultiplyRegisterKernelILi6ELi6ELi2EEviPKdS1_S1_S1_Pd(
	.param .u32 _Z32massMatrixMultiplyRegisterKernelILi6ELi6ELi2EEviPKdS1_S1_S1_Pd_param_0,
	.param .u64 .ptr .align 1 _Z32massMatrixMultiplyRegisterKernelILi6ELi6ELi2EEviPKdS1_S1_S1_Pd_param_1,
	.param .u64 .ptr .align 1 _Z32massMatrixMultiplyRegisterKernelILi6ELi6ELi2EEviPKdS1_S1_S1_Pd_param_2,
	.param .u64 .ptr .align 1 _Z32massMatrixMultiplyRegisterKernelILi6ELi6ELi2EEviPKdS1_S1_S1_Pd_param_3,
	.param .u64 .ptr .align 1 _Z32massMatrixMultiplyRegisterKernelILi6ELi6ELi2EEviPKdS1_S1_S1_Pd_param_4,
	.param .u64 .ptr .align 1 _Z32massMatrixMultiplyRegisterKernelILi6ELi6ELi2EEviPKdS1_S1_S1_Pd_param_5
)
{
	.reg .pred 	%p<10>;
	.reg .b16 	%rs<23>;
	.reg .b32 	%r<60>;
	.reg .b64 	%rd<30>;
	.reg .b64 	%fd<271>;
	// demoted variable
	.shared .align 8 .b8 _ZZ32massMatrixMultiplyRegisterKernelILi6ELi6ELi2EEviPKdS1_S1_S1_PdE6s_tmp1[3456];
	// demoted variable
	.shared .align 8 .b8 _ZZ32massMatrixMultiplyRegisterKernelILi6ELi6ELi2EEviPKdS1_S1_S1_PdE14s_oddDofToQuad[72];
	// demoted variable
	.shared .align 8 .b8 _ZZ32massMatrixMultiplyRegisterKernelILi6ELi6ELi2EEviPKdS1_S1_S1_PdE15s_evenDofToQuad[72];
	ld.param.u32 	%r6, [_Z32massMatrixMultiplyRegisterKernelILi6ELi6ELi2EEviPKdS1_S1_S1_Pd_param_0];
	ld.param.u64 	%rd2, [_Z32massMatrixMultiplyRegisterKernelILi6ELi6ELi2EEviPKdS1_S1_S1_Pd_param_2];
	ld.param.u64 	%rd3, [_Z32massMatrixMultiplyRegisterKernelILi6ELi6ELi2EEviPKdS1_S1_S1_Pd_param_3];
	ld.param.u64 	%rd4, [_Z32massMatrixMultiplyRegisterKernelILi6ELi6ELi2EEviPKdS1_S1_S1_Pd_param_4];
	mov.u32 	%r1, %tid.x;
	mov.u32 	%r7, %tid.y;
	mov.u32 	%r8, %ctaid.x;
	shl.b32 	%r9, %r8, 1;
	add.s32 	%r2, %r9, %r7;
	setp.ge.s32 	%p1, %r2, %r6;
	@%p1 bra 	$L__BB42_2;
	cvta.to.global.u64 	%rd6, %rd4;
	mad.lo.s32 	%r10, %r2, 216, %r1;
	mul.wide.s32 	%rd7, %r10, 8;
	add.s64 	%rd8, %rd6, %rd7;
	ld.global.nc.f64 	%fd264, [%rd8];
	ld.global.nc.f64 	%fd263, [%rd8+288];
	ld.global.nc.f64 	%fd262, [%rd8+576];
	ld.global.nc.f64 	%fd261, [%rd8+864];
	ld.global.nc.f64 	%fd260, [%rd8+1152];
	ld.global.nc.f64 	%fd259, [%rd8+1440];
$L__BB42_2:
	setp.gt.u32 	%p2, %r1, 8;
	@%p2 bra 	$L__BB42_4;
	cvta.to.global.u64 	%rd9, %rd2;
	mul.wide.u32 	%rd10, %r1, 8;
	add.s64 	%rd11, %rd9, %rd10;
	ld.global.nc.f64 	%fd62, [%rd11];
	shl.b32 	%r11, %r1, 3;
	mov.u32 	%r12, _ZZ32massMatrixMultiplyRegisterKernelILi6ELi6ELi2EEviPKdS1_S1_S1_PdE14s_oddDofToQuad;
	add.s32 	%r13, %r12, %r11;
	st.shared.f64 	[%r13], %fd62;
	cvta.to.global.u64 	%rd12, %rd3;
	add.s64 	%rd13, %rd12, %rd10;
	ld.global.nc.f64 	%fd63, [%rd13];
	mov.u32 	%r14, _ZZ32massMatrixMultiplyRegisterKernelILi6ELi6ELi2EEviPKdS1_S1_S1_PdE15s_evenDofToQuad;
	add.s32 	%r15, %r14, %r11;
	st.shared.f64 	[%r15], %fd63;
$L__BB42_4:
	cvt.u16.u32 	%rs1, %r1;
	bar.sync 	0;
	ld.shared.f64 	%fd13, [_ZZ32massMatrixMultiplyRegisterKernelILi6ELi6ELi2EEviPKdS1_S1_S1_PdE14s_oddDofToQuad];
	ld.shared.f64 	%fd14, [_ZZ32massMatrixMultiplyRegisterKernelILi6ELi6ELi2EEviPKdS1_S1_S1_PdE15s_evenDofToQuad];
	ld.shared.f64 	%fd15, [_ZZ32massMatrixMultiplyRegisterKernelILi6ELi6ELi2EEviPKdS1_S1_S1_PdE14s_oddDofToQuad+8];
	ld.shared.f64 	%fd16, [_ZZ32massMatrixMultiplyRegisterKernelILi6ELi6ELi2EEviPKdS1_S1_S1_PdE15s_evenDofToQuad+8];
	ld.shared.f64 	%fd17, [_ZZ32massMatrixMultiplyRegisterKernelILi6ELi6ELi2EEviPKdS1_S1_S1_PdE14s_oddDofToQuad+16];
	ld.shared.f64 	%fd18, [_ZZ32massMatrixMultiplyRegisterKernelILi6ELi6ELi2EEviPKdS1_S1_S1_PdE15s_evenDofToQuad+16];
	ld.shared.f64 	%fd19, [_ZZ32massMatrixMultiplyRegisterKernelILi6ELi6ELi2EEviPKdS1_S1_S1_PdE14s_oddDofToQuad+24];
	ld.shared.f64 	%fd20, [_ZZ32massMatrixMultiplyRegisterKernelILi6ELi6ELi2EEviPKdS1_S1_S1_PdE15s_evenDofToQuad+24];
	ld.shared.f64 	%fd21, [_ZZ32massMatrixMultiplyRegisterKernelILi6ELi6ELi2EEviPKdS1_S1_S1_PdE14s_oddDofToQuad+32];
	ld.shared.f64 	%fd22, [_ZZ32massMatrixMultiplyRegisterKernelILi6ELi6ELi2EEviPKdS1_S1_S1_PdE15s_evenDofToQuad+32];
	ld.shared.f64 	%fd23, [_ZZ32massMatrixMultiplyRegisterKernelILi6ELi6ELi2EEviPKdS1_S1_S1_PdE14s_oddDofToQuad+40];
	ld.shared.f64 	%fd24, [_ZZ32massMatrixMultiplyRegisterKernelILi6ELi6ELi2EEviPKdS1_S1_S1_PdE15s_evenDofToQuad+40];
	ld.shared.f64 	%fd25, [_ZZ32massMatrixMultiplyRegisterKernelILi6ELi6ELi2EEviPKdS1_S1_S1_PdE14s_oddDofToQuad+48];
	ld.shared.f64 	%fd26, [_ZZ32massMatrixMultiplyRegisterKernelILi6ELi6ELi2EEviPKdS1_S1_S1_PdE15s_evenDofToQuad+48];
	ld.shared.f64 	%fd27, [_ZZ32massMatrixMultiplyRegisterKernelILi6ELi6ELi2EEviPKdS1_S1_S1_PdE14s_oddDofToQuad+56];
	ld.shared.f64 	%fd28, [_ZZ32massMatrixMultiplyRegisterKernelILi6ELi6ELi2EEviPKdS1_S1_S1_PdE15s_evenDofToQuad+56];
	ld.shared.f64 	%fd29, [_ZZ32massMatrixMultiplyRegisterKernelILi6ELi6ELi2EEviPKdS1_S1_S1_PdE14s_oddDofToQuad+64];
	ld.shared.f64 	%fd30, [_ZZ32massMatrixMultiplyRegisterKernelILi6ELi6ELi2EEviPKdS1_S1_S1_PdE15s_evenDofToQuad+64];
	mul.hi.u16 	%rs2, %rs1, 10923;
	mul.lo.s16 	%rs3, %rs2, 6;
	sub.s16 	%rs4, %rs1, %rs3;
	add.f64 	%fd64, %fd264, %fd259;
	sub.f64 	%fd65, %fd264, %fd259;
	add.f64 	%fd66, %fd263, %fd260;
	sub.f64 	%fd67, %fd263, %fd260;
	add.f64 	%fd68, %fd262, %fd261;
	sub.f64 	%fd69, %fd262, %fd261;
	mov.u32 	%r18, _ZZ32massMatrixMultiplyRegisterKernelILi6ELi6ELi2EEviPKdS1_S1_S1_PdE6s_tmp1;
	mad.lo.s32 	%r19, %r7, 1728, %r18;
	mul.wide.u16 	%r20, %rs2, 48;
	add.s32 	%r21, %r19, %r20;
	mul.wide.u16 	%r22, %rs4, 8;
	add.s32 	%r3, %r21, %r22;
	fma.rn.f64 	%fd70, %fd13, %fd64, 0d0000000000000000;
	fma.rn.f64 	%fd71, %fd14, %fd65, 0d0000000000000000;
	fma.rn.f64 	%fd72, %fd15, %fd66, %fd70;
	fma.rn.f64 	%fd73, %fd16, %fd67, %fd71;
	fma.rn.f64 	%fd74, %fd17, %fd68, %fd72;
	fma.rn.f64 	%fd75, %fd18, %fd69, %fd73;
	sub.f64 	%fd76, %fd74, %fd75;
	st.shared.f64 	[%r3+1440], %fd76;
	add.f64 	%fd77, %fd75, %fd74;
	st.shared.f64 	[%r3], %fd77;
	fma.rn.f64 	%fd78, %fd19, %fd64, 0d0000000000000000;
	fma.rn.f64 	%fd79, %fd20, %fd65, 0d0000000000000000;
	fma.rn.f64 	%fd80, %fd21, %fd66, %fd78;
	fma.rn.f64 	%fd81, %fd22, %fd67, %fd79;
	fma.rn.f64 	%fd82, %fd23, %fd68, %fd80;
	fma.rn.f64 	%fd83, %fd24, %fd69, %fd81;
	sub.f64 	%fd84, %fd82, %fd83;
	st.shared.f64 	[%r3+1152], %fd84;
	add.f64 	%fd85, %fd83, %fd82;
	st.shared.f64 	[%r3+288], %fd85;
	fma.rn.f64 	%fd86, %fd25, %fd64, 0d0000000000000000;
	fma.rn.f64 	%fd87, %fd26, %fd65, 0d0000000000000000;
	fma.rn.f64 	%fd88, %fd27, %fd66, %fd86;
	fma.rn.f64 	%fd89, %fd28, %fd67, %fd87;
	fma.rn.f64 	%fd90, %fd29, %fd68, %fd88;
	fma.rn.f64 	%fd91, %fd30, %fd69, %fd89;
	sub.f64 	%fd92, %fd90, %fd91;
	st.shared.f64 	[%r3+864], %fd92;
	add.f64 	%fd93, %fd91, %fd90;
	st.shared.f64 	[%r3+576], %fd93;
	bar.sync 	0;
	setp.gt.u32 	%p3, %r1, 35;
	@%p3 bra 	$L__BB42_6;
	mul.lo.s16 	%rs6, %rs1, 171;
	shr.u16 	%rs7, %rs6, 10;
	mul.lo.s16 	%rs8, %rs7, 6;
	sub.s16 	%rs9, %rs1, %rs8;
	mul.wide.u16 	%r27, %rs7, 288;
	add.s32 	%r28, %r19, %r27;
	and.b16  	%rs10, %rs9, 255;
	mul.wide.u16 	%r29, %rs10, 8;
	add.s32 	%r30, %r28, %r29;
	ld.shared.f64 	%fd94, [%r30];
	ld.shared.f64 	%fd95, [%r30+240];
	add.f64 	%fd96, %fd94, %fd95;
	sub.f64 	%fd97, %fd94, %fd95;
	ld.shared.f64 	%fd98, [%r30+48];
	ld.shared.f64 	%fd99, [%r30+192];
	add.f64 	%fd100, %fd98, %fd99;
	sub.f64 	%fd101, %fd98, %fd99;
	ld.shared.f64 	%fd102, [%r30+96];
	ld.shared.f64 	%fd103, [%r30+144];
	add.f64 	%fd104, %fd102, %fd103;
	sub.f64 	%fd105, %fd102, %fd103;
	fma.rn.f64 	%fd106, %fd13, %fd96, 0d0000000000000000;
	fma.rn.f64 	%fd107, %fd14, %fd97, 0d0000000000000000;
	fma.rn.f64 	%fd108, %fd15, %fd100, %fd106;
	fma.rn.f64 	%fd109, %fd16, %fd101, %fd107;
	fma.rn.f64 	%fd110, %fd17, %fd104, %fd108;
	fma.rn.f64 	%fd111, %fd18, %fd105, %fd109;
	sub.f64 	%fd112, %fd110, %fd111;
	st.shared.f64 	[%r30+240], %fd112;
	add.f64 	%fd113, %fd111, %fd110;
	st.shared.f64 	[%r30], %fd113;
	fma.rn.f64 	%fd114, %fd19, %fd96, 0d0000000000000000;
	fma.rn.f64 	%fd115, %fd20, %fd97, 0d0000000000000000;
	fma.rn.f64 	%fd116, %fd21, %fd100, %fd114;
	fma.rn.f64 	%fd117, %fd22, %fd101, %fd115;
	fma.rn.f64 	%fd118, %fd23, %fd104, %fd116;
	fma.rn.f64 	%fd119, %fd24, %fd105, %fd117;
	sub.f64 	%fd120, %fd118, %fd119;
	st.shared.f64 	[%r30+192], %fd120;
	add.f64 	%fd121, %fd119, %fd118;
	st.shared.f64 	[%r30+48], %fd121;
	fma.rn.f64 	%fd122, %fd25, %fd96, 0d0000000000000000;
	fma.rn.f64 	%fd123, %fd26, %fd97, 0d0000000000000000;
	fma.rn.f64 	%fd124, %fd27, %fd100, %fd122;
	fma.rn.f64 	%fd125, %fd28, %fd101, %fd123;
	fma.rn.f64 	%fd126, %fd29, %fd104, %fd124;
	fma.rn.f64 	%fd127, %fd30, %fd105, %fd125;
	sub.f64 	%fd128, %fd126, %fd127;
	st.shared.f64 	[%r30+144], %fd128;
	add.f64 	%fd129, %fd127, %fd126;
	st.shared.f64 	[%r30+96], %fd129;
$L__BB42_6:
	setp.gt.u32 	%p4, %r1, 35;
	bar.sync 	0;
	@%p4 bra 	$L__BB42_14;
	ld.param.u32 	%r56, [_Z32massMatrixMultiplyRegisterKernelILi6ELi6ELi2EEviPKdS1_S1_S1_Pd_param_0];
	setp.ge.s32 	%p5, %r2, %r56;
	mul.lo.s16 	%rs12, %rs1, 171;
	shr.u16 	%rs13, %rs12, 10;
	mul.lo.s16 	%rs14, %rs13, 6;
	sub.s16 	%rs15, %rs1, %rs14;
	mul.wide.u16 	%r36, %rs13, 288;
	add.s32 	%r37, %r19, %r36;
	and.b16  	%rs16, %rs15, 255;
	mul.wide.u16 	%r38, %rs16, 48;
	add.s32 	%r4, %r37, %r38;
	ld.shared.f64 	%fd131, [%r4];
	ld.shared.f64 	%fd132, [%r4+40];
	add.f64 	%fd31, %fd131, %fd132;
	sub.f64 	%fd32, %fd131, %fd132;
	ld.shared.f64 	%fd133, [%r4+8];
	ld.shared.f64 	%fd134, [%r4+32];
	add.f64 	%fd33, %fd133, %fd134;
	sub.f64 	%fd34, %fd133, %fd134;
	ld.shared.f64 	%fd135, [%r4+16];
	ld.shared.f64 	%fd136, [%r4+24];
	add.f64 	%fd35, %fd135, %fd136;
	sub.f64 	%fd36, %fd135, %fd136;
	mov.b32 	%r39, {%rs16, %rs13};
	mov.b32 	%r40, 0;
	mov.b32 	%r41, 9222;
	dp2a.lo.u32.u32 	%r5, %r39, %r41, %r40;
	mov.f64 	%fd265, 0d0000000000000000;
	mov.f64 	%fd266, %fd265;
	@%p5 bra 	$L__BB42_9;
	ld.param.u64 	%rd26, [_Z32massMatrixMultiplyRegisterKernelILi6ELi6ELi2EEviPKdS1_S1_S1_Pd_param_1];
	cvta.to.global.u64 	%rd14, %rd26;
	mad.lo.s32 	%r42, %r2, 216, %r5;
	mul.wide.s32 	%rd15, %r42, 8;
	add.s64 	%rd16, %rd14, %rd15;
	ld.global.nc.f64 	%fd265, [%rd16];
	ld.global.nc.f64 	%fd266, [%rd16+40];
$L__BB42_9:
	ld.param.u32 	%r57, [_Z32massMatrixMultiplyRegisterKernelILi6ELi6ELi2EEviPKdS1_S1_S1_Pd_param_0];
	setp.ge.s32 	%p6, %r2, %r57;
	fma.rn.f64 	%fd138, %fd13, %fd31, 0d0000000000000000;
	fma.rn.f64 	%fd139, %fd15, %fd33, %fd138;
	fma.rn.f64 	%fd140, %fd17, %fd35, %fd139;
	fma.rn.f64 	%fd141, %fd14, %fd32, 0d0000000000000000;
	fma.rn.f64 	%fd142, %fd16, %fd34, %fd141;
	fma.rn.f64 	%fd143, %fd18, %fd36, %fd142;
	add.f64 	%fd144, %fd140, %fd143;
	sub.f64 	%fd145, %fd140, %fd143;
	mul.f64 	%fd146, %fd144, %fd265;
	mul.f64 	%fd147, %fd145, %fd266;
	sub.f64 	%fd41, %fd146, %fd147;
	add.f64 	%fd42, %fd146, %fd147;
	mov.f64 	%fd267, 0d0000000000000000;
	mov.f64 	%fd268, %fd267;
	@%p6 bra 	$L__BB42_11;
	ld.param.u64 	%rd27, [_Z32massMatrixMultiplyRegisterKernelILi6ELi6ELi2EEviPKdS1_S1_S1_Pd_param_1];
	cvta.to.global.u64 	%rd17, %rd27;
	mad.lo.s32 	%r43, %r2, 216, %r5;
	mul.wide.s32 	%rd18, %r43, 8;
	add.s64 	%rd19, %rd17, %rd18;
	ld.global.nc.f64 	%fd267, [%rd19+8];
	ld.global.nc.f64 	%fd268, [%rd19+32];
$L__BB42_11:
	ld.param.u32 	%r58, [_Z32massMatrixMultiplyRegisterKernelILi6ELi6ELi2EEviPKdS1_S1_S1_Pd_param_0];
	setp.ge.s32 	%p7, %r2, %r58;
	fma.rn.f64 	%fd149, %fd20, %fd32, 0d0000000000000000;
	fma.rn.f64 	%fd150, %fd22, %fd34, %fd149;
	fma.rn.f64 	%fd151, %fd24, %fd36, %fd150;
	fma.rn.f64 	%fd152, %fd19, %fd31, 0d0000000000000000;
	fma.rn.f64 	%fd153, %fd21, %fd33, %fd152;
	fma.rn.f64 	%fd154, %fd23, %fd35, %fd153;
	add.f64 	%fd155, %fd154, %fd151;
	sub.f64 	%fd156, %fd154, %fd151;
	mul.f64 	%fd157, %fd155, %fd267;
	mul.f64 	%fd158, %fd156, %fd268;
	sub.f64 	%fd47, %fd157, %fd158;
	add.f64 	%fd48, %fd157, %fd158;
	fma.rn.f64 	%fd159, %fd25, %fd31, 0d0000000000000000;
	fma.rn.f64 	%fd160, %fd26, %fd32, 0d0000000000000000;
	fma.rn.f64 	%fd161, %fd27, %fd33, %fd159;
	fma.rn.f64 	%fd162, %fd28, %fd34, %fd160;
	fma.rn.f64 	%fd49, %fd29, %fd35, %fd161;
	fma.rn.f64 	%fd50, %fd30, %fd36, %fd162;
	mov.f64 	%fd269, 0d0000000000000000;
	mov.f64 	%fd270, %fd269;
	@%p7 bra 	$L__BB42_13;
	ld.param.u64 	%rd28, [_Z32massMatrixMultiplyRegisterKernelILi6ELi6ELi2EEviPKdS1_S1_S1_Pd_param_1];
	cvta.to.global.u64 	%rd20, %rd28;
	mad.lo.s32 	%r44, %r2, 216, %r5;
	mul.wide.s32 	%rd21, %r44, 8;
	add.s64 	%rd22, %rd20, %rd21;
	ld.global.nc.f64 	%fd269, [%rd22+16];
	ld.global.nc.f64 	%fd270, [%rd22+24];
$L__BB42_13:
	add.f64 	%fd163, %fd49, %fd50;
	sub.f64 	%fd164, %fd49, %fd50;
	mul.f64 	%fd165, %fd163, %fd269;
	mul.f64 	%fd166, %fd164, %fd270;
	sub.f64 	%fd167, %fd165, %fd166;
	add.f64 	%fd168, %fd165, %fd166;
	fma.rn.f64 	%fd169, %fd13, %fd42, 0d0000000000000000;
	fma.rn.f64 	%fd170, %fd14, %fd41, 0d0000000000000000;
	fma.rn.f64 	%fd171, %fd19, %fd48, %fd169;
	fma.rn.f64 	%fd172, %fd20, %fd47, %fd170;
	fma.rn.f64 	%fd173, %fd25, %fd168, %fd171;
	fma.rn.f64 	%fd174, %fd26, %fd167, %fd172;
	sub.f64 	%fd175, %fd173, %fd174;
	st.shared.f64 	[%r4+40], %fd175;
	add.f64 	%fd176, %fd173, %fd174;
	st.shared.f64 	[%r4], %fd176;
	fma.rn.f64 	%fd177, %fd15, %fd42, 0d0000000000000000;
	fma.rn.f64 	%fd178, %fd16, %fd41, 0d0000000000000000;
	fma.rn.f64 	%fd179, %fd21, %fd48, %fd177;
	fma.rn.f64 	%fd180, %fd22, %fd47, %fd178;
	fma.rn.f64 	%fd181, %fd27, %fd168, %fd179;
	fma.rn.f64 	%fd182, %fd28, %fd167, %fd180;
	sub.f64 	%fd183, %fd181, %fd182;
	st.shared.f64 	[%r4+32], %fd183;
	add.f64 	%fd184, %fd181, %fd182;
	st.shared.f64 	[%r4+8], %fd184;
	fma.rn.f64 	%fd185, %fd17, %fd42, 0d0000000000000000;
	fma.rn.f64 	%fd186, %fd18, %fd41, 0d0000000000000000;
	fma.rn.f64 	%fd187, %fd23, %fd48, %fd185;
	fma.rn.f64 	%fd188, %fd24, %fd47, %fd186;
	fma.rn.f64 	%fd189, %fd29, %fd168, %fd187;
	fma.rn.f64 	%fd190, %fd30, %fd167, %fd188;
	sub.f64 	%fd191, %fd189, %fd190;
	st.shared.f64 	[%r4+24], %fd191;
	add.f64 	%fd192, %fd189, %fd190;
	st.shared.f64 	[%r4+16], %fd192;
$L__BB42_14:
	mov.u32 	%r45, %tid.x;
	setp.gt.u32 	%p8, %r45, 35;
	bar.sync 	0;
	@%p8 bra 	$L__BB42_16;
	cvt.u16.u32 	%rs17, %r45;
	mul.lo.s16 	%rs18, %rs17, 171;
	shr.u16 	%rs19, %rs18, 10;
	mul.lo.s16 	%rs20, %rs19, 6;
	sub.s16 	%rs21, %rs17, %rs20;
	mov.u32 	%r47, %tid.y;
	mov.u32 	%r48, _ZZ32massMatrixMultiplyRegisterKernelILi6ELi6ELi2EEviPKdS1_S1_S1_PdE6s_tmp1;
	mad.lo.s32 	%r49, %r47, 1728, %r48;
	mul.wide.u16 	%r50, %rs19, 288;
	add.s32 	%r51, %r49, %r50;
	and.b16  	%rs22, %rs21, 255;
	mul.wide.u16 	%r52, %rs22, 8;
	add.s32 	%r53, %r51, %r52;
	ld.shared.f64 	%fd193, [%r53];
	ld.shared.f64 	%fd194, [%r53+240];
	add.f64 	%fd195, %fd193, %fd194;
	sub.f64 	%fd196, %fd193, %fd194;
	ld.shared.f64 	%fd197, [%r53+48];
	ld.shared.f64 	%fd198, [%r53+192];
	add.f64 	%fd199, %fd197, %fd198;
	sub.f64 	%fd200, %fd197, %fd198;
	ld.shared.f64 	%fd201, [%r53+96];
	ld.shared.f64 	%fd202, [%r53+144];
	add.f64 	%fd203, %fd201, %fd202;
	sub.f64 	%fd204, %fd201, %fd202;
	fma.rn.f64 	%fd205, %fd13, %fd195, 0d0000000000000000;
	fma.rn.f64 	%fd206, %fd14, %fd196, 0d0000000000000000;
	fma.rn.f64 	%fd207, %fd19, %fd199, %fd205;
	fma.rn.f64 	%fd208, %fd20, %fd200, %fd206;
	fma.rn.f64 	%fd209, %fd25, %fd203, %fd207;
	fma.rn.f64 	%fd210, %fd26, %fd204, %fd208;
	sub.f64 	%fd211, %fd209, %fd210;
	st.shared.f64 	[%r53+240], %fd211;
	add.f64 	%fd212, %fd209, %fd210;
	st.shared.f64 	[%r53], %fd212;
	fma.rn.f64 	%fd213, %fd15, %fd195, 0d0000000000000000;
	fma.rn.f64 	%fd214, %fd16, %fd196, 0d0000000000000000;
	fma.rn.f64 	%fd215, %fd21, %fd199, %fd213;
	fma.rn.f64 	%fd216, %fd22, %fd200, %fd214;
	fma.rn.f64 	%fd217, %fd27, %fd203, %fd215;
	fma.rn.f64 	%fd218, %fd28, %fd204, %fd216;
	sub.f64 	%fd219, %fd217, %fd218;
	st.shared.f64 	[%r53+192], %fd219;
	add.f64 	%fd220, %fd217, %fd218;
	st.shared.f64 	[%r53+48], %fd220;
	fma.rn.f64 	%fd221, %fd17, %fd195, 0d0000000000000000;
	fma.rn.f64 	%fd222, %fd18, %fd196, 0d0000000000000000;
	fma.rn.f64 	%fd223, %fd23, %fd199, %fd221;
	fma.rn.f64 	%fd224, %fd24, %fd200, %fd222;
	fma.rn.f64 	%fd225, %fd29, %fd203, %fd223;
	fma.rn.f64 	%fd226, %fd30, %fd204, %fd224;
	sub.f64 	%fd227, %fd225, %fd226;
	st.shared.f64 	[%r53+144], %fd227;
	add.f64 	%fd228, %fd225, %fd226;
	st.shared.f64 	[%r53+96], %fd228;
$L__BB42_16:
	ld.param.u32 	%r59, [_Z32massMatrixMultiplyRegisterKernelILi6ELi6ELi2EEviPKdS1_S1_S1_Pd_param_0];
	setp.ge.s32 	%p9, %r2, %r59;
	bar.sync 	0;
	ld.shared.f64 	%fd229, [%r3];
	ld.shared.f64 	%fd230, [%r3+1440];
	add.f64 	%fd231, %fd229, %fd230;
	sub.f64 	%fd232, %fd229, %fd230;
	ld.shared.f64 	%fd233, [%r3+288];
	ld.shared.f64 	%fd234, [%r3+1152];
	add.f64 	%fd235, %fd233, %fd234;
	sub.f64 	%fd236, %fd233, %fd234;
	ld.shared.f64 	%fd237, [%r3+576];
	ld.shared.f64 	%fd238, [%r3+864];
	add.f64 	%fd239, %fd237, %fd238;
	sub.f64 	%fd240, %fd237, %fd238;
	fma.rn.f64 	%fd241, %fd13, %fd231, 0d0000000000000000;
	fma.rn.f64 	%fd242, %fd14, %fd232, 0d0000000000000000;
	fma.rn.f64 	%fd243, %fd19, %fd235, %fd241;
	fma.rn.f64 	%fd244, %fd20, %fd236, %fd242;
	fma.rn.f64 	%fd55, %fd25, %fd239, %fd243;
	fma.rn.f64 	%fd56, %fd26, %fd240, %fd244;
	fma.rn.f64 	%fd245, %fd15, %fd231, 0d0000000000000000;
	fma.rn.f64 	%fd246, %fd16, %fd232, 0d0000000000000000;
	fma.rn.f64 	%fd247, %fd21, %fd235, %fd245;
	fma.rn.f64 	%fd248, %fd22, %fd236, %fd246;
	fma.rn.f64 	%fd57, %fd27, %fd239, %fd247;
	fma.rn.f64 	%fd58, %fd28, %fd240, %fd248;
	fma.rn.f64 	%fd249, %fd17, %fd231, 0d0000000000000000;
	fma.rn.f64 	%fd250, %fd18, %fd232, 0d0000000000000000;
	fma.rn.f64 	%fd251, %fd23, %fd235, %fd249;
	fma.rn.f64 	%fd252, %fd24, %fd236, %fd250;
	fma.rn.f64 	%fd59, %fd29, %fd239, %fd251;
	fma.rn.f64 	%fd60, %fd30, %fd240, %fd252;
	@%p9 bra 	$L__BB42_18;
	ld.param.u64 	%rd29, [_Z32massMatrixMultiplyRegisterKernelILi6ELi6ELi2EEviPKdS1_S1_S1_Pd_param_5];
	mad.lo.s32 	%r55, %r2, 216, %r45;
	cvta.to.global.u64 	%rd23, %rd29;
	mul.wide.s32 	%rd24, %r55, 8;
	add.s64 	%rd25, %rd23, %rd24;
	add.f64 	%fd253, %fd55, %fd56;
	st.global.f64 	[%rd25], %fd253;
	add.f64 	%fd254, %fd57, %fd58;
	st.global.f64 	[%rd25+288], %fd254;
	add.f64 	%fd255, %fd59, %fd60;
	st.global.f64 	[%rd25+576], %fd255;
	sub.f64 	%fd256, %fd59, %fd60;
	st.global.f64 	[%rd25+864], %fd256;
	sub.f64 	%fd257, %fd57, %fd58;
	st.global.f64 	[%rd25+1152], %fd257;
	sub.f64 	%fd258, %fd55, %fd56;
	st.global.f64 	[%rd25+1440], %fd258;
$L__BB42_18:
	ret;

}
	// .globl	_Z32massMatrixMultiplyConstantKernelILi6ELi6ELi2EEviPKdS1_S1_S1_Pd
.visible .entry _Z32massMatrixMultiplyConstantKernelILi6ELi6ELi2EEviPKdS1_S1_S1_Pd(
	.param .u32 _Z32massMatrixMultiplyConstantKernelILi6ELi6ELi2EEviPKdS1_S1_S1_Pd_param_0,
	.param .u64 .ptr .align 1 _Z32massMatrixMultiplyConstantKernelILi6ELi6ELi2EEviPKdS1_S1_S1_Pd_param_1,
	.param .u64 .ptr .align 1 _Z32massMatrixMultiplyConstantKernelILi6ELi6ELi2EEviPKdS1_S1_S1_Pd_param_2,
	.param .u64 .ptr .align 1 _Z32massMatrixMultiplyConstantKernelILi6ELi6ELi2EEviPKdS1_S1_S1_Pd_param_3,
	.param .u64 .ptr .align 1 _Z32massMatrixMultiplyConstantKernelILi6ELi6ELi2EEviPKdS1_S1_S1_Pd_param_4,
	.param .u64 .ptr .align 1 _Z32massMatrixMultiplyConstantKernelILi6ELi6ELi2EEviPKdS1_S1_S1_Pd_param_5
)
{
	.reg .pred 	%p<9>;
	.reg .b16 	%rs<23>;
	.reg .b32 	%r<40>;
	.reg .b64 	%rd<23>;
	.reg .b64 	%fd<274>;
	// demoted variable
	.shared .align 8 .b8 _ZZ32massMatrixMultiplyConstantKernelILi6ELi6ELi2EEviPKdS1_S1_S1_PdE6s_tmp1[3456];
	ld.param.u32 	%r8, [_Z32massMatrixMultiplyConstantKernelILi6ELi6ELi2EEviPKdS1_S1_S1_Pd_param_0];
	ld.param.u64 	%rd2, [_Z32massMatrixMultiplyConstantKernelILi6ELi6ELi2EEviPKdS1_S1_S1_Pd_param_4];
	mov.u32 	%r1, %tid.x;
	mov.u32 	%r2, %tid.y;
	mov.u32 	%r9, %ctaid.x;
	shl.b32 	%r10, %r9, 1;
	add.s32 	%r3, %r10, %r2;
	setp.ge.s32 	%p1, %r3, %r8;
	@%p1 bra 	$L__BB43_2;
	cvta.to.global.u64 	%rd4, %rd2;
	mad.lo.s32 	%r11, %r3, 216, %r1;
	mul.wide.s32 	%rd5, %r11, 8;
	add.s64 	%rd6, %rd4, %rd5;
	ld.global.nc.f64 	%fd267, [%rd6];
	ld.global.nc.f64 	%fd266, [%rd6+288];
	ld.global.nc.f64 	%fd265, [%rd6+576];
	ld.global.nc.f64 	%fd264, [%rd6+864];
	ld.global.nc.f64 	%fd263, [%rd6+1152];
	ld.global.nc.f64 	%fd262, [%rd6+1440];
$L__BB43_2:
	cvt.u16.u32 	%rs1, %r1;
	bar.sync 	0;
	mul.hi.u16 	%rs2, %rs1, 10923;
	mul.lo.s16 	%rs3, %rs2, 6;
	sub.s16 	%rs4, %rs1, %rs3;
	add.f64 	%fd61, %fd267, %fd262;
	sub.f64 	%fd62, %fd267, %fd262;
	add.f64 	%fd63, %fd266, %fd263;
	sub.f64 	%fd64, %fd266, %fd263;
	add.f64 	%fd65, %fd265, %fd264;
	sub.f64 	%fd66, %fd265, %fd264;
	mov.u32 	%r12, _ZZ32massMatrixMultiplyConstantKernelILi6ELi6ELi2EEviPKdS1_S1_S1_PdE6s_tmp1;
	mad.lo.s32 	%r4, %r2, 1728, %r12;
	mul.wide.u16 	%r13, %rs2, 48;
	add.s32 	%r14, %r4, %r13;
	mul.wide.u16 	%r15, %rs4, 8;
	add.s32 	%r5, %r14, %r15;
	ld.const.f64 	%fd67, [const_oddDofToQuad];
	fma.rn.f64 	%fd68, %fd67, %fd61, 0d0000000000000000;
	ld.const.f64 	%fd13, [const_evenDofToQuad];
	fma.rn.f64 	%fd69, %fd13, %fd62, 0d0000000000000000;
	ld.const.f64 	%fd14, [const_oddDofToQuad+8];
	fma.rn.f64 	%fd70, %fd14, %fd63, %fd68;
	ld.const.f64 	%fd15, [const_evenDofToQuad+8];
	fma.rn.f64 	%fd71, %fd15, %fd64, %fd69;
	ld.const.f64 	%fd16, [const_oddDofToQuad+16];
	fma.rn.f64 	%fd72, %fd16, %fd65, %fd70;
	ld.const.f64 	%fd17, [const_evenDofToQuad+16];
	fma.rn.f64 	%fd73, %fd17, %fd66, %fd71;
	sub.f64 	%fd74, %fd72, %fd73;
	st.shared.f64 	[%r5+1440], %fd74;
	add.f64 	%fd75, %fd73, %fd72;
	st.shared.f64 	[%r5], %fd75;
	ld.const.f64 	%fd18, [const_oddDofToQuad+24];
	fma.rn.f64 	%fd76, %fd18, %fd61, 0d0000000000000000;
	ld.const.f64 	%fd19, [const_evenDofToQuad+24];
	fma.rn.f64 	%fd77, %fd19, %fd62, 0d0000000000000000;
	ld.const.f64 	%fd20, [const_oddDofToQuad+32];
	fma.rn.f64 	%fd78, %fd20, %fd63, %fd76;
	ld.const.f64 	%fd21, [const_evenDofToQuad+32];
	fma.rn.f64 	%fd79, %fd21, %fd64, %fd77;
	ld.const.f64 	%fd22, [const_oddDofToQuad+40];
	fma.rn.f64 	%fd80, %fd22, %fd65, %fd78;
	ld.const.f64 	%fd23, [const_evenDofToQuad+40];
	fma.rn.f64 	%fd81, %fd23, %fd66, %fd79;
	sub.f64 	%fd82, %fd80, %fd81;
	st.shared.f64 	[%r5+1152], %fd82;
	add.f64 	%fd83, %fd81, %fd80;
	st.shared.f64 	[%r5+288], %fd83;
	ld.const.f64 	%fd24, [const_oddDofToQuad+48];
	fma.rn.f64 	%fd84, %fd24, %fd61, 0d0000000000000000;
	ld.const.f64 	%fd25, [const_evenDofToQuad+48];
	fma.rn.f64 	%fd85, %fd25, %fd62, 0d0000000000000000;
	ld.const.f64 	%fd26, [const_oddDofToQuad+56];
	fma.rn.f64 	%fd86, %fd26, %fd63, %fd84;
	ld.const.f64 	%fd27, [const_evenDofToQuad+56];
	fma.rn.f64 	%fd87, %fd27, %fd64, %fd85;
	ld.const.f64 	%fd28, [const_oddDofToQuad+64];
	fma.rn.f64 	%fd88, %fd28, %fd65, %fd86;
	ld.const.f64 	%fd29, [const_evenDofToQuad+64];
	fma.rn.f64 	%fd89, %fd29, %fd66, %fd87;
	sub.f64 	%fd90, %fd88, %fd89;
	st.shared.f64 	[%r5+864], %fd90;
	add.f64 	%fd91, %fd89, %fd88;
	st.shared.f64 	[%r5+576], %fd91;
	bar.sync 	0;
	setp.gt.u32 	%p2, %r1, 35;
	@%p2 bra 	$L__BB43_4;
	mul.lo.s16 	%rs6, %rs1, 171;
	shr.u16 	%rs7, %rs6, 10;
	mul.lo.s16 	%rs8, %rs7, 6;
	sub.s16 	%rs9, %rs1, %rs8;
	mul.wide.u16 	%r17, %rs7, 288;
	add.s32 	%r18, %r4, %r17;
	and.b16  	%rs10, %rs9, 255;
	mul.wide.u16 	%r19, %rs10, 8;
	add.s32 	%r20, %r18, %r19;
	ld.shared.f64 	%fd92, [%r20];
	ld.shared.f64 	%fd93, [%r20+240];
	add.f64 	%fd94, %fd92, %fd93;
	sub.f64 	%fd95, %fd92, %fd93;
	ld.shared.f64 	%fd96, [%r20+48];
	ld.shared.f64 	%fd97, [%r20+192];
	add.f64 	%fd98, %fd96, %fd97;
	sub.f64 	%fd99, %fd96, %fd97;
	ld.shared.f64 	%fd100, [%r20+96];
	ld.shared.f64 	%fd101, [%r20+144];
	add.f64 	%fd102, %fd100, %fd101;
	sub.f64 	%fd103, %fd100, %fd101;
	fma.rn.f64 	%fd105, %fd67, %fd94, 0d0000000000000000;
	fma.rn.f64 	%fd106, %fd13, %fd95, 0d0000000000000000;
	fma.rn.f64 	%fd107, %fd14, %fd98, %fd105;
	fma.rn.f64 	%fd108, %fd15, %fd99, %fd106;
	fma.rn.f64 	%fd109, %fd16, %fd102, %fd107;
	fma.rn.f64 	%fd110, %fd17, %fd103, %fd108;
	sub.f64 	%fd111, %fd109, %fd110;
	st.shared.f64 	[%r20+240], %fd111;
	add.f64 	%fd112, %fd110, %fd109;
	st.shared.f64 	[%r20], %fd112;
	fma.rn.f64 	%fd113, %fd18, %fd94, 0d0000000000000000;
	fma.rn.f64 	%fd114, %fd19, %fd95, 0d0000000000000000;
	fma.rn.f64 	%fd115, %fd20, %fd98, %fd113;
	fma.rn.f64 	%fd116, %fd21, %fd99, %fd114;
	fma.rn.f64 	%fd117, %fd22, %fd102, %fd115;
	fma.rn.f64 	%fd118, %fd23, %fd103, %fd116;
	sub.f64 	%fd119, %fd117, %fd118;
	st.shared.f64 	[%r20+192], %fd119;
	add.f64 	%fd120, %fd118, %fd117;
	st.shared.f64 	[%r20+48], %fd120;
	fma.rn.f64 	%fd121, %fd24, %fd94, 0d0000000000000000;
	fma.rn.f64 	%fd122, %fd25, %fd95, 0d0000000000000000;
	fma.rn.f64 	%fd123, %fd26, %fd98, %fd121;
	fma.rn.f64 	%fd124, %fd27, %fd99, %fd122;
	fma.rn.f64 	%fd125, %fd28, %fd102, %fd123;
	fma.rn.f64 	%fd126, %fd29, %fd103, %fd124;
	sub.f64 	%fd127, %fd125, %fd126;
	st.shared.f64 	[%r20+144], %fd127;
	add.f64 	%fd128, %fd126, %fd125;
	st.shared.f64 	[%r20+96], %fd128;
$L__BB43_4:
	setp.gt.u32 	%p3, %r1, 35;
	bar.sync 	0;
	@%p3 bra 	$L__BB43_12;
	setp.ge.s32 	%p4, %r3, %r8;
	mul.lo.s16 	%rs12, %rs1, 171;
	shr.u16 	%rs13, %rs12, 10;
	mul.lo.s16 	%rs14, %rs13, 6;
	sub.s16 	%rs15, %rs1, %rs14;
	mul.wide.u16 	%r23, %rs13, 288;
	add.s32 	%r24, %r4, %r23;
	and.b16  	%rs16, %rs15, 255;
	mul.wide.u16 	%r25, %rs16, 48;
	add.s32 	%r6, %r24, %r25;
	ld.shared.f64 	%fd130, [%r6];
	ld.shared.f64 	%fd131, [%r6+40];
	add.f64 	%fd30, %fd130, %fd131;
	sub.f64 	%fd31, %fd130, %fd131;
	ld.shared.f64 	%fd132, [%r6+8];
	ld.shared.f64 	%fd133, [%r6+32];
	add.f64 	%fd32, %fd132, %fd133;
	sub.f64 	%fd33, %fd132, %fd133;
	ld.shared.f64 	%fd134, [%r6+16];
	ld.shared.f64 	%fd135, [%r6+24];
	add.f64 	%fd34, %fd134, %fd135;
	sub.f64 	%fd35, %fd134, %fd135;
	mov.b32 	%r26, {%rs16, %rs13};
	mov.b32 	%r27, 0;
	mov.b32 	%r28, 9222;
	dp2a.lo.u32.u32 	%r7, %r26, %r28, %r27;
	mov.f64 	%fd268, 0d0000000000000000;
	mov.f64 	%fd269, %fd268;
	@%p4 bra 	$L__BB43_7;
	ld.param.u64 	%rd19, [_Z32massMatrixMultiplyConstantKernelILi6ELi6ELi2EEviPKdS1_S1_S1_Pd_param_1];
	cvta.to.global.u64 	%rd7, %rd19;
	mad.lo.s32 	%r29, %r3, 216, %r7;
	mul.wide.s32 	%rd8, %r29, 8;
	add.s64 	%rd9, %rd7, %rd8;
	ld.global.nc.f64 	%fd268, [%rd9];
	ld.global.nc.f64 	%fd269, [%rd9+40];
$L__BB43_7:
	fma.rn.f64 	%fd137, %fd13, %fd31, 0d0000000000000000;
	fma.rn.f64 	%fd138, %fd15, %fd33, %fd137;
	fma.rn.f64 	%fd139, %fd17, %fd35, %fd138;
	ld.const.f64 	%fd140, [const_oddDofToQuad];
	fma.rn.f64 	%fd141, %fd140, %fd30, 0d0000000000000000;
	fma.rn.f64 	%fd142, %fd14, %fd32, %fd141;
	fma.rn.f64 	%fd143, %fd16, %fd34, %fd142;
	add.f64 	%fd144, %fd143, %fd139;
	sub.f64 	%fd145, %fd143, %fd139;
	mul.f64 	%fd146, %fd144, %fd268;
	mul.f64 	%fd147, %fd145, %fd269;
	sub.f64 	%fd40, %fd146, %fd147;
	add.f64 	%fd41, %fd146, %fd147;
	mov.f64 	%fd270, 0d0000000000000000;
	mov.f64 	%fd271, %fd270;
	@%p4 bra 	$L__BB43_9;
	ld.param.u64 	%rd20, [_Z32massMatrixMultiplyConstantKernelILi6ELi6ELi2EEviPKdS1_S1_S1_Pd_param_1];
	cvta.to.global.u64 	%rd10, %rd20;
	mad.lo.s32 	%r30, %r3, 216, %r7;
	mul.wide.s32 	%rd11, %r30, 8;
	add.s64 	%rd12, %rd10, %rd11;
	ld.global.nc.f64 	%fd270, [%rd12+8];
	ld.global.nc.f64 	%fd271, [%rd12+32];
$L__BB43_9:
	fma.rn.f64 	%fd149, %fd18, %fd30, 0d0000000000000000;
	fma.rn.f64 	%fd150, %fd20, %fd32, %fd149;
	fma.rn.f64 	%fd151, %fd22, %fd34, %fd150;
	fma.rn.f64 	%fd152, %fd19, %fd31, 0d0000000000000000;
	fma.rn.f64 	%fd153, %fd21, %fd33, %fd152;
	fma.rn.f64 	%fd154, %fd23, %fd35, %fd153;
	add.f64 	%fd155, %fd151, %fd154;
	sub.f64 	%fd156, %fd151, %fd154;
	mul.f64 	%fd157, %fd155, %fd270;
	mul.f64 	%fd158, %fd156, %fd271;
	sub.f64 	%fd46, %fd157, %fd158;
	add.f64 	%fd47, %fd157, %fd158;
	fma.rn.f64 	%fd159, %fd24, %fd30, 0d0000000000000000;
	fma.rn.f64 	%fd160, %fd25, %fd31, 0d0000000000000000;
	fma.rn.f64 	%fd161, %fd26, %fd32, %fd159;
	fma.rn.f64 	%fd162, %fd27, %fd33, %fd160;
	fma.rn.f64 	%fd48, %fd28, %fd34, %fd161;
	fma.rn.f64 	%fd49, %fd29, %fd35, %fd162;
	mov.f64 	%fd272, 0d0000000000000000;
	mov.f64 	%fd273, %fd272;
	@%p4 bra 	$L__BB43_11;
	ld.param.u64 	%rd21, [_Z32massMatrixMultiplyConstantKernelILi6ELi6ELi2EEviPKdS1_S1_S1_Pd_param_1];
	cvta.to.global.u64 	%rd13, %rd21;
	mad.lo.s32 	%r31, %r3, 216, %r7;
	mul.wide.s32 	%rd14, %r31, 8;
	add.s64 	%rd15, %rd13, %rd14;
	ld.global.nc.f64 	%fd272, [%rd15+16];
	ld.global.nc.f64 	%fd273, [%rd15+24];
$L__BB43_11:
	add.f64 	%fd163, %fd48, %fd49;
	sub.f64 	%fd164, %fd48, %fd49;
	mul.f64 	%fd165, %fd163, %fd272;
	mul.f64 	%fd166, %fd164, %fd273;
	sub.f64 	%fd167, %fd165, %fd166;
	add.f64 	%fd168, %fd165, %fd166;
	ld.const.f64 	%fd169, [const_oddDofToQuad];
	fma.rn.f64 	%fd170, %fd169, %fd41, 0d0000000000000000;
	fma.rn.f64 	%fd171, %fd13, %fd40, 0d0000000000000000;
	fma.rn.f64 	%fd172, %fd18, %fd47, %fd170;
	fma.rn.f64 	%fd173, %fd19, %fd46, %fd171;
	fma.rn.f64 	%fd174, %fd24, %fd168, %fd172;
	fma.rn.f64 	%fd175, %fd25, %fd167, %fd173;
	sub.f64 	%fd176, %fd174, %fd175;
	st.shared.f64 	[%r6+40], %fd176;
	add.f64 	%fd177, %fd174, %fd175;
	st.shared.f64 	[%r6], %fd177;
	fma.rn.f64 	%fd178, %fd14, %fd41, 0d0000000000000000;
	fma.rn.f64 	%fd179, %fd15, %fd40, 0d0000000000000000;
	fma.rn.f64 	%fd180, %fd20, %fd47, %fd178;
	fma.rn.f64 	%fd181, %fd21, %fd46, %fd179;
	fma.rn.f64 	%fd182, %fd26, %fd168, %fd180;
	fma.rn.f64 	%fd183, %fd27, %fd167, %fd181;
	sub.f64 	%fd184, %fd182, %fd183;
	st.shared.f64 	[%r6+32], %fd184;
	add.f64 	%fd185, %fd182, %fd183;
	st.shared.f64 	[%r6+8], %fd185;
	fma.rn.f64 	%fd186, %fd16, %fd41, 0d0000000000000000;
	fma.rn.f64 	%fd187, %fd17, %fd40, 0d0000000000000000;
	fma.rn.f64 	%fd188, %fd22, %fd47, %fd186;
	fma.rn.f64 	%fd189, %fd23, %fd46, %fd187;
	fma.rn.f64 	%fd190, %fd28, %fd168, %fd188;
	fma.rn.f64 	%fd191, %fd29, %fd167, %fd189;
	sub.f64 	%fd192, %fd190, %fd191;
	st.shared.f64 	[%r6+24], %fd192;
	add.f64 	%fd193, %fd190, %fd191;
	st.shared.f64 	[%r6+16], %fd193;
$L__BB43_12:
	mov.u32 	%r32, %tid.x;
	setp.gt.u32 	%p7, %r32, 35;
	bar.sync 	0;
	@%p7 bra 	$L__BB43_14;
	cvt.u16.u32 	%rs17, %r32;
	mul.lo.s16 	%rs18, %rs17, 171;
	shr.u16 	%rs19, %rs18, 10;
	mul.lo.s16 	%rs20, %rs19, 6;
	sub.s16 	%rs21, %rs17, %rs20;
	mul.wide.u16 	%r34, %rs19, 288;
	add.s32 	%r35, %r4, %r34;
	and.b16  	%rs22, %rs21, 255;
	mul.wide.u16 	%r36, %rs22, 8;
	add.s32 	%r37, %r35, %r36;
	ld.shared.f64 	%fd194, [%r37];
	ld.shared.f64 	%fd195, [%r37+240];
	add.f64 	%fd196, %fd194, %fd195;
	sub.f64 	%fd197, %fd194, %fd195;
	ld.shared.f64 	%fd198, [%r37+48];
	ld.shared.f64 	%fd199, [%r37+192];
	add.f64 	%fd200, %fd198, %fd199;
	sub.f64 	%fd201, %fd198, %fd199;
	ld.shared.f64 	%fd202, [%r37+96];
	ld.shared.f64 	%fd203, [%r37+144];
	add.f64 	%fd204, %fd202, %fd203;
	sub.f64 	%fd205, %fd202, %fd203;
	ld.const.f64 	%fd206, [const_oddDofToQuad];
	fma.rn.f64 	%fd207, %fd206, %fd196, 0d0000000000000000;
	fma.rn.f64 	%fd208, %fd13, %fd197, 0d0000000000000000;
	fma.rn.f64 	%fd209, %fd18, %fd200, %fd207;
	fma.rn.f64 	%fd210, %fd19, %fd201, %fd208;
	fma.rn.f64 	%fd211, %fd24, %fd204, %fd209;
	fma.rn.f64 	%fd212, %fd25, %fd205, %fd210;
	sub.f64 	%fd213, %fd211, %fd212;
	st.shared.f64 	[%r37+240], %fd213;
	add.f64 	%fd214, %fd211, %fd212;
	st.shared.f64 	[%r37], %fd214;
	fma.rn.f64 	%fd215, %fd14, %fd196, 0d0000000000000000;
	fma.rn.f64 	%fd216, %fd15, %fd197, 0d0000000000000000;
	fma.rn.f64 	%fd217, %fd20, %fd200, %fd215;
	fma.rn.f64 	%fd218, %fd21, %fd201, %fd216;
	fma.rn.f64 	%fd219, %fd26, %fd204, %fd217;
	fma.rn.f64 	%fd220, %fd27, %fd205, %fd218;
	sub.f64 	%fd221, %fd219, %fd220;
	st.shared.f64 	[%r37+192], %fd221;
	add.f64 	%fd222, %fd219, %fd220;
	st.shared.f64 	[%r37+48], %fd222;
	fma.rn.f64 	%fd223, %fd16, %fd196, 0d0000000000000000;
	fma.rn.f64 	%fd224, %fd17, %fd197, 0d0000000000000000;
	fma.rn.f64 	%fd225, %fd22, %fd200, %fd223;
	fma.rn.f64 	%fd226, %fd23, %fd201, %fd224;
	fma.rn.f64 	%fd227, %fd28, %fd204, %fd225;
	fma.rn.f64 	%fd228, %fd29, %fd205, %fd226;
	sub.f64 	%fd229, %fd227, %fd228;
	st.shared.f64 	[%r37+144], %fd229;
	add.f64 	%fd230, %fd227, %fd228;
	st.shared.f64 	[%r37+96], %fd230;
$L__BB43_14:
	setp.ge.s32 	%p8, %r3, %r8;
	bar.sync 	0;
	ld.shared.f64 	%fd231, [%r5];
	ld.shared.f64 	%fd232, [%r5+1440];
	add.f64 	%fd233, %fd231, %fd232;
	sub.f64 	%fd234, %fd231, %fd232;
	ld.shared.f64 	%fd235, [%r5+288];
	ld.shared.f64 	%fd236, [%r5+1152];
	add.f64 	%fd237, %fd235, %fd236;
	sub.f64 	%fd238, %fd235, %fd236;
	ld.shared.f64 	%fd239, [%r5+576];
	ld.shared.f64 	%fd240, [%r5+864];
	add.f64 	%fd241, %fd239, %fd240;
	sub.f64 	%fd242, %fd239, %fd240;
	ld.const.f64 	%fd243, [const_oddDofToQuad];
	fma.rn.f64 	%fd244, %fd243, %fd233, 0d0000000000000000;
	fma.rn.f64 	%fd245, %fd13, %fd234, 0d0000000000000000;
	fma.rn.f64 	%fd246, %fd18, %fd237, %fd244;
	fma.rn.f64 	%fd247, %fd19, %fd238, %fd245;
	fma.rn.f64 	%fd54, %fd24, %fd241, %fd246;
	fma.rn.f64 	%fd55, %fd25, %fd242, %fd247;
	fma.rn.f64 	%fd248, %fd14, %fd233, 0d0000000000000000;
	fma.rn.f64 	%fd249, %fd15, %fd234, 0d0000000000000000;
	fma.rn.f64 	%fd250, %fd20, %fd237, %fd248;
	fma.rn.f64 	%fd251, %fd21, %fd238, %fd249;
	fma.rn.f64 	%fd56, %fd26, %fd241, %fd250;
	fma.rn.f64 	%fd57, %fd27, %fd242, %fd251;
	fma.rn.f64 	%fd252, %fd16, %fd233, 0d0000000000000000;
	fma.rn.f64 	%fd253, %fd17, %fd234, 0d0000000000000000;
	fma.rn.f64 	%fd254, %fd22, %fd237, %fd252;
	fma.rn.f64 	%fd255, %fd23, %fd238, %fd253;
	fma.rn.f64 	%fd58, %fd28, %fd241, %fd254;
	fma.rn.f64 	%fd59, %fd29, %fd242, %fd255;
	@%p8 bra 	$L__BB43_16;
	ld.param.u64 	%rd22, [_Z32massMatrixMultiplyConstantKernelILi6ELi6ELi2EEviPKdS1_S1_S1_Pd_param_5];
	mad.lo.s32 	%r39, %r3, 216, %r32;
	cvta.to.global.u64 	%rd16, %rd22;
	mul.wide.s32 	%rd17, %r39, 8;
	add.s64 	%rd18, %rd16, %rd17;
	add.f64 	%fd256, %fd54, %fd55;
	st.global.f64 	[%rd18], %fd256;
	add.f64 	%fd257, %fd56, %fd57;
	st.global.f64 	[%rd18+288], %fd257;
	add.f64 	%fd258, %fd58, %fd59;
	st.global.f64 	[%rd18+576], %fd258;
	sub.f64 	%fd259, %fd58, %fd59;
	st.global.f64 	[%rd18+864], %fd259;
	sub.f64 	%fd260, %fd56, %fd57;
	st.global.f64 	[%rd18+1152], %fd260;
	sub.f64 	%fd261, %fd54, %fd55;
	st.global.f64 	[%rd18+1440], %fd261;
$L__BB43_16:
	ret;

}
	// .globl	_Z32massMatrixMultiplyRegisterKernelILi6ELi7ELi2EEviPKdS1_S1_S1_Pd
.visible .entry _Z32massMatrixMultiplyRegisterKernelILi6ELi7ELi2EEviPKdS1_S1_S1_Pd(
	.param .u32 _Z32massMatrixMultiplyRegisterKernelILi6ELi7ELi2EEviPKdS1_S1_S1_Pd_param_0,
	.param .u64 .ptr .align 1 _Z32massMatrixMultiplyRegisterKernelILi6ELi7ELi2EEviPKdS1_S1_S1_Pd_param_1,
	.param .u64 .ptr .align 1 _Z32massMatrixMultiplyRegisterKernelILi6ELi7ELi2EEviPKdS1_S1_S1_Pd_param_2,
	.param .u64 .ptr .align 1 _Z32massMatrixMultiplyRegisterKernelILi6ELi7ELi2EEviPKdS1_S1_S1_Pd_param_3,
	.param .u64 .ptr .align 1 _Z32massMatrixMultiplyRegisterKernelILi6ELi7ELi2EEviPKdS1_S1_S1_Pd_param_4,
	.param .u64 .ptr .align 1 _Z32massMatrixMultiplyRegisterKernelILi6ELi7ELi2EEviPKdS1_S1_S1_Pd_param_5
)
{
	.reg .pred 	%p<14>;
	.reg .b16 	%rs<29>;
	.reg .b32 	%r<94>;
	.reg .b64 	%rd<34>;
	.reg .b64 	%fd<332>;
	// demoted variable
	.shared .align 8 .b8 _ZZ32massMatrixMultiplyRegisterKernelILi6ELi7ELi2EEviPKdS1_S1_S1_PdE6s_tmp1[5488];
	// demoted variable
	.shared .align 8 .b8 _ZZ32massMatrixMultiplyRegisterKernelILi6ELi7ELi2EEviPKdS1_S1_S1_PdE14s_oddDofToQuad[96];
	// demoted variable
	.shared .align 8 .b8 _ZZ32massMatrixMultiplyRegisterKernelILi6ELi7ELi2EEviPKdS1_S1_S1_PdE15s_evenDofToQuad[96];
	ld.param.u32 	%r19, [_Z32massMatrixMultiplyRegisterKernelILi6ELi7ELi2EEviPKdS1_S1_S1_Pd_param_0];
	ld.param.u64 	%rd2, [_Z32massMatrixMultiplyRegisterKernelILi6ELi7ELi2EEviPKdS1_S1_S1_Pd_param_2];
	ld.param.u64 	%rd3, [_Z32massMatrixMultiplyRegisterKernelILi6ELi7ELi2EEviPKdS1_S1_S1_Pd_param_3];
	ld.param.u64 	%rd4, [_Z32massMatrixMultiplyRegisterKernelILi6ELi7ELi2EEviPKdS1_S1_S1_Pd_param_4];
	mov.u32 	%r91, %tid.x;
	mov.u32 	%r2, %tid.y;
	mov.u32 	%r20, %ctaid.x;
	shl.b32 	%r21, %r20, 1;
	add.s32 	%r3, %r21, %r2;
	setp.ge.s32 	%p1, %r3, %r19;
	@%p1 bra 	$L__BB44_2;
	cvta.to.global.u64 	%rd6, %rd4;
	mad.lo.s32 	%r22, %r3, 216, %r91;
	mul.wide.s32 	%rd7, %r22, 8;
	add.s64 	%rd8, %rd6, %rd7;
	ld.global.nc.f64 	%fd324, [%rd8];
	ld.global.nc.f64 	%fd323, [%rd8+288];
	ld.global.nc.f64 	%fd322, [%rd8+576];
	ld.global.nc.f64 	%fd321, [%rd8+864];
	ld.global.nc.f64 	%fd320, [%rd8+1152];
	ld.global.nc.f64 	%fd319, [%rd8+1440];
$L__BB44_2:
	setp.gt.u32 	%p2, %r91, 11;
	@%p2 bra 	$L__BB44_4;
	cvta.to.global.u64 	%rd9, %rd2;
	mul.wide.u32 	%rd10, %r91, 8;
	add.s64 	%rd11, %rd9, %rd10;
	ld.global.nc.f64 	%fd72, [%rd11];
	shl.b32 	%r23, %r91, 3;
	mov.u32 	%r24, _ZZ32massMatrixMultiplyRegisterKernelILi6ELi7ELi2EEviPKdS1_S1_S1_PdE14s_oddDofToQuad;
	add.s32 	%r25, %r24, %r23;
	st.shared.f64 	[%r25], %fd72;
	cvta.to.global.u64 	%rd12, %rd3;
	add.s64 	%rd13, %rd12, %rd10;
	ld.global.nc.f64 	%fd73, [%rd13];
	mov.u32 	%r26, _ZZ32massMatrixMultiplyRegisterKernelILi6ELi7ELi2EEviPKdS1_S1_S1_PdE15s_evenDofToQuad;
	add.s32 	%r27, %r26, %r23;
	st.shared.f64 	[%r27], %fd73;
$L__BB44_4:
	cvt.u16.u32 	%rs1, %r91;
	bar.sync 	0;
	ld.shared.f64 	%fd13, [_ZZ32massMatrixMultiplyRegisterKernelILi6ELi7ELi2EEviPKdS1_S1_S1_PdE14s_oddDofToQuad];
	ld.shared.f64 	%fd14, [_ZZ32massMatrixMultiplyRegisterKernelILi6ELi7ELi2EEviPKdS1_S1_S1_PdE15s_evenDofToQuad];
	ld.shared.f64 	%fd15, [_ZZ32massMatrixMultiplyRegisterKernelILi6ELi7ELi2EEviPKdS1_S1_S1_PdE14s_oddDofToQuad+8];
	ld.shared.f64 	%fd16, [_ZZ32massMatrixMultiplyRegisterKernelILi6ELi7ELi2EEviPKdS1_S1_S1_PdE15s_evenDofToQuad+8];
	ld.shared.f64 	%fd17, [_ZZ32massMatrixMultiplyRegisterKernelILi6ELi7ELi2EEviPKdS1_S1_S1_PdE14s_oddDofToQuad+16];
	ld.shared.f64 	%fd18, [_ZZ32massMatrixMultiplyRegisterKernelILi6ELi7ELi2EEviPKdS1_S1_S1_PdE15s_evenDofToQuad+16];
	ld.shared.f64 	%fd19, [_ZZ32massMatrixMultiplyRegisterKernelILi6ELi7ELi2EEviPKdS1_S1_S1_PdE14s_oddDofToQuad+24];
	ld.shared.f64 	%fd20, [_ZZ32massMatrixMultiplyRegisterKernelILi6ELi7ELi2EEviPKdS1_S1_S1_PdE15s_evenDofToQuad+24];
	ld.shared.f64 	%fd21, [_ZZ32massMatrixMultiplyRegisterKernelILi6ELi7ELi2EEviPKdS1_S1_S1_PdE14s_oddDofToQuad+32];
	ld.shared.f64 	%fd22, [_ZZ32massMatrixMultiplyRegisterKernelILi6ELi7ELi2EEviPKdS1_S1_S1_PdE15s_evenDofToQuad+32];
	ld.shared.f64 	%fd23, [_ZZ32massMatrixMultiplyRegisterKernelILi6ELi7ELi2EEviPKdS1_S1_S1_PdE14s_oddDofToQuad+40];
	ld.shared.f64 	%fd24, [_ZZ32massMatrixMultiplyRegisterKernelILi6ELi7ELi2EEviPKdS1_S1_S1_PdE15s_evenDofToQuad+40];
	ld.shared.f64 	%fd25, [_ZZ32massMatrixMultiplyRegisterKernelILi6ELi7ELi2EEviPKdS1_S1_S1_PdE14s_oddDofToQuad+48];
	ld.shared.f64 	%fd26, [_ZZ32massMatrixMultiplyRegisterKernelILi6ELi7ELi2EEviPKdS1_S1_S1_PdE15s_evenDofToQuad+48];
	ld.shared.f64 	%fd27, [_ZZ32massMatrixMultiplyRegisterKernelILi6ELi7ELi2EEviPKdS1_S1_S1_PdE14s_oddDofToQuad+56];
	ld.shared.f64 	%fd28, [_ZZ32massMatrixMultiplyRegisterKernelILi6ELi7ELi2EEviPKdS1_S1_S1_PdE15s_evenDofToQuad+56];
	ld.shared.f64 	%fd29, [_ZZ32massMatrixMultiplyRegisterKernelILi6ELi7ELi2EEviPKdS1_S1_S1_PdE14s_oddDofToQuad+64];
	ld.shared.f64 	%fd30, [_ZZ32massMatrixMultiplyRegisterKernelILi6ELi7ELi2EEviPKdS1_S1_S1_PdE15s_evenDofToQuad+64];
	ld.shared.f64 	%fd31, [_ZZ32massMatrixMultiplyRegisterKernelILi6ELi7ELi2EEviPKdS1_S1_S1_PdE14s_oddDofToQuad+72];
	ld.shared.f64 	%fd32, [_ZZ32massMatrixMultiplyRegisterKernelILi6ELi7ELi2EEviPKdS1_S1_S1_PdE15s_evenDofToQuad+72];
	ld.shared.f64 	%fd33, [_ZZ32massMatrixMultiplyRegisterKernelILi6ELi7ELi2EEviPKdS1_S1_S1_PdE14s_oddDofToQuad+80];
	ld.shared.f64 	%fd34, [_ZZ32massMatrixMultiplyRegisterKernelILi6ELi7ELi2EEviPKdS1_S1_S1_PdE15s_evenDofToQuad+80];
	ld.shared.f64 	%fd35, [_ZZ32massMatrixMultiplyRegisterKernelILi6ELi7ELi2EEviPKdS1_S1_S1_PdE14s_oddDofToQuad+88];
	ld.shared.f64 	%fd36, [_ZZ32massMatrixMultiplyRegisterKernelILi6ELi7ELi2EEviPKdS1_S1_S1_PdE15s_evenDofToQuad+88];
	mul.hi.u16 	%rs2, %rs1, 10923;
	mul.lo.s16 	%rs3, %rs2, 6;
	sub.s16 	%rs4, %rs1, %rs3;
	add.f64 	%fd74, %fd324, %fd319;
	sub.f64 	%fd75, %fd324, %fd319;
	add.f64 	%fd76, %fd323, %fd320;
	sub.f64 	%fd77, %fd323, %fd320;
	add.f64 	%fd78, %fd322, %fd321;
	sub.f64 	%fd79, %fd322, %fd321;
	mov.u32 	%r28, _ZZ32massMatrixMultiplyRegisterKernelILi6ELi7ELi2EEviPKdS1_S1_S1_PdE6s_tmp1;
	mad.lo.s32 	%r29, %r2, 2744, %r28;
	mul.wide.u16 	%r30, %rs2, 56;
	add.s32 	%r31, %r29, %r30;
	mul.wide.u16 	%r32, %rs4, 8;
	add.s32 	%r5, %r31, %r32;
	fma.rn.f64 	%fd80, %fd13, %fd74, 0d0000000000000000;
	fma.rn.f64 	%fd81, %fd14, %fd75, 0d0000000000000000;
	fma.rn.f64 	%fd82, %fd15, %fd76, %fd80;
	fma.rn.f64 	%fd83, %fd16, %fd77, %fd81;
	fma.rn.f64 	%fd84, %fd17, %fd78, %fd82;
	fma.rn.f64 	%fd85, %fd18, %fd79, %fd83;
	sub.f64 	%fd86, %fd84, %fd85;
	st.shared.f64 	[%r5+2352], %fd86;
	add.f64 	%fd87, %fd85, %fd84;
	st.shared.f64 	[%r5], %fd87;
	fma.rn.f64 	%fd88, %fd19, %fd74, 0d0000000000000000;
	fma.rn.f64 	%fd89, %fd20, %fd75, 0d0000000000000000;
	fma.rn.f64 	%fd90, %fd21, %fd76, %fd88;
	fma.rn.f64 	%fd91, %fd22, %fd77, %fd89;
	fma.rn.f64 	%fd92, %fd23, %fd78, %fd90;
	fma.rn.f64 	%fd93, %fd24, %fd79, %fd91;
	sub.f64 	%fd94, %fd92, %fd93;
	st.shared.f64 	[%r5+1960], %fd94;
	add.f64 	%fd95, %fd93, %fd92;
	st.shared.f64 	[%r5+392], %fd95;
	fma.rn.f64 	%fd96, %fd25, %fd74, 0d0000000000000000;
	fma.rn.f64 	%fd97, %fd26, %fd75, 0d0000000000000000;
	fma.rn.f64 	%fd98, %fd27, %fd76, %fd96;
	fma.rn.f64 	%fd99, %fd28, %fd77, %fd97;
	fma.rn.f64 	%fd100, %fd29, %fd78, %fd98;
	fma.rn.f64 	%fd101, %fd30, %fd79, %fd99;
	sub.f64 	%fd102, %fd100, %fd101;
	st.shared.f64 	[%r5+1568], %fd102;
	add.f64 	%fd103, %fd101, %fd100;
	st.shared.f64 	[%r5+784], %fd103;
	fma.rn.f64 	%fd104, %fd31, %fd74, 0d0000000000000000;
	fma.rn.f64 	%fd105, %fd32, %fd75, 0d0000000000000000;
	fma.rn.f64 	%fd106, %fd33, %fd76, %fd104;
	fma.rn.f64 	%fd107, %fd34, %fd77, %fd105;
	fma.rn.f64 	%fd108, %fd35, %fd78, %fd106;
	fma.rn.f64 	%fd109, %fd36, %fd79, %fd107;
	add.f64 	%fd110, %fd109, %fd108;
	st.shared.f64 	[%r5+1176], %fd110;
	bar.sync 	0;
	setp.gt.u32 	%p3, %r91, 41;
	@%p3 bra 	$L__BB44_6;
$L__BB44_5:
	cvt.u16.u32 	%rs5, %r91;
	mul.lo.s16 	%rs6, %rs5, 171;
	shr.u16 	%rs7, %rs6, 10;
	mul.lo.s16 	%rs8, %rs7, 6;
	sub.s16 	%rs9, %rs5, %rs8;
	mul.wide.u16 	%r36, %rs7, 392;
	add.s32 	%r37, %r29, %r36;
	and.b16  	%rs10, %rs9, 255;
	mul.wide.u16 	%r38, %rs10, 8;
	add.s32 	%r39, %r37, %r38;
	ld.shared.f64 	%fd111, [%r39];
	ld.shared.f64 	%fd112, [%r39+280];
	add.f64 	%fd113, %fd111, %fd112;
	sub.f64 	%fd114, %fd111, %fd112;
	ld.shared.f64 	%fd115, [%r39+56];
	ld.shared.f64 	%fd116, [%r39+224];
	add.f64 	%fd117, %fd115, %fd116;
	sub.f64 	%fd118, %fd115, %fd116;
	ld.shared.f64 	%fd119, [%r39+112];
	ld.shared.f64 	%fd120, [%r39+168];
	add.f64 	%fd121, %fd119, %fd120;
	sub.f64 	%fd122, %fd119, %fd120;
	fma.rn.f64 	%fd123, %fd13, %fd113, 0d0000000000000000;
	fma.rn.f64 	%fd124, %fd14, %fd114, 0d0000000000000000;
	fma.rn.f64 	%fd125, %fd15, %fd117, %fd123;
	fma.rn.f64 	%fd126, %fd16, %fd118, %fd124;
	fma.rn.f64 	%fd127, %fd17, %fd121, %fd125;
	fma.rn.f64 	%fd128, %fd18, %fd122, %fd126;
	sub.f64 	%fd129, %fd127, %fd128;
	st.shared.f64 	[%r39+336], %fd129;
	add.f64 	%fd130, %fd128, %fd127;
	st.shared.f64 	[%r39], %fd130;
	fma.rn.f64 	%fd131, %fd19, %fd113, 0d0000000000000000;
	fma.rn.f64 	%fd132, %fd20, %fd114, 0d0000000000000000;
	fma.rn.f64 	%fd133, %fd21, %fd117, %fd131;
	fma.rn.f64 	%fd134, %fd22, %fd118, %fd132;
	fma.rn.f64 	%fd135, %fd23, %fd121, %fd133;
	fma.rn.f64 	%fd136, %fd24, %fd122, %fd134;
	sub.f64 	%fd137, %fd135, %fd136;
	st.shared.f64 	[%r39+280], %fd137;
	add.f64 	%fd138, %fd136, %fd135;
	st.shared.f64 	[%r39+56], %fd138;
	fma.rn.f64 	%fd139, %fd25, %fd113, 0d0000000000000000;
	fma.rn.f64 	%fd140, %fd26, %fd114, 0d0000000000000000;
	fma.rn.f64 	%fd141, %fd27, %fd117, %fd139;
	fma.rn.f64 	%fd142, %fd28, %fd118, %fd140;
	fma.rn.f64 	%fd143, %fd29, %fd121, %fd141;
	fma.rn.f64 	%fd144, %fd30, %fd122, %fd142;
	sub.f64 	%fd145, %fd143, %fd144;
	st.shared.f64 	[%r39+224], %fd145;
	add.f64 	%fd146, %fd144, %fd143;
	st.shared.f64 	[%r39+112], %fd146;
	fma.rn.f64 	%fd147, %fd31, %fd113, 0d0000000000000000;
	fma.rn.f64 	%fd148, %fd32, %fd114, 0d0000000000000000;
	fma.rn.f64 	%fd149, %fd33, %fd117, %fd147;
	fma.rn.f64 	%fd150, %fd34, %fd118, %fd148;
	fma.rn.f64 	%fd151, %fd35, %fd121, %fd149;
	fma.rn.f64 	%fd152, %fd36, %fd122, %fd150;
	add.f64 	%fd153, %fd152, %fd151;
	st.shared.f64 	[%r39+168], %fd153;
	add.s32 	%r7, %r91, 36;
	setp.lt.u32 	%p4, %r91, 6;
	mov.u32 	%r91, %r7;
	@%p4 bra 	$L__BB44_5;
$L__BB44_6:
	bar.sync 	0;
	mov.u32 	%r92, %tid.x;
	setp.gt.u32 	%p5, %r92, 48;
	@%p5 bra 	$L__BB44_16;
$L__BB44_7:
	ld.param.u32 	%r86, [_Z32massMatrixMultiplyRegisterKernelILi6ELi7ELi2EEviPKdS1_S1_S1_Pd_param_0];
	setp.ge.s32 	%p6, %r3, %r86;
	cvt.u16.u32 	%rs11, %r92;
	mul.lo.s16 	%rs12, %rs11, 37;
	shr.u16 	%rs13, %rs12, 8;
	sub.s16 	%rs14, %rs11, %rs13;
	and.b16  	%rs15, %rs14, 254;
	shr.u16 	%rs16, %rs15, 1;
	add.s16 	%rs17, %rs16, %rs13;
	and.b16  	%rs18, %rs17, 252;
	shr.u16 	%rs19, %rs18, 2;
	mul.lo.s16 	%rs20, %rs19, 7;
	sub.s16 	%rs21, %rs11, %rs20;
	mul.wide.u16 	%r45, %rs19, 392;
	add.s32 	%r46, %r29, %r45;
	and.b16  	%rs22, %rs21, 255;
	mul.wide.u16 	%r47, %rs22, 56;
	add.s32 	%r11, %r46, %r47;
	ld.shared.f64 	%fd155, [%r11];
	ld.shared.f64 	%fd156, [%r11+40];
	add.f64 	%fd37, %fd155, %fd156;
	sub.f64 	%fd38, %fd155, %fd156;
	ld.shared.f64 	%fd157, [%r11+8];
	ld.shared.f64 	%fd158, [%r11+32];
	add.f64 	%fd39, %fd157, %fd158;
	sub.f64 	%fd40, %fd157, %fd158;
	ld.shared.f64 	%fd159, [%r11+16];
	ld.shared.f64 	%fd160, [%r11+24];
	add.f64 	%fd41, %fd159, %fd160;
	sub.f64 	%fd42, %fd159, %fd160;
	mov.b32 	%r48, {%rs22, %rs19};
	mov.b32 	%r49, 0;
	mov.b32 	%r50, 12551;
	dp2a.lo.u32.u32 	%r12, %r48, %r50, %r49;
	mov.f64 	%fd325, 0d0000000000000000;
	mov.f64 	%fd326, %fd325;
	@%p6 bra 	$L__BB44_9;
	ld.param.u64 	%rd29, [_Z32massMatrixMultiplyRegisterKernelILi6ELi7ELi2EEviPKdS1_S1_S1_Pd_param_1];
	cvta.to.global.u64 	%rd14, %rd29;
	mad.lo.s32 	%r51, %r3, 343, %r12;
	mul.wide.s32 	%rd15, %r51, 8;
	add.s64 	%rd16, %rd14, %rd15;
	ld.global.nc.f64 	%fd325, [%rd16];
	ld.global.nc.f64 	%fd326, [%rd16+48];
$L__BB44_9:
	ld.param.u32 	%r87, [_Z32massMatrixMultiplyRegisterKernelILi6ELi7ELi2EEviPKdS1_S1_S1_Pd_param_0];
	mov.u32 	%r52, %ctaid.x;
	shl.b32 	%r53, %r52, 1;
	mov.u32 	%r54, %tid.y;
	add.s32 	%r55, %r53, %r54;
	setp.ge.s32 	%p7, %r55, %r87;
	fma.rn.f64 	%fd162, %fd14, %fd38, 0d0000000000000000;
	fma.rn.f64 	%fd163, %fd16, %fd40, %fd162;
	fma.rn.f64 	%fd164, %fd18, %fd42, %fd163;
	fma.rn.f64 	%fd165, %fd13, %fd37, 0d0000000000000000;
	fma.rn.f64 	%fd166, %fd15, %fd39, %fd165;
	fma.rn.f64 	%fd167, %fd17, %fd41, %fd166;
	add.f64 	%fd168, %fd167, %fd164;
	sub.f64 	%fd169, %fd167, %fd164;
	mul.f64 	%fd170, %fd168, %fd325;
	mul.f64 	%fd171, %fd169, %fd326;
	sub.f64 	%fd47, %fd170, %fd171;
	add.f64 	%fd48, %fd170, %fd171;
	mov.f64 	%fd327, 0d0000000000000000;
	mov.f64 	%fd328, %fd327;
	@%p7 bra 	$L__BB44_11;
	ld.param.u64 	%rd30, [_Z32massMatrixMultiplyRegisterKernelILi6ELi7ELi2EEviPKdS1_S1_S1_Pd_param_1];
	cvta.to.global.u64 	%rd17, %rd30;
	mad.lo.s32 	%r60, %r55, 343, %r12;
	mul.wide.s32 	%rd18, %r60, 8;
	add.s64 	%rd19, %rd17, %rd18;
	ld.global.nc.f64 	%fd327, [%rd19+8];
	ld.global.nc.f64 	%fd328, [%rd19+40];
$L__BB44_11:
	ld.param.u32 	%r88, [_Z32massMatrixMultiplyRegisterKernelILi6ELi7ELi2EEviPKdS1_S1_S1_Pd_param_0];
	mov.u32 	%r61, %ctaid.x;
	shl.b32 	%r62, %r61, 1;
	mov.u32 	%r63, %tid.y;
	add.s32 	%r64, %r62, %r63;
	setp.ge.s32 	%p8, %r64, %r88;
	fma.rn.f64 	%fd173, %fd19, %fd37, 0d0000000000000000;
	fma.rn.f64 	%fd174, %fd21, %fd39, %fd173;
	fma.rn.f64 	%fd175, %fd23, %fd41, %fd174;
	fma.rn.f64 	%fd176, %fd20, %fd38, 0d0000000000000000;
	fma.rn.f64 	%fd177, %fd22, %fd40, %fd176;
	fma.rn.f64 	%fd178, %fd24, %fd42, %fd177;
	add.f64 	%fd179, %fd175, %fd178;
	sub.f64 	%fd180, %fd175, %fd178;
	mul.f64 	%fd181, %fd179, %fd327;
	mul.f64 	%fd182, %fd180, %fd328;
	sub.f64 	%fd53, %fd181, %fd182;
	add.f64 	%fd54, %fd181, %fd182;
	mov.f64 	%fd329, 0d0000000000000000;
	mov.f64 	%fd330, %fd329;
	@%p8 bra 	$L__BB44_13;
	ld.param.u64 	%rd31, [_Z32massMatrixMultiplyRegisterKernelILi6ELi7ELi2EEviPKdS1_S1_S1_Pd_param_1];
	cvta.to.global.u64 	%rd20, %rd31;
	mov.u32 	%r65, %ctaid.x;
	shl.b32 	%r66, %r65, 1;
	mov.u32 	%r67, %tid.y;
	add.s32 	%r68, %r66, %r67;
	mad.lo.s32 	%r69, %r68, 343, %r12;
	mul.wide.s32 	%rd21, %r69, 8;
	add.s64 	%rd22, %rd20, %rd21;
	ld.global.nc.f64 	%fd329, [%rd22+16];
	ld.global.nc.f64 	%fd330, [%rd22+32];
$L__BB44_13:
	ld.param.u32 	%r89, [_Z32massMatrixMultiplyRegisterKernelILi6ELi7ELi2EEviPKdS1_S1_S1_Pd_param_0];
	mov.u32 	%r70, %ctaid.x;
	shl.b32 	%r71, %r70, 1;
	mov.u32 	%r72, %tid.y;
	add.s32 	%r13, %r71, %r72;
	setp.ge.s32 	%p9, %r13, %r89;
	fma.rn.f64 	%fd184, %fd25, %fd37, 0d0000000000000000;
	fma.rn.f64 	%fd185, %fd27, %fd39, %fd184;
	fma.rn.f64 	%fd186, %fd29, %fd41, %fd185;
	fma.rn.f64 	%fd187, %fd26, %fd38, 0d0000000000000000;
	fma.rn.f64 	%fd188, %fd28, %fd40, %fd187;
	fma.rn.f64 	%fd189, %fd30, %fd42, %fd188;
	add.f64 	%fd190, %fd186, %fd189;
	sub.f64 	%fd191, %fd186, %fd189;
	mul.f64 	%fd192, %fd190, %fd329;
	mul.f64 	%fd193, %fd191, %fd330;
	sub.f64 	%fd59, %fd192, %fd193;
	add.f64 	%fd60, %fd192, %fd193;
	fma.rn.f64 	%fd194, %fd31, %fd37, 0d0000000000000000;
	fma.rn.f64 	%fd195, %fd32, %fd38, 0d0000000000000000;
	fma.rn.f64 	%fd196, %fd33, %fd39, %fd194;
	fma.rn.f64 	%fd197, %fd34, %fd40, %fd195;
	fma.rn.f64 	%fd61, %fd35, %fd41, %fd196;
	fma.rn.f64 	%fd62, %fd36, %fd42, %fd197;
	mov.f64 	%fd331, 0d0000000000000000;
	@%p9 bra 	$L__BB44_15;
	ld.param.u64 	%rd32, [_Z32massMatrixMultiplyRegisterKernelILi6ELi7ELi2EEviPKdS1_S1_S1_Pd_param_1];
	cvta.to.global.u64 	%rd23, %rd32;
	mad.lo.s32 	%r73, %r13, 343, %r12;
	mul.wide.s32 	%rd24, %r73, 8;
	add.s64 	%rd25, %rd23, %rd24;
	ld.global.nc.f64 	%fd331, [%rd25+24];
$L__BB44_15:
	add.f64 	%fd198, %fd61, %fd62;
	sub.f64 	%fd199, %fd61, %fd62;
	mul.f64 	%fd200, %fd199, %fd331;
	fma.rn.f64 	%fd201, %fd198, %fd331, %fd200;
	mul.f64 	%fd202, %fd201, 0d3FE0000000000000;
	fma.rn.f64 	%fd203, %fd13, %fd48, 0d0000000000000000;
	fma.rn.f64 	%fd204, %fd14, %fd47, 0d0000000000000000;
	fma.rn.f64 	%fd205, %fd19, %fd54, %fd203;
	fma.rn.f64 	%fd206, %fd20, %fd53, %fd204;
	fma.rn.f64 	%fd207, %fd25, %fd60, %fd205;
	fma.rn.f64 	%fd208, %fd26, %fd59, %fd206;
	fma.rn.f64 	%fd209, %fd31, %fd202, %fd207;
	fma.rn.f64 	%fd210, %fd32, %fd202, %fd208;
	sub.f64 	%fd211, %fd209, %fd210;
	st.shared.f64 	[%r11+40], %fd211;
	add.f64 	%fd212, %fd209, %fd210;
	st.shared.f64 	[%r11], %fd212;
	fma.rn.f64 	%fd213, %fd15, %fd48, 0d0000000000000000;
	fma.rn.f64 	%fd214, %fd16, %fd47, 0d0000000000000000;
	fma.rn.f64 	%fd215, %fd21, %fd54, %fd213;
	fma.rn.f64 	%fd216, %fd22, %fd53, %fd214;
	fma.rn.f64 	%fd217, %fd27, %fd60, %fd215;
	fma.rn.f64 	%fd218, %fd28, %fd59, %fd216;
	fma.rn.f64 	%fd219, %fd33, %fd202, %fd217;
	fma.rn.f64 	%fd220, %fd34, %fd202, %fd218;
	sub.f64 	%fd221, %fd219, %fd220;
	st.shared.f64 	[%r11+32], %fd221;
	add.f64 	%fd222, %fd219, %fd220;
	st.shared.f64 	[%r11+8], %fd222;
	fma.rn.f64 	%fd223, %fd17, %fd48, 0d0000000000000000;
	fma.rn.f64 	%fd224, %fd18, %fd47, 0d0000000000000000;
	fma.rn.f64 	%fd225, %fd23, %fd54, %fd223;
	fma.rn.f64 	%fd226, %fd24, %fd53, %fd224;
	fma.rn.f64 	%fd227, %fd29, %fd60, %fd225;
	fma.rn.f64 	%fd228, %fd30, %fd59, %fd226;
	fma.rn.f64 	%fd229, %fd35, %fd202, %fd227;
	fma.rn.f64 	%fd230, %fd36, %fd202, %fd228;
	sub.f64 	%fd231, %fd229, %fd230;
	st.shared.f64 	[%r11+24], %fd231;
	add.f64 	%fd232, %fd229, %fd230;
	st.shared.f64 	[%r11+16], %fd232;
	add.s32 	%r14, %r92, 36;
	setp.lt.u32 	%p10, %r92, 13;
	mov.u32 	%r92, %r14;
	@%p10 bra 	$L__BB44_7;
$L__BB44_16:
	mov.u32 	%r93, %tid.x;
	setp.gt.u32 	%p11, %r93, 41;
	bar.sync 	0;
	@%p11 bra 	$L__BB44_19;
	mov.u32 	%r74, %tid.y;
	mov.u32 	%r75, _ZZ32massMatrixMultiplyRegisterKernelILi6ELi7ELi2EEviPKdS1_S1_S1_PdE6s_tmp1;
	mad.lo.s32 	%r76, %r74, 2744, %r75;
$L__BB44_18:
	cvt.u16.u32 	%rs23, %r93;
	mul.lo.s16 	%rs24, %rs23, 171;
	shr.u16 	%rs25, %rs24, 10;
	mul.lo.s16 	%rs26, %rs25, 6;
	sub.s16 	%rs27, %rs23, %rs26;
	mul.wide.u16 	%r77, %rs25, 392;
	add.s32 	%r78, %r76, %r77;
	and.b16  	%rs28, %rs27, 255;
	mul.wide.u16 	%r79, %rs28, 8;
	add.s32 	%r80, %r78, %r79;
	ld.shared.f64 	%fd233, [%r80];
	ld.shared.f64 	%fd234, [%r80+336];
	add.f64 	%fd235, %fd233, %fd234;
	sub.f64 	%fd236, %fd233, %fd234;
	ld.shared.f64 	%fd237, [%r80+56];
	ld.shared.f64 	%fd238, [%r80+280];
	add.f64 	%fd239, %fd237, %fd238;
	sub.f64 	%fd240, %fd237, %fd238;
	ld.shared.f64 	%fd241, [%r80+112];
	ld.shared.f64 	%fd242, [%r80+224];
	add.f64 	%fd243, %fd241, %fd242;
	sub.f64 	%fd244, %fd241, %fd242;
	ld.shared.f64 	%fd245, [%r80+168];
	add.f64 	%fd246, %fd245, %fd245;
	sub.f64 	%fd247, %fd245, %fd245;
	mul.f64 	%fd248, %fd246, 0d3FE0000000000000;
	fma.rn.f64 	%fd249, %fd13, %fd235, 0d0000000000000000;
	fma.rn.f64 	%fd250, %fd14, %fd236, 0d0000000000000000;
	fma.rn.f64 	%fd251, %fd19, %fd239, %fd249;
	fma.rn.f64 	%fd252, %fd20, %fd240, %fd250;
	fma.rn.f64 	%fd253, %fd25, %fd243, %fd251;
	fma.rn.f64 	%fd254, %fd26, %fd244, %fd252;
	fma.rn.f64 	%fd255, %fd31, %fd248, %fd253;
	fma.rn.f64 	%fd256, %fd32, %fd247, %fd254;
	sub.f64 	%fd257, %fd255, %fd256;
	st.shared.f64 	[%r80+280], %fd257;
	add.f64 	%fd258, %fd255, %fd256;
	st.shared.f64 	[%r80], %fd258;
	fma.rn.f64 	%fd259, %fd15, %fd235, 0d0000000000000000;
	fma.rn.f64 	%fd260, %fd16, %fd236, 0d0000000000000000;
	fma.rn.f64 	%fd261, %fd21, %fd239, %fd259;
	fma.rn.f64 	%fd262, %fd22, %fd240, %fd260;
	fma.rn.f64 	%fd263, %fd27, %fd243, %fd261;
	fma.rn.f64 	%fd264, %fd28, %fd244, %fd262;
	fma.rn.f64 	%fd265, %fd33, %fd248, %fd263;
	fma.rn.f64 	%fd266, %fd34, %fd247, %fd264;
	sub.f64 	%fd267, %fd265, %fd266;
	st.shared.f64 	[%r80+224], %fd267;
	add.f64 	%fd268, %fd265, %fd266;
	st.shared.f64 	[%r80+56], %fd268;
	fma.rn.f64 	%fd269, %fd17, %fd235, 0d0000000000000000;
	fma.rn.f64 	%fd270, %fd18, %fd236, 0d0000000000000000;
	fma.rn.f64 	%fd271, %fd23, %fd239, %fd269;
	fma.rn.f64 	%fd272, %fd24, %fd240, %fd270;
	fma.rn.f64 	%fd273, %fd29, %fd243, %fd271;
	fma.rn.f64 	%fd274, %fd30, %fd244, %fd272;
	fma.rn.f64 	%fd275, %fd35, %fd248, %fd273;
	fma.rn.f64 	%fd276, %fd36, %fd247, %fd274;
	sub.f64 	%fd277, %fd275, %fd276;
	st.shared.f64 	[%r80+168], %fd277;
	add.f64 	%fd278, %fd275, %fd276;
	st.shared.f64 	[%r80+112], %fd278;
	add.s32 	%r17, %r93, 36;
	setp.lt.u32 	%p12, %r93, 6;
	mov.u32 	%r93, %r17;
	@%p12 bra 	$L__BB44_18;
$L__BB44_19:
	ld.param.u32 	%r90, [_Z32massMatrixMultiplyRegisterKernelILi6ELi7ELi2EEviPKdS1_S1_S1_Pd_param_0];
	mov.u32 	%r81, %ctaid.x;
	shl.b32 	%r82, %r81, 1;
	mov.u32 	%r83, %tid.y;
	add.s32 	%r18, %r82, %r83;
	setp.ge.s32 	%p13, %r18, %r90;
	bar.sync 	0;
	ld.shared.f64 	%fd279, [%r5];
	ld.shared.f64 	%fd280, [%r5+2352];
	add.f64 	%fd281, %fd279, %fd280;
	sub.f64 	%fd282, %fd279, %fd280;
	ld.shared.f64 	%fd283, [%r5+392];
	ld.shared.f64 	%fd284, [%r5+1960];
	add.f64 	%fd285, %fd283, %fd284;
	sub.f64 	%fd286, %fd283, %fd284;
	ld.shared.f64 	%fd287, [%r5+784];
	ld.shared.f64 	%fd288, [%r5+1568];
	add.f64 	%fd289, %fd287, %fd288;
	sub.f64 	%fd290, %fd287, %fd288;
	ld.shared.f64 	%fd291, [%r5+1176];
	add.f64 	%fd292, %fd291, %fd291;
	sub.f64 	%fd293, %fd291, %fd291;
	mul.f64 	%fd294, %fd292, 0d3FE0000000000000;
	fma.rn.f64 	%fd295, %fd13, %fd281, 0d0000000000000000;
	fma.rn.f64 	%fd296, %fd14, %fd282, 0d0000000000000000;
	fma.rn.f64 	%fd297, %fd19, %fd285, %fd295;
	fma.rn.f64 	%fd298, %fd20, %fd286, %fd296;
	fma.rn.f64 	%fd299, %fd25, %fd289, %fd297;
	fma.rn.f64 	%fd300, %fd26, %fd290, %fd298;
	fma.rn.f64 	%fd65, %fd31, %fd294, %fd299;
	fma.rn.f64 	%fd66, %fd32, %fd293, %fd300;
	fma.rn.f64 	%fd301, %fd15, %fd281, 0d0000000000000000;
	fma.rn.f64 	%fd302, %fd16, %fd282, 0d0000000000000000;
	fma.rn.f64 	%fd303, %fd21, %fd285, %fd301;
	fma.rn.f64 	%fd304, %fd22, %fd286, %fd302;
	fma.rn.f64 	%fd305, %fd27, %fd289, %fd303;
	fma.rn.f64 	%fd306, %fd28, %fd290, %fd304;
	fma.rn.f64 	%fd67, %fd33, %fd294, %fd305;
	fma.rn.f64 	%fd68, %fd34, %fd293, %fd306;
	fma.rn.f64 	%fd307, %fd17, %fd281, 0d0000000000000000;
	fma.rn.f64 	%fd308, %fd18, %fd282, 0d0000000000000000;
	fma.rn.f64 	%fd309, %fd23, %fd285, %fd307;
	fma.rn.f64 	%fd310, %fd24, %fd286, %fd308;
	fma.rn.f64 	%fd311, %fd29, %fd289, %fd309;
	fma.rn.f64 	%fd312, %fd30, %fd290, %fd310;
	fma.rn.f64 	%fd69, %fd35, %fd294, %fd311;
	fma.rn.f64 	%fd70, %fd36, %fd293, %fd312;
	@%p13 bra 	$L__BB44_21;
	ld.param.u64 	%rd33, [_Z32massMatrixMultiplyRegisterKernelILi6ELi7ELi2EEviPKdS1_S1_S1_Pd_param_5];
	mov.u32 	%r84, %tid.x;
	mad.lo.s32 	%r85, %r18, 216, %r84;
	cvta.to.global.u64 	%rd26, %rd33;
	mul.wide.s32 	%rd27, %r85, 8;
	add.s64 	%rd28, %rd26, %rd27;
	add.f64 	%fd313, %fd65, %fd66;
	st.global.f64 	[%rd28], %fd313;
	add.f64 	%fd314, %fd67, %fd68;
	st.global.f64 	[%rd28+288], %fd314;
	add.f64 	%fd315, %fd69, %fd70;
	st.global.f64 	[%rd28+576], %fd315;
	sub.f64 	%fd316, %fd69, %fd70;
	st.global.f64 	[%rd28+864], %fd316;
	sub.f64 	%fd317, %fd67, %fd68;
	st.global.f64 	[%rd28+1152], %fd317;
	sub.f64 	%fd318, %fd65, %fd66;
	st.global.f64 	[%rd28+1440], %fd318;
$L__BB44_21:
	ret;

}
	// .globl	_Z32massMatrixMultiplyConstantKernelILi6ELi7ELi2EEviPKdS1_S1_S1_Pd
.visible .entry _Z32massMatrixMultiplyConstantKernelILi6ELi7ELi2EEviPKdS1_S1_S1_Pd(
	.param .u32 _Z32massMatrixMultiplyConstantKernelILi6ELi7ELi2EEviPKdS1_S1_S1_Pd_param_0,
	.param .u64 .ptr .align 1 _Z32massMatrixMultiplyConstantKernelILi6ELi7ELi2EEviPKdS1_S1_S1_Pd_param_1,
	.param .u64 .ptr .align 1 _Z32massMatrixMultiplyConstantKernelILi6ELi7ELi2EEviPKdS1_S1_S1_Pd_param_2,
	.param .u64 .ptr .align 1 _Z32massMatrixMultiplyConstantKernelILi6ELi7ELi2EEviPKdS1_S1_S1_Pd_param_3,
	.param .u64 .ptr .align 1 _Z32massMatrixMultiplyConstantKernelILi6ELi7ELi2EEviPKdS1_S1_S1_Pd_param_4,
	.param .u64 .ptr .align 1 _Z32massMatrixMultiplyConstantKernelILi6ELi7ELi2EEviPKdS1_S1_S1_Pd_param_5
)
{
	.reg .pred 	%p<13>;
	.reg .b16 	%rs<29>;
	.reg .b32 	%r<47>;
	.reg .b64 	%rd<27>;
	.reg .b64 	%fd<340>;
	// demoted variable
	.shared .align 8 .b8 _ZZ32massMatrixMultiplyConstantKernelILi6ELi7ELi2EEviPKdS1_S1_S1_PdE6s_tmp1[5488];
	ld.param.u32 	%r16, [_Z32massMatrixMultiplyConstantKernelILi6ELi7ELi2EEviPKdS1_S1_S1_Pd_param_0];
	ld.param.u64 	%rd2, [_Z32massMatrixMultiplyConstantKernelILi6ELi7ELi2EEviPKdS1_S1_S1_Pd_param_4];
	mov.u32 	%r44, %tid.x;
	mov.u32 	%r2, %tid.y;
	mov.u32 	%r17, %ctaid.x;
	shl.b32 	%r18, %r17, 1;
	add.s32 	%r3, %r18, %r2;
	setp.ge.s32 	%p1, %r3, %r16;
	@%p1 bra 	$L__BB45_2;
	cvta.to.global.u64 	%rd4, %rd2;
	mad.lo.s32 	%r19, %r3, 216, %r44;
	mul.wide.s32 	%rd5, %r19, 8;
	add.s64 	%rd6, %rd4, %rd5;
	ld.global.nc.f64 	%fd332, [%rd6];
	ld.global.nc.f64 	%fd331, [%rd6+288];
	ld.global.nc.f64 	%fd330, [%rd6+576];
	ld.global.nc.f64 	%fd329, [%rd6+864];
	ld.global.nc.f64 	%fd328, [%rd6+1152];
	ld.global.nc.f64 	%fd327, [%rd6+1440];
$L__BB45_2:
	cvt.u16.u32 	%rs1, %r44;
	bar.sync 	0;
	mul.hi.u16 	%rs2, %rs1, 10923;
	mul.lo.s16 	%rs3, %rs2, 6;
	sub.s16 	%rs4, %rs1, %rs3;
	add.f64 	%fd70, %fd332, %fd327;
	sub.f64 	%fd71, %fd332, %fd327;
	add.f64 	%fd72, %fd331, %fd328;
	sub.f64 	%fd73, %fd331, %fd328;
	add.f64 	%fd74, %fd330, %fd329;
	sub.f64 	%fd75, %fd330, %fd329;
	mov.u32 	%r20, _ZZ32massMatrixMultiplyConstantKernelILi6ELi7ELi2EEviPKdS1_S1_S1_PdE6s_tmp1;
	mad.lo.s32 	%r4, %r2, 2744, %r20;
	mul.wide.u16 	%r21, %rs2, 56;
	add.s32 	%r22, %r4, %r21;
	mul.wide.u16 	%r23, %rs4, 8;
	add.s32 	%r5, %r22, %r23;
	ld.const.f64 	%fd76, [const_oddDofToQuad];
	fma.rn.f64 	%fd77, %fd76, %fd70, 0d0000000000000000;
	ld.const.f64 	%fd78, [const_evenDofToQuad];
	fma.rn.f64 	%fd79, %fd78, %fd71, 0d0000000000000000;
	ld.const.f64 	%fd13, [const_oddDofToQuad+8];
	fma.rn.f64 	%fd80, %fd13, %fd72, %fd77;
	ld.const.f64 	%fd14, [const_evenDofToQuad+8];
	fma.rn.f64 	%fd81, %fd14, %fd73, %fd79;
	ld.const.f64 	%fd15, [const_oddDofToQuad+16];
	fma.rn.f64 	%fd82, %fd15, %fd74, %fd80;
	ld.const.f64 	%fd16, [const_evenDofToQuad+16];
	fma.rn.f64 	%fd83, %fd16, %fd75, %fd81;
	sub.f64 	%fd84, %fd82, %fd83;
	st.shared.f64 	[%r5+2352], %fd84;
	add.f64 	%fd85, %fd83, %fd82;
	st.shared.f64 	[%r5], %fd85;
	ld.const.f64 	%fd17, [const_oddDofToQuad+24];
	fma.rn.f64 	%fd86, %fd17, %fd70, 0d0000000000000000;
	ld.const.f64 	%fd18, [const_evenDofToQuad+24];
	fma.rn.f64 	%fd87, %fd18, %fd71, 0d0000000000000000;
	ld.const.f64 	%fd19, [const_oddDofToQuad+32];
	fma.rn.f64 	%fd88, %fd19, %fd72, %fd86;
	ld.const.f64 	%fd20, [const_evenDofToQuad+32];
	fma.rn.f64 	%fd89, %fd20, %fd73, %fd87;
	ld.const.f64 	%fd21, [const_oddDofToQuad+40];
	fma.rn.f64 	%fd90, %fd21, %fd74, %fd88;
	ld.const.f64 	%fd22, [const_evenDofToQuad+40];
	fma.rn.f64 	%fd91, %fd22, %fd75, %fd89;
	sub.f64 	%fd92, %fd90, %fd91;
	st.shared.f64 	[%r5+1960], %fd92;
	add.f64 	%fd93, %fd91, %fd90;
	st.shared.f64 	[%r5+392], %fd93;
	ld.const.f64 	%fd23, [const_oddDofToQuad+48];
	fma.rn.f64 	%fd94, %fd23, %fd70, 0d0000000000000000;
	ld.const.f64 	%fd24, [const_evenDofToQuad+48];
	fma.rn.f64 	%fd95, %fd24, %fd71, 0d0000000000000000;
	ld.const.f64 	%fd25, [const_oddDofToQuad+56];
	fma.rn.f64 	%fd96, %fd25, %fd72, %fd94;
	ld.const.f64 	%fd26, [const_evenDofToQuad+56];
	fma.rn.f64 	%fd97, %fd26, %fd73, %fd95;
	ld.const.f64 	%fd27, [const_oddDofToQuad+64];
	fma.rn.f64 	%fd98, %fd27, %fd74, %fd96;
	ld.const.f64 	%fd28, [const_evenDofToQuad+64];
	fma.rn.f64 	%fd99, %fd28, %fd75, %fd97;
	sub.f64 	%fd100, %fd98, %fd99;
	st.shared.f64 	[%r5+1568], %fd100;
	add.f64 	%fd101, %fd99, %fd98;
	st.shared.f64 	[%r5+784], %fd101;
	ld.const.f64 	%fd29, [const_oddDofToQuad+72];
	fma.rn.f64 	%fd102, %fd29, %fd70, 0d0000000000000000;
	ld.const.f64 	%fd30, [const_evenDofToQuad+72];
	fma.rn.f64 	%fd103, %fd30, %fd71, 0d0000000000000000;
	ld.const.f64 	%fd31, [const_oddDofToQuad+80];
	fma.rn.f64 	%fd104, %fd31, %fd72, %fd102;
	ld.const.f64 	%fd32, [const_evenDofToQuad+80];
	fma.rn.f64 	%fd105, %fd32, %fd73, %fd103;
	ld.const.f64 	%fd33, [const_oddDofToQuad+88];
	fma.rn.f64 	%fd106, %fd33, %fd74, %fd104;
	ld.const.f64 	%fd34, [const_evenDofToQuad+88];
	fma.rn.f64 	%fd107, %fd34, %fd75, %fd105;
	add.f64 	%fd108, %fd107, %fd106;
	st.shared.f64 	[%r5+1176], %fd108;
	bar.sync 	0;
	setp.gt.u32 	%p2, %r44, 41;
	@%p2 bra 	$L__BB45_4;
$L__BB45_3:
	cvt.u16.u32 	%rs5, %r44;
	mul.lo.s16 	%rs6, %rs5, 171;
	shr.u16 	%rs7, %rs6, 10;
	mul.lo.s16 	%rs8, %rs7, 6;
	sub.s16 	%rs9, %rs5, %rs8;
	mul.wide.u16 	%r24, %rs7, 392;
	add.s32 	%r25, %r4, %r24;
	and.b16  	%rs10, %rs9, 255;
	mul.wide.u16 	%r26, %rs10, 8;
	add.s32 	%r27, %r25, %r26;
	ld.shared.f64 	%fd109, [%r27];
	ld.shared.f64 	%fd110, [%r27+280];
	add.f64 	%fd111, %fd109, %fd110;
	sub.f64 	%fd112, %fd109, %fd110;
	ld.shared.f64 	%fd113, [%r27+56];
	ld.shared.f64 	%fd114, [%r27+224];
	add.f64 	%fd115, %fd113, %fd114;
	sub.f64 	%fd116, %fd113, %fd114;
	ld.shared.f64 	%fd117, [%r27+112];
	ld.shared.f64 	%fd118, [%r27+168];
	add.f64 	%fd119, %fd117, %fd118;
	sub.f64 	%fd120, %fd117, %fd118;
	fma.rn.f64 	%fd122, %fd76, %fd111, 0d0000000000000000;
	fma.rn.f64 	%fd124, %fd78, %fd112, 0d0000000000000000;
	fma.rn.f64 	%fd125, %fd13, %fd115, %fd122;
	fma.rn.f64 	%fd126, %fd14, %fd116, %fd124;
	fma.rn.f64 	%fd127, %fd15, %fd119, %fd125;
	fma.rn.f64 	%fd128, %fd16, %fd120, %fd126;
	sub.f64 	%fd129, %fd127, %fd128;
	st.shared.f64 	[%r27+336], %fd129;
	add.f64 	%fd130, %fd128, %fd127;
	st.shared.f64 	[%r27], %fd130;
	fma.rn.f64 	%fd131, %fd17, %fd111, 0d0000000000000000;
	fma.rn.f64 	%fd132, %fd18, %fd112, 0d0000000000000000;
	fma.rn.f64 	%fd133, %fd19, %fd115, %fd131;
	fma.rn.f64 	%fd134, %fd20, %fd116, %fd132;
	fma.rn.f64 	%fd135, %fd21, %fd119, %fd133;
	fma.rn.f64 	%fd136, %fd22, %fd120, %fd134;
	sub.f64 	%fd137, %fd135, %fd136;
	st.shared.f64 	[%r27+280], %fd137;
	add.f64 	%fd138, %fd136, %fd135;
	st.shared.f64 	[%r27+56], %fd138;
	fma.rn.f64 	%fd139, %fd23, %fd111, 0d0000000000000000;
	fma.rn.f64 	%fd140, %fd24, %fd112, 0d0000000000000000;
	fma.rn.f64 	%fd141, %fd25, %fd115, %fd139;
	fma.rn.f64 	%fd142, %fd26, %fd116, %fd140;
	fma.rn.f64 	%fd143, %fd27, %fd119, %fd141;
	fma.rn.f64 	%fd144, %fd28, %fd120, %fd142;
	sub.f64 	%fd145, %fd143, %fd144;
	st.shared.f64 	[%r27+224], %fd145;
	add.f64 	%fd146, %fd144, %fd143;
	st.shared.f64 	[%r27+112], %fd146;
	fma.rn.f64 	%fd147, %fd29, %fd111, 0d0000000000000000;
	fma.rn.f64 	%fd148, %fd30, %fd112, 0d0000000000000000;
	fma.rn.f64 	%fd149, %fd31, %fd115, %fd147;
	fma.rn.f64 	%fd150, %fd32, %fd116, %fd148;
	fma.rn.f64 	%fd151, %fd33, %fd119, %fd149;
	fma.rn.f64 	%fd152, %fd34, %fd120, %fd150;
	add.f64 	%fd153, %fd152, %fd151;
	st.shared.f64 	[%r27+168], %fd153;
	add.s32 	%r7, %r44, 36;
	setp.lt.u32 	%p3, %r44, 6;
	mov.u32 	%r44, %r7;
	@%p3 bra 	$L__BB45_3;
$L__BB45_4:
	bar.sync 	0;
	mov.u32 	%r45, %tid.x;
	setp.gt.u32 	%p4, %r45, 48;
	@%p4 bra 	$L__BB45_14;
$L__BB45_5:
	setp.ge.s32 	%p5, %r3, %r16;
	cvt.u16.u32 	%rs11, %r45;
	mul.lo.s16 	%rs12, %rs11, 37;
	shr.u16 	%rs13, %rs12, 8;
	sub.s16 	%rs14, %rs11, %rs13;
	and.b16  	%rs15, %rs14, 254;
	shr.u16 	%rs16, %rs15, 1;
	add.s16 	%rs17, %rs16, %rs13;
	and.b16  	%rs18, %rs17, 252;
	shr.u16 	%rs19, %rs18, 2;
	mul.lo.s16 	%rs20, %rs19, 7;
	sub.s16 	%rs21, %rs11, %rs20;
	mul.wide.u16 	%r28, %rs19, 392;
	add.s32 	%r29, %r4, %r28;
	and.b16  	%rs22, %rs21, 255;
	mul.wide.u16 	%r30, %rs22, 56;
	add.s32 	%r10, %r29, %r30;
	ld.shared.f64 	%fd155, [%r10];
	ld.shared.f64 	%fd156, [%r10+40];
	add.f64 	%fd35, %fd155, %fd156;
	sub.f64 	%fd36, %fd155, %fd156;
	ld.shared.f64 	%fd157, [%r10+8];
	ld.shared.f64 	%fd158, [%r10+32];
	add.f64 	%fd37, %fd157, %fd158;
	sub.f64 	%fd38, %fd157, %fd158;
	ld.shared.f64 	%fd159, [%r10+16];
	ld.shared.f64 	%fd160, [%r10+24];
	add.f64 	%fd39, %fd159, %fd160;
	sub.f64 	%fd40, %fd159, %fd160;
	mov.b32 	%r31, {%rs22, %rs19};
	mov.b32 	%r32, 0;
	mov.b32 	%r33, 12551;
	dp2a.lo.u32.u32 	%r11, %r31, %r33, %r32;
	mov.f64 	%fd333, 0d0000000000000000;
	mov.f64 	%fd334, %fd333;
	@%p5 bra 	$L__BB45_7;
	ld.param.u64 	%rd22, [_Z32massMatrixMultiplyConstantKernelILi6ELi7ELi2EEviPKdS1_S1_S1_Pd_param_1];
	cvta.to.global.u64 	%rd7, %rd22;
	mad.lo.s32 	%r34, %r3, 343, %r11;
	mul.wide.s32 	%rd8, %r34, 8;
	add.s64 	%rd9, %rd7, %rd8;
	ld.global.nc.f64 	%fd333, [%rd9];
	ld.global.nc.f64 	%fd334, [%rd9+48];
$L__BB45_7:
	fma.rn.f64 	%fd163, %fd78, %fd36, 0d0000000000000000;
	fma.rn.f64 	%fd164, %fd14, %fd38, %fd163;
	fma.rn.f64 	%fd165, %fd16, %fd40, %fd164;
	fma.rn.f64 	%fd167, %fd76, %fd35, 0d0000000000000000;
	fma.rn.f64 	%fd168, %fd13, %fd37, %fd167;
	fma.rn.f64 	%fd169, %fd15, %fd39, %fd168;
	add.f64 	%fd170, %fd169, %fd165;
	sub.f64 	%fd171, %fd169, %fd165;
	mul.f64 	%fd172, %fd170, %fd333;
	mul.f64 	%fd173, %fd171, %fd334;
	sub.f64 	%fd45, %fd172, %fd173;
	add.f64 	%fd46, %fd172, %fd173;
	mov.f64 	%fd335, 0d0000000000000000;
	mov.f64 	%fd336, %fd335;
	@%p5 bra 	$L__BB45_9;
	ld.param.u64 	%rd23, [_Z32massMatrixMultiplyConstantKernelILi6ELi7ELi2EEviPKdS1_S1_S1_Pd_param_1];
	cvta.to.global.u64 	%rd10, %rd23;
	mad.lo.s32 	%r35, %r3, 343, %r11;
	mul.wide.s32 	%rd11, %r35, 8;
	add.s64 	%rd12, %rd10, %rd11;
	ld.global.nc.f64 	%fd335, [%rd12+8];
	ld.global.nc.f64 	%fd336, [%rd12+40];
$L__BB45_9:
	fma.rn.f64 	%fd175, %fd17, %fd35, 0d0000000000000000;
	fma.rn.f64 	%fd176, %fd19, %fd37, %fd175;
	fma.rn.f64 	%fd177, %fd21, %fd39, %fd176;
	fma.rn.f64 	%fd178, %fd18, %fd36, 0d0000000000000000;
	fma.rn.f64 	%fd179, %fd20, %fd38, %fd178;
	fma.rn.f64 	%fd180, %fd22, %fd40, %fd179;
	add.f64 	%fd181, %fd177, %fd180;
	sub.f64 	%fd182, %fd177, %fd180;
	mul.f64 	%fd183, %fd181, %fd335;
	mul.f64 	%fd184, %fd182, %fd336;
	sub.f64 	%fd51, %fd183, %fd184;
	add.f64 	%fd52, %fd183, %fd184;
	mov.f64 	%fd337, 0d0000000000000000;
	mov.f64 	%fd338, %fd337;
	@%p5 bra 	$L__BB45_11;
	ld.param.u64 	%rd24, [_Z32massMatrixMultiplyConstantKernelILi6ELi7ELi2EEviPKdS1_S1_S1_Pd_param_1];
	cvta.to.global.u64 	%rd13, %rd24;
	mad.lo.s32 	%r36, %r3, 343, %r11;
	mul.wide.s32 	%rd14, %r36, 8;
	add.s64 	%rd15, %rd13, %rd14;
	ld.global.nc.f64 	%fd337, [%rd15+16];
	ld.global.nc.f64 	%fd338, [%rd15+32];
$L__BB45_11:
	fma.rn.f64 	%fd186, %fd23, %fd35, 0d0000000000000000;
	fma.rn.f64 	%fd187, %fd25, %fd37, %fd186;
	fma.rn.f64 	%fd188, %fd27, %fd39, %fd187;
	fma.rn.f64 	%fd189, %fd24, %fd36, 0d0000000000000000;
	fma.rn.f64 	%fd190, %fd26, %fd38, %fd189;
	fma.rn.f64 	%fd191, %fd28, %fd40, %fd190;
	add.f64 	%fd192, %fd188, %fd191;
	sub.f64 	%fd193, %fd188, %fd191;
	mul.f64 	%fd194, %fd192, %fd337;
	mul.f64 	%fd195, %fd193, %fd338;
	sub.f64 	%fd57, %fd194, %fd195;
	add.f64 	%fd58, %fd194, %fd195;
	fma.rn.f64 	%fd196, %fd29, %fd35, 0d0000000000000000;
	fma.rn.f64 	%fd197, %fd30, %fd36, 0d0000000000000000;
	fma.rn.f64 	%fd198, %fd31, %fd37, %fd196;
	fma.rn.f64 	%fd199, %fd32, %fd38, %fd197;
	fma.rn.f64 	%fd59, %fd33, %fd39, %fd198;
	fma.rn.f64 	%fd60, %fd34, %fd40, %fd199;
	mov.f64 	%fd339, 0d0000000000000000;
	@%p5 bra 	$L__BB45_13;
	ld.param.u64 	%rd25, [_Z32massMatrixMultiplyConstantKernelILi6ELi7ELi2EEviPKdS1_S1_S1_Pd_param_1];
	cvta.to.global.u64 	%rd16, %rd25;
	mad.lo.s32 	%r37, %r3, 343, %r11;
	mul.wide.s32 	%rd17, %r37, 8;
	add.s64 	%rd18, %rd16, %rd17;
	ld.global.nc.f64 	%fd339, [%rd18+24];
$L__BB45_13:
	add.f64 	%fd200, %fd59, %fd60;
	sub.f64 	%fd201, %fd59, %fd60;
	mul.f64 	%fd202, %fd201, %fd339;
	fma.rn.f64 	%fd203, %fd200, %fd339, %fd202;
	mul.f64 	%fd204, %fd203, 0d3FE0000000000000;
	fma.rn.f64 	%fd206, %fd76, %fd46, 0d0000000000000000;
	fma.rn.f64 	%fd208, %fd78, %fd45, 0d0000000000000000;
	fma.rn.f64 	%fd209, %fd17, %fd52, %fd206;
	fma.rn.f64 	%fd210, %fd18, %fd51, %fd208;
	fma.rn.f64 	%fd211, %fd23, %fd58, %fd209;
	fma.rn.f64 	%fd212, %fd24, %fd57, %fd210;
	fma.rn.f64 	%fd213, %fd29, %fd204, %fd211;
	fma.rn.f64 	%fd214, %fd30, %fd204, %fd212;
	sub.f64 	%fd215, %fd213, %fd214;
	st.shared.f64 	[%r10+40], %fd215;
	add.f64 	%fd216, %fd213, %fd214;
	st.shared.f64 	[%r10], %fd216;
	fma.rn.f64 	%fd217, %fd13, %fd46, 0d0000000000000000;
	fma.rn.f64 	%fd218, %fd14, %fd45, 0d0000000000000000;
	fma.rn.f64 	%fd219, %fd19, %fd52, %fd217;
	fma.rn.f64 	%fd220, %fd20, %fd51, %fd218;
	fma.rn.f64 	%fd221, %fd25, %fd58, %fd219;
	fma.rn.f64 	%fd222, %fd26, %fd57, %fd220;
	fma.rn.f64 	%fd223, %fd31, %fd204, %fd221;
	fma.rn.f64 	%fd224, %fd32, %fd204, %fd222;
	sub.f64 	%fd225, %fd223, %fd224;
	st.shared.f64 	[%r10+32], %fd225;
	add.f64 	%fd226, %fd223, %fd224;
	st.shared.f64 	[%r10+8], %fd226;
	fma.rn.f64 	%fd227, %fd15, %fd46, 0d0000000000000000;
	fma.rn.f64 	%fd228, %fd16, %fd45, 0d0000000000000000;
	fma.rn.f64 	%fd229, %fd21, %fd52, %fd227;
	fma.rn.f64 	%fd230, %fd22, %fd51, %fd228;
	fma.rn.f64 	%fd231, %fd27, %fd58, %fd229;
	fma.rn.f64 	%fd232, %fd28, %fd57, %fd230;
	fma.rn.f64 	%fd233, %fd33, %fd204, %fd231;
	fma.rn.f64 	%fd234, %fd34, %fd204, %fd232;
	sub.f64 	%fd235, %fd233, %fd234;
	st.shared.f64 	[%r10+24], %fd235;
	add.f64 	%fd236, %fd233, %fd234;
	st.shared.f64 	[%r10+16], %fd236;
	add.s32 	%r12, %r45, 36;
	setp.lt.u32 	%p9, %r45, 13;
	mov.u32 	%r45, %r12;
	@%p9 bra 	$L__BB45_5;
$L__BB45_14:
	mov.u32 	%r46, %tid.x;
	setp.gt.u32 	%p10, %r46, 41;
	bar.sync 	0;
	@%p10 bra 	$L__BB45_17;
	ld.const.f64 	%fd253, [const_oddDofToQuad];
	ld.const.f64 	%fd255, [const_evenDofToQuad];
$L__BB45_16:
	cvt.u16.u32 	%rs23, %r46;
	mul.lo.s16 	%rs24, %rs23, 171;
	shr.u16 	%rs25, %rs24, 10;
	mul.lo.s16 	%rs26, %rs25, 6;
	sub.s16 	%rs27, %rs23, %rs26;
	mul.wide.u16 	%r38, %rs25, 392;
	add.s32 	%r39, %r4, %r38;
	and.b16  	%rs28, %rs27, 255;
	mul.wide.u16 	%r40, %rs28, 8;
	add.s32 	%r41, %r39, %r40;
	ld.shared.f64 	%fd237, [%r41];
	ld.shared.f64 	%fd238, [%r41+336];
	add.f64 	%fd239, %fd237, %fd238;
	sub.f64 	%fd240, %fd237, %fd238;
	ld.shared.f64 	%fd241, [%r41+56];
	ld.shared.f64 	%fd242, [%r41+280];
	add.f64 	%fd243, %fd241, %fd242;
	sub.f64 	%fd244, %fd241, %fd242;
	ld.shared.f64 	%fd245, [%r41+112];
	ld.shared.f64 	%fd246, [%r41+224];
	add.f64 	%fd247, %fd245, %fd246;
	sub.f64 	%fd248, %fd245, %fd246;
	ld.shared.f64 	%fd249, [%r41+168];
	add.f64 	%fd250, %fd249, %fd249;
	sub.f64 	%fd251, %fd249, %fd249;
	mul.f64 	%fd252, %fd250, 0d3FE0000000000000;
	fma.rn.f64 	%fd254, %fd253, %fd239, 0d0000000000000000;
	fma.rn.f64 	%fd256, %fd255, %fd240, 0d0000000000000000;
	fma.rn.f64 	%fd257, %fd17, %fd243, %fd254;
	fma.rn.f64 	%fd258, %fd18, %fd244, %fd256;
	fma.rn.f64 	%fd259, %fd23, %fd247, %fd257;
	fma.rn.f64 	%fd260, %fd24, %fd248, %fd258;
	fma.rn.f64 	%fd261, %fd29, %fd252, %fd259;
	fma.rn.f64 	%fd262, %fd30, %fd251, %fd260;
	sub.f64 	%fd263, %fd261, %fd262;
	st.shared.f64 	[%r41+280], %fd263;
	add.f64 	%fd264, %fd261, %fd262;
	st.shared.f64 	[%r41], %fd264;
	fma.rn.f64 	%fd265, %fd13, %fd239, 0d0000000000000000;
	fma.rn.f64 	%fd266, %fd14, %fd240, 0d0000000000000000;
	fma.rn.f64 	%fd267, %fd19, %fd243, %fd265;
	fma.rn.f64 	%fd268, %fd20, %fd244, %fd266;
	fma.rn.f64 	%fd269, %fd25, %fd247, %fd267;
	fma.rn.f64 	%fd270, %fd26, %fd248, %fd268;
	fma.rn.f64 	%fd271, %fd31, %fd252, %fd269;
	fma.rn.f64 	%fd272, %fd32, %fd251, %fd270;
	sub.f64 	%fd273, %fd271, %fd272;
	st.shared.f64 	[%r41+224], %fd273;
	add.f64 	%fd274, %fd271, %fd272;
	st.shared.f64 	[%r41+56], %fd274;
	fma.rn.f64 	%fd275, %fd15, %fd239, 0d0000000000000000;
	fma.rn.f64 	%fd276, %fd16, %fd240, 0d0000000000000000;
	fma.rn.f64 	%fd277, %fd21, %fd243, %fd275;
	fma.rn.f64 	%fd278, %fd22, %fd244, %fd276;
	fma.rn.f64 	%fd279, %fd27, %fd247, %fd277;
	fma.rn.f64 	%fd280, %fd28, %fd248, %fd278;
	fma.rn.f64 	%fd281, %fd33, %fd252, %fd279;
	fma.rn.f64 	%fd282, %fd34, %fd251, %fd280;
	sub.f64 	%fd283, %fd281, %fd282;
	st.shared.f64 	[%r41+168], %fd283;
	add.f64 	%fd284, %fd281, %fd282;
	st.shared.f64 	[%r41+112], %fd284;
	add.s32 	%r15, %r46, 36;
	setp.lt.u32 	%p11, %r46, 6;
	mov.u32 	%r46, %r15;
	@%p11 bra 	$L__BB45_16;
$L__BB45_17:
	setp.ge.s32 	%p12, %r3, %r16;
	bar.sync 	0;
	ld.shared.f64 	%fd285, [%r5];
	ld.shared.f64 	%fd286, [%r5+2352];
	add.f64 	%fd287, %fd285, %fd286;
	sub.f64 	%fd288, %fd285, %fd286;
	ld.shared.f64 	%fd289, [%r5+392];
	ld.shared.f64 	%fd290, [%r5+1960];
	add.f64 	%fd291, %fd289, %fd290;
	sub.f64 	%fd292, %fd289, %fd290;
	ld.shared.f64 	%fd293, [%r5+784];
	ld.shared.f64 	%fd294, [%r5+1568];
	add.f64 	%fd295, %fd293, %fd294;
	sub.f64 	%fd296, %fd293, %fd294;
	ld.shared.f64 	%fd297, [%r5+1176];
	add.f64 	%fd298, %fd297, %fd297;
	sub.f64 	%fd299, %fd297, %fd297;
	mul.f64 	%fd300, %fd298, 0d3FE0000000000000;
	ld.const.f64 	%fd301, [const_oddDofToQuad];
	fma.rn.f64 	%fd302, %fd301, %fd287, 0d0000000000000000;
	ld.const.f64 	%fd303, [const_evenDofToQuad];
	fma.rn.f64 	%fd304, %fd303, %fd288, 0d0000000000000000;
	fma.rn.f64 	%fd305, %fd17, %fd291, %fd302;
	fma.rn.f64 	%fd306, %fd18, %fd292, %fd304;
	fma.rn.f64 	%fd307, %fd23, %fd295, %fd305;
	fma.rn.f64 	%fd308, %fd24, %fd296, %fd306;
	fma.rn.f64 	%fd63, %fd29, %fd300, %fd307;
	fma.rn.f64 	%fd64, %fd30, %fd299, %fd308;
	fma.rn.f64 	%fd309, %fd13, %fd287, 0d0000000000000000;
	fma.rn.f64 	%fd310, %fd14, %fd288, 0d0000000000000000;
	fma.rn.f64 	%fd311, %fd19, %fd291, %fd309;
	fma.rn.f64 	%fd312, %fd20, %fd292, %fd310;
	fma.rn.f64 	%fd313, %fd25, %fd295, %fd311;
	fma.rn.f64 	%fd314, %fd26, %fd296, %fd312;
	fma.rn.f64 	%fd65, %fd31, %fd300, %fd313;
	fma.rn.f64 	%fd66, %fd32, %fd299, %fd314;
	fma.rn.f64 	%fd315, %fd15, %fd287, 0d0000000000000000;
	fma.rn.f64 	%fd316, %fd16, %fd288, 0d0000000000000000;
	fma.rn.f64 	%fd317, %fd21, %fd291, %fd315;
	fma.rn.f64 	%fd318, %fd22, %fd292, %fd316;
	fma.rn.f64 	%fd319, %fd27, %fd295, %fd317;
	fma.rn.f64 	%fd320, %fd28, %fd296, %fd318;
	fma.rn.f64 	%fd67, %fd33, %fd300, %fd319;
	fma.rn.f64 	%fd68, %fd34, %fd299, %fd320;
	@%p12 bra 	$L__BB45_19;
	ld.param.u64 	%rd26, [_Z32massMatrixMultiplyConstantKernelILi6ELi7ELi2EEviPKdS1_S1_S1_Pd_param_5];
	mov.u32 	%r42, %tid.x;
	mad.lo.s32 	%r43, %r3, 216, %r42;
	cvta.to.global.u64 	%rd19, %rd26;
	mul.wide.s32 	%rd20, %r43, 8;
	add.s64 	%rd21, %rd19, %rd20;
	add.f64 	%fd321, %fd63, %fd64;
	st.global.f64 	[%rd21], %fd321;
	add.f64 	%fd322, %fd65, %fd66;
	st.global.f64 	[%rd21+288], %fd322;
	add.f64 	%fd323, %fd67, %fd68;
	st.global.f64 	[%rd21+576], %fd323;
	sub.f64 	%fd324, %fd67, %fd68;
	st.global.f64 	[%rd21+864], %fd324;
	sub.f64 	%fd325, %fd65, %fd66;
	st.global.f64 	[%rd21+1152], %fd325;
	sub.f64 	%fd326, %fd63, %fd64;
	st.global.f64 	[%rd21+1440], %fd326;
$L__BB45_19:
	ret;

}
	// .globl	_Z32massMatrixMultiplyRegisterKernelILi6ELi8ELi2EEviPKdS1_S1_S1_Pd
.visible .entry _Z32massMatrixMultiplyRegisterKernelILi6ELi8ELi2EEviPKdS1_S1_S1_Pd(
	.param .u32 _Z32massMatrixMultiplyRegisterKernelILi6ELi8ELi2EEviPKdS1_S1_S1_Pd_param_0,
	.param .u64 .ptr .align 1 _Z32massMatrixMultiplyRegisterKernelILi6ELi8ELi2EEviPKdS1_S1_S1_Pd_param_1,
	.param .u64 .ptr .align 1 _Z32massMatrixMultiplyRegisterKernelILi6ELi8ELi2EEviPKdS1_S1_S1_Pd_param_2,
	.param .u64 .ptr .align 1 _Z32massMatrixMultiplyRegisterKernelILi6ELi8ELi2EEviPKdS1_S1_S1_Pd_param_3,
	.param .u64 .ptr .align 1 _Z32massMatrixMultiplyRegisterKernelILi6ELi8ELi2EEviPKdS1_S1_S1_Pd_param_4,
	.param .u64 .ptr .align 1 _Z32massMatrixMultiplyRegisterKernelILi6ELi8ELi2EEviPKdS1_S1_S1_Pd_param_5
)
{
	.reg .pred 	%p<14>;
	.reg .b16 	%rs<17>;
	.reg .b32 	%r<105>;
	.reg .b64 	%rd<54>;
	.reg .b64 	%fd<338>;
	// demoted variable
	.shared .align 8 .b8 _ZZ32massMatrixMultiplyRegisterKernelILi6ELi8ELi2EEviPKdS1_S1_S1_PdE6s_tmp1[9216];
	// demoted variable
	.shared .align 8 .b8 _ZZ32massMatrixMultiplyRegisterKernelILi6ELi8ELi2EEviPKdS1_S1_S1_PdE14s_oddDofToQuad[96];
	// demoted variable
	.shared .align 8 .b8 _ZZ32massMatrixMultiplyRegisterKernelILi6ELi8ELi2EEviPKdS1_S1_S1_PdE15s_evenDofToQuad[96];
	ld.param.u32 	%r17, [_Z32massMatrixMultiplyRegisterKernelILi6ELi8ELi2EEviPKdS1_S1_S1_Pd_param_0];
	ld.param.u64 	%rd2, [_Z32massMatrixMultiplyRegisterKernelILi6ELi8ELi2EEviPKdS1_S1_S1_Pd_param_2];
	ld.param.u64 	%rd3, [_Z32massMatrixMultiplyRegisterKernelILi6ELi8ELi2EEviPKdS1_S1_S1_Pd_param_3];
	ld.param.u64 	%rd4, [_Z32massMatrixMultiplyRegisterKernelILi6ELi8ELi2EEviPKdS1_S1_S1_Pd_param_4];
	mov.u32 	%r102, %tid.x;
	mov.u32 	%r2, %tid.y;
	mov.u32 	%r18, %ctaid.x;
	shl.b32 	%r19, %r18, 1;
	add.s32 	%r3, %r19, %r2;
	setp.ge.s32 	%p1, %r3, %r17;
	@%p1 bra 	$L__BB46_2;
	cvta.to.global.u64 	%rd6, %rd4;
	mad.lo.s32 	%r20, %r3, 216, %r102;
	mul.wide.s32 	%rd7, %r20, 8;
	add.s64 	%rd8, %rd6, %rd7;
	ld.global.nc.f64 	%fd329, [%rd8];
	ld.global.nc.f64 	%fd328, [%rd8+288];
	ld.global.nc.f64 	%fd327, [%rd8+576];
	ld.global.nc.f64 	%fd326, [%rd8+864];
	ld.global.nc.f64 	%fd325, [%rd8+1152];
	ld.global.nc.f64 	%fd324, [%rd8+1440];
$L__BB46_2:
	setp.gt.u32 	%p2, %r102, 11;
	@%p2 bra 	$L__BB46_4;
	cvta.to.global.u64 	%rd9, %rd2;
	mul.wide.u32 	%rd10, %r102, 8;
	add.s64 	%rd11, %rd9, %rd10;
	ld.global.nc.f64 	%fd74, [%rd11];
	shl.b32 	%r21, %r102, 3;
	mov.u32 	%r22, _ZZ32massMatrixMultiplyRegisterKernelILi6ELi8ELi2EEviPKdS1_S1_S1_PdE14s_oddDofToQuad;
	add.s32 	%r23, %r22, %r21;
	st.shared.f64 	[%r23], %fd74;
	cvta.to.global.u64 	%rd12, %rd3;
	add.s64 	%rd13, %rd12, %rd10;
	ld.global.nc.f64 	%fd75, [%rd13];
	mov.u32 	%r24, _ZZ32massMatrixMultiplyRegisterKernelILi6ELi8ELi2EEviPKdS1_S1_S1_PdE15s_evenDofToQuad;
	add.s32 	%r25, %r24, %r21;
	st.shared.f64 	[%r25], %fd75;
$L__BB46_4:
	cvt.u16.u32 	%rs1, %r102;
	bar.sync 	0;
	ld.shared.f64 	%fd13, [_ZZ32massMatrixMultiplyRegisterKernelILi6ELi8ELi2EEviPKdS1_S1_S1_PdE14s_oddDofToQuad];
	ld.shared.f64 	%fd14, [_ZZ32massMatrixMultiplyRegisterKernelILi6ELi8ELi2EEviPKdS1_S1_S1_PdE15s_evenDofToQuad];
	ld.shared.f64 	%fd15, [_ZZ32massMatrixMultiplyRegisterKernelILi6ELi8ELi2EEviPKdS1_S1_S1_PdE14s_oddDofToQuad+8];
	ld.shared.f64 	%fd16, [_ZZ32massMatrixMultiplyRegisterKernelILi6ELi8ELi2EEviPKdS1_S1_S1_PdE15s_evenDofToQuad+8];
	ld.shared.f64 	%fd17, [_ZZ32massMatrixMultiplyRegisterKernelILi6ELi8ELi2EEviPKdS1_S1_S1_PdE14s_oddDofToQuad+16];
	ld.shared.f64 	%fd18, [_ZZ32massMatrixMultiplyRegisterKernelILi6ELi8ELi2EEviPKdS1_S1_S1_PdE15s_evenDofToQuad+16];
	ld.shared.f64 	%fd19, [_ZZ32massMatrixMultiplyRegisterKernelILi6ELi8ELi2EEviPKdS1_S1_S1_PdE14s_oddDofToQuad+24];
	ld.shared.f64 	%fd20, [_ZZ32massMatrixMultiplyRegisterKernelILi6ELi8ELi2EEviPKdS1_S1_S1_PdE15s_evenDofToQuad+24];
	ld.shared.f64 	%fd21, [_ZZ32massMatrixMultiplyRegisterKernelILi6ELi8ELi2EEviPKdS1_S1_S1_PdE14s_oddDofToQuad+32];
	ld.shared.f64 	%fd22, [_ZZ32massMatrixMultiplyRegisterKernelILi6ELi8ELi2EEviPKdS1_S1_S1_PdE15s_evenDofToQuad+32];
	ld.shared.f64 	%fd23, [_ZZ32massMatrixMultiplyRegisterKernelILi6ELi8ELi2EEviPKdS1_S1_S1_PdE14s_oddDofToQuad+40];
	ld.shared.f64 	%fd24, [_ZZ32massMatrixMultiplyRegisterKernelILi6ELi8ELi2EEviPKdS1_S1_S1_PdE15s_evenDofToQuad+40];
	ld.shared.f64 	%fd25, [_ZZ32massMatrixMultiplyRegisterKernelILi6ELi8ELi2EEviPKdS1_S1_S1_PdE14s_oddDofToQuad+48];
	ld.shared.f64 	%fd26, [_ZZ32massMatrixMultiplyRegisterKernelILi6ELi8ELi2EEviPKdS1_S1_S1_PdE15s_evenDofToQuad+48];
	ld.shared.f64 	%fd27, [_ZZ32massMatrixMultiplyRegisterKernelILi6ELi8ELi2EEviPKdS1_S1_S1_PdE14s_oddDofToQuad+56];
	ld.shared.f64 	%fd28, [_ZZ32massMatrixMultiplyRegisterKernelILi6ELi8ELi2EEviPKdS1_S1_S1_PdE15s_evenDofToQuad+56];
	ld.shared.f64 	%fd29, [_ZZ32massMatrixMultiplyRegisterKernelILi6ELi8ELi2EEviPKdS1_S1_S1_PdE14s_oddDofToQuad+64];
	ld.shared.f64 	%fd30, [_ZZ32massMatrixMultiplyRegisterKernelILi6ELi8ELi2EEviPKdS1_S1_S1_PdE15s_evenDofToQuad+64];
	ld.shared.f64 	%fd31, [_ZZ32massMatrixMultiplyRegisterKernelILi6ELi8ELi2EEviPKdS1_S1_S1_PdE14s_oddDofToQuad+72];
	ld.shared.f64 	%fd32, [_ZZ32massMatrixMultiplyRegisterKernelILi6ELi8ELi2EEviPKdS1_S1_S1_PdE15s_evenDofToQuad+72];
	ld.shared.f64 	%fd33, [_ZZ32massMatrixMultiplyRegisterKernelILi6ELi8ELi2EEviPKdS1_S1_S1_PdE14s_oddDofToQuad+80];
	ld.shared.f64 	%fd34, [_ZZ32massMatrixMultiplyRegisterKernelILi6ELi8ELi2EEviPKdS1_S1_S1_PdE15s_evenDofToQuad+80];
	ld.shared.f64 	%fd35, [_ZZ32massMatrixMultiplyRegisterKernelILi6ELi8ELi2EEviPKdS1_S1_S1_PdE14s_oddDofToQuad+88];
	ld.shared.f64 	%fd36, [_ZZ32massMatrixMultiplyRegisterKernelILi6ELi8ELi2EEviPKdS1_S1_S1_PdE15s_evenDofToQuad+88];
	mul.hi.u16 	%rs2, %rs1, 10923;
	mul.lo.s16 	%rs3, %rs2, 6;
	sub.s16 	%rs4, %rs1, %rs3;
	add.f64 	%fd76, %fd329, %fd324;
	sub.f64 	%fd77, %fd329, %fd324;
	add.f64 	%fd78, %fd328, %fd325;
	sub.f64 	%fd79, %fd328, %fd325;
	add.f64 	%fd80, %fd327, %fd326;
	sub.f64 	%fd81, %fd327, %fd326;
	mov.u32 	%r26, _ZZ32massMatrixMultiplyRegisterKernelILi6ELi8ELi2EEviPKdS1_S1_S1_PdE6s_tmp1;
	mad.lo.s32 	%r27, %r2, 4608, %r26;
	mul.wide.u16 	%r28, %rs2, 72;
	add.s32 	%r29, %r27, %r28;
	mul.wide.u16 	%r30, %rs4, 8;
	add.s32 	%r5, %r29, %r30;
	fma.rn.f64 	%fd82, %fd13, %fd76, 0d0000000000000000;
	fma.rn.f64 	%fd83, %fd14, %fd77, 0d0000000000000000;
	fma.rn.f64 	%fd84, %fd15, %fd78, %fd82;
	fma.rn.f64 	%fd85, %fd16, %fd79, %fd83;
	fma.rn.f64 	%fd86, %fd17, %fd80, %fd84;
	fma.rn.f64 	%fd87, %fd18, %fd81, %fd85;
	sub.f64 	%fd88, %fd86, %fd87;
	st.shared.f64 	[%r5+4032], %fd88;
	add.f64 	%fd89, %fd87, %fd86;
	st.shared.f64 	[%r5], %fd89;
	fma.rn.f64 	%fd90, %fd19, %fd76, 0d0000000000000000;
	fma.rn.f64 	%fd91, %fd20, %fd77, 0d0000000000000000;
	fma.rn.f64 	%fd92, %fd21, %fd78, %fd90;
	fma.rn.f64 	%fd93, %fd22, %fd79, %fd91;
	fma.rn.f64 	%fd94, %fd23, %fd80, %fd92;
	fma.rn.f64 	%fd95, %fd24, %fd81, %fd93;
	sub.f64 	%fd96, %fd94, %fd95;
	st.shared.f64 	[%r5+3456], %fd96;
	add.f64 	%fd97, %fd95, %fd94;
	st.shared.f64 	[%r5+576], %fd97;
	fma.rn.f64 	%fd98, %fd25, %fd76, 0d0000000000000000;
	fma.rn.f64 	%fd99, %fd26, %fd77, 0d0000000000000000;
	fma.rn.f64 	%fd100, %fd27, %fd78, %fd98;
	fma.rn.f64 	%fd101, %fd28, %fd79, %fd99;
	fma.rn.f64 	%fd102, %fd29, %fd80, %fd100;
	fma.rn.f64 	%fd103, %fd30, %fd81, %fd101;
	sub.f64 	%fd104, %fd102, %fd103;
	st.shared.f64 	[%r5+2880], %fd104;
	add.f64 	%fd105, %fd103, %fd102;
	st.shared.f64 	[%r5+1152], %fd105;
	fma.rn.f64 	%fd106, %fd31, %fd76, 0d0000000000000000;
	fma.rn.f64 	%fd107, %fd32, %fd77, 0d0000000000000000;
	fma.rn.f64 	%fd108, %fd33, %fd78, %fd106;
	fma.rn.f64 	%fd109, %fd34, %fd79, %fd107;
	fma.rn.f64 	%fd110, %fd35, %fd80, %fd108;
	fma.rn.f64 	%fd111, %fd36, %fd81, %fd109;
	sub.f64 	%fd112, %fd110, %fd111;
	st.shared.f64 	[%r5+2304], %fd112;
	add.f64 	%fd113, %fd111, %fd110;
	st.shared.f64 	[%r5+1728], %fd113;
	bar.sync 	0;
	setp.gt.u32 	%p3, %r102, 47;
	@%p3 bra 	$L__BB46_6;
$L__BB46_5:
	cvt.u16.u32 	%rs5, %r102;
	mul.lo.s16 	%rs6, %rs5, 171;
	shr.u16 	%rs7, %rs6, 10;
	mul.lo.s16 	%rs8, %rs7, 6;
	sub.s16 	%rs9, %rs5, %rs8;
	mul.wide.u16 	%r34, %rs7, 576;
	add.s32 	%r35, %r27, %r34;
	and.b16  	%rs10, %rs9, 255;
	mul.wide.u16 	%r36, %rs10, 8;
	add.s32 	%r37, %r35, %r36;
	ld.shared.f64 	%fd114, [%r37];
	ld.shared.f64 	%fd115, [%r37+360];
	add.f64 	%fd116, %fd114, %fd115;
	sub.f64 	%fd117, %fd114, %fd115;
	ld.shared.f64 	%fd118, [%r37+72];
	ld.shared.f64 	%fd119, [%r37+288];
	add.f64 	%fd120, %fd118, %fd119;
	sub.f64 	%fd121, %fd118, %fd119;
	ld.shared.f64 	%fd122, [%r37+144];
	ld.shared.f64 	%fd123, [%r37+216];
	add.f64 	%fd124, %fd122, %fd123;
	sub.f64 	%fd125, %fd122, %fd123;
	fma.rn.f64 	%fd126, %fd13, %fd116, 0d0000000000000000;
	fma.rn.f64 	%fd127, %fd14, %fd117, 0d0000000000000000;
	fma.rn.f64 	%fd128, %fd15, %fd120, %fd126;
	fma.rn.f64 	%fd129, %fd16, %fd121, %fd127;
	fma.rn.f64 	%fd130, %fd17, %fd124, %fd128;
	fma.rn.f64 	%fd131, %fd18, %fd125, %fd129;
	sub.f64 	%fd132, %fd130, %fd131;
	st.shared.f64 	[%r37+504], %fd132;
	add.f64 	%fd133, %fd131, %fd130;
	st.shared.f64 	[%r37], %fd133;
	fma.rn.f64 	%fd134, %fd19, %fd116, 0d0000000000000000;
	fma.rn.f64 	%fd135, %fd20, %fd117, 0d0000000000000000;
	fma.rn.f64 	%fd136, %fd21, %fd120, %fd134;
	fma.rn.f64 	%fd137, %fd22, %fd121, %fd135;
	fma.rn.f64 	%fd138, %fd23, %fd124, %fd136;
	fma.rn.f64 	%fd139, %fd24, %fd125, %fd137;
	sub.f64 	%fd140, %fd138, %fd139;
	st.shared.f64 	[%r37+432], %fd140;
	add.f64 	%fd141, %fd139, %fd138;
	st.shared.f64 	[%r37+72], %fd141;
	fma.rn.f64 	%fd142, %fd25, %fd116, 0d0000000000000000;
	fma.rn.f64 	%fd143, %fd26, %fd117, 0d0000000000000000;
	fma.rn.f64 	%fd144, %fd27, %fd120, %fd142;
	fma.rn.f64 	%fd145, %fd28, %fd121, %fd143;
	fma.rn.f64 	%fd146, %fd29, %fd124, %fd144;
	fma.rn.f64 	%fd147, %fd30, %fd125, %fd145;
	sub.f64 	%fd148, %fd146, %fd147;
	st.shared.f64 	[%r37+360], %fd148;
	add.f64 	%fd149, %fd147, %fd146;
	st.shared.f64 	[%r37+144], %fd149;
	fma.rn.f64 	%fd150, %fd31, %fd116, 0d0000000000000000;
	fma.rn.f64 	%fd151, %fd32, %fd117, 0d0000000000000000;
	fma.rn.f64 	%fd152, %fd33, %fd120, %fd150;
	fma.rn.f64 	%fd153, %fd34, %fd121, %fd151;
	fma.rn.f64 	%fd154, %fd35, %fd124, %fd152;
	fma.rn.f64 	%fd155, %fd36, %fd125, %fd153;
	sub.f64 	%fd156, %fd154, %fd155;
	st.shared.f64 	[%r37+288], %fd156;
	add.f64 	%fd157, %fd155, %fd154;
	st.shared.f64 	[%r37+216], %fd157;
	add.s32 	%r7, %r102, 36;
	setp.lt.u32 	%p4, %r102, 12;
	mov.u32 	%r102, %r7;
	@%p4 bra 	$L__BB46_5;
$L__BB46_6:
	bar.sync 	0;
	mov.u32 	%r103, %tid.x;
	setp.gt.u32 	%p5, %r103, 63;
	@%p5 bra 	$L__BB46_17;
	shl.b32 	%r49, %r3, 9;
	cvt.s64.s32 	%rd18, %r49;
$L__BB46_8:
	ld.param.u32 	%r97, [_Z32massMatrixMultiplyRegisterKernelILi6ELi8ELi2EEviPKdS1_S1_S1_Pd_param_0];
	setp.ge.s32 	%p6, %r3, %r97;
	and.b32  	%r41, %r103, 7;
	shr.u32 	%r42, %r103, 3;
	mad.lo.s32 	%r45, %r42, 576, %r27;
	mad.lo.s32 	%r46, %r41, 72, %r45;
	ld.shared.f64 	%fd159, [%r46];
	ld.shared.f64 	%fd160, [%r46+40];
	add.f64 	%fd37, %fd159, %fd160;
	sub.f64 	%fd38, %fd159, %fd160;
	ld.shared.f64 	%fd161, [%r46+8];
	ld.shared.f64 	%fd162, [%r46+32];
	add.f64 	%fd39, %fd161, %fd162;
	sub.f64 	%fd40, %fd161, %fd162;
	ld.shared.f64 	%fd163, [%r46+16];
	ld.shared.f64 	%fd164, [%r46+24];
	add.f64 	%fd41, %fd163, %fd164;
	sub.f64 	%fd42, %fd163, %fd164;
	mov.f64 	%fd330, 0d0000000000000000;
	mov.f64 	%fd331, %fd330;
	@%p6 bra 	$L__BB46_10;
	ld.param.u64 	%rd49, [_Z32massMatrixMultiplyRegisterKernelILi6ELi8ELi2EEviPKdS1_S1_S1_Pd_param_1];
	cvta.to.global.u64 	%rd14, %rd49;
	shl.b32 	%r47, %r103, 3;
	and.b32  	%r48, %r47, 504;
	or.b32  	%r50, %r48, %r49;
	mul.wide.s32 	%rd15, %r50, 8;
	add.s64 	%rd16, %rd14, %rd15;
	ld.global.nc.f64 	%fd330, [%rd16];
	cvt.u64.u32 	%rd17, %r48;
	or.b64  	%rd19, %rd17, %rd18;
	shl.b64 	%rd20, %rd19, 3;
	add.s64 	%rd21, %rd14, %rd20;
	ld.global.nc.f64 	%fd331, [%rd21+56];
$L__BB46_10:
	ld.param.u32 	%r98, [_Z32massMatrixMultiplyRegisterKernelILi6ELi8ELi2EEviPKdS1_S1_S1_Pd_param_0];
	setp.ge.s32 	%p7, %r3, %r98;
	fma.rn.f64 	%fd166, %fd13, %fd37, 0d0000000000000000;
	fma.rn.f64 	%fd167, %fd15, %fd39, %fd166;
	fma.rn.f64 	%fd168, %fd17, %fd41, %fd167;
	fma.rn.f64 	%fd169, %fd14, %fd38, 0d0000000000000000;
	fma.rn.f64 	%fd170, %fd16, %fd40, %fd169;
	fma.rn.f64 	%fd171, %fd18, %fd42, %fd170;
	add.f64 	%fd172, %fd168, %fd171;
	sub.f64 	%fd173, %fd168, %fd171;
	mul.f64 	%fd174, %fd172, %fd330;
	mul.f64 	%fd175, %fd173, %fd331;
	sub.f64 	%fd47, %fd174, %fd175;
	add.f64 	%fd48, %fd174, %fd175;
	mov.f64 	%fd332, 0d0000000000000000;
	mov.f64 	%fd333, %fd332;
	@%p7 bra 	$L__BB46_12;
	ld.param.u64 	%rd50, [_Z32massMatrixMultiplyRegisterKernelILi6ELi8ELi2EEviPKdS1_S1_S1_Pd_param_1];
	cvta.to.global.u64 	%rd22, %rd50;
	shl.b32 	%r51, %r103, 3;
	and.b32  	%r52, %r51, 504;
	mov.u32 	%r53, %ctaid.x;
	shl.b32 	%r54, %r53, 1;
	mov.u32 	%r55, %tid.y;
	add.s32 	%r56, %r54, %r55;
	shl.b32 	%r57, %r56, 9;
	or.b32  	%r58, %r52, %r57;
	mul.wide.s32 	%rd23, %r58, 8;
	add.s64 	%rd24, %rd22, %rd23;
	ld.global.nc.f64 	%fd332, [%rd24+8];
	cvt.u64.u32 	%rd25, %r52;
	cvt.s64.s32 	%rd26, %r57;
	or.b64  	%rd27, %rd25, %rd26;
	shl.b64 	%rd28, %rd27, 3;
	add.s64 	%rd29, %rd22, %rd28;
	ld.global.nc.f64 	%fd333, [%rd29+48];
$L__BB46_12:
	ld.param.u32 	%r99, [_Z32massMatrixMultiplyRegisterKernelILi6ELi8ELi2EEviPKdS1_S1_S1_Pd_param_0];
	mov.u32 	%r59, %ctaid.x;
	shl.b32 	%r60, %r59, 1;
	mov.u32 	%r61, %tid.y;
	add.s32 	%r62, %r60, %r61;
	setp.ge.s32 	%p8, %r62, %r99;
	fma.rn.f64 	%fd177, %fd19, %fd37, 0d0000000000000000;
	fma.rn.f64 	%fd178, %fd21, %fd39, %fd177;
	fma.rn.f64 	%fd179, %fd23, %fd41, %fd178;
	fma.rn.f64 	%fd180, %fd20, %fd38, 0d0000000000000000;
	fma.rn.f64 	%fd181, %fd22, %fd40, %fd180;
	fma.rn.f64 	%fd182, %fd24, %fd42, %fd181;
	add.f64 	%fd183, %fd179, %fd182;
	sub.f64 	%fd184, %fd179, %fd182;
	mul.f64 	%fd185, %fd183, %fd332;
	mul.f64 	%fd186, %fd184, %fd333;
	sub.f64 	%fd53, %fd185, %fd186;
	add.f64 	%fd54, %fd185, %fd186;
	mov.f64 	%fd334, 0d0000000000000000;
	mov.f64 	%fd335, %fd334;
	@%p8 bra 	$L__BB46_14;
	ld.param.u64 	%rd51, [_Z32massMatrixMultiplyRegisterKernelILi6ELi8ELi2EEviPKdS1_S1_S1_Pd_param_1];
	cvta.to.global.u64 	%rd30, %rd51;
	shl.b32 	%r63, %r103, 3;
	and.b32  	%r64, %r63, 504;
	mov.u32 	%r65, %ctaid.x;
	shl.b32 	%r66, %r65, 1;
	mov.u32 	%r67, %tid.y;
	add.s32 	%r68, %r66, %r67;
	shl.b32 	%r69, %r68, 9;
	or.b32  	%r70, %r64, %r69;
	mul.wide.s32 	%rd31, %r70, 8;
	add.s64 	%rd32, %rd30, %rd31;
	ld.global.nc.f64 	%fd334, [%rd32+16];
	cvt.u64.u32 	%rd33, %r64;
	cvt.s64.s32 	%rd34, %r69;
	or.b64  	%rd35, %rd33, %rd34;
	shl.b64 	%rd36, %rd35, 3;
	add.s64 	%rd37, %rd30, %rd36;
	ld.global.nc.f64 	%fd335, [%rd37+40];
$L__BB46_14:
	ld.param.u32 	%r100, [_Z32massMatrixMultiplyRegisterKernelILi6ELi8ELi2EEviPKdS1_S1_S1_Pd_param_0];
	mov.u32 	%r71, %ctaid.x;
	shl.b32 	%r72, %r71, 1;
	mov.u32 	%r73, %tid.y;
	add.s32 	%r11, %r72, %r73;
	setp.ge.s32 	%p9, %r11, %r100;
	fma.rn.f64 	%fd188, %fd26, %fd38, 0d0000000000000000;
	fma.rn.f64 	%fd189, %fd28, %fd40, %fd188;
	fma.rn.f64 	%fd190, %fd30, %fd42, %fd189;
	fma.rn.f64 	%fd191, %fd25, %fd37, 0d0000000000000000;
	fma.rn.f64 	%fd192, %fd27, %fd39, %fd191;
	fma.rn.f64 	%fd193, %fd29, %fd41, %fd192;
	add.f64 	%fd194, %fd193, %fd190;
	sub.f64 	%fd195, %fd193, %fd190;
	mul.f64 	%fd196, %fd194, %fd334;
	mul.f64 	%fd197, %fd195, %fd335;
	sub.f64 	%fd59, %fd196, %fd197;
	add.f64 	%fd60, %fd196, %fd197;
	fma.rn.f64 	%fd198, %fd31, %fd37, 0d0000000000000000;
	fma.rn.f64 	%fd199, %fd32, %fd38, 0d0000000000000000;
	fma.rn.f64 	%fd200, %fd33, %fd39, %fd198;
	fma.rn.f64 	%fd201, %fd34, %fd40, %fd199;
	fma.rn.f64 	%fd61, %fd35, %fd41, %fd200;
	fma.rn.f64 	%fd62, %fd36, %fd42, %fd201;
	mov.f64 	%fd336, 0d0000000000000000;
	mov.f64 	%fd337, %fd336;
	@%p9 bra 	$L__BB46_16;
	ld.param.u64 	%rd52, [_Z32massMatrixMultiplyRegisterKernelILi6ELi8ELi2EEviPKdS1_S1_S1_Pd_param_1];
	cvta.to.global.u64 	%rd38, %rd52;
	shl.b32 	%r74, %r103, 3;
	and.b32  	%r75, %r74, 504;
	shl.b32 	%r76, %r11, 9;
	or.b32  	%r77, %r75, %r76;
	mul.wide.s32 	%rd39, %r77, 8;
	add.s64 	%rd40, %rd38, %rd39;
	ld.global.nc.f64 	%fd336, [%rd40+24];
	cvt.u64.u32 	%rd41, %r75;
	cvt.s64.s32 	%rd42, %r76;
	or.b64  	%rd43, %rd41, %rd42;
	shl.b64 	%rd44, %rd43, 3;
	add.s64 	%rd45, %rd38, %rd44;
	ld.global.nc.f64 	%fd337, [%rd45+32];
$L__BB46_16:
	add.f64 	%fd202, %fd61, %fd62;
	sub.f64 	%fd203, %fd61, %fd62;
	mul.f64 	%fd204, %fd202, %fd336;
	mul.f64 	%fd205, %fd203, %fd337;
	sub.f64 	%fd206, %fd204, %fd205;
	add.f64 	%fd207, %fd204, %fd205;
	fma.rn.f64 	%fd208, %fd13, %fd48, 0d0000000000000000;
	fma.rn.f64 	%fd209, %fd14, %fd47, 0d0000000000000000;
	fma.rn.f64 	%fd210, %fd19, %fd54, %fd208;
	fma.rn.f64 	%fd211, %fd20, %fd53, %fd209;
	fma.rn.f64 	%fd212, %fd25, %fd60, %fd210;
	fma.rn.f64 	%fd213, %fd26, %fd59, %fd211;
	fma.rn.f64 	%fd214, %fd31, %fd207, %fd212;
	fma.rn.f64 	%fd215, %fd32, %fd206, %fd213;
	sub.f64 	%fd216, %fd214, %fd215;
	shr.u32 	%r78, %r103, 3;
	mov.u32 	%r79, %tid.y;
	mov.u32 	%r80, _ZZ32massMatrixMultiplyRegisterKernelILi6ELi8ELi2EEviPKdS1_S1_S1_PdE6s_tmp1;
	mad.lo.s32 	%r81, %r79, 4608, %r80;
	mad.lo.s32 	%r82, %r78, 576, %r81;
	and.b32  	%r83, %r103, 7;
	mad.lo.s32 	%r84, %r83, 72, %r82;
	st.shared.f64 	[%r84+40], %fd216;
	add.f64 	%fd217, %fd214, %fd215;
	st.shared.f64 	[%r84], %fd217;
	fma.rn.f64 	%fd218, %fd15, %fd48, 0d0000000000000000;
	fma.rn.f64 	%fd219, %fd16, %fd47, 0d0000000000000000;
	fma.rn.f64 	%fd220, %fd21, %fd54, %fd218;
	fma.rn.f64 	%fd221, %fd22, %fd53, %fd219;
	fma.rn.f64 	%fd222, %fd27, %fd60, %fd220;
	fma.rn.f64 	%fd223, %fd28, %fd59, %fd221;
	fma.rn.f64 	%fd224, %fd33, %fd207, %fd222;
	fma.rn.f64 	%fd225, %fd34, %fd206, %fd223;
	sub.f64 	%fd226, %fd224, %fd225;
	st.shared.f64 	[%r84+32], %fd226;
	add.f64 	%fd227, %fd224, %fd225;
	st.shared.f64 	[%r84+8], %fd227;
	fma.rn.f64 	%fd228, %fd17, %fd48, 0d0000000000000000;
	fma.rn.f64 	%fd229, %fd18, %fd47, 0d0000000000000000;
	fma.rn.f64 	%fd230, %fd23, %fd54, %fd228;
	fma.rn.f64 	%fd231, %fd24, %fd53, %fd229;
	fma.rn.f64 	%fd232, %fd29, %fd60, %fd230;
	fma.rn.f64 	%fd233, %fd30, %fd59, %fd231;
	fma.rn.f64 	%fd234, %fd35, %fd207, %fd232;
	fma.rn.f64 	%fd235, %fd36, %fd206, %fd233;
	sub.f64 	%fd236, %fd234, %fd235;
	st.shared.f64 	[%r84+24], %fd236;
	add.f64 	%fd237, %fd234, %fd235;
	st.shared.f64 	[%r84+16], %fd237;
	add.s32 	%r12, %r103, 36;
	setp.lt.u32 	%p10, %r103, 28;
	mov.u32 	%r103, %r12;
	@%p10 bra 	$L__BB46_8;
$L__BB46_17:
	mov.u32 	%r104, %tid.x;
	setp.gt.u32 	%p11, %r104, 47;
	bar.sync 	0;
	@%p11 bra 	$L__BB46_20;
	mov.u32 	%r85, %tid.y;
	mov.u32 	%r86, _ZZ32massMatrixMultiplyRegisterKernelILi6ELi8ELi2EEviPKdS1_S1_S1_PdE6s_tmp1;
	mad.lo.s32 	%r87, %r85, 4608, %r86;
$L__BB46_19:
	cvt.u16.u32 	%rs11, %r104;
	mul.lo.s16 	%rs12, %rs11, 171;
	shr.u16 	%rs13, %rs12, 10;
	mul.lo.s16 	%rs14, %rs13, 6;
	sub.s16 	%rs15, %rs11, %rs14;
	mul.wide.u16 	%r88, %rs13, 576;
	add.s32 	%r89, %r87, %r88;
	and.b16  	%rs16, %rs15, 255;
	mul.wide.u16 	%r90, %rs16, 8;
	add.s32 	%r91, %r89, %r90;
	ld.shared.f64 	%fd238, [%r91];
	ld.shared.f64 	%fd239, [%r91+504];
	add.f64 	%fd240, %fd238, %fd239;
	sub.f64 	%fd241, %fd238, %fd239;
	ld.shared.f64 	%fd242, [%r91+72];
	ld.shared.f64 	%fd243, [%r91+432];
	add.f64 	%fd244, %fd242, %fd243;
	sub.f64 	%fd245, %fd242, %fd243;
	ld.shared.f64 	%fd246, [%r91+144];
	ld.shared.f64 	%fd247, [%r91+360];
	add.f64 	%fd248, %fd246, %fd247;
	sub.f64 	%fd249, %fd246, %fd247;
	ld.shared.f64 	%fd250, [%r91+216];
	ld.shared.f64 	%fd251, [%r91+288];
	add.f64 	%fd252, %fd250, %fd251;
	sub.f64 	%fd253, %fd250, %fd251;
	fma.rn.f64 	%fd254, %fd13, %fd240, 0d0000000000000000;
	fma.rn.f64 	%fd255, %fd14, %fd241, 0d0000000000000000;
	fma.rn.f64 	%fd256, %fd19, %fd244, %fd254;
	fma.rn.f64 	%fd257, %fd20, %fd245, %fd255;
	fma.rn.f64 	%fd258, %fd25, %fd248, %fd256;
	fma.rn.f64 	%fd259, %fd26, %fd249, %fd257;
	fma.rn.f64 	%fd260, %fd31, %fd252, %fd258;
	fma.rn.f64 	%fd261, %fd32, %fd253, %fd259;
	sub.f64 	%fd262, %fd260, %fd261;
	st.shared.f64 	[%r91+360], %fd262;
	add.f64 	%fd263, %fd260, %fd261;
	st.shared.f64 	[%r91], %fd263;
	fma.rn.f64 	%fd264, %fd15, %fd240, 0d0000000000000000;
	fma.rn.f64 	%fd265, %fd16, %fd241, 0d0000000000000000;
	fma.rn.f64 	%fd266, %fd21, %fd244, %fd264;
	fma.rn.f64 	%fd267, %fd22, %fd245, %fd265;
	fma.rn.f64 	%fd268, %fd27, %fd248, %fd266;
	fma.rn.f64 	%fd269, %fd28, %fd249, %fd267;
	fma.rn.f64 	%fd270, %fd33, %fd252, %fd268;
	fma.rn.f64 	%fd271, %fd34, %fd253, %fd269;
	sub.f64 	%fd272, %fd270, %fd271;
	st.shared.f64 	[%r91+288], %fd272;
	add.f64 	%fd273, %fd270, %fd271;
	st.shared.f64 	[%r91+72], %fd273;
	fma.rn.f64 	%fd274, %fd17, %fd240, 0d0000000000000000;
	fma.rn.f64 	%fd275, %fd18, %fd241, 0d0000000000000000;
	fma.rn.f64 	%fd276, %fd23, %fd244, %fd274;
	fma.rn.f64 	%fd277, %fd24, %fd245, %fd275;
	fma.rn.f64 	%fd278, %fd29, %fd248, %fd276;
	fma.rn.f64 	%fd279, %fd30, %fd249, %fd277;
	fma.rn.f64 	%fd280, %fd35, %fd252, %fd278;
	fma.rn.f64 	%fd281, %fd36, %fd253, %fd279;
	sub.f64 	%fd282, %fd280, %fd281;
	st.shared.f64 	[%r91+216], %fd282;
	add.f64 	%fd283, %fd280, %fd281;
	st.shared.f64 	[%r91+144], %fd283;
	add.s32 	%r15, %r104, 36;
	setp.lt.u32 	%p12, %r104, 12;
	mov.u32 	%r104, %r15;
	@%p12 bra 	$L__BB46_19;
$L__BB46_20:
	ld.param.u32 	%r101, [_Z32massMatrixMultiplyRegisterKernelILi6ELi8ELi2EEviPKdS1_S1_S1_Pd_param_0];
	mov.u32 	%r92, %ctaid.x;
	shl.b32 	%r93, %r92, 1;
	mov.u32 	%r94, %tid.y;
	add.s32 	%r16, %r93, %r94;
	setp.ge.s32 	%p13, %r16, %r101;
	bar.sync 	0;
	ld.shared.f64 	%fd284, [%r5];
	ld.shared.f64 	%fd285, [%r5+4032];
	add.f64 	%fd286, %fd284, %fd285;
	sub.f64 	%fd287, %fd284, %fd285;
	ld.shared.f64 	%fd288, [%r5+576];
	ld.shared.f64 	%fd289, [%r5+3456];
	add.f64 	%fd290, %fd288, %fd289;
	sub.f64 	%fd291, %fd288, %fd289;
	ld.shared.f64 	%fd292, [%r5+1152];
	ld.shared.f64 	%fd293, [%r5+2880];
	add.f64 	%fd294, %fd292, %fd293;
	sub.f64 	%fd295, %fd292, %fd293;
	ld.shared.f64 	%fd296, [%r5+1728];
	ld.shared.f64 	%fd297, [%r5+2304];
	add.f64 	%fd298, %fd296, %fd297;
	sub.f64 	%fd299, %fd296, %fd297;
	fma.rn.f64 	%fd300, %fd13, %fd286, 0d0000000000000000;
	fma.rn.f64 	%fd301, %fd14, %fd287, 0d0000000000000000;
	fma.rn.f64 	%fd302, %fd19, %fd290, %fd300;
	fma.rn.f64 	%fd303, %fd20, %fd291, %fd301;
	fma.rn.f64 	%fd304, %fd25, %fd294, %fd302;
	fma.rn.f64 	%fd305, %fd26, %fd295, %fd303;
	fma.rn.f64 	%fd67, %fd31, %fd298, %fd304;
	fma.rn.f64 	%fd68, %fd32, %fd299, %fd305;
	fma.rn.f64 	%fd306, %fd15, %fd286, 0d0000000000000000;
	fma.rn.f64 	%fd307, %fd16, %fd287, 0d0000000000000000;
	fma.rn.f64 	%fd308, %fd21, %fd290, %fd306;
	fma.rn.f64 	%fd309, %fd22, %fd291, %fd307;
	fma.rn.f64 	%fd310, %fd27, %fd294, %fd308;
	fma.rn.f64 	%fd311, %fd28, %fd295, %fd309;
	fma.rn.f64 	%fd69, %fd33, %fd298, %fd310;
	fma.rn.f64 	%fd70, %fd34, %fd299, %fd311;
	fma.rn.f64 	%fd312, %fd17, %fd286, 0d0000000000000000;
	fma.rn.f64 	%fd313, %fd18, %fd287, 0d0000000000000000;
	fma.rn.f64 	%fd314, %fd23, %fd290, %fd312;
	fma.rn.f64 	%fd315, %fd24, %fd291, %fd313;
	fma.rn.f64 	%fd316, %fd29, %fd294, %fd314;
	fma.rn.f64 	%fd317, %fd30, %fd295, %fd315;
	fma.rn.f64 	%fd71, %fd35, %fd298, %fd316;
	fma.rn.f64 	%fd72, %fd36, %fd299, %fd317;
	@%p13 bra 	$L__BB46_22;
	ld.param.u64 	%rd53, [_Z32massMatrixMultiplyRegisterKernelILi6ELi8ELi2EEviPKdS1_S1_S1_Pd_param_5];
	mov.u32 	%r95, %tid.x;
	mad.lo.s32 	%r96, %r16, 216, %r95;
	cvta.to.global.u64 	%rd46, %rd53;
	mul.wide.s32 	%rd47, %r96, 8;
	add.s64 	%rd48, %rd46, %rd47;
	add.f64 	%fd318, %fd67, %fd68;
	st.global.f64 	[%rd48], %fd318;
	add.f64 	%fd319, %fd69, %fd70;
	st.global.f64 	[%rd48+288], %fd319;
	add.f64 	%fd320, %fd71, %fd72;
	st.global.f64 	[%rd48+576], %fd320;
	sub.f64 	%fd321, %fd71, %fd72;
	st.global.f64 	[%rd48+864], %fd321;
	sub.f64 	%fd322, %fd69, %fd70;
	st.global.f64 	[%rd48+1152], %fd322;
	sub.f64 	%fd323, %fd67, %fd68;
	st.global.f64 	[%rd48+1440], %fd323;
$L__BB46_22:
	ret;

}
	// .globl	_Z32massMatrixMultiplyConstantKernelILi6ELi8ELi2EEviPKdS1_S1_S1_Pd
.visible .entry _Z32massMatrixMultiplyConstantKernelILi6ELi8ELi2EEviPKdS1_S1_S1_Pd(
	.param .u32 _Z32massMatrixMultiplyConstantKernelILi6ELi8ELi2EEviPKdS1_S1_S1_Pd_param_0,
	.param .u64 .ptr .align 1 _Z32massMatrixMultiplyConstantKernelILi6ELi8ELi2EEviPKdS1_S1_S1_Pd_param_1,
	.param .u64 .ptr .align 1 _Z32massMatrixMultiplyConstantKernelILi6ELi8ELi2EEviPKdS1_S1_S1_Pd_param_2,
	.param .u64 .ptr .align 1 _Z32massMatrixMultiplyConstantKernelILi6ELi8ELi2EEviPKdS1_S1_S1_Pd_param_3,
	.param .u64 .ptr .align 1 _Z32massMatrixMultiplyConstantKernelILi6ELi8ELi2EEviPKdS1_S1_S1_Pd_param_4,
	.param .u64 .ptr .align 1 _Z32massMatrixMultiplyConstantKernelILi6ELi8ELi2EEviPKdS1_S1_S1_Pd_param_5
)
{
	.reg .pred 	%p<13>;
	.reg .b16 	%rs<17>;
	.reg .b32 	%r<59>;
	.reg .b64 	%rd<47>;
	.reg .b64 	%fd<346>;
	// demoted variable
	.shared .align 8 .b8 _ZZ32massMatrixMultiplyConstantKernelILi6ELi8ELi2EEviPKdS1_S1_S1_PdE6s_tmp1[9216];
	ld.param.u32 	%r14, [_Z32massMatrixMultiplyConstantKernelILi6ELi8ELi2EEviPKdS1_S1_S1_Pd_param_0];
	ld.param.u64 	%rd2, [_Z32massMatrixMultiplyConstantKernelILi6ELi8ELi2EEviPKdS1_S1_S1_Pd_param_4];
	mov.u32 	%r56, %tid.x;
	mov.u32 	%r2, %tid.y;
	mov.u32 	%r15, %ctaid.x;
	shl.b32 	%r16, %r15, 1;
	add.s32 	%r3, %r16, %r2;
	setp.ge.s32 	%p1, %r3, %r14;
	@%p1 bra 	$L__BB47_2;
	cvta.to.global.u64 	%rd4, %rd2;
	mad.lo.s32 	%r17, %r3, 216, %r56;
	mul.wide.s32 	%rd5, %r17, 8;
	add.s64 	%rd6, %rd4, %rd5;
	ld.global.nc.f64 	%fd337, [%rd6];
	ld.global.nc.f64 	%fd336, [%rd6+288];
	ld.global.nc.f64 	%fd335, [%rd6+576];
	ld.global.nc.f64 	%fd334, [%rd6+864];
	ld.global.nc.f64 	%fd333, [%rd6+1152];
	ld.global.nc.f64 	%fd332, [%rd6+1440];
$L__BB47_2:
	cvt.u16.u32 	%rs1, %r56;
	bar.sync 	0;
	mul.hi.u16 	%rs2, %rs1, 10923;
	mul.lo.s16 	%rs3, %rs2, 6;
	sub.s16 	%rs4, %rs1, %rs3;
	add.f64 	%fd72, %fd337, %fd332;
	sub.f64 	%fd73, %fd337, %fd332;
	add.f64 	%fd74, %fd336, %fd333;
	sub.f64 	%fd75, %fd336, %fd333;
	add.f64 	%fd76, %fd335, %fd334;
	sub.f64 	%fd77, %fd335, %fd334;
	mov.u32 	%r18, _ZZ32massMatrixMultiplyConstantKernelILi6ELi8ELi2EEviPKdS1_S1_S1_PdE6s_tmp1;
	mad.lo.s32 	%r4, %r2, 4608, %r18;
	mul.wide.u16 	%r19, %rs2, 72;
	add.s32 	%r20, %r4, %r19;
	mul.wide.u16 	%r21, %rs4, 8;
	add.s32 	%r5, %r20, %r21;
	ld.const.f64 	%fd78, [const_oddDofToQuad];
	fma.rn.f64 	%fd79, %fd78, %fd72, 0d0000000000000000;
	ld.const.f64 	%fd80, [const_evenDofToQuad];
	fma.rn.f64 	%fd81, %fd80, %fd73, 0d0000000000000000;
	ld.const.f64 	%fd13, [const_oddDofToQuad+8];
	fma.rn.f64 	%fd82, %fd13, %fd74, %fd79;
	ld.const.f64 	%fd14, [const_evenDofToQuad+8];
	fma.rn.f64 	%fd83, %fd14, %fd75, %fd81;
	ld.const.f64 	%fd15, [const_oddDofToQuad+16];
	fma.rn.f64 	%fd84, %fd15, %fd76, %fd82;
	ld.const.f64 	%fd16, [const_evenDofToQuad+16];
	fma.rn.f64 	%fd85, %fd16, %fd77, %fd83;
	sub.f64 	%fd86, %fd84, %fd85;
	st.shared.f64 	[%r5+4032], %fd86;
	add.f64 	%fd87, %fd85, %fd84;
	st.shared.f64 	[%r5], %fd87;
	ld.const.f64 	%fd17, [const_oddDofToQuad+24];
	fma.rn.f64 	%fd88, %fd17, %fd72, 0d0000000000000000;
	ld.const.f64 	%fd18, [const_evenDofToQuad+24];
	fma.rn.f64 	%fd89, %fd18, %fd73, 0d0000000000000000;
	ld.const.f64 	%fd19, [const_oddDofToQuad+32];
	fma.rn.f64 	%fd90, %fd19, %fd74, %fd88;
	ld.const.f64 	%fd20, [const_evenDofToQuad+32];
	fma.rn.f64 	%fd91, %fd20, %fd75, %fd89;
	ld.const.f64 	%fd21, [const_oddDofToQuad+40];
	fma.rn.f64 	%fd92, %fd21, %fd76, %fd90;
	ld.const.f64 	%fd22, [const_evenDofToQuad+40];
	fma.rn.f64 	%fd93, %fd22, %fd77, %fd91;
	sub.f64 	%fd94, %fd92, %fd93;
	st.shared.f64 	[%r5+3456], %fd94;
	add.f64 	%fd95, %fd93, %fd92;
	st.shared.f64 	[%r5+576], %fd95;
	ld.const.f64 	%fd23, [const_oddDofToQuad+48];
	fma.rn.f64 	%fd96, %fd23, %fd72, 0d0000000000000000;
	ld.const.f64 	%fd24, [const_evenDofToQuad+48];
	fma.rn.f64 	%fd97, %fd24, %fd73, 0d0000000000000000;
	ld.const.f64 	%fd25, [const_oddDofToQuad+56];
	fma.rn.f64 	%fd98, %fd25, %fd74, %fd96;
	ld.const.f64 	%fd26, [const_evenDofToQuad+56];
	fma.rn.f64 	%fd99, %fd26, %fd75, %fd97;
	ld.const.f64 	%fd27, [const_oddDofToQuad+64];
	fma.rn.f64 	%fd100, %fd27, %fd76, %fd98;
	ld.const.f64 	%fd28, [const_evenDofToQuad+64];
	fma.rn.f64 	%fd101, %fd28, %fd77, %fd99;
	sub.f64 	%fd102, %fd100, %fd101;
	st.shared.f64 	[%r5+2880], %fd102;
	add.f64 	%fd103, %fd101, %fd100;
	st.shared.f64 	[%r5+1152], %fd103;
	ld.const.f64 	%fd29, [const_oddDofToQuad+72];
	fma.rn.f64 	%fd104, %fd29, %fd72, 0d0000000000000000;
	ld.const.f64 	%fd30, [const_evenDofToQuad+72];
	fma.rn.f64 	%fd105, %fd30, %fd73, 0d0000000000000000;
	ld.const.f64 	%fd31, [const_oddDofToQuad+80];
	fma.rn.f64 	%fd106, %fd31, %fd74, %fd104;
	ld.const.f64 	%fd32, [const_evenDofToQuad+80];
	fma.rn.f64 	%fd107, %fd32, %fd75, %fd105;
	ld.const.f64 	%fd33, [const_oddDofToQuad+88];
	fma.rn.f64 	%fd108, %fd33, %fd76, %fd106;
	ld.const.f64 	%fd34, [const_evenDofToQuad+88];
	fma.rn.f64 	%fd109, %fd34, %fd77, %fd107;
	sub.f64 	%fd110, %fd108, %fd109;
	st.shared.f64 	[%r5+2304], %fd110;
	add.f64 	%fd111, %fd109, %fd108;
	st.shared.f64 	[%r5+1728], %fd111;
	bar.sync 	0;
	setp.gt.u32 	%p2, %r56, 47;
	@%p2 bra 	$L__BB47_4;
$L__BB47_3:
	cvt.u16.u32 	%rs5, %r56;
	mul.lo.s16 	%rs6, %rs5, 171;
	shr.u16 	%rs7, %rs6, 10;
	mul.lo.s16 	%rs8, %rs7, 6;
	sub.s16 	%rs9, %rs5, %rs8;
	mul.wide.u16 	%r22, %rs7, 576;
	add.s32 	%r23, %r4, %r22;
	and.b16  	%rs10, %rs9, 255;
	mul.wide.u16 	%r24, %rs10, 8;
	add.s32 	%r25, %r23, %r24;
	ld.shared.f64 	%fd112, [%r25];
	ld.shared.f64 	%fd113, [%r25+360];
	add.f64 	%fd114, %fd112, %fd113;
	sub.f64 	%fd115, %fd112, %fd113;
	ld.shared.f64 	%fd116, [%r25+72];
	ld.shared.f64 	%fd117, [%r25+288];
	add.f64 	%fd118, %fd116, %fd117;
	sub.f64 	%fd119, %fd116, %fd117;
	ld.shared.f64 	%fd120, [%r25+144];
	ld.shared.f64 	%fd121, [%r25+216];
	add.f64 	%fd122, %fd120, %fd121;
	sub.f64 	%fd123, %fd120, %fd121;
	fma.rn.f64 	%fd125, %fd78, %fd114, 0d0000000000000000;
	fma.rn.f64 	%fd127, %fd80, %fd115, 0d0000000000000000;
	fma.rn.f64 	%fd128, %fd13, %fd118, %fd125;
	fma.rn.f64 	%fd129, %fd14, %fd119, %fd127;
	fma.rn.f64 	%fd130, %fd15, %fd122, %fd128;
	fma.rn.f64 	%fd131, %fd16, %fd123, %fd129;
	sub.f64 	%fd132, %fd130, %fd131;
	st.shared.f64 	[%r25+504], %fd132;
	add.f64 	%fd133, %fd131, %fd130;
	st.shared.f64 	[%r25], %fd133;
	fma.rn.f64 	%fd134, %fd17, %fd114, 0d0000000000000000;
	fma.rn.f64 	%fd135, %fd18, %fd115, 0d0000000000000000;
	fma.rn.f64 	%fd136, %fd19, %fd118, %fd134;
	fma.rn.f64 	%fd137, %fd20, %fd119, %fd135;
	fma.rn.f64 	%fd138, %fd21, %fd122, %fd136;
	fma.rn.f64 	%fd139, %fd22, %fd123, %fd137;
	sub.f64 	%fd140, %fd138, %fd139;
	st.shared.f64 	[%r25+432], %fd140;
	add.f64 	%fd141, %fd139, %fd138;
	st.shared.f64 	[%r25+72], %fd141;
	fma.rn.f64 	%fd142, %fd23, %fd114, 0d0000000000000000;
	fma.rn.f64 	%fd143, %fd24, %fd115, 0d0000000000000000;
	fma.rn.f64 	%fd144, %fd25, %fd118, %fd142;
	fma.rn.f64 	%fd145, %fd26, %fd119, %fd143;
	fma.rn.f64 	%fd146, %fd27, %fd122, %fd144;
	fma.rn.f64 	%fd147, %fd28, %fd123, %fd145;
	sub.f64 	%fd148, %fd146, %fd147;
	st.shared.f64 	[%r25+360], %fd148;
	add.f64 	%fd149, %fd147, %fd146;
	st.shared.f64 	[%r25+144], %fd149;
	fma.rn.f64 	%fd150, %fd29, %fd114, 0d0000000000000000;
	fma.rn.f64 	%fd151, %fd30, %fd115, 0d0000000000000000;
	fma.rn.f64 	%fd152, %fd31, %fd118, %fd150;
	fma.rn.f64 	%fd153, %fd32, %fd119, %fd151;
	fma.rn.f64 	%fd154, %fd33, %fd122, %fd152;
	fma.rn.f64 	%fd155, %fd34, %fd123, %fd153;
	sub.f64 	%fd156, %fd154, %fd155;
	st.shared.f64 	[%r25+288], %fd156;
	add.f64 	%fd157, %fd155, %fd154;
	st.shared.f64 	[%r25+216], %fd157;
	add.s32 	%r7, %r56, 36;
	setp.lt.u32 	%p3, %r56, 12;
	mov.u32 	%r56, %r7;
	@%p3 bra 	$L__BB47_3;
$L__BB47_4:
	bar.sync 	0;
	mov.u32 	%r57, %tid.x;
	setp.gt.u32 	%p4, %r57, 63;
	@%p4 bra 	$L__BB47_15;
	shl.b32 	%r32, %r3, 9;
	cvt.s64.s32 	%rd11, %r32;
$L__BB47_6:
	setp.ge.s32 	%p5, %r3, %r14;
	and.b32  	%r26, %r57, 7;
	shr.u32 	%r27, %r57, 3;
	mad.lo.s32 	%r28, %r27, 576, %r4;
	mad.lo.s32 	%r29, %r26, 72, %r28;
	ld.shared.f64 	%fd159, [%r29];
	ld.shared.f64 	%fd160, [%r29+40];
	add.f64 	%fd35, %fd159, %fd160;
	sub.f64 	%fd36, %fd159, %fd160;
	ld.shared.f64 	%fd161, [%r29+8];
	ld.shared.f64 	%fd162, [%r29+32];
	add.f64 	%fd37, %fd161, %fd162;
	sub.f64 	%fd38, %fd161, %fd162;
	ld.shared.f64 	%fd163, [%r29+16];
	ld.shared.f64 	%fd164, [%r29+24];
	add.f64 	%fd39, %fd163, %fd164;
	sub.f64 	%fd40, %fd163, %fd164;
	mov.f64 	%fd338, 0d0000000000000000;
	mov.f64 	%fd339, %fd338;
	@%p5 bra 	$L__BB47_8;
	ld.param.u64 	%rd42, [_Z32massMatrixMultiplyConstantKernelILi6ELi8ELi2EEviPKdS1_S1_S1_Pd_param_1];
	cvta.to.global.u64 	%rd7, %rd42;
	shl.b32 	%r30, %r57, 3;
	and.b32  	%r31, %r30, 504;
	or.b32  	%r33, %r31, %r32;
	mul.wide.s32 	%rd8, %r33, 8;
	add.s64 	%rd9, %rd7, %rd8;
	ld.global.nc.f64 	%fd338, [%rd9];
	cvt.u64.u32 	%rd10, %r31;
	or.b64  	%rd12, %rd10, %rd11;
	shl.b64 	%rd13, %rd12, 3;
	add.s64 	%rd14, %rd7, %rd13;
	ld.global.nc.f64 	%fd339, [%rd14+56];
$L__BB47_8:
	fma.rn.f64 	%fd167, %fd78, %fd35, 0d0000000000000000;
	fma.rn.f64 	%fd168, %fd13, %fd37, %fd167;
	fma.rn.f64 	%fd169, %fd15, %fd39, %fd168;
	fma.rn.f64 	%fd171, %fd80, %fd36, 0d0000000000000000;
	fma.rn.f64 	%fd172, %fd14, %fd38, %fd171;
	fma.rn.f64 	%fd173, %fd16, %fd40, %fd172;
	add.f64 	%fd174, %fd169, %fd173;
	sub.f64 	%fd175, %fd169, %fd173;
	mul.f64 	%fd176, %fd174, %fd338;
	mul.f64 	%fd177, %fd175, %fd339;
	sub.f64 	%fd45, %fd176, %fd177;
	add.f64 	%fd46, %fd176, %fd177;
	mov.f64 	%fd340, 0d0000000000000000;
	mov.f64 	%fd341, %fd340;
	@%p5 bra 	$L__BB47_10;
	ld.param.u64 	%rd43, [_Z32massMatrixMultiplyConstantKernelILi6ELi8ELi2EEviPKdS1_S1_S1_Pd_param_1];
	cvta.to.global.u64 	%rd15, %rd43;
	shl.b32 	%r34, %r57, 3;
	and.b32  	%r35, %r34, 504;
	or.b32  	%r37, %r35, %r32;
	mul.wide.s32 	%rd16, %r37, 8;
	add.s64 	%rd17, %rd15, %rd16;
	ld.global.nc.f64 	%fd340, [%rd17+8];
	cvt.u64.u32 	%rd18, %r35;
	or.b64  	%rd20, %rd18, %rd11;
	shl.b64 	%rd21, %rd20, 3;
	add.s64 	%rd22, %rd15, %rd21;
	ld.global.nc.f64 	%fd341, [%rd22+48];
$L__BB47_10:
	fma.rn.f64 	%fd179, %fd17, %fd35, 0d0000000000000000;
	fma.rn.f64 	%fd180, %fd19, %fd37, %fd179;
	fma.rn.f64 	%fd181, %fd21, %fd39, %fd180;
	fma.rn.f64 	%fd182, %fd18, %fd36, 0d0000000000000000;
	fma.rn.f64 	%fd183, %fd20, %fd38, %fd182;
	fma.rn.f64 	%fd184, %fd22, %fd40, %fd183;
	add.f64 	%fd185, %fd181, %fd184;
	sub.f64 	%fd186, %fd181, %fd184;
	mul.f64 	%fd187, %fd185, %fd340;
	mul.f64 	%fd188, %fd186, %fd341;
	sub.f64 	%fd51, %fd187, %fd188;
	add.f64 	%fd52, %fd187, %fd188;
	mov.f64 	%fd342, 0d0000000000000000;
	mov.f64 	%fd343, %fd342;
	@%p5 bra 	$L__BB47_12;
	ld.param.u64 	%rd44, [_Z32massMatrixMultiplyConstantKernelILi6ELi8ELi2EEviPKdS1_S1_S1_Pd_param_1];
	cvta.to.global.u64 	%rd23, %rd44;
	shl.b32 	%r38, %r57, 3;
	and.b32  	%r39, %r38, 504;
	shl.b32 	%r40, %r3, 9;
	or.b32  	%r41, %r39, %r40;
	mul.wide.s32 	%rd24, %r41, 8;
	add.s64 	%rd25, %rd23, %rd24;
	ld.global.nc.f64 	%fd342, [%rd25+16];
	cvt.u64.u32 	%rd26, %r39;
	cvt.s64.s32 	%rd27, %r40;
	or.b64  	%rd28, %rd26, %rd27;
	shl.b64 	%rd29, %rd28, 3;
	add.s64 	%rd30, %rd23, %rd29;
	ld.global.nc.f64 	%fd343, [%rd30+40];
$L__BB47_12:
	fma.rn.f64 	%fd190, %fd23, %fd35, 0d0000000000000000;
	fma.rn.f64 	%fd191, %fd25, %fd37, %fd190;
	fma.rn.f64 	%fd192, %fd27, %fd39, %fd191;
	fma.rn.f64 	%fd193, %fd24, %fd36, 0d0000000000000000;
	fma.rn.f64 	%fd194, %fd26, %fd38, %fd193;
	fma.rn.f64 	%fd195, %fd28, %fd40, %fd194;
	add.f64 	%fd196, %fd192, %fd195;
	sub.f64 	%fd197, %fd192, %fd195;
	mul.f64 	%fd198, %fd196, %fd342;
	mul.f64 	%fd199, %fd197, %fd343;
	sub.f64 	%fd57, %fd198, %fd199;
	add.f64 	%fd58, %fd198, %fd199;
	fma.rn.f64 	%fd200, %fd29, %fd35, 0d0000000000000000;
	fma.rn.f64 	%fd201, %fd30, %fd36, 0d0000000000000000;
	fma.rn.f64 	%fd202, %fd31, %fd37, %fd200;
	fma.rn.f64 	%fd203, %fd32, %fd38, %fd201;
	fma.rn.f64 	%fd59, %fd33, %fd39, %fd202;
	fma.rn.f64 	%fd60, %fd34, %fd40, %fd203;
	mov.f64 	%fd344, 0d0000000000000000;
	mov.f64 	%fd345, %fd344;
	@%p5 bra 	$L__BB47_14;
	ld.param.u64 	%rd45, [_Z32massMatrixMultiplyConstantKernelILi6ELi8ELi2EEviPKdS1_S1_S1_Pd_param_1];
	cvta.to.global.u64 	%rd31, %rd45;
	shl.b32 	%r42, %r57, 3;
	and.b32  	%r43, %r42, 504;
	shl.b32 	%r44, %r3, 9;
	or.b32  	%r45, %r43, %r44;
	mul.wide.s32 	%rd32, %r45, 8;
	add.s64 	%rd33, %rd31, %rd32;
	ld.global.nc.f64 	%fd344, [%rd33+24];
	cvt.u64.u32 	%rd34, %r43;
	cvt.s64.s32 	%rd35, %r44;
	or.b64  	%rd36, %rd34, %rd35;
	shl.b64 	%rd37, %rd36, 3;
	add.s64 	%rd38, %rd31, %rd37;
	ld.global.nc.f64 	%fd345, [%rd38+32];
$L__BB47_14:
	add.f64 	%fd204, %fd59, %fd60;
	sub.f64 	%fd205, %fd59, %fd60;
	mul.f64 	%fd206, %fd204, %fd344;
	mul.f64 	%fd207, %fd205, %fd345;
	sub.f64 	%fd208, %fd206, %fd207;
	add.f64 	%fd209, %fd206, %fd207;
	fma.rn.f64 	%fd211, %fd78, %fd46, 0d0000000000000000;
	fma.rn.f64 	%fd213, %fd80, %fd45, 0d0000000000000000;
	fma.rn.f64 	%fd214, %fd17, %fd52, %fd211;
	fma.rn.f64 	%fd215, %fd18, %fd51, %fd213;
	fma.rn.f64 	%fd216, %fd23, %fd58, %fd214;
	fma.rn.f64 	%fd217, %fd24, %fd57, %fd215;
	fma.rn.f64 	%fd218, %fd29, %fd209, %fd216;
	fma.rn.f64 	%fd219, %fd30, %fd208, %fd217;
	sub.f64 	%fd220, %fd218, %fd219;
	shr.u32 	%r46, %r57, 3;
	mad.lo.s32 	%r47, %r46, 576, %r4;
	and.b32  	%r48, %r57, 7;
	mad.lo.s32 	%r49, %r48, 72, %r47;
	st.shared.f64 	[%r49+40], %fd220;
	add.f64 	%fd221, %fd218, %fd219;
	st.shared.f64 	[%r49], %fd221;
	fma.rn.f64 	%fd222, %fd13, %fd46, 0d0000000000000000;
	fma.rn.f64 	%fd223, %fd14, %fd45, 0d0000000000000000;
	fma.rn.f64 	%fd224, %fd19, %fd52, %fd222;
	fma.rn.f64 	%fd225, %fd20, %fd51, %fd223;
	fma.rn.f64 	%fd226, %fd25, %fd58, %fd224;
	fma.rn.f64 	%fd227, %fd26, %fd57, %fd225;
	fma.rn.f64 	%fd228, %fd31, %fd209, %fd226;
	fma.rn.f64 	%fd229, %fd32, %fd208, %fd227;
	sub.f64 	%fd230, %fd228, %fd229;
	st.shared.f64 	[%r49+32], %fd230;
	add.f64 	%fd231, %fd228, %fd229;
	st.shared.f64 	[%r49+8], %fd231;
	fma.rn.f64 	%fd232, %fd15, %fd46, 0d0000000000000000;
	fma.rn.f64 	%fd233, %fd16, %fd45, 0d0000000000000000;
	fma.rn.f64 	%fd234, %fd21, %fd52, %fd232;
	fma.rn.f64 	%fd235, %fd22, %fd51, %fd233;
	fma.rn.f64 	%fd236, %fd27, %fd58, %fd234;
	fma.rn.f64 	%fd237, %fd28, %fd57, %fd235;
	fma.rn.f64 	%fd238, %fd33, %fd209, %fd236;
	fma.rn.f64 	%fd239, %fd34, %fd208, %fd237;
	sub.f64 	%fd240, %fd238, %fd239;
	st.shared.f64 	[%r49+24], %fd240;
	add.f64 	%fd241, %fd238, %fd239;
	st.shared.f64 	[%r49+16], %fd241;
	add.s32 	%r10, %r57, 36;
	setp.lt.u32 	%p9, %r57, 28;
	mov.u32 	%r57, %r10;
	@%p9 bra 	$L__BB47_6;
$L__BB47_15:
	mov.u32 	%r58, %tid.x;
	setp.gt.u32 	%p10, %r58, 47;
	bar.sync 	0;
	@%p10 bra 	$L__BB47_18;
	ld.const.f64 	%fd258, [const_oddDofToQuad];
	ld.const.f64 	%fd260, [const_evenDofToQuad];
$L__BB47_17:
	cvt.u16.u32 	%rs11, %r58;
	mul.lo.s16 	%rs12, %rs11, 171;
	shr.u16 	%rs13, %rs12, 10;
	mul.lo.s16 	%rs14, %rs13, 6;
	sub.s16 	%rs15, %rs11, %rs14;
	mul.wide.u16 	%r50, %rs13, 576;
	add.s32 	%r51, %r4, %r50;
	and.b16  	%rs16, %rs15, 255;
	mul.wide.u16 	%r52, %rs16, 8;
	add.s32 	%r53, %r51, %r52;
	ld.shared.f64 	%fd242, [%r53];
	ld.shared.f64 	%fd243, [%r53+504];
	add.f64 	%fd244, %fd242, %fd243;
	sub.f64 	%fd245, %fd242, %fd243;
	ld.shared.f64 	%fd246, [%r53+72];
	ld.shared.f64 	%fd247, [%r53+432];
	add.f64 	%fd248, %fd246, %fd247;
	sub.f64 	%fd249, %fd246, %fd247;
	ld.shared.f64 	%fd250, [%r53+144];
	ld.shared.f64 	%fd251, [%r53+360];
	add.f64 	%fd252, %fd250, %fd251;
	sub.f64 	%fd253, %fd250, %fd251;
	ld.shared.f64 	%fd254, [%r53+216];
	ld.shared.f64 	%fd255, [%r53+288];
	add.f64 	%fd256, %fd254, %fd255;
	sub.f64 	%fd257, %fd254, %fd255;
	fma.rn.f64 	%fd259, %fd258, %fd244, 0d0000000000000000;
	fma.rn.f64 	%fd261, %fd260, %fd245, 0d0000000000000000;
	fma.rn.f64 	%fd262, %fd17, %fd248, %fd259;
	fma.rn.f64 	%fd263, %fd18, %fd249, %fd261;
	fma.rn.f64 	%fd264, %fd23, %fd252, %fd262;
	fma.rn.f64 	%fd265, %fd24, %fd253, %fd263;
	fma.rn.f64 	%fd266, %fd29, %fd256, %fd264;
	fma.rn.f64 	%fd267, %fd30, %fd257, %fd265;
	sub.f64 	%fd268, %fd266, %fd267;
	st.shared.f64 	[%r53+360], %fd268;
	add.f64 	%fd269, %fd266, %fd267;
	st.shared.f64 	[%r53], %fd269;
	fma.rn.f64 	%fd270, %fd13, %fd244, 0d0000000000000000;
	fma.rn.f64 	%fd271, %fd14, %fd245, 0d0000000000000000;
	fma.rn.f64 	%fd272, %fd19, %fd248, %fd270;
	fma.rn.f64 	%fd273, %fd20, %fd249, %fd271;
	fma.rn.f64 	%fd274, %fd25, %fd252, %fd272;
	fma.rn.f64 	%fd275, %fd26, %fd253, %fd273;
	fma.rn.f64 	%fd276, %fd31, %fd256, %fd274;
	fma.rn.f64 	%fd277, %fd32, %fd257, %fd275;
	sub.f64 	%fd278, %fd276, %fd277;
	st.shared.f64 	[%r53+288], %fd278;
	add.f64 	%fd279, %fd276, %fd277;
	st.shared.f64 	[%r53+72], %fd279;
	fma.rn.f64 	%fd280, %fd15, %fd244, 0d0000000000000000;
	fma.rn.f64 	%fd281, %fd16, %fd245, 0d0000000000000000;
	fma.rn.f64 	%fd282, %fd21, %fd248, %fd280;
	fma.rn.f64 	%fd283, %fd22, %fd249, %fd281;
	fma.rn.f64 	%fd284, %fd27, %fd252, %fd282;
	fma.rn.f64 	%fd285, %fd28, %fd253, %fd283;
	fma.rn.f64 	%fd286, %fd33, %fd256, %fd284;
	fma.rn.f64 	%fd287, %fd34, %fd257, %fd285;
	sub.f64 	%fd288, %fd286, %fd287;
	st.shared.f64 	[%r53+216], %fd288;
	add.f64 	%fd289, %fd286, %fd287;
	st.shared.f64 	[%r53+144], %fd289;
	add.s32 	%r13, %r58, 36;
	setp.lt.u32 	%p11, %r58, 12;
	mov.u32 	%r58, %r13;
	@%p11 bra 	$L__BB47_17;
$L__BB47_18:
	setp.ge.s32 	%p12, %r3, %r14;
	bar.sync 	0;
	ld.shared.f64 	%fd290, [%r5];
	ld.shared.f64 	%fd291, [%r5+4032];
	add.f64 	%fd292, %fd290, %fd291;
	sub.f64 	%fd293, %fd290, %fd291;
	ld.shared.f64 	%fd294, [%r5+576];
	ld.shared.f64 	%fd295, [%r5+3456];
	add.f64 	%fd296, %fd294, %fd295;
	sub.f64 	%fd297, %fd294, %fd295;
	ld.shared.f64 	%fd298, [%r5+1152];
	ld.shared.f64 	%fd299, [%r5+2880];
	add.f64 	%fd300, %fd298, %fd299;
	sub.f64 	%fd301, %fd298, %fd299;
	ld.shared.f64 	%fd302, [%r5+1728];
	ld.shared.f64 	%fd303, [%r5+2304];
	add.f64 	%fd304, %fd302, %fd303;
	sub.f64 	%fd305, %fd302, %fd303;
	ld.const.f64 	%fd306, [const_oddDofToQuad];
	fma.rn.f64 	%fd307, %fd306, %fd292, 0d0000000000000000;
	ld.const.f64 	%fd308, [const_evenDofToQuad];
	fma.rn.f64 	%fd309, %fd308, %fd293, 0d0000000000000000;
	fma.rn.f64 	%fd310, %fd17, %fd296, %fd307;
	fma.rn.f64 	%fd311, %fd18, %fd297, %fd309;
	fma.rn.f64 	%fd312, %fd23, %fd300, %fd310;
	fma.rn.f64 	%fd313, %fd24, %fd301, %fd311;
	fma.rn.f64 	%fd65, %fd29, %fd304, %fd312;
	fma.rn.f64 	%fd66, %fd30, %fd305, %fd313;
	fma.rn.f64 	%fd314, %fd13, %fd292, 0d0000000000000000;
	fma.rn.f64 	%fd315, %fd14, %fd293, 0d0000000000000000;
	fma.rn.f64 	%fd316, %fd19, %fd296, %fd314;
	fma.rn.f64 	%fd317, %fd20, %fd297, %fd315;
	fma.rn.f64 	%fd318, %fd25, %fd300, %fd316;
	fma.rn.f64 	%fd319, %fd26, %fd301, %fd317;
	fma.rn.f64 	%fd67, %fd31, %fd304, %fd318;
	fma.rn.f64 	%fd68, %fd32, %fd305, %fd319;
	fma.rn.f64 	%fd320, %fd15, %fd292, 0d0000000000000000;
	fma.rn.f64 	%fd321, %fd16, %fd293, 0d0000000000000000;
	fma.rn.f64 	%fd322, %fd21, %fd296, %fd320;
	fma.rn.f64 	%fd323, %fd22, %fd297, %fd321;
	fma.rn.f64 	%fd324, %fd27, %fd300, %fd322;
	fma.rn.f64 	%fd325, %fd28, %fd301, %fd323;
	fma.rn.f64 	%fd69, %fd33, %fd304, %fd324;
	fma.rn.f64 	%fd70, %fd34, %fd305, %fd325;
	@%p12 bra 	$L__BB47_20;
	ld.param.u64 	%rd46, [_Z32massMatrixMultiplyConstantKernelILi6ELi8ELi2EEviPKdS1_S1_S1_Pd_param_5];
	mov.u32 	%r54, %tid.x;
	mad.lo.s32 	%r55, %r3, 216, %r54;
	cvta.to.global.u64 	%rd39, %rd46;
	mul.wide.s32 	%rd40, %r55, 8;
	add.s64 	%rd41, %rd39, %rd40;
	add.f64 	%fd326, %fd65, %fd66;
	st.global.f64 	[%rd41], %fd326;
	add.f64 	%fd327, %fd67, %fd68;
	st.global.f64 	[%rd41+288], %fd327;
	add.f64 	%fd328, %fd69, %fd70;
	st.global.f64 	[%rd41+576], %fd328;
	sub.f64 	%fd329, %fd69, %fd70;
	st.global.f64 	[%rd41+864], %fd329;
	sub.f64 	%fd330, %fd67, %fd68;
	st.global.f64 	[%rd41+1152], %fd330;
	sub.f64 	%fd331, %fd65, %fd66;
	st.global.f64 	[%rd41+1440], %fd331;
$L__BB47_20:
	ret;

}
	// .globl	_Z32massMatrixMultiplyRegisterKernelILi6ELi9ELi2EEviPKdS1_S1_S1_Pd
.visible .entry _Z32massMatrixMultiplyRegisterKernelILi6ELi9ELi2EEviPKdS1_S1_S1_Pd(
	.param .u32 _Z32massMatrixMultiplyRegisterKernelILi6ELi9ELi2EEviPKdS1_S1_S1_Pd_param_0,
	.param .u64 .ptr .align 1 _Z32massMatrixMultiplyRegisterKernelILi6ELi9ELi2EEviPKdS1_S1_S1_Pd_param_1,
	.param .u64 .ptr .align 1 _Z32massMatrixMultiplyRegisterKernelILi6ELi9ELi2EEviPKdS1_S1_S1_Pd_param_2,
	.param .u64 .ptr .align 1 _Z32massMatrixMultiplyRegisterKernelILi6ELi9ELi2EEviPKdS1_S1_S1_Pd_param_3,
	.param .u64 .ptr .align 1 _Z32massMatrixMultiplyRegisterKernelILi6ELi9ELi2EEviPKdS1_S1_S1_Pd_param_4,
	.param .u64 .ptr .align 1 _Z32massMatrixMultiplyRegisterKernelILi6ELi9ELi2EEviPKdS1_S1_S1_Pd_param_5
)
{
	.reg .pred 	%p<15>;
	.reg .b16 	%rs<23>;
	.reg .b32 	%r<113>;
	.reg .b64 	%rd<38>;
	.reg .b64 	%fd<399>;
	// demoted variable
	.shared .align 8 .b8 _ZZ32massMatrixMultiplyRegisterKernelILi6ELi9ELi2EEviPKdS1_S1_S1_PdE6s_tmp1[11664];
	// demoted variable
	.shared .align 8 .b8 _ZZ32massMatrixMultiplyRegisterKernelILi6ELi9ELi2EEviPKdS1_S1_S1_PdE14s_oddDofToQuad[120];
	// demoted variable
	.shared .align 8 .b8 _ZZ32massMatrixMultiplyRegisterKernelILi6ELi9ELi2EEviPKdS1_S1_S1_PdE15s_evenDofToQuad[120];
	ld.param.u32 	%r16, [_Z32massMatrixMultiplyRegisterKernelILi6ELi9ELi2EEviPKdS1_S1_S1_Pd_param_0];
	ld.param.u64 	%rd2, [_Z32massMatrixMultiplyRegisterKernelILi6ELi9ELi2EEviPKdS1_S1_S1_Pd_param_2];
	ld.param.u64 	%rd3, [_Z32massMatrixMultiplyRegisterKernelILi6ELi9ELi2EEviPKdS1_S1_S1_Pd_param_3];
	ld.param.u64 	%rd4, [_Z32massMatrixMultiplyRegisterKernelILi6ELi9ELi2EEviPKdS1_S1_S1_Pd_param_4];
	mov.u32 	%r1, %tid.x;
	mov.u32 	%r17, %tid.y;
	mov.u32 	%r18, %ctaid.x;
	shl.b32 	%r19, %r18, 1;
	add.s32 	%r2, %r19, %r17;
	setp.ge.s32 	%p1, %r2, %r16;
	@%p1 bra 	$L__BB48_2;
	cvta.to.global.u64 	%rd6, %rd4;
	mad.lo.s32 	%r20, %r2, 216, %r1;
	mul.wide.s32 	%rd7, %r20, 8;
	add.s64 	%rd8, %rd6, %rd7;
	ld.global.nc.f64 	%fd389, [%rd8];
	ld.global.nc.f64 	%fd388, [%rd8+288];
	ld.global.nc.f64 	%fd387, [%rd8+576];
	ld.global.nc.f64 	%fd386, [%rd8+864];
	ld.global.nc.f64 	%fd385, [%rd8+1152];
	ld.global.nc.f64 	%fd384, [%rd8+1440];
$L__BB48_2:
	setp.gt.u32 	%p2, %r1, 14;
	@%p2 bra 	$L__BB48_4;
	cvta.to.global.u64 	%rd9, %rd2;
	mul.wide.u32 	%rd10, %r1, 8;
	add.s64 	%rd11, %rd9, %rd10;
	ld.global.nc.f64 	%fd84, [%rd11];
	shl.b32 	%r21, %r1, 3;
	mov.u32 	%r22, _ZZ32massMatrixMultiplyRegisterKernelILi6ELi9ELi2EEviPKdS1_S1_S1_PdE14s_oddDofToQuad;
	add.s32 	%r23, %r22, %r21;
	st.shared.f64 	[%r23], %fd84;
	cvta.to.global.u64 	%rd12, %rd3;
	add.s64 	%rd13, %rd12, %rd10;
	ld.global.nc.f64 	%fd85, [%rd13];
	mov.u32 	%r24, _ZZ32massMatrixMultiplyRegisterKernelILi6ELi9ELi2EEviPKdS1_S1_S1_PdE15s_evenDofToQuad;
	add.s32 	%r25, %r24, %r21;
	st.shared.f64 	[%r25], %fd85;
$L__BB48_4:
	mov.u32 	%r110, %tid.x;
	cvt.u16.u32 	%rs1, %r110;
	bar.sync 	0;
	ld.shared.f64 	%fd13, [_ZZ32massMatrixMultiplyRegisterKernelILi6ELi9ELi2EEviPKdS1_S1_S1_PdE14s_oddDofToQuad];
	ld.shared.f64 	%fd14, [_ZZ32massMatrixMultiplyRegisterKernelILi6ELi9ELi2EEviPKdS1_S1_S1_PdE15s_evenDofToQuad];
	ld.shared.f64 	%fd15, [_ZZ32massMatrixMultiplyRegisterKernelILi6ELi9ELi2EEviPKdS1_S1_S1_PdE14s_oddDofToQuad+8];
	ld.shared.f64 	%fd16, [_ZZ32massMatrixMultiplyRegisterKernelILi6ELi9ELi2EEviPKdS1_S1_S1_PdE15s_evenDofToQuad+8];
	ld.shared.f64 	%fd17, [_ZZ32massMatrixMultiplyRegisterKernelILi6ELi9ELi2EEviPKdS1_S1_S1_PdE14s_oddDofToQuad+16];
	ld.shared.f64 	%fd18, [_ZZ32massMatrixMultiplyRegisterKernelILi6ELi9ELi2EEviPKdS1_S1_S1_PdE15s_evenDofToQuad+16];
	ld.shared.f64 	%fd19, [_ZZ32massMatrixMultiplyRegisterKernelILi6ELi9ELi2EEviPKdS1_S1_S1_PdE14s_oddDofToQuad+24];
	ld.shared.f64 	%fd20, [_ZZ32massMatrixMultiplyRegisterKernelILi6ELi9ELi2EEviPKdS1_S1_S1_PdE15s_evenDofToQuad+24];
	ld.shared.f64 	%fd21, [_ZZ32massMatrixMultiplyRegisterKernelILi6ELi9ELi2EEviPKdS1_S1_S1_PdE14s_oddDofToQuad+32];
	ld.shared.f64 	%fd22, [_ZZ32massMatrixMultiplyRegisterKernelILi6ELi9ELi2EEviPKdS1_S1_S1_PdE15s_evenDofToQuad+32];
	ld.shared.f64 	%fd23, [_ZZ32massMatrixMultiplyRegisterKernelILi6ELi9ELi2EEviPKdS1_S1_S1_PdE14s_oddDofToQuad+40];
	ld.shared.f64 	%fd24, [_ZZ32massMatrixMultiplyRegisterKernelILi6ELi9ELi2EEviPKdS1_S1_S1_PdE15s_evenDofToQuad+40];
	ld.shared.f64 	%fd25, [_ZZ32massMatrixMultiplyRegisterKernelILi6ELi9ELi2EEviPKdS1_S1_S1_PdE14s_oddDofToQuad+48];
	ld.shared.f64 	%fd26, [_ZZ32massMatrixMultiplyRegisterKernelILi6ELi9ELi2EEviPKdS1_S1_S1_PdE15s_evenDofToQuad+48];
	ld.shared.f64 	%fd27, [_ZZ32massMatrixMultiplyRegisterKernelILi6ELi9ELi2EEviPKdS1_S1_S1_PdE14s_oddDofToQuad+56];
	ld.shared.f64 	%fd28, [_ZZ32massMatrixMultiplyRegisterKernelILi6ELi9ELi2EEviPKdS1_S1_S1_PdE15s_evenDofToQuad+56];
	ld.shared.f64 	%fd29, [_ZZ32massMatrixMultiplyRegisterKernelILi6ELi9ELi2EEviPKdS1_S1_S1_PdE14s_oddDofToQuad+64];
	ld.shared.f64 	%fd30, [_ZZ32massMatrixMultiplyRegisterKernelILi6ELi9ELi2EEviPKdS1_S1_S1_PdE15s_evenDofToQuad+64];
	ld.shared.f64 	%fd31, [_ZZ32massMatrixMultiplyRegisterKernelILi6ELi9ELi2EEviPKdS1_S1_S1_PdE14s_oddDofToQuad+72];
	ld.shared.f64 	%fd32, [_ZZ32massMatrixMultiplyRegisterKernelILi6ELi9ELi2EEviPKdS1_S1_S1_PdE15s_evenDofToQuad+72];
	ld.shared.f64 	%fd33, [_ZZ32massMatrixMultiplyRegisterKernelILi6ELi9ELi2EEviPKdS1_S1_S1_PdE14s_oddDofToQuad+80];
	ld.shared.f64 	%fd34, [_ZZ32massMatrixMultiplyRegisterKernelILi6ELi9ELi2EEviPKdS1_S1_S1_PdE15s_evenDofToQuad+80];
	ld.shared.f64 	%fd35, [_ZZ32massMatrixMultiplyRegisterKernelILi6ELi9ELi2EEviPKdS1_S1_S1_PdE14s_oddDofToQuad+88];
	ld.shared.f64 	%fd36, [_ZZ32massMatrixMultiplyRegisterKernelILi6ELi9ELi2EEviPKdS1_S1_S1_PdE15s_evenDofToQuad+88];
	ld.shared.f64 	%fd37, [_ZZ32massMatrixMultiplyRegisterKernelILi6ELi9ELi2EEviPKdS1_S1_S1_PdE14s_oddDofToQuad+96];
	ld.shared.f64 	%fd38, [_ZZ32massMatrixMultiplyRegisterKernelILi6ELi9ELi2EEviPKdS1_S1_S1_PdE15s_evenDofToQuad+96];
	ld.shared.f64 	%fd39, [_ZZ32massMatrixMultiplyRegisterKernelILi6ELi9ELi2EEviPKdS1_S1_S1_PdE14s_oddDofToQuad+104];
	ld.shared.f64 	%fd40, [_ZZ32massMatrixMultiplyRegisterKernelILi6ELi9ELi2EEviPKdS1_S1_S1_PdE15s_evenDofToQuad+104];
	ld.shared.f64 	%fd41, [_ZZ32massMatrixMultiplyRegisterKernelILi6ELi9ELi2EEviPKdS1_S1_S1_PdE14s_oddDofToQuad+112];
	ld.shared.f64 	%fd42, [_ZZ32massMatrixMultiplyRegisterKernelILi6ELi9ELi2EEviPKdS1_S1_S1_PdE15s_evenDofToQuad+112];
	mul.hi.u16 	%rs2, %rs1, 10923;
	mul.lo.s16 	%rs3, %rs2, 6;
	sub.s16 	%rs4, %rs1, %rs3;
	add.f64 	%fd86, %fd389, %fd384;
	sub.f64 	%fd87, %fd389, %fd384;
	add.f64 	%fd88, %fd388, %fd385;
	sub.f64 	%fd89, %fd388, %fd385;
	add.f64 	%fd90, %fd387, %fd386;
	sub.f64 	%fd91, %fd387, %fd386;
	mov.u32 	%r26, %tid.y;
	mov.u32 	%r27, _ZZ32massMatrixMultiplyRegisterKernelILi6ELi9ELi2EEviPKdS1_S1_S1_PdE6s_tmp1;
	mad.lo.s32 	%r28, %r26, 5832, %r27;
	mul.wide.u16 	%r29, %rs2, 72;
	add.s32 	%r30, %r28, %r29;
	mul.wide.u16 	%r31, %rs4, 8;
	add.s32 	%r4, %r30, %r31;
	fma.rn.f64 	%fd92, %fd13, %fd86, 0d0000000000000000;
	fma.rn.f64 	%fd93, %fd14, %fd87, 0d0000000000000000;
	fma.rn.f64 	%fd94, %fd15, %fd88, %fd92;
	fma.rn.f64 	%fd95, %fd16, %fd89, %fd93;
	fma.rn.f64 	%fd96, %fd17, %fd90, %fd94;
	fma.rn.f64 	%fd97, %fd18, %fd91, %fd95;
	sub.f64 	%fd98, %fd96, %fd97;
	st.shared.f64 	[%r4+5184], %fd98;
	add.f64 	%fd99, %fd97, %fd96;
	st.shared.f64 	[%r4], %fd99;
	fma.rn.f64 	%fd100, %fd19, %fd86, 0d0000000000000000;
	fma.rn.f64 	%fd101, %fd20, %fd87, 0d0000000000000000;
	fma.rn.f64 	%fd102, %fd21, %fd88, %fd100;
	fma.rn.f64 	%fd103, %fd22, %fd89, %fd101;
	fma.rn.f64 	%fd104, %fd23, %fd90, %fd102;
	fma.rn.f64 	%fd105, %fd24, %fd91, %fd103;
	sub.f64 	%fd106, %fd104, %fd105;
	st.shared.f64 	[%r4+4536], %fd106;
	add.f64 	%fd107, %fd105, %fd104;
	st.shared.f64 	[%r4+648], %fd107;
	fma.rn.f64 	%fd108, %fd25, %fd86, 0d0000000000000000;
	fma.rn.f64 	%fd109, %fd26, %fd87, 0d0000000000000000;
	fma.rn.f64 	%fd110, %fd27, %fd88, %fd108;
	fma.rn.f64 	%fd111, %fd28, %fd89, %fd109;
	fma.rn.f64 	%fd112, %fd29, %fd90, %fd110;
	fma.rn.f64 	%fd113, %fd30, %fd91, %fd111;
	sub.f64 	%fd114, %fd112, %fd113;
	st.shared.f64 	[%r4+3888], %fd114;
	add.f64 	%fd115, %fd113, %fd112;
	st.shared.f64 	[%r4+1296], %fd115;
	fma.rn.f64 	%fd116, %fd31, %fd86, 0d0000000000000000;
	fma.rn.f64 	%fd117, %fd32, %fd87, 0d0000000000000000;
	fma.rn.f64 	%fd118, %fd33, %fd88, %fd116;
	fma.rn.f64 	%fd119, %fd34, %fd89, %fd117;
	fma.rn.f64 	%fd120, %fd35, %fd90, %fd118;
	fma.rn.f64 	%fd121, %fd36, %fd91, %fd119;
	sub.f64 	%fd122, %fd120, %fd121;
	st.shared.f64 	[%r4+3240], %fd122;
	add.f64 	%fd123, %fd121, %fd120;
	st.shared.f64 	[%r4+1944], %fd123;
	fma.rn.f64 	%fd124, %fd37, %fd86, 0d0000000000000000;
	fma.rn.f64 	%fd125, %fd38, %fd87, 0d0000000000000000;
	fma.rn.f64 	%fd126, %fd39, %fd88, %fd124;
	fma.rn.f64 	%fd127, %fd40, %fd89, %fd125;
	fma.rn.f64 	%fd128, %fd41, %fd90, %fd126;
	fma.rn.f64 	%fd129, %fd42, %fd91, %fd127;
	add.f64 	%fd130, %fd129, %fd128;
	st.shared.f64 	[%r4+2592], %fd130;
	bar.sync 	0;
	setp.gt.u32 	%p3, %r110, 53;
	@%p3 bra 	$L__BB48_6;
$L__BB48_5:
	cvt.u16.u32 	%rs5, %r110;
	mul.lo.s16 	%rs6, %rs5, 171;
	shr.u16 	%rs7, %rs6, 10;
	mul.lo.s16 	%rs8, %rs7, 6;
	sub.s16 	%rs9, %rs5, %rs8;
	mul.wide.u16 	%r35, %rs7, 648;
	add.s32 	%r36, %r28, %r35;
	and.b16  	%rs10, %rs9, 255;
	mul.wide.u16 	%r37, %rs10, 8;
	add.s32 	%r38, %r36, %r37;
	ld.shared.f64 	%fd131, [%r38];
	ld.shared.f64 	%fd132, [%r38+360];
	add.f64 	%fd133, %fd131, %fd132;
	sub.f64 	%fd134, %fd131, %fd132;
	ld.shared.f64 	%fd135, [%r38+72];
	ld.shared.f64 	%fd136, [%r38+288];
	add.f64 	%fd137, %fd135, %fd136;
	sub.f64 	%fd138, %fd135, %fd136;
	ld.shared.f64 	%fd139, [%r38+144];
	ld.shared.f64 	%fd140, [%r38+216];
	add.f64 	%fd141, %fd139, %fd140;
	sub.f64 	%fd142, %fd139, %fd140;
	fma.rn.f64 	%fd143, %fd13, %fd133, 0d0000000000000000;
	fma.rn.f64 	%fd144, %fd14, %fd134, 0d0000000000000000;
	fma.rn.f64 	%fd145, %fd15, %fd137, %fd143;
	fma.rn.f64 	%fd146, %fd16, %fd138, %fd144;
	fma.rn.f64 	%fd147, %fd17, %fd141, %fd145;
	fma.rn.f64 	%fd148, %fd18, %fd142, %fd146;
	sub.f64 	%fd149, %fd147, %fd148;
	st.shared.f64 	[%r38+576], %fd149;
	add.f64 	%fd150, %fd148, %fd147;
	st.shared.f64 	[%r38], %fd150;
	fma.rn.f64 	%fd151, %fd19, %fd133, 0d0000000000000000;
	fma.rn.f64 	%fd152, %fd20, %fd134, 0d0000000000000000;
	fma.rn.f64 	%fd153, %fd21, %fd137, %fd151;
	fma.rn.f64 	%fd154, %fd22, %fd138, %fd152;
	fma.rn.f64 	%fd155, %fd23, %fd141, %fd153;
	fma.rn.f64 	%fd156, %fd24, %fd142, %fd154;
	sub.f64 	%fd157, %fd155, %fd156;
	st.shared.f64 	[%r38+504], %fd157;
	add.f64 	%fd158, %fd156, %fd155;
	st.shared.f64 	[%r38+72], %fd158;
	fma.rn.f64 	%fd159, %fd25, %fd133, 0d0000000000000000;
	fma.rn.f64 	%fd160, %fd26, %fd134, 0d0000000000000000;
	fma.rn.f64 	%fd161, %fd27, %fd137, %fd159;
	fma.rn.f64 	%fd162, %fd28, %fd138, %fd160;
	fma.rn.f64 	%fd163, %fd29, %fd141, %fd161;
	fma.rn.f64 	%fd164, %fd30, %fd142, %fd162;
	sub.f64 	%fd165, %fd163, %fd164;
	st.shared.f64 	[%r38+432], %fd165;
	add.f64 	%fd166, %fd164, %fd163;
	st.shared.f64 	[%r38+144], %fd166;
	fma.rn.f64 	%fd167, %fd31, %fd133, 0d0000000000000000;
	fma.rn.f64 	%fd168, %fd32, %fd134, 0d0000000000000000;
	fma.rn.f64 	%fd169, %fd33, %fd137, %fd167;
	fma.rn.f64 	%fd170, %fd34, %fd138, %fd168;
	fma.rn.f64 	%fd171, %fd35, %fd141, %fd169;
	fma.rn.f64 	%fd172, %fd36, %fd142, %fd170;
	sub.f64 	%fd173, %fd171, %fd172;
	st.shared.f64 	[%r38+360], %fd173;
	add.f64 	%fd174, %fd172, %fd171;
	st.shared.f64 	[%r38+216], %fd174;
	fma.rn.f64 	%fd175, %fd37, %fd133, 0d0000000000000000;
	fma.rn.f64 	%fd176, %fd38, %fd134, 0d0000000000000000;
	fma.rn.f64 	%fd177, %fd39, %fd137, %fd175;
	fma.rn.f64 	%fd178, %fd40, %fd138, %fd176;
	fma.rn.f64 	%fd179, %fd41, %fd141, %fd177;
	fma.rn.f64 	%fd180, %fd42, %fd142, %fd178;
	add.f64 	%fd181, %fd180, %fd179;
	st.shared.f64 	[%r38+288], %fd181;
	add.s32 	%r6, %r110, 36;
	setp.lt.u32 	%p4, %r110, 18;
	mov.u32 	%r110, %r6;
	@%p4 bra 	$L__BB48_5;
$L__BB48_6:
	bar.sync 	0;
	mov.u32 	%r111, %tid.x;
	setp.gt.u32 	%p5, %r111, 80;
	@%p5 bra 	$L__BB48_19;
	mov.u32 	%r39, %ctaid.x;
	shl.b32 	%r40, %r39, 1;
	mov.u32 	%r41, %tid.y;
	add.s32 	%r42, %r40, %r41;
	mov.u32 	%r43, _ZZ32massMatrixMultiplyRegisterKernelILi6ELi9ELi2EEviPKdS1_S1_S1_PdE6s_tmp1;
	mad.lo.s32 	%r44, %r41, 5832, %r43;
$L__BB48_8:
	ld.param.u32 	%r104, [_Z32massMatrixMultiplyRegisterKernelILi6ELi9ELi2EEviPKdS1_S1_S1_Pd_param_0];
	setp.ge.s32 	%p6, %r42, %r104;
	cvt.u16.u32 	%rs11, %r111;
	mul.lo.s16 	%rs12, %rs11, 57;
	shr.u16 	%rs13, %rs12, 9;
	mul.lo.s16 	%rs14, %rs13, 9;
	sub.s16 	%rs15, %rs11, %rs14;
	mul.wide.u16 	%r45, %rs13, 648;
	add.s32 	%r46, %r44, %r45;
	and.b16  	%rs16, %rs15, 255;
	mul.wide.u16 	%r47, %rs16, 72;
	add.s32 	%r9, %r46, %r47;
	ld.shared.f64 	%fd183, [%r9];
	ld.shared.f64 	%fd184, [%r9+40];
	add.f64 	%fd43, %fd183, %fd184;
	sub.f64 	%fd44, %fd183, %fd184;
	ld.shared.f64 	%fd185, [%r9+8];
	ld.shared.f64 	%fd186, [%r9+32];
	add.f64 	%fd45, %fd185, %fd186;
	sub.f64 	%fd46, %fd185, %fd186;
	ld.shared.f64 	%fd187, [%r9+16];
	ld.shared.f64 	%fd188, [%r9+24];
	add.f64 	%fd47, %fd187, %fd188;
	sub.f64 	%fd48, %fd187, %fd188;
	mov.b32 	%r48, {%rs16, %rs13};
	mov.b32 	%r49, 0;
	mov.b32 	%r50, 20745;
	dp2a.lo.u32.u32 	%r10, %r48, %r50, %r49;
	mov.f64 	%fd390, 0d0000000000000000;
	mov.f64 	%fd391, %fd390;
	@%p6 bra 	$L__BB48_10;
	ld.param.u64 	%rd32, [_Z32massMatrixMultiplyRegisterKernelILi6ELi9ELi2EEviPKdS1_S1_S1_Pd_param_1];
	cvta.to.global.u64 	%rd14, %rd32;
	mad.lo.s32 	%r55, %r42, 729, %r10;
	mul.wide.s32 	%rd15, %r55, 8;
	add.s64 	%rd16, %rd14, %rd15;
	ld.global.nc.f64 	%fd390, [%rd16];
	ld.global.nc.f64 	%fd391, [%rd16+64];
$L__BB48_10:
	ld.param.u32 	%r105, [_Z32massMatrixMultiplyRegisterKernelILi6ELi9ELi2EEviPKdS1_S1_S1_Pd_param_0];
	setp.ge.s32 	%p7, %r42, %r105;
	fma.rn.f64 	%fd190, %fd13, %fd43, 0d0000000000000000;
	fma.rn.f64 	%fd191, %fd15, %fd45, %fd190;
	fma.rn.f64 	%fd192, %fd17, %fd47, %fd191;
	fma.rn.f64 	%fd193, %fd14, %fd44, 0d0000000000000000;
	fma.rn.f64 	%fd194, %fd16, %fd46, %fd193;
	fma.rn.f64 	%fd195, %fd18, %fd48, %fd194;
	add.f64 	%fd196, %fd192, %fd195;
	sub.f64 	%fd197, %fd192, %fd195;
	mul.f64 	%fd198, %fd196, %fd390;
	mul.f64 	%fd199, %fd197, %fd391;
	sub.f64 	%fd53, %fd198, %fd199;
	add.f64 	%fd54, %fd198, %fd199;
	mov.f64 	%fd392, 0d0000000000000000;
	mov.f64 	%fd393, %fd392;
	@%p7 bra 	$L__BB48_12;
	ld.param.u64 	%rd33, [_Z32massMatrixMultiplyRegisterKernelILi6ELi9ELi2EEviPKdS1_S1_S1_Pd_param_1];
	cvta.to.global.u64 	%rd17, %rd33;
	mad.lo.s32 	%r64, %r42, 729, %r10;
	mul.wide.s32 	%rd18, %r64, 8;
	add.s64 	%rd19, %rd17, %rd18;
	ld.global.nc.f64 	%fd392, [%rd19+8];
	ld.global.nc.f64 	%fd393, [%rd19+56];
$L__BB48_12:
	ld.param.u32 	%r106, [_Z32massMatrixMultiplyRegisterKernelILi6ELi9ELi2EEviPKdS1_S1_S1_Pd_param_0];
	setp.ge.s32 	%p8, %r42, %r106;
	fma.rn.f64 	%fd201, %fd20, %fd44, 0d0000000000000000;
	fma.rn.f64 	%fd202, %fd22, %fd46, %fd201;
	fma.rn.f64 	%fd203, %fd24, %fd48, %fd202;
	fma.rn.f64 	%fd204, %fd19, %fd43, 0d0000000000000000;
	fma.rn.f64 	%fd205, %fd21, %fd45, %fd204;
	fma.rn.f64 	%fd206, %fd23, %fd47, %fd205;
	add.f64 	%fd207, %fd206, %fd203;
	sub.f64 	%fd208, %fd206, %fd203;
	mul.f64 	%fd209, %fd207, %fd392;
	mul.f64 	%fd210, %fd208, %fd393;
	sub.f64 	%fd59, %fd209, %fd210;
	add.f64 	%fd60, %fd209, %fd210;
	mov.f64 	%fd394, 0d0000000000000000;
	mov.f64 	%fd395, %fd394;
	@%p8 bra 	$L__BB48_14;
	ld.param.u64 	%rd34, [_Z32massMatrixMultiplyRegisterKernelILi6ELi9ELi2EEviPKdS1_S1_S1_Pd_param_1];
	cvta.to.global.u64 	%rd20, %rd34;
	mad.lo.s32 	%r73, %r42, 729, %r10;
	mul.wide.s32 	%rd21, %r73, 8;
	add.s64 	%rd22, %rd20, %rd21;
	ld.global.nc.f64 	%fd394, [%rd22+16];
	ld.global.nc.f64 	%fd395, [%rd22+48];
$L__BB48_14:
	ld.param.u32 	%r107, [_Z32massMatrixMultiplyRegisterKernelILi6ELi9ELi2EEviPKdS1_S1_S1_Pd_param_0];
	setp.ge.s32 	%p9, %r42, %r107;
	fma.rn.f64 	%fd212, %fd26, %fd44, 0d0000000000000000;
	fma.rn.f64 	%fd213, %fd28, %fd46, %fd212;
	fma.rn.f64 	%fd214, %fd30, %fd48, %fd213;
	fma.rn.f64 	%fd215, %fd25, %fd43, 0d0000000000000000;
	fma.rn.f64 	%fd216, %fd27, %fd45, %fd215;
	fma.rn.f64 	%fd217, %fd29, %fd47, %fd216;
	add.f64 	%fd218, %fd217, %fd214;
	sub.f64 	%fd219, %fd217, %fd214;
	mul.f64 	%fd220, %fd218, %fd394;
	mul.f64 	%fd221, %fd219, %fd395;
	sub.f64 	%fd65, %fd220, %fd221;
	add.f64 	%fd66, %fd220, %fd221;
	mov.f64 	%fd396, 0d0000000000000000;
	mov.f64 	%fd397, %fd396;
	@%p9 bra 	$L__BB48_16;
	ld.param.u64 	%rd35, [_Z32massMatrixMultiplyRegisterKernelILi6ELi9ELi2EEviPKdS1_S1_S1_Pd_param_1];
	cvta.to.global.u64 	%rd23, %rd35;
	mad.lo.s32 	%r82, %r42, 729, %r10;
	mul.wide.s32 	%rd24, %r82, 8;
	add.s64 	%rd25, %rd23, %rd24;
	ld.global.nc.f64 	%fd396, [%rd25+24];
	ld.global.nc.f64 	%fd397, [%rd25+40];
$L__BB48_16:
	ld.param.u32 	%r108, [_Z32massMatrixMultiplyRegisterKernelILi6ELi9ELi2EEviPKdS1_S1_S1_Pd_param_0];
	setp.ge.s32 	%p10, %r42, %r108;
	fma.rn.f64 	%fd223, %fd31, %fd43, 0d0000000000000000;
	fma.rn.f64 	%fd224, %fd33, %fd45, %fd223;
	fma.rn.f64 	%fd225, %fd35, %fd47, %fd224;
	fma.rn.f64 	%fd226, %fd32, %fd44, 0d0000000000000000;
	fma.rn.f64 	%fd227, %fd34, %fd46, %fd226;
	fma.rn.f64 	%fd228, %fd36, %fd48, %fd227;
	add.f64 	%fd229, %fd225, %fd228;
	sub.f64 	%fd230, %fd225, %fd228;
	mul.f64 	%fd231, %fd229, %fd396;
	mul.f64 	%fd232, %fd230, %fd397;
	sub.f64 	%fd71, %fd231, %fd232;
	add.f64 	%fd72, %fd231, %fd232;
	fma.rn.f64 	%fd233, %fd37, %fd43, 0d0000000000000000;
	fma.rn.f64 	%fd234, %fd38, %fd44, 0d0000000000000000;
	fma.rn.f64 	%fd235, %fd39, %fd45, %fd233;
	fma.rn.f64 	%fd236, %fd40, %fd46, %fd234;
	fma.rn.f64 	%fd73, %fd41, %fd47, %fd235;
	fma.rn.f64 	%fd74, %fd42, %fd48, %fd236;
	mov.f64 	%fd398, 0d0000000000000000;
	@%p10 bra 	$L__BB48_18;
	ld.param.u64 	%rd36, [_Z32massMatrixMultiplyRegisterKernelILi6ELi9ELi2EEviPKdS1_S1_S1_Pd_param_1];
	cvta.to.global.u64 	%rd26, %rd36;
	mad.lo.s32 	%r91, %r42, 729, %r10;
	mul.wide.s32 	%rd27, %r91, 8;
	add.s64 	%rd28, %rd26, %rd27;
	ld.global.nc.f64 	%fd398, [%rd28+32];
$L__BB48_18:
	add.f64 	%fd237, %fd73, %fd74;
	sub.f64 	%fd238, %fd73, %fd74;
	mul.f64 	%fd239, %fd238, %fd398;
	fma.rn.f64 	%fd240, %fd237, %fd398, %fd239;
	mul.f64 	%fd241, %fd240, 0d3FE0000000000000;
	fma.rn.f64 	%fd242, %fd13, %fd54, 0d0000000000000000;
	fma.rn.f64 	%fd243, %fd14, %fd53, 0d0000000000000000;
	fma.rn.f64 	%fd244, %fd19, %fd60, %fd242;
	fma.rn.f64 	%fd245, %fd20, %fd59, %fd243;
	fma.rn.f64 	%fd246, %fd25, %fd66, %fd244;
	fma.rn.f64 	%fd247, %fd26, %fd65, %fd245;
	fma.rn.f64 	%fd248, %fd31, %fd72, %fd246;
	fma.rn.f64 	%fd249, %fd32, %fd71, %fd247;
	fma.rn.f64 	%fd250, %fd37, %fd241, %fd248;
	fma.rn.f64 	%fd251, %fd38, %fd241, %fd249;
	sub.f64 	%fd252, %fd250, %fd251;
	st.shared.f64 	[%r9+40], %fd252;
	add.f64 	%fd253, %fd250, %fd251;
	st.shared.f64 	[%r9], %fd253;
	fma.rn.f64 	%fd254, %fd15, %fd54, 0d0000000000000000;
	fma.rn.f64 	%fd255, %fd16, %fd53, 0d0000000000000000;
	fma.rn.f64 	%fd256, %fd21, %fd60, %fd254;
	fma.rn.f64 	%fd257, %fd22, %fd59, %fd255;
	fma.rn.f64 	%fd258, %fd27, %fd66, %fd256;
	fma.rn.f64 	%fd259, %fd28, %fd65, %fd257;
	fma.rn.f64 	%fd260, %fd33, %fd72, %fd258;
	fma.rn.f64 	%fd261, %fd34, %fd71, %fd259;
	fma.rn.f64 	%fd262, %fd39, %fd241, %fd260;
	fma.rn.f64 	%fd263, %fd40, %fd241, %fd261;
	sub.f64 	%fd264, %fd262, %fd263;
	st.shared.f64 	[%r9+32], %fd264;
	add.f64 	%fd265, %fd262, %fd263;
	st.shared.f64 	[%r9+8], %fd265;
	fma.rn.f64 	%fd266, %fd17, %fd54, 0d0000000000000000;
	fma.rn.f64 	%fd267, %fd18, %fd53, 0d0000000000000000;
	fma.rn.f64 	%fd268, %fd23, %fd60, %fd266;
	fma.rn.f64 	%fd269, %fd24, %fd59, %fd267;
	fma.rn.f64 	%fd270, %fd29, %fd66, %fd268;
	fma.rn.f64 	%fd271, %fd30, %fd65, %fd269;
	fma.rn.f64 	%fd272, %fd35, %fd72, %fd270;
	fma.rn.f64 	%fd273, %fd36, %fd71, %fd271;
	fma.rn.f64 	%fd274, %fd41, %fd241, %fd272;
	fma.rn.f64 	%fd275, %fd42, %fd241, %fd273;
	sub.f64 	%fd276, %fd274, %fd275;
	st.shared.f64 	[%r9+24], %fd276;
	add.f64 	%fd277, %fd274, %fd275;
	st.shared.f64 	[%r9+16], %fd277;
	add.s32 	%r11, %r111, 36;
	setp.lt.u32 	%p11, %r111, 45;
	mov.u32 	%r111, %r11;
	@%p11 bra 	$L__BB48_8;
$L__BB48_19:
	mov.u32 	%r112, %tid.x;
	setp.gt.u32 	%p12, %r112, 53;
	bar.sync 	0;
	@%p12 bra 	$L__BB48_22;
	mov.u32 	%r92, %tid.y;
	mov.u32 	%r93, _ZZ32massMatrixMultiplyRegisterKernelILi6ELi9ELi2EEviPKdS1_S1_S1_PdE6s_tmp1;
	mad.lo.s32 	%r94, %r92, 5832, %r93;
$L__BB48_21:
	cvt.u16.u32 	%rs17, %r112;
	mul.lo.s16 	%rs18, %rs17, 171;
	shr.u16 	%rs19, %rs18, 10;
	mul.lo.s16 	%rs20, %rs19, 6;
	sub.s16 	%rs21, %rs17, %rs20;
	mul.wide.u16 	%r95, %rs19, 648;
	add.s32 	%r96, %r94, %r95;
	and.b16  	%rs22, %rs21, 255;
	mul.wide.u16 	%r97, %rs22, 8;
	add.s32 	%r98, %r96, %r97;
	ld.shared.f64 	%fd278, [%r98];
	ld.shared.f64 	%fd279, [%r98+576];
	add.f64 	%fd280, %fd278, %fd279;
	sub.f64 	%fd281, %fd278, %fd279;
	ld.shared.f64 	%fd282, [%r98+72];
	ld.shared.f64 	%fd283, [%r98+504];
	add.f64 	%fd284, %fd282, %fd283;
	sub.f64 	%fd285, %fd282, %fd283;
	ld.shared.f64 	%fd286, [%r98+144];
	ld.shared.f64 	%fd287, [%r98+432];
	add.f64 	%fd288, %fd286, %fd287;
	sub.f64 	%fd289, %fd286, %fd287;
	ld.shared.f64 	%fd290, [%r98+216];
	ld.shared.f64 	%fd291, [%r98+360];
	add.f64 	%fd292, %fd290, %fd291;
	sub.f64 	%fd293, %fd290, %fd291;
	ld.shared.f64 	%fd294, [%r98+288];
	add.f64 	%fd295, %fd294, %fd294;
	sub.f64 	%fd296, %fd294, %fd294;
	mul.f64 	%fd297, %fd295, 0d3FE0000000000000;
	fma.rn.f64 	%fd298, %fd13, %fd280, 0d0000000000000000;
	fma.rn.f64 	%fd299, %fd14, %fd281, 0d0000000000000000;
	fma.rn.f64 	%fd300, %fd19, %fd284, %fd298;
	fma.rn.f64 	%fd301, %fd20, %fd285, %fd299;
	fma.rn.f64 	%fd302, %fd25, %fd288, %fd300;
	fma.rn.f64 	%fd303, %fd26, %fd289, %fd301;
	fma.rn.f64 	%fd304, %fd31, %fd292, %fd302;
	fma.rn.f64 	%fd305, %fd32, %fd293, %fd303;
	fma.rn.f64 	%fd306, %fd37, %fd297, %fd304;
	fma.rn.f64 	%fd307, %fd38, %fd296, %fd305;
	sub.f64 	%fd308, %fd306, %fd307;
	st.shared.f64 	[%r98+360], %fd308;
	add.f64 	%fd309, %fd306, %fd307;
	st.shared.f64 	[%r98], %fd309;
	fma.rn.f64 	%fd310, %fd15, %fd280, 0d0000000000000000;
	fma.rn.f64 	%fd311, %fd16, %fd281, 0d0000000000000000;
	fma.rn.f64 	%fd312, %fd21, %fd284, %fd310;
	fma.rn.f64 	%fd313, %fd22, %fd285, %fd311;
	fma.rn.f64 	%fd314, %fd27, %fd288, %fd312;
	fma.rn.f64 	%fd315, %fd28, %fd289, %fd313;
	fma.rn.f64 	%fd316, %fd33, %fd292, %fd314;
	fma.rn.f64 	%fd317, %fd34, %fd293, %fd315;
	fma.rn.f64 	%fd318, %fd39, %fd297, %fd316;
	fma.rn.f64 	%fd319, %fd40, %fd296, %fd317;
	sub.f64 	%fd320, %fd318, %fd319;
	st.shared.f64 	[%r98+288], %fd320;
	add.f64 	%fd321, %fd318, %fd319;
	st.shared.f64 	[%r98+72], %fd321;
	fma.rn.f64 	%fd322, %fd17, %fd280, 0d0000000000000000;
	fma.rn.f64 	%fd323, %fd18, %fd281, 0d0000000000000000;
	fma.rn.f64 	%fd324, %fd23, %fd284, %fd322;
	fma.rn.f64 	%fd325, %fd24, %fd285, %fd323;
	fma.rn.f64 	%fd326, %fd29, %fd288, %fd324;
	fma.rn.f64 	%fd327, %fd30, %fd289, %fd325;
	fma.rn.f64 	%fd328, %fd35, %fd292, %fd326;
	fma.rn.f64 	%fd329, %fd36, %fd293, %fd327;
	fma.rn.f64 	%fd330, %fd41, %fd297, %fd328;
	fma.rn.f64 	%fd331, %fd42, %fd296, %fd329;
	sub.f64 	%fd332, %fd330, %fd331;
	st.shared.f64 	[%r98+216], %fd332;
	add.f64 	%fd333, %fd330, %fd331;
	st.shared.f64 	[%r98+144], %fd333;
	add.s32 	%r14, %r112, 36;
	setp.lt.u32 	%p13, %r112, 18;
	mov.u32 	%r112, %r14;
	@%p13 bra 	$L__BB48_21;
$L__BB48_22:
	ld.param.u32 	%r109, [_Z32massMatrixMultiplyRegisterKernelILi6ELi9ELi2EEviPKdS1_S1_S1_Pd_param_0];
	mov.u32 	%r99, %ctaid.x;
	shl.b32 	%r100, %r99, 1;
	mov.u32 	%r101, %tid.y;
	add.s32 	%r15, %r100, %r101;
	setp.ge.s32 	%p14, %r15, %r109;
	bar.sync 	0;
	ld.shared.f64 	%fd334, [%r4];
	ld.shared.f64 	%fd335, [%r4+5184];
	add.f64 	%fd336, %fd334, %fd335;
	sub.f64 	%fd337, %fd334, %fd335;
	ld.shared.f64 	%fd338, [%r4+648];
	ld.shared.f64 	%fd339, [%r4+4536];
	add.f64 	%fd340, %fd338, %fd339;
	sub.f64 	%fd341, %fd338, %fd339;
	ld.shared.f64 	%fd342, [%r4+1296];
	ld.shared.f64 	%fd343, [%r4+3888];
	add.f64 	%fd344, %fd342, %fd343;
	sub.f64 	%fd345, %fd342, %fd343;
	ld.shared.f64 	%fd346, [%r4+1944];
	ld.shared.f64 	%fd347, [%r4+3240];
	add.f64 	%fd348, %fd346, %fd347;
	sub.f64 	%fd349, %fd346, %fd347;
	ld.shared.f64 	%fd350, [%r4+2592];
	add.f64 	%fd351, %fd350, %fd350;
	sub.f64 	%fd352, %fd350, %fd350;
	mul.f64 	%fd353, %fd351, 0d3FE0000000000000;
	fma.rn.f64 	%fd354, %fd13, %fd336, 0d0000000000000000;
	fma.rn.f64 	%fd355, %fd14, %fd337, 0d0000000000000000;
	fma.rn.f64 	%fd356, %fd19, %fd340, %fd354;
	fma.rn.f64 	%fd357, %fd20, %fd341, %fd355;
	fma.rn.f64 	%fd358, %fd25, %fd344, %fd356;
	fma.rn.f64 	%fd359, %fd26, %fd345, %fd357;
	fma.rn.f64 	%fd360, %fd31, %fd348, %fd358;
	fma.rn.f64 	%fd361, %fd32, %fd349, %fd359;
	fma.rn.f64 	%fd77, %fd37, %fd353, %fd360;
	fma.rn.f64 	%fd78, %fd38, %fd352, %fd361;
	fma.rn.f64 	%fd362, %fd15, %fd336, 0d0000000000000000;
	fma.rn.f64 	%fd363, %fd16, %fd337, 0d0000000000000000;
	fma.rn.f64 	%fd364, %fd21, %fd340, %fd362;
	fma.rn.f64 	%fd365, %fd22, %fd341, %fd363;
	fma.rn.f64 	%fd366, %fd27, %fd344, %fd364;
	fma.rn.f64 	%fd367, %fd28, %fd345, %fd365;
	fma.rn.f64 	%fd368, %fd33, %fd348, %fd366;
	fma.rn.f64 	%fd369, %fd34, %fd349, %fd367;
	fma.rn.f64 	%fd79, %fd39, %fd353, %fd368;
	fma.rn.f64 	%fd80, %fd40, %fd352, %fd369;
	fma.rn.f64 	%fd370, %fd17, %fd336, 0d0000000000000000;
	fma.rn.f64 	%fd371, %fd18, %fd337, 0d0000000000000000;
	fma.rn.f64 	%fd372, %fd23, %fd340, %fd370;
	fma.rn.f64 	%fd373, %fd24, %fd341, %fd371;
	fma.rn.f64 	%fd374, %fd29, %fd344, %fd372;
	fma.rn.f64 	%fd375, %fd30, %fd345, %fd373;
	fma.rn.f64 	%fd376, %fd35, %fd348, %fd374;
	fma.rn.f64 	%fd377, %fd36, %fd349, %fd375;
	fma.rn.f64 	%fd81, %fd41, %fd353, %fd376;
	fma.rn.f64 	%fd82, %fd42, %fd352, %fd377;
	@%p14 bra 	$L__BB48_24;
	ld.param.u64 	%rd37, [_Z32massMatrixMultiplyRegisterKernelILi6ELi9ELi2EEviPKdS1_S1_S1_Pd_param_5];
	mov.u32 	%r102, %tid.x;
	mad.lo.s32 	%r103, %r15, 216, %r102;
	cvta.to.global.u64 	%rd29, %rd37;
	mul.wide.s32 	%rd30, %r103, 8;
	add.s64 	%rd31, %rd29, %rd30;
	add.f64 	%fd378, %fd77, %fd78;
	st.global.f64 	[%rd31], %fd378;
	add.f64 	%fd379, %fd79, %fd80;
	st.global.f64 	[%rd31+288], %fd379;
	add.f64 	%fd380, %fd81, %fd82;
	st.global.f64 	[%rd31+576], %fd380;
	sub.f64 	%fd381, %fd81, %fd82;
	st.global.f64 	[%rd31+864], %fd381;
	sub.f64 	%fd382, %fd79, %fd80;
	st.global.f64 	[%rd31+1152], %fd382;
	sub.f64 	%fd383, %fd77, %fd78;
	st.global.f64 	[%rd31+1440], %fd383;
$L__BB48_24:
	ret;

}
	// .globl	_Z32massMatrixMultiplyConstantKernelILi6ELi9ELi2EEviPKdS1_S1_S1_Pd
.visible .entry _Z32massMatrixMultiplyConstantKernelILi6ELi9ELi2EEviPKdS1_S1_S1_Pd(
	.param .u32 _Z32massMatrixMultiplyConstantKernelILi6ELi9ELi2EEviPKdS1_S1_S1_Pd_param_0,
	.param .u64 .ptr .align 1 _Z32massMatrixMultiplyConstantKernelILi6ELi9ELi2EEviPKdS1_S1_S1_Pd_param_1,
	.param .u64 .ptr .align 1 _Z32massMatrixMultiplyConstantKernelILi6ELi9ELi2EEviPKdS1_S1_S1_Pd_param_2,
	.param .u64 .ptr .align 1 _Z32massMatrixMultiplyConstantKernelILi6ELi9ELi2EEviPKdS1_S1_S1_Pd_param_3,
	.param .u64 .ptr .align 1 _Z32massMatrixMultiplyConstantKernelILi6ELi9ELi2EEviPKdS1_S1_S1_Pd_param_4,
	.param .u64 .ptr .align 1 _Z32massMatrixMultiplyConstantKernelILi6ELi9ELi2EEviPKdS1_S1_S1_Pd_param_5
)
{
	.reg .pred 	%p<14>;
	.reg .b16 	%rs<23>;
	.reg .b32 	%r<49>;
	.reg .b64 	%rd<31>;
	.reg .b64 	%fd<447>;
	// demoted variable
	.shared .align 8 .b8 _ZZ32massMatrixMultiplyConstantKernelILi6ELi9ELi2EEviPKdS1_S1_S1_PdE6s_tmp1[11664];
	ld.param.u32 	%r17, [_Z32massMatrixMultiplyConstantKernelILi6ELi9ELi2EEviPKdS1_S1_S1_Pd_param_0];
	ld.param.u64 	%rd2, [_Z32massMatrixMultiplyConstantKernelILi6ELi9ELi2EEviPKdS1_S1_S1_Pd_param_4];
	mov.u32 	%r46, %tid.x;
	mov.u32 	%r2, %tid.y;
	mov.u32 	%r18, %ctaid.x;
	shl.b32 	%r19, %r18, 1;
	add.s32 	%r3, %r19, %r2;
	setp.ge.s32 	%p1, %r3, %r17;
	@%p1 bra 	$L__BB49_2;
	cvta.to.global.u64 	%rd4, %rd2;
	mad.lo.s32 	%r20, %r3, 216, %r46;
	mul.wide.s32 	%rd5, %r20, 8;
	add.s64 	%rd6, %rd4, %rd5;
	ld.global.nc.f64 	%fd437, [%rd6];
	ld.global.nc.f64 	%fd436, [%rd6+288];
	ld.global.nc.f64 	%fd435, [%rd6+576];
	ld.global.nc.f64 	%fd434, [%rd6+864];
	ld.global.nc.f64 	%fd433, [%rd6+1152];
	ld.global.nc.f64 	%fd432, [%rd6+1440];
$L__BB49_2:
	cvt.u16.u32 	%rs1, %r46;
	bar.sync 	0;
	mul.hi.u16 	%rs2, %rs1, 10923;
	mul.lo.s16 	%rs3, %rs2, 6;
	sub.s16 	%rs4, %rs1, %rs3;
	add.f64 	%fd74, %fd437, %fd432;
	sub.f64 	%fd75, %fd437, %fd432;
	add.f64 	%fd76, %fd436, %fd433;
	sub.f64 	%fd77, %fd436, %fd433;
	add.f64 	%fd78, %fd435, %fd434;
	sub.f64 	%fd79, %fd435, %fd434;
	mov.u32 	%r21, _ZZ32massMatrixMultiplyConstantKernelILi6ELi9ELi2EEviPKdS1_S1_S1_PdE6s_tmp1;
	mad.lo.s32 	%r5, %r2, 5832, %r21;
	mul.wide.u16 	%r22, %rs2, 72;
	add.s32 	%r23, %r5, %r22;
	mul.wide.u16 	%r24, %rs4, 8;
	add.s32 	%r6, %r23, %r24;
	ld.const.f64 	%fd80, [const_oddDofToQuad];
	fma.rn.f64 	%fd81, %fd80, %fd74, 0d0000000000000000;
	ld.const.f64 	%fd82, [const_evenDofToQuad];
	fma.rn.f64 	%fd83, %fd82, %fd75, 0d0000000000000000;
	ld.const.f64 	%fd13, [const_oddDofToQuad+8];
	fma.rn.f64 	%fd84, %fd13, %fd76, %fd81;
	ld.const.f64 	%fd14, [const_evenDofToQuad+8];
	fma.rn.f64 	%fd85, %fd14, %fd77, %fd83;
	ld.const.f64 	%fd15, [const_oddDofToQuad+16];
	fma.rn.f64 	%fd86, %fd15, %fd78, %fd84;
	ld.const.f64 	%fd16, [const_evenDofToQuad+16];
	fma.rn.f64 	%fd87, %fd16, %fd79, %fd85;
	sub.f64 	%fd88, %fd86, %fd87;
	st.shared.f64 	[%r6+5184], %fd88;
	add.f64 	%fd89, %fd87, %fd86;
	st.shared.f64 	[%r6], %fd89;
	ld.const.f64 	%fd17, [const_oddDofToQuad+24];
	fma.rn.f64 	%fd90, %fd17, %fd74, 0d0000000000000000;
	ld.const.f64 	%fd18, [const_evenDofToQuad+24];
	fma.rn.f64 	%fd91, %fd18, %fd75, 0d0000000000000000;
	ld.const.f64 	%fd92, [const_oddDofToQuad+32];
	fma.rn.f64 	%fd93, %fd92, %fd76, %fd90;
	ld.const.f64 	%fd19, [const_evenDofToQuad+32];
	fma.rn.f64 	%fd94, %fd19, %fd77, %fd91;
	ld.const.f64 	%fd20, [const_oddDofToQuad+40];
	fma.rn.f64 	%fd95, %fd20, %fd78, %fd93;
	ld.const.f64 	%fd96, [const_evenDofToQuad+40];
	fma.rn.f64 	%fd97, %fd96, %fd79, %fd94;
	sub.f64 	%fd98, %fd95, %fd97;
	st.shared.f64 	[%r6+4536], %fd98;
	add.f64 	%fd99, %fd97, %fd95;
	st.shared.f64 	[%r6+648], %fd99;
	ld.const.f64 	%fd21, [const_oddDofToQuad+48];
	fma.rn.f64 	%fd100, %fd21, %fd74, 0d0000000000000000;
	ld.const.f64 	%fd101, [const_evenDofToQuad+48];
	fma.rn.f64 	%fd102, %fd101, %fd75, 0d0000000000000000;
	ld.const.f64 	%fd22, [const_oddDofToQuad+56];
	fma.rn.f64 	%fd103, %fd22, %fd76, %fd100;
	ld.const.f64 	%fd23, [const_evenDofToQuad+56];
	fma.rn.f64 	%fd104, %fd23, %fd77, %fd102;
	ld.const.f64 	%fd24, [const_oddDofToQuad+64];
	fma.rn.f64 	%fd105, %fd24, %fd78, %fd103;
	ld.const.f64 	%fd25, [const_evenDofToQuad+64];
	fma.rn.f64 	%fd106, %fd25, %fd79, %fd104;
	sub.f64 	%fd107, %fd105, %fd106;
	st.shared.f64 	[%r6+3888], %fd107;
	add.f64 	%fd108, %fd106, %fd105;
	st.shared.f64 	[%r6+1296], %fd108;
	ld.const.f64 	%fd26, [const_oddDofToQuad+72];
	fma.rn.f64 	%fd109, %fd26, %fd74, 0d0000000000000000;
	ld.const.f64 	%fd110, [const_evenDofToQuad+72];
	fma.rn.f64 	%fd111, %fd110, %fd75, 0d0000000000000000;
	ld.const.f64 	%fd112, [const_oddDofToQuad+80];
	fma.rn.f64 	%fd113, %fd112, %fd76, %fd109;
	ld.const.f64 	%fd114, [const_evenDofToQuad+80];
	fma.rn.f64 	%fd115, %fd114, %fd77, %fd111;
	ld.const.f64 	%fd27, [const_oddDofToQuad+88];
	fma.rn.f64 	%fd116, %fd27, %fd78, %fd113;
	ld.const.f64 	%fd28, [const_evenDofToQuad+88];
	fma.rn.f64 	%fd117, %fd28, %fd79, %fd115;
	sub.f64 	%fd118, %fd116, %fd117;
	st.shared.f64 	[%r6+3240], %fd118;
	add.f64 	%fd119, %fd117, %fd116;
	st.shared.f64 	[%r6+1944], %fd119;
	ld.const.f64 	%fd29, [const_oddDofToQuad+96];
	fma.rn.f64 	%fd120, %fd29, %fd74, 0d0000000000000000;
	ld.const.f64 	%fd30, [const_evenDofToQuad+96];
	fma.rn.f64 	%fd121, %fd30, %fd75, 0d0000000000000000;
	ld.const.f64 	%fd31, [const_oddDofToQuad+104];
	fma.rn.f64 	%fd122, %fd31, %fd76, %fd120;
	ld.const.f64 	%fd123, [const_evenDofToQuad+104];
	fma.rn.f64 	%fd124, %fd123, %fd77, %fd121;
	ld.const.f64 	%fd32, [const_oddDofToQuad+112];
	fma.rn.f64 	%fd125, %fd32, %fd78, %fd122;
	ld.const.f64 	%fd126, [const_evenDofToQuad+112];
	fma.rn.f64 	%fd127, %fd126, %fd79, %fd124;
	add.f64 	%fd128, %fd127, %fd125;
	st.shared.f64 	[%r6+2592], %fd128;
	bar.sync 	0;
	setp.gt.u32 	%p2, %r46, 53;
	@%p2 bra 	$L__BB49_5;
	ld.const.f64 	%fd175, [const_evenDofToQuad+80];
	ld.const.f64 	%fd184, [const_evenDofToQuad+104];
	ld.const.f64 	%fd187, [const_evenDofToQuad+112];
$L__BB49_4:
	cvt.u16.u32 	%rs5, %r46;
	mul.lo.s16 	%rs6, %rs5, 171;
	shr.u16 	%rs7, %rs6, 10;
	mul.lo.s16 	%rs8, %rs7, 6;
	sub.s16 	%rs9, %rs5, %rs8;
	mul.wide.u16 	%r25, %rs7, 648;
	add.s32 	%r26, %r5, %r25;
	and.b16  	%rs10, %rs9, 255;
	mul.wide.u16 	%r27, %rs10, 8;
	add.s32 	%r28, %r26, %r27;
	ld.shared.f64 	%fd129, [%r28];
	ld.shared.f64 	%fd130, [%r28+360];
	add.f64 	%fd131, %fd129, %fd130;
	sub.f64 	%fd132, %fd129, %fd130;
	ld.shared.f64 	%fd133, [%r28+72];
	ld.shared.f64 	%fd134, [%r28+288];
	add.f64 	%fd135, %fd133, %fd134;
	sub.f64 	%fd136, %fd133, %fd134;
	ld.shared.f64 	%fd137, [%r28+144];
	ld.shared.f64 	%fd138, [%r28+216];
	add.f64 	%fd139, %fd137, %fd138;
	sub.f64 	%fd140, %fd137, %fd138;
	fma.rn.f64 	%fd142, %fd80, %fd131, 0d0000000000000000;
	fma.rn.f64 	%fd144, %fd82, %fd132, 0d0000000000000000;
	fma.rn.f64 	%fd145, %fd13, %fd135, %fd142;
	fma.rn.f64 	%fd146, %fd14, %fd136, %fd144;
	fma.rn.f64 	%fd147, %fd15, %fd139, %fd145;
	fma.rn.f64 	%fd148, %fd16, %fd140, %fd146;
	sub.f64 	%fd149, %fd147, %fd148;
	st.shared.f64 	[%r28+576], %fd149;
	add.f64 	%fd150, %fd148, %fd147;
	st.shared.f64 	[%r28], %fd150;
	fma.rn.f64 	%fd151, %fd17, %fd131, 0d0000000000000000;
	fma.rn.f64 	%fd152, %fd18, %fd132, 0d0000000000000000;
	fma.rn.f64 	%fd154, %fd92, %fd135, %fd151;
	fma.rn.f64 	%fd155, %fd19, %fd136, %fd152;
	fma.rn.f64 	%fd156, %fd20, %fd139, %fd154;
	fma.rn.f64 	%fd158, %fd96, %fd140, %fd155;
	sub.f64 	%fd159, %fd156, %fd158;
	st.shared.f64 	[%r28+504], %fd159;
	add.f64 	%fd160, %fd158, %fd156;
	st.shared.f64 	[%r28+72], %fd160;
	fma.rn.f64 	%fd161, %fd21, %fd131, 0d0000000000000000;
	fma.rn.f64 	%fd163, %fd101, %fd132, 0d0000000000000000;
	fma.rn.f64 	%fd164, %fd22, %fd135, %fd161;
	fma.rn.f64 	%fd165, %fd23, %fd136, %fd163;
	fma.rn.f64 	%fd166, %fd24, %fd139, %fd164;
	fma.rn.f64 	%fd167, %fd25, %fd140, %fd165;
	sub.f64 	%fd168, %fd166, %fd167;
	st.shared.f64 	[%r28+432], %fd168;
	add.f64 	%fd169, %fd167, %fd166;
	st.shared.f64 	[%r28+144], %fd169;
	fma.rn.f64 	%fd170, %fd26, %fd131, 0d0000000000000000;
	fma.rn.f64 	%fd172, %fd110, %fd132, 0d0000000000000000;
	fma.rn.f64 	%fd174, %fd112, %fd135, %fd170;
	fma.rn.f64 	%fd176, %fd175, %fd136, %fd172;
	fma.rn.f64 	%fd177, %fd27, %fd139, %fd174;
	fma.rn.f64 	%fd178, %fd28, %fd140, %fd176;
	sub.f64 	%fd179, %fd177, %fd178;
	st.shared.f64 	[%r28+360], %fd179;
	add.f64 	%fd180, %fd178, %fd177;
	st.shared.f64 	[%r28+216], %fd180;
	fma.rn.f64 	%fd181, %fd29, %fd131, 0d0000000000000000;
	fma.rn.f64 	%fd182, %fd30, %fd132, 0d0000000000000000;
	fma.rn.f64 	%fd183, %fd31, %fd135, %fd181;
	fma.rn.f64 	%fd185, %fd184, %fd136, %fd182;
	fma.rn.f64 	%fd186, %fd32, %fd139, %fd183;
	fma.rn.f64 	%fd188, %fd187, %fd140, %fd185;
	add.f64 	%fd189, %fd188, %fd186;
	st.shared.f64 	[%r28+288], %fd189;
	add.s32 	%r8, %r46, 36;
	setp.lt.u32 	%p3, %r46, 18;
	mov.u32 	%r46, %r8;
	@%p3 bra 	$L__BB49_4;
$L__BB49_5:
	bar.sync 	0;
	mov.u32 	%r47, %tid.x;
	setp.gt.u32 	%p4, %r47, 80;
	@%p4 bra 	$L__BB49_18;
	ld.const.f64 	%fd198, [const_oddDofToQuad];
	ld.const.f64 	%fd202, [const_evenDofToQuad];
	ld.const.f64 	%fd212, [const_oddDofToQuad+32];
	ld.const.f64 	%fd217, [const_evenDofToQuad+40];
	ld.const.f64 	%fd227, [const_evenDofToQuad+48];
	ld.const.f64 	%fd237, [const_oddDofToQuad+80];
	ld.const.f64 	%fd240, [const_evenDofToQuad+72];
	ld.const.f64 	%fd242, [const_evenDofToQuad+80];
	ld.const.f64 	%fd252, [const_evenDofToQuad+104];
	ld.const.f64 	%fd254, [const_evenDofToQuad+112];
$L__BB49_7:
	setp.ge.s32 	%p5, %r3, %r17;
	cvt.u16.u32 	%rs11, %r47;
	mul.lo.s16 	%rs12, %rs11, 57;
	shr.u16 	%rs13, %rs12, 9;
	mul.lo.s16 	%rs14, %rs13, 9;
	sub.s16 	%rs15, %rs11, %rs14;
	mul.wide.u16 	%r29, %rs13, 648;
	add.s32 	%r30, %r5, %r29;
	and.b16  	%rs16, %rs15, 255;
	mul.wide.u16 	%r31, %rs16, 72;
	add.s32 	%r11, %r30, %r31;
	ld.shared.f64 	%fd191, [%r11];
	ld.shared.f64 	%fd192, [%r11+40];
	add.f64 	%fd33, %fd191, %fd192;
	sub.f64 	%fd34, %fd191, %fd192;
	ld.shared.f64 	%fd193, [%r11+8];
	ld.shared.f64 	%fd194, [%r11+32];
	add.f64 	%fd35, %fd193, %fd194;
	sub.f64 	%fd36, %fd193, %fd194;
	ld.shared.f64 	%fd195, [%r11+16];
	ld.shared.f64 	%fd196, [%r11+24];
	add.f64 	%fd37, %fd195, %fd196;
	sub.f64 	%fd38, %fd195, %fd196;
	mov.b32 	%r32, {%rs16, %rs13};
	mov.b32 	%r33, 0;
	mov.b32 	%r34, 20745;
	dp2a.lo.u32.u32 	%r12, %r32, %r34, %r33;
	mov.f64 	%fd438, 0d0000000000000000;
	mov.f64 	%fd439, %fd438;
	@%p5 bra 	$L__BB49_9;
	ld.param.u64 	%rd25, [_Z32massMatrixMultiplyConstantKernelILi6ELi9ELi2EEviPKdS1_S1_S1_Pd_param_1];
	cvta.to.global.u64 	%rd7, %rd25;
	mad.lo.s32 	%r35, %r3, 729, %r12;
	mul.wide.s32 	%rd8, %r35, 8;
	add.s64 	%rd9, %rd7, %rd8;
	ld.global.nc.f64 	%fd438, [%rd9];
	ld.global.nc.f64 	%fd439, [%rd9+64];
$L__BB49_9:
	fma.rn.f64 	%fd199, %fd198, %fd33, 0d0000000000000000;
	fma.rn.f64 	%fd200, %fd13, %fd35, %fd199;
	fma.rn.f64 	%fd201, %fd15, %fd37, %fd200;
	fma.rn.f64 	%fd203, %fd202, %fd34, 0d0000000000000000;
	fma.rn.f64 	%fd204, %fd14, %fd36, %fd203;
	fma.rn.f64 	%fd205, %fd16, %fd38, %fd204;
	add.f64 	%fd206, %fd201, %fd205;
	sub.f64 	%fd207, %fd201, %fd205;
	mul.f64 	%fd208, %fd206, %fd438;
	mul.f64 	%fd209, %fd207, %fd439;
	sub.f64 	%fd43, %fd208, %fd209;
	add.f64 	%fd44, %fd208, %fd209;
	mov.f64 	%fd440, 0d0000000000000000;
	mov.f64 	%fd441, %fd440;
	@%p5 bra 	$L__BB49_11;
	ld.param.u64 	%rd26, [_Z32massMatrixMultiplyConstantKernelILi6ELi9ELi2EEviPKdS1_S1_S1_Pd_param_1];
	cvta.to.global.u64 	%rd10, %rd26;
	mad.lo.s32 	%r36, %r3, 729, %r12;
	mul.wide.s32 	%rd11, %r36, 8;
	add.s64 	%rd12, %rd10, %rd11;
	ld.global.nc.f64 	%fd440, [%rd12+8];
	ld.global.nc.f64 	%fd441, [%rd12+56];
$L__BB49_11:
	fma.rn.f64 	%fd211, %fd17, %fd33, 0d0000000000000000;
	fma.rn.f64 	%fd213, %fd212, %fd35, %fd211;
	fma.rn.f64 	%fd214, %fd20, %fd37, %fd213;
	fma.rn.f64 	%fd215, %fd18, %fd34, 0d0000000000000000;
	fma.rn.f64 	%fd216, %fd19, %fd36, %fd215;
	fma.rn.f64 	%fd218, %fd217, %fd38, %fd216;
	add.f64 	%fd219, %fd214, %fd218;
	sub.f64 	%fd220, %fd214, %fd218;
	mul.f64 	%fd221, %fd219, %fd440;
	mul.f64 	%fd222, %fd220, %fd441;
	sub.f64 	%fd49, %fd221, %fd222;
	add.f64 	%fd50, %fd221, %fd222;
	mov.f64 	%fd442, 0d0000000000000000;
	mov.f64 	%fd443, %fd442;
	@%p5 bra 	$L__BB49_13;
	ld.param.u64 	%rd27, [_Z32massMatrixMultiplyConstantKernelILi6ELi9ELi2EEviPKdS1_S1_S1_Pd_param_1];
	cvta.to.global.u64 	%rd13, %rd27;
	mad.lo.s32 	%r37, %r3, 729, %r12;
	mul.wide.s32 	%rd14, %r37, 8;
	add.s64 	%rd15, %rd13, %rd14;
	ld.global.nc.f64 	%fd442, [%rd15+16];
	ld.global.nc.f64 	%fd443, [%rd15+48];
$L__BB49_13:
	fma.rn.f64 	%fd224, %fd21, %fd33, 0d0000000000000000;
	fma.rn.f64 	%fd225, %fd22, %fd35, %fd224;
	fma.rn.f64 	%fd226, %fd24, %fd37, %fd225;
	fma.rn.f64 	%fd228, %fd227, %fd34, 0d0000000000000000;
	fma.rn.f64 	%fd229, %fd23, %fd36, %fd228;
	fma.rn.f64 	%fd230, %fd25, %fd38, %fd229;
	add.f64 	%fd231, %fd226, %fd230;
	sub.f64 	%fd232, %fd226, %fd230;
	mul.f64 	%fd233, %fd231, %fd442;
	mul.f64 	%fd234, %fd232, %fd443;
	sub.f64 	%fd55, %fd233, %fd234;
	add.f64 	%fd56, %fd233, %fd234;
	mov.f64 	%fd444, 0d0000000000000000;
	mov.f64 	%fd445, %fd444;
	@%p5 bra 	$L__BB49_15;
	ld.param.u64 	%rd28, [_Z32massMatrixMultiplyConstantKernelILi6ELi9ELi2EEviPKdS1_S1_S1_Pd_param_1];
	cvta.to.global.u64 	%rd16, %rd28;
	mad.lo.s32 	%r38, %r3, 729, %r12;
	mul.wide.s32 	%rd17, %r38, 8;
	add.s64 	%rd18, %rd16, %rd17;
	ld.global.nc.f64 	%fd444, [%rd18+24];
	ld.global.nc.f64 	%fd445, [%rd18+40];
$L__BB49_15:
	fma.rn.f64 	%fd236, %fd26, %fd33, 0d0000000000000000;
	fma.rn.f64 	%fd238, %fd237, %fd35, %fd236;
	fma.rn.f64 	%fd239, %fd27, %fd37, %fd238;
	fma.rn.f64 	%fd241, %fd240, %fd34, 0d0000000000000000;
	fma.rn.f64 	%fd243, %fd242, %fd36, %fd241;
	fma.rn.f64 	%fd244, %fd28, %fd38, %fd243;
	add.f64 	%fd245, %fd239, %fd244;
	sub.f64 	%fd246, %fd239, %fd244;
	mul.f64 	%fd247, %fd245, %fd444;
	mul.f64 	%fd248, %fd246, %fd445;
	sub.f64 	%fd61, %fd247, %fd248;
	add.f64 	%fd62, %fd247, %fd248;
	fma.rn.f64 	%fd249, %fd29, %fd33, 0d0000000000000000;
	fma.rn.f64 	%fd250, %fd30, %fd34, 0d0000000000000000;
	fma.rn.f64 	%fd251, %fd31, %fd35, %fd249;
	fma.rn.f64 	%fd253, %fd252, %fd36, %fd250;
	fma.rn.f64 	%fd63, %fd32, %fd37, %fd251;
	fma.rn.f64 	%fd64, %fd254, %fd38, %fd253;
	mov.f64 	%fd446, 0d0000000000000000;
	@%p5 bra 	$L__BB49_17;
	ld.param.u64 	%rd29, [_Z32massMatrixMultiplyConstantKernelILi6ELi9ELi2EEviPKdS1_S1_S1_Pd_param_1];
	cvta.to.global.u64 	%rd19, %rd29;
	mad.lo.s32 	%r39, %r3, 729, %r12;
	mul.wide.s32 	%rd20, %r39, 8;
	add.s64 	%rd21, %rd19, %rd20;
	ld.global.nc.f64 	%fd446, [%rd21+32];
$L__BB49_17:
	add.f64 	%fd255, %fd63, %fd64;
	sub.f64 	%fd256, %fd63, %fd64;
	mul.f64 	%fd257, %fd256, %fd446;
	fma.rn.f64 	%fd258, %fd255, %fd446, %fd257;
	mul.f64 	%fd259, %fd258, 0d3FE0000000000000;
	fma.rn.f64 	%fd261, %fd198, %fd44, 0d0000000000000000;
	fma.rn.f64 	%fd263, %fd202, %fd43, 0d0000000000000000;
	fma.rn.f64 	%fd264, %fd17, %fd50, %fd261;
	fma.rn.f64 	%fd265, %fd18, %fd49, %fd263;
	fma.rn.f64 	%fd266, %fd21, %fd56, %fd264;
	fma.rn.f64 	%fd268, %fd227, %fd55, %fd265;
	fma.rn.f64 	%fd269, %fd26, %fd62, %fd266;
	fma.rn.f64 	%fd271, %fd240, %fd61, %fd268;
	fma.rn.f64 	%fd272, %fd29, %fd259, %fd269;
	fma.rn.f64 	%fd273, %fd30, %fd259, %fd271;
	sub.f64 	%fd274, %fd272, %fd273;
	st.shared.f64 	[%r11+40], %fd274;
	add.f64 	%fd275, %fd272, %fd273;
	st.shared.f64 	[%r11], %fd275;
	fma.rn.f64 	%fd276, %fd13, %fd44, 0d0000000000000000;
	fma.rn.f64 	%fd277, %fd14, %fd43, 0d0000000000000000;
	fma.rn.f64 	%fd279, %fd212, %fd50, %fd276;
	fma.rn.f64 	%fd280, %fd19, %fd49, %fd277;
	fma.rn.f64 	%fd281, %fd22, %fd56, %fd279;
	fma.rn.f64 	%fd282, %fd23, %fd55, %fd280;
	fma.rn.f64 	%fd284, %fd237, %fd62, %fd281;
	fma.rn.f64 	%fd286, %fd242, %fd61, %fd282;
	fma.rn.f64 	%fd287, %fd31, %fd259, %fd284;
	fma.rn.f64 	%fd289, %fd252, %fd259, %fd286;
	sub.f64 	%fd290, %fd287, %fd289;
	st.shared.f64 	[%r11+32], %fd290;
	add.f64 	%fd291, %fd287, %fd289;
	st.shared.f64 	[%r11+8], %fd291;
	fma.rn.f64 	%fd292, %fd15, %fd44, 0d0000000000000000;
	fma.rn.f64 	%fd293, %fd16, %fd43, 0d0000000000000000;
	fma.rn.f64 	%fd294, %fd20, %fd50, %fd292;
	fma.rn.f64 	%fd296, %fd217, %fd49, %fd293;
	fma.rn.f64 	%fd297, %fd24, %fd56, %fd294;
	fma.rn.f64 	%fd298, %fd25, %fd55, %fd296;
	fma.rn.f64 	%fd299, %fd27, %fd62, %fd297;
	fma.rn.f64 	%fd300, %fd28, %fd61, %fd298;
	fma.rn.f64 	%fd301, %fd32, %fd259, %fd299;
	fma.rn.f64 	%fd303, %fd254, %fd259, %fd300;
	sub.f64 	%fd304, %fd301, %fd303;
	st.shared.f64 	[%r11+24], %fd304;
	add.f64 	%fd305, %fd301, %fd303;
	st.shared.f64 	[%r11+16], %fd305;
	add.s32 	%r13, %r47, 36;
	setp.lt.u32 	%p10, %r47, 45;
	mov.u32 	%r47, %r13;
	@%p10 bra 	$L__BB49_7;
$L__BB49_18:
	mov.u32 	%r48, %tid.x;
	setp.gt.u32 	%p11, %r48, 53;
	bar.sync 	0;
	@%p11 bra 	$L__BB49_21;
	ld.const.f64 	%fd326, [const_oddDofToQuad];
	ld.const.f64 	%fd328, [const_evenDofToQuad];
	ld.const.f64 	%fd333, [const_evenDofToQuad+48];
	ld.const.f64 	%fd336, [const_evenDofToQuad+72];
	ld.const.f64 	%fd344, [const_oddDofToQuad+32];
	ld.const.f64 	%fd349, [const_oddDofToQuad+80];
	ld.const.f64 	%fd351, [const_evenDofToQuad+80];
	ld.const.f64 	%fd354, [const_evenDofToQuad+104];
	ld.const.f64 	%fd361, [const_evenDofToQuad+40];
	ld.const.f64 	%fd368, [const_evenDofToQuad+112];
$L__BB49_20:
	cvt.u16.u32 	%rs17, %r48;
	mul.lo.s16 	%rs18, %rs17, 171;
	shr.u16 	%rs19, %rs18, 10;
	mul.lo.s16 	%rs20, %rs19, 6;
	sub.s16 	%rs21, %rs17, %rs20;
	mul.wide.u16 	%r40, %rs19, 648;
	add.s32 	%r41, %r5, %r40;
	and.b16  	%rs22, %rs21, 255;
	mul.wide.u16 	%r42, %rs22, 8;
	add.s32 	%r43, %r41, %r42;
	ld.shared.f64 	%fd306, [%r43];
	ld.shared.f64 	%fd307, [%r43+576];
	add.f64 	%fd308, %fd306, %fd307;
	sub.f64 	%fd309, %fd306, %fd307;
	ld.shared.f64 	%fd310, [%r43+72];
	ld.shared.f64 	%fd311, [%r43+504];
	add.f64 	%fd312, %fd310, %fd311;
	sub.f64 	%fd313, %fd310, %fd311;
	ld.shared.f64 	%fd314, [%r43+144];
	ld.shared.f64 	%fd315, [%r43+432];
	add.f64 	%fd316, %fd314, %fd315;
	sub.f64 	%fd317, %fd314, %fd315;
	ld.shared.f64 	%fd318, [%r43+216];
	ld.shared.f64 	%fd319, [%r43+360];
	add.f64 	%fd320, %fd318, %fd319;
	sub.f64 	%fd321, %fd318, %fd319;
	ld.shared.f64 	%fd322, [%r43+288];
	add.f64 	%fd323, %fd322, %fd322;
	sub.f64 	%fd324, %fd322, %fd322;
	mul.f64 	%fd325, %fd323, 0d3FE0000000000000;
	fma.rn.f64 	%fd327, %fd326, %fd308, 0d0000000000000000;
	fma.rn.f64 	%fd329, %fd328, %fd309, 0d0000000000000000;
	fma.rn.f64 	%fd330, %fd17, %fd312, %fd327;
	fma.rn.f64 	%fd331, %fd18, %fd313, %fd329;
	fma.rn.f64 	%fd332, %fd21, %fd316, %fd330;
	fma.rn.f64 	%fd334, %fd333, %fd317, %fd331;
	fma.rn.f64 	%fd335, %fd26, %fd320, %fd332;
	fma.rn.f64 	%fd337, %fd336, %fd321, %fd334;
	fma.rn.f64 	%fd338, %fd29, %fd325, %fd335;
	fma.rn.f64 	%fd339, %fd30, %fd324, %fd337;
	sub.f64 	%fd340, %fd338, %fd339;
	st.shared.f64 	[%r43+360], %fd340;
	add.f64 	%fd341, %fd338, %fd339;
	st.shared.f64 	[%r43], %fd341;
	fma.rn.f64 	%fd342, %fd13, %fd308, 0d0000000000000000;
	fma.rn.f64 	%fd343, %fd14, %fd309, 0d0000000000000000;
	fma.rn.f64 	%fd345, %fd344, %fd312, %fd342;
	fma.rn.f64 	%fd346, %fd19, %fd313, %fd343;
	fma.rn.f64 	%fd347, %fd22, %fd316, %fd345;
	fma.rn.f64 	%fd348, %fd23, %fd317, %fd346;
	fma.rn.f64 	%fd350, %fd349, %fd320, %fd347;
	fma.rn.f64 	%fd352, %fd351, %fd321, %fd348;
	fma.rn.f64 	%fd353, %fd31, %fd325, %fd350;
	fma.rn.f64 	%fd355, %fd354, %fd324, %fd352;
	sub.f64 	%fd356, %fd353, %fd355;
	st.shared.f64 	[%r43+288], %fd356;
	add.f64 	%fd357, %fd353, %fd355;
	st.shared.f64 	[%r43+72], %fd357;
	fma.rn.f64 	%fd358, %fd15, %fd308, 0d0000000000000000;
	fma.rn.f64 	%fd359, %fd16, %fd309, 0d0000000000000000;
	fma.rn.f64 	%fd360, %fd20, %fd312, %fd358;
	fma.rn.f64 	%fd362, %fd361, %fd313, %fd359;
	fma.rn.f64 	%fd363, %fd24, %fd316, %fd360;
	fma.rn.f64 	%fd364, %fd25, %fd317, %fd362;
	fma.rn.f64 	%fd365, %fd27, %fd320, %fd363;
	fma.rn.f64 	%fd366, %fd28, %fd321, %fd364;
	fma.rn.f64 	%fd367, %fd32, %fd325, %fd365;
	fma.rn.f64 	%fd369, %fd368, %fd324, %fd366;
	sub.f64 	%fd370, %fd367, %fd369;
	st.shared.f64 	[%r43+216], %fd370;
	add.f64 	%fd371, %fd367, %fd369;
	st.shared.f64 	[%r43+144], %fd371;
	add.s32 	%r16, %r48, 36;
	setp.lt.u32 	%p12, %r48, 18;
	mov.u32 	%r48, %r16;
	@%p12 bra 	$L__BB49_20;
$L__BB49_21:
	setp.ge.s32 	%p13, %r3, %r17;
	bar.sync 	0;
	ld.shared.f64 	%fd372, [%r6];
	ld.shared.f64 	%fd373, [%r6+5184];
	add.f64 	%fd374, %fd372, %fd373;
	sub.f64 	%fd375, %fd372, %fd373;
	ld.shared.f64 	%fd376, [%r6+648];
	ld.shared.f64 	%fd377, [%r6+4536];
	add.f64 	%fd378, %fd376, %fd377;
	sub.f64 	%fd379, %fd376, %fd377;
	ld.shared.f64 	%fd380, [%r6+1296];
	ld.shared.f64 	%fd381, [%r6+3888];
	add.f64 	%fd382, %fd380, %fd381;
	sub.f64 	%fd383, %fd380, %fd381;
	ld.shared.f64 	%fd384, [%r6+1944];
	ld.shared.f64 	%fd385, [%r6+3240];
	add.f64 	%fd386, %fd384, %fd385;
	sub.f64 	%fd387, %fd384, %fd385;
	ld.shared.f64 	%fd388, [%r6+2592];
	add.f64 	%fd389, %fd388, %fd388;
	sub.f64 	%fd390, %fd388, %fd388;
	mul.f64 	%fd391, %fd389, 0d3FE0000000000000;
	ld.const.f64 	%fd392, [const_oddDofToQuad];
	fma.rn.f64 	%fd393, %fd392, %fd374, 0d0000000000000000;
	ld.const.f64 	%fd394, [const_evenDofToQuad];
	fma.rn.f64 	%fd395, %fd394, %fd375, 0d0000000000000000;
	fma.rn.f64 	%fd396, %fd17, %fd378, %fd393;
	fma.rn.f64 	%fd397, %fd18, %fd379, %fd395;
	fma.rn.f64 	%fd398, %fd21, %fd382, %fd396;
	ld.const.f64 	%fd399, [const_evenDofToQuad+48];
	fma.rn.f64 	%fd400, %fd399, %fd383, %fd397;
	fma.rn.f64 	%fd401, %fd26, %fd386, %fd398;
	ld.const.f64 	%fd402, [const_evenDofToQuad+72];
	fma.rn.f64 	%fd403, %fd402, %fd387, %fd400;
	fma.rn.f64 	%fd67, %fd29, %fd391, %fd401;
	fma.rn.f64 	%fd68, %fd30, %fd390, %fd403;
	fma.rn.f64 	%fd404, %fd13, %fd374, 0d0000000000000000;
	fma.rn.f64 	%fd405, %fd14, %fd375, 0d0000000000000000;
	ld.const.f64 	%fd406, [const_oddDofToQuad+32];
	fma.rn.f64 	%fd407, %fd406, %fd378, %fd404;
	fma.rn.f64 	%fd408, %fd19, %fd379, %fd405;
	fma.rn.f64 	%fd409, %fd22, %fd382, %fd407;
	fma.rn.f64 	%fd410, %fd23, %fd383, %fd408;
	ld.const.f64 	%fd411, [const_oddDofToQuad+80];
	fma.rn.f64 	%fd412, %fd411, %fd386, %fd409;
	ld.const.f64 	%fd413, [const_evenDofToQuad+80];
	fma.rn.f64 	%fd414, %fd413, %fd387, %fd410;
	fma.rn.f64 	%fd69, %fd31, %fd391, %fd412;
	ld.const.f64 	%fd415, [const_evenDofToQuad+104];
	fma.rn.f64 	%fd70, %fd415, %fd390, %fd414;
	fma.rn.f64 	%fd416, %fd15, %fd374, 0d0000000000000000;
	fma.rn.f64 	%fd417, %fd16, %fd375, 0d0000000000000000;
	fma.rn.f64 	%fd418, %fd20, %fd378, %fd416;
	ld.const.f64 	%fd419, [const_evenDofToQuad+40];
	fma.rn.f64 	%fd420, %fd419, %fd379, %fd417;
	fma.rn.f64 	%fd421, %fd24, %fd382, %fd418;
	fma.rn.f64 	%fd422, %fd25, %fd383, %fd420;
	fma.rn.f64 	%fd423, %fd27, %fd386, %fd421;
	fma.rn.f64 	%fd424, %fd28, %fd387, %fd422;
	fma.rn.f64 	%fd71, %fd32, %fd391, %fd423;
	ld.const.f64 	%fd425, [const_evenDofToQuad+112];
	fma.rn.f64 	%fd72, %fd425, %fd390, %fd424;
	@%p13 bra 	$L__BB49_23;
	ld.param.u64 	%rd30, [_Z32massMatrixMultiplyConstantKernelILi6ELi9ELi2EEviPKdS1_S1_S1_Pd_param_5];
	mov.u32 	%r44, %tid.x;
	mad.lo.s32 	%r45, %r3, 216, %r44;
	cvta.to.global.u64 	%rd22, %rd30;
	mul.wide.s32 	%rd23, %r45, 8;
	add.s64 	%rd24, %rd22, %rd23;
	add.f64 	%fd426, %fd67, %fd68;
	st.global.f64 	[%rd24], %fd426;
	add.f64 	%fd427, %fd69, %fd70;
	st.global.f64 	[%rd24+288], %fd427;
	add.f64 	%fd428, %fd71, %fd72;
	st.global.f64 	[%rd24+576], %fd428;
	sub.f64 	%fd429, %fd71, %fd72;
	st.global.f64 	[%rd24+864], %fd429;
	sub.f64 	%fd430, %fd69, %fd70;
	st.global.f64 	[%rd24+1152], %fd430;
	sub.f64 	%fd431, %fd67, %fd68;
	st.global.f64 	[%rd24+1440], %fd431;
$L__BB49_23:
	ret;

}
	// .globl	_Z32massMatrixMultiplyRegisterKernelILi6ELi10ELi2EEviPKdS1_S1_S1_Pd
.visible .entry _Z32massMatrixMultiplyRegisterKernelILi6ELi10ELi2EEviPKdS1_S1_S1_Pd(
	.param .u32 _Z32massMatrixMultiplyRegisterKernelILi6ELi10ELi2EEviPKdS1_S1_S1_Pd_param_0,
	.param .u64 .ptr .align 1 _Z32massMatrixMultiplyRegisterKernelILi6ELi10ELi2EEviPKdS1_S1_S1_Pd_param_1,
	.param .u64 .ptr .align 1 _Z32massMatrixMultiplyRegisterKernelILi6ELi10ELi2EEviPKdS1_S1_S1_Pd_param_2,
	.param .u64 .ptr .align 1 _Z32massMatrixMultiplyRegisterKernelILi6ELi10ELi2EEviPKdS1_S1_S1_Pd_param_3,
	.param .u64 .ptr .align 1 _Z32massMatrixMultiplyRegisterKernelILi6ELi10ELi2EEviPKdS1_S1_S1_Pd_param_4,
	.param .u64 .ptr .align 1 _Z32massMatrixMultiplyRegisterKernelILi6ELi10ELi2EEviPKdS1_S1_S1_Pd_param_5
)
{
	.reg .pred 	%p<15>;
	.reg .b16 	%rs<23>;
	.reg .b32 	%r<113>;
	.reg .b64 	%rd<38>;
	.reg .b64 	%fd<405>;
	// demoted variable
	.shared .align 8 .b8 _ZZ32massMatrixMultiplyRegisterKernelILi6ELi10ELi2EEviPKdS1_S1_S1_PdE6s_tmp1[16000];
	// demoted variable
	.shared .align 8 .b8 _ZZ32massMatrixMultiplyRegisterKernelILi6ELi10ELi2EEviPKdS1_S1_S1_PdE14s_oddDofToQuad[120];
	// demoted variable
	.shared .align 8 .b8 _ZZ32massMatrixMultiplyRegisterKernelILi6ELi10ELi2EEviPKdS1_S1_S1_PdE15s_evenDofToQuad[120];
	ld.param.u32 	%r16, [_Z32massMatrixMultiplyRegisterKernelILi6ELi10ELi2EEviPKdS1_S1_S1_Pd_param_0];
	ld.param.u64 	%rd2, [_Z32massMatrixMultiplyRegisterKernelILi6ELi10ELi2EEviPKdS1_S1_S1_Pd_param_2];
	ld.param.u64 	%rd3, [_Z32massMatrixMultiplyRegisterKernelILi6ELi10ELi2EEviPKdS1_S1_S1_Pd_param_3];
	ld.param.u64 	%rd4, [_Z32massMatrixMultiplyRegisterKernelILi6ELi10ELi2EEviPKdS1_S1_S1_Pd_param_4];
	mov.u32 	%r1, %tid.x;
	mov.u32 	%r17, %tid.y;
	mov.u32 	%r18, %ctaid.x;
	shl.b32 	%r19, %r18, 1;
	add.s32 	%r2, %r19, %r17;
	setp.ge.s32 	%p1, %r2, %r16;
	@%p1 bra 	$L__BB50_2;
	cvta.to.global.u64 	%rd6, %rd4;
	mad.lo.s32 	%r20, %r2, 216, %r1;
	mul.wide.s32 	%rd7, %r20, 8;
	add.s64 	%rd8, %rd6, %rd7;
	ld.global.nc.f64 	%fd394, [%rd8];
	ld.global.nc.f64 	%fd393, [%rd8+288];
	ld.global.nc.f64 	%fd392, [%rd8+576];
	ld.global.nc.f64 	%fd391, [%rd8+864];
	ld.global.nc.f64 	%fd390, [%rd8+1152];
	ld.global.nc.f64 	%fd389, [%rd8+1440];
$L__BB50_2:
	setp.gt.u32 	%p2, %r1, 14;
	@%p2 bra 	$L__BB50_4;
	cvta.to.global.u64 	%rd9, %rd2;
	mul.wide.u32 	%rd10, %r1, 8;
	add.s64 	%rd11, %rd9, %rd10;
	ld.global.nc.f64 	%fd86, [%rd11];
	shl.b32 	%r21, %r1, 3;
	mov.u32 	%r22, _ZZ32massMatrixMultiplyRegisterKernelILi6ELi10ELi2EEviPKdS1_S1_S1_PdE14s_oddDofToQuad;
	add.s32 	%r23, %r22, %r21;
	st.shared.f64 	[%r23], %fd86;
	cvta.to.global.u64 	%rd12, %rd3;
	add.s64 	%rd13, %rd12, %rd10;
	ld.global.nc.f64 	%fd87, [%rd13];
	mov.u32 	%r24, _ZZ32massMatrixMultiplyRegisterKernelILi6ELi10ELi2EEviPKdS1_S1_S1_PdE15s_evenDofToQuad;
	add.s32 	%r25, %r24, %r21;
	st.shared.f64 	[%r25], %fd87;
$L__BB50_4:
	mov.u32 	%r110, %tid.x;
	cvt.u16.u32 	%rs1, %r110;
	bar.sync 	0;
	ld.shared.f64 	%fd13, [_ZZ32massMatrixMultiplyRegisterKernelILi6ELi10ELi2EEviPKdS1_S1_S1_PdE14s_oddDofToQuad];
	ld.shared.f64 	%fd14, [_ZZ32massMatrixMultiplyRegisterKernelILi6ELi10ELi2EEviPKdS1_S1_S1_PdE15s_evenDofToQuad];
	ld.shared.f64 	%fd15, [_ZZ32massMatrixMultiplyRegisterKernelILi6ELi10ELi2EEviPKdS1_S1_S1_PdE14s_oddDofToQuad+8];
	ld.shared.f64 	%fd16, [_ZZ32massMatrixMultiplyRegisterKernelILi6ELi10ELi2EEviPKdS1_S1_S1_PdE15s_evenDofToQuad+8];
	ld.shared.f64 	%fd17, [_ZZ32massMatrixMultiplyRegisterKernelILi6ELi10ELi2EEviPKdS1_S1_S1_PdE14s_oddDofToQuad+16];
	ld.shared.f64 	%fd18, [_ZZ32massMatrixMultiplyRegisterKernelILi6ELi10ELi2EEviPKdS1_S1_S1_PdE15s_evenDofToQuad+16];
	ld.shared.f64 	%fd19, [_ZZ32massMatrixMultiplyRegisterKernelILi6ELi10ELi2EEviPKdS1_S1_S1_PdE14s_oddDofToQuad+24];
	ld.shared.f64 	%fd20, [_ZZ32massMatrixMultiplyRegisterKernelILi6ELi10ELi2EEviPKdS1_S1_S1_PdE15s_evenDofToQuad+24];
	ld.shared.f64 	%fd21, [_ZZ32massMatrixMultiplyRegisterKernelILi6ELi10ELi2EEviPKdS1_S1_S1_PdE14s_oddDofToQuad+32];
	ld.shared.f64 	%fd22, [_ZZ32massMatrixMultiplyRegisterKernelILi6ELi10ELi2EEviPKdS1_S1_S1_PdE15s_evenDofToQuad+32];
	ld.shared.f64 	%fd23, [_ZZ32massMatrixMultiplyRegisterKernelILi6ELi10ELi2EEviPKdS1_S1_S1_PdE14s_oddDofToQuad+40];
	ld.shared.f64 	%fd24, [_ZZ32massMatrixMultiplyRegisterKernelILi6ELi10ELi2EEviPKdS1_S1_S1_PdE15s_evenDofToQuad+40];
	ld.shared.f64 	%fd25, [_ZZ32massMatrixMultiplyRegisterKernelILi6ELi10ELi2EEviPKdS1_S1_S1_PdE14s_oddDofToQuad+48];
	ld.shared.f64 	%fd26, [_ZZ32massMatrixMultiplyRegisterKernelILi6ELi10ELi2EEviPKdS1_S1_S1_PdE15s_evenDofToQuad+48];
	ld.shared.f64 	%fd27, [_ZZ32massMatrixMultiplyRegisterKernelILi6ELi10ELi2EEviPKdS1_S1_S1_PdE14s_oddDofToQuad+56];
	ld.shared.f64 	%fd28, [_ZZ32massMatrixMultiplyRegisterKernelILi6ELi10ELi2EEviPKdS1_S1_S1_PdE15s_evenDofToQuad+56];
	ld.shared.f64 	%fd29, [_ZZ32massMatrixMultiplyRegisterKernelILi6ELi10ELi2EEviPKdS1_S1_S1_PdE14s_oddDofToQuad+64];
	ld.shared.f64 	%fd30, [_ZZ32massMatrixMultiplyRegisterKernelILi6ELi10ELi2EEviPKdS1_S1_S1_PdE15s_evenDofToQuad+64];
	ld.shared.f64 	%fd31, [_ZZ32massMatrixMultiplyRegisterKernelILi6ELi10ELi2EEviPKdS1_S1_S1_PdE14s_oddDofToQuad+72];
	ld.shared.f64 	%fd32, [_ZZ32massMatrixMultiplyRegisterKernelILi6ELi10ELi2EEviPKdS1_S1_S1_PdE15s_evenDofToQuad+72];
	ld.shared.f64 	%fd33, [_ZZ32massMatrixMultiplyRegisterKernelILi6ELi10ELi2EEviPKdS1_S1_S1_PdE14s_oddDofToQuad+80];
	ld.shared.f64 	%fd34, [_ZZ32massMatrixMultiplyRegisterKernelILi6ELi10ELi2EEviPKdS1_S1_S1_PdE15s_evenDofToQuad+80];
	ld.shared.f64 	%fd35, [_ZZ32massMatrixMultiplyRegisterKernelILi6ELi10ELi2EEviPKdS1_S1_S1_PdE14s_oddDofToQuad+88];
	ld.shared.f64 	%fd36, [_ZZ32massMatrixMultiplyRegisterKernelILi6ELi10ELi2EEviPKdS1_S1_S1_PdE15s_evenDofToQuad+88];
	ld.shared.f64 	%fd37, [_ZZ32massMatrixMultiplyRegisterKernelILi6ELi10ELi2EEviPKdS1_S1_S1_PdE14s_oddDofToQuad+96];
	ld.shared.f64 	%fd38, [_ZZ32massMatrixMultiplyRegisterKernelILi6ELi10ELi2EEviPKdS1_S1_S1_PdE15s_evenDofToQuad+96];
	ld.shared.f64 	%fd39, [_ZZ32massMatrixMultiplyRegisterKernelILi6ELi10ELi2EEviPKdS1_S1_S1_PdE14s_oddDofToQuad+104];
	ld.shared.f64 	%fd40, [_ZZ32massMatrixMultiplyRegisterKernelILi6ELi10ELi2EEviPKdS1_S1_S1_PdE15s_evenDofToQuad+104];
	ld.shared.f64 	%fd41, [_ZZ32massMatrixMultiplyRegisterKernelILi6ELi10ELi2EEviPKdS1_S1_S1_PdE14s_oddDofToQuad+112];
	ld.shared.f64 	%fd42, [_ZZ32massMatrixMultiplyRegisterKernelILi6ELi10ELi2EEviPKdS1_S1_S1_PdE15s_evenDofToQuad+112];
	mul.hi.u16 	%rs2, %rs1, 10923;
	mul.lo.s16 	%rs3, %rs2, 6;
	sub.s16 	%rs4, %rs1, %rs3;
	add.f64 	%fd88, %fd394, %fd389;
	sub.f64 	%fd89, %fd394, %fd389;
	add.f64 	%fd90, %fd393, %fd390;
	sub.f64 	%fd91, %fd393, %fd390;
	add.f64 	%fd92, %fd392, %fd391;
	sub.f64 	%fd93, %fd392, %fd391;
	mov.u32 	%r26, %tid.y;
	mov.u32 	%r27, _ZZ32massMatrixMultiplyRegisterKernelILi6ELi10ELi2EEviPKdS1_S1_S1_PdE6s_tmp1;
	mad.lo.s32 	%r28, %r26, 8000, %r27;
	mul.wide.u16 	%r29, %rs2, 80;
	add.s32 	%r30, %r28, %r29;
	mul.wide.u16 	%r31, %rs4, 8;
	add.s32 	%r4, %r30, %r31;
	fma.rn.f64 	%fd94, %fd13, %fd88, 0d0000000000000000;
	fma.rn.f64 	%fd95, %fd14, %fd89, 0d0000000000000000;
	fma.rn.f64 	%fd96, %fd15, %fd90, %fd94;
	fma.rn.f64 	%fd97, %fd16, %fd91, %fd95;
	fma.rn.f64 	%fd98, %fd17, %fd92, %fd96;
	fma.rn.f64 	%fd99, %fd18, %fd93, %fd97;
	sub.f64 	%fd100, %fd98, %fd99;
	st.shared.f64 	[%r4+7200], %fd100;
	add.f64 	%fd101, %fd99, %fd98;
	st.shared.f64 	[%r4], %fd101;
	fma.rn.f64 	%fd102, %fd19, %fd88, 0d0000000000000000;
	fma.rn.f64 	%fd103, %fd20, %fd89, 0d0000000000000000;
	fma.rn.f64 	%fd104, %fd21, %fd90, %fd102;
	fma.rn.f64 	%fd105, %fd22, %fd91, %fd103;
	fma.rn.f64 	%fd106, %fd23, %fd92, %fd104;
	fma.rn.f64 	%fd107, %fd24, %fd93, %fd105;
	sub.f64 	%fd108, %fd106, %fd107;
	st.shared.f64 	[%r4+6400], %fd108;
	add.f64 	%fd109, %fd107, %fd106;
	st.shared.f64 	[%r4+800], %fd109;
	fma.rn.f64 	%fd110, %fd25, %fd88, 0d0000000000000000;
	fma.rn.f64 	%fd111, %fd26, %fd89, 0d0000000000000000;
	fma.rn.f64 	%fd112, %fd27, %fd90, %fd110;
	fma.rn.f64 	%fd113, %fd28, %fd91, %fd111;
	fma.rn.f64 	%fd114, %fd29, %fd92, %fd112;
	fma.rn.f64 	%fd115, %fd30, %fd93, %fd113;
	sub.f64 	%fd116, %fd114, %fd115;
	st.shared.f64 	[%r4+5600], %fd116;
	add.f64 	%fd117, %fd115, %fd114;
	st.shared.f64 	[%r4+1600], %fd117;
	fma.rn.f64 	%fd118, %fd31, %fd88, 0d0000000000000000;
	fma.rn.f64 	%fd119, %fd32, %fd89, 0d0000000000000000;
	fma.rn.f64 	%fd120, %fd33, %fd90, %fd118;
	fma.rn.f64 	%fd121, %fd34, %fd91, %fd119;
	fma.rn.f64 	%fd122, %fd35, %fd92, %fd120;
	fma.rn.f64 	%fd123, %fd36, %fd93, %fd121;
	sub.f64 	%fd124, %fd122, %fd123;
	st.shared.f64 	[%r4+4800], %fd124;
	add.f64 	%fd125, %fd123, %fd122;
	st.shared.f64 	[%r4+2400], %fd125;
	fma.rn.f64 	%fd126, %fd37, %fd88, 0d0000000000000000;
	fma.rn.f64 	%fd127, %fd38, %fd89, 0d0000000000000000;
	fma.rn.f64 	%fd128, %fd39, %fd90, %fd126;
	fma.rn.f64 	%fd129, %fd40, %fd91, %fd127;
	fma.rn.f64 	%fd130, %fd41, %fd92, %fd128;
	fma.rn.f64 	%fd131, %fd42, %fd93, %fd129;
	sub.f64 	%fd132, %fd130, %fd131;
	st.shared.f64 	[%r4+4000], %fd132;
	add.f64 	%fd133, %fd131, %fd130;
	st.shared.f64 	[%r4+3200], %fd133;
	bar.sync 	0;
	setp.gt.u32 	%p3, %r110, 59;
	@%p3 bra 	$L__BB50_6;
$L__BB50_5:
	cvt.u16.u32 	%rs5, %r110;
	mul.lo.s16 	%rs6, %rs5, 171;
	shr.u16 	%rs7, %rs6, 10;
	mul.lo.s16 	%rs8, %rs7, 6;
	sub.s16 	%rs9, %rs5, %rs8;
	mul.wide.u16 	%r35, %rs7, 800;
	add.s32 	%r36, %r28, %r35;
	and.b16  	%rs10, %rs9, 255;
	mul.wide.u16 	%r37, %rs10, 8;
	add.s32 	%r38, %r36, %r37;
	ld.shared.f64 	%fd134, [%r38];
	ld.shared.f64 	%fd135, [%r38+400];
	add.f64 	%fd136, %fd134, %fd135;
	sub.f64 	%fd137, %fd134, %fd135;
	ld.shared.f64 	%fd138, [%r38+80];
	ld.shared.f64 	%fd139, [%r38+320];
	add.f64 	%fd140, %fd138, %fd139;
	sub.f64 	%fd141, %fd138, %fd139;
	ld.shared.f64 	%fd142, [%r38+160];
	ld.shared.f64 	%fd143, [%r38+240];
	add.f64 	%fd144, %fd142, %fd143;
	sub.f64 	%fd145, %fd142, %fd143;
	fma.rn.f64 	%fd146, %fd13, %fd136, 0d0000000000000000;
	fma.rn.f64 	%fd147, %fd14, %fd137, 0d0000000000000000;
	fma.rn.f64 	%fd148, %fd15, %fd140, %fd146;
	fma.rn.f64 	%fd149, %fd16, %fd141, %fd147;
	fma.rn.f64 	%fd150, %fd17, %fd144, %fd148;
	fma.rn.f64 	%fd151, %fd18, %fd145, %fd149;
	sub.f64 	%fd152, %fd150, %fd151;
	st.shared.f64 	[%r38+720], %fd152;
	add.f64 	%fd153, %fd151, %fd150;
	st.shared.f64 	[%r38], %fd153;
	fma.rn.f64 	%fd154, %fd19, %fd136, 0d0000000000000000;
	fma.rn.f64 	%fd155, %fd20, %fd137, 0d0000000000000000;
	fma.rn.f64 	%fd156, %fd21, %fd140, %fd154;
	fma.rn.f64 	%fd157, %fd22, %fd141, %fd155;
	fma.rn.f64 	%fd158, %fd23, %fd144, %fd156;
	fma.rn.f64 	%fd159, %fd24, %fd145, %fd157;
	sub.f64 	%fd160, %fd158, %fd159;
	st.shared.f64 	[%r38+640], %fd160;
	add.f64 	%fd161, %fd159, %fd158;
	st.shared.f64 	[%r38+80], %fd161;
	fma.rn.f64 	%fd162, %fd25, %fd136, 0d0000000000000000;
	fma.rn.f64 	%fd163, %fd26, %fd137, 0d0000000000000000;
	fma.rn.f64 	%fd164, %fd27, %fd140, %fd162;
	fma.rn.f64 	%fd165, %fd28, %fd141, %fd163;
	fma.rn.f64 	%fd166, %fd29, %fd144, %fd164;
	fma.rn.f64 	%fd167, %fd30, %fd145, %fd165;
	sub.f64 	%fd168, %fd166, %fd167;
	st.shared.f64 	[%r38+560], %fd168;
	add.f64 	%fd169, %fd167, %fd166;
	st.shared.f64 	[%r38+160], %fd169;
	fma.rn.f64 	%fd170, %fd31, %fd136, 0d0000000000000000;
	fma.rn.f64 	%fd171, %fd32, %fd137, 0d0000000000000000;
	fma.rn.f64 	%fd172, %fd33, %fd140, %fd170;
	fma.rn.f64 	%fd173, %fd34, %fd141, %fd171;
	fma.rn.f64 	%fd174, %fd35, %fd144, %fd172;
	fma.rn.f64 	%fd175, %fd36, %fd145, %fd173;
	sub.f64 	%fd176, %fd174, %fd175;
	st.shared.f64 	[%r38+480], %fd176;
	add.f64 	%fd177, %fd175, %fd174;
	st.shared.f64 	[%r38+240], %fd177;
	fma.rn.f64 	%fd178, %fd37, %fd136, 0d0000000000000000;
	fma.rn.f64 	%fd179, %fd38, %fd137, 0d0000000000000000;
	fma.rn.f64 	%fd180, %fd39, %fd140, %fd178;
	fma.rn.f64 	%fd181, %fd40, %fd141, %fd179;
	fma.rn.f64 	%fd182, %fd41, %fd144, %fd180;
	fma.rn.f64 	%fd183, %fd42, %fd145, %fd181;
	sub.f64 	%fd184, %fd182, %fd183;
	st.shared.f64 	[%r38+400], %fd184;
	add.f64 	%fd185, %fd183, %fd182;
	st.shared.f64 	[%r38+320], %fd185;
	add.s32 	%r6, %r110, 36;
	setp.lt.u32 	%p4, %r110, 24;
	mov.u32 	%r110, %r6;
	@%p4 bra 	$L__BB50_5;
$L__BB50_6:
	bar.sync 	0;
	mov.u32 	%r111, %tid.x;
	setp.gt.u32 	%p5, %r111, 99;
	@%p5 bra 	$L__BB50_19;
	mov.u32 	%r39, %ctaid.x;
	shl.b32 	%r40, %r39, 1;
	mov.u32 	%r41, %tid.y;
	add.s32 	%r42, %r40, %r41;
	mov.u32 	%r43, _ZZ32massMatrixMultiplyRegisterKernelILi6ELi10ELi2EEviPKdS1_S1_S1_PdE6s_tmp1;
	mad.lo.s32 	%r44, %r41, 8000, %r43;
$L__BB50_8:
	ld.param.u32 	%r104, [_Z32massMatrixMultiplyRegisterKernelILi6ELi10ELi2EEviPKdS1_S1_S1_Pd_param_0];
	setp.ge.s32 	%p6, %r42, %r104;
	cvt.u16.u32 	%rs11, %r111;
	mul.lo.s16 	%rs12, %rs11, 205;
	shr.u16 	%rs13, %rs12, 11;
	mul.lo.s16 	%rs14, %rs13, 10;
	sub.s16 	%rs15, %rs11, %rs14;
	mul.wide.u16 	%r45, %rs13, 800;
	add.s32 	%r46, %r44, %r45;
	and.b16  	%rs16, %rs15, 255;
	mul.wide.u16 	%r47, %rs16, 80;
	add.s32 	%r9, %r46, %r47;
	ld.shared.f64 	%fd187, [%r9];
	ld.shared.f64 	%fd188, [%r9+40];
	add.f64 	%fd43, %fd187, %fd188;
	sub.f64 	%fd44, %fd187, %fd188;
	ld.shared.f64 	%fd189, [%r9+8];
	ld.shared.f64 	%fd190, [%r9+32];
	add.f64 	%fd45, %fd189, %fd190;
	sub.f64 	%fd46, %fd189, %fd190;
	ld.shared.f64 	%fd191, [%r9+16];
	ld.shared.f64 	%fd192, [%r9+24];
	add.f64 	%fd47, %fd191, %fd192;
	sub.f64 	%fd48, %fd191, %fd192;
	mov.b32 	%r48, {%rs16, %rs13};
	mov.b32 	%r49, 0;
	mov.b32 	%r50, 25610;
	dp2a.lo.u32.u32 	%r10, %r48, %r50, %r49;
	mov.f64 	%fd395, 0d0000000000000000;
	mov.f64 	%fd396, %fd395;
	@%p6 bra 	$L__BB50_10;
	ld.param.u64 	%rd32, [_Z32massMatrixMultiplyRegisterKernelILi6ELi10ELi2EEviPKdS1_S1_S1_Pd_param_1];
	cvta.to.global.u64 	%rd14, %rd32;
	mad.lo.s32 	%r55, %r42, 1000, %r10;
	mul.wide.s32 	%rd15, %r55, 8;
	add.s64 	%rd16, %rd14, %rd15;
	ld.global.nc.f64 	%fd395, [%rd16];
	ld.global.nc.f64 	%fd396, [%rd16+72];
$L__BB50_10:
	ld.param.u32 	%r105, [_Z32massMatrixMultiplyRegisterKernelILi6ELi10ELi2EEviPKdS1_S1_S1_Pd_param_0];
	setp.ge.s32 	%p7, %r42, %r105;
	fma.rn.f64 	%fd194, %fd13, %fd43, 0d0000000000000000;
	fma.rn.f64 	%fd195, %fd15, %fd45, %fd194;
	fma.rn.f64 	%fd196, %fd17, %fd47, %fd195;
	fma.rn.f64 	%fd197, %fd14, %fd44, 0d0000000000000000;
	fma.rn.f64 	%fd198, %fd16, %fd46, %fd197;
	fma.rn.f64 	%fd199, %fd18, %fd48, %fd198;
	add.f64 	%fd200, %fd196, %fd199;
	sub.f64 	%fd201, %fd196, %fd199;
	mul.f64 	%fd202, %fd200, %fd395;
	mul.f64 	%fd203, %fd201, %fd396;
	sub.f64 	%fd53, %fd202, %fd203;
	add.f64 	%fd54, %fd202, %fd203;
	mov.f64 	%fd397, 0d0000000000000000;
	mov.f64 	%fd398, %fd397;
	@%p7 bra 	$L__BB50_12;
	ld.param.u64 	%rd33, [_Z32massMatrixMultiplyRegisterKernelILi6ELi10ELi2EEviPKdS1_S1_S1_Pd_param_1];
	cvta.to.global.u64 	%rd17, %rd33;
	mad.lo.s32 	%r64, %r42, 1000, %r10;
	mul.wide.s32 	%rd18, %r64, 8;
	add.s64 	%rd19, %rd17, %rd18;
	ld.global.nc.f64 	%fd397, [%rd19+8];
	ld.global.nc.f64 	%fd398, [%rd19+64];
$L__BB50_12:
	ld.param.u32 	%r106, [_Z32massMatrixMultiplyRegisterKernelILi6ELi10ELi2EEviPKdS1_S1_S1_Pd_param_0];
	setp.ge.s32 	%p8, %r42, %r106;
	fma.rn.f64 	%fd205, %fd20, %fd44, 0d0000000000000000;
	fma.rn.f64 	%fd206, %fd22, %fd46, %fd205;
	fma.rn.f64 	%fd207, %fd24, %fd48, %fd206;
	fma.rn.f64 	%fd208, %fd19, %fd43, 0d0000000000000000;
	fma.rn.f64 	%fd209, %fd21, %fd45, %fd208;
	fma.rn.f64 	%fd210, %fd23, %fd47, %fd209;
	add.f64 	%fd211, %fd210, %fd207;
	sub.f64 	%fd212, %fd210, %fd207;
	mul.f64 	%fd213, %fd211, %fd397;
	mul.f64 	%fd214, %fd212, %fd398;
	sub.f64 	%fd59, %fd213, %fd214;
	add.f64 	%fd60, %fd213, %fd214;
	mov.f64 	%fd399, 0d0000000000000000;
	mov.f64 	%fd400, %fd399;
	@%p8 bra 	$L__BB50_14;
	ld.param.u64 	%rd34, [_Z32massMatrixMultiplyRegisterKernelILi6ELi10ELi2EEviPKdS1_S1_S1_Pd_param_1];
	cvta.to.global.u64 	%rd20, %rd34;
	mad.lo.s32 	%r73, %r42, 1000, %r10;
	mul.wide.s32 	%rd21, %r73, 8;
	add.s64 	%rd22, %rd20, %rd21;
	ld.global.nc.f64 	%fd399, [%rd22+16];
	ld.global.nc.f64 	%fd400, [%rd22+56];
$L__BB50_14:
	ld.param.u32 	%r107, [_Z32massMatrixMultiplyRegisterKernelILi6ELi10ELi2EEviPKdS1_S1_S1_Pd_param_0];
	setp.ge.s32 	%p9, %r42, %r107;
	fma.rn.f64 	%fd216, %fd26, %fd44, 0d0000000000000000;
	fma.rn.f64 	%fd217, %fd28, %fd46, %fd216;
	fma.rn.f64 	%fd218, %fd30, %fd48, %fd217;
	fma.rn.f64 	%fd219, %fd25, %fd43, 0d0000000000000000;
	fma.rn.f64 	%fd220, %fd27, %fd45, %fd219;
	fma.rn.f64 	%fd221, %fd29, %fd47, %fd220;
	add.f64 	%fd222, %fd221, %fd218;
	sub.f64 	%fd223, %fd221, %fd218;
	mul.f64 	%fd224, %fd222, %fd399;
	mul.f64 	%fd225, %fd223, %fd400;
	sub.f64 	%fd65, %fd224, %fd225;
	add.f64 	%fd66, %fd224, %fd225;
	mov.f64 	%fd401, 0d0000000000000000;
	mov.f64 	%fd402, %fd401;
	@%p9 bra 	$L__BB50_16;
	ld.param.u64 	%rd35, [_Z32massMatrixMultiplyRegisterKernelILi6ELi10ELi2EEviPKdS1_S1_S1_Pd_param_1];
	cvta.to.global.u64 	%rd23, %rd35;
	mad.lo.s32 	%r82, %r42, 1000, %r10;
	mul.wide.s32 	%rd24, %r82, 8;
	add.s64 	%rd25, %rd23, %rd24;
	ld.global.nc.f64 	%fd401, [%rd25+24];
	ld.global.nc.f64 	%fd402, [%rd25+48];
$L__BB50_16:
	ld.param.u32 	%r108, [_Z32massMatrixMultiplyRegisterKernelILi6ELi10ELi2EEviPKdS1_S1_S1_Pd_param_0];
	setp.ge.s32 	%p10, %r42, %r108;
	fma.rn.f64 	%fd227, %fd31, %fd43, 0d0000000000000000;
	fma.rn.f64 	%fd228, %fd33, %fd45, %fd227;
	fma.rn.f64 	%fd229, %fd35, %fd47, %fd228;
	fma.rn.f64 	%fd230, %fd32, %fd44, 0d0000000000000000;
	fma.rn.f64 	%fd231, %fd34, %fd46, %fd230;
	fma.rn.f64 	%fd232, %fd36, %fd48, %fd231;
	add.f64 	%fd233, %fd229, %fd232;
	sub.f64 	%fd234, %fd229, %fd232;
	mul.f64 	%fd235, %fd233, %fd401;
	mul.f64 	%fd236, %fd234, %fd402;
	sub.f64 	%fd71, %fd235, %fd236;
	add.f64 	%fd72, %fd235, %fd236;
	fma.rn.f64 	%fd237, %fd37, %fd43, 0d0000000000000000;
	fma.rn.f64 	%fd238, %fd38, %fd44, 0d0000000000000000;
	fma.rn.f64 	%fd239, %fd39, %fd45, %fd237;
	fma.rn.f64 	%fd240, %fd40, %fd46, %fd238;
	fma.rn.f64 	%fd73, %fd41, %fd47, %fd239;
	fma.rn.f64 	%fd74, %fd42, %fd48, %fd240;
	mov.f64 	%fd403, 0d0000000000000000;
	mov.f64 	%fd404, %fd403;
	@%p10 bra 	$L__BB50_18;
	ld.param.u64 	%rd36, [_Z32massMatrixMultiplyRegisterKernelILi6ELi10ELi2EEviPKdS1_S1_S1_Pd_param_1];
	cvta.to.global.u64 	%rd26, %rd36;
	mad.lo.s32 	%r91, %r42, 1000, %r10;
	mul.wide.s32 	%rd27, %r91, 8;
	add.s64 	%rd28, %rd26, %rd27;
	ld.global.nc.f64 	%fd403, [%rd28+32];
	ld.global.nc.f64 	%fd404, [%rd28+40];
$L__BB50_18:
	add.f64 	%fd241, %fd73, %fd74;
	sub.f64 	%fd242, %fd73, %fd74;
	mul.f64 	%fd243, %fd241, %fd403;
	mul.f64 	%fd244, %fd242, %fd404;
	sub.f64 	%fd245, %fd243, %fd244;
	add.f64 	%fd246, %fd243, %fd244;
	fma.rn.f64 	%fd247, %fd13, %fd54, 0d0000000000000000;
	fma.rn.f64 	%fd248, %fd14, %fd53, 0d0000000000000000;
	fma.rn.f64 	%fd249, %fd19, %fd60, %fd247;
	fma.rn.f64 	%fd250, %fd20, %fd59, %fd248;
	fma.rn.f64 	%fd251, %fd25, %fd66, %fd249;
	fma.rn.f64 	%fd252, %fd26, %fd65, %fd250;
	fma.rn.f64 	%fd253, %fd31, %fd72, %fd251;
	fma.rn.f64 	%fd254, %fd32, %fd71, %fd252;
	fma.rn.f64 	%fd255, %fd37, %fd246, %fd253;
	fma.rn.f64 	%fd256, %fd38, %fd245, %fd254;
	sub.f64 	%fd257, %fd255, %fd256;
	st.shared.f64 	[%r9+40], %fd257;
	add.f64 	%fd258, %fd255, %fd256;
	st.shared.f64 	[%r9], %fd258;
	fma.rn.f64 	%fd259, %fd15, %fd54, 0d0000000000000000;
	fma.rn.f64 	%fd260, %fd16, %fd53, 0d0000000000000000;
	fma.rn.f64 	%fd261, %fd21, %fd60, %fd259;
	fma.rn.f64 	%fd262, %fd22, %fd59, %fd260;
	fma.rn.f64 	%fd263, %fd27, %fd66, %fd261;
	fma.rn.f64 	%fd264, %fd28, %fd65, %fd262;
	fma.rn.f64 	%fd265, %fd33, %fd72, %fd263;
	fma.rn.f64 	%fd266, %fd34, %fd71, %fd264;
	fma.rn.f64 	%fd267, %fd39, %fd246, %fd265;
	fma.rn.f64 	%fd268, %fd40, %fd245, %fd266;
	sub.f64 	%fd269, %fd267, %fd268;
	st.shared.f64 	[%r9+32], %fd269;
	add.f64 	%fd270, %fd267, %fd268;
	st.shared.f64 	[%r9+8], %fd270;
	fma.rn.f64 	%fd271, %fd17, %fd54, 0d0000000000000000;
	fma.rn.f64 	%fd272, %fd18, %fd53, 0d0000000000000000;
	fma.rn.f64 	%fd273, %fd23, %fd60, %fd271;
	fma.rn.f64 	%fd274, %fd24, %fd59, %fd272;
	fma.rn.f64 	%fd275, %fd29, %fd66, %fd273;
	fma.rn.f64 	%fd276, %fd30, %fd65, %fd274;
	fma.rn.f64 	%fd277, %fd35, %fd72, %fd275;
	fma.rn.f64 	%fd278, %fd36, %fd71, %fd276;
	fma.rn.f64 	%fd279, %fd41, %fd246, %fd277;
	fma.rn.f64 	%fd280, %fd42, %fd245, %fd278;
	sub.f64 	%fd281, %fd279, %fd280;
	st.shared.f64 	[%r9+24], %fd281;
	add.f64 	%fd282, %fd279, %fd280;
	st.shared.f64 	[%r9+16], %fd282;
	add.s32 	%r11, %r111, 36;
	setp.lt.u32 	%p11, %r111, 64;
	mov.u32 	%r111, %r11;
	@%p11 bra 	$L__BB50_8;
$L__BB50_19:
	mov.u32 	%r112, %tid.x;
	setp.gt.u32 	%p12, %r112, 59;
	bar.sync 	0;
	@%p12 bra 	$L__BB50_22;
	mov.u32 	%r92, %tid.y;
	mov.u32 	%r93, _ZZ32massMatrixMultiplyRegisterKernelILi6ELi10ELi2EEviPKdS1_S1_S1_PdE6s_tmp1;
	mad.lo.s32 	%r94, %r92, 8000, %r93;
$L__BB50_21:
	cvt.u16.u32 	%rs17, %r112;
	mul.lo.s16 	%rs18, %rs17, 171;
	shr.u16 	%rs19, %rs18, 10;
	mul.lo.s16 	%rs20, %rs19, 6;
	sub.s16 	%rs21, %rs17, %rs20;
	mul.wide.u16 	%r95, %rs19, 800;
	add.s32 	%r96, %r94, %r95;
	and.b16  	%rs22, %rs21, 255;
	mul.wide.u16 	%r97, %rs22, 8;
	add.s32 	%r98, %r96, %r97;
	ld.shared.f64 	%fd283, [%r98];
	ld.shared.f64 	%fd284, [%r98+720];
	add.f64 	%fd285, %fd283, %fd284;
	sub.f64 	%fd286, %fd283, %fd284;
	ld.shared.f64 	%fd287, [%r98+80];
	ld.shared.f64 	%fd288, [%r98+640];
	add.f64 	%fd289, %fd287, %fd288;
	sub.f64 	%fd290, %fd287, %fd288;
	ld.shared.f64 	%fd291, [%r98+160];
	ld.shared.f64 	%fd292, [%r98+560];
	add.f64 	%fd293, %fd291, %fd292;
	sub.f64 	%fd294, %fd291, %fd292;
	ld.shared.f64 	%fd295, [%r98+240];
	ld.shared.f64 	%fd296, [%r98+480];
	add.f64 	%fd297, %fd295, %fd296;
	sub.f64 	%fd298, %fd295, %fd296;
	ld.shared.f64 	%fd299, [%r98+320];
	ld.shared.f64 	%fd300, [%r98+400];
	add.f64 	%fd301, %fd299, %fd300;
	sub.f64 	%fd302, %fd299, %fd300;
	fma.rn.f64 	%fd303, %fd13, %fd285, 0d0000000000000000;
	fma.rn.f64 	%fd304, %fd14, %fd286, 0d0000000000000000;
	fma.rn.f64 	%fd305, %fd19, %fd289, %fd303;
	fma.rn.f64 	%fd306, %fd20, %fd290, %fd304;
	fma.rn.f64 	%fd307, %fd25, %fd293, %fd305;
	fma.rn.f64 	%fd308, %fd26, %fd294, %fd306;
	fma.rn.f64 	%fd309, %fd31, %fd297, %fd307;
	fma.rn.f64 	%fd310, %fd32, %fd298, %fd308;
	fma.rn.f64 	%fd311, %fd37, %fd301, %fd309;
	fma.rn.f64 	%fd312, %fd38, %fd302, %fd310;
	sub.f64 	%fd313, %fd311, %fd312;
	st.shared.f64 	[%r98+400], %fd313;
	add.f64 	%fd314, %fd311, %fd312;
	st.shared.f64 	[%r98], %fd314;
	fma.rn.f64 	%fd315, %fd15, %fd285, 0d0000000000000000;
	fma.rn.f64 	%fd316, %fd16, %fd286, 0d0000000000000000;
	fma.rn.f64 	%fd317, %fd21, %fd289, %fd315;
	fma.rn.f64 	%fd318, %fd22, %fd290, %fd316;
	fma.rn.f64 	%fd319, %fd27, %fd293, %fd317;
	fma.rn.f64 	%fd320, %fd28, %fd294, %fd318;
	fma.rn.f64 	%fd321, %fd33, %fd297, %fd319;
	fma.rn.f64 	%fd322, %fd34, %fd298, %fd320;
	fma.rn.f64 	%fd323, %fd39, %fd301, %fd321;
	fma.rn.f64 	%fd324, %fd40, %fd302, %fd322;
	sub.f64 	%fd325, %fd323, %fd324;
	st.shared.f64 	[%r98+320], %fd325;
	add.f64 	%fd326, %fd323, %fd324;
	st.shared.f64 	[%r98+80], %fd326;
	fma.rn.f64 	%fd327, %fd17, %fd285, 0d0000000000000000;
	fma.rn.f64 	%fd328, %fd18, %fd286, 0d0000000000000000;
	fma.rn.f64 	%fd329, %fd23, %fd289, %fd327;
	fma.rn.f64 	%fd330, %fd24, %fd290, %fd328;
	fma.rn.f64 	%fd331, %fd29, %fd293, %fd329;
	fma.rn.f64 	%fd332, %fd30, %fd294, %fd330;
	fma.rn.f64 	%fd333, %fd35, %fd297, %fd331;
	fma.rn.f64 	%fd334, %fd36, %fd298, %fd332;
	fma.rn.f64 	%fd335, %fd41, %fd301, %fd333;
	fma.rn.f64 	%fd336, %fd42, %fd302, %fd334;
	sub.f64 	%fd337, %fd335, %fd336;
	st.shared.f64 	[%r98+240], %fd337;
	add.f64 	%fd338, %fd335, %fd336;
	st.shared.f64 	[%r98+160], %fd338;
	add.s32 	%r14, %r112, 36;
	setp.lt.u32 	%p13, %r112, 24;
	mov.u32 	%r112, %r14;
	@%p13 bra 	$L__BB50_21;
$L__BB50_22:
	ld.param.u32 	%r109, [_Z32massMatrixMultiplyRegisterKernelILi6ELi10ELi2EEviPKdS1_S1_S1_Pd_param_0];
	mov.u32 	%r99, %ctaid.x;
	shl.b32 	%r100, %r99, 1;
	mov.u32 	%r101, %tid.y;
	add.s32 	%r15, %r100, %r101;
	setp.ge.s32 	%p14, %r15, %r109;
	bar.sync 	0;
	ld.shared.f64 	%fd339, [%r4];
	ld.shared.f64 	%fd340, [%r4+7200];
	add.f64 	%fd341, %fd339, %fd340;
	sub.f64 	%fd342, %fd339, %fd340;
	ld.shared.f64 	%fd343, [%r4+800];
	ld.shared.f64 	%fd344, [%r4+6400];
	add.f64 	%fd345, %fd343, %fd344;
	sub.f64 	%fd346, %fd343, %fd344;
	ld.shared.f64 	%fd347, [%r4+1600];
	ld.shared.f64 	%fd348, [%r4+5600];
	add.f64 	%fd349, %fd347, %fd348;
	sub.f64 	%fd350, %fd347, %fd348;
	ld.shared.f64 	%fd351, [%r4+2400];
	ld.shared.f64 	%fd352, [%r4+4800];
	add.f64 	%fd353, %fd351, %fd352;
	sub.f64 	%fd354, %fd351, %fd352;
	ld.shared.f64 	%fd355, [%r4+3200];
	ld.shared.f64 	%fd356, [%r4+4000];
	add.f64 	%fd357, %fd355, %fd356;
	sub.f64 	%fd358, %fd355, %fd356;
	fma.rn.f64 	%fd359, %fd13, %fd341, 0d0000000000000000;
	fma.rn.f64 	%fd360, %fd14, %fd342, 0d0000000000000000;
	fma.rn.f64 	%fd361, %fd19, %fd345, %fd359;
	fma.rn.f64 	%fd362, %fd20, %fd346, %fd360;
	fma.rn.f64 	%fd363, %fd25, %fd349, %fd361;
	fma.rn.f64 	%fd364, %fd26, %fd350, %fd362;
	fma.rn.f64 	%fd365, %fd31, %fd353, %fd363;
	fma.rn.f64 	%fd366, %fd32, %fd354, %fd364;
	fma.rn.f64 	%fd79, %fd37, %fd357, %fd365;
	fma.rn.f64 	%fd80, %fd38, %fd358, %fd366;
	fma.rn.f64 	%fd367, %fd15, %fd341, 0d0000000000000000;
	fma.rn.f64 	%fd368, %fd16, %fd342, 0d0000000000000000;
	fma.rn.f64 	%fd369, %fd21, %fd345, %fd367;
	fma.rn.f64 	%fd370, %fd22, %fd346, %fd368;
	fma.rn.f64 	%fd371, %fd27, %fd349, %fd369;
	fma.rn.f64 	%fd372, %fd28, %fd350, %fd370;
	fma.rn.f64 	%fd373, %fd33, %fd353, %fd371;
	fma.rn.f64 	%fd374, %fd34, %fd354, %fd372;
	fma.rn.f64 	%fd81, %fd39, %fd357, %fd373;
	fma.rn.f64 	%fd82, %fd40, %fd358, %fd374;
	fma.rn.f64 	%fd375, %fd17, %fd341, 0d0000000000000000;
	fma.rn.f64 	%fd376, %fd18, %fd342, 0d0000000000000000;
	fma.rn.f64 	%fd377, %fd23, %fd345, %fd375;
	fma.rn.f64 	%fd378, %fd24, %fd346, %fd376;
	fma.rn.f64 	%fd379, %fd29, %fd349, %fd377;
	fma.rn.f64 	%fd380, %fd30, %fd350, %fd378;
	fma.rn.f64 	%fd381, %fd35, %fd353, %fd379;
	fma.rn.f64 	%fd382, %fd36, %fd354, %fd380;
	fma.rn.f64 	%fd83, %fd41, %fd357, %fd381;
	fma.rn.f64 	%fd84, %fd42, %fd358, %fd382;
	@%p14 bra 	$L__BB50_24;
	ld.param.u64 	%rd37, [_Z32massMatrixMultiplyRegisterKernelILi6ELi10ELi2EEviPKdS1_S1_S1_Pd_param_5];
	mov.u32 	%r102, %tid.x;
	mad.lo.s32 	%r103, %r15, 216, %r102;
	cvta.to.global.u64 	%rd29, %rd37;
	mul.wide.s32 	%rd30, %r103, 8;
	add.s64 	%rd31, %rd29, %rd30;
	add.f64 	%fd383, %fd79, %fd80;
	st.global.f64 	[%rd31], %fd383;
	add.f64 	%fd384, %fd81, %fd82;
	st.global.f64 	[%rd31+288], %fd384;
	add.f64 	%fd385, %fd83, %fd84;
	st.global.f64 	[%rd31+576], %fd385;
	sub.f64 	%fd386, %fd83, %fd84;
	st.global.f64 	[%rd31+864], %fd386;
	sub.f64 	%fd387, %fd81, %fd82;
	st.global.f64 	[%rd31+1152], %fd387;
	sub.f64 	%fd388, %fd79, %fd80;
	st.global.f64 	[%rd31+1440], %fd388;
$L__BB50_24:
	ret;

}
	// .globl	_Z32massMatrixMultiplyConstantKernelILi6ELi10ELi2EEviPKdS1_S1_S1_Pd
.visible .entry _Z32massMatrixMultiplyConstantKernelILi6ELi10ELi2EEviPKdS1_S1_S1_Pd(
	.param .u32 _Z32massMatrixMultiplyConstantKernelILi6ELi10ELi2EEviPKdS1_S1_S1_Pd_param_0,
	.param .u64 .ptr .align 1 _Z32massMatrixMultiplyConstantKernelILi6ELi10ELi2EEviPKdS1_S1_S1_Pd_param_1,
	.param .u64 .ptr .align 1 _Z32massMatrixMultiplyConstantKernelILi6ELi10ELi2EEviPKdS1_S1_S1_Pd_param_2,
	.param .u64 .ptr .align 1 _Z32massMatrixMultiplyConstantKernelILi6ELi10ELi2EEviPKdS1_S1_S1_Pd_param_3,
	.param .u64 .ptr .align 1 _Z32massMatrixMultiplyConstantKernelILi6ELi10ELi2EEviPKdS1_S1_S1_Pd_param_4,
	.param .u64 .ptr .align 1 _Z32massMatrixMultiplyConstantKernelILi6ELi10ELi2EEviPKdS1_S1_S1_Pd_param_5
)
{
	.reg .pred 	%p<14>;
	.reg .b16 	%rs<23>;
	.reg .b32 	%r<49>;
	.reg .b64 	%rd<31>;
	.reg .b64 	%fd<453>;
	// demoted variable
	.shared .align 8 .b8 _ZZ32massMatrixMultiplyConstantKernelILi6ELi10ELi2EEviPKdS1_S1_S1_PdE6s_tmp1[16000];
	ld.param.u32 	%r17, [_Z32massMatrixMultiplyConstantKernelILi6ELi10ELi2EEviPKdS1_S1_S1_Pd_param_0];
	ld.param.u64 	%rd2, [_Z32massMatrixMultiplyConstantKernelILi6ELi10ELi2EEviPKdS1_S1_S1_Pd_param_4];
	mov.u32 	%r46, %tid.x;
	mov.u32 	%r2, %tid.y;
	mov.u32 	%r18, %ctaid.x;
	shl.b32 	%r19, %r18, 1;
	add.s32 	%r3, %r19, %r2;
	setp.ge.s32 	%p1, %r3, %r17;
	@%p1 bra 	$L__BB51_2;
	cvta.to.global.u64 	%rd4, %rd2;
	mad.lo.s32 	%r20, %r3, 216, %r46;
	mul.wide.s32 	%rd5, %r20, 8;
	add.s64 	%rd6, %rd4, %rd5;
	ld.global.nc.f64 	%fd442, [%rd6];
	ld.global.nc.f64 	%fd441, [%rd6+288];
	ld.global.nc.f64 	%fd440, [%rd6+576];
	ld.global.nc.f64 	%fd439, [%rd6+864];
	ld.global.nc.f64 	%fd438, [%rd6+1152];
	ld.global.nc.f64 	%fd437, [%rd6+1440];
$L__BB51_2:
	cvt.u16.u32 	%rs1, %r46;
	bar.sync 	0;
	mul.hi.u16 	%rs2, %rs1, 10923;
	mul.lo.s16 	%rs3, %rs2, 6;
	sub.s16 	%rs4, %rs1, %rs3;
	add.f64 	%fd76, %fd442, %fd437;
	sub.f64 	%fd77, %fd442, %fd437;
	add.f64 	%fd78, %fd441, %fd438;
	sub.f64 	%fd79, %fd441, %fd438;
	add.f64 	%fd80, %fd440, %fd439;
	sub.f64 	%fd81, %fd440, %fd439;
	mov.u32 	%r21, _ZZ32massMatrixMultiplyConstantKernelILi6ELi10ELi2EEviPKdS1_S1_S1_PdE6s_tmp1;
	mad.lo.s32 	%r5, %r2, 8000, %r21;
	mul.wide.u16 	%r22, %rs2, 80;
	add.s32 	%r23, %r5, %r22;
	mul.wide.u16 	%r24, %rs4, 8;
	add.s32 	%r6, %r23, %r24;
	ld.const.f64 	%fd82, [const_oddDofToQuad];
	fma.rn.f64 	%fd83, %fd82, %fd76, 0d0000000000000000;
	ld.const.f64 	%fd84, [const_evenDofToQuad];
	fma.rn.f64 	%fd85, %fd84, %fd77, 0d0000000000000000;
	ld.const.f64 	%fd13, [const_oddDofToQuad+8];
	fma.rn.f64 	%fd86, %fd13, %fd78, %fd83;
	ld.const.f64 	%fd14, [const_evenDofToQuad+8];
	fma.rn.f64 	%fd87, %fd14, %fd79, %fd85;
	ld.const.f64 	%fd15, [const_oddDofToQuad+16];
	fma.rn.f64 	%fd88, %fd15, %fd80, %fd86;
	ld.const.f64 	%fd16, [const_evenDofToQuad+16];
	fma.rn.f64 	%fd89, %fd16, %fd81, %fd87;
	sub.f64 	%fd90, %fd88, %fd89;
	st.shared.f64 	[%r6+7200], %fd90;
	add.f64 	%fd91, %fd89, %fd88;
	st.shared.f64 	[%r6], %fd91;
	ld.const.f64 	%fd17, [const_oddDofToQuad+24];
	fma.rn.f64 	%fd92, %fd17, %fd76, 0d0000000000000000;
	ld.const.f64 	%fd18, [const_evenDofToQuad+24];
	fma.rn.f64 	%fd93, %fd18, %fd77, 0d0000000000000000;
	ld.const.f64 	%fd94, [const_oddDofToQuad+32];
	fma.rn.f64 	%fd95, %fd94, %fd78, %fd92;
	ld.const.f64 	%fd19, [const_evenDofToQuad+32];
	fma.rn.f64 	%fd96, %fd19, %fd79, %fd93;
	ld.const.f64 	%fd20, [const_oddDofToQuad+40];
	fma.rn.f64 	%fd97, %fd20, %fd80, %fd95;
	ld.const.f64 	%fd98, [const_evenDofToQuad+40];
	fma.rn.f64 	%fd99, %fd98, %fd81, %fd96;
	sub.f64 	%fd100, %fd97, %fd99;
	st.shared.f64 	[%r6+6400], %fd100;
	add.f64 	%fd101, %fd99, %fd97;
	st.shared.f64 	[%r6+800], %fd101;
	ld.const.f64 	%fd21, [const_oddDofToQuad+48];
	fma.rn.f64 	%fd102, %fd21, %fd76, 0d0000000000000000;
	ld.const.f64 	%fd103, [const_evenDofToQuad+48];
	fma.rn.f64 	%fd104, %fd103, %fd77, 0d0000000000000000;
	ld.const.f64 	%fd22, [const_oddDofToQuad+56];
	fma.rn.f64 	%fd105, %fd22, %fd78, %fd102;
	ld.const.f64 	%fd23, [const_evenDofToQuad+56];
	fma.rn.f64 	%fd106, %fd23, %fd79, %fd104;
	ld.const.f64 	%fd24, [const_oddDofToQuad+64];
	fma.rn.f64 	%fd107, %fd24, %fd80, %fd105;
	ld.const.f64 	%fd25, [const_evenDofToQuad+64];
	fma.rn.f64 	%fd108, %fd25, %fd81, %fd106;
	sub.f64 	%fd109, %fd107, %fd108;
	st.shared.f64 	[%r6+5600], %fd109;
	add.f64 	%fd110, %fd108, %fd107;
	st.shared.f64 	[%r6+1600], %fd110;
	ld.const.f64 	%fd26, [const_oddDofToQuad+72];
	fma.rn.f64 	%fd111, %fd26, %fd76, 0d0000000000000000;
	ld.const.f64 	%fd112, [const_evenDofToQuad+72];
	fma.rn.f64 	%fd113, %fd112, %fd77, 0d0000000000000000;
	ld.const.f64 	%fd114, [const_oddDofToQuad+80];
	fma.rn.f64 	%fd115, %fd114, %fd78, %fd111;
	ld.const.f64 	%fd116, [const_evenDofToQuad+80];
	fma.rn.f64 	%fd117, %fd116, %fd79, %fd113;
	ld.const.f64 	%fd27, [const_oddDofToQuad+88];
	fma.rn.f64 	%fd118, %fd27, %fd80, %fd115;
	ld.const.f64 	%fd28, [const_evenDofToQuad+88];
	fma.rn.f64 	%fd119, %fd28, %fd81, %fd117;
	sub.f64 	%fd120, %fd118, %fd119;
	st.shared.f64 	[%r6+4800], %fd120;
	add.f64 	%fd121, %fd119, %fd118;
	st.shared.f64 	[%r6+2400], %fd121;
	ld.const.f64 	%fd29, [const_oddDofToQuad+96];
	fma.rn.f64 	%fd122, %fd29, %fd76, 0d0000000000000000;
	ld.const.f64 	%fd30, [const_evenDofToQuad+96];
	fma.rn.f64 	%fd123, %fd30, %fd77, 0d0000000000000000;
	ld.const.f64 	%fd31, [const_oddDofToQuad+104];
	fma.rn.f64 	%fd124, %fd31, %fd78, %fd122;
	ld.const.f64 	%fd125, [const_evenDofToQuad+104];
	fma.rn.f64 	%fd126, %fd125, %fd79, %fd123;
	ld.const.f64 	%fd32, [const_oddDofToQuad+112];
	fma.rn.f64 	%fd127, %fd32, %fd80, %fd124;
	ld.const.f64 	%fd128, [const_evenDofToQuad+112];
	fma.rn.f64 	%fd129, %fd128, %fd81, %fd126;
	sub.f64 	%fd130, %fd127, %fd129;
	st.shared.f64 	[%r6+4000], %fd130;
	add.f64 	%fd131, %fd129, %fd127;
	st.shared.f64 	[%r6+3200], %fd131;
	bar.sync 	0;
	setp.gt.u32 	%p2, %r46, 59;
	@%p2 bra 	$L__BB51_5;
	ld.const.f64 	%fd178, [const_evenDofToQuad+80];
	ld.const.f64 	%fd187, [const_evenDofToQuad+104];
	ld.const.f64 	%fd190, [const_evenDofToQuad+112];
$L__BB51_4:
	cvt.u16.u32 	%rs5, %r46;
	mul.lo.s16 	%rs6, %rs5, 171;
	shr.u16 	%rs7, %rs6, 10;
	mul.lo.s16 	%rs8, %rs7, 6;
	sub.s16 	%rs9, %rs5, %rs8;
	mul.wide.u16 	%r25, %rs7, 800;
	add.s32 	%r26, %r5, %r25;
	and.b16  	%rs10, %rs9, 255;
	mul.wide.u16 	%r27, %rs10, 8;
	add.s32 	%r28, %r26, %r27;
	ld.shared.f64 	%fd132, [%r28];
	ld.shared.f64 	%fd133, [%r28+400];
	add.f64 	%fd134, %fd132, %fd133;
	sub.f64 	%fd135, %fd132, %fd133;
	ld.shared.f64 	%fd136, [%r28+80];
	ld.shared.f64 	%fd137, [%r28+320];
	add.f64 	%fd138, %fd136, %fd137;
	sub.f64 	%fd139, %fd136, %fd137;
	ld.shared.f64 	%fd140, [%r28+160];
	ld.shared.f64 	%fd141, [%r28+240];
	add.f64 	%fd142, %fd140, %fd141;
	sub.f64 	%fd143, %fd140, %fd141;
	fma.rn.f64 	%fd145, %fd82, %fd134, 0d0000000000000000;
	fma.rn.f64 	%fd147, %fd84, %fd135, 0d0000000000000000;
	fma.rn.f64 	%fd148, %fd13, %fd138, %fd145;
	fma.rn.f64 	%fd149, %fd14, %fd139, %fd147;
	fma.rn.f64 	%fd150, %fd15, %fd142, %fd148;
	fma.rn.f64 	%fd151, %fd16, %fd143, %fd149;
	sub.f64 	%fd152, %fd150, %fd151;
	st.shared.f64 	[%r28+720], %fd152;
	add.f64 	%fd153, %fd151, %fd150;
	st.shared.f64 	[%r28], %fd153;
	fma.rn.f64 	%fd154, %fd17, %fd134, 0d0000000000000000;
	fma.rn.f64 	%fd155, %fd18, %fd135, 0d0000000000000000;
	fma.rn.f64 	%fd157, %fd94, %fd138, %fd154;
	fma.rn.f64 	%fd158, %fd19, %fd139, %fd155;
	fma.rn.f64 	%fd159, %fd20, %fd142, %fd157;
	fma.rn.f64 	%fd161, %fd98, %fd143, %fd158;
	sub.f64 	%fd162, %fd159, %fd161;
	st.shared.f64 	[%r28+640], %fd162;
	add.f64 	%fd163, %fd161, %fd159;
	st.shared.f64 	[%r28+80], %fd163;
	fma.rn.f64 	%fd164, %fd21, %fd134, 0d0000000000000000;
	fma.rn.f64 	%fd166, %fd103, %fd135, 0d0000000000000000;
	fma.rn.f64 	%fd167, %fd22, %fd138, %fd164;
	fma.rn.f64 	%fd168, %fd23, %fd139, %fd166;
	fma.rn.f64 	%fd169, %fd24, %fd142, %fd167;
	fma.rn.f64 	%fd170, %fd25, %fd143, %fd168;
	sub.f64 	%fd171, %fd169, %fd170;
	st.shared.f64 	[%r28+560], %fd171;
	add.f64 	%fd172, %fd170, %fd169;
	st.shared.f64 	[%r28+160], %fd172;
	fma.rn.f64 	%fd173, %fd26, %fd134, 0d0000000000000000;
	fma.rn.f64 	%fd175, %fd112, %fd135, 0d0000000000000000;
	fma.rn.f64 	%fd177, %fd114, %fd138, %fd173;
	fma.rn.f64 	%fd179, %fd178, %fd139, %fd175;
	fma.rn.f64 	%fd180, %fd27, %fd142, %fd177;
	fma.rn.f64 	%fd181, %fd28, %fd143, %fd179;
	sub.f64 	%fd182, %fd180, %fd181;
	st.shared.f64 	[%r28+480], %fd182;
	add.f64 	%fd183, %fd181, %fd180;
	st.shared.f64 	[%r28+240], %fd183;
	fma.rn.f64 	%fd184, %fd29, %fd134, 0d0000000000000000;
	fma.rn.f64 	%fd185, %fd30, %fd135, 0d0000000000000000;
	fma.rn.f64 	%fd186, %fd31, %fd138, %fd184;
	fma.rn.f64 	%fd188, %fd187, %fd139, %fd185;
	fma.rn.f64 	%fd189, %fd32, %fd142, %fd186;
	fma.rn.f64 	%fd191, %fd190, %fd143, %fd188;
	sub.f64 	%fd192, %fd189, %fd191;
	st.shared.f64 	[%r28+400], %fd192;
	add.f64 	%fd193, %fd191, %fd189;
	st.shared.f64 	[%r28+320], %fd193;
	add.s32 	%r8, %r46, 36;
	setp.lt.u32 	%p3, %r46, 24;
	mov.u32 	%r46, %r8;
	@%p3 bra 	$L__BB51_4;
$L__BB51_5:
	bar.sync 	0;
	mov.u32 	%r47, %tid.x;
	setp.gt.u32 	%p4, %r47, 99;
	@%p4 bra 	$L__BB51_18;
	ld.const.f64 	%fd202, [const_oddDofToQuad];
	ld.const.f64 	%fd206, [const_evenDofToQuad];
	ld.const.f64 	%fd216, [const_oddDofToQuad+32];
	ld.const.f64 	%fd221, [const_evenDofToQuad+40];
	ld.const.f64 	%fd231, [const_evenDofToQuad+48];
	ld.const.f64 	%fd241, [const_oddDofToQuad+80];
	ld.const.f64 	%fd244, [const_evenDofToQuad+72];
	ld.const.f64 	%fd246, [const_evenDofToQuad+80];
	ld.const.f64 	%fd256, [const_evenDofToQuad+104];
	ld.const.f64 	%fd258, [const_evenDofToQuad+112];
$L__BB51_7:
	setp.ge.s32 	%p5, %r3, %r17;
	cvt.u16.u32 	%rs11, %r47;
	mul.lo.s16 	%rs12, %rs11, 205;
	shr.u16 	%rs13, %rs12, 11;
	mul.lo.s16 	%rs14, %rs13, 10;
	sub.s16 	%rs15, %rs11, %rs14;
	mul.wide.u16 	%r29, %rs13, 800;
	add.s32 	%r30, %r5, %r29;
	and.b16  	%rs16, %rs15, 255;
	mul.wide.u16 	%r31, %rs16, 80;
	add.s32 	%r11, %r30, %r31;
	ld.shared.f64 	%fd195, [%r11];
	ld.shared.f64 	%fd196, [%r11+40];
	add.f64 	%fd33, %fd195, %fd196;
	sub.f64 	%fd34, %fd195, %fd196;
	ld.shared.f64 	%fd197, [%r11+8];
	ld.shared.f64 	%fd198, [%r11+32];
	add.f64 	%fd35, %fd197, %fd198;
	sub.f64 	%fd36, %fd197, %fd198;
	ld.shared.f64 	%fd199, [%r11+16];
	ld.shared.f64 	%fd200, [%r11+24];
	add.f64 	%fd37, %fd199, %fd200;
	sub.f64 	%fd38, %fd199, %fd200;
	mov.b32 	%r32, {%rs16, %rs13};
	mov.b32 	%r33, 0;
	mov.b32 	%r34, 25610;
	dp2a.lo.u32.u32 	%r12, %r32, %r34, %r33;
	mov.f64 	%fd443, 0d0000000000000000;
	mov.f64 	%fd444, %fd443;
	@%p5 bra 	$L__BB51_9;
	ld.param.u64 	%rd25, [_Z32massMatrixMultiplyConstantKernelILi6ELi10ELi2EEviPKdS1_S1_S1_Pd_param_1];
	cvta.to.global.u64 	%rd7, %rd25;
	mad.lo.s32 	%r35, %r3, 1000, %r12;
	mul.wide.s32 	%rd8, %r35, 8;
	add.s64 	%rd9, %rd7, %rd8;
	ld.global.nc.f64 	%fd443, [%rd9];
	ld.global.nc.f64 	%fd444, [%rd9+72];
$L__BB51_9:
	fma.rn.f64 	%fd203, %fd202, %fd33, 0d0000000000000000;
	fma.rn.f64 	%fd204, %fd13, %fd35, %fd203;
	fma.rn.f64 	%fd205, %fd15, %fd37, %fd204;
	fma.rn.f64 	%fd207, %fd206, %fd34, 0d0000000000000000;
	fma.rn.f64 	%fd208, %fd14, %fd36, %fd207;
	fma.rn.f64 	%fd209, %fd16, %fd38, %fd208;
	add.f64 	%fd210, %fd205, %fd209;
	sub.f64 	%fd211, %fd205, %fd209;
	mul.f64 	%fd212, %fd210, %fd443;
	mul.f64 	%fd213, %fd211, %fd444;
	sub.f64 	%fd43, %fd212, %fd213;
	add.f64 	%fd44, %fd212, %fd213;
	mov.f64 	%fd445, 0d0000000000000000;
	mov.f64 	%fd446, %fd445;
	@%p5 bra 	$L__BB51_11;
	ld.param.u64 	%rd26, [_Z32massMatrixMultiplyConstantKernelILi6ELi10ELi2EEviPKdS1_S1_S1_Pd_param_1];
	cvta.to.global.u64 	%rd10, %rd26;
	mad.lo.s32 	%r36, %r3, 1000, %r12;
	mul.wide.s32 	%rd11, %r36, 8;
	add.s64 	%rd12, %rd10, %rd11;
	ld.global.nc.f64 	%fd445, [%rd12+8];
	ld.global.nc.f64 	%fd446, [%rd12+64];
$L__BB51_11:
	fma.rn.f64 	%fd215, %fd17, %fd33, 0d0000000000000000;
	fma.rn.f64 	%fd217, %fd216, %fd35, %fd215;
	fma.rn.f64 	%fd218, %fd20, %fd37, %fd217;
	fma.rn.f64 	%fd219, %fd18, %fd34, 0d0000000000000000;
	fma.rn.f64 	%fd220, %fd19, %fd36, %fd219;
	fma.rn.f64 	%fd222, %fd221, %fd38, %fd220;
	add.f64 	%fd223, %fd218, %fd222;
	sub.f64 	%fd224, %fd218, %fd222;
	mul.f64 	%fd225, %fd223, %fd445;
	mul.f64 	%fd226, %fd224, %fd446;
	sub.f64 	%fd49, %fd225, %fd226;
	add.f64 	%fd50, %fd225, %fd226;
	mov.f64 	%fd447, 0d0000000000000000;
	mov.f64 	%fd448, %fd447;
	@%p5 bra 	$L__BB51_13;
	ld.param.u64 	%rd27, [_Z32massMatrixMultiplyConstantKernelILi6ELi10ELi2EEviPKdS1_S1_S1_Pd_param_1];
	cvta.to.global.u64 	%rd13, %rd27;
	mad.lo.s32 	%r37, %r3, 1000, %r12;
	mul.wide.s32 	%rd14, %r37, 8;
	add.s64 	%rd15, %rd13, %rd14;
	ld.global.nc.f64 	%fd447, [%rd15+16];
	ld.global.nc.f64 	%fd448, [%rd15+56];
$L__BB51_13:
	fma.rn.f64 	%fd228, %fd21, %fd33, 0d0000000000000000;
	fma.rn.f64 	%fd229, %fd22, %fd35, %fd228;
	fma.rn.f64 	%fd230, %fd24, %fd37, %fd229;
	fma.rn.f64 	%fd232, %fd231, %fd34, 0d0000000000000000;
	fma.rn.f64 	%fd233, %fd23, %fd36, %fd232;
	fma.rn.f64 	%fd234, %fd25, %fd38, %fd233;
	add.f64 	%fd235, %fd230, %fd234;
	sub.f64 	%fd236, %fd230, %fd234;
	mul.f64 	%fd237, %fd235, %fd447;
	mul.f64 	%fd238, %fd236, %fd448;
	sub.f64 	%fd55, %fd237, %fd238;
	add.f64 	%fd56, %fd237, %fd238;
	mov.f64 	%fd449, 0d0000000000000000;
	mov.f64 	%fd450, %fd449;
	@%p5 bra 	$L__BB51_15;
	ld.param.u64 	%rd28, [_Z32massMatrixMultiplyConstantKernelILi6ELi10ELi2EEviPKdS1_S1_S1_Pd_param_1];
	cvta.to.global.u64 	%rd16, %rd28;
	mad.lo.s32 	%r38, %r3, 1000, %r12;
	mul.wide.s32 	%rd17, %r38, 8;
	add.s64 	%rd18, %rd16, %rd17;
	ld.global.nc.f64 	%fd449, [%rd18+24];
	ld.global.nc.f64 	%fd450, [%rd18+48];
$L__BB51_15:
	fma.rn.f64 	%fd240, %fd26, %fd33, 0d0000000000000000;
	fma.rn.f64 	%fd242, %fd241, %fd35, %fd240;
	fma.rn.f64 	%fd243, %fd27, %fd37, %fd242;
	fma.rn.f64 	%fd245, %fd244, %fd34, 0d0000000000000000;
	fma.rn.f64 	%fd247, %fd246, %fd36, %fd245;
	fma.rn.f64 	%fd248, %fd28, %fd38, %fd247;
	add.f64 	%fd249, %fd243, %fd248;
	sub.f64 	%fd250, %fd243, %fd248;
	mul.f64 	%fd251, %fd249, %fd449;
	mul.f64 	%fd252, %fd250, %fd450;
	sub.f64 	%fd61, %fd251, %fd252;
	add.f64 	%fd62, %fd251, %fd252;
	fma.rn.f64 	%fd253, %fd29, %fd33, 0d0000000000000000;
	fma.rn.f64 	%fd254, %fd30, %fd34, 0d0000000000000000;
	fma.rn.f64 	%fd255, %fd31, %fd35, %fd253;
	fma.rn.f64 	%fd257, %fd256, %fd36, %fd254;
	fma.rn.f64 	%fd63, %fd32, %fd37, %fd255;
	fma.rn.f64 	%fd64, %fd258, %fd38, %fd257;
	mov.f64 	%fd451, 0d0000000000000000;
	mov.f64 	%fd452, %fd451;
	@%p5 bra 	$L__BB51_17;
	ld.param.u64 	%rd29, [_Z32massMatrixMultiplyConstantKernelILi6ELi10ELi2EEviPKdS1_S1_S1_Pd_param_1];
	cvta.to.global.u64 	%rd19, %rd29;
	mad.lo.s32 	%r39, %r3, 1000, %r12;
	mul.wide.s32 	%rd20, %r39, 8;
	add.s64 	%rd21, %rd19, %rd20;
	ld.global.nc.f64 	%fd451, [%rd21+32];
	ld.global.nc.f64 	%fd452, [%rd21+40];
$L__BB51_17:
	add.f64 	%fd259, %fd63, %fd64;
	sub.f64 	%fd260, %fd63, %fd64;
	mul.f64 	%fd261, %fd259, %fd451;
	mul.f64 	%fd262, %fd260, %fd452;
	sub.f64 	%fd263, %fd261, %fd262;
	add.f64 	%fd264, %fd261, %fd262;
	fma.rn.f64 	%fd266, %fd202, %fd44, 0d0000000000000000;
	fma.rn.f64 	%fd268, %fd206, %fd43, 0d0000000000000000;
	fma.rn.f64 	%fd269, %fd17, %fd50, %fd266;
	fma.rn.f64 	%fd270, %fd18, %fd49, %fd268;
	fma.rn.f64 	%fd271, %fd21, %fd56, %fd269;
	fma.rn.f64 	%fd273, %fd231, %fd55, %fd270;
	fma.rn.f64 	%fd274, %fd26, %fd62, %fd271;
	fma.rn.f64 	%fd276, %fd244, %fd61, %fd273;
	fma.rn.f64 	%fd277, %fd29, %fd264, %fd274;
	fma.rn.f64 	%fd278, %fd30, %fd263, %fd276;
	sub.f64 	%fd279, %fd277, %fd278;
	st.shared.f64 	[%r11+40], %fd279;
	add.f64 	%fd280, %fd277, %fd278;
	st.shared.f64 	[%r11], %fd280;
	fma.rn.f64 	%fd281, %fd13, %fd44, 0d0000000000000000;
	fma.rn.f64 	%fd282, %fd14, %fd43, 0d0000000000000000;
	fma.rn.f64 	%fd284, %fd216, %fd50, %fd281;
	fma.rn.f64 	%fd285, %fd19, %fd49, %fd282;
	fma.rn.f64 	%fd286, %fd22, %fd56, %fd284;
	fma.rn.f64 	%fd287, %fd23, %fd55, %fd285;
	fma.rn.f64 	%fd289, %fd241, %fd62, %fd286;
	fma.rn.f64 	%fd291, %fd246, %fd61, %fd287;
	fma.rn.f64 	%fd292, %fd31, %fd264, %fd289;
	fma.rn.f64 	%fd294, %fd256, %fd263, %fd291;
	sub.f64 	%fd295, %fd292, %fd294;
	st.shared.f64 	[%r11+32], %fd295;
	add.f64 	%fd296, %fd292, %fd294;
	st.shared.f64 	[%r11+8], %fd296;
	fma.rn.f64 	%fd297, %fd15, %fd44, 0d0000000000000000;
	fma.rn.f64 	%fd298, %fd16, %fd43, 0d0000000000000000;
	fma.rn.f64 	%fd299, %fd20, %fd50, %fd297;
	fma.rn.f64 	%fd301, %fd221, %fd49, %fd298;
	fma.rn.f64 	%fd302, %fd24, %fd56, %fd299;
	fma.rn.f64 	%fd303, %fd25, %fd55, %fd301;
	fma.rn.f64 	%fd304, %fd27, %fd62, %fd302;
	fma.rn.f64 	%fd305, %fd28, %fd61, %fd303;
	fma.rn.f64 	%fd306, %fd32, %fd264, %fd304;
	fma.rn.f64 	%fd308, %fd258, %fd263, %fd305;
	sub.f64 	%fd309, %fd306, %fd308;
	st.shared.f64 	[%r11+24], %fd309;
	add.f64 	%fd310, %fd306, %fd308;
	st.shared.f64 	[%r11+16], %fd310;
	add.s32 	%r13, %r47, 36;
	setp.lt.u32 	%p10, %r47, 64;
	mov.u32 	%r47, %r13;
	@%p10 bra 	$L__BB51_7;
$L__BB51_18:
	mov.u32 	%r48, %tid.x;
	setp.gt.u32 	%p11, %r48, 59;
	bar.sync 	0;
	@%p11 bra 	$L__BB51_21;
	ld.const.f64 	%fd331, [const_oddDofToQuad];
	ld.const.f64 	%fd333, [const_evenDofToQuad];
	ld.const.f64 	%fd338, [const_evenDofToQuad+48];
	ld.const.f64 	%fd341, [const_evenDofToQuad+72];
	ld.const.f64 	%fd349, [const_oddDofToQuad+32];
	ld.const.f64 	%fd354, [const_oddDofToQuad+80];
	ld.const.f64 	%fd356, [const_evenDofToQuad+80];
	ld.const.f64 	%fd359, [const_evenDofToQuad+104];
	ld.const.f64 	%fd366, [const_evenDofToQuad+40];
	ld.const.f64 	%fd373, [const_evenDofToQuad+112];
$L__BB51_20:
	cvt.u16.u32 	%rs17, %r48;
	mul.lo.s16 	%rs18, %rs17, 171;
	shr.u16 	%rs19, %rs18, 10;
	mul.lo.s16 	%rs20, %rs19, 6;
	sub.s16 	%rs21, %rs17, %rs20;
	mul.wide.u16 	%r40, %rs19, 800;
	add.s32 	%r41, %r5, %r40;
	and.b16  	%rs22, %rs21, 255;
	mul.wide.u16 	%r42, %rs22, 8;
	add.s32 	%r43, %r41, %r42;
	ld.shared.f64 	%fd311, [%r43];
	ld.shared.f64 	%fd312, [%r43+720];
	add.f64 	%fd313, %fd311, %fd312;
	sub.f64 	%fd314, %fd311, %fd312;
	ld.shared.f64 	%fd315, [%r43+80];
	ld.shared.f64 	%fd316, [%r43+640];
	add.f64 	%fd317, %fd315, %fd316;
	sub.f64 	%fd318, %fd315, %fd316;
	ld.shared.f64 	%fd319, [%r43+160];
	ld.shared.f64 	%fd320, [%r43+560];
	add.f64 	%fd321, %fd319, %fd320;
	sub.f64 	%fd322, %fd319, %fd320;
	ld.shared.f64 	%fd323, [%r43+240];
	ld.shared.f64 	%fd324, [%r43+480];
	add.f64 	%fd325, %fd323, %fd324;
	sub.f64 	%fd326, %fd323, %fd324;
	ld.shared.f64 	%fd327, [%r43+320];
	ld.shared.f64 	%fd328, [%r43+400];
	add.f64 	%fd329, %fd327, %fd328;
	sub.f64 	%fd330, %fd327, %fd328;
	fma.rn.f64 	%fd332, %fd331, %fd313, 0d0000000000000000;
	fma.rn.f64 	%fd334, %fd333, %fd314, 0d0000000000000000;
	fma.rn.f64 	%fd335, %fd17, %fd317, %fd332;
	fma.rn.f64 	%fd336, %fd18, %fd318, %fd334;
	fma.rn.f64 	%fd337, %fd21, %fd321, %fd335;
	fma.rn.f64 	%fd339, %fd338, %fd322, %fd336;
	fma.rn.f64 	%fd340, %fd26, %fd325, %fd337;
	fma.rn.f64 	%fd342, %fd341, %fd326, %fd339;
	fma.rn.f64 	%fd343, %fd29, %fd329, %fd340;
	fma.rn.f64 	%fd344, %fd30, %fd330, %fd342;
	sub.f64 	%fd345, %fd343, %fd344;
	st.shared.f64 	[%r43+400], %fd345;
	add.f64 	%fd346, %fd343, %fd344;
	st.shared.f64 	[%r43], %fd346;
	fma.rn.f64 	%fd347, %fd13, %fd313, 0d0000000000000000;
	fma.rn.f64 	%fd348, %fd14, %fd314, 0d0000000000000000;
	fma.rn.f64 	%fd350, %fd349, %fd317, %fd347;
	fma.rn.f64 	%fd351, %fd19, %fd318, %fd348;
	fma.rn.f64 	%fd352, %fd22, %fd321, %fd350;
	fma.rn.f64 	%fd353, %fd23, %fd322, %fd351;
	fma.rn.f64 	%fd355, %fd354, %fd325, %fd352;
	fma.rn.f64 	%fd357, %fd356, %fd326, %fd353;
	fma.rn.f64 	%fd358, %fd31, %fd329, %fd355;
	fma.rn.f64 	%fd360, %fd359, %fd330, %fd357;
	sub.f64 	%fd361, %fd358, %fd360;
	st.shared.f64 	[%r43+320], %fd361;
	add.f64 	%fd362, %fd358, %fd360;
	st.shared.f64 	[%r43+80], %fd362;
	fma.rn.f64 	%fd363, %fd15, %fd313, 0d0000000000000000;
	fma.rn.f64 	%fd364, %fd16, %fd314, 0d0000000000000000;
	fma.rn.f64 	%fd365, %fd20, %fd317, %fd363;
	fma.rn.f64 	%fd367, %fd366, %fd318, %fd364;
	fma.rn.f64 	%fd368, %fd24, %fd321, %fd365;
	fma.rn.f64 	%fd369, %fd25, %fd322, %fd367;
	fma.rn.f64 	%fd370, %fd27, %fd325, %fd368;
	fma.rn.f64 	%fd371, %fd28, %fd326, %fd369;
	fma.rn.f64 	%fd372, %fd32, %fd329, %fd370;
	fma.rn.f64 	%fd374, %fd373, %fd330, %fd371;
	sub.f64 	%fd375, %fd372, %fd374;
	st.shared.f64 	[%r43+240], %fd375;
	add.f64 	%fd376, %fd372, %fd374;
	st.shared.f64 	[%r43+160], %fd376;
	add.s32 	%r16, %r48, 36;
	setp.lt.u32 	%p12, %r48, 24;
	mov.u32 	%r48, %r16;
	@%p12 bra 	$L__BB51_20;
$L__BB51_21:
	setp.ge.s32 	%p13, %r3, %r17;
	bar.sync 	0;
	ld.shared.f64 	%fd377, [%r6];
	ld.shared.f64 	%fd378, [%r6+7200];
	add.f64 	%fd379, %fd377, %fd378;
	sub.f64 	%fd380, %fd377, %fd378;
	ld.shared.f64 	%fd381, [%r6+800];
	ld.shared.f64 	%fd382, [%r6+6400];
	add.f64 	%fd383, %fd381, %fd382;
	sub.f64 	%fd384, %fd381, %fd382;
	ld.shared.f64 	%fd385, [%r6+1600];
	ld.shared.f64 	%fd386, [%r6+5600];
	add.f64 	%fd387, %fd385, %fd386;
	sub.f64 	%fd388, %fd385, %fd386;
	ld.shared.f64 	%fd389, [%r6+2400];
	ld.shared.f64 	%fd390, [%r6+4800];
	add.f64 	%fd391, %fd389, %fd390;
	sub.f64 	%fd392, %fd389, %fd390;
	ld.shared.f64 	%fd393, [%r6+3200];
	ld.shared.f64 	%fd394, [%r6+4000];
	add.f64 	%fd395, %fd393, %fd394;
	sub.f64 	%fd396, %fd393, %fd394;
	ld.const.f64 	%fd397, [const_oddDofToQuad];
	fma.rn.f64 	%fd398, %fd397, %fd379, 0d0000000000000000;
	ld.const.f64 	%fd399, [const_evenDofToQuad];
	fma.rn.f64 	%fd400, %fd399, %fd380, 0d0000000000000000;
	fma.rn.f64 	%fd401, %fd17, %fd383, %fd398;
	fma.rn.f64 	%fd402, %fd18, %fd384, %fd400;
	fma.rn.f64 	%fd403, %fd21, %fd387, %fd401;
	ld.const.f64 	%fd404, [const_evenDofToQuad+48];
	fma.rn.f64 	%fd405, %fd404, %fd388, %fd402;
	fma.rn.f64 	%fd406, %fd26, %fd391, %fd403;
	ld.const.f64 	%fd407, [const_evenDofToQuad+72];
	fma.rn.f64 	%fd408, %fd407, %fd392, %fd405;
	fma.rn.f64 	%fd69, %fd29, %fd395, %fd406;
	fma.rn.f64 	%fd70, %fd30, %fd396, %fd408;
	fma.rn.f64 	%fd409, %fd13, %fd379, 0d0000000000000000;
	fma.rn.f64 	%fd410, %fd14, %fd380, 0d0000000000000000;
	ld.const.f64 	%fd411, [const_oddDofToQuad+32];
	fma.rn.f64 	%fd412, %fd411, %fd383, %fd409;
	fma.rn.f64 	%fd413, %fd19, %fd384, %fd410;
	fma.rn.f64 	%fd414, %fd22, %fd387, %fd412;
	fma.rn.f64 	%fd415, %fd23, %fd388, %fd413;
	ld.const.f64 	%fd416, [const_oddDofToQuad+80];
	fma.rn.f64 	%fd417, %fd416, %fd391, %fd414;
	ld.const.f64 	%fd418, [const_evenDofToQuad+80];
	fma.rn.f64 	%fd419, %fd418, %fd392, %fd415;
	fma.rn.f64 	%fd71, %fd31, %fd395, %fd417;
	ld.const.f64 	%fd420, [const_evenDofToQuad+104];
	fma.rn.f64 	%fd72, %fd420, %fd396, %fd419;
	fma.rn.f64 	%fd421, %fd15, %fd379, 0d0000000000000000;
	fma.rn.f64 	%fd422, %fd16, %fd380, 0d0000000000000000;
	fma.rn.f64 	%fd423, %fd20, %fd383, %fd421;
	ld.const.f64 	%fd424, [const_evenDofToQuad+40];
	fma.rn.f64 	%fd425, %fd424, %fd384, %fd422;
	fma.rn.f64 	%fd426, %fd24, %fd387, %fd423;
	fma.rn.f64 	%fd427, %fd25, %fd388, %fd425;
	fma.rn.f64 	%fd428, %fd27, %fd391, %fd426;
	fma.rn.f64 	%fd429, %fd28, %fd392, %fd427;
	fma.rn.f64 	%fd73, %fd32, %fd395, %fd428;
	ld.const.f64 	%fd430, [const_evenDofToQuad+112];
	fma.rn.f64 	%fd74, %fd430, %fd396, %fd429;
	@%p13 bra 	$L__BB51_23;
	ld.param.u64 	%rd30, [_Z32massMatrixMultiplyConstantKernelILi6ELi10ELi2EEviPKdS1_S1_S1_Pd_param_5];
	mov.u32 	%r44, %tid.x;
	mad.lo.s32 	%r45, %r3, 216, %r44;
	cvta.to.global.u64 	%rd22, %rd30;
	mul.wide.s32 	%rd23, %r45, 8;
	add.s64 	%rd24, %rd22, %rd23;
	add.f64 	%fd431, %fd69, %fd70;
	st.global.f64 	[%rd24], %fd431;
	add.f64 	%fd432, %fd71, %fd72;
	st.global.f64 	[%rd24+288], %fd432;
	add.f64 	%fd433, %fd73, %fd74;
	st.global.f64 	[%rd24+576], %fd433;
	sub.f64 	%fd434, %fd73, %fd74;
	st.global.f64 	[%rd24+864], %fd434;
	sub.f64 	%fd435, %fd71, %fd72;
	st.global.f64 	[%rd24+1152], %fd435;
	sub.f64 	%fd436, %fd69, %fd70;
	st.global.f64 	[%rd24+1440], %fd436;
$L__BB51_23:
	ret;

}
	// .globl	_Z32massMatrixMultiplyRegisterKernelILi7ELi7ELi3EEviPKdS1_S1_S1_Pd
.visible .entry _Z32massMatrixMultiplyRegisterKernelILi7ELi7ELi3EEviPKdS1_S1_S1_Pd(
	.param .u32 _Z32massMatrixMultiplyRegisterKernelILi7ELi7ELi3EEviPKdS1_S1_S1_Pd_param_0,
	.param .u64 .ptr .align 1 _Z32massMatrixMultiplyRegisterKernelILi7ELi7ELi3EEviPKdS1_S1_S1_Pd_param_1,
	.param .u64 .ptr .align 1 _Z32massMatrixMultiplyRegisterKernelILi7ELi7ELi3EEviPKdS1_S1_S1_Pd_param_2,
	.param .u64 .ptr .align 1 _Z32massMatrixMultiplyRegisterKernelILi7ELi7ELi3EEviPKdS1_S1_S1_Pd_param_3,
	.param .u64 .ptr .align 1 _Z32massMatrixMultiplyRegisterKernelILi7ELi7ELi3EEviPKdS1_S1_S1_Pd_param_4,
	.param .u64 .ptr .align 1 _Z32massMatrixMultiplyRegisterKernelILi7ELi7ELi3EEviPKdS1_S1_S1_Pd_param_5
)
{
	.reg .pred 	%p<11>;
	.reg .b16 	%rs<41>;
	.reg .b32 	%r<87>;
	.reg .b64 	%rd<34>;
	.reg .b64 	%fd<405>;
	// demoted variable
	.shared .align 8 .b8 _ZZ32massMatrixMultiplyRegisterKernelILi7ELi7ELi3EEviPKdS1_S1_S1_PdE6s_tmp1[8232];
	// demoted variable
	.shared .align 8 .b8 _ZZ32massMatrixMultiplyRegisterKernelILi7ELi7ELi3EEviPKdS1_S1_S1_PdE14s_oddDofToQuad[128];
	// demoted variable
	.shared .align 8 .b8 _ZZ32massMatrixMultiplyRegisterKernelILi7ELi7ELi3EEviPKdS1_S1_S1_PdE15s_evenDofToQuad[128];
	ld.param.u32 	%r7, [_Z32massMatrixMultiplyRegisterKernelILi7ELi7ELi3EEviPKdS1_S1_S1_Pd_param_0];
	ld.param.u64 	%rd2, [_Z32massMatrixMultiplyRegisterKernelILi7ELi7ELi3EEviPKdS1_S1_S1_Pd_param_2];
	ld.param.u64 	%rd3, [_Z32massMatrixMultiplyRegisterKernelILi7ELi7ELi3EEviPKdS1_S1_S1_Pd_param_3];
	ld.param.u64 	%rd4, [_Z32massMatrixMultiplyRegisterKernelILi7ELi7ELi3EEviPKdS1_S1_S1_Pd_param_4];
	mov.u32 	%r1, %tid.x;
	mov.u32 	%r8, %tid.y;
	mov.u32 	%r9, %ctaid.x;
	mad.lo.s32 	%r2, %r9, 3, %r8;
	setp.ge.s32 	%p1, %r2, %r7;
	@%p1 bra 	$L__BB52_2;
	cvta.to.global.u64 	%rd6, %rd4;
	mad.lo.s32 	%r10, %r2, 343, %r1;
	mul.wide.s32 	%rd7, %r10, 8;
	add.s64 	%rd8, %rd6, %rd7;
	ld.global.nc.f64 	%fd397, [%rd8];
	ld.global.nc.f64 	%fd396, [%rd8+392];
	ld.global.nc.f64 	%fd395, [%rd8+784];
	ld.global.nc.f64 	%fd394, [%rd8+1176];
	ld.global.nc.f64 	%fd393, [%rd8+1568];
	ld.global.nc.f64 	%fd392, [%rd8+1960];
	ld.global.nc.f64 	%fd391, [%rd8+2352];
$L__BB52_2:
	setp.gt.u32 	%p2, %r1, 15;
	@%p2 bra 	$L__BB52_4;
	cvta.to.global.u64 	%rd9, %rd2;
	mul.wide.u32 	%rd10, %r1, 8;
	add.s64 	%rd11, %rd9, %rd10;
	ld.global.nc.f64 	%fd91, [%rd11];
	shl.b32 	%r11, %r1, 3;
	mov.u32 	%r12, _ZZ32massMatrixMultiplyRegisterKernelILi7ELi7ELi3EEviPKdS1_S1_S1_PdE14s_oddDofToQuad;
	add.s32 	%r13, %r12, %r11;
	st.shared.f64 	[%r13], %fd91;
	cvta.to.global.u64 	%rd12, %rd3;
	add.s64 	%rd13, %rd12, %rd10;
	ld.global.nc.f64 	%fd92, [%rd13];
	mov.u32 	%r14, _ZZ32massMatrixMultiplyRegisterKernelILi7ELi7ELi3EEviPKdS1_S1_S1_PdE15s_evenDofToQuad;
	add.s32 	%r15, %r14, %r11;
	st.shared.f64 	[%r15], %fd92;
$L__BB52_4:
	mov.u32 	%r16, %tid.x;
	cvt.u16.u32 	%rs1, %r16;
	bar.sync 	0;
	ld.shared.f64 	%fd15, [_ZZ32massMatrixMultiplyRegisterKernelILi7ELi7ELi3EEviPKdS1_S1_S1_PdE14s_oddDofToQuad];
	ld.shared.f64 	%fd16, [_ZZ32massMatrixMultiplyRegisterKernelILi7ELi7ELi3EEviPKdS1_S1_S1_PdE15s_evenDofToQuad];
	ld.shared.f64 	%fd17, [_ZZ32massMatrixMultiplyRegisterKernelILi7ELi7ELi3EEviPKdS1_S1_S1_PdE14s_oddDofToQuad+8];
	ld.shared.f64 	%fd18, [_ZZ32massMatrixMultiplyRegisterKernelILi7ELi7ELi3EEviPKdS1_S1_S1_PdE15s_evenDofToQuad+8];
	ld.shared.f64 	%fd19, [_ZZ32massMatrixMultiplyRegisterKernelILi7ELi7ELi3EEviPKdS1_S1_S1_PdE14s_oddDofToQuad+16];
	ld.shared.f64 	%fd20, [_ZZ32massMatrixMultiplyRegisterKernelILi7ELi7ELi3EEviPKdS1_S1_S1_PdE15s_evenDofToQuad+16];
	ld.shared.f64 	%fd21, [_ZZ32massMatrixMultiplyRegisterKernelILi7ELi7ELi3EEviPKdS1_S1_S1_PdE14s_oddDofToQuad+24];
	ld.shared.f64 	%fd22, [_ZZ32massMatrixMultiplyRegisterKernelILi7ELi7ELi3EEviPKdS1_S1_S1_PdE15s_evenDofToQuad+24];
	ld.shared.f64 	%fd23, [_ZZ32massMatrixMultiplyRegisterKernelILi7ELi7ELi3EEviPKdS1_S1_S1_PdE14s_oddDofToQuad+32];
	ld.shared.f64 	%fd24, [_ZZ32massMatrixMultiplyRegisterKernelILi7ELi7ELi3EEviPKdS1_S1_S1_PdE15s_evenDofToQuad+32];
	ld.shared.f64 	%fd25, [_ZZ32massMatrixMultiplyRegisterKernelILi7ELi7ELi3EEviPKdS1_S1_S1_PdE14s_oddDofToQuad+40];
	ld.shared.f64 	%fd26, [_ZZ32massMatrixMultiplyRegisterKernelILi7ELi7ELi3EEviPKdS1_S1_S1_PdE15s_evenDofToQuad+40];
	ld.shared.f64 	%fd27, [_ZZ32massMatrixMultiplyRegisterKernelILi7ELi7ELi3EEviPKdS1_S1_S1_PdE14s_oddDofToQuad+48];
	ld.shared.f64 	%fd28, [_ZZ32massMatrixMultiplyRegisterKernelILi7ELi7ELi3EEviPKdS1_S1_S1_PdE15s_evenDofToQuad+48];
	ld.shared.f64 	%fd29, [_ZZ32massMatrixMultiplyRegisterKernelILi7ELi7ELi3EEviPKdS1_S1_S1_PdE14s_oddDofToQuad+56];
	ld.shared.f64 	%fd30, [_ZZ32massMatrixMultiplyRegisterKernelILi7ELi7ELi3EEviPKdS1_S1_S1_PdE15s_evenDofToQuad+56];
	ld.shared.f64 	%fd31, [_ZZ32massMatrixMultiplyRegisterKernelILi7ELi7ELi3EEviPKdS1_S1_S1_PdE14s_oddDofToQuad+64];
	ld.shared.f64 	%fd32, [_ZZ32massMatrixMultiplyRegisterKernelILi7ELi7ELi3EEviPKdS1_S1_S1_PdE15s_evenDofToQuad+64];
	ld.shared.f64 	%fd33, [_ZZ32massMatrixMultiplyRegisterKernelILi7ELi7ELi3EEviPKdS1_S1_S1_PdE14s_oddDofToQuad+72];
	ld.shared.f64 	%fd34, [_ZZ32massMatrixMultiplyRegisterKernelILi7ELi7ELi3EEviPKdS1_S1_S1_PdE15s_evenDofToQuad+72];
	ld.shared.f64 	%fd35, [_ZZ32massMatrixMultiplyRegisterKernelILi7ELi7ELi3EEviPKdS1_S1_S1_PdE14s_oddDofToQuad+80];
	ld.shared.f64 	%fd36, [_ZZ32massMatrixMultiplyRegisterKernelILi7ELi7ELi3EEviPKdS1_S1_S1_PdE15s_evenDofToQuad+80];
	ld.shared.f64 	%fd37, [_ZZ32massMatrixMultiplyRegisterKernelILi7ELi7ELi3EEviPKdS1_S1_S1_PdE14s_oddDofToQuad+88];
	ld.shared.f64 	%fd38, [_ZZ32massMatrixMultiplyRegisterKernelILi7ELi7ELi3EEviPKdS1_S1_S1_PdE15s_evenDofToQuad+88];
	ld.shared.f64 	%fd39, [_ZZ32massMatrixMultiplyRegisterKernelILi7ELi7ELi3EEviPKdS1_S1_S1_PdE14s_oddDofToQuad+96];
	ld.shared.f64 	%fd40, [_ZZ32massMatrixMultiplyRegisterKernelILi7ELi7ELi3EEviPKdS1_S1_S1_PdE15s_evenDofToQuad+96];
	ld.shared.f64 	%fd41, [_ZZ32massMatrixMultiplyRegisterKernelILi7ELi7ELi3EEviPKdS1_S1_S1_PdE14s_oddDofToQuad+104];
	ld.shared.f64 	%fd42, [_ZZ32massMatrixMultiplyRegisterKernelILi7ELi7ELi3EEviPKdS1_S1_S1_PdE15s_evenDofToQuad+104];
	ld.shared.f64 	%fd43, [_ZZ32massMatrixMultiplyRegisterKernelILi7ELi7ELi3EEviPKdS1_S1_S1_PdE14s_oddDofToQuad+112];
	ld.shared.f64 	%fd44, [_ZZ32massMatrixMultiplyRegisterKernelILi7ELi7ELi3EEviPKdS1_S1_S1_PdE15s_evenDofToQuad+112];
	ld.shared.f64 	%fd45, [_ZZ32massMatrixMultiplyRegisterKernelILi7ELi7ELi3EEviPKdS1_S1_S1_PdE14s_oddDofToQuad+120];
	ld.shared.f64 	%fd46, [_ZZ32massMatrixMultiplyRegisterKernelILi7ELi7ELi3EEviPKdS1_S1_S1_PdE15s_evenDofToQuad+120];
	mul.hi.u16 	%rs2, %rs1, 9363;
	mul.lo.s16 	%rs3, %rs2, 7;
	sub.s16 	%rs4, %rs1, %rs3;
	add.f64 	%fd93, %fd397, %fd391;
	sub.f64 	%fd94, %fd397, %fd391;
	add.f64 	%fd95, %fd396, %fd392;
	sub.f64 	%fd96, %fd396, %fd392;
	add.f64 	%fd97, %fd395, %fd393;
	sub.f64 	%fd98, %fd395, %fd393;
	add.f64 	%fd99, %fd394, %fd394;
	sub.f64 	%fd100, %fd394, %fd394;
	mul.f64 	%fd101, %fd99, 0d3FE0000000000000;
	mov.u32 	%r17, %tid.y;
	mov.u32 	%r18, _ZZ32massMatrixMultiplyRegisterKernelILi7ELi7ELi3EEviPKdS1_S1_S1_PdE6s_tmp1;
	mad.lo.s32 	%r19, %r17, 2744, %r18;
	mul.wide.u16 	%r20, %rs2, 56;
	add.s32 	%r21, %r19, %r20;
	mul.wide.u16 	%r22, %rs4, 8;
	add.s32 	%r3, %r21, %r22;
	fma.rn.f64 	%fd102, %fd15, %fd93, 0d0000000000000000;
	fma.rn.f64 	%fd103, %fd16, %fd94, 0d0000000000000000;
	fma.rn.f64 	%fd104, %fd17, %fd95, %fd102;
	fma.rn.f64 	%fd105, %fd18, %fd96, %fd103;
	fma.rn.f64 	%fd106, %fd19, %fd97, %fd104;
	fma.rn.f64 	%fd107, %fd20, %fd98, %fd105;
	fma.rn.f64 	%fd108, %fd21, %fd101, %fd106;
	fma.rn.f64 	%fd109, %fd22, %fd100, %fd107;
	sub.f64 	%fd110, %fd108, %fd109;
	st.shared.f64 	[%r3+2352], %fd110;
	add.f64 	%fd111, %fd109, %fd108;
	st.shared.f64 	[%r3], %fd111;
	fma.rn.f64 	%fd112, %fd23, %fd93, 0d0000000000000000;
	fma.rn.f64 	%fd113, %fd24, %fd94, 0d0000000000000000;
	fma.rn.f64 	%fd114, %fd25, %fd95, %fd112;
	fma.rn.f64 	%fd115, %fd26, %fd96, %fd113;
	fma.rn.f64 	%fd116, %fd27, %fd97, %fd114;
	fma.rn.f64 	%fd117, %fd28, %fd98, %fd115;
	fma.rn.f64 	%fd118, %fd29, %fd101, %fd116;
	fma.rn.f64 	%fd119, %fd30, %fd100, %fd117;
	sub.f64 	%fd120, %fd118, %fd119;
	st.shared.f64 	[%r3+1960], %fd120;
	add.f64 	%fd121, %fd119, %fd118;
	st.shared.f64 	[%r3+392], %fd121;
	fma.rn.f64 	%fd122, %fd31, %fd93, 0d0000000000000000;
	fma.rn.f64 	%fd123, %fd32, %fd94, 0d0000000000000000;
	fma.rn.f64 	%fd124, %fd33, %fd95, %fd122;
	fma.rn.f64 	%fd125, %fd34, %fd96, %fd123;
	fma.rn.f64 	%fd126, %fd35, %fd97, %fd124;
	fma.rn.f64 	%fd127, %fd36, %fd98, %fd125;
	fma.rn.f64 	%fd128, %fd37, %fd101, %fd126;
	fma.rn.f64 	%fd129, %fd38, %fd100, %fd127;
	sub.f64 	%fd130, %fd128, %fd129;
	st.shared.f64 	[%r3+1568], %fd130;
	add.f64 	%fd131, %fd129, %fd128;
	st.shared.f64 	[%r3+784], %fd131;
	fma.rn.f64 	%fd132, %fd39, %fd93, 0d0000000000000000;
	fma.rn.f64 	%fd133, %fd40, %fd94, 0d0000000000000000;
	fma.rn.f64 	%fd134, %fd41, %fd95, %fd132;
	fma.rn.f64 	%fd135, %fd42, %fd96, %fd133;
	fma.rn.f64 	%fd136, %fd43, %fd97, %fd134;
	fma.rn.f64 	%fd137, %fd44, %fd98, %fd135;
	fma.rn.f64 	%fd138, %fd45, %fd101, %fd136;
	fma.rn.f64 	%fd139, %fd46, %fd100, %fd137;
	add.f64 	%fd140, %fd139, %fd138;
	st.shared.f64 	[%r3+1176], %fd140;
	bar.sync 	0;
	setp.gt.u32 	%p3, %r16, 48;
	@%p3 bra 	$L__BB52_6;
	mov.u32 	%r23, %tid.x;
	cvt.u16.u32 	%rs5, %r23;
	mul.lo.s16 	%rs6, %rs5, 37;
	shr.u16 	%rs7, %rs6, 8;
	sub.s16 	%rs8, %rs5, %rs7;
	and.b16  	%rs9, %rs8, 254;
	shr.u16 	%rs10, %rs9, 1;
	add.s16 	%rs11, %rs10, %rs7;
	and.b16  	%rs12, %rs11, 252;
	shr.u16 	%rs13, %rs12, 2;
	mul.lo.s16 	%rs14, %rs13, 7;
	sub.s16 	%rs15, %rs5, %rs14;
	mov.u32 	%r24, %tid.y;
	mov.u32 	%r25, _ZZ32massMatrixMultiplyRegisterKernelILi7ELi7ELi3EEviPKdS1_S1_S1_PdE6s_tmp1;
	mad.lo.s32 	%r26, %r24, 2744, %r25;
	mul.wide.u16 	%r27, %rs13, 392;
	add.s32 	%r28, %r26, %r27;
	and.b16  	%rs16, %rs15, 255;
	mul.wide.u16 	%r29, %rs16, 8;
	add.s32 	%r30, %r28, %r29;
	ld.shared.f64 	%fd141, [%r30];
	ld.shared.f64 	%fd142, [%r30+336];
	add.f64 	%fd143, %fd141, %fd142;
	sub.f64 	%fd144, %fd141, %fd142;
	ld.shared.f64 	%fd145, [%r30+56];
	ld.shared.f64 	%fd146, [%r30+280];
	add.f64 	%fd147, %fd145, %fd146;
	sub.f64 	%fd148, %fd145, %fd146;
	ld.shared.f64 	%fd149, [%r30+112];
	ld.shared.f64 	%fd150, [%r30+224];
	add.f64 	%fd151, %fd149, %fd150;
	sub.f64 	%fd152, %fd149, %fd150;
	ld.shared.f64 	%fd153, [%r30+168];
	add.f64 	%fd154, %fd153, %fd153;
	sub.f64 	%fd155, %fd153, %fd153;
	mul.f64 	%fd156, %fd154, 0d3FE0000000000000;
	fma.rn.f64 	%fd157, %fd15, %fd143, 0d0000000000000000;
	fma.rn.f64 	%fd158, %fd16, %fd144, 0d0000000000000000;
	fma.rn.f64 	%fd159, %fd17, %fd147, %fd157;
	fma.rn.f64 	%fd160, %fd18, %fd148, %fd158;
	fma.rn.f64 	%fd161, %fd19, %fd151, %fd159;
	fma.rn.f64 	%fd162, %fd20, %fd152, %fd160;
	fma.rn.f64 	%fd163, %fd21, %fd156, %fd161;
	fma.rn.f64 	%fd164, %fd22, %fd155, %fd162;
	sub.f64 	%fd165, %fd163, %fd164;
	st.shared.f64 	[%r30+336], %fd165;
	add.f64 	%fd166, %fd164, %fd163;
	st.shared.f64 	[%r30], %fd166;
	fma.rn.f64 	%fd167, %fd23, %fd143, 0d0000000000000000;
	fma.rn.f64 	%fd168, %fd24, %fd144, 0d0000000000000000;
	fma.rn.f64 	%fd169, %fd25, %fd147, %fd167;
	fma.rn.f64 	%fd170, %fd26, %fd148, %fd168;
	fma.rn.f64 	%fd171, %fd27, %fd151, %fd169;
	fma.rn.f64 	%fd172, %fd28, %fd152, %fd170;
	fma.rn.f64 	%fd173, %fd29, %fd156, %fd171;
	fma.rn.f64 	%fd174, %fd30, %fd155, %fd172;
	sub.f64 	%fd175, %fd173, %fd174;
	st.shared.f64 	[%r30+280], %fd175;
	add.f64 	%fd176, %fd174, %fd173;
	st.shared.f64 	[%r30+56], %fd176;
	fma.rn.f64 	%fd177, %fd31, %fd143, 0d0000000000000000;
	fma.rn.f64 	%fd178, %fd32, %fd144, 0d0000000000000000;
	fma.rn.f64 	%fd179, %fd33, %fd147, %fd177;
	fma.rn.f64 	%fd180, %fd34, %fd148, %fd178;
	fma.rn.f64 	%fd181, %fd35, %fd151, %fd179;
	fma.rn.f64 	%fd182, %fd36, %fd152, %fd180;
	fma.rn.f64 	%fd183, %fd37, %fd156, %fd181;
	fma.rn.f64 	%fd184, %fd38, %fd155, %fd182;
	sub.f64 	%fd185, %fd183, %fd184;
	st.shared.f64 	[%r30+224], %fd185;
	add.f64 	%fd186, %fd184, %fd183;
	st.shared.f64 	[%r30+112], %fd186;
	fma.rn.f64 	%fd187, %fd39, %fd143, 0d0000000000000000;
	fma.rn.f64 	%fd188, %fd40, %fd144, 0d0000000000000000;
	fma.rn.f64 	%fd189, %fd41, %fd147, %fd187;
	fma.rn.f64 	%fd190, %fd42, %fd148, %fd188;
	fma.rn.f64 	%fd191, %fd43, %fd151, %fd189;
	fma.rn.f64 	%fd192, %fd44, %fd152, %fd190;
	fma.rn.f64 	%fd193, %fd45, %fd156, %fd191;
	fma.rn.f64 	%fd194, %fd46, %fd155, %fd192;
	add.f64 	%fd195, %fd194, %fd193;
	st.shared.f64 	[%r30+168], %fd195;
$L__BB52_6:
	mov.u32 	%r31, %tid.x;
	setp.gt.u32 	%p4, %r31, 48;
	bar.sync 	0;
	@%p4 bra 	$L__BB52_16;
	ld.param.u32 	%r82, [_Z32massMatrixMultiplyRegisterKernelILi7ELi7ELi3EEviPKdS1_S1_S1_Pd_param_0];
	mov.u32 	%r32, %ctaid.x;
	mov.u32 	%r33, %tid.y;
	mad.lo.s32 	%r34, %r32, 3, %r33;
	setp.ge.s32 	%p5, %r34, %r82;
	mov.u32 	%r35, %tid.x;
	cvt.u16.u32 	%rs17, %r35;
	mul.lo.s16 	%rs18, %rs17, 37;
	shr.u16 	%rs19, %rs18, 8;
	sub.s16 	%rs20, %rs17, %rs19;
	and.b16  	%rs21, %rs20, 254;
	shr.u16 	%rs22, %rs21, 1;
	add.s16 	%rs23, %rs22, %rs19;
	and.b16  	%rs24, %rs23, 252;
	shr.u16 	%rs25, %rs24, 2;
	mul.lo.s16 	%rs26, %rs25, 7;
	sub.s16 	%rs27, %rs17, %rs26;
	mov.u32 	%r36, _ZZ32massMatrixMultiplyRegisterKernelILi7ELi7ELi3EEviPKdS1_S1_S1_PdE6s_tmp1;
	mad.lo.s32 	%r37, %r33, 2744, %r36;
	mul.wide.u16 	%r38, %rs25, 392;
	add.s32 	%r39, %r37, %r38;
	and.b16  	%rs28, %rs27, 255;
	mul.wide.u16 	%r40, %rs28, 56;
	add.s32 	%r4, %r39, %r40;
	ld.shared.f64 	%fd197, [%r4];
	ld.shared.f64 	%fd198, [%r4+48];
	add.f64 	%fd47, %fd197, %fd198;
	sub.f64 	%fd48, %fd197, %fd198;
	ld.shared.f64 	%fd199, [%r4+8];
	ld.shared.f64 	%fd200, [%r4+40];
	add.f64 	%fd49, %fd199, %fd200;
	sub.f64 	%fd50, %fd199, %fd200;
	ld.shared.f64 	%fd201, [%r4+16];
	ld.shared.f64 	%fd202, [%r4+32];
	add.f64 	%fd51, %fd201, %fd202;
	sub.f64 	%fd52, %fd201, %fd202;
	ld.shared.f64 	%fd203, [%r4+24];
	add.f64 	%fd204, %fd203, %fd203;
	sub.f64 	%fd53, %fd203, %fd203;
	mul.f64 	%fd54, %fd204, 0d3FE0000000000000;
	mov.b32 	%r41, {%rs28, %rs25};
	mov.b32 	%r42, 0;
	mov.b32 	%r43, 12551;
	dp2a.lo.u32.u32 	%r5, %r41, %r43, %r42;
	fma.rn.f64 	%fd205, %fd15, %fd47, 0d0000000000000000;
	fma.rn.f64 	%fd206, %fd16, %fd48, 0d0000000000000000;
	fma.rn.f64 	%fd207, %fd17, %fd49, %fd205;
	fma.rn.f64 	%fd208, %fd18, %fd50, %fd206;
	fma.rn.f64 	%fd209, %fd19, %fd51, %fd207;
	fma.rn.f64 	%fd210, %fd20, %fd52, %fd208;
	fma.rn.f64 	%fd55, %fd21, %fd54, %fd209;
	fma.rn.f64 	%fd56, %fd22, %fd53, %fd210;
	mov.f64 	%fd398, 0d0000000000000000;
	mov.f64 	%fd399, %fd398;
	@%p5 bra 	$L__BB52_9;
	ld.param.u64 	%rd29, [_Z32massMatrixMultiplyRegisterKernelILi7ELi7ELi3EEviPKdS1_S1_S1_Pd_param_1];
	cvta.to.global.u64 	%rd14, %rd29;
	mov.u32 	%r44, %ctaid.x;
	mov.u32 	%r45, %tid.y;
	mad.lo.s32 	%r46, %r44, 3, %r45;
	mad.lo.s32 	%r47, %r46, 343, %r5;
	mul.wide.s32 	%rd15, %r47, 8;
	add.s64 	%rd16, %rd14, %rd15;
	ld.global.nc.f64 	%fd398, [%rd16];
	ld.global.nc.f64 	%fd399, [%rd16+48];
$L__BB52_9:
	ld.param.u32 	%r83, [_Z32massMatrixMultiplyRegisterKernelILi7ELi7ELi3EEviPKdS1_S1_S1_Pd_param_0];
	mov.u32 	%r48, %ctaid.x;
	mov.u32 	%r49, %tid.y;
	mad.lo.s32 	%r50, %r48, 3, %r49;
	setp.ge.s32 	%p6, %r50, %r83;
	add.f64 	%fd212, %fd55, %fd56;
	sub.f64 	%fd213, %fd55, %fd56;
	mul.f64 	%fd214, %fd212, %fd398;
	mul.f64 	%fd215, %fd213, %fd399;
	sub.f64 	%fd61, %fd214, %fd215;
	add.f64 	%fd62, %fd214, %fd215;
	fma.rn.f64 	%fd216, %fd23, %fd47, 0d0000000000000000;
	fma.rn.f64 	%fd217, %fd24, %fd48, 0d0000000000000000;
	fma.rn.f64 	%fd218, %fd25, %fd49, %fd216;
	fma.rn.f64 	%fd219, %fd26, %fd50, %fd217;
	fma.rn.f64 	%fd220, %fd27, %fd51, %fd218;
	fma.rn.f64 	%fd221, %fd28, %fd52, %fd219;
	fma.rn.f64 	%fd63, %fd29, %fd54, %fd220;
	fma.rn.f64 	%fd64, %fd30, %fd53, %fd221;
	mov.f64 	%fd400, 0d0000000000000000;
	mov.f64 	%fd401, %fd400;
	@%p6 bra 	$L__BB52_11;
	ld.param.u64 	%rd30, [_Z32massMatrixMultiplyRegisterKernelILi7ELi7ELi3EEviPKdS1_S1_S1_Pd_param_1];
	cvta.to.global.u64 	%rd17, %rd30;
	mov.u32 	%r51, %ctaid.x;
	mov.u32 	%r52, %tid.y;
	mad.lo.s32 	%r53, %r51, 3, %r52;
	mad.lo.s32 	%r54, %r53, 343, %r5;
	mul.wide.s32 	%rd18, %r54, 8;
	add.s64 	%rd19, %rd17, %rd18;
	ld.global.nc.f64 	%fd400, [%rd19+8];
	ld.global.nc.f64 	%fd401, [%rd19+40];
$L__BB52_11:
	ld.param.u32 	%r84, [_Z32massMatrixMultiplyRegisterKernelILi7ELi7ELi3EEviPKdS1_S1_S1_Pd_param_0];
	mov.u32 	%r55, %ctaid.x;
	mov.u32 	%r56, %tid.y;
	mad.lo.s32 	%r57, %r55, 3, %r56;
	setp.ge.s32 	%p7, %r57, %r84;
	add.f64 	%fd223, %fd63, %fd64;
	sub.f64 	%fd224, %fd63, %fd64;
	mul.f64 	%fd225, %fd223, %fd400;
	mul.f64 	%fd226, %fd224, %fd401;
	sub.f64 	%fd69, %fd225, %fd226;
	add.f64 	%fd70, %fd225, %fd226;
	fma.rn.f64 	%fd227, %fd31, %fd47, 0d0000000000000000;
	fma.rn.f64 	%fd228, %fd32, %fd48, 0d0000000000000000;
	fma.rn.f64 	%fd229, %fd33, %fd49, %fd227;
	fma.rn.f64 	%fd230, %fd34, %fd50, %fd228;
	fma.rn.f64 	%fd231, %fd35, %fd51, %fd229;
	fma.rn.f64 	%fd232, %fd36, %fd52, %fd230;
	fma.rn.f64 	%fd71, %fd37, %fd54, %fd231;
	fma.rn.f64 	%fd72, %fd38, %fd53, %fd232;
	mov.f64 	%fd402, 0d0000000000000000;
	mov.f64 	%fd403, %fd402;
	@%p7 bra 	$L__BB52_13;
	ld.param.u64 	%rd31, [_Z32massMatrixMultiplyRegisterKernelILi7ELi7ELi3EEviPKdS1_S1_S1_Pd_param_1];
	cvta.to.global.u64 	%rd20, %rd31;
	mov.u32 	%r58, %ctaid.x;
	mov.u32 	%r59, %tid.y;
	mad.lo.s32 	%r60, %r58, 3, %r59;
	mad.lo.s32 	%r61, %r60, 343, %r5;
	mul.wide.s32 	%rd21, %r61, 8;
	add.s64 	%rd22, %rd20, %rd21;
	ld.global.nc.f64 	%fd402, [%rd22+16];
	ld.global.nc.f64 	%fd403, [%rd22+32];
$L__BB52_13:
	ld.param.u32 	%r85, [_Z32massMatrixMultiplyRegisterKernelILi7ELi7ELi3EEviPKdS1_S1_S1_Pd_param_0];
	mov.u32 	%r62, %ctaid.x;
	mov.u32 	%r63, %tid.y;
	mad.lo.s32 	%r64, %r62, 3, %r63;
	setp.ge.s32 	%p8, %r64, %r85;
	add.f64 	%fd234, %fd71, %fd72;
	sub.f64 	%fd235, %fd71, %fd72;
	mul.f64 	%fd236, %fd234, %fd402;
	mul.f64 	%fd237, %fd235, %fd403;
	sub.f64 	%fd77, %fd236, %fd237;
	add.f64 	%fd78, %fd236, %fd237;
	fma.rn.f64 	%fd238, %fd39, %fd47, 0d0000000000000000;
	fma.rn.f64 	%fd239, %fd40, %fd48, 0d0000000000000000;
	fma.rn.f64 	%fd240, %fd41, %fd49, %fd238;
	fma.rn.f64 	%fd241, %fd42, %fd50, %fd239;
	fma.rn.f64 	%fd242, %fd43, %fd51, %fd240;
	fma.rn.f64 	%fd243, %fd44, %fd52, %fd241;
	fma.rn.f64 	%fd79, %fd45, %fd54, %fd242;
	fma.rn.f64 	%fd80, %fd46, %fd53, %fd243;
	mov.f64 	%fd404, 0d0000000000000000;
	@%p8 bra 	$L__BB52_15;
	ld.param.u64 	%rd32, [_Z32massMatrixMultiplyRegisterKernelILi7ELi7ELi3EEviPKdS1_S1_S1_Pd_param_1];
	cvta.to.global.u64 	%rd23, %rd32;
	mov.u32 	%r65, %ctaid.x;
	mov.u32 	%r66, %tid.y;
	mad.lo.s32 	%r67, %r65, 3, %r66;
	mad.lo.s32 	%r68, %r67, 343, %r5;
	mul.wide.s32 	%rd24, %r68, 8;
	add.s64 	%rd25, %rd23, %rd24;
	ld.global.nc.f64 	%fd404, [%rd25+24];
$L__BB52_15:
	add.f64 	%fd244, %fd79, %fd80;
	sub.f64 	%fd245, %fd79, %fd80;
	mul.f64 	%fd246, %fd245, %fd404;
	fma.rn.f64 	%fd247, %fd244, %fd404, %fd246;
	mul.f64 	%fd248, %fd247, 0d3FE0000000000000;
	fma.rn.f64 	%fd249, %fd15, %fd62, 0d0000000000000000;
	fma.rn.f64 	%fd250, %fd16, %fd61, 0d0000000000000000;
	fma.rn.f64 	%fd251, %fd23, %fd70, %fd249;
	fma.rn.f64 	%fd252, %fd24, %fd69, %fd250;
	fma.rn.f64 	%fd253, %fd31, %fd78, %fd251;
	fma.rn.f64 	%fd254, %fd32, %fd77, %fd252;
	fma.rn.f64 	%fd255, %fd39, %fd248, %fd253;
	fma.rn.f64 	%fd256, %fd40, %fd248, %fd254;
	sub.f64 	%fd257, %fd255, %fd256;
	st.shared.f64 	[%r4+48], %fd257;
	add.f64 	%fd258, %fd255, %fd256;
	st.shared.f64 	[%r4], %fd258;
	fma.rn.f64 	%fd259, %fd17, %fd62, 0d0000000000000000;
	fma.rn.f64 	%fd260, %fd18, %fd61, 0d0000000000000000;
	fma.rn.f64 	%fd261, %fd25, %fd70, %fd259;
	fma.rn.f64 	%fd262, %fd26, %fd69, %fd260;
	fma.rn.f64 	%fd263, %fd33, %fd78, %fd261;
	fma.rn.f64 	%fd264, %fd34, %fd77, %fd262;
	fma.rn.f64 	%fd265, %fd41, %fd248, %fd263;
	fma.rn.f64 	%fd266, %fd42, %fd248, %fd264;
	sub.f64 	%fd267, %fd265, %fd266;
	st.shared.f64 	[%r4+40], %fd267;
	add.f64 	%fd268, %fd265, %fd266;
	st.shared.f64 	[%r4+8], %fd268;
	fma.rn.f64 	%fd269, %fd19, %fd62, 0d0000000000000000;
	fma.rn.f64 	%fd270, %fd20, %fd61, 0d0000000000000000;
	fma.rn.f64 	%fd271, %fd27, %fd70, %fd269;
	fma.rn.f64 	%fd272, %fd28, %fd69, %fd270;
	fma.rn.f64 	%fd273, %fd35, %fd78, %fd271;
	fma.rn.f64 	%fd274, %fd36, %fd77, %fd272;
	fma.rn.f64 	%fd275, %fd43, %fd248, %fd273;
	fma.rn.f64 	%fd276, %fd44, %fd248, %fd274;
	sub.f64 	%fd277, %fd275, %fd276;
	st.shared.f64 	[%r4+32], %fd277;
	add.f64 	%fd278, %fd275, %fd276;
	st.shared.f64 	[%r4+16], %fd278;
	fma.rn.f64 	%fd279, %fd21, %fd62, 0d0000000000000000;
	fma.rn.f64 	%fd280, %fd22, %fd61, 0d0000000000000000;
	fma.rn.f64 	%fd281, %fd29, %fd70, %fd279;
	fma.rn.f64 	%fd282, %fd30, %fd69, %fd280;
	fma.rn.f64 	%fd283, %fd37, %fd78, %fd281;
	fma.rn.f64 	%fd284, %fd38, %fd77, %fd282;
	fma.rn.f64 	%fd285, %fd45, %fd248, %fd283;
	fma.rn.f64 	%fd286, %fd46, %fd248, %fd284;
	add.f64 	%fd287, %fd285, %fd286;
	st.shared.f64 	[%r4+24], %fd287;
$L__BB52_16:
	mov.u32 	%r69, %tid.x;
	setp.gt.u32 	%p9, %r69, 48;
	bar.sync 	0;
	@%p9 bra 	$L__BB52_18;
	mov.u32 	%r70, %tid.x;
	cvt.u16.u32 	%rs29, %r70;
	mul.lo.s16 	%rs30, %rs29, 37;
	shr.u16 	%rs31, %rs30, 8;
	sub.s16 	%rs32, %rs29, %rs31;
	and.b16  	%rs33, %rs32, 254;
	shr.u16 	%rs34, %rs33, 1;
	add.s16 	%rs35, %rs34, %rs31;
	and.b16  	%rs36, %rs35, 252;
	shr.u16 	%rs37, %rs36, 2;
	mul.lo.s16 	%rs38, %rs37, 7;
	sub.s16 	%rs39, %rs29, %rs38;
	mov.u32 	%r71, %tid.y;
	mov.u32 	%r72, _ZZ32massMatrixMultiplyRegisterKernelILi7ELi7ELi3EEviPKdS1_S1_S1_PdE6s_tmp1;
	mad.lo.s32 	%r73, %r71, 2744, %r72;
	mul.wide.u16 	%r74, %rs37, 392;
	add.s32 	%r75, %r73, %r74;
	and.b16  	%rs40, %rs39, 255;
	mul.wide.u16 	%r76, %rs40, 8;
	add.s32 	%r77, %r75, %r76;
	ld.shared.f64 	%fd288, [%r77];
	ld.shared.f64 	%fd289, [%r77+336];
	add.f64 	%fd290, %fd288, %fd289;
	sub.f64 	%fd291, %fd288, %fd289;
	ld.shared.f64 	%fd292, [%r77+56];
	ld.shared.f64 	%fd293, [%r77+280];
	add.f64 	%fd294, %fd292, %fd293;
	sub.f64 	%fd295, %fd292, %fd293;
	ld.shared.f64 	%fd296, [%r77+112];
	ld.shared.f64 	%fd297, [%r77+224];
	add.f64 	%fd298, %fd296, %fd297;
	sub.f64 	%fd299, %fd296, %fd297;
	ld.shared.f64 	%fd300, [%r77+168];
	add.f64 	%fd301, %fd300, %fd300;
	sub.f64 	%fd302, %fd300, %fd300;
	mul.f64 	%fd303, %fd301, 0d3FE0000000000000;
	fma.rn.f64 	%fd304, %fd15, %fd290, 0d0000000000000000;
	fma.rn.f64 	%fd305, %fd16, %fd291, 0d0000000000000000;
	fma.rn.f64 	%fd306, %fd23, %fd294, %fd304;
	fma.rn.f64 	%fd307, %fd24, %fd295, %fd305;
	fma.rn.f64 	%fd308, %fd31, %fd298, %fd306;
	fma.rn.f64 	%fd309, %fd32, %fd299, %fd307;
	fma.rn.f64 	%fd310, %fd39, %fd303, %fd308;
	fma.rn.f64 	%fd311, %fd40, %fd302, %fd309;
	sub.f64 	%fd312, %fd310, %fd311;
	st.shared.f64 	[%r77+336], %fd312;
	add.f64 	%fd313, %fd310, %fd311;
	st.shared.f64 	[%r77], %fd313;
	fma.rn.f64 	%fd314, %fd17, %fd290, 0d0000000000000000;
	fma.rn.f64 	%fd315, %fd18, %fd291, 0d0000000000000000;
	fma.rn.f64 	%fd316, %fd25, %fd294, %fd314;
	fma.rn.f64 	%fd317, %fd26, %fd295, %fd315;
	fma.rn.f64 	%fd318, %fd33, %fd298, %fd316;
	fma.rn.f64 	%fd319, %fd34, %fd299, %fd317;
	fma.rn.f64 	%fd320, %fd41, %fd303, %fd318;
	fma.rn.f64 	%fd321, %fd42, %fd302, %fd319;
	sub.f64 	%fd322, %fd320, %fd321;
	st.shared.f64 	[%r77+280], %fd322;
	add.f64 	%fd323, %fd320, %fd321;
	st.shared.f64 	[%r77+56], %fd323;
	fma.rn.f64 	%fd324, %fd19, %fd290, 0d0000000000000000;
	fma.rn.f64 	%fd325, %fd20, %fd291, 0d0000000000000000;
	fma.rn.f64 	%fd326, %fd27, %fd294, %fd324;
	fma.rn.f64 	%fd327, %fd28, %fd295, %fd325;
	fma.rn.f64 	%fd328, %fd35, %fd298, %fd326;
	fma.rn.f64 	%fd329, %fd36, %fd299, %fd327;
	fma.rn.f64 	%fd330, %fd43, %fd303, %fd328;
	fma.rn.f64 	%fd331, %fd44, %fd302, %fd329;
	sub.f64 	%fd332, %fd330, %fd331;
	st.shared.f64 	[%r77+224], %fd332;
	add.f64 	%fd333, %fd330, %fd331;
	st.shared.f64 	[%r77+112], %fd333;
	fma.rn.f64 	%fd334, %fd21, %fd290, 0d0000000000000000;
	fma.rn.f64 	%fd335, %fd22, %fd291, 0d0000000000000000;
	fma.rn.f64 	%fd336, %fd29, %fd294, %fd334;
	fma.rn.f64 	%fd337, %fd30, %fd295, %fd335;
	fma.rn.f64 	%fd338, %fd37, %fd298, %fd336;
	fma.rn.f64 	%fd339, %fd38, %fd299, %fd337;
	fma.rn.f64 	%fd340, %fd45, %fd303, %fd338;
	fma.rn.f64 	%fd341, %fd46, %fd302, %fd339;
	add.f64 	%fd342, %fd340, %fd341;
	st.shared.f64 	[%r77+168], %fd342;
$L__BB52_18:
	ld.param.u32 	%r86, [_Z32massMatrixMultiplyRegisterKernelILi7ELi7ELi3EEviPKdS1_S1_S1_Pd_param_0];
	mov.u32 	%r78, %ctaid.x;
	mov.u32 	%r79, %tid.y;
	mad.lo.s32 	%r6, %r78, 3, %r79;
	setp.ge.s32 	%p10, %r6, %r86;
	bar.sync 	0;
	ld.shared.f64 	%fd343, [%r3];
	ld.shared.f64 	%fd344, [%r3+2352];
	add.f64 	%fd345, %fd343, %fd344;
	sub.f64 	%fd346, %fd343, %fd344;
	ld.shared.f64 	%fd347, [%r3+392];
	ld.shared.f64 	%fd348, [%r3+1960];
	add.f64 	%fd349, %fd347, %fd348;
	sub.f64 	%fd350, %fd347, %fd348;
	ld.shared.f64 	%fd351, [%r3+784];
	ld.shared.f64 	%fd352, [%r3+1568];
	add.f64 	%fd353, %fd351, %fd352;
	sub.f64 	%fd354, %fd351, %fd352;
	ld.shared.f64 	%fd355, [%r3+1176];
	add.f64 	%fd356, %fd355, %fd355;
	sub.f64 	%fd357, %fd355, %fd355;
	mul.f64 	%fd358, %fd356, 0d3FE0000000000000;
	fma.rn.f64 	%fd359, %fd15, %fd345, 0d0000000000000000;
	fma.rn.f64 	%fd360, %fd16, %fd346, 0d0000000000000000;
	fma.rn.f64 	%fd361, %fd23, %fd349, %fd359;
	fma.rn.f64 	%fd362, %fd24, %fd350, %fd360;
	fma.rn.f64 	%fd363, %fd31, %fd353, %fd361;
	fma.rn.f64 	%fd364, %fd32, %fd354, %fd362;
	fma.rn.f64 	%fd83, %fd39, %fd358, %fd363;
	fma.rn.f64 	%fd84, %fd40, %fd357, %fd364;
	fma.rn.f64 	%fd365, %fd17, %fd345, 0d0000000000000000;
	fma.rn.f64 	%fd366, %fd18, %fd346, 0d0000000000000000;
	fma.rn.f64 	%fd367, %fd25, %fd349, %fd365;
	fma.rn.f64 	%fd368, %fd26, %fd350, %fd366;
	fma.rn.f64 	%fd369, %fd33, %fd353, %fd367;
	fma.rn.f64 	%fd370, %fd34, %fd354, %fd368;
	fma.rn.f64 	%fd85, %fd41, %fd358, %fd369;
	fma.rn.f64 	%fd86, %fd42, %fd357, %fd370;
	fma.rn.f64 	%fd371, %fd19, %fd345, 0d0000000000000000;
	fma.rn.f64 	%fd372, %fd20, %fd346, 0d0000000000000000;
	fma.rn.f64 	%fd373, %fd27, %fd349, %fd371;
	fma.rn.f64 	%fd374, %fd28, %fd350, %fd372;
	fma.rn.f64 	%fd375, %fd35, %fd353, %fd373;
	fma.rn.f64 	%fd376, %fd36, %fd354, %fd374;
	fma.rn.f64 	%fd87, %fd43, %fd358, %fd375;
	fma.rn.f64 	%fd88, %fd44, %fd357, %fd376;
	fma.rn.f64 	%fd377, %fd21, %fd345, 0d0000000000000000;
	fma.rn.f64 	%fd378, %fd22, %fd346, 0d0000000000000000;
	fma.rn.f64 	%fd379, %fd29, %fd349, %fd377;
	fma.rn.f64 	%fd380, %fd30, %fd350, %fd378;
	fma.rn.f64 	%fd381, %fd37, %fd353, %fd379;
	fma.rn.f64 	%fd382, %fd38, %fd354, %fd380;
	fma.rn.f64 	%fd383, %fd45, %fd358, %fd381;
	fma.rn.f64 	%fd384, %fd46, %fd357, %fd382;
	add.f64 	%fd89, %fd383, %fd384;
	@%p10 bra 	$L__BB52_20;
	ld.param.u64 	%rd33, [_Z32massMatrixMultiplyRegisterKernelILi7ELi7ELi3EEviPKdS1_S1_S1_Pd_param_5];
	mov.u32 	%r80, %tid.x;
	mad.lo.s32 	%r81, %r6, 343, %r80;
	cvta.to.global.u64 	%rd26, %rd33;
	mul.wide.s32 	%rd27, %r81, 8;
	add.s64 	%rd28, %rd26, %rd27;
	add.f64 	%fd385, %fd83, %fd84;
	st.global.f64 	[%rd28], %fd385;
	add.f64 	%fd386, %fd85, %fd86;
	st.global.f64 	[%rd28+392], %fd386;
	add.f64 	%fd387, %fd87, %fd88;
	st.global.f64 	[%rd28+784], %fd387;
	st.global.f64 	[%rd28+1176], %fd89;
	sub.f64 	%fd388, %fd87, %fd88;
	st.global.f64 	[%rd28+1568], %fd388;
	sub.f64 	%fd389, %fd85, %fd86;
	st.global.f64 	[%rd28+1960], %fd389;
	sub.f64 	%fd390, %fd83, %fd84;
	st.global.f64 	[%rd28+2352], %fd390;
$L__BB52_20:
	ret;

}
	// .globl	_Z32massMatrixMultiplyConstantKernelILi7ELi7ELi3EEviPKdS1_S1_S1_Pd
.visible .entry _Z32massMatrixMultiplyConstantKernelILi7ELi7ELi3EEviPKdS1_S1_S1_Pd(
	.param .u32 _Z32massMatrixMultiplyConstantKernelILi7ELi7ELi3EEviPKdS1_S1_S1_Pd_param_0,
	.param .u64 .ptr .align 1 _Z32massMatrixMultiplyConstantKernelILi7ELi7ELi3EEviPKdS1_S1_S1_Pd_param_1,
	.param .u64 .ptr .align 1 _Z32massMatrixMultiplyConstantKernelILi7ELi7ELi3EEviPKdS1_S1_S1_Pd_param_2,
	.param .u64 .ptr .align 1 _Z32massMatrixMultiplyConstantKernelILi7ELi7ELi3EEviPKdS1_S1_S1_Pd_param_3,
	.param .u64 .ptr .align 1 _Z32massMatrixMultiplyConstantKernelILi7ELi7ELi3EEviPKdS1_S1_S1_Pd_param_4,
	.param .u64 .ptr .align 1 _Z32massMatrixMultiplyConstantKernelILi7ELi7ELi3EEviPKdS1_S1_S1_Pd_param_5
)
{
	.reg .pred 	%p<10>;
	.reg .b16 	%rs<41>;
	.reg .b32 	%r<41>;
	.reg .b64 	%rd<27>;
	.reg .b64 	%fd<467>;
	// demoted variable
	.shared .align 8 .b8 _ZZ32massMatrixMultiplyConstantKernelILi7ELi7ELi3EEviPKdS1_S1_S1_PdE6s_tmp1[8232];
	ld.param.u32 	%r8, [_Z32massMatrixMultiplyConstantKernelILi7ELi7ELi3EEviPKdS1_S1_S1_Pd_param_0];
	ld.param.u64 	%rd2, [_Z32massMatrixMultiplyConstantKernelILi7ELi7ELi3EEviPKdS1_S1_S1_Pd_param_4];
	mov.u32 	%r1, %tid.x;
	mov.u32 	%r2, %tid.y;
	mov.u32 	%r9, %ctaid.x;
	mad.lo.s32 	%r3, %r9, 3, %r2;
	setp.ge.s32 	%p1, %r3, %r8;
	@%p1 bra 	$L__BB53_2;
	cvta.to.global.u64 	%rd4, %rd2;
	mad.lo.s32 	%r10, %r3, 343, %r1;
	mul.wide.s32 	%rd5, %r10, 8;
	add.s64 	%rd6, %rd4, %rd5;
	ld.global.nc.f64 	%fd459, [%rd6];
	ld.global.nc.f64 	%fd458, [%rd6+392];
	ld.global.nc.f64 	%fd457, [%rd6+784];
	ld.global.nc.f64 	%fd456, [%rd6+1176];
	ld.global.nc.f64 	%fd455, [%rd6+1568];
	ld.global.nc.f64 	%fd454, [%rd6+1960];
	ld.global.nc.f64 	%fd453, [%rd6+2352];
$L__BB53_2:
	cvt.u16.u32 	%rs1, %r1;
	bar.sync 	0;
	mul.hi.u16 	%rs2, %rs1, 9363;
	mul.lo.s16 	%rs3, %rs2, 7;
	sub.s16 	%rs4, %rs1, %rs3;
	add.f64 	%fd79, %fd459, %fd453;
	sub.f64 	%fd80, %fd459, %fd453;
	add.f64 	%fd81, %fd458, %fd454;
	sub.f64 	%fd82, %fd458, %fd454;
	add.f64 	%fd83, %fd457, %fd455;
	sub.f64 	%fd84, %fd457, %fd455;
	add.f64 	%fd85, %fd456, %fd456;
	sub.f64 	%fd86, %fd456, %fd456;
	mul.f64 	%fd87, %fd85, 0d3FE0000000000000;
	mov.u32 	%r12, _ZZ32massMatrixMultiplyConstantKernelILi7ELi7ELi3EEviPKdS1_S1_S1_PdE6s_tmp1;
	mad.lo.s32 	%r4, %r2, 2744, %r12;
	mul.wide.u16 	%r13, %rs2, 56;
	add.s32 	%r14, %r4, %r13;
	mul.wide.u16 	%r15, %rs4, 8;
	add.s32 	%r5, %r14, %r15;
	ld.const.f64 	%fd88, [const_oddDofToQuad];
	fma.rn.f64 	%fd89, %fd88, %fd79, 0d0000000000000000;
	ld.const.f64 	%fd90, [const_evenDofToQuad];
	fma.rn.f64 	%fd91, %fd90, %fd80, 0d0000000000000000;
	ld.const.f64 	%fd15, [const_oddDofToQuad+8];
	fma.rn.f64 	%fd92, %fd15, %fd81, %fd89;
	ld.const.f64 	%fd16, [const_evenDofToQuad+8];
	fma.rn.f64 	%fd93, %fd16, %fd82, %fd91;
	ld.const.f64 	%fd17, [const_oddDofToQuad+16];
	fma.rn.f64 	%fd94, %fd17, %fd83, %fd92;
	ld.const.f64 	%fd95, [const_evenDofToQuad+16];
	fma.rn.f64 	%fd96, %fd95, %fd84, %fd93;
	ld.const.f64 	%fd97, [const_oddDofToQuad+24];
	fma.rn.f64 	%fd98, %fd97, %fd87, %fd94;
	ld.const.f64 	%fd99, [const_evenDofToQuad+24];
	fma.rn.f64 	%fd100, %fd99, %fd86, %fd96;
	sub.f64 	%fd101, %fd98, %fd100;
	st.shared.f64 	[%r5+2352], %fd101;
	add.f64 	%fd102, %fd100, %fd98;
	st.shared.f64 	[%r5], %fd102;
	ld.const.f64 	%fd103, [const_oddDofToQuad+32];
	fma.rn.f64 	%fd104, %fd103, %fd79, 0d0000000000000000;
	ld.const.f64 	%fd18, [const_evenDofToQuad+32];
	fma.rn.f64 	%fd105, %fd18, %fd80, 0d0000000000000000;
	ld.const.f64 	%fd19, [const_oddDofToQuad+40];
	fma.rn.f64 	%fd106, %fd19, %fd81, %fd104;
	ld.const.f64 	%fd20, [const_evenDofToQuad+40];
	fma.rn.f64 	%fd107, %fd20, %fd82, %fd105;
	ld.const.f64 	%fd21, [const_oddDofToQuad+48];
	fma.rn.f64 	%fd108, %fd21, %fd83, %fd106;
	ld.const.f64 	%fd109, [const_evenDofToQuad+48];
	fma.rn.f64 	%fd110, %fd109, %fd84, %fd107;
	ld.const.f64 	%fd22, [const_oddDofToQuad+56];
	fma.rn.f64 	%fd111, %fd22, %fd87, %fd108;
	ld.const.f64 	%fd23, [const_evenDofToQuad+56];
	fma.rn.f64 	%fd112, %fd23, %fd86, %fd110;
	sub.f64 	%fd113, %fd111, %fd112;
	st.shared.f64 	[%r5+1960], %fd113;
	add.f64 	%fd114, %fd112, %fd111;
	st.shared.f64 	[%r5+392], %fd114;
	ld.const.f64 	%fd24, [const_oddDofToQuad+64];
	fma.rn.f64 	%fd115, %fd24, %fd79, 0d0000000000000000;
	ld.const.f64 	%fd116, [const_evenDofToQuad+64];
	fma.rn.f64 	%fd117, %fd116, %fd80, 0d0000000000000000;
	ld.const.f64 	%fd25, [const_oddDofToQuad+72];
	fma.rn.f64 	%fd118, %fd25, %fd81, %fd115;
	ld.const.f64 	%fd119, [const_evenDofToQuad+72];
	fma.rn.f64 	%fd120, %fd119, %fd82, %fd117;
	ld.const.f64 	%fd121, [const_oddDofToQuad+80];
	fma.rn.f64 	%fd122, %fd121, %fd83, %fd118;
	ld.const.f64 	%fd26, [const_evenDofToQuad+80];
	fma.rn.f64 	%fd123, %fd26, %fd84, %fd120;
	ld.const.f64 	%fd124, [const_oddDofToQuad+88];
	fma.rn.f64 	%fd125, %fd124, %fd87, %fd122;
	ld.const.f64 	%fd126, [const_evenDofToQuad+88];
	fma.rn.f64 	%fd127, %fd126, %fd86, %fd123;
	sub.f64 	%fd128, %fd125, %fd127;
	st.shared.f64 	[%r5+1568], %fd128;
	add.f64 	%fd129, %fd127, %fd125;
	st.shared.f64 	[%r5+784], %fd129;
	ld.const.f64 	%fd130, [const_oddDofToQuad+96];
	fma.rn.f64 	%fd131, %fd130, %fd79, 0d0000000000000000;
	ld.const.f64 	%fd27, [const_evenDofToQuad+96];
	fma.rn.f64 	%fd132, %fd27, %fd80, 0d0000000000000000;
	ld.const.f64 	%fd28, [const_oddDofToQuad+104];
	fma.rn.f64 	%fd133, %fd28, %fd81, %fd131;
	ld.const.f64 	%fd29, [const_evenDofToQuad+104];
	fma.rn.f64 	%fd134, %fd29, %fd82, %fd132;
	ld.const.f64 	%fd30, [const_oddDofToQuad+112];
	fma.rn.f64 	%fd135, %fd30, %fd83, %fd133;
	ld.const.f64 	%fd31, [const_evenDofToQuad+112];
	fma.rn.f64 	%fd136, %fd31, %fd84, %fd134;
	ld.const.f64 	%fd32, [const_oddDofToQuad+120];
	fma.rn.f64 	%fd137, %fd32, %fd87, %fd135;
	ld.const.f64 	%fd33, [const_evenDofToQuad+120];
	fma.rn.f64 	%fd138, %fd33, %fd86, %fd136;
	add.f64 	%fd139, %fd138, %fd137;
	st.shared.f64 	[%r5+1176], %fd139;
	bar.sync 	0;
	setp.gt.u32 	%p2, %r1, 48;
	@%p2 bra 	$L__BB53_4;
	mov.u32 	%r16, %tid.x;
	cvt.u16.u32 	%rs5, %r16;
	mul.lo.s16 	%rs6, %rs5, 37;
	shr.u16 	%rs7, %rs6, 8;
	sub.s16 	%rs8, %rs5, %rs7;
	and.b16  	%rs9, %rs8, 254;
	shr.u16 	%rs10, %rs9, 1;
	add.s16 	%rs11, %rs10, %rs7;
	and.b16  	%rs12, %rs11, 252;
	shr.u16 	%rs13, %rs12, 2;
	mul.lo.s16 	%rs14, %rs13, 7;
	sub.s16 	%rs15, %rs5, %rs14;
	mul.wide.u16 	%r17, %rs13, 392;
	add.s32 	%r18, %r4, %r17;
	and.b16  	%rs16, %rs15, 255;
	mul.wide.u16 	%r19, %rs16, 8;
	add.s32 	%r20, %r18, %r19;
	ld.shared.f64 	%fd140, [%r20];
	ld.shared.f64 	%fd141, [%r20+336];
	add.f64 	%fd142, %fd140, %fd141;
	sub.f64 	%fd143, %fd140, %fd141;
	ld.shared.f64 	%fd144, [%r20+56];
	ld.shared.f64 	%fd145, [%r20+280];
	add.f64 	%fd146, %fd144, %fd145;
	sub.f64 	%fd147, %fd144, %fd145;
	ld.shared.f64 	%fd148, [%r20+112];
	ld.shared.f64 	%fd149, [%r20+224];
	add.f64 	%fd150, %fd148, %fd149;
	sub.f64 	%fd151, %fd148, %fd149;
	ld.shared.f64 	%fd152, [%r20+168];
	add.f64 	%fd153, %fd152, %fd152;
	sub.f64 	%fd154, %fd152, %fd152;
	mul.f64 	%fd155, %fd153, 0d3FE0000000000000;
	ld.const.f64 	%fd156, [const_oddDofToQuad];
	fma.rn.f64 	%fd157, %fd156, %fd142, 0d0000000000000000;
	ld.const.f64 	%fd158, [const_evenDofToQuad];
	fma.rn.f64 	%fd159, %fd158, %fd143, 0d0000000000000000;
	fma.rn.f64 	%fd160, %fd15, %fd146, %fd157;
	fma.rn.f64 	%fd161, %fd16, %fd147, %fd159;
	fma.rn.f64 	%fd162, %fd17, %fd150, %fd160;
	ld.const.f64 	%fd163, [const_evenDofToQuad+16];
	fma.rn.f64 	%fd164, %fd163, %fd151, %fd161;
	ld.const.f64 	%fd165, [const_oddDofToQuad+24];
	fma.rn.f64 	%fd166, %fd165, %fd155, %fd162;
	ld.const.f64 	%fd167, [const_evenDofToQuad+24];
	fma.rn.f64 	%fd168, %fd167, %fd154, %fd164;
	sub.f64 	%fd169, %fd166, %fd168;
	st.shared.f64 	[%r20+336], %fd169;
	add.f64 	%fd170, %fd168, %fd166;
	st.shared.f64 	[%r20], %fd170;
	ld.const.f64 	%fd171, [const_oddDofToQuad+32];
	fma.rn.f64 	%fd172, %fd171, %fd142, 0d0000000000000000;
	fma.rn.f64 	%fd173, %fd18, %fd143, 0d0000000000000000;
	fma.rn.f64 	%fd174, %fd19, %fd146, %fd172;
	fma.rn.f64 	%fd175, %fd20, %fd147, %fd173;
	fma.rn.f64 	%fd176, %fd21, %fd150, %fd174;
	ld.const.f64 	%fd177, [const_evenDofToQuad+48];
	fma.rn.f64 	%fd178, %fd177, %fd151, %fd175;
	fma.rn.f64 	%fd179, %fd22, %fd155, %fd176;
	fma.rn.f64 	%fd180, %fd23, %fd154, %fd178;
	sub.f64 	%fd181, %fd179, %fd180;
	st.shared.f64 	[%r20+280], %fd181;
	add.f64 	%fd182, %fd180, %fd179;
	st.shared.f64 	[%r20+56], %fd182;
	fma.rn.f64 	%fd183, %fd24, %fd142, 0d0000000000000000;
	ld.const.f64 	%fd184, [const_evenDofToQuad+64];
	fma.rn.f64 	%fd185, %fd184, %fd143, 0d0000000000000000;
	fma.rn.f64 	%fd186, %fd25, %fd146, %fd183;
	ld.const.f64 	%fd187, [const_evenDofToQuad+72];
	fma.rn.f64 	%fd188, %fd187, %fd147, %fd185;
	ld.const.f64 	%fd189, [const_oddDofToQuad+80];
	fma.rn.f64 	%fd190, %fd189, %fd150, %fd186;
	fma.rn.f64 	%fd191, %fd26, %fd151, %fd188;
	ld.const.f64 	%fd192, [const_oddDofToQuad+88];
	fma.rn.f64 	%fd193, %fd192, %fd155, %fd190;
	ld.const.f64 	%fd194, [const_evenDofToQuad+88];
	fma.rn.f64 	%fd195, %fd194, %fd154, %fd191;
	sub.f64 	%fd196, %fd193, %fd195;
	st.shared.f64 	[%r20+224], %fd196;
	add.f64 	%fd197, %fd195, %fd193;
	st.shared.f64 	[%r20+112], %fd197;
	ld.const.f64 	%fd198, [const_oddDofToQuad+96];
	fma.rn.f64 	%fd199, %fd198, %fd142, 0d0000000000000000;
	fma.rn.f64 	%fd200, %fd27, %fd143, 0d0000000000000000;
	fma.rn.f64 	%fd201, %fd28, %fd146, %fd199;
	fma.rn.f64 	%fd202, %fd29, %fd147, %fd200;
	fma.rn.f64 	%fd203, %fd30, %fd150, %fd201;
	fma.rn.f64 	%fd204, %fd31, %fd151, %fd202;
	fma.rn.f64 	%fd205, %fd32, %fd155, %fd203;
	fma.rn.f64 	%fd206, %fd33, %fd154, %fd204;
	add.f64 	%fd207, %fd206, %fd205;
	st.shared.f64 	[%r20+168], %fd207;
$L__BB53_4:
	mov.u32 	%r21, %tid.x;
	setp.gt.u32 	%p3, %r21, 48;
	bar.sync 	0;
	@%p3 bra 	$L__BB53_14;
	setp.ge.s32 	%p4, %r3, %r8;
	mov.u32 	%r22, %tid.x;
	cvt.u16.u32 	%rs17, %r22;
	mul.lo.s16 	%rs18, %rs17, 37;
	shr.u16 	%rs19, %rs18, 8;
	sub.s16 	%rs20, %rs17, %rs19;
	and.b16  	%rs21, %rs20, 254;
	shr.u16 	%rs22, %rs21, 1;
	add.s16 	%rs23, %rs22, %rs19;
	and.b16  	%rs24, %rs23, 252;
	shr.u16 	%rs25, %rs24, 2;
	mul.lo.s16 	%rs26, %rs25, 7;
	sub.s16 	%rs27, %rs17, %rs26;
	mul.wide.u16 	%r23, %rs25, 392;
	add.s32 	%r24, %r4, %r23;
	and.b16  	%rs28, %rs27, 255;
	mul.wide.u16 	%r25, %rs28, 56;
	add.s32 	%r6, %r24, %r25;
	ld.shared.f64 	%fd209, [%r6];
	ld.shared.f64 	%fd210, [%r6+48];
	add.f64 	%fd34, %fd209, %fd210;
	sub.f64 	%fd35, %fd209, %fd210;
	ld.shared.f64 	%fd211, [%r6+8];
	ld.shared.f64 	%fd212, [%r6+40];
	add.f64 	%fd36, %fd211, %fd212;
	sub.f64 	%fd37, %fd211, %fd212;
	ld.shared.f64 	%fd213, [%r6+16];
	ld.shared.f64 	%fd214, [%r6+32];
	add.f64 	%fd38, %fd213, %fd214;
	sub.f64 	%fd39, %fd213, %fd214;
	ld.shared.f64 	%fd215, [%r6+24];
	add.f64 	%fd216, %fd215, %fd215;
	sub.f64 	%fd40, %fd215, %fd215;
	mul.f64 	%fd41, %fd216, 0d3FE0000000000000;
	mov.b32 	%r26, {%rs28, %rs25};
	mov.b32 	%r27, 0;
	mov.b32 	%r28, 12551;
	dp2a.lo.u32.u32 	%r7, %r26, %r28, %r27;
	ld.const.f64 	%fd217, [const_oddDofToQuad];
	fma.rn.f64 	%fd218, %fd217, %fd34, 0d0000000000000000;
	ld.const.f64 	%fd219, [const_evenDofToQuad];
	fma.rn.f64 	%fd220, %fd219, %fd35, 0d0000000000000000;
	fma.rn.f64 	%fd221, %fd15, %fd36, %fd218;
	fma.rn.f64 	%fd222, %fd16, %fd37, %fd220;
	fma.rn.f64 	%fd223, %fd17, %fd38, %fd221;
	ld.const.f64 	%fd224, [const_evenDofToQuad+16];
	fma.rn.f64 	%fd225, %fd224, %fd39, %fd222;
	ld.const.f64 	%fd226, [const_oddDofToQuad+24];
	fma.rn.f64 	%fd42, %fd226, %fd41, %fd223;
	ld.const.f64 	%fd227, [const_evenDofToQuad+24];
	fma.rn.f64 	%fd43, %fd227, %fd40, %fd225;
	mov.f64 	%fd460, 0d0000000000000000;
	mov.f64 	%fd461, %fd460;
	@%p4 bra 	$L__BB53_7;
	ld.param.u64 	%rd22, [_Z32massMatrixMultiplyConstantKernelILi7ELi7ELi3EEviPKdS1_S1_S1_Pd_param_1];
	cvta.to.global.u64 	%rd7, %rd22;
	mad.lo.s32 	%r29, %r3, 343, %r7;
	mul.wide.s32 	%rd8, %r29, 8;
	add.s64 	%rd9, %rd7, %rd8;
	ld.global.nc.f64 	%fd460, [%rd9];
	ld.global.nc.f64 	%fd461, [%rd9+48];
$L__BB53_7:
	add.f64 	%fd229, %fd42, %fd43;
	sub.f64 	%fd230, %fd42, %fd43;
	mul.f64 	%fd231, %fd229, %fd460;
	mul.f64 	%fd232, %fd230, %fd461;
	sub.f64 	%fd48, %fd231, %fd232;
	add.f64 	%fd49, %fd231, %fd232;
	ld.const.f64 	%fd233, [const_oddDofToQuad+32];
	fma.rn.f64 	%fd234, %fd233, %fd34, 0d0000000000000000;
	fma.rn.f64 	%fd235, %fd18, %fd35, 0d0000000000000000;
	fma.rn.f64 	%fd236, %fd19, %fd36, %fd234;
	fma.rn.f64 	%fd237, %fd20, %fd37, %fd235;
	fma.rn.f64 	%fd238, %fd21, %fd38, %fd236;
	ld.const.f64 	%fd239, [const_evenDofToQuad+48];
	fma.rn.f64 	%fd240, %fd239, %fd39, %fd237;
	fma.rn.f64 	%fd50, %fd22, %fd41, %fd238;
	fma.rn.f64 	%fd51, %fd23, %fd40, %fd240;
	mov.f64 	%fd462, 0d0000000000000000;
	mov.f64 	%fd463, %fd462;
	@%p4 bra 	$L__BB53_9;
	ld.param.u64 	%rd23, [_Z32massMatrixMultiplyConstantKernelILi7ELi7ELi3EEviPKdS1_S1_S1_Pd_param_1];
	cvta.to.global.u64 	%rd10, %rd23;
	mad.lo.s32 	%r30, %r3, 343, %r7;
	mul.wide.s32 	%rd11, %r30, 8;
	add.s64 	%rd12, %rd10, %rd11;
	ld.global.nc.f64 	%fd462, [%rd12+8];
	ld.global.nc.f64 	%fd463, [%rd12+40];
$L__BB53_9:
	add.f64 	%fd242, %fd50, %fd51;
	sub.f64 	%fd243, %fd50, %fd51;
	mul.f64 	%fd244, %fd242, %fd462;
	mul.f64 	%fd245, %fd243, %fd463;
	sub.f64 	%fd56, %fd244, %fd245;
	add.f64 	%fd57, %fd244, %fd245;
	fma.rn.f64 	%fd246, %fd24, %fd34, 0d0000000000000000;
	ld.const.f64 	%fd247, [const_evenDofToQuad+64];
	fma.rn.f64 	%fd248, %fd247, %fd35, 0d0000000000000000;
	fma.rn.f64 	%fd249, %fd25, %fd36, %fd246;
	ld.const.f64 	%fd250, [const_evenDofToQuad+72];
	fma.rn.f64 	%fd251, %fd250, %fd37, %fd248;
	ld.const.f64 	%fd252, [const_oddDofToQuad+80];
	fma.rn.f64 	%fd253, %fd252, %fd38, %fd249;
	fma.rn.f64 	%fd254, %fd26, %fd39, %fd251;
	ld.const.f64 	%fd255, [const_oddDofToQuad+88];
	fma.rn.f64 	%fd58, %fd255, %fd41, %fd253;
	ld.const.f64 	%fd256, [const_evenDofToQuad+88];
	fma.rn.f64 	%fd59, %fd256, %fd40, %fd254;
	mov.f64 	%fd464, 0d0000000000000000;
	mov.f64 	%fd465, %fd464;
	@%p4 bra 	$L__BB53_11;
	ld.param.u64 	%rd24, [_Z32massMatrixMultiplyConstantKernelILi7ELi7ELi3EEviPKdS1_S1_S1_Pd_param_1];
	cvta.to.global.u64 	%rd13, %rd24;
	mad.lo.s32 	%r31, %r3, 343, %r7;
	mul.wide.s32 	%rd14, %r31, 8;
	add.s64 	%rd15, %rd13, %rd14;
	ld.global.nc.f64 	%fd464, [%rd15+16];
	ld.global.nc.f64 	%fd465, [%rd15+32];
$L__BB53_11:
	add.f64 	%fd258, %fd58, %fd59;
	sub.f64 	%fd259, %fd58, %fd59;
	mul.f64 	%fd260, %fd258, %fd464;
	mul.f64 	%fd261, %fd259, %fd465;
	sub.f64 	%fd64, %fd260, %fd261;
	add.f64 	%fd65, %fd260, %fd261;
	ld.const.f64 	%fd262, [const_oddDofToQuad+96];
	fma.rn.f64 	%fd263, %fd262, %fd34, 0d0000000000000000;
	fma.rn.f64 	%fd264, %fd27, %fd35, 0d0000000000000000;
	fma.rn.f64 	%fd265, %fd28, %fd36, %fd263;
	fma.rn.f64 	%fd266, %fd29, %fd37, %fd264;
	fma.rn.f64 	%fd267, %fd30, %fd38, %fd265;
	fma.rn.f64 	%fd268, %fd31, %fd39, %fd266;
	fma.rn.f64 	%fd66, %fd32, %fd41, %fd267;
	fma.rn.f64 	%fd67, %fd33, %fd40, %fd268;
	mov.f64 	%fd466, 0d0000000000000000;
	@%p4 bra 	$L__BB53_13;
	ld.param.u64 	%rd25, [_Z32massMatrixMultiplyConstantKernelILi7ELi7ELi3EEviPKdS1_S1_S1_Pd_param_1];
	cvta.to.global.u64 	%rd16, %rd25;
	mad.lo.s32 	%r32, %r3, 343, %r7;
	mul.wide.s32 	%rd17, %r32, 8;
	add.s64 	%rd18, %rd16, %rd17;
	ld.global.nc.f64 	%fd466, [%rd18+24];
$L__BB53_13:
	add.f64 	%fd269, %fd66, %fd67;
	sub.f64 	%fd270, %fd66, %fd67;
	mul.f64 	%fd271, %fd270, %fd466;
	fma.rn.f64 	%fd272, %fd269, %fd466, %fd271;
	mul.f64 	%fd273, %fd272, 0d3FE0000000000000;
	ld.const.f64 	%fd274, [const_oddDofToQuad];
	fma.rn.f64 	%fd275, %fd274, %fd49, 0d0000000000000000;
	ld.const.f64 	%fd276, [const_evenDofToQuad];
	fma.rn.f64 	%fd277, %fd276, %fd48, 0d0000000000000000;
	ld.const.f64 	%fd278, [const_oddDofToQuad+32];
	fma.rn.f64 	%fd279, %fd278, %fd57, %fd275;
	fma.rn.f64 	%fd280, %fd18, %fd56, %fd277;
	fma.rn.f64 	%fd281, %fd24, %fd65, %fd279;
	ld.const.f64 	%fd282, [const_evenDofToQuad+64];
	fma.rn.f64 	%fd283, %fd282, %fd64, %fd280;
	ld.const.f64 	%fd284, [const_oddDofToQuad+96];
	fma.rn.f64 	%fd285, %fd284, %fd273, %fd281;
	fma.rn.f64 	%fd286, %fd27, %fd273, %fd283;
	sub.f64 	%fd287, %fd285, %fd286;
	st.shared.f64 	[%r6+48], %fd287;
	add.f64 	%fd288, %fd285, %fd286;
	st.shared.f64 	[%r6], %fd288;
	fma.rn.f64 	%fd289, %fd15, %fd49, 0d0000000000000000;
	fma.rn.f64 	%fd290, %fd16, %fd48, 0d0000000000000000;
	fma.rn.f64 	%fd291, %fd19, %fd57, %fd289;
	fma.rn.f64 	%fd292, %fd20, %fd56, %fd290;
	fma.rn.f64 	%fd293, %fd25, %fd65, %fd291;
	ld.const.f64 	%fd294, [const_evenDofToQuad+72];
	fma.rn.f64 	%fd295, %fd294, %fd64, %fd292;
	fma.rn.f64 	%fd296, %fd28, %fd273, %fd293;
	fma.rn.f64 	%fd297, %fd29, %fd273, %fd295;
	sub.f64 	%fd298, %fd296, %fd297;
	st.shared.f64 	[%r6+40], %fd298;
	add.f64 	%fd299, %fd296, %fd297;
	st.shared.f64 	[%r6+8], %fd299;
	fma.rn.f64 	%fd300, %fd17, %fd49, 0d0000000000000000;
	ld.const.f64 	%fd301, [const_evenDofToQuad+16];
	fma.rn.f64 	%fd302, %fd301, %fd48, 0d0000000000000000;
	fma.rn.f64 	%fd303, %fd21, %fd57, %fd300;
	ld.const.f64 	%fd304, [const_evenDofToQuad+48];
	fma.rn.f64 	%fd305, %fd304, %fd56, %fd302;
	ld.const.f64 	%fd306, [const_oddDofToQuad+80];
	fma.rn.f64 	%fd307, %fd306, %fd65, %fd303;
	fma.rn.f64 	%fd308, %fd26, %fd64, %fd305;
	fma.rn.f64 	%fd309, %fd30, %fd273, %fd307;
	fma.rn.f64 	%fd310, %fd31, %fd273, %fd308;
	sub.f64 	%fd311, %fd309, %fd310;
	st.shared.f64 	[%r6+32], %fd311;
	add.f64 	%fd312, %fd309, %fd310;
	st.shared.f64 	[%r6+16], %fd312;
	ld.const.f64 	%fd313, [const_oddDofToQuad+24];
	fma.rn.f64 	%fd314, %fd313, %fd49, 0d0000000000000000;
	ld.const.f64 	%fd315, [const_evenDofToQuad+24];
	fma.rn.f64 	%fd316, %fd315, %fd48, 0d0000000000000000;
	fma.rn.f64 	%fd317, %fd22, %fd57, %fd314;
	fma.rn.f64 	%fd318, %fd23, %fd56, %fd316;
	ld.const.f64 	%fd319, [const_oddDofToQuad+88];
	fma.rn.f64 	%fd320, %fd319, %fd65, %fd317;
	ld.const.f64 	%fd321, [const_evenDofToQuad+88];
	fma.rn.f64 	%fd322, %fd321, %fd64, %fd318;
	fma.rn.f64 	%fd323, %fd32, %fd273, %fd320;
	fma.rn.f64 	%fd324, %fd33, %fd273, %fd322;
	add.f64 	%fd325, %fd323, %fd324;
	st.shared.f64 	[%r6+24], %fd325;
$L__BB53_14:
	ld.const.f64 	%fd70, [const_evenDofToQuad+48];
	mov.u32 	%r33, %tid.x;
	setp.gt.u32 	%p8, %r33, 48;
	bar.sync 	0;
	@%p8 bra 	$L__BB53_16;
	mov.u32 	%r34, %tid.x;
	cvt.u16.u32 	%rs29, %r34;
	mul.lo.s16 	%rs30, %rs29, 37;
	shr.u16 	%rs31, %rs30, 8;
	sub.s16 	%rs32, %rs29, %rs31;
	and.b16  	%rs33, %rs32, 254;
	shr.u16 	%rs34, %rs33, 1;
	add.s16 	%rs35, %rs34, %rs31;
	and.b16  	%rs36, %rs35, 252;
	shr.u16 	%rs37, %rs36, 2;
	mul.lo.s16 	%rs38, %rs37, 7;
	sub.s16 	%rs39, %rs29, %rs38;
	mul.wide.u16 	%r35, %rs37, 392;
	add.s32 	%r36, %r4, %r35;
	and.b16  	%rs40, %rs39, 255;
	mul.wide.u16 	%r37, %rs40, 8;
	add.s32 	%r38, %r36, %r37;
	ld.shared.f64 	%fd326, [%r38];
	ld.shared.f64 	%fd327, [%r38+336];
	add.f64 	%fd328, %fd326, %fd327;
	sub.f64 	%fd329, %fd326, %fd327;
	ld.shared.f64 	%fd330, [%r38+56];
	ld.shared.f64 	%fd331, [%r38+280];
	add.f64 	%fd332, %fd330, %fd331;
	sub.f64 	%fd333, %fd330, %fd331;
	ld.shared.f64 	%fd334, [%r38+112];
	ld.shared.f64 	%fd335, [%r38+224];
	add.f64 	%fd336, %fd334, %fd335;
	sub.f64 	%fd337, %fd334, %fd335;
	ld.shared.f64 	%fd338, [%r38+168];
	add.f64 	%fd339, %fd338, %fd338;
	sub.f64 	%fd340, %fd338, %fd338;
	mul.f64 	%fd341, %fd339, 0d3FE0000000000000;
	ld.const.f64 	%fd342, [const_oddDofToQuad];
	fma.rn.f64 	%fd343, %fd342, %fd328, 0d0000000000000000;
	ld.const.f64 	%fd344, [const_evenDofToQuad];
	fma.rn.f64 	%fd345, %fd344, %fd329, 0d0000000000000000;
	ld.const.f64 	%fd346, [const_oddDofToQuad+32];
	fma.rn.f64 	%fd347, %fd346, %fd332, %fd343;
	fma.rn.f64 	%fd348, %fd18, %fd333, %fd345;
	fma.rn.f64 	%fd349, %fd24, %fd336, %fd347;
	ld.const.f64 	%fd350, [const_evenDofToQuad+64];
	fma.rn.f64 	%fd351, %fd350, %fd337, %fd348;
	ld.const.f64 	%fd352, [const_oddDofToQuad+96];
	fma.rn.f64 	%fd353, %fd352, %fd341, %fd349;
	fma.rn.f64 	%fd354, %fd27, %fd340, %fd351;
	sub.f64 	%fd355, %fd353, %fd354;
	st.shared.f64 	[%r38+336], %fd355;
	add.f64 	%fd356, %fd353, %fd354;
	st.shared.f64 	[%r38], %fd356;
	fma.rn.f64 	%fd357, %fd15, %fd328, 0d0000000000000000;
	fma.rn.f64 	%fd358, %fd16, %fd329, 0d0000000000000000;
	fma.rn.f64 	%fd359, %fd19, %fd332, %fd357;
	fma.rn.f64 	%fd360, %fd20, %fd333, %fd358;
	fma.rn.f64 	%fd361, %fd25, %fd336, %fd359;
	ld.const.f64 	%fd362, [const_evenDofToQuad+72];
	fma.rn.f64 	%fd363, %fd362, %fd337, %fd360;
	fma.rn.f64 	%fd364, %fd28, %fd341, %fd361;
	fma.rn.f64 	%fd365, %fd29, %fd340, %fd363;
	sub.f64 	%fd366, %fd364, %fd365;
	st.shared.f64 	[%r38+280], %fd366;
	add.f64 	%fd367, %fd364, %fd365;
	st.shared.f64 	[%r38+56], %fd367;
	fma.rn.f64 	%fd368, %fd17, %fd328, 0d0000000000000000;
	ld.const.f64 	%fd369, [const_evenDofToQuad+16];
	fma.rn.f64 	%fd370, %fd369, %fd329, 0d0000000000000000;
	fma.rn.f64 	%fd371, %fd21, %fd332, %fd368;
	fma.rn.f64 	%fd372, %fd70, %fd333, %fd370;
	ld.const.f64 	%fd373, [const_oddDofToQuad+80];
	fma.rn.f64 	%fd374, %fd373, %fd336, %fd371;
	fma.rn.f64 	%fd375, %fd26, %fd337, %fd372;
	fma.rn.f64 	%fd376, %fd30, %fd341, %fd374;
	fma.rn.f64 	%fd377, %fd31, %fd340, %fd375;
	sub.f64 	%fd378, %fd376, %fd377;
	st.shared.f64 	[%r38+224], %fd378;
	add.f64 	%fd379, %fd376, %fd377;
	st.shared.f64 	[%r38+112], %fd379;
	ld.const.f64 	%fd380, [const_oddDofToQuad+24];
	fma.rn.f64 	%fd381, %fd380, %fd328, 0d0000000000000000;
	ld.const.f64 	%fd382, [const_evenDofToQuad+24];
	fma.rn.f64 	%fd383, %fd382, %fd329, 0d0000000000000000;
	fma.rn.f64 	%fd384, %fd22, %fd332, %fd381;
	fma.rn.f64 	%fd385, %fd23, %fd333, %fd383;
	ld.const.f64 	%fd386, [const_oddDofToQuad+88];
	fma.rn.f64 	%fd387, %fd386, %fd336, %fd384;
	ld.const.f64 	%fd388, [const_evenDofToQuad+88];
	fma.rn.f64 	%fd389, %fd388, %fd337, %fd385;
	fma.rn.f64 	%fd390, %fd32, %fd341, %fd387;
	fma.rn.f64 	%fd391, %fd33, %fd340, %fd389;
	add.f64 	%fd392, %fd390, %fd391;
	st.shared.f64 	[%r38+168], %fd392;
$L__BB53_16:
	setp.ge.s32 	%p9, %r3, %r8;
	bar.sync 	0;
	ld.shared.f64 	%fd393, [%r5];
	ld.shared.f64 	%fd394, [%r5+2352];
	add.f64 	%fd395, %fd393, %fd394;
	sub.f64 	%fd396, %fd393, %fd394;
	ld.shared.f64 	%fd397, [%r5+392];
	ld.shared.f64 	%fd398, [%r5+1960];
	add.f64 	%fd399, %fd397, %fd398;
	sub.f64 	%fd400, %fd397, %fd398;
	ld.shared.f64 	%fd401, [%r5+784];
	ld.shared.f64 	%fd402, [%r5+1568];
	add.f64 	%fd403, %fd401, %fd402;
	sub.f64 	%fd404, %fd401, %fd402;
	ld.shared.f64 	%fd405, [%r5+1176];
	add.f64 	%fd406, %fd405, %fd405;
	sub.f64 	%fd407, %fd405, %fd405;
	mul.f64 	%fd408, %fd406, 0d3FE0000000000000;
	ld.const.f64 	%fd409, [const_oddDofToQuad];
	fma.rn.f64 	%fd410, %fd409, %fd395, 0d0000000000000000;
	ld.const.f64 	%fd411, [const_evenDofToQuad];
	fma.rn.f64 	%fd412, %fd411, %fd396, 0d0000000000000000;
	ld.const.f64 	%fd413, [const_oddDofToQuad+32];
	fma.rn.f64 	%fd414, %fd413, %fd399, %fd410;
	fma.rn.f64 	%fd415, %fd18, %fd400, %fd412;
	fma.rn.f64 	%fd416, %fd24, %fd403, %fd414;
	ld.const.f64 	%fd417, [const_evenDofToQuad+64];
	fma.rn.f64 	%fd418, %fd417, %fd404, %fd415;
	ld.const.f64 	%fd419, [const_oddDofToQuad+96];
	fma.rn.f64 	%fd71, %fd419, %fd408, %fd416;
	fma.rn.f64 	%fd72, %fd27, %fd407, %fd418;
	fma.rn.f64 	%fd420, %fd15, %fd395, 0d0000000000000000;
	fma.rn.f64 	%fd421, %fd16, %fd396, 0d0000000000000000;
	fma.rn.f64 	%fd422, %fd19, %fd399, %fd420;
	fma.rn.f64 	%fd423, %fd20, %fd400, %fd421;
	fma.rn.f64 	%fd424, %fd25, %fd403, %fd422;
	ld.const.f64 	%fd425, [const_evenDofToQuad+72];
	fma.rn.f64 	%fd426, %fd425, %fd404, %fd423;
	fma.rn.f64 	%fd73, %fd28, %fd408, %fd424;
	fma.rn.f64 	%fd74, %fd29, %fd407, %fd426;
	fma.rn.f64 	%fd427, %fd17, %fd395, 0d0000000000000000;
	ld.const.f64 	%fd428, [const_evenDofToQuad+16];
	fma.rn.f64 	%fd429, %fd428, %fd396, 0d0000000000000000;
	fma.rn.f64 	%fd430, %fd21, %fd399, %fd427;
	fma.rn.f64 	%fd431, %fd70, %fd400, %fd429;
	ld.const.f64 	%fd432, [const_oddDofToQuad+80];
	fma.rn.f64 	%fd433, %fd432, %fd403, %fd430;
	fma.rn.f64 	%fd434, %fd26, %fd404, %fd431;
	fma.rn.f64 	%fd75, %fd30, %fd408, %fd433;
	fma.rn.f64 	%fd76, %fd31, %fd407, %fd434;
	ld.const.f64 	%fd435, [const_oddDofToQuad+24];
	fma.rn.f64 	%fd436, %fd435, %fd395, 0d0000000000000000;
	ld.const.f64 	%fd437, [const_evenDofToQuad+24];
	fma.rn.f64 	%fd438, %fd437, %fd396, 0d0000000000000000;
	fma.rn.f64 	%fd439, %fd22, %fd399, %fd436;
	fma.rn.f64 	%fd440, %fd23, %fd400, %fd438;
	ld.const.f64 	%fd441, [const_oddDofToQuad+88];
	fma.rn.f64 	%fd442, %fd441, %fd403, %fd439;
	ld.const.f64 	%fd443, [const_evenDofToQuad+88];
	fma.rn.f64 	%fd444, %fd443, %fd404, %fd440;
	fma.rn.f64 	%fd445, %fd32, %fd408, %fd442;
	fma.rn.f64 	%fd446, %fd33, %fd407, %fd444;
	add.f64 	%fd77, %fd445, %fd446;
	@%p9 bra 	$L__BB53_18;
	ld.param.u64 	%rd26, [_Z32massMatrixMultiplyConstantKernelILi7ELi7ELi3EEviPKdS1_S1_S1_Pd_param_5];
	mov.u32 	%r39, %tid.x;
	mad.lo.s32 	%r40, %r3, 343, %r39;
	cvta.to.global.u64 	%rd19, %rd26;
	mul.wide.s32 	%rd20, %r40, 8;
	add.s64 	%rd21, %rd19, %rd20;
	add.f64 	%fd447, %fd71, %fd72;
	st.global.f64 	[%rd21], %fd447;
	add.f64 	%fd448, %fd73, %fd74;
	st.global.f64 	[%rd21+392], %fd448;
	add.f64 	%fd449, %fd75, %fd76;
	st.global.f64 	[%rd21+784], %fd449;
	st.global.f64 	[%rd21+1176], %fd77;
	sub.f64 	%fd450, %fd75, %fd76;
	st.global.f64 	[%rd21+1568], %fd450;
	sub.f64 	%fd451, %fd73, %fd74;
	st.global.f64 	[%rd21+1960], %fd451;
	sub.f64 	%fd452, %fd71, %fd72;
	st.global.f64 	[%rd21+2352], %fd452;
$L__BB53_18:
	ret;

}
	// .globl	_Z32massMatrixMultiplyRegisterKernelILi7ELi8ELi3EEviPKdS1_S1_S1_Pd
.visible .entry _Z32massMatrixMultiplyRegisterKernelILi7ELi8ELi3EEviPKdS1_S1_S1_Pd(
	.param .u32 _Z32massMatrixMultiplyRegisterKernelILi7ELi8ELi3EEviPKdS1_S1_S1_Pd_param_0,
	.param .u64 .ptr .align 1 _Z32massMatrixMultiplyRegisterKernelILi7ELi8ELi3EEviPKdS1_S1_S1_Pd_param_1,
	.param .u64 .ptr .align 1 _Z32massMatrixMultiplyRegisterKernelILi7ELi8ELi3EEviPKdS1_S1_S1_Pd_param_2,
	.param .u64 .ptr .align 1 _Z32massMatrixMultiplyRegisterKernelILi7ELi8ELi3EEviPKdS1_S1_S1_Pd_param_3,
	.param .u64 .ptr .align 1 _Z32massMatrixMultiplyRegisterKernelILi7ELi8ELi3EEviPKdS1_S1_S1_Pd_param_4,
	.param .u64 .ptr .align 1 _Z32massMatrixMultiplyRegisterKernelILi7ELi8ELi3EEviPKdS1_S1_S1_Pd_param_5
)
{
	.reg .pred 	%p<14>;
	.reg .b16 	%rs<29>;
	.reg .b32 	%r<108>;
	.reg .b64 	%rd<54>;
	.reg .b64 	%fd<411>;
	// demoted variable
	.shared .align 8 .b8 _ZZ32massMatrixMultiplyRegisterKernelILi7ELi8ELi3EEviPKdS1_S1_S1_PdE6s_tmp1[13824];
	// demoted variable
	.shared .align 8 .b8 _ZZ32massMatrixMultiplyRegisterKernelILi7ELi8ELi3EEviPKdS1_S1_S1_PdE14s_oddDofToQuad[128];
	// demoted variable
	.shared .align 8 .b8 _ZZ32massMatrixMultiplyRegisterKernelILi7ELi8ELi3EEviPKdS1_S1_S1_PdE15s_evenDofToQuad[128];
	ld.param.u32 	%r14, [_Z32massMatrixMultiplyRegisterKernelILi7ELi8ELi3EEviPKdS1_S1_S1_Pd_param_0];
	ld.param.u64 	%rd2, [_Z32massMatrixMultiplyRegisterKernelILi7ELi8ELi3EEviPKdS1_S1_S1_Pd_param_2];
	ld.param.u64 	%rd3, [_Z32massMatrixMultiplyRegisterKernelILi7ELi8ELi3EEviPKdS1_S1_S1_Pd_param_3];
	ld.param.u64 	%rd4, [_Z32massMatrixMultiplyRegisterKernelILi7ELi8ELi3EEviPKdS1_S1_S1_Pd_param_4];
	mov.u32 	%r1, %tid.x;
	mov.u32 	%r15, %tid.y;
	mov.u32 	%r16, %ctaid.x;
	mad.lo.s32 	%r2, %r16, 3, %r15;
	setp.ge.s32 	%p1, %r2, %r14;
	@%p1 bra 	$L__BB54_2;
	cvta.to.global.u64 	%rd6, %rd4;
	mad.lo.s32 	%r17, %r2, 343, %r1;
	mul.wide.s32 	%rd7, %r17, 8;
	add.s64 	%rd8, %rd6, %rd7;
	ld.global.nc.f64 	%fd402, [%rd8];
	ld.global.nc.f64 	%fd401, [%rd8+392];
	ld.global.nc.f64 	%fd400, [%rd8+784];
	ld.global.nc.f64 	%fd399, [%rd8+1176];
	ld.global.nc.f64 	%fd398, [%rd8+1568];
	ld.global.nc.f64 	%fd397, [%rd8+1960];
	ld.global.nc.f64 	%fd396, [%rd8+2352];
$L__BB54_2:
	setp.gt.u32 	%p2, %r1, 15;
	@%p2 bra 	$L__BB54_4;
	cvta.to.global.u64 	%rd9, %rd2;
	mul.wide.u32 	%rd10, %r1, 8;
	add.s64 	%rd11, %rd9, %rd10;
	ld.global.nc.f64 	%fd93, [%rd11];
	shl.b32 	%r18, %r1, 3;
	mov.u32 	%r19, _ZZ32massMatrixMultiplyRegisterKernelILi7ELi8ELi3EEviPKdS1_S1_S1_PdE14s_oddDofToQuad;
	add.s32 	%r20, %r19, %r18;
	st.shared.f64 	[%r20], %fd93;
	cvta.to.global.u64 	%rd12, %rd3;
	add.s64 	%rd13, %rd12, %rd10;
	ld.global.nc.f64 	%fd94, [%rd13];
	mov.u32 	%r21, _ZZ32massMatrixMultiplyRegisterKernelILi7ELi8ELi3EEviPKdS1_S1_S1_PdE15s_evenDofToQuad;
	add.s32 	%r22, %r21, %r18;
	st.shared.f64 	[%r22], %fd94;
$L__BB54_4:
	mov.u32 	%r105, %tid.x;
	cvt.u16.u32 	%rs1, %r105;
	bar.sync 	0;
	ld.shared.f64 	%fd15, [_ZZ32massMatrixMultiplyRegisterKernelILi7ELi8ELi3EEviPKdS1_S1_S1_PdE14s_oddDofToQuad];
	ld.shared.f64 	%fd16, [_ZZ32massMatrixMultiplyRegisterKernelILi7ELi8ELi3EEviPKdS1_S1_S1_PdE15s_evenDofToQuad];
	ld.shared.f64 	%fd17, [_ZZ32massMatrixMultiplyRegisterKernelILi7ELi8ELi3EEviPKdS1_S1_S1_PdE14s_oddDofToQuad+8];
	ld.shared.f64 	%fd18, [_ZZ32massMatrixMultiplyRegisterKernelILi7ELi8ELi3EEviPKdS1_S1_S1_PdE15s_evenDofToQuad+8];
	ld.shared.f64 	%fd19, [_ZZ32massMatrixMultiplyRegisterKernelILi7ELi8ELi3EEviPKdS1_S1_S1_PdE14s_oddDofToQuad+16];
	ld.shared.f64 	%fd20, [_ZZ32massMatrixMultiplyRegisterKernelILi7ELi8ELi3EEviPKdS1_S1_S1_PdE15s_evenDofToQuad+16];
	ld.shared.f64 	%fd21, [_ZZ32massMatrixMultiplyRegisterKernelILi7ELi8ELi3EEviPKdS1_S1_S1_PdE14s_oddDofToQuad+24];
	ld.shared.f64 	%fd22, [_ZZ32massMatrixMultiplyRegisterKernelILi7ELi8ELi3EEviPKdS1_S1_S1_PdE15s_evenDofToQuad+24];
	ld.shared.f64 	%fd23, [_ZZ32massMatrixMultiplyRegisterKernelILi7ELi8ELi3EEviPKdS1_S1_S1_PdE14s_oddDofToQuad+32];
	ld.shared.f64 	%fd24, [_ZZ32massMatrixMultiplyRegisterKernelILi7ELi8ELi3EEviPKdS1_S1_S1_PdE15s_evenDofToQuad+32];
	ld.shared.f64 	%fd25, [_ZZ32massMatrixMultiplyRegisterKernelILi7ELi8ELi3EEviPKdS1_S1_S1_PdE14s_oddDofToQuad+40];
	ld.shared.f64 	%fd26, [_ZZ32massMatrixMultiplyRegisterKernelILi7ELi8ELi3EEviPKdS1_S1_S1_PdE15s_evenDofToQuad+40];
	ld.shared.f64 	%fd27, [_ZZ32massMatrixMultiplyRegisterKernelILi7ELi8ELi3EEviPKdS1_S1_S1_PdE14s_oddDofToQuad+48];
	ld.shared.f64 	%fd28, [_ZZ32massMatrixMultiplyRegisterKernelILi7ELi8ELi3EEviPKdS1_S1_S1_PdE15s_evenDofToQuad+48];
	ld.shared.f64 	%fd29, [_ZZ32massMatrixMultiplyRegisterKernelILi7ELi8ELi3EEviPKdS1_S1_S1_PdE14s_oddDofToQuad+56];
	ld.shared.f64 	%fd30, [_ZZ32massMatrixMultiplyRegisterKernelILi7ELi8ELi3EEviPKdS1_S1_S1_PdE15s_evenDofToQuad+56];
	ld.shared.f64 	%fd31, [_ZZ32massMatrixMultiplyRegisterKernelILi7ELi8ELi3EEviPKdS1_S1_S1_PdE14s_oddDofToQuad+64];
	ld.shared.f64 	%fd32, [_ZZ32massMatrixMultiplyRegisterKernelILi7ELi8ELi3EEviPKdS1_S1_S1_PdE15s_evenDofToQuad+64];
	ld.shared.f64 	%fd33, [_ZZ32massMatrixMultiplyRegisterKernelILi7ELi8ELi3EEviPKdS1_S1_S1_PdE14s_oddDofToQuad+72];
	ld.shared.f64 	%fd34, [_ZZ32massMatrixMultiplyRegisterKernelILi7ELi8ELi3EEviPKdS1_S1_S1_PdE15s_evenDofToQuad+72];
	ld.shared.f64 	%fd35, [_ZZ32massMatrixMultiplyRegisterKernelILi7ELi8ELi3EEviPKdS1_S1_S1_PdE14s_oddDofToQuad+80];
	ld.shared.f64 	%fd36, [_ZZ32massMatrixMultiplyRegisterKernelILi7ELi8ELi3EEviPKdS1_S1_S1_PdE15s_evenDofToQuad+80];
	ld.shared.f64 	%fd37, [_ZZ32massMatrixMultiplyRegisterKernelILi7ELi8ELi3EEviPKdS1_S1_S1_PdE14s_oddDofToQuad+88];
	ld.shared.f64 	%fd38, [_ZZ32massMatrixMultiplyRegisterKernelILi7ELi8ELi3EEviPKdS1_S1_S1_PdE15s_evenDofToQuad+88];
	ld.shared.f64 	%fd39, [_ZZ32massMatrixMultiplyRegisterKernelILi7ELi8ELi3EEviPKdS1_S1_S1_PdE14s_oddDofToQuad+96];
	ld.shared.f64 	%fd40, [_ZZ32massMatrixMultiplyRegisterKernelILi7ELi8ELi3EEviPKdS1_S1_S1_PdE15s_evenDofToQuad+96];
	ld.shared.f64 	%fd41, [_ZZ32massMatrixMultiplyRegisterKernelILi7ELi8ELi3EEviPKdS1_S1_S1_PdE14s_oddDofToQuad+104];
	ld.shared.f64 	%fd42, [_ZZ32massMatrixMultiplyRegisterKernelILi7ELi8ELi3EEviPKdS1_S1_S1_PdE15s_evenDofToQuad+104];
	ld.shared.f64 	%fd43, [_ZZ32massMatrixMultiplyRegisterKernelILi7ELi8ELi3EEviPKdS1_S1_S1_PdE14s_oddDofToQuad+112];
	ld.shared.f64 	%fd44, [_ZZ32massMatrixMultiplyRegisterKernelILi7ELi8ELi3EEviPKdS1_S1_S1_PdE15s_evenDofToQuad+112];
	ld.shared.f64 	%fd45, [_ZZ32massMatrixMultiplyRegisterKernelILi7ELi8ELi3EEviPKdS1_S1_S1_PdE14s_oddDofToQuad+120];
	ld.shared.f64 	%fd46, [_ZZ32massMatrixMultiplyRegisterKernelILi7ELi8ELi3EEviPKdS1_S1_S1_PdE15s_evenDofToQuad+120];
	mul.hi.u16 	%rs2, %rs1, 9363;
	mul.lo.s16 	%rs3, %rs2, 7;
	sub.s16 	%rs4, %rs1, %rs3;
	add.f64 	%fd95, %fd402, %fd396;
	sub.f64 	%fd96, %fd402, %fd396;
	add.f64 	%fd97, %fd401, %fd397;
	sub.f64 	%fd98, %fd401, %fd397;
	add.f64 	%fd99, %fd400, %fd398;
	sub.f64 	%fd100, %fd400, %fd398;
	add.f64 	%fd101, %fd399, %fd399;
	sub.f64 	%fd102, %fd399, %fd399;
	mul.f64 	%fd103, %fd101, 0d3FE0000000000000;
	mov.u32 	%r23, %tid.y;
	mov.u32 	%r24, _ZZ32massMatrixMultiplyRegisterKernelILi7ELi8ELi3EEviPKdS1_S1_S1_PdE6s_tmp1;
	mad.lo.s32 	%r25, %r23, 4608, %r24;
	mul.wide.u16 	%r26, %rs2, 72;
	add.s32 	%r27, %r25, %r26;
	mul.wide.u16 	%r28, %rs4, 8;
	add.s32 	%r4, %r27, %r28;
	fma.rn.f64 	%fd104, %fd15, %fd95, 0d0000000000000000;
	fma.rn.f64 	%fd105, %fd16, %fd96, 0d0000000000000000;
	fma.rn.f64 	%fd106, %fd17, %fd97, %fd104;
	fma.rn.f64 	%fd107, %fd18, %fd98, %fd105;
	fma.rn.f64 	%fd108, %fd19, %fd99, %fd106;
	fma.rn.f64 	%fd109, %fd20, %fd100, %fd107;
	fma.rn.f64 	%fd110, %fd21, %fd103, %fd108;
	fma.rn.f64 	%fd111, %fd22, %fd102, %fd109;
	sub.f64 	%fd112, %fd110, %fd111;
	st.shared.f64 	[%r4+4032], %fd112;
	add.f64 	%fd113, %fd111, %fd110;
	st.shared.f64 	[%r4], %fd113;
	fma.rn.f64 	%fd114, %fd23, %fd95, 0d0000000000000000;
	fma.rn.f64 	%fd115, %fd24, %fd96, 0d0000000000000000;
	fma.rn.f64 	%fd116, %fd25, %fd97, %fd114;
	fma.rn.f64 	%fd117, %fd26, %fd98, %fd115;
	fma.rn.f64 	%fd118, %fd27, %fd99, %fd116;
	fma.rn.f64 	%fd119, %fd28, %fd100, %fd117;
	fma.rn.f64 	%fd120, %fd29, %fd103, %fd118;
	fma.rn.f64 	%fd121, %fd30, %fd102, %fd119;
	sub.f64 	%fd122, %fd120, %fd121;
	st.shared.f64 	[%r4+3456], %fd122;
	add.f64 	%fd123, %fd121, %fd120;
	st.shared.f64 	[%r4+576], %fd123;
	fma.rn.f64 	%fd124, %fd31, %fd95, 0d0000000000000000;
	fma.rn.f64 	%fd125, %fd32, %fd96, 0d0000000000000000;
	fma.rn.f64 	%fd126, %fd33, %fd97, %fd124;
	fma.rn.f64 	%fd127, %fd34, %fd98, %fd125;
	fma.rn.f64 	%fd128, %fd35, %fd99, %fd126;
	fma.rn.f64 	%fd129, %fd36, %fd100, %fd127;
	fma.rn.f64 	%fd130, %fd37, %fd103, %fd128;
	fma.rn.f64 	%fd131, %fd38, %fd102, %fd129;
	sub.f64 	%fd132, %fd130, %fd131;
	st.shared.f64 	[%r4+2880], %fd132;
	add.f64 	%fd133, %fd131, %fd130;
	st.shared.f64 	[%r4+1152], %fd133;
	fma.rn.f64 	%fd134, %fd39, %fd95, 0d0000000000000000;
	fma.rn.f64 	%fd135, %fd40, %fd96, 0d0000000000000000;
	fma.rn.f64 	%fd136, %fd41, %fd97, %fd134;
	fma.rn.f64 	%fd137, %fd42, %fd98, %fd135;
	fma.rn.f64 	%fd138, %fd43, %fd99, %fd136;
	fma.rn.f64 	%fd139, %fd44, %fd100, %fd137;
	fma.rn.f64 	%fd140, %fd45, %fd103, %fd138;
	fma.rn.f64 	%fd141, %fd46, %fd102, %fd139;
	sub.f64 	%fd142, %fd140, %fd141;
	st.shared.f64 	[%r4+2304], %fd142;
	add.f64 	%fd143, %fd141, %fd140;
	st.shared.f64 	[%r4+1728], %fd143;
	bar.sync 	0;
	setp.gt.u32 	%p3, %r105, 55;
	@%p3 bra 	$L__BB54_6;
$L__BB54_5:
	cvt.u16.u32 	%rs5, %r105;
	mul.lo.s16 	%rs6, %rs5, 37;
	shr.u16 	%rs7, %rs6, 8;
	sub.s16 	%rs8, %rs5, %rs7;
	and.b16  	%rs9, %rs8, 254;
	shr.u16 	%rs10, %rs9, 1;
	add.s16 	%rs11, %rs10, %rs7;
	and.b16  	%rs12, %rs11, 252;
	shr.u16 	%rs13, %rs12, 2;
	mul.lo.s16 	%rs14, %rs13, 7;
	sub.s16 	%rs15, %rs5, %rs14;
	mul.wide.u16 	%r32, %rs13, 576;
	add.s32 	%r33, %r25, %r32;
	and.b16  	%rs16, %rs15, 255;
	mul.wide.u16 	%r34, %rs16, 8;
	add.s32 	%r35, %r33, %r34;
	ld.shared.f64 	%fd144, [%r35];
	ld.shared.f64 	%fd145, [%r35+432];
	add.f64 	%fd146, %fd144, %fd145;
	sub.f64 	%fd147, %fd144, %fd145;
	ld.shared.f64 	%fd148, [%r35+72];
	ld.shared.f64 	%fd149, [%r35+360];
	add.f64 	%fd150, %fd148, %fd149;
	sub.f64 	%fd151, %fd148, %fd149;
	ld.shared.f64 	%fd152, [%r35+144];
	ld.shared.f64 	%fd153, [%r35+288];
	add.f64 	%fd154, %fd152, %fd153;
	sub.f64 	%fd155, %fd152, %fd153;
	ld.shared.f64 	%fd156, [%r35+216];
	add.f64 	%fd157, %fd156, %fd156;
	sub.f64 	%fd158, %fd156, %fd156;
	mul.f64 	%fd159, %fd157, 0d3FE0000000000000;
	fma.rn.f64 	%fd160, %fd15, %fd146, 0d0000000000000000;
	fma.rn.f64 	%fd161, %fd16, %fd147, 0d0000000000000000;
	fma.rn.f64 	%fd162, %fd17, %fd150, %fd160;
	fma.rn.f64 	%fd163, %fd18, %fd151, %fd161;
	fma.rn.f64 	%fd164, %fd19, %fd154, %fd162;
	fma.rn.f64 	%fd165, %fd20, %fd155, %fd163;
	fma.rn.f64 	%fd166, %fd21, %fd159, %fd164;
	fma.rn.f64 	%fd167, %fd22, %fd158, %fd165;
	sub.f64 	%fd168, %fd166, %fd167;
	st.shared.f64 	[%r35+504], %fd168;
	add.f64 	%fd169, %fd167, %fd166;
	st.shared.f64 	[%r35], %fd169;
	fma.rn.f64 	%fd170, %fd23, %fd146, 0d0000000000000000;
	fma.rn.f64 	%fd171, %fd24, %fd147, 0d0000000000000000;
	fma.rn.f64 	%fd172, %fd25, %fd150, %fd170;
	fma.rn.f64 	%fd173, %fd26, %fd151, %fd171;
	fma.rn.f64 	%fd174, %fd27, %fd154, %fd172;
	fma.rn.f64 	%fd175, %fd28, %fd155, %fd173;
	fma.rn.f64 	%fd176, %fd29, %fd159, %fd174;
	fma.rn.f64 	%fd177, %fd30, %fd158, %fd175;
	sub.f64 	%fd178, %fd176, %fd177;
	st.shared.f64 	[%r35+432], %fd178;
	add.f64 	%fd179, %fd177, %fd176;
	st.shared.f64 	[%r35+72], %fd179;
	fma.rn.f64 	%fd180, %fd31, %fd146, 0d0000000000000000;
	fma.rn.f64 	%fd181, %fd32, %fd147, 0d0000000000000000;
	fma.rn.f64 	%fd182, %fd33, %fd150, %fd180;
	fma.rn.f64 	%fd183, %fd34, %fd151, %fd181;
	fma.rn.f64 	%fd184, %fd35, %fd154, %fd182;
	fma.rn.f64 	%fd185, %fd36, %fd155, %fd183;
	fma.rn.f64 	%fd186, %fd37, %fd159, %fd184;
	fma.rn.f64 	%fd187, %fd38, %fd158, %fd185;
	sub.f64 	%fd188, %fd186, %fd187;
	st.shared.f64 	[%r35+360], %fd188;
	add.f64 	%fd189, %fd187, %fd186;
	st.shared.f64 	[%r35+144], %fd189;
	fma.rn.f64 	%fd190, %fd39, %fd146, 0d0000000000000000;
	fma.rn.f64 	%fd191, %fd40, %fd147, 0d0000000000000000;
	fma.rn.f64 	%fd192, %fd41, %fd150, %fd190;
	fma.rn.f64 	%fd193, %fd42, %fd151, %fd191;
	fma.rn.f64 	%fd194, %fd43, %fd154, %fd192;
	fma.rn.f64 	%fd195, %fd44, %fd155, %fd193;
	fma.rn.f64 	%fd196, %fd45, %fd159, %fd194;
	fma.rn.f64 	%fd197, %fd46, %fd158, %fd195;
	sub.f64 	%fd198, %fd196, %fd197;
	st.shared.f64 	[%r35+288], %fd198;
	add.f64 	%fd199, %fd197, %fd196;
	st.shared.f64 	[%r35+216], %fd199;
	add.s32 	%r6, %r105, 49;
	setp.lt.u32 	%p4, %r105, 7;
	mov.u32 	%r105, %r6;
	@%p4 bra 	$L__BB54_5;
$L__BB54_6:
	bar.sync 	0;
	mov.u32 	%r106, %tid.x;
	setp.gt.u32 	%p5, %r106, 63;
	@%p5 bra 	$L__BB54_17;
	mov.u32 	%r36, %ctaid.x;
	mov.u32 	%r37, %tid.y;
	mad.lo.s32 	%r38, %r36, 3, %r37;
	mov.u32 	%r41, _ZZ32massMatrixMultiplyRegisterKernelILi7ELi8ELi3EEviPKdS1_S1_S1_PdE6s_tmp1;
	mad.lo.s32 	%r42, %r37, 4608, %r41;
	shl.b32 	%r50, %r38, 9;
	cvt.s64.s32 	%rd18, %r50;
$L__BB54_8:
	ld.param.u32 	%r100, [_Z32massMatrixMultiplyRegisterKernelILi7ELi8ELi3EEviPKdS1_S1_S1_Pd_param_0];
	setp.ge.s32 	%p6, %r38, %r100;
	and.b32  	%r39, %r106, 7;
	shr.u32 	%r40, %r106, 3;
	mad.lo.s32 	%r43, %r40, 576, %r42;
	mad.lo.s32 	%r44, %r39, 72, %r43;
	ld.shared.f64 	%fd201, [%r44];
	ld.shared.f64 	%fd202, [%r44+48];
	add.f64 	%fd47, %fd201, %fd202;
	sub.f64 	%fd48, %fd201, %fd202;
	ld.shared.f64 	%fd203, [%r44+8];
	ld.shared.f64 	%fd204, [%r44+40];
	add.f64 	%fd49, %fd203, %fd204;
	sub.f64 	%fd50, %fd203, %fd204;
	ld.shared.f64 	%fd205, [%r44+16];
	ld.shared.f64 	%fd206, [%r44+32];
	add.f64 	%fd51, %fd205, %fd206;
	sub.f64 	%fd52, %fd205, %fd206;
	ld.shared.f64 	%fd207, [%r44+24];
	add.f64 	%fd208, %fd207, %fd207;
	sub.f64 	%fd53, %fd207, %fd207;
	mul.f64 	%fd54, %fd208, 0d3FE0000000000000;
	fma.rn.f64 	%fd209, %fd15, %fd47, 0d0000000000000000;
	fma.rn.f64 	%fd210, %fd16, %fd48, 0d0000000000000000;
	fma.rn.f64 	%fd211, %fd17, %fd49, %fd209;
	fma.rn.f64 	%fd212, %fd18, %fd50, %fd210;
	fma.rn.f64 	%fd213, %fd19, %fd51, %fd211;
	fma.rn.f64 	%fd214, %fd20, %fd52, %fd212;
	fma.rn.f64 	%fd55, %fd21, %fd54, %fd213;
	fma.rn.f64 	%fd56, %fd22, %fd53, %fd214;
	mov.f64 	%fd403, 0d0000000000000000;
	mov.f64 	%fd404, %fd403;
	@%p6 bra 	$L__BB54_10;
	ld.param.u64 	%rd49, [_Z32massMatrixMultiplyRegisterKernelILi7ELi8ELi3EEviPKdS1_S1_S1_Pd_param_1];
	cvta.to.global.u64 	%rd14, %rd49;
	shl.b32 	%r45, %r106, 3;
	and.b32  	%r46, %r45, 504;
	or.b32  	%r51, %r46, %r50;
	mul.wide.s32 	%rd15, %r51, 8;
	add.s64 	%rd16, %rd14, %rd15;
	ld.global.nc.f64 	%fd403, [%rd16];
	cvt.u64.u32 	%rd17, %r46;
	or.b64  	%rd19, %rd17, %rd18;
	shl.b64 	%rd20, %rd19, 3;
	add.s64 	%rd21, %rd14, %rd20;
	ld.global.nc.f64 	%fd404, [%rd21+56];
$L__BB54_10:
	ld.param.u32 	%r101, [_Z32massMatrixMultiplyRegisterKernelILi7ELi8ELi3EEviPKdS1_S1_S1_Pd_param_0];
	mov.u32 	%r52, %ctaid.x;
	mov.u32 	%r53, %tid.y;
	mad.lo.s32 	%r54, %r52, 3, %r53;
	setp.ge.s32 	%p7, %r54, %r101;
	add.f64 	%fd216, %fd55, %fd56;
	sub.f64 	%fd217, %fd55, %fd56;
	mul.f64 	%fd218, %fd216, %fd403;
	mul.f64 	%fd219, %fd217, %fd404;
	sub.f64 	%fd61, %fd218, %fd219;
	add.f64 	%fd62, %fd218, %fd219;
	fma.rn.f64 	%fd220, %fd23, %fd47, 0d0000000000000000;
	fma.rn.f64 	%fd221, %fd24, %fd48, 0d0000000000000000;
	fma.rn.f64 	%fd222, %fd25, %fd49, %fd220;
	fma.rn.f64 	%fd223, %fd26, %fd50, %fd221;
	fma.rn.f64 	%fd224, %fd27, %fd51, %fd222;
	fma.rn.f64 	%fd225, %fd28, %fd52, %fd223;
	fma.rn.f64 	%fd63, %fd29, %fd54, %fd224;
	fma.rn.f64 	%fd64, %fd30, %fd53, %fd225;
	mov.f64 	%fd405, 0d0000000000000000;
	mov.f64 	%fd406, %fd405;
	@%p7 bra 	$L__BB54_12;
	ld.param.u64 	%rd50, [_Z32massMatrixMultiplyRegisterKernelILi7ELi8ELi3EEviPKdS1_S1_S1_Pd_param_1];
	cvta.to.global.u64 	%rd22, %rd50;
	shl.b32 	%r55, %r106, 3;
	and.b32  	%r56, %r55, 504;
	mov.u32 	%r57, %ctaid.x;
	mov.u32 	%r58, %tid.y;
	mad.lo.s32 	%r59, %r57, 3, %r58;
	shl.b32 	%r60, %r59, 9;
	or.b32  	%r61, %r56, %r60;
	mul.wide.s32 	%rd23, %r61, 8;
	add.s64 	%rd24, %rd22, %rd23;
	ld.global.nc.f64 	%fd405, [%rd24+8];
	cvt.u64.u32 	%rd25, %r56;
	cvt.s64.s32 	%rd26, %r60;
	or.b64  	%rd27, %rd25, %rd26;
	shl.b64 	%rd28, %rd27, 3;
	add.s64 	%rd29, %rd22, %rd28;
	ld.global.nc.f64 	%fd406, [%rd29+48];
$L__BB54_12:
	ld.param.u32 	%r102, [_Z32massMatrixMultiplyRegisterKernelILi7ELi8ELi3EEviPKdS1_S1_S1_Pd_param_0];
	mov.u32 	%r62, %ctaid.x;
	mov.u32 	%r63, %tid.y;
	mad.lo.s32 	%r64, %r62, 3, %r63;
	setp.ge.s32 	%p8, %r64, %r102;
	add.f64 	%fd227, %fd63, %fd64;
	sub.f64 	%fd228, %fd63, %fd64;
	mul.f64 	%fd229, %fd227, %fd405;
	mul.f64 	%fd230, %fd228, %fd406;
	sub.f64 	%fd69, %fd229, %fd230;
	add.f64 	%fd70, %fd229, %fd230;
	fma.rn.f64 	%fd231, %fd31, %fd47, 0d0000000000000000;
	fma.rn.f64 	%fd232, %fd32, %fd48, 0d0000000000000000;
	fma.rn.f64 	%fd233, %fd33, %fd49, %fd231;
	fma.rn.f64 	%fd234, %fd34, %fd50, %fd232;
	fma.rn.f64 	%fd235, %fd35, %fd51, %fd233;
	fma.rn.f64 	%fd236, %fd36, %fd52, %fd234;
	fma.rn.f64 	%fd71, %fd37, %fd54, %fd235;
	fma.rn.f64 	%fd72, %fd38, %fd53, %fd236;
	mov.f64 	%fd407, 0d0000000000000000;
	mov.f64 	%fd408, %fd407;
	@%p8 bra 	$L__BB54_14;
	ld.param.u64 	%rd51, [_Z32massMatrixMultiplyRegisterKernelILi7ELi8ELi3EEviPKdS1_S1_S1_Pd_param_1];
	cvta.to.global.u64 	%rd30, %rd51;
	shl.b32 	%r65, %r106, 3;
	and.b32  	%r66, %r65, 504;
	mov.u32 	%r67, %ctaid.x;
	mov.u32 	%r68, %tid.y;
	mad.lo.s32 	%r69, %r67, 3, %r68;
	shl.b32 	%r70, %r69, 9;
	or.b32  	%r71, %r66, %r70;
	mul.wide.s32 	%rd31, %r71, 8;
	add.s64 	%rd32, %rd30, %rd31;
	ld.global.nc.f64 	%fd407, [%rd32+16];
	cvt.u64.u32 	%rd33, %r66;
	cvt.s64.s32 	%rd34, %r70;
	or.b64  	%rd35, %rd33, %rd34;
	shl.b64 	%rd36, %rd35, 3;
	add.s64 	%rd37, %rd30, %rd36;
	ld.global.nc.f64 	%fd408, [%rd37+40];
$L__BB54_14:
	ld.param.u32 	%r103, [_Z32massMatrixMultiplyRegisterKernelILi7ELi8ELi3EEviPKdS1_S1_S1_Pd_param_0];
	mov.u32 	%r72, %ctaid.x;
	mov.u32 	%r73, %tid.y;
	mad.lo.s32 	%r74, %r72, 3, %r73;
	setp.ge.s32 	%p9, %r74, %r103;
	add.f64 	%fd238, %fd71, %fd72;
	sub.f64 	%fd239, %fd71, %fd72;
	mul.f64 	%fd240, %fd238, %fd407;
	mul.f64 	%fd241, %fd239, %fd408;
	sub.f64 	%fd77, %fd240, %fd241;
	add.f64 	%fd78, %fd240, %fd241;
	fma.rn.f64 	%fd242, %fd39, %fd47, 0d0000000000000000;
	fma.rn.f64 	%fd243, %fd40, %fd48, 0d0000000000000000;
	fma.rn.f64 	%fd244, %fd41, %fd49, %fd242;
	fma.rn.f64 	%fd245, %fd42, %fd50, %fd243;
	fma.rn.f64 	%fd246, %fd43, %fd51, %fd244;
	fma.rn.f64 	%fd247, %fd44, %fd52, %fd245;
	fma.rn.f64 	%fd79, %fd45, %fd54, %fd246;
	fma.rn.f64 	%fd80, %fd46, %fd53, %fd247;
	mov.f64 	%fd409, 0d0000000000000000;
	mov.f64 	%fd410, %fd409;
	@%p9 bra 	$L__BB54_16;
	ld.param.u64 	%rd52, [_Z32massMatrixMultiplyRegisterKernelILi7ELi8ELi3EEviPKdS1_S1_S1_Pd_param_1];
	cvta.to.global.u64 	%rd38, %rd52;
	shl.b32 	%r75, %r106, 3;
	and.b32  	%r76, %r75, 504;
	mov.u32 	%r77, %ctaid.x;
	mov.u32 	%r78, %tid.y;
	mad.lo.s32 	%r79, %r77, 3, %r78;
	shl.b32 	%r80, %r79, 9;
	or.b32  	%r81, %r76, %r80;
	mul.wide.s32 	%rd39, %r81, 8;
	add.s64 	%rd40, %rd38, %rd39;
	ld.global.nc.f64 	%fd409, [%rd40+24];
	cvt.u64.u32 	%rd41, %r76;
	cvt.s64.s32 	%rd42, %r80;
	or.b64  	%rd43, %rd41, %rd42;
	shl.b64 	%rd44, %rd43, 3;
	add.s64 	%rd45, %rd38, %rd44;
	ld.global.nc.f64 	%fd410, [%rd45+32];
$L__BB54_16:
	add.f64 	%fd248, %fd79, %fd80;
	sub.f64 	%fd249, %fd79, %fd80;
	mul.f64 	%fd250, %fd248, %fd409;
	mul.f64 	%fd251, %fd249, %fd410;
	sub.f64 	%fd252, %fd250, %fd251;
	add.f64 	%fd253, %fd250, %fd251;
	fma.rn.f64 	%fd254, %fd15, %fd62, 0d0000000000000000;
	fma.rn.f64 	%fd255, %fd16, %fd61, 0d0000000000000000;
	fma.rn.f64 	%fd256, %fd23, %fd70, %fd254;
	fma.rn.f64 	%fd257, %fd24, %fd69, %fd255;
	fma.rn.f64 	%fd258, %fd31, %fd78, %fd256;
	fma.rn.f64 	%fd259, %fd32, %fd77, %fd257;
	fma.rn.f64 	%fd260, %fd39, %fd253, %fd258;
	fma.rn.f64 	%fd261, %fd40, %fd252, %fd259;
	sub.f64 	%fd262, %fd260, %fd261;
	shr.u32 	%r82, %r106, 3;
	mov.u32 	%r83, %tid.y;
	mov.u32 	%r84, _ZZ32massMatrixMultiplyRegisterKernelILi7ELi8ELi3EEviPKdS1_S1_S1_PdE6s_tmp1;
	mad.lo.s32 	%r85, %r83, 4608, %r84;
	mad.lo.s32 	%r86, %r82, 576, %r85;
	and.b32  	%r87, %r106, 7;
	mad.lo.s32 	%r88, %r87, 72, %r86;
	st.shared.f64 	[%r88+48], %fd262;
	add.f64 	%fd263, %fd260, %fd261;
	st.shared.f64 	[%r88], %fd263;
	fma.rn.f64 	%fd264, %fd17, %fd62, 0d0000000000000000;
	fma.rn.f64 	%fd265, %fd18, %fd61, 0d0000000000000000;
	fma.rn.f64 	%fd266, %fd25, %fd70, %fd264;
	fma.rn.f64 	%fd267, %fd26, %fd69, %fd265;
	fma.rn.f64 	%fd268, %fd33, %fd78, %fd266;
	fma.rn.f64 	%fd269, %fd34, %fd77, %fd267;
	fma.rn.f64 	%fd270, %fd41, %fd253, %fd268;
	fma.rn.f64 	%fd271, %fd42, %fd252, %fd269;
	sub.f64 	%fd272, %fd270, %fd271;
	st.shared.f64 	[%r88+40], %fd272;
	add.f64 	%fd273, %fd270, %fd271;
	st.shared.f64 	[%r88+8], %fd273;
	fma.rn.f64 	%fd274, %fd19, %fd62, 0d0000000000000000;
	fma.rn.f64 	%fd275, %fd20, %fd61, 0d0000000000000000;
	fma.rn.f64 	%fd276, %fd27, %fd70, %fd274;
	fma.rn.f64 	%fd277, %fd28, %fd69, %fd275;
	fma.rn.f64 	%fd278, %fd35, %fd78, %fd276;
	fma.rn.f64 	%fd279, %fd36, %fd77, %fd277;
	fma.rn.f64 	%fd280, %fd43, %fd253, %fd278;
	fma.rn.f64 	%fd281, %fd44, %fd252, %fd279;
	sub.f64 	%fd282, %fd280, %fd281;
	st.shared.f64 	[%r88+32], %fd282;
	add.f64 	%fd283, %fd280, %fd281;
	st.shared.f64 	[%r88+16], %fd283;
	fma.rn.f64 	%fd284, %fd21, %fd62, 0d0000000000000000;
	fma.rn.f64 	%fd285, %fd22, %fd61, 0d0000000000000000;
	fma.rn.f64 	%fd286, %fd29, %fd70, %fd284;
	fma.rn.f64 	%fd287, %fd30, %fd69, %fd285;
	fma.rn.f64 	%fd288, %fd37, %fd78, %fd286;
	fma.rn.f64 	%fd289, %fd38, %fd77, %fd287;
	fma.rn.f64 	%fd290, %fd45, %fd253, %fd288;
	fma.rn.f64 	%fd291, %fd46, %fd252, %fd289;
	add.f64 	%fd292, %fd290, %fd291;
	st.shared.f64 	[%r88+24], %fd292;
	add.s32 	%r9, %r106, 49;
	setp.lt.u32 	%p10, %r106, 15;
	mov.u32 	%r106, %r9;
	@%p10 bra 	$L__BB54_8;
$L__BB54_17:
	mov.u32 	%r107, %tid.x;
	setp.gt.u32 	%p11, %r107, 55;
	bar.sync 	0;
	@%p11 bra 	$L__BB54_20;
	mov.u32 	%r89, %tid.y;
	mov.u32 	%r90, _ZZ32massMatrixMultiplyRegisterKernelILi7ELi8ELi3EEviPKdS1_S1_S1_PdE6s_tmp1;
	mad.lo.s32 	%r91, %r89, 4608, %r90;
$L__BB54_19:
	cvt.u16.u32 	%rs17, %r107;
	mul.lo.s16 	%rs18, %rs17, 37;
	shr.u16 	%rs19, %rs18, 8;
	sub.s16 	%rs20, %rs17, %rs19;
	and.b16  	%rs21, %rs20, 254;
	shr.u16 	%rs22, %rs21, 1;
	add.s16 	%rs23, %rs22, %rs19;
	and.b16  	%rs24, %rs23, 252;
	shr.u16 	%rs25, %rs24, 2;
	mul.lo.s16 	%rs26, %rs25, 7;
	sub.s16 	%rs27, %rs17, %rs26;
	mul.wide.u16 	%r92, %rs25, 576;
	add.s32 	%r93, %r91, %r92;
	and.b16  	%rs28, %rs27, 255;
	mul.wide.u16 	%r94, %rs28, 8;
	add.s32 	%r95, %r93, %r94;
	ld.shared.f64 	%fd293, [%r95];
	ld.shared.f64 	%fd294, [%r95+504];
	add.f64 	%fd295, %fd293, %fd294;
	sub.f64 	%fd296, %fd293, %fd294;
	ld.shared.f64 	%fd297, [%r95+72];
	ld.shared.f64 	%fd298, [%r95+432];
	add.f64 	%fd299, %fd297, %fd298;
	sub.f64 	%fd300, %fd297, %fd298;
	ld.shared.f64 	%fd301, [%r95+144];
	ld.shared.f64 	%fd302, [%r95+360];
	add.f64 	%fd303, %fd301, %fd302;
	sub.f64 	%fd304, %fd301, %fd302;
	ld.shared.f64 	%fd305, [%r95+216];
	ld.shared.f64 	%fd306, [%r95+288];
	add.f64 	%fd307, %fd305, %fd306;
	sub.f64 	%fd308, %fd305, %fd306;
	fma.rn.f64 	%fd309, %fd15, %fd295, 0d0000000000000000;
	fma.rn.f64 	%fd310, %fd16, %fd296, 0d0000000000000000;
	fma.rn.f64 	%fd311, %fd23, %fd299, %fd309;
	fma.rn.f64 	%fd312, %fd24, %fd300, %fd310;
	fma.rn.f64 	%fd313, %fd31, %fd303, %fd311;
	fma.rn.f64 	%fd314, %fd32, %fd304, %fd312;
	fma.rn.f64 	%fd315, %fd39, %fd307, %fd313;
	fma.rn.f64 	%fd316, %fd40, %fd308, %fd314;
	sub.f64 	%fd317, %fd315, %fd316;
	st.shared.f64 	[%r95+432], %fd317;
	add.f64 	%fd318, %fd315, %fd316;
	st.shared.f64 	[%r95], %fd318;
	fma.rn.f64 	%fd319, %fd17, %fd295, 0d0000000000000000;
	fma.rn.f64 	%fd320, %fd18, %fd296, 0d0000000000000000;
	fma.rn.f64 	%fd321, %fd25, %fd299, %fd319;
	fma.rn.f64 	%fd322, %fd26, %fd300, %fd320;
	fma.rn.f64 	%fd323, %fd33, %fd303, %fd321;
	fma.rn.f64 	%fd324, %fd34, %fd304, %fd322;
	fma.rn.f64 	%fd325, %fd41, %fd307, %fd323;
	fma.rn.f64 	%fd326, %fd42, %fd308, %fd324;
	sub.f64 	%fd327, %fd325, %fd326;
	st.shared.f64 	[%r95+360], %fd327;
	add.f64 	%fd328, %fd325, %fd326;
	st.shared.f64 	[%r95+72], %fd328;
	fma.rn.f64 	%fd329, %fd19, %fd295, 0d0000000000000000;
	fma.rn.f64 	%fd330, %fd20, %fd296, 0d0000000000000000;
	fma.rn.f64 	%fd331, %fd27, %fd299, %fd329;
	fma.rn.f64 	%fd332, %fd28, %fd300, %fd330;
	fma.rn.f64 	%fd333, %fd35, %fd303, %fd331;
	fma.rn.f64 	%fd334, %fd36, %fd304, %fd332;
	fma.rn.f64 	%fd335, %fd43, %fd307, %fd333;
	fma.rn.f64 	%fd336, %fd44, %fd308, %fd334;
	sub.f64 	%fd337, %fd335, %fd336;
	st.shared.f64 	[%r95+288], %fd337;
	add.f64 	%fd338, %fd335, %fd336;
	st.shared.f64 	[%r95+144], %fd338;
	fma.rn.f64 	%fd339, %fd21, %fd295, 0d0000000000000000;
	fma.rn.f64 	%fd340, %fd22, %fd296, 0d0000000000000000;
	fma.rn.f64 	%fd341, %fd29, %fd299, %fd339;
	fma.rn.f64 	%fd342, %fd30, %fd300, %fd340;
	fma.rn.f64 	%fd343, %fd37, %fd303, %fd341;
	fma.rn.f64 	%fd344, %fd38, %fd304, %fd342;
	fma.rn.f64 	%fd345, %fd45, %fd307, %fd343;
	fma.rn.f64 	%fd346, %fd46, %fd308, %fd344;
	add.f64 	%fd347, %fd345, %fd346;
	st.shared.f64 	[%r95+216], %fd347;
	add.s32 	%r12, %r107, 49;
	setp.lt.u32 	%p12, %r107, 7;
	mov.u32 	%r107, %r12;
	@%p12 bra 	$L__BB54_19;
$L__BB54_20:
	ld.param.u32 	%r104, [_Z32massMatrixMultiplyRegisterKernelILi7ELi8ELi3EEviPKdS1_S1_S1_Pd_param_0];
	mov.u32 	%r96, %ctaid.x;
	mov.u32 	%r97, %tid.y;
	mad.lo.s32 	%r13, %r96, 3, %r97;
	setp.ge.s32 	%p13, %r13, %r104;
	bar.sync 	0;
	ld.shared.f64 	%fd348, [%r4];
	ld.shared.f64 	%fd349, [%r4+4032];
	add.f64 	%fd350, %fd348, %fd349;
	sub.f64 	%fd351, %fd348, %fd349;
	ld.shared.f64 	%fd352, [%r4+576];
	ld.shared.f64 	%fd353, [%r4+3456];
	add.f64 	%fd354, %fd352, %fd353;
	sub.f64 	%fd355, %fd352, %fd353;
	ld.shared.f64 	%fd356, [%r4+1152];
	ld.shared.f64 	%fd357, [%r4+2880];
	add.f64 	%fd358, %fd356, %fd357;
	sub.f64 	%fd359, %fd356, %fd357;
	ld.shared.f64 	%fd360, [%r4+1728];
	ld.shared.f64 	%fd361, [%r4+2304];
	add.f64 	%fd362, %fd360, %fd361;
	sub.f64 	%fd363, %fd360, %fd361;
	fma.rn.f64 	%fd364, %fd15, %fd350, 0d0000000000000000;
	fma.rn.f64 	%fd365, %fd16, %fd351, 0d0000000000000000;
	fma.rn.f64 	%fd366, %fd23, %fd354, %fd364;
	fma.rn.f64 	%fd367, %fd24, %fd355, %fd365;
	fma.rn.f64 	%fd368, %fd31, %fd358, %fd366;
	fma.rn.f64 	%fd369, %fd32, %fd359, %fd367;
	fma.rn.f64 	%fd85, %fd39, %fd362, %fd368;
	fma.rn.f64 	%fd86, %fd40, %fd363, %fd369;
	fma.rn.f64 	%fd370, %fd17, %fd350, 0d0000000000000000;
	fma.rn.f64 	%fd371, %fd18, %fd351, 0d0000000000000000;
	fma.rn.f64 	%fd372, %fd25, %fd354, %fd370;
	fma.rn.f64 	%fd373, %fd26, %fd355, %fd371;
	fma.rn.f64 	%fd374, %fd33, %fd358, %fd372;
	fma.rn.f64 	%fd375, %fd34, %fd359, %fd373;
	fma.rn.f64 	%fd87, %fd41, %fd362, %fd374;
	fma.rn.f64 	%fd88, %fd42, %fd363, %fd375;
	fma.rn.f64 	%fd376, %fd19, %fd350, 0d0000000000000000;
	fma.rn.f64 	%fd377, %fd20, %fd351, 0d0000000000000000;
	fma.rn.f64 	%fd378, %fd27, %fd354, %fd376;
	fma.rn.f64 	%fd379, %fd28, %fd355, %fd377;
	fma.rn.f64 	%fd380, %fd35, %fd358, %fd378;
	fma.rn.f64 	%fd381, %fd36, %fd359, %fd379;
	fma.rn.f64 	%fd89, %fd43, %fd362, %fd380;
	fma.rn.f64 	%fd90, %fd44, %fd363, %fd381;
	fma.rn.f64 	%fd382, %fd21, %fd350, 0d0000000000000000;
	fma.rn.f64 	%fd383, %fd22, %fd351, 0d0000000000000000;
	fma.rn.f64 	%fd384, %fd29, %fd354, %fd382;
	fma.rn.f64 	%fd385, %fd30, %fd355, %fd383;
	fma.rn.f64 	%fd386, %fd37, %fd358, %fd384;
	fma.rn.f64 	%fd387, %fd38, %fd359, %fd385;
	fma.rn.f64 	%fd388, %fd45, %fd362, %fd386;
	fma.rn.f64 	%fd389, %fd46, %fd363, %fd387;
	add.f64 	%fd91, %fd388, %fd389;
	@%p13 bra 	$L__BB54_22;
	ld.param.u64 	%rd53, [_Z32massMatrixMultiplyRegisterKernelILi7ELi8ELi3EEviPKdS1_S1_S1_Pd_param_5];
	mov.u32 	%r98, %tid.x;
	mad.lo.s32 	%r99, %r13, 343, %r98;
	cvta.to.global.u64 	%rd46, %rd53;
	mul.wide.s32 	%rd47, %r99, 8;
	add.s64 	%rd48, %rd46, %rd47;
	add.f64 	%fd390, %fd85, %fd86;
	st.global.f64 	[%rd48], %fd390;
	add.f64 	%fd391, %fd87, %fd88;
	st.global.f64 	[%rd48+392], %fd391;
	add.f64 	%fd392, %fd89, %fd90;
	st.global.f64 	[%rd48+784], %fd392;
	st.global.f64 	[%rd48+1176], %fd91;
	sub.f64 	%fd393, %fd89, %fd90;
	st.global.f64 	[%rd48+1568], %fd393;
	sub.f64 	%fd394, %fd87, %fd88;
	st.global.f64 	[%rd48+1960], %fd394;
	sub.f64 	%fd395, %fd85, %fd86;
	st.global.f64 	[%rd48+2352], %fd395;
$L__BB54_22:
	ret;

}
	// .globl	_Z32massMatrixMultiplyConstantKernelILi7ELi8ELi3EEviPKdS1_S1_S1_Pd
.visible .entry _Z32massMatrixMultiplyConstantKernelILi7ELi8ELi3EEviPKdS1_S1_S1_Pd(
	.param .u32 _Z32massMatrixMultiplyConstantKernelILi7ELi8ELi3EEviPKdS1_S1_S1_Pd_param_0,
	.param .u64 .ptr .align 1 _Z32massMatrixMultiplyConstantKernelILi7ELi8ELi3EEviPKdS1_S1_S1_Pd_param_1,
	.param .u64 .ptr .align 1 _Z32massMatrixMultiplyConstantKernelILi7ELi8ELi3EEviPKdS1_S1_S1_Pd_param_2,
	.param .u64 .ptr .align 1 _Z32massMatrixMultiplyConstantKernelILi7ELi8ELi3EEviPKdS1_S1_S1_Pd_param_3,
	.param .u64 .ptr .align 1 _Z32massMatrixMultiplyConstantKernelILi7ELi8ELi3EEviPKdS1_S1_S1_Pd_param_4,
	.param .u64 .ptr .align 1 _Z32massMatrixMultiplyConstantKernelILi7ELi8ELi3EEviPKdS1_S1_S1_Pd_param_5
)
{
	.reg .pred 	%p<13>;
	.reg .b16 	%rs<29>;
	.reg .b32 	%r<59>;
	.reg .b64 	%rd<47>;
	.reg .b64 	%fd<474>;
	// demoted variable
	.shared .align 8 .b8 _ZZ32massMatrixMultiplyConstantKernelILi7ELi8ELi3EEviPKdS1_S1_S1_PdE6s_tmp1[13824];
	ld.param.u32 	%r15, [_Z32massMatrixMultiplyConstantKernelILi7ELi8ELi3EEviPKdS1_S1_S1_Pd_param_0];
	ld.param.u64 	%rd2, [_Z32massMatrixMultiplyConstantKernelILi7ELi8ELi3EEviPKdS1_S1_S1_Pd_param_4];
	mov.u32 	%r56, %tid.x;
	mov.u32 	%r2, %tid.y;
	mov.u32 	%r16, %ctaid.x;
	mad.lo.s32 	%r3, %r16, 3, %r2;
	setp.ge.s32 	%p1, %r3, %r15;
	@%p1 bra 	$L__BB55_2;
	cvta.to.global.u64 	%rd4, %rd2;
	mad.lo.s32 	%r17, %r3, 343, %r56;
	mul.wide.s32 	%rd5, %r17, 8;
	add.s64 	%rd6, %rd4, %rd5;
	ld.global.nc.f64 	%fd465, [%rd6];
	ld.global.nc.f64 	%fd464, [%rd6+392];
	ld.global.nc.f64 	%fd463, [%rd6+784];
	ld.global.nc.f64 	%fd462, [%rd6+1176];
	ld.global.nc.f64 	%fd461, [%rd6+1568];
	ld.global.nc.f64 	%fd460, [%rd6+1960];
	ld.global.nc.f64 	%fd459, [%rd6+2352];
$L__BB55_2:
	cvt.u16.u32 	%rs1, %r56;
	bar.sync 	0;
	mul.hi.u16 	%rs2, %rs1, 9363;
	mul.lo.s16 	%rs3, %rs2, 7;
	sub.s16 	%rs4, %rs1, %rs3;
	add.f64 	%fd80, %fd465, %fd459;
	sub.f64 	%fd81, %fd465, %fd459;
	add.f64 	%fd82, %fd464, %fd460;
	sub.f64 	%fd83, %fd464, %fd460;
	add.f64 	%fd84, %fd463, %fd461;
	sub.f64 	%fd85, %fd463, %fd461;
	add.f64 	%fd86, %fd462, %fd462;
	sub.f64 	%fd87, %fd462, %fd462;
	mul.f64 	%fd88, %fd86, 0d3FE0000000000000;
	mov.u32 	%r18, _ZZ32massMatrixMultiplyConstantKernelILi7ELi8ELi3EEviPKdS1_S1_S1_PdE6s_tmp1;
	mad.lo.s32 	%r5, %r2, 4608, %r18;
	mul.wide.u16 	%r19, %rs2, 72;
	add.s32 	%r20, %r5, %r19;
	mul.wide.u16 	%r21, %rs4, 8;
	add.s32 	%r6, %r20, %r21;
	ld.const.f64 	%fd89, [const_oddDofToQuad];
	fma.rn.f64 	%fd90, %fd89, %fd80, 0d0000000000000000;
	ld.const.f64 	%fd91, [const_evenDofToQuad];
	fma.rn.f64 	%fd92, %fd91, %fd81, 0d0000000000000000;
	ld.const.f64 	%fd15, [const_oddDofToQuad+8];
	fma.rn.f64 	%fd93, %fd15, %fd82, %fd90;
	ld.const.f64 	%fd16, [const_evenDofToQuad+8];
	fma.rn.f64 	%fd94, %fd16, %fd83, %fd92;
	ld.const.f64 	%fd17, [const_oddDofToQuad+16];
	fma.rn.f64 	%fd95, %fd17, %fd84, %fd93;
	ld.const.f64 	%fd96, [const_evenDofToQuad+16];
	fma.rn.f64 	%fd97, %fd96, %fd85, %fd94;
	ld.const.f64 	%fd98, [const_oddDofToQuad+24];
	fma.rn.f64 	%fd99, %fd98, %fd88, %fd95;
	ld.const.f64 	%fd100, [const_evenDofToQuad+24];
	fma.rn.f64 	%fd101, %fd100, %fd87, %fd97;
	sub.f64 	%fd102, %fd99, %fd101;
	st.shared.f64 	[%r6+4032], %fd102;
	add.f64 	%fd103, %fd101, %fd99;
	st.shared.f64 	[%r6], %fd103;
	ld.const.f64 	%fd104, [const_oddDofToQuad+32];
	fma.rn.f64 	%fd105, %fd104, %fd80, 0d0000000000000000;
	ld.const.f64 	%fd18, [const_evenDofToQuad+32];
	fma.rn.f64 	%fd106, %fd18, %fd81, 0d0000000000000000;
	ld.const.f64 	%fd19, [const_oddDofToQuad+40];
	fma.rn.f64 	%fd107, %fd19, %fd82, %fd105;
	ld.const.f64 	%fd20, [const_evenDofToQuad+40];
	fma.rn.f64 	%fd108, %fd20, %fd83, %fd106;
	ld.const.f64 	%fd21, [const_oddDofToQuad+48];
	fma.rn.f64 	%fd109, %fd21, %fd84, %fd107;
	ld.const.f64 	%fd22, [const_evenDofToQuad+48];
	fma.rn.f64 	%fd110, %fd22, %fd85, %fd108;
	ld.const.f64 	%fd23, [const_oddDofToQuad+56];
	fma.rn.f64 	%fd111, %fd23, %fd88, %fd109;
	ld.const.f64 	%fd24, [const_evenDofToQuad+56];
	fma.rn.f64 	%fd112, %fd24, %fd87, %fd110;
	sub.f64 	%fd113, %fd111, %fd112;
	st.shared.f64 	[%r6+3456], %fd113;
	add.f64 	%fd114, %fd112, %fd111;
	st.shared.f64 	[%r6+576], %fd114;
	ld.const.f64 	%fd25, [const_oddDofToQuad+64];
	fma.rn.f64 	%fd115, %fd25, %fd80, 0d0000000000000000;
	ld.const.f64 	%fd116, [const_evenDofToQuad+64];
	fma.rn.f64 	%fd117, %fd116, %fd81, 0d0000000000000000;
	ld.const.f64 	%fd118, [const_oddDofToQuad+72];
	fma.rn.f64 	%fd119, %fd118, %fd82, %fd115;
	ld.const.f64 	%fd120, [const_evenDofToQuad+72];
	fma.rn.f64 	%fd121, %fd120, %fd83, %fd117;
	ld.const.f64 	%fd122, [const_oddDofToQuad+80];
	fma.rn.f64 	%fd123, %fd122, %fd84, %fd119;
	ld.const.f64 	%fd26, [const_evenDofToQuad+80];
	fma.rn.f64 	%fd124, %fd26, %fd85, %fd121;
	ld.const.f64 	%fd125, [const_oddDofToQuad+88];
	fma.rn.f64 	%fd126, %fd125, %fd88, %fd123;
	ld.const.f64 	%fd127, [const_evenDofToQuad+88];
	fma.rn.f64 	%fd128, %fd127, %fd87, %fd124;
	sub.f64 	%fd129, %fd126, %fd128;
	st.shared.f64 	[%r6+2880], %fd129;
	add.f64 	%fd130, %fd128, %fd126;
	st.shared.f64 	[%r6+1152], %fd130;
	ld.const.f64 	%fd131, [const_oddDofToQuad+96];
	fma.rn.f64 	%fd132, %fd131, %fd80, 0d0000000000000000;
	ld.const.f64 	%fd27, [const_evenDofToQuad+96];
	fma.rn.f64 	%fd133, %fd27, %fd81, 0d0000000000000000;
	ld.const.f64 	%fd28, [const_oddDofToQuad+104];
	fma.rn.f64 	%fd134, %fd28, %fd82, %fd132;
	ld.const.f64 	%fd29, [const_evenDofToQuad+104];
	fma.rn.f64 	%fd135, %fd29, %fd83, %fd133;
	ld.const.f64 	%fd30, [const_oddDofToQuad+112];
	fma.rn.f64 	%fd136, %fd30, %fd84, %fd134;
	ld.const.f64 	%fd31, [const_evenDofToQuad+112];
	fma.rn.f64 	%fd137, %fd31, %fd85, %fd135;
	ld.const.f64 	%fd32, [const_oddDofToQuad+120];
	fma.rn.f64 	%fd138, %fd32, %fd88, %fd136;
	ld.const.f64 	%fd33, [const_evenDofToQuad+120];
	fma.rn.f64 	%fd139, %fd33, %fd87, %fd137;
	sub.f64 	%fd140, %fd138, %fd139;
	st.shared.f64 	[%r6+2304], %fd140;
	add.f64 	%fd141, %fd139, %fd138;
	st.shared.f64 	[%r6+1728], %fd141;
	bar.sync 	0;
	setp.gt.u32 	%p2, %r56, 55;
	@%p2 bra 	$L__BB55_5;
	ld.const.f64 	%fd173, [const_oddDofToQuad+32];
	ld.const.f64 	%fd185, [const_evenDofToQuad+64];
	ld.const.f64 	%fd187, [const_oddDofToQuad+72];
	ld.const.f64 	%fd189, [const_evenDofToQuad+72];
	ld.const.f64 	%fd191, [const_oddDofToQuad+80];
	ld.const.f64 	%fd194, [const_oddDofToQuad+88];
	ld.const.f64 	%fd196, [const_evenDofToQuad+88];
	ld.const.f64 	%fd200, [const_oddDofToQuad+96];
$L__BB55_4:
	cvt.u16.u32 	%rs5, %r56;
	mul.lo.s16 	%rs6, %rs5, 37;
	shr.u16 	%rs7, %rs6, 8;
	sub.s16 	%rs8, %rs5, %rs7;
	and.b16  	%rs9, %rs8, 254;
	shr.u16 	%rs10, %rs9, 1;
	add.s16 	%rs11, %rs10, %rs7;
	and.b16  	%rs12, %rs11, 252;
	shr.u16 	%rs13, %rs12, 2;
	mul.lo.s16 	%rs14, %rs13, 7;
	sub.s16 	%rs15, %rs5, %rs14;
	mul.wide.u16 	%r22, %rs13, 576;
	add.s32 	%r23, %r5, %r22;
	and.b16  	%rs16, %rs15, 255;
	mul.wide.u16 	%r24, %rs16, 8;
	add.s32 	%r25, %r23, %r24;
	ld.shared.f64 	%fd142, [%r25];
	ld.shared.f64 	%fd143, [%r25+432];
	add.f64 	%fd144, %fd142, %fd143;
	sub.f64 	%fd145, %fd142, %fd143;
	ld.shared.f64 	%fd146, [%r25+72];
	ld.shared.f64 	%fd147, [%r25+360];
	add.f64 	%fd148, %fd146, %fd147;
	sub.f64 	%fd149, %fd146, %fd147;
	ld.shared.f64 	%fd150, [%r25+144];
	ld.shared.f64 	%fd151, [%r25+288];
	add.f64 	%fd152, %fd150, %fd151;
	sub.f64 	%fd153, %fd150, %fd151;
	ld.shared.f64 	%fd154, [%r25+216];
	add.f64 	%fd155, %fd154, %fd154;
	sub.f64 	%fd156, %fd154, %fd154;
	mul.f64 	%fd157, %fd155, 0d3FE0000000000000;
	fma.rn.f64 	%fd159, %fd89, %fd144, 0d0000000000000000;
	fma.rn.f64 	%fd161, %fd91, %fd145, 0d0000000000000000;
	fma.rn.f64 	%fd162, %fd15, %fd148, %fd159;
	fma.rn.f64 	%fd163, %fd16, %fd149, %fd161;
	fma.rn.f64 	%fd164, %fd17, %fd152, %fd162;
	fma.rn.f64 	%fd166, %fd96, %fd153, %fd163;
	fma.rn.f64 	%fd168, %fd98, %fd157, %fd164;
	fma.rn.f64 	%fd170, %fd100, %fd156, %fd166;
	sub.f64 	%fd171, %fd168, %fd170;
	st.shared.f64 	[%r25+504], %fd171;
	add.f64 	%fd172, %fd170, %fd168;
	st.shared.f64 	[%r25], %fd172;
	fma.rn.f64 	%fd174, %fd173, %fd144, 0d0000000000000000;
	fma.rn.f64 	%fd175, %fd18, %fd145, 0d0000000000000000;
	fma.rn.f64 	%fd176, %fd19, %fd148, %fd174;
	fma.rn.f64 	%fd177, %fd20, %fd149, %fd175;
	fma.rn.f64 	%fd178, %fd21, %fd152, %fd176;
	fma.rn.f64 	%fd179, %fd22, %fd153, %fd177;
	fma.rn.f64 	%fd180, %fd23, %fd157, %fd178;
	fma.rn.f64 	%fd181, %fd24, %fd156, %fd179;
	sub.f64 	%fd182, %fd180, %fd181;
	st.shared.f64 	[%r25+432], %fd182;
	add.f64 	%fd183, %fd181, %fd180;
	st.shared.f64 	[%r25+72], %fd183;
	fma.rn.f64 	%fd184, %fd25, %fd144, 0d0000000000000000;
	fma.rn.f64 	%fd186, %fd185, %fd145, 0d0000000000000000;
	fma.rn.f64 	%fd188, %fd187, %fd148, %fd184;
	fma.rn.f64 	%fd190, %fd189, %fd149, %fd186;
	fma.rn.f64 	%fd192, %fd191, %fd152, %fd188;
	fma.rn.f64 	%fd193, %fd26, %fd153, %fd190;
	fma.rn.f64 	%fd195, %fd194, %fd157, %fd192;
	fma.rn.f64 	%fd197, %fd196, %fd156, %fd193;
	sub.f64 	%fd198, %fd195, %fd197;
	st.shared.f64 	[%r25+360], %fd198;
	add.f64 	%fd199, %fd197, %fd195;
	st.shared.f64 	[%r25+144], %fd199;
	fma.rn.f64 	%fd201, %fd200, %fd144, 0d0000000000000000;
	fma.rn.f64 	%fd202, %fd27, %fd145, 0d0000000000000000;
	fma.rn.f64 	%fd203, %fd28, %fd148, %fd201;
	fma.rn.f64 	%fd204, %fd29, %fd149, %fd202;
	fma.rn.f64 	%fd205, %fd30, %fd152, %fd203;
	fma.rn.f64 	%fd206, %fd31, %fd153, %fd204;
	fma.rn.f64 	%fd207, %fd32, %fd157, %fd205;
	fma.rn.f64 	%fd208, %fd33, %fd156, %fd206;
	sub.f64 	%fd209, %fd207, %fd208;
	st.shared.f64 	[%r25+288], %fd209;
	add.f64 	%fd210, %fd208, %fd207;
	st.shared.f64 	[%r25+216], %fd210;
	add.s32 	%r8, %r56, 49;
	setp.lt.u32 	%p3, %r56, 7;
	mov.u32 	%r56, %r8;
	@%p3 bra 	$L__BB55_4;
$L__BB55_5:
	bar.sync 	0;
	mov.u32 	%r57, %tid.x;
	setp.gt.u32 	%p4, %r57, 63;
	@%p4 bra 	$L__BB55_16;
	ld.const.f64 	%fd220, [const_oddDofToQuad];
	ld.const.f64 	%fd222, [const_evenDofToQuad];
	ld.const.f64 	%fd227, [const_evenDofToQuad+16];
	ld.const.f64 	%fd229, [const_oddDofToQuad+24];
	ld.const.f64 	%fd230, [const_evenDofToQuad+24];
	shl.b32 	%r32, %r3, 9;
	cvt.s64.s32 	%rd11, %r32;
	ld.const.f64 	%fd236, [const_oddDofToQuad+32];
	ld.const.f64 	%fd249, [const_evenDofToQuad+64];
	ld.const.f64 	%fd251, [const_oddDofToQuad+72];
	ld.const.f64 	%fd253, [const_evenDofToQuad+72];
	ld.const.f64 	%fd255, [const_oddDofToQuad+80];
	ld.const.f64 	%fd258, [const_oddDofToQuad+88];
	ld.const.f64 	%fd259, [const_evenDofToQuad+88];
	ld.const.f64 	%fd265, [const_oddDofToQuad+96];
$L__BB55_7:
	setp.ge.s32 	%p5, %r3, %r15;
	and.b32  	%r26, %r57, 7;
	shr.u32 	%r27, %r57, 3;
	mad.lo.s32 	%r28, %r27, 576, %r5;
	mad.lo.s32 	%r29, %r26, 72, %r28;
	ld.shared.f64 	%fd212, [%r29];
	ld.shared.f64 	%fd213, [%r29+48];
	add.f64 	%fd34, %fd212, %fd213;
	sub.f64 	%fd35, %fd212, %fd213;
	ld.shared.f64 	%fd214, [%r29+8];
	ld.shared.f64 	%fd215, [%r29+40];
	add.f64 	%fd36, %fd214, %fd215;
	sub.f64 	%fd37, %fd214, %fd215;
	ld.shared.f64 	%fd216, [%r29+16];
	ld.shared.f64 	%fd217, [%r29+32];
	add.f64 	%fd38, %fd216, %fd217;
	sub.f64 	%fd39, %fd216, %fd217;
	ld.shared.f64 	%fd218, [%r29+24];
	add.f64 	%fd219, %fd218, %fd218;
	sub.f64 	%fd40, %fd218, %fd218;
	mul.f64 	%fd41, %fd219, 0d3FE0000000000000;
	fma.rn.f64 	%fd221, %fd220, %fd34, 0d0000000000000000;
	fma.rn.f64 	%fd223, %fd222, %fd35, 0d0000000000000000;
	fma.rn.f64 	%fd224, %fd15, %fd36, %fd221;
	fma.rn.f64 	%fd225, %fd16, %fd37, %fd223;
	fma.rn.f64 	%fd226, %fd17, %fd38, %fd224;
	fma.rn.f64 	%fd228, %fd227, %fd39, %fd225;
	fma.rn.f64 	%fd42, %fd229, %fd41, %fd226;
	fma.rn.f64 	%fd43, %fd230, %fd40, %fd228;
	mov.f64 	%fd466, 0d0000000000000000;
	mov.f64 	%fd467, %fd466;
	@%p5 bra 	$L__BB55_9;
	ld.param.u64 	%rd42, [_Z32massMatrixMultiplyConstantKernelILi7ELi8ELi3EEviPKdS1_S1_S1_Pd_param_1];
	cvta.to.global.u64 	%rd7, %rd42;
	shl.b32 	%r30, %r57, 3;
	and.b32  	%r31, %r30, 504;
	or.b32  	%r33, %r31, %r32;
	mul.wide.s32 	%rd8, %r33, 8;
	add.s64 	%rd9, %rd7, %rd8;
	ld.global.nc.f64 	%fd466, [%rd9];
	cvt.u64.u32 	%rd10, %r31;
	or.b64  	%rd12, %rd10, %rd11;
	shl.b64 	%rd13, %rd12, 3;
	add.s64 	%rd14, %rd7, %rd13;
	ld.global.nc.f64 	%fd467, [%rd14+56];
$L__BB55_9:
	add.f64 	%fd232, %fd42, %fd43;
	sub.f64 	%fd233, %fd42, %fd43;
	mul.f64 	%fd234, %fd232, %fd466;
	mul.f64 	%fd235, %fd233, %fd467;
	sub.f64 	%fd48, %fd234, %fd235;
	add.f64 	%fd49, %fd234, %fd235;
	fma.rn.f64 	%fd237, %fd236, %fd34, 0d0000000000000000;
	fma.rn.f64 	%fd238, %fd18, %fd35, 0d0000000000000000;
	fma.rn.f64 	%fd239, %fd19, %fd36, %fd237;
	fma.rn.f64 	%fd240, %fd20, %fd37, %fd238;
	fma.rn.f64 	%fd241, %fd21, %fd38, %fd239;
	fma.rn.f64 	%fd242, %fd22, %fd39, %fd240;
	fma.rn.f64 	%fd50, %fd23, %fd41, %fd241;
	fma.rn.f64 	%fd51, %fd24, %fd40, %fd242;
	mov.f64 	%fd468, 0d0000000000000000;
	mov.f64 	%fd469, %fd468;
	@%p5 bra 	$L__BB55_11;
	ld.param.u64 	%rd43, [_Z32massMatrixMultiplyConstantKernelILi7ELi8ELi3EEviPKdS1_S1_S1_Pd_param_1];
	cvta.to.global.u64 	%rd15, %rd43;
	shl.b32 	%r34, %r57, 3;
	and.b32  	%r35, %r34, 504;
	or.b32  	%r37, %r35, %r32;
	mul.wide.s32 	%rd16, %r37, 8;
	add.s64 	%rd17, %rd15, %rd16;
	ld.global.nc.f64 	%fd468, [%rd17+8];
	cvt.u64.u32 	%rd18, %r35;
	or.b64  	%rd20, %rd18, %rd11;
	shl.b64 	%rd21, %rd20, 3;
	add.s64 	%rd22, %rd15, %rd21;
	ld.global.nc.f64 	%fd469, [%rd22+48];
$L__BB55_11:
	add.f64 	%fd244, %fd50, %fd51;
	sub.f64 	%fd245, %fd50, %fd51;
	mul.f64 	%fd246, %fd244, %fd468;
	mul.f64 	%fd247, %fd245, %fd469;
	sub.f64 	%fd56, %fd246, %fd247;
	add.f64 	%fd57, %fd246, %fd247;
	fma.rn.f64 	%fd248, %fd25, %fd34, 0d0000000000000000;
	fma.rn.f64 	%fd250, %fd249, %fd35, 0d0000000000000000;
	fma.rn.f64 	%fd252, %fd251, %fd36, %fd248;
	fma.rn.f64 	%fd254, %fd253, %fd37, %fd250;
	fma.rn.f64 	%fd256, %fd255, %fd38, %fd252;
	fma.rn.f64 	%fd257, %fd26, %fd39, %fd254;
	fma.rn.f64 	%fd58, %fd258, %fd41, %fd256;
	fma.rn.f64 	%fd59, %fd259, %fd40, %fd257;
	mov.f64 	%fd470, 0d0000000000000000;
	mov.f64 	%fd471, %fd470;
	@%p5 bra 	$L__BB55_13;
	ld.param.u64 	%rd44, [_Z32massMatrixMultiplyConstantKernelILi7ELi8ELi3EEviPKdS1_S1_S1_Pd_param_1];
	cvta.to.global.u64 	%rd23, %rd44;
	shl.b32 	%r38, %r57, 3;
	and.b32  	%r39, %r38, 504;
	shl.b32 	%r40, %r3, 9;
	or.b32  	%r41, %r39, %r40;
	mul.wide.s32 	%rd24, %r41, 8;
	add.s64 	%rd25, %rd23, %rd24;
	ld.global.nc.f64 	%fd470, [%rd25+16];
	cvt.u64.u32 	%rd26, %r39;
	cvt.s64.s32 	%rd27, %r40;
	or.b64  	%rd28, %rd26, %rd27;
	shl.b64 	%rd29, %rd28, 3;
	add.s64 	%rd30, %rd23, %rd29;
	ld.global.nc.f64 	%fd471, [%rd30+40];
$L__BB55_13:
	add.f64 	%fd261, %fd58, %fd59;
	sub.f64 	%fd262, %fd58, %fd59;
	mul.f64 	%fd263, %fd261, %fd470;
	mul.f64 	%fd264, %fd262, %fd471;
	sub.f64 	%fd64, %fd263, %fd264;
	add.f64 	%fd65, %fd263, %fd264;
	fma.rn.f64 	%fd266, %fd265, %fd34, 0d0000000000000000;
	fma.rn.f64 	%fd267, %fd27, %fd35, 0d0000000000000000;
	fma.rn.f64 	%fd268, %fd28, %fd36, %fd266;
	fma.rn.f64 	%fd269, %fd29, %fd37, %fd267;
	fma.rn.f64 	%fd270, %fd30, %fd38, %fd268;
	fma.rn.f64 	%fd271, %fd31, %fd39, %fd269;
	fma.rn.f64 	%fd66, %fd32, %fd41, %fd270;
	fma.rn.f64 	%fd67, %fd33, %fd40, %fd271;
	mov.f64 	%fd472, 0d0000000000000000;
	mov.f64 	%fd473, %fd472;
	@%p5 bra 	$L__BB55_15;
	ld.param.u64 	%rd45, [_Z32massMatrixMultiplyConstantKernelILi7ELi8ELi3EEviPKdS1_S1_S1_Pd_param_1];
	cvta.to.global.u64 	%rd31, %rd45;
	shl.b32 	%r42, %r57, 3;
	and.b32  	%r43, %r42, 504;
	shl.b32 	%r44, %r3, 9;
	or.b32  	%r45, %r43, %r44;
	mul.wide.s32 	%rd32, %r45, 8;
	add.s64 	%rd33, %rd31, %rd32;
	ld.global.nc.f64 	%fd472, [%rd33+24];
	cvt.u64.u32 	%rd34, %r43;
	cvt.s64.s32 	%rd35, %r44;
	or.b64  	%rd36, %rd34, %rd35;
	shl.b64 	%rd37, %rd36, 3;
	add.s64 	%rd38, %rd31, %rd37;
	ld.global.nc.f64 	%fd473, [%rd38+32];
$L__BB55_15:
	add.f64 	%fd272, %fd66, %fd67;
	sub.f64 	%fd273, %fd66, %fd67;
	mul.f64 	%fd274, %fd272, %fd472;
	mul.f64 	%fd275, %fd273, %fd473;
	sub.f64 	%fd276, %fd274, %fd275;
	add.f64 	%fd277, %fd274, %fd275;
	fma.rn.f64 	%fd279, %fd220, %fd49, 0d0000000000000000;
	fma.rn.f64 	%fd281, %fd222, %fd48, 0d0000000000000000;
	fma.rn.f64 	%fd283, %fd236, %fd57, %fd279;
	fma.rn.f64 	%fd284, %fd18, %fd56, %fd281;
	fma.rn.f64 	%fd285, %fd25, %fd65, %fd283;
	fma.rn.f64 	%fd287, %fd249, %fd64, %fd284;
	fma.rn.f64 	%fd289, %fd265, %fd277, %fd285;
	fma.rn.f64 	%fd290, %fd27, %fd276, %fd287;
	sub.f64 	%fd291, %fd289, %fd290;
	shr.u32 	%r46, %r57, 3;
	mad.lo.s32 	%r47, %r46, 576, %r5;
	and.b32  	%r48, %r57, 7;
	mad.lo.s32 	%r49, %r48, 72, %r47;
	st.shared.f64 	[%r49+48], %fd291;
	add.f64 	%fd292, %fd289, %fd290;
	st.shared.f64 	[%r49], %fd292;
	fma.rn.f64 	%fd293, %fd15, %fd49, 0d0000000000000000;
	fma.rn.f64 	%fd294, %fd16, %fd48, 0d0000000000000000;
	fma.rn.f64 	%fd295, %fd19, %fd57, %fd293;
	fma.rn.f64 	%fd296, %fd20, %fd56, %fd294;
	fma.rn.f64 	%fd298, %fd251, %fd65, %fd295;
	fma.rn.f64 	%fd300, %fd253, %fd64, %fd296;
	fma.rn.f64 	%fd301, %fd28, %fd277, %fd298;
	fma.rn.f64 	%fd302, %fd29, %fd276, %fd300;
	sub.f64 	%fd303, %fd301, %fd302;
	st.shared.f64 	[%r49+40], %fd303;
	add.f64 	%fd304, %fd301, %fd302;
	st.shared.f64 	[%r49+8], %fd304;
	fma.rn.f64 	%fd305, %fd17, %fd49, 0d0000000000000000;
	fma.rn.f64 	%fd307, %fd227, %fd48, 0d0000000000000000;
	fma.rn.f64 	%fd308, %fd21, %fd57, %fd305;
	fma.rn.f64 	%fd309, %fd22, %fd56, %fd307;
	fma.rn.f64 	%fd311, %fd255, %fd65, %fd308;
	fma.rn.f64 	%fd312, %fd26, %fd64, %fd309;
	fma.rn.f64 	%fd313, %fd30, %fd277, %fd311;
	fma.rn.f64 	%fd314, %fd31, %fd276, %fd312;
	sub.f64 	%fd315, %fd313, %fd314;
	st.shared.f64 	[%r49+32], %fd315;
	add.f64 	%fd316, %fd313, %fd314;
	st.shared.f64 	[%r49+16], %fd316;
	fma.rn.f64 	%fd318, %fd229, %fd49, 0d0000000000000000;
	fma.rn.f64 	%fd320, %fd230, %fd48, 0d0000000000000000;
	fma.rn.f64 	%fd321, %fd23, %fd57, %fd318;
	fma.rn.f64 	%fd322, %fd24, %fd56, %fd320;
	fma.rn.f64 	%fd324, %fd258, %fd65, %fd321;
	fma.rn.f64 	%fd326, %fd259, %fd64, %fd322;
	fma.rn.f64 	%fd327, %fd32, %fd277, %fd324;
	fma.rn.f64 	%fd328, %fd33, %fd276, %fd326;
	add.f64 	%fd329, %fd327, %fd328;
	st.shared.f64 	[%r49+24], %fd329;
	add.s32 	%r11, %r57, 49;
	setp.lt.u32 	%p9, %r57, 15;
	mov.u32 	%r57, %r11;
	@%p9 bra 	$L__BB55_7;
$L__BB55_16:
	mov.u32 	%r58, %tid.x;
	setp.gt.u32 	%p10, %r58, 55;
	bar.sync 	0;
	@%p10 bra 	$L__BB55_19;
	ld.const.f64 	%fd346, [const_oddDofToQuad];
	ld.const.f64 	%fd348, [const_evenDofToQuad];
	ld.const.f64 	%fd350, [const_oddDofToQuad+32];
	ld.const.f64 	%fd354, [const_evenDofToQuad+64];
	ld.const.f64 	%fd356, [const_oddDofToQuad+96];
	ld.const.f64 	%fd365, [const_oddDofToQuad+72];
	ld.const.f64 	%fd367, [const_evenDofToQuad+72];
	ld.const.f64 	%fd374, [const_evenDofToQuad+16];
	ld.const.f64 	%fd378, [const_oddDofToQuad+80];
	ld.const.f64 	%fd385, [const_oddDofToQuad+24];
	ld.const.f64 	%fd387, [const_evenDofToQuad+24];
	ld.const.f64 	%fd391, [const_oddDofToQuad+88];
	ld.const.f64 	%fd393, [const_evenDofToQuad+88];
$L__BB55_18:
	cvt.u16.u32 	%rs17, %r58;
	mul.lo.s16 	%rs18, %rs17, 37;
	shr.u16 	%rs19, %rs18, 8;
	sub.s16 	%rs20, %rs17, %rs19;
	and.b16  	%rs21, %rs20, 254;
	shr.u16 	%rs22, %rs21, 1;
	add.s16 	%rs23, %rs22, %rs19;
	and.b16  	%rs24, %rs23, 252;
	shr.u16 	%rs25, %rs24, 2;
	mul.lo.s16 	%rs26, %rs25, 7;
	sub.s16 	%rs27, %rs17, %rs26;
	mul.wide.u16 	%r50, %rs25, 576;
	add.s32 	%r51, %r5, %r50;
	and.b16  	%rs28, %rs27, 255;
	mul.wide.u16 	%r52, %rs28, 8;
	add.s32 	%r53, %r51, %r52;
	ld.shared.f64 	%fd330, [%r53];
	ld.shared.f64 	%fd331, [%r53+504];
	add.f64 	%fd332, %fd330, %fd331;
	sub.f64 	%fd333, %fd330, %fd331;
	ld.shared.f64 	%fd334, [%r53+72];
	ld.shared.f64 	%fd335, [%r53+432];
	add.f64 	%fd336, %fd334, %fd335;
	sub.f64 	%fd337, %fd334, %fd335;
	ld.shared.f64 	%fd338, [%r53+144];
	ld.shared.f64 	%fd339, [%r53+360];
	add.f64 	%fd340, %fd338, %fd339;
	sub.f64 	%fd341, %fd338, %fd339;
	ld.shared.f64 	%fd342, [%r53+216];
	ld.shared.f64 	%fd343, [%r53+288];
	add.f64 	%fd344, %fd342, %fd343;
	sub.f64 	%fd345, %fd342, %fd343;
	fma.rn.f64 	%fd347, %fd346, %fd332, 0d0000000000000000;
	fma.rn.f64 	%fd349, %fd348, %fd333, 0d0000000000000000;
	fma.rn.f64 	%fd351, %fd350, %fd336, %fd347;
	fma.rn.f64 	%fd352, %fd18, %fd337, %fd349;
	fma.rn.f64 	%fd353, %fd25, %fd340, %fd351;
	fma.rn.f64 	%fd355, %fd354, %fd341, %fd352;
	fma.rn.f64 	%fd357, %fd356, %fd344, %fd353;
	fma.rn.f64 	%fd358, %fd27, %fd345, %fd355;
	sub.f64 	%fd359, %fd357, %fd358;
	st.shared.f64 	[%r53+432], %fd359;
	add.f64 	%fd360, %fd357, %fd358;
	st.shared.f64 	[%r53], %fd360;
	fma.rn.f64 	%fd361, %fd15, %fd332, 0d0000000000000000;
	fma.rn.f64 	%fd362, %fd16, %fd333, 0d0000000000000000;
	fma.rn.f64 	%fd363, %fd19, %fd336, %fd361;
	fma.rn.f64 	%fd364, %fd20, %fd337, %fd362;
	fma.rn.f64 	%fd366, %fd365, %fd340, %fd363;
	fma.rn.f64 	%fd368, %fd367, %fd341, %fd364;
	fma.rn.f64 	%fd369, %fd28, %fd344, %fd366;
	fma.rn.f64 	%fd370, %fd29, %fd345, %fd368;
	sub.f64 	%fd371, %fd369, %fd370;
	st.shared.f64 	[%r53+360], %fd371;
	add.f64 	%fd372, %fd369, %fd370;
	st.shared.f64 	[%r53+72], %fd372;
	fma.rn.f64 	%fd373, %fd17, %fd332, 0d0000000000000000;
	fma.rn.f64 	%fd375, %fd374, %fd333, 0d0000000000000000;
	fma.rn.f64 	%fd376, %fd21, %fd336, %fd373;
	fma.rn.f64 	%fd377, %fd22, %fd337, %fd375;
	fma.rn.f64 	%fd379, %fd378, %fd340, %fd376;
	fma.rn.f64 	%fd380, %fd26, %fd341, %fd377;
	fma.rn.f64 	%fd381, %fd30, %fd344, %fd379;
	fma.rn.f64 	%fd382, %fd31, %fd345, %fd380;
	sub.f64 	%fd383, %fd381, %fd382;
	st.shared.f64 	[%r53+288], %fd383;
	add.f64 	%fd384, %fd381, %fd382;
	st.shared.f64 	[%r53+144], %fd384;
	fma.rn.f64 	%fd386, %fd385, %fd332, 0d0000000000000000;
	fma.rn.f64 	%fd388, %fd387, %fd333, 0d0000000000000000;
	fma.rn.f64 	%fd389, %fd23, %fd336, %fd386;
	fma.rn.f64 	%fd390, %fd24, %fd337, %fd388;
	fma.rn.f64 	%fd392, %fd391, %fd340, %fd389;
	fma.rn.f64 	%fd394, %fd393, %fd341, %fd390;
	fma.rn.f64 	%fd395, %fd32, %fd344, %fd392;
	fma.rn.f64 	%fd396, %fd33, %fd345, %fd394;
	add.f64 	%fd397, %fd395, %fd396;
	st.shared.f64 	[%r53+216], %fd397;
	add.s32 	%r14, %r58, 49;
	setp.lt.u32 	%p11, %r58, 7;
	mov.u32 	%r58, %r14;
	@%p11 bra 	$L__BB55_18;
$L__BB55_19:
	setp.ge.s32 	%p12, %r3, %r15;
	bar.sync 	0;
	ld.shared.f64 	%fd398, [%r6];
	ld.shared.f64 	%fd399, [%r6+4032];
	add.f64 	%fd400, %fd398, %fd399;
	sub.f64 	%fd401, %fd398, %fd399;
	ld.shared.f64 	%fd402, [%r6+576];
	ld.shared.f64 	%fd403, [%r6+3456];
	add.f64 	%fd404, %fd402, %fd403;
	sub.f64 	%fd405, %fd402, %fd403;
	ld.shared.f64 	%fd406, [%r6+1152];
	ld.shared.f64 	%fd407, [%r6+2880];
	add.f64 	%fd408, %fd406, %fd407;
	sub.f64 	%fd409, %fd406, %fd407;
	ld.shared.f64 	%fd410, [%r6+1728];
	ld.shared.f64 	%fd411, [%r6+2304];
	add.f64 	%fd412, %fd410, %fd411;
	sub.f64 	%fd413, %fd410, %fd411;
	ld.const.f64 	%fd414, [const_oddDofToQuad];
	fma.rn.f64 	%fd415, %fd414, %fd400, 0d0000000000000000;
	ld.const.f64 	%fd416, [const_evenDofToQuad];
	fma.rn.f64 	%fd417, %fd416, %fd401, 0d0000000000000000;
	ld.const.f64 	%fd418, [const_oddDofToQuad+32];
	fma.rn.f64 	%fd419, %fd418, %fd404, %fd415;
	fma.rn.f64 	%fd420, %fd18, %fd405, %fd417;
	fma.rn.f64 	%fd421, %fd25, %fd408, %fd419;
	ld.const.f64 	%fd422, [const_evenDofToQuad+64];
	fma.rn.f64 	%fd423, %fd422, %fd409, %fd420;
	ld.const.f64 	%fd424, [const_oddDofToQuad+96];
	fma.rn.f64 	%fd72, %fd424, %fd412, %fd421;
	fma.rn.f64 	%fd73, %fd27, %fd413, %fd423;
	fma.rn.f64 	%fd425, %fd15, %fd400, 0d0000000000000000;
	fma.rn.f64 	%fd426, %fd16, %fd401, 0d0000000000000000;
	fma.rn.f64 	%fd427, %fd19, %fd404, %fd425;
	fma.rn.f64 	%fd428, %fd20, %fd405, %fd426;
	ld.const.f64 	%fd429, [const_oddDofToQuad+72];
	fma.rn.f64 	%fd430, %fd429, %fd408, %fd427;
	ld.const.f64 	%fd431, [const_evenDofToQuad+72];
	fma.rn.f64 	%fd432, %fd431, %fd409, %fd428;
	fma.rn.f64 	%fd74, %fd28, %fd412, %fd430;
	fma.rn.f64 	%fd75, %fd29, %fd413, %fd432;
	fma.rn.f64 	%fd433, %fd17, %fd400, 0d0000000000000000;
	ld.const.f64 	%fd434, [const_evenDofToQuad+16];
	fma.rn.f64 	%fd435, %fd434, %fd401, 0d0000000000000000;
	fma.rn.f64 	%fd436, %fd21, %fd404, %fd433;
	fma.rn.f64 	%fd437, %fd22, %fd405, %fd435;
	ld.const.f64 	%fd438, [const_oddDofToQuad+80];
	fma.rn.f64 	%fd439, %fd438, %fd408, %fd436;
	fma.rn.f64 	%fd440, %fd26, %fd409, %fd437;
	fma.rn.f64 	%fd76, %fd30, %fd412, %fd439;
	fma.rn.f64 	%fd77, %fd31, %fd413, %fd440;
	ld.const.f64 	%fd441, [const_oddDofToQuad+24];
	fma.rn.f64 	%fd442, %fd441, %fd400, 0d0000000000000000;
	ld.const.f64 	%fd443, [const_evenDofToQuad+24];
	fma.rn.f64 	%fd444, %fd443, %fd401, 0d0000000000000000;
	fma.rn.f64 	%fd445, %fd23, %fd404, %fd442;
	fma.rn.f64 	%fd446, %fd24, %fd405, %fd444;
	ld.const.f64 	%fd447, [const_oddDofToQuad+88];
	fma.rn.f64 	%fd448, %fd447, %fd408, %fd445;
	ld.const.f64 	%fd449, [const_evenDofToQuad+88];
	fma.rn.f64 	%fd450, %fd449, %fd409, %fd446;
	fma.rn.f64 	%fd451, %fd32, %fd412, %fd448;
	fma.rn.f64 	%fd452, %fd33, %fd413, %fd450;
	add.f64 	%fd78, %fd451, %fd452;
	@%p12 bra 	$L__BB55_21;
	ld.param.u64 	%rd46, [_Z32massMatrixMultiplyConstantKernelILi7ELi8ELi3EEviPKdS1_S1_S1_Pd_param_5];
	mov.u32 	%r54, %tid.x;
	mad.lo.s32 	%r55, %r3, 343, %r54;
	cvta.to.global.u64 	%rd39, %rd46;
	mul.wide.s32 	%rd40, %r55, 8;
	add.s64 	%rd41, %rd39, %rd40;
	add.f64 	%fd453, %fd72, %fd73;
	st.global.f64 	[%rd41], %fd453;
	add.f64 	%fd454, %fd74, %fd75;
	st.global.f64 	[%rd41+392], %fd454;
	add.f64 	%fd455, %fd76, %fd77;
	st.global.f64 	[%rd41+784], %fd455;
	st.global.f64 	[%rd41+1176], %fd78;
	sub.f64 	%fd456, %fd76, %fd77;
	st.global.f64 	[%rd41+1568], %fd456;
	sub.f64 	%fd457, %fd74, %fd75;
	st.global.f64 	[%rd41+1960], %fd457;
	sub.f64 	%fd458, %fd72, %fd73;
	st.global.f64 	[%rd41+2352], %fd458;
$L__BB55_21:
	ret;

}
	// .globl	_Z32massMatrixMultiplyRegisterKernelILi7ELi9ELi3EEviPKdS1_S1_S1_Pd
.visible .entry _Z32massMatrixMultiplyRegisterKernelILi7ELi9ELi3EEviPKdS1_S1_S1_Pd(
	.param .u32 _Z32massMatrixMultiplyRegisterKernelILi7ELi9ELi3EEviPKdS1_S1_S1_Pd_param_0,
	.param .u64 .ptr .align 1 _Z32massMatrixMultiplyRegisterKernelILi7ELi9ELi3EEviPKdS1_S1_S1_Pd_param_1,
	.param .u64 .ptr .align 1 _Z32massMatrixMultiplyRegisterKernelILi7ELi9ELi3EEviPKdS1_S1_S1_Pd_param_2,
	.param .u64 .ptr .align 1 _Z32massMatrixMultiplyRegisterKernelILi7ELi9ELi3EEviPKdS1_S1_S1_Pd_param_3,
	.param .u64 .ptr .align 1 _Z32massMatrixMultiplyRegisterKernelILi7ELi9ELi3EEviPKdS1_S1_S1_Pd_param_4,
	.param .u64 .ptr .align 1 _Z32massMatrixMultiplyRegisterKernelILi7ELi9ELi3EEviPKdS1_S1_S1_Pd_param_5
)
{
	.reg .pred 	%p<15>;
	.reg .b16 	%rs<35>;
	.reg .b32 	%r<49>;
	.reg .b64 	%rd<38>;
	.reg .b64 	%fd<486>;
	// demoted variable
	.shared .align 8 .b8 _ZZ32massMatrixMultiplyRegisterKernelILi7ELi9ELi3EEviPKdS1_S1_S1_PdE6s_tmp1[17496];
	// demoted variable
	.shared .align 8 .b8 _ZZ32massMatrixMultiplyRegisterKernelILi7ELi9ELi3EEviPKdS1_S1_S1_PdE14s_oddDofToQuad[160];
	// demoted variable
	.shared .align 8 .b8 _ZZ32massMatrixMultiplyRegisterKernelILi7ELi9ELi3EEviPKdS1_S1_S1_PdE15s_evenDofToQuad[160];
	ld.param.u32 	%r14, [_Z32massMatrixMultiplyRegisterKernelILi7ELi9ELi3EEviPKdS1_S1_S1_Pd_param_0];
	ld.param.u64 	%rd3, [_Z32massMatrixMultiplyRegisterKernelILi7ELi9ELi3EEviPKdS1_S1_S1_Pd_param_2];
	ld.param.u64 	%rd4, [_Z32massMatrixMultiplyRegisterKernelILi7ELi9ELi3EEviPKdS1_S1_S1_Pd_param_3];
	ld.param.u64 	%rd5, [_Z32massMatrixMultiplyRegisterKernelILi7ELi9ELi3EEviPKdS1_S1_S1_Pd_param_4];
	mov.u32 	%r1, %tid.x;
	mov.u32 	%r2, %tid.y;
	mov.u32 	%r15, %ctaid.x;
	mad.lo.s32 	%r3, %r15, 3, %r2;
	setp.ge.s32 	%p1, %r3, %r14;
	@%p1 bra 	$L__BB56_2;
	cvta.to.global.u64 	%rd7, %rd5;
	mad.lo.s32 	%r16, %r3, 343, %r1;
	mul.wide.s32 	%rd8, %r16, 8;
	add.s64 	%rd9, %rd7, %rd8;
	ld.global.nc.f64 	%fd476, [%rd9];
	ld.global.nc.f64 	%fd475, [%rd9+392];
	ld.global.nc.f64 	%fd474, [%rd9+784];
	ld.global.nc.f64 	%fd473, [%rd9+1176];
	ld.global.nc.f64 	%fd472, [%rd9+1568];
	ld.global.nc.f64 	%fd471, [%rd9+1960];
	ld.global.nc.f64 	%fd470, [%rd9+2352];
$L__BB56_2:
	setp.gt.u32 	%p2, %r1, 19;
	@%p2 bra 	$L__BB56_4;
	cvta.to.global.u64 	%rd10, %rd3;
	mul.wide.u32 	%rd11, %r1, 8;
	add.s64 	%rd12, %rd10, %rd11;
	ld.global.nc.f64 	%fd107, [%rd12];
	shl.b32 	%r17, %r1, 3;
	mov.u32 	%r18, _ZZ32massMatrixMultiplyRegisterKernelILi7ELi9ELi3EEviPKdS1_S1_S1_PdE14s_oddDofToQuad;
	add.s32 	%r19, %r18, %r17;
	st.shared.f64 	[%r19], %fd107;
	cvta.to.global.u64 	%rd13, %rd4;
	add.s64 	%rd14, %rd13, %rd11;
	ld.global.nc.f64 	%fd108, [%rd14];
	mov.u32 	%r20, _ZZ32massMatrixMultiplyRegisterKernelILi7ELi9ELi3EEviPKdS1_S1_S1_PdE15s_evenDofToQuad;
	add.s32 	%r21, %r20, %r17;
	st.shared.f64 	[%r21], %fd108;
$L__BB56_4:
	cvt.u16.u32 	%rs1, %r1;
	bar.sync 	0;
	ld.shared.f64 	%fd15, [_ZZ32massMatrixMultiplyRegisterKernelILi7ELi9ELi3EEviPKdS1_S1_S1_PdE14s_oddDofToQuad];
	ld.shared.f64 	%fd16, [_ZZ32massMatrixMultiplyRegisterKernelILi7ELi9ELi3EEviPKdS1_S1_S1_PdE15s_evenDofToQuad];
	ld.shared.f64 	%fd17, [_ZZ32massMatrixMultiplyRegisterKernelILi7ELi9ELi3EEviPKdS1_S1_S1_PdE14s_oddDofToQuad+8];
	ld.shared.f64 	%fd18, [_ZZ32massMatrixMultiplyRegisterKernelILi7ELi9ELi3EEviPKdS1_S1_S1_PdE15s_evenDofToQuad+8];
	ld.shared.f64 	%fd19, [_ZZ32massMatrixMultiplyRegisterKernelILi7ELi9ELi3EEviPKdS1_S1_S1_PdE14s_oddDofToQuad+16];
	ld.shared.f64 	%fd20, [_ZZ32massMatrixMultiplyRegisterKernelILi7ELi9ELi3EEviPKdS1_S1_S1_PdE15s_evenDofToQuad+16];
	ld.shared.f64 	%fd21, [_ZZ32massMatrixMultiplyRegisterKernelILi7ELi9ELi3EEviPKdS1_S1_S1_PdE14s_oddDofToQuad+24];
	ld.shared.f64 	%fd22, [_ZZ32massMatrixMultiplyRegisterKernelILi7ELi9ELi3EEviPKdS1_S1_S1_PdE15s_evenDofToQuad+24];
	ld.shared.f64 	%fd23, [_ZZ32massMatrixMultiplyRegisterKernelILi7ELi9ELi3EEviPKdS1_S1_S1_PdE14s_oddDofToQuad+32];
	ld.shared.f64 	%fd24, [_ZZ32massMatrixMultiplyRegisterKernelILi7ELi9ELi3EEviPKdS1_S1_S1_PdE15s_evenDofToQuad+32];
	ld.shared.f64 	%fd25, [_ZZ32massMatrixMultiplyRegisterKernelILi7ELi9ELi3EEviPKdS1_S1_S1_PdE14s_oddDofToQuad+40];
	ld.shared.f64 	%fd26, [_ZZ32massMatrixMultiplyRegisterKernelILi7ELi9ELi3EEviPKdS1_S1_S1_PdE15s_evenDofToQuad+40];
	ld.shared.f64 	%fd27, [_ZZ32massMatrixMultiplyRegisterKernelILi7ELi9ELi3EEviPKdS1_S1_S1_PdE14s_oddDofToQuad+48];
	ld.shared.f64 	%fd28, [_ZZ32massMatrixMultiplyRegisterKernelILi7ELi9ELi3EEviPKdS1_S1_S1_PdE15s_evenDofToQuad+48];
	ld.shared.f64 	%fd29, [_ZZ32massMatrixMultiplyRegisterKernelILi7ELi9ELi3EEviPKdS1_S1_S1_PdE14s_oddDofToQuad+56];
	ld.shared.f64 	%fd30, [_ZZ32massMatrixMultiplyRegisterKernelILi7ELi9ELi3EEviPKdS1_S1_S1_PdE15s_evenDofToQuad+56];
	ld.shared.f64 	%fd31, [_ZZ32massMatrixMultiplyRegisterKernelILi7ELi9ELi3EEviPKdS1_S1_S1_PdE14s_oddDofToQuad+64];
	ld.shared.f64 	%fd32, [_ZZ32massMatrixMultiplyRegisterKernelILi7ELi9ELi3EEviPKdS1_S1_S1_PdE15s_evenDofToQuad+64];
	ld.shared.f64 	%fd33, [_ZZ32massMatrixMultiplyRegisterKernelILi7ELi9ELi3EEviPKdS1_S1_S1_PdE14s_oddDofToQuad+72];
	ld.shared.f64 	%fd34, [_ZZ32massMatrixMultiplyRegisterKernelILi7ELi9ELi3EEviPKdS1_S1_S1_PdE15s_evenDofToQuad+72];
	ld.shared.f64 	%fd35, [_ZZ32massMatrixMultiplyRegisterKernelILi7ELi9ELi3EEviPKdS1_S1_S1_PdE14s_oddDofToQuad+80];
	ld.shared.f64 	%fd36, [_ZZ32massMatrixMultiplyRegisterKernelILi7ELi9ELi3EEviPKdS1_S1_S1_PdE15s_evenDofToQuad+80];
	ld.shared.f64 	%fd37, [_ZZ32massMatrixMultiplyRegisterKernelILi7ELi9ELi3EEviPKdS1_S1_S1_PdE14s_oddDofToQuad+88];
	ld.shared.f64 	%fd38, [_ZZ32massMatrixMultiplyRegisterKernelILi7ELi9ELi3EEviPKdS1_S1_S1_PdE15s_evenDofToQuad+88];
	ld.shared.f64 	%fd39, [_ZZ32massMatrixMultiplyRegisterKernelILi7ELi9ELi3EEviPKdS1_S1_S1_PdE14s_oddDofToQuad+96];
	ld.shared.f64 	%fd40, [_ZZ32massMatrixMultiplyRegisterKernelILi7ELi9ELi3EEviPKdS1_S1_S1_PdE15s_evenDofToQuad+96];
	ld.shared.f64 	%fd41, [_ZZ32massMatrixMultiplyRegisterKernelILi7ELi9ELi3EEviPKdS1_S1_S1_PdE14s_oddDofToQuad+104];
	ld.shared.f64 	%fd42, [_ZZ32massMatrixMultiplyRegisterKernelILi7ELi9ELi3EEviPKdS1_S1_S1_PdE15s_evenDofToQuad+104];
	ld.shared.f64 	%fd43, [_ZZ32massMatrixMultiplyRegisterKernelILi7ELi9ELi3EEviPKdS1_S1_S1_PdE14s_oddDofToQuad+112];
	ld.shared.f64 	%fd44, [_ZZ32massMatrixMultiplyRegisterKernelILi7ELi9ELi3EEviPKdS1_S1_S1_PdE15s_evenDofToQuad+112];
	ld.shared.f64 	%fd45, [_ZZ32massMatrixMultiplyRegisterKernelILi7ELi9ELi3EEviPKdS1_S1_S1_PdE14s_oddDofToQuad+120];
	ld.shared.f64 	%fd46, [_ZZ32massMatrixMultiplyRegisterKernelILi7ELi9ELi3EEviPKdS1_S1_S1_PdE15s_evenDofToQuad+120];
	ld.shared.f64 	%fd47, [_ZZ32massMatrixMultiplyRegisterKernelILi7ELi9ELi3EEviPKdS1_S1_S1_PdE14s_oddDofToQuad+128];
	ld.shared.f64 	%fd48, [_ZZ32massMatrixMultiplyRegisterKernelILi7ELi9ELi3EEviPKdS1_S1_S1_PdE15s_evenDofToQuad+128];
	ld.shared.f64 	%fd49, [_ZZ32massMatrixMultiplyRegisterKernelILi7ELi9ELi3EEviPKdS1_S1_S1_PdE14s_oddDofToQuad+136];
	ld.shared.f64 	%fd50, [_ZZ32massMatrixMultiplyRegisterKernelILi7ELi9ELi3EEviPKdS1_S1_S1_PdE15s_evenDofToQuad+136];
	ld.shared.f64 	%fd51, [_ZZ32massMatrixMultiplyRegisterKernelILi7ELi9ELi3EEviPKdS1_S1_S1_PdE14s_oddDofToQuad+144];
	ld.shared.f64 	%fd52, [_ZZ32massMatrixMultiplyRegisterKernelILi7ELi9ELi3EEviPKdS1_S1_S1_PdE15s_evenDofToQuad+144];
	ld.shared.f64 	%fd53, [_ZZ32massMatrixMultiplyRegisterKernelILi7ELi9ELi3EEviPKdS1_S1_S1_PdE14s_oddDofToQuad+152];
	ld.shared.f64 	%fd54, [_ZZ32massMatrixMultiplyRegisterKernelILi7ELi9ELi3EEviPKdS1_S1_S1_PdE15s_evenDofToQuad+152];
	mul.hi.u16 	%rs2, %rs1, 9363;
	mul.lo.s16 	%rs3, %rs2, 7;
	sub.s16 	%rs4, %rs1, %rs3;
	add.f64 	%fd109, %fd476, %fd470;
	sub.f64 	%fd110, %fd476, %fd470;
	add.f64 	%fd111, %fd475, %fd471;
	sub.f64 	%fd112, %fd475, %fd471;
	add.f64 	%fd113, %fd474, %fd472;
	sub.f64 	%fd114, %fd474, %fd472;
	add.f64 	%fd115, %fd473, %fd473;
	sub.f64 	%fd116, %fd473, %fd473;
	mul.f64 	%fd117, %fd115, 0d3FE0000000000000;
	mov.u32 	%r22, _ZZ32massMatrixMultiplyRegisterKernelILi7ELi9ELi3EEviPKdS1_S1_S1_PdE6s_tmp1;
	mad.lo.s32 	%r4, %r2, 5832, %r22;
	mul.wide.u16 	%r23, %rs2, 72;
	add.s32 	%r24, %r4, %r23;
	mul.wide.u16 	%r25, %rs4, 8;
	add.s32 	%r5, %r24, %r25;
	fma.rn.f64 	%fd118, %fd15, %fd109, 0d0000000000000000;
	fma.rn.f64 	%fd119, %fd16, %fd110, 0d0000000000000000;
	fma.rn.f64 	%fd120, %fd17, %fd111, %fd118;
	fma.rn.f64 	%fd121, %fd18, %fd112, %fd119;
	fma.rn.f64 	%fd122, %fd19, %fd113, %fd120;
	fma.rn.f64 	%fd123, %fd20, %fd114, %fd121;
	fma.rn.f64 	%fd124, %fd21, %fd117, %fd122;
	fma.rn.f64 	%fd125, %fd22, %fd116, %fd123;
	sub.f64 	%fd126, %fd124, %fd125;
	st.shared.f64 	[%r5+5184], %fd126;
	add.f64 	%fd127, %fd125, %fd124;
	st.shared.f64 	[%r5], %fd127;
	fma.rn.f64 	%fd128, %fd23, %fd109, 0d0000000000000000;
	fma.rn.f64 	%fd129, %fd24, %fd110, 0d0000000000000000;
	fma.rn.f64 	%fd130, %fd25, %fd111, %fd128;
	fma.rn.f64 	%fd131, %fd26, %fd112, %fd129;
	fma.rn.f64 	%fd132, %fd27, %fd113, %fd130;
	fma.rn.f64 	%fd133, %fd28, %fd114, %fd131;
	fma.rn.f64 	%fd134, %fd29, %fd117, %fd132;
	fma.rn.f64 	%fd135, %fd30, %fd116, %fd133;
	sub.f64 	%fd136, %fd134, %fd135;
	st.shared.f64 	[%r5+4536], %fd136;
	add.f64 	%fd137, %fd135, %fd134;
	st.shared.f64 	[%r5+648], %fd137;
	fma.rn.f64 	%fd138, %fd31, %fd109, 0d0000000000000000;
	fma.rn.f64 	%fd139, %fd32, %fd110, 0d0000000000000000;
	fma.rn.f64 	%fd140, %fd33, %fd111, %fd138;
	fma.rn.f64 	%fd141, %fd34, %fd112, %fd139;
	fma.rn.f64 	%fd142, %fd35, %fd113, %fd140;
	fma.rn.f64 	%fd143, %fd36, %fd114, %fd141;
	fma.rn.f64 	%fd144, %fd37, %fd117, %fd142;
	fma.rn.f64 	%fd145, %fd38, %fd116, %fd143;
	sub.f64 	%fd146, %fd144, %fd145;
	st.shared.f64 	[%r5+3888], %fd146;
	add.f64 	%fd147, %fd145, %fd144;
	st.shared.f64 	[%r5+1296], %fd147;
	fma.rn.f64 	%fd148, %fd39, %fd109, 0d0000000000000000;
	fma.rn.f64 	%fd149, %fd40, %fd110, 0d0000000000000000;
	fma.rn.f64 	%fd150, %fd41, %fd111, %fd148;
	fma.rn.f64 	%fd151, %fd42, %fd112, %fd149;
	fma.rn.f64 	%fd152, %fd43, %fd113, %fd150;
	fma.rn.f64 	%fd153, %fd44, %fd114, %fd151;
	fma.rn.f64 	%fd154, %fd45, %fd117, %fd152;
	fma.rn.f64 	%fd155, %fd46, %fd116, %fd153;
	sub.f64 	%fd156, %fd154, %fd155;
	st.shared.f64 	[%r5+3240], %fd156;
	add.f64 	%fd157, %fd155, %fd154;
	st.shared.f64 	[%r5+1944], %fd157;
	fma.rn.f64 	%fd158, %fd47, %fd109, 0d0000000000000000;
	fma.rn.f64 	%fd159, %fd48, %fd110, 0d0000000000000000;
	fma.rn.f64 	%fd160, %fd49, %fd111, %fd158;
	fma.rn.f64 	%fd161, %fd50, %fd112, %fd159;
	fma.rn.f64 	%fd162, %fd51, %fd113, %fd160;
	fma.rn.f64 	%fd163, %fd52, %fd114, %fd161;
	fma.rn.f64 	%fd164, %fd53, %fd117, %fd162;
	fma.rn.f64 	%fd165, %fd54, %fd116, %fd163;
	add.f64 	%fd166, %fd165, %fd164;
	st.shared.f64 	[%r5+2592], %fd166;
	bar.sync 	0;
	setp.gt.u32 	%p3, %r1, 62;
	@%p3 bra 	$L__BB56_7;
	mov.u32 	%r46, %r1;
$L__BB56_6:
	cvt.u16.u32 	%rs5, %r46;
	mul.lo.s16 	%rs6, %rs5, 37;
	shr.u16 	%rs7, %rs6, 8;
	sub.s16 	%rs8, %rs5, %rs7;
	and.b16  	%rs9, %rs8, 254;
	shr.u16 	%rs10, %rs9, 1;
	add.s16 	%rs11, %rs10, %rs7;
	and.b16  	%rs12, %rs11, 252;
	shr.u16 	%rs13, %rs12, 2;
	mul.lo.s16 	%rs14, %rs13, 7;
	sub.s16 	%rs15, %rs5, %rs14;
	mul.wide.u16 	%r26, %rs13, 648;
	add.s32 	%r27, %r4, %r26;
	and.b16  	%rs16, %rs15, 255;
	mul.wide.u16 	%r28, %rs16, 8;
	add.s32 	%r29, %r27, %r28;
	ld.shared.f64 	%fd167, [%r29];
	ld.shared.f64 	%fd168, [%r29+432];
	add.f64 	%fd169, %fd167, %fd168;
	sub.f64 	%fd170, %fd167, %fd168;
	ld.shared.f64 	%fd171, [%r29+72];
	ld.shared.f64 	%fd172, [%r29+360];
	add.f64 	%fd173, %fd171, %fd172;
	sub.f64 	%fd174, %fd171, %fd172;
	ld.shared.f64 	%fd175, [%r29+144];
	ld.shared.f64 	%fd176, [%r29+288];
	add.f64 	%fd177, %fd175, %fd176;
	sub.f64 	%fd178, %fd175, %fd176;
	ld.shared.f64 	%fd179, [%r29+216];
	add.f64 	%fd180, %fd179, %fd179;
	sub.f64 	%fd181, %fd179, %fd179;
	mul.f64 	%fd182, %fd180, 0d3FE0000000000000;
	fma.rn.f64 	%fd183, %fd15, %fd169, 0d0000000000000000;
	fma.rn.f64 	%fd184, %fd16, %fd170, 0d0000000000000000;
	fma.rn.f64 	%fd185, %fd17, %fd173, %fd183;
	fma.rn.f64 	%fd186, %fd18, %fd174, %fd184;
	fma.rn.f64 	%fd187, %fd19, %fd177, %fd185;
	fma.rn.f64 	%fd188, %fd20, %fd178, %fd186;
	fma.rn.f64 	%fd189, %fd21, %fd182, %fd187;
	fma.rn.f64 	%fd190, %fd22, %fd181, %fd188;
	sub.f64 	%fd191, %fd189, %fd190;
	st.shared.f64 	[%r29+576], %fd191;
	add.f64 	%fd192, %fd190, %fd189;
	st.shared.f64 	[%r29], %fd192;
	fma.rn.f64 	%fd193, %fd23, %fd169, 0d0000000000000000;
	fma.rn.f64 	%fd194, %fd24, %fd170, 0d0000000000000000;
	fma.rn.f64 	%fd195, %fd25, %fd173, %fd193;
	fma.rn.f64 	%fd196, %fd26, %fd174, %fd194;
	fma.rn.f64 	%fd197, %fd27, %fd177, %fd195;
	fma.rn.f64 	%fd198, %fd28, %fd178, %fd196;
	fma.rn.f64 	%fd199, %fd29, %fd182, %fd197;
	fma.rn.f64 	%fd200, %fd30, %fd181, %fd198;
	sub.f64 	%fd201, %fd199, %fd200;
	st.shared.f64 	[%r29+504], %fd201;
	add.f64 	%fd202, %fd200, %fd199;
	st.shared.f64 	[%r29+72], %fd202;
	fma.rn.f64 	%fd203, %fd31, %fd169, 0d0000000000000000;
	fma.rn.f64 	%fd204, %fd32, %fd170, 0d0000000000000000;
	fma.rn.f64 	%fd205, %fd33, %fd173, %fd203;
	fma.rn.f64 	%fd206, %fd34, %fd174, %fd204;
	fma.rn.f64 	%fd207, %fd35, %fd177, %fd205;
	fma.rn.f64 	%fd208, %fd36, %fd178, %fd206;
	fma.rn.f64 	%fd209, %fd37, %fd182, %fd207;
	fma.rn.f64 	%fd210, %fd38, %fd181, %fd208;
	sub.f64 	%fd211, %fd209, %fd210;
	st.shared.f64 	[%r29+432], %fd211;
	add.f64 	%fd212, %fd210, %fd209;
	st.shared.f64 	[%r29+144], %fd212;
	fma.rn.f64 	%fd213, %fd39, %fd169, 0d0000000000000000;
	fma.rn.f64 	%fd214, %fd40, %fd170, 0d0000000000000000;
	fma.rn.f64 	%fd215, %fd41, %fd173, %fd213;
	fma.rn.f64 	%fd216, %fd42, %fd174, %fd214;
	fma.rn.f64 	%fd217, %fd43, %fd177, %fd215;
	fma.rn.f64 	%fd218, %fd44, %fd178, %fd216;
	fma.rn.f64 	%fd219, %fd45, %fd182, %fd217;
	fma.rn.f64 	%fd220, %fd46, %fd181, %fd218;
	sub.f64 	%fd221, %fd219, %fd220;
	st.shared.f64 	[%r29+360], %fd221;
	add.f64 	%fd222, %fd220, %fd219;
	st.shared.f64 	[%r29+216], %fd222;
	fma.rn.f64 	%fd223, %fd47, %fd169, 0d0000000000000000;
	fma.rn.f64 	%fd224, %fd48, %fd170, 0d0000000000000000;
	fma.rn.f64 	%fd225, %fd49, %fd173, %fd223;
	fma.rn.f64 	%fd226, %fd50, %fd174, %fd224;
	fma.rn.f64 	%fd227, %fd51, %fd177, %fd225;
	fma.rn.f64 	%fd228, %fd52, %fd178, %fd226;
	fma.rn.f64 	%fd229, %fd53, %fd182, %fd227;
	fma.rn.f64 	%fd230, %fd54, %fd181, %fd228;
	add.f64 	%fd231, %fd230, %fd229;
	st.shared.f64 	[%r29+288], %fd231;
	add.s32 	%r7, %r46, 49;
	setp.lt.u32 	%p4, %r46, 14;
	mov.u32 	%r46, %r7;
	@%p4 bra 	$L__BB56_6;
$L__BB56_7:
	bar.sync 	0;
	setp.gt.u32 	%p5, %r1, 80;
	@%p5 bra 	$L__BB56_20;
	mov.u32 	%r47, %r1;
$L__BB56_9:
	ld.param.u64 	%rd32, [_Z32massMatrixMultiplyRegisterKernelILi7ELi9ELi3EEviPKdS1_S1_S1_Pd_param_1];
	setp.ge.s32 	%p6, %r3, %r14;
	cvt.u16.u32 	%rs17, %r47;
	mul.lo.s16 	%rs18, %rs17, 57;
	shr.u16 	%rs19, %rs18, 9;
	mul.lo.s16 	%rs20, %rs19, 9;
	sub.s16 	%rs21, %rs17, %rs20;
	mul.wide.u16 	%r30, %rs19, 648;
	add.s32 	%r31, %r4, %r30;
	and.b16  	%rs22, %rs21, 255;
	mul.wide.u16 	%r32, %rs22, 72;
	add.s32 	%r9, %r31, %r32;
	ld.shared.f64 	%fd233, [%r9];
	ld.shared.f64 	%fd234, [%r9+48];
	add.f64 	%fd55, %fd233, %fd234;
	sub.f64 	%fd56, %fd233, %fd234;
	ld.shared.f64 	%fd235, [%r9+8];
	ld.shared.f64 	%fd236, [%r9+40];
	add.f64 	%fd57, %fd235, %fd236;
	sub.f64 	%fd58, %fd235, %fd236;
	ld.shared.f64 	%fd237, [%r9+16];
	ld.shared.f64 	%fd238, [%r9+32];
	add.f64 	%fd59, %fd237, %fd238;
	sub.f64 	%fd60, %fd237, %fd238;
	ld.shared.f64 	%fd239, [%r9+24];
	add.f64 	%fd240, %fd239, %fd239;
	sub.f64 	%fd61, %fd239, %fd239;
	mul.f64 	%fd62, %fd240, 0d3FE0000000000000;
	mov.b32 	%r33, {%rs22, %rs19};
	mov.b32 	%r34, 0;
	mov.b32 	%r35, 20745;
	dp2a.lo.u32.u32 	%r10, %r33, %r35, %r34;
	mad.lo.s32 	%r36, %r3, 729, %r10;
	fma.rn.f64 	%fd241, %fd15, %fd55, 0d0000000000000000;
	fma.rn.f64 	%fd242, %fd16, %fd56, 0d0000000000000000;
	fma.rn.f64 	%fd243, %fd17, %fd57, %fd241;
	fma.rn.f64 	%fd244, %fd18, %fd58, %fd242;
	fma.rn.f64 	%fd245, %fd19, %fd59, %fd243;
	fma.rn.f64 	%fd246, %fd20, %fd60, %fd244;
	fma.rn.f64 	%fd63, %fd21, %fd62, %fd245;
	fma.rn.f64 	%fd64, %fd22, %fd61, %fd246;
	cvta.to.global.u64 	%rd15, %rd32;
	mul.wide.s32 	%rd16, %r36, 8;
	add.s64 	%rd1, %rd15, %rd16;
	mov.f64 	%fd477, 0d0000000000000000;
	mov.f64 	%fd478, %fd477;
	@%p6 bra 	$L__BB56_11;
	ld.global.nc.f64 	%fd477, [%rd1];
	ld.global.nc.f64 	%fd478, [%rd1+64];
$L__BB56_11:
	add.f64 	%fd248, %fd63, %fd64;
	sub.f64 	%fd249, %fd63, %fd64;
	mul.f64 	%fd250, %fd248, %fd477;
	mul.f64 	%fd251, %fd249, %fd478;
	sub.f64 	%fd69, %fd250, %fd251;
	add.f64 	%fd70, %fd250, %fd251;
	fma.rn.f64 	%fd252, %fd23, %fd55, 0d0000000000000000;
	fma.rn.f64 	%fd253, %fd24, %fd56, 0d0000000000000000;
	fma.rn.f64 	%fd254, %fd25, %fd57, %fd252;
	fma.rn.f64 	%fd255, %fd26, %fd58, %fd253;
	fma.rn.f64 	%fd256, %fd27, %fd59, %fd254;
	fma.rn.f64 	%fd257, %fd28, %fd60, %fd255;
	fma.rn.f64 	%fd71, %fd29, %fd62, %fd256;
	fma.rn.f64 	%fd72, %fd30, %fd61, %fd257;
	mov.f64 	%fd479, 0d0000000000000000;
	mov.f64 	%fd480, %fd479;
	@%p6 bra 	$L__BB56_13;
	ld.param.u64 	%rd33, [_Z32massMatrixMultiplyRegisterKernelILi7ELi9ELi3EEviPKdS1_S1_S1_Pd_param_1];
	cvta.to.global.u64 	%rd17, %rd33;
	mul.wide.s32 	%rd18, %r36, 8;
	add.s64 	%rd19, %rd17, %rd18;
	ld.global.nc.f64 	%fd479, [%rd19+8];
	ld.global.nc.f64 	%fd480, [%rd19+56];
$L__BB56_13:
	add.f64 	%fd259, %fd71, %fd72;
	sub.f64 	%fd260, %fd71, %fd72;
	mul.f64 	%fd261, %fd259, %fd479;
	mul.f64 	%fd262, %fd260, %fd480;
	sub.f64 	%fd77, %fd261, %fd262;
	add.f64 	%fd78, %fd261, %fd262;
	fma.rn.f64 	%fd263, %fd31, %fd55, 0d0000000000000000;
	fma.rn.f64 	%fd264, %fd32, %fd56, 0d0000000000000000;
	fma.rn.f64 	%fd265, %fd33, %fd57, %fd263;
	fma.rn.f64 	%fd266, %fd34, %fd58, %fd264;
	fma.rn.f64 	%fd267, %fd35, %fd59, %fd265;
	fma.rn.f64 	%fd268, %fd36, %fd60, %fd266;
	fma.rn.f64 	%fd79, %fd37, %fd62, %fd267;
	fma.rn.f64 	%fd80, %fd38, %fd61, %fd268;
	mov.f64 	%fd481, 0d0000000000000000;
	mov.f64 	%fd482, %fd481;
	@%p6 bra 	$L__BB56_15;
	ld.param.u64 	%rd34, [_Z32massMatrixMultiplyRegisterKernelILi7ELi9ELi3EEviPKdS1_S1_S1_Pd_param_1];
	cvta.to.global.u64 	%rd20, %rd34;
	mul.wide.s32 	%rd21, %r36, 8;
	add.s64 	%rd22, %rd20, %rd21;
	ld.global.nc.f64 	%fd481, [%rd22+16];
	ld.global.nc.f64 	%fd482, [%rd22+48];
$L__BB56_15:
	add.f64 	%fd270, %fd79, %fd80;
	sub.f64 	%fd271, %fd79, %fd80;
	mul.f64 	%fd272, %fd270, %fd481;
	mul.f64 	%fd273, %fd271, %fd482;
	sub.f64 	%fd85, %fd272, %fd273;
	add.f64 	%fd86, %fd272, %fd273;
	fma.rn.f64 	%fd274, %fd39, %fd55, 0d0000000000000000;
	fma.rn.f64 	%fd275, %fd40, %fd56, 0d0000000000000000;
	fma.rn.f64 	%fd276, %fd41, %fd57, %fd274;
	fma.rn.f64 	%fd277, %fd42, %fd58, %fd275;
	fma.rn.f64 	%fd278, %fd43, %fd59, %fd276;
	fma.rn.f64 	%fd279, %fd44, %fd60, %fd277;
	fma.rn.f64 	%fd87, %fd45, %fd62, %fd278;
	fma.rn.f64 	%fd88, %fd46, %fd61, %fd279;
	mov.f64 	%fd483, 0d0000000000000000;
	mov.f64 	%fd484, %fd483;
	@%p6 bra 	$L__BB56_17;
	ld.param.u64 	%rd35, [_Z32massMatrixMultiplyRegisterKernelILi7ELi9ELi3EEviPKdS1_S1_S1_Pd_param_1];
	cvta.to.global.u64 	%rd23, %rd35;
	mul.wide.s32 	%rd24, %r36, 8;
	add.s64 	%rd25, %rd23, %rd24;
	ld.global.nc.f64 	%fd483, [%rd25+24];
	ld.global.nc.f64 	%fd484, [%rd25+40];
$L__BB56_17:
	add.f64 	%fd281, %fd87, %fd88;
	sub.f64 	%fd282, %fd87, %fd88;
	mul.f64 	%fd283, %fd281, %fd483;
	mul.f64 	%fd284, %fd282, %fd484;
	sub.f64 	%fd93, %fd283, %fd284;
	add.f64 	%fd94, %fd283, %fd284;
	fma.rn.f64 	%fd285, %fd47, %fd55, 0d0000000000000000;
	fma.rn.f64 	%fd286, %fd48, %fd56, 0d0000000000000000;
	fma.rn.f64 	%fd287, %fd49, %fd57, %fd285;
	fma.rn.f64 	%fd288, %fd50, %fd58, %fd286;
	fma.rn.f64 	%fd289, %fd51, %fd59, %fd287;
	fma.rn.f64 	%fd290, %fd52, %fd60, %fd288;
	fma.rn.f64 	%fd95, %fd53, %fd62, %fd289;
	fma.rn.f64 	%fd96, %fd54, %fd61, %fd290;
	mov.f64 	%fd485, 0d0000000000000000;
	@%p6 bra 	$L__BB56_19;
	ld.param.u64 	%rd36, [_Z32massMatrixMultiplyRegisterKernelILi7ELi9ELi3EEviPKdS1_S1_S1_Pd_param_1];
	cvta.to.global.u64 	%rd26, %rd36;
	mul.wide.s32 	%rd27, %r36, 8;
	add.s64 	%rd28, %rd26, %rd27;
	ld.global.nc.f64 	%fd485, [%rd28+32];
$L__BB56_19:
	add.f64 	%fd291, %fd95, %fd96;
	sub.f64 	%fd292, %fd95, %fd96;
	mul.f64 	%fd293, %fd292, %fd485;
	fma.rn.f64 	%fd294, %fd291, %fd485, %fd293;
	mul.f64 	%fd295, %fd294, 0d3FE0000000000000;
	fma.rn.f64 	%fd296, %fd15, %fd70, 0d0000000000000000;
	fma.rn.f64 	%fd297, %fd16, %fd69, 0d0000000000000000;
	fma.rn.f64 	%fd298, %fd23, %fd78, %fd296;
	fma.rn.f64 	%fd299, %fd24, %fd77, %fd297;
	fma.rn.f64 	%fd300, %fd31, %fd86, %fd298;
	fma.rn.f64 	%fd301, %fd32, %fd85, %fd299;
	fma.rn.f64 	%fd302, %fd39, %fd94, %fd300;
	fma.rn.f64 	%fd303, %fd40, %fd93, %fd301;
	fma.rn.f64 	%fd304, %fd47, %fd295, %fd302;
	fma.rn.f64 	%fd305, %fd48, %fd295, %fd303;
	sub.f64 	%fd306, %fd304, %fd305;
	st.shared.f64 	[%r9+48], %fd306;
	add.f64 	%fd307, %fd304, %fd305;
	st.shared.f64 	[%r9], %fd307;
	fma.rn.f64 	%fd308, %fd17, %fd70, 0d0000000000000000;
	fma.rn.f64 	%fd309, %fd18, %fd69, 0d0000000000000000;
	fma.rn.f64 	%fd310, %fd25, %fd78, %fd308;
	fma.rn.f64 	%fd311, %fd26, %fd77, %fd309;
	fma.rn.f64 	%fd312, %fd33, %fd86, %fd310;
	fma.rn.f64 	%fd313, %fd34, %fd85, %fd311;
	fma.rn.f64 	%fd314, %fd41, %fd94, %fd312;
	fma.rn.f64 	%fd315, %fd42, %fd93, %fd313;
	fma.rn.f64 	%fd316, %fd49, %fd295, %fd314;
	fma.rn.f64 	%fd317, %fd50, %fd295, %fd315;
	sub.f64 	%fd318, %fd316, %fd317;
	st.shared.f64 	[%r9+40], %fd318;
	add.f64 	%fd319, %fd316, %fd317;
	st.shared.f64 	[%r9+8], %fd319;
	fma.rn.f64 	%fd320, %fd19, %fd70, 0d0000000000000000;
	fma.rn.f64 	%fd321, %fd20, %fd69, 0d0000000000000000;
	fma.rn.f64 	%fd322, %fd27, %fd78, %fd320;
	fma.rn.f64 	%fd323, %fd28, %fd77, %fd321;
	fma.rn.f64 	%fd324, %fd35, %fd86, %fd322;
	fma.rn.f64 	%fd325, %fd36, %fd85, %fd323;
	fma.rn.f64 	%fd326, %fd43, %fd94, %fd324;
	fma.rn.f64 	%fd327, %fd44, %fd93, %fd325;
	fma.rn.f64 	%fd328, %fd51, %fd295, %fd326;
	fma.rn.f64 	%fd329, %fd52, %fd295, %fd327;
	sub.f64 	%fd330, %fd328, %fd329;
	st.shared.f64 	[%r9+32], %fd330;
	add.f64 	%fd331, %fd328, %fd329;
	st.shared.f64 	[%r9+16], %fd331;
	fma.rn.f64 	%fd332, %fd21, %fd70, 0d0000000000000000;
	fma.rn.f64 	%fd333, %fd22, %fd69, 0d0000000000000000;
	fma.rn.f64 	%fd334, %fd29, %fd78, %fd332;
	fma.rn.f64 	%fd335, %fd30, %fd77, %fd333;
	fma.rn.f64 	%fd336, %fd37, %fd86, %fd334;
	fma.rn.f64 	%fd337, %fd38, %fd85, %fd335;
	fma.rn.f64 	%fd338, %fd45, %fd94, %fd336;
	fma.rn.f64 	%fd339, %fd46, %fd93, %fd337;
	fma.rn.f64 	%fd340, %fd53, %fd295, %fd338;
	fma.rn.f64 	%fd341, %fd54, %fd295, %fd339;
	add.f64 	%fd342, %fd340, %fd341;
	st.shared.f64 	[%r9+24], %fd342;
	add.s32 	%r11, %r47, 49;
	setp.lt.u32 	%p11, %r47, 32;
	mov.u32 	%r47, %r11;
	@%p11 bra 	$L__BB56_9;
$L__BB56_20:
	bar.sync 	0;
	@%p3 bra 	$L__BB56_23;
	mov.u32 	%r48, %r1;
$L__BB56_22:
	cvt.u16.u32 	%rs23, %r48;
	mul.lo.s16 	%rs24, %rs23, 37;
	shr.u16 	%rs25, %rs24, 8;
	sub.s16 	%rs26, %rs23, %rs25;
	and.b16  	%rs27, %rs26, 254;
	shr.u16 	%rs28, %rs27, 1;
	add.s16 	%rs29, %rs28, %rs25;
	and.b16  	%rs30, %rs29, 252;
	shr.u16 	%rs31, %rs30, 2;
	mul.lo.s16 	%rs32, %rs31, 7;
	sub.s16 	%rs33, %rs23, %rs32;
	mul.wide.u16 	%r41, %rs31, 648;
	add.s32 	%r42, %r4, %r41;
	and.b16  	%rs34, %rs33, 255;
	mul.wide.u16 	%r43, %rs34, 8;
	add.s32 	%r44, %r42, %r43;
	ld.shared.f64 	%fd343, [%r44];
	ld.shared.f64 	%fd344, [%r44+576];
	add.f64 	%fd345, %fd343, %fd344;
	sub.f64 	%fd346, %fd343, %fd344;
	ld.shared.f64 	%fd347, [%r44+72];
	ld.shared.f64 	%fd348, [%r44+504];
	add.f64 	%fd349, %fd347, %fd348;
	sub.f64 	%fd350, %fd347, %fd348;
	ld.shared.f64 	%fd351, [%r44+144];
	ld.shared.f64 	%fd352, [%r44+432];
	add.f64 	%fd353, %fd351, %fd352;
	sub.f64 	%fd354, %fd351, %fd352;
	ld.shared.f64 	%fd355, [%r44+216];
	ld.shared.f64 	%fd356, [%r44+360];
	add.f64 	%fd357, %fd355, %fd356;
	sub.f64 	%fd358, %fd355, %fd356;
	ld.shared.f64 	%fd359, [%r44+288];
	add.f64 	%fd360, %fd359, %fd359;
	sub.f64 	%fd361, %fd359, %fd359;
	mul.f64 	%fd362, %fd360, 0d3FE0000000000000;
	fma.rn.f64 	%fd363, %fd15, %fd345, 0d0000000000000000;
	fma.rn.f64 	%fd364, %fd16, %fd346, 0d0000000000000000;
	fma.rn.f64 	%fd365, %fd23, %fd349, %fd363;
	fma.rn.f64 	%fd366, %fd24, %fd350, %fd364;
	fma.rn.f64 	%fd367, %fd31, %fd353, %fd365;
	fma.rn.f64 	%fd368, %fd32, %fd354, %fd366;
	fma.rn.f64 	%fd369, %fd39, %fd357, %fd367;
	fma.rn.f64 	%fd370, %fd40, %fd358, %fd368;
	fma.rn.f64 	%fd371, %fd47, %fd362, %fd369;
	fma.rn.f64 	%fd372, %fd48, %fd361, %fd370;
	sub.f64 	%fd373, %fd371, %fd372;
	st.shared.f64 	[%r44+432], %fd373;
	add.f64 	%fd374, %fd371, %fd372;
	st.shared.f64 	[%r44], %fd374;
	fma.rn.f64 	%fd375, %fd17, %fd345, 0d0000000000000000;
	fma.rn.f64 	%fd376, %fd18, %fd346, 0d0000000000000000;
	fma.rn.f64 	%fd377, %fd25, %fd349, %fd375;
	fma.rn.f64 	%fd378, %fd26, %fd350, %fd376;
	fma.rn.f64 	%fd379, %fd33, %fd353, %fd377;
	fma.rn.f64 	%fd380, %fd34, %fd354, %fd378;
	fma.rn.f64 	%fd381, %fd41, %fd357, %fd379;
	fma.rn.f64 	%fd382, %fd42, %fd358, %fd380;
	fma.rn.f64 	%fd383, %fd49, %fd362, %fd381;
	fma.rn.f64 	%fd384, %fd50, %fd361, %fd382;
	sub.f64 	%fd385, %fd383, %fd384;
	st.shared.f64 	[%r44+360], %fd385;
	add.f64 	%fd386, %fd383, %fd384;
	st.shared.f64 	[%r44+72], %fd386;
	fma.rn.f64 	%fd387, %fd19, %fd345, 0d0000000000000000;
	fma.rn.f64 	%fd388, %fd20, %fd346, 0d0000000000000000;
	fma.rn.f64 	%fd389, %fd27, %fd349, %fd387;
	fma.rn.f64 	%fd390, %fd28, %fd350, %fd388;
	fma.rn.f64 	%fd391, %fd35, %fd353, %fd389;
	fma.rn.f64 	%fd392, %fd36, %fd354, %fd390;
	fma.rn.f64 	%fd393, %fd43, %fd357, %fd391;
	fma.rn.f64 	%fd394, %fd44, %fd358, %fd392;
	fma.rn.f64 	%fd395, %fd51, %fd362, %fd393;
	fma.rn.f64 	%fd396, %fd52, %fd361, %fd394;
	sub.f64 	%fd397, %fd395, %fd396;
	st.shared.f64 	[%r44+288], %fd397;
	add.f64 	%fd398, %fd395, %fd396;
	st.shared.f64 	[%r44+144], %fd398;
	fma.rn.f64 	%fd399, %fd21, %fd345, 0d0000000000000000;
	fma.rn.f64 	%fd400, %fd22, %fd346, 0d0000000000000000;
	fma.rn.f64 	%fd401, %fd29, %fd349, %fd399;
	fma.rn.f64 	%fd402, %fd30, %fd350, %fd400;
	fma.rn.f64 	%fd403, %fd37, %fd353, %fd401;
	fma.rn.f64 	%fd404, %fd38, %fd354, %fd402;
	fma.rn.f64 	%fd405, %fd45, %fd357, %fd403;
	fma.rn.f64 	%fd406, %fd46, %fd358, %fd404;
	fma.rn.f64 	%fd407, %fd53, %fd362, %fd405;
	fma.rn.f64 	%fd408, %fd54, %fd361, %fd406;
	add.f64 	%fd409, %fd407, %fd408;
	st.shared.f64 	[%r44+216], %fd409;
	add.s32 	%r13, %r48, 49;
	setp.lt.u32 	%p13, %r48, 14;
	mov.u32 	%r48, %r13;
	@%p13 bra 	$L__BB56_22;
$L__BB56_23:
	setp.ge.s32 	%p14, %r3, %r14;
	bar.sync 	0;
	ld.shared.f64 	%fd410, [%r5];
	ld.shared.f64 	%fd411, [%r5+5184];
	add.f64 	%fd412, %fd410, %fd411;
	sub.f64 	%fd413, %fd410, %fd411;
	ld.shared.f64 	%fd414, [%r5+648];
	ld.shared.f64 	%fd415, [%r5+4536];
	add.f64 	%fd416, %fd414, %fd415;
	sub.f64 	%fd417, %fd414, %fd415;
	ld.shared.f64 	%fd418, [%r5+1296];
	ld.shared.f64 	%fd419, [%r5+3888];
	add.f64 	%fd420, %fd418, %fd419;
	sub.f64 	%fd421, %fd418, %fd419;
	ld.shared.f64 	%fd422, [%r5+1944];
	ld.shared.f64 	%fd423, [%r5+3240];
	add.f64 	%fd424, %fd422, %fd423;
	sub.f64 	%fd425, %fd422, %fd423;
	ld.shared.f64 	%fd426, [%r5+2592];
	add.f64 	%fd427, %fd426, %fd426;
	sub.f64 	%fd428, %fd426, %fd426;
	mul.f64 	%fd429, %fd427, 0d3FE0000000000000;
	fma.rn.f64 	%fd430, %fd15, %fd412, 0d0000000000000000;
	fma.rn.f64 	%fd431, %fd16, %fd413, 0d0000000000000000;
	fma.rn.f64 	%fd432, %fd23, %fd416, %fd430;
	fma.rn.f64 	%fd433, %fd24, %fd417, %fd431;
	fma.rn.f64 	%fd434, %fd31, %fd420, %fd432;
	fma.rn.f64 	%fd435, %fd32, %fd421, %fd433;
	fma.rn.f64 	%fd436, %fd39, %fd424, %fd434;
	fma.rn.f64 	%fd437, %fd40, %fd425, %fd435;
	fma.rn.f64 	%fd99, %fd47, %fd429, %fd436;
	fma.rn.f64 	%fd100, %fd48, %fd428, %fd437;
	fma.rn.f64 	%fd438, %fd17, %fd412, 0d0000000000000000;
	fma.rn.f64 	%fd439, %fd18, %fd413, 0d0000000000000000;
	fma.rn.f64 	%fd440, %fd25, %fd416, %fd438;
	fma.rn.f64 	%fd441, %fd26, %fd417, %fd439;
	fma.rn.f64 	%fd442, %fd33, %fd420, %fd440;
	fma.rn.f64 	%fd443, %fd34, %fd421, %fd441;
	fma.rn.f64 	%fd444, %fd41, %fd424, %fd442;
	fma.rn.f64 	%fd445, %fd42, %fd425, %fd443;
	fma.rn.f64 	%fd101, %fd49, %fd429, %fd444;
	fma.rn.f64 	%fd102, %fd50, %fd428, %fd445;
	fma.rn.f64 	%fd446, %fd19, %fd412, 0d0000000000000000;
	fma.rn.f64 	%fd447, %fd20, %fd413, 0d0000000000000000;
	fma.rn.f64 	%fd448, %fd27, %fd416, %fd446;
	fma.rn.f64 	%fd449, %fd28, %fd417, %fd447;
	fma.rn.f64 	%fd450, %fd35, %fd420, %fd448;
	fma.rn.f64 	%fd451, %fd36, %fd421, %fd449;
	fma.rn.f64 	%fd452, %fd43, %fd424, %fd450;
	fma.rn.f64 	%fd453, %fd44, %fd425, %fd451;
	fma.rn.f64 	%fd103, %fd51, %fd429, %fd452;
	fma.rn.f64 	%fd104, %fd52, %fd428, %fd453;
	fma.rn.f64 	%fd454, %fd21, %fd412, 0d0000000000000000;
	fma.rn.f64 	%fd455, %fd22, %fd413, 0d0000000000000000;
	fma.rn.f64 	%fd456, %fd29, %fd416, %fd454;
	fma.rn.f64 	%fd457, %fd30, %fd417, %fd455;
	fma.rn.f64 	%fd458, %fd37, %fd420, %fd456;
	fma.rn.f64 	%fd459, %fd38, %fd421, %fd457;
	fma.rn.f64 	%fd460, %fd45, %fd424, %fd458;
	fma.rn.f64 	%fd461, %fd46, %fd425, %fd459;
	fma.rn.f64 	%fd462, %fd53, %fd429, %fd460;
	fma.rn.f64 	%fd463, %fd54, %fd428, %fd461;
	add.f64 	%fd105, %fd462, %fd463;
	@%p14 bra 	$L__BB56_25;
	ld.param.u64 	%rd37, [_Z32massMatrixMultiplyRegisterKernelILi7ELi9ELi3EEviPKdS1_S1_S1_Pd_param_5];
	mad.lo.s32 	%r45, %r3, 343, %r1;
	cvta.to.global.u64 	%rd29, %rd37;
	mul.wide.s32 	%rd30, %r45, 8;
	add.s64 	%rd31, %rd29, %rd30;
	add.f64 	%fd464, %fd99, %fd100;
	st.global.f64 	[%rd31], %fd464;
	add.f64 	%fd465, %fd101, %fd102;
	st.global.f64 	[%rd31+392], %fd465;
	add.f64 	%fd466, %fd103, %fd104;
	st.global.f64 	[%rd31+784], %fd466;
	st.global.f64 	[%rd31+1176], %fd105;
	sub.f64 	%fd467, %fd103, %fd104;
	st.global.f64 	[%rd31+1568], %fd467;
	sub.f64 	%fd468, %fd101, %fd102;
	st.global.f64 	[%rd31+1960], %fd468;
	sub.f64 	%fd469, %fd99, %fd100;
	st.global.f64 	[%rd31+2352], %fd469;
$L__BB56_25:
	ret;

}
	// .globl	_Z32massMatrixMultiplyConstantKernelILi7ELi9ELi3EEviPKdS1_S1_S1_Pd
.visible .entry _Z32massMatrixMultiplyConstantKernelILi7ELi9ELi3EEviPKdS1_S1_S1_Pd(
	.param .u32 _Z32massMatrixMultiplyConstantKernelILi7ELi9ELi3EEviPKdS1_S1_S1_Pd_param_0,
	.param .u64 .ptr .align 1 _Z32massMatrixMultiplyConstantKernelILi7ELi9ELi3EEviPKdS1_S1_S1_Pd_param_1,
	.param .u64 .ptr .align 1 _Z32massMatrixMultiplyConstantKernelILi7ELi9ELi3EEviPKdS1_S1_S1_Pd_param_2,
	.param .u64 .ptr .align 1 _Z32massMatrixMultiplyConstantKernelILi7ELi9ELi3EEviPKdS1_S1_S1_Pd_param_3,
	.param .u64 .ptr .align 1 _Z32massMatrixMultiplyConstantKernelILi7ELi9ELi3EEviPKdS1_S1_S1_Pd_param_4,
	.param .u64 .ptr .align 1 _Z32massMatrixMultiplyConstantKernelILi7ELi9ELi3EEviPKdS1_S1_S1_Pd_param_5
)
{
	.reg .pred 	%p<14>;
	.reg .b16 	%rs<35>;
	.reg .b32 	%r<44>;
	.reg .b64 	%rd<31>;
	.reg .b64 	%fd<484>;
	// demoted variable
	.shared .align 8 .b8 _ZZ32massMatrixMultiplyConstantKernelILi7ELi9ELi3EEviPKdS1_S1_S1_PdE6s_tmp1[17496];
	ld.param.u32 	%r14, [_Z32massMatrixMultiplyConstantKernelILi7ELi9ELi3EEviPKdS1_S1_S1_Pd_param_0];
	ld.param.u64 	%rd3, [_Z32massMatrixMultiplyConstantKernelILi7ELi9ELi3EEviPKdS1_S1_S1_Pd_param_4];
	mov.u32 	%r1, %tid.x;
	mov.u32 	%r2, %tid.y;
	mov.u32 	%r15, %ctaid.x;
	mad.lo.s32 	%r3, %r15, 3, %r2;
	setp.ge.s32 	%p1, %r3, %r14;
	@%p1 bra 	$L__BB57_2;
	cvta.to.global.u64 	%rd5, %rd3;
	mad.lo.s32 	%r16, %r3, 343, %r1;
	mul.wide.s32 	%rd6, %r16, 8;
	add.s64 	%rd7, %rd5, %rd6;
	ld.global.nc.f64 	%fd474, [%rd7];
	ld.global.nc.f64 	%fd473, [%rd7+392];
	ld.global.nc.f64 	%fd472, [%rd7+784];
	ld.global.nc.f64 	%fd471, [%rd7+1176];
	ld.global.nc.f64 	%fd470, [%rd7+1568];
	ld.global.nc.f64 	%fd469, [%rd7+1960];
	ld.global.nc.f64 	%fd468, [%rd7+2352];
$L__BB57_2:
	cvt.u16.u32 	%rs1, %r1;
	bar.sync 	0;
	mul.hi.u16 	%rs2, %rs1, 9363;
	mul.lo.s16 	%rs3, %rs2, 7;
	sub.s16 	%rs4, %rs1, %rs3;
	add.f64 	%fd107, %fd474, %fd468;
	sub.f64 	%fd108, %fd474, %fd468;
	add.f64 	%fd109, %fd473, %fd469;
	sub.f64 	%fd110, %fd473, %fd469;
	add.f64 	%fd111, %fd472, %fd470;
	sub.f64 	%fd112, %fd472, %fd470;
	add.f64 	%fd113, %fd471, %fd471;
	sub.f64 	%fd114, %fd471, %fd471;
	mul.f64 	%fd115, %fd113, 0d3FE0000000000000;
	mov.u32 	%r17, _ZZ32massMatrixMultiplyConstantKernelILi7ELi9ELi3EEviPKdS1_S1_S1_PdE6s_tmp1;
	mad.lo.s32 	%r4, %r2, 5832, %r17;
	mul.wide.u16 	%r18, %rs2, 72;
	add.s32 	%r19, %r4, %r18;
	mul.wide.u16 	%r20, %rs4, 8;
	add.s32 	%r5, %r19, %r20;
	ld.const.f64 	%fd15, [const_oddDofToQuad];
	fma.rn.f64 	%fd116, %fd15, %fd107, 0d0000000000000000;
	ld.const.f64 	%fd16, [const_evenDofToQuad];
	fma.rn.f64 	%fd117, %fd16, %fd108, 0d0000000000000000;
	ld.const.f64 	%fd17, [const_oddDofToQuad+8];
	fma.rn.f64 	%fd118, %fd17, %fd109, %fd116;
	ld.const.f64 	%fd18, [const_evenDofToQuad+8];
	fma.rn.f64 	%fd119, %fd18, %fd110, %fd117;
	ld.const.f64 	%fd19, [const_oddDofToQuad+16];
	fma.rn.f64 	%fd120, %fd19, %fd111, %fd118;
	ld.const.f64 	%fd20, [const_evenDofToQuad+16];
	fma.rn.f64 	%fd121, %fd20, %fd112, %fd119;
	ld.const.f64 	%fd21, [const_oddDofToQuad+24];
	fma.rn.f64 	%fd122, %fd21, %fd115, %fd120;
	ld.const.f64 	%fd22, [const_evenDofToQuad+24];
	fma.rn.f64 	%fd123, %fd22, %fd114, %fd121;
	sub.f64 	%fd124, %fd122, %fd123;
	st.shared.f64 	[%r5+5184], %fd124;
	add.f64 	%fd125, %fd123, %fd122;
	st.shared.f64 	[%r5], %fd125;
	ld.const.f64 	%fd23, [const_oddDofToQuad+32];
	fma.rn.f64 	%fd126, %fd23, %fd107, 0d0000000000000000;
	ld.const.f64 	%fd24, [const_evenDofToQuad+32];
	fma.rn.f64 	%fd127, %fd24, %fd108, 0d0000000000000000;
	ld.const.f64 	%fd25, [const_oddDofToQuad+40];
	fma.rn.f64 	%fd128, %fd25, %fd109, %fd126;
	ld.const.f64 	%fd26, [const_evenDofToQuad+40];
	fma.rn.f64 	%fd129, %fd26, %fd110, %fd127;
	ld.const.f64 	%fd27, [const_oddDofToQuad+48];
	fma.rn.f64 	%fd130, %fd27, %fd111, %fd128;
	ld.const.f64 	%fd28, [const_evenDofToQuad+48];
	fma.rn.f64 	%fd131, %fd28, %fd112, %fd129;
	ld.const.f64 	%fd29, [const_oddDofToQuad+56];
	fma.rn.f64 	%fd132, %fd29, %fd115, %fd130;
	ld.const.f64 	%fd30, [const_evenDofToQuad+56];
	fma.rn.f64 	%fd133, %fd30, %fd114, %fd131;
	sub.f64 	%fd134, %fd132, %fd133;
	st.shared.f64 	[%r5+4536], %fd134;
	add.f64 	%fd135, %fd133, %fd132;
	st.shared.f64 	[%r5+648], %fd135;
	ld.const.f64 	%fd31, [const_oddDofToQuad+64];
	fma.rn.f64 	%fd136, %fd31, %fd107, 0d0000000000000000;
	ld.const.f64 	%fd32, [const_evenDofToQuad+64];
	fma.rn.f64 	%fd137, %fd32, %fd108, 0d0000000000000000;
	ld.const.f64 	%fd33, [const_oddDofToQuad+72];
	fma.rn.f64 	%fd138, %fd33, %fd109, %fd136;
	ld.const.f64 	%fd34, [const_evenDofToQuad+72];
	fma.rn.f64 	%fd139, %fd34, %fd110, %fd137;
	ld.const.f64 	%fd35, [const_oddDofToQuad+80];
	fma.rn.f64 	%fd140, %fd35, %fd111, %fd138;
	ld.const.f64 	%fd36, [const_evenDofToQuad+80];
	fma.rn.f64 	%fd141, %fd36, %fd112, %fd139;
	ld.const.f64 	%fd37, [const_oddDofToQuad+88];
	fma.rn.f64 	%fd142, %fd37, %fd115, %fd140;
	ld.const.f64 	%fd38, [const_evenDofToQuad+88];
	fma.rn.f64 	%fd143, %fd38, %fd114, %fd141;
	sub.f64 	%fd144, %fd142, %fd143;
	st.shared.f64 	[%r5+3888], %fd144;
	add.f64 	%fd145, %fd143, %fd142;
	st.shared.f64 	[%r5+1296], %fd145;
	ld.const.f64 	%fd39, [const_oddDofToQuad+96];
	fma.rn.f64 	%fd146, %fd39, %fd107, 0d0000000000000000;
	ld.const.f64 	%fd40, [const_evenDofToQuad+96];
	fma.rn.f64 	%fd147, %fd40, %fd108, 0d0000000000000000;
	ld.const.f64 	%fd41, [const_oddDofToQuad+104];
	fma.rn.f64 	%fd148, %fd41, %fd109, %fd146;
	ld.const.f64 	%fd42, [const_evenDofToQuad+104];
	fma.rn.f64 	%fd149, %fd42, %fd110, %fd147;
	ld.const.f64 	%fd43, [const_oddDofToQuad+112];
	fma.rn.f64 	%fd150, %fd43, %fd111, %fd148;
	ld.const.f64 	%fd44, [const_evenDofToQuad+112];
	fma.rn.f64 	%fd151, %fd44, %fd112, %fd149;
	ld.const.f64 	%fd45, [const_oddDofToQuad+120];
	fma.rn.f64 	%fd152, %fd45, %fd115, %fd150;
	ld.const.f64 	%fd46, [const_evenDofToQuad+120];
	fma.rn.f64 	%fd153, %fd46, %fd114, %fd151;
	sub.f64 	%fd154, %fd152, %fd153;
	st.shared.f64 	[%r5+3240], %fd154;
	add.f64 	%fd155, %fd153, %fd152;
	st.shared.f64 	[%r5+1944], %fd155;
	ld.const.f64 	%fd47, [const_oddDofToQuad+128];
	fma.rn.f64 	%fd156, %fd47, %fd107, 0d0000000000000000;
	ld.const.f64 	%fd48, [const_evenDofToQuad+128];
	fma.rn.f64 	%fd157, %fd48, %fd108, 0d0000000000000000;
	ld.const.f64 	%fd49, [const_oddDofToQuad+136];
	fma.rn.f64 	%fd158, %fd49, %fd109, %fd156;
	ld.const.f64 	%fd50, [const_evenDofToQuad+136];
	fma.rn.f64 	%fd159, %fd50, %fd110, %fd157;
	ld.const.f64 	%fd51, [const_oddDofToQuad+144];
	fma.rn.f64 	%fd160, %fd51, %fd111, %fd158;
	ld.const.f64 	%fd52, [const_evenDofToQuad+144];
	fma.rn.f64 	%fd161, %fd52, %fd112, %fd159;
	ld.const.f64 	%fd53, [const_oddDofToQuad+152];
	fma.rn.f64 	%fd162, %fd53, %fd115, %fd160;
	ld.const.f64 	%fd54, [const_evenDofToQuad+152];
	fma.rn.f64 	%fd163, %fd54, %fd114, %fd161;
	add.f64 	%fd164, %fd163, %fd162;
	st.shared.f64 	[%r5+2592], %fd164;
	bar.sync 	0;
	setp.gt.u32 	%p2, %r1, 62;
	@%p2 bra 	$L__BB57_5;
	mov.u32 	%r41, %r1;
$L__BB57_4:
	cvt.u16.u32 	%rs5, %r41;
	mul.lo.s16 	%rs6, %rs5, 37;
	shr.u16 	%rs7, %rs6, 8;
	sub.s16 	%rs8, %rs5, %rs7;
	and.b16  	%rs9, %rs8, 254;
	shr.u16 	%rs10, %rs9, 1;
	add.s16 	%rs11, %rs10, %rs7;
	and.b16  	%rs12, %rs11, 252;
	shr.u16 	%rs13, %rs12, 2;
	mul.lo.s16 	%rs14, %rs13, 7;
	sub.s16 	%rs15, %rs5, %rs14;
	mul.wide.u16 	%r21, %rs13, 648;
	add.s32 	%r22, %r4, %r21;
	and.b16  	%rs16, %rs15, 255;
	mul.wide.u16 	%r23, %rs16, 8;
	add.s32 	%r24, %r22, %r23;
	ld.shared.f64 	%fd165, [%r24];
	ld.shared.f64 	%fd166, [%r24+432];
	add.f64 	%fd167, %fd165, %fd166;
	sub.f64 	%fd168, %fd165, %fd166;
	ld.shared.f64 	%fd169, [%r24+72];
	ld.shared.f64 	%fd170, [%r24+360];
	add.f64 	%fd171, %fd169, %fd170;
	sub.f64 	%fd172, %fd169, %fd170;
	ld.shared.f64 	%fd173, [%r24+144];
	ld.shared.f64 	%fd174, [%r24+288];
	add.f64 	%fd175, %fd173, %fd174;
	sub.f64 	%fd176, %fd173, %fd174;
	ld.shared.f64 	%fd177, [%r24+216];
	add.f64 	%fd178, %fd177, %fd177;
	sub.f64 	%fd179, %fd177, %fd177;
	mul.f64 	%fd180, %fd178, 0d3FE0000000000000;
	fma.rn.f64 	%fd181, %fd15, %fd167, 0d0000000000000000;
	fma.rn.f64 	%fd182, %fd16, %fd168, 0d0000000000000000;
	fma.rn.f64 	%fd183, %fd17, %fd171, %fd181;
	fma.rn.f64 	%fd184, %fd18, %fd172, %fd182;
	fma.rn.f64 	%fd185, %fd19, %fd175, %fd183;
	fma.rn.f64 	%fd186, %fd20, %fd176, %fd184;
	fma.rn.f64 	%fd187, %fd21, %fd180, %fd185;
	fma.rn.f64 	%fd188, %fd22, %fd179, %fd186;
	sub.f64 	%fd189, %fd187, %fd188;
	st.shared.f64 	[%r24+576], %fd189;
	add.f64 	%fd190, %fd188, %fd187;
	st.shared.f64 	[%r24], %fd190;
	fma.rn.f64 	%fd191, %fd23, %fd167, 0d0000000000000000;
	fma.rn.f64 	%fd192, %fd24, %fd168, 0d0000000000000000;
	fma.rn.f64 	%fd193, %fd25, %fd171, %fd191;
	fma.rn.f64 	%fd194, %fd26, %fd172, %fd192;
	fma.rn.f64 	%fd195, %fd27, %fd175, %fd193;
	fma.rn.f64 	%fd196, %fd28, %fd176, %fd194;
	fma.rn.f64 	%fd197, %fd29, %fd180, %fd195;
	fma.rn.f64 	%fd198, %fd30, %fd179, %fd196;
	sub.f64 	%fd199, %fd197, %fd198;
	st.shared.f64 	[%r24+504], %fd199;
	add.f64 	%fd200, %fd198, %fd197;
	st.shared.f64 	[%r24+72], %fd200;
	fma.rn.f64 	%fd201, %fd31, %fd167, 0d0000000000000000;
	fma.rn.f64 	%fd202, %fd32, %fd168, 0d0000000000000000;
	fma.rn.f64 	%fd203, %fd33, %fd171, %fd201;
	fma.rn.f64 	%fd204, %fd34, %fd172, %fd202;
	fma.rn.f64 	%fd205, %fd35, %fd175, %fd203;
	fma.rn.f64 	%fd206, %fd36, %fd176, %fd204;
	fma.rn.f64 	%fd207, %fd37, %fd180, %fd205;
	fma.rn.f64 	%fd208, %fd38, %fd179, %fd206;
	sub.f64 	%fd209, %fd207, %fd208;
	st.shared.f64 	[%r24+432], %fd209;
	add.f64 	%fd210, %fd208, %fd207;
	st.shared.f64 	[%r24+144], %fd210;
	fma.rn.f64 	%fd211, %fd39, %fd167, 0d0000000000000000;
	fma.rn.f64 	%fd212, %fd40, %fd168, 0d0000000000000000;
	fma.rn.f64 	%fd213, %fd41, %fd171, %fd211;
	fma.rn.f64 	%fd214, %fd42, %fd172, %fd212;
	fma.rn.f64 	%fd215, %fd43, %fd175, %fd213;
	fma.rn.f64 	%fd216, %fd44, %fd176, %fd214;
	fma.rn.f64 	%fd217, %fd45, %fd180, %fd215;
	fma.rn.f64 	%fd218, %fd46, %fd179, %fd216;
	sub.f64 	%fd219, %fd217, %fd218;
	st.shared.f64 	[%r24+360], %fd219;
	add.f64 	%fd220, %fd218, %fd217;
	st.shared.f64 	[%r24+216], %fd220;
	fma.rn.f64 	%fd221, %fd47, %fd167, 0d0000000000000000;
	fma.rn.f64 	%fd222, %fd48, %fd168, 0d0000000000000000;
	fma.rn.f64 	%fd223, %fd49, %fd171, %fd221;
	fma.rn.f64 	%fd224, %fd50, %fd172, %fd222;
	fma.rn.f64 	%fd225, %fd51, %fd175, %fd223;
	fma.rn.f64 	%fd226, %fd52, %fd176, %fd224;
	fma.rn.f64 	%fd227, %fd53, %fd180, %fd225;
	fma.rn.f64 	%fd228, %fd54, %fd179, %fd226;
	add.f64 	%fd229, %fd228, %fd227;
	st.shared.f64 	[%r24+288], %fd229;
	add.s32 	%r7, %r41, 49;
	setp.lt.u32 	%p3, %r41, 14;
	mov.u32 	%r41, %r7;
	@%p3 bra 	$L__BB57_4;
$L__BB57_5:
	bar.sync 	0;
	setp.gt.u32 	%p4, %r1, 80;
	@%p4 bra 	$L__BB57_18;
	mov.u32 	%r42, %r1;
$L__BB57_7:
	ld.param.u64 	%rd25, [_Z32massMatrixMultiplyConstantKernelILi7ELi9ELi3EEviPKdS1_S1_S1_Pd_param_1];
	setp.ge.s32 	%p5, %r3, %r14;
	cvt.u16.u32 	%rs17, %r42;
	mul.lo.s16 	%rs18, %rs17, 57;
	shr.u16 	%rs19, %rs18, 9;
	mul.lo.s16 	%rs20, %rs19, 9;
	sub.s16 	%rs21, %rs17, %rs20;
	mul.wide.u16 	%r25, %rs19, 648;
	add.s32 	%r26, %r4, %r25;
	and.b16  	%rs22, %rs21, 255;
	mul.wide.u16 	%r27, %rs22, 72;
	add.s32 	%r9, %r26, %r27;
	ld.shared.f64 	%fd231, [%r9];
	ld.shared.f64 	%fd232, [%r9+48];
	add.f64 	%fd55, %fd231, %fd232;
	sub.f64 	%fd56, %fd231, %fd232;
	ld.shared.f64 	%fd233, [%r9+8];
	ld.shared.f64 	%fd234, [%r9+40];
	add.f64 	%fd57, %fd233, %fd234;
	sub.f64 	%fd58, %fd233, %fd234;
	ld.shared.f64 	%fd235, [%r9+16];
	ld.shared.f64 	%fd236, [%r9+32];
	add.f64 	%fd59, %fd235, %fd236;
	sub.f64 	%fd60, %fd235, %fd236;
	ld.shared.f64 	%fd237, [%r9+24];
	add.f64 	%fd238, %fd237, %fd237;
	sub.f64 	%fd61, %fd237, %fd237;
	mul.f64 	%fd62, %fd238, 0d3FE0000000000000;
	mov.b32 	%r28, {%rs22, %rs19};
	mov.b32 	%r29, 0;
	mov.b32 	%r30, 20745;
	dp2a.lo.u32.u32 	%r10, %r28, %r30, %r29;
	mad.lo.s32 	%r31, %r3, 729, %r10;
	fma.rn.f64 	%fd239, %fd15, %fd55, 0d0000000000000000;
	fma.rn.f64 	%fd240, %fd16, %fd56, 0d0000000000000000;
	fma.rn.f64 	%fd241, %fd17, %fd57, %fd239;
	fma.rn.f64 	%fd242, %fd18, %fd58, %fd240;
	fma.rn.f64 	%fd243, %fd19, %fd59, %fd241;
	fma.rn.f64 	%fd244, %fd20, %fd60, %fd242;
	fma.rn.f64 	%fd63, %fd21, %fd62, %fd243;
	fma.rn.f64 	%fd64, %fd22, %fd61, %fd244;
	cvta.to.global.u64 	%rd8, %rd25;
	mul.wide.s32 	%rd9, %r31, 8;
	add.s64 	%rd1, %rd8, %rd9;
	mov.f64 	%fd475, 0d0000000000000000;
	mov.f64 	%fd476, %fd475;
	@%p5 bra 	$L__BB57_9;
	ld.global.nc.f64 	%fd475, [%rd1];
	ld.global.nc.f64 	%fd476, [%rd1+64];
$L__BB57_9:
	add.f64 	%fd246, %fd63, %fd64;
	sub.f64 	%fd247, %fd63, %fd64;
	mul.f64 	%fd248, %fd246, %fd475;
	mul.f64 	%fd249, %fd247, %fd476;
	sub.f64 	%fd69, %fd248, %fd249;
	add.f64 	%fd70, %fd248, %fd249;
	fma.rn.f64 	%fd250, %fd23, %fd55, 0d0000000000000000;
	fma.rn.f64 	%fd251, %fd24, %fd56, 0d0000000000000000;
	fma.rn.f64 	%fd252, %fd25, %fd57, %fd250;
	fma.rn.f64 	%fd253, %fd26, %fd58, %fd251;
	fma.rn.f64 	%fd254, %fd27, %fd59, %fd252;
	fma.rn.f64 	%fd255, %fd28, %fd60, %fd253;
	fma.rn.f64 	%fd71, %fd29, %fd62, %fd254;
	fma.rn.f64 	%fd72, %fd30, %fd61, %fd255;
	mov.f64 	%fd477, 0d0000000000000000;
	mov.f64 	%fd478, %fd477;
	@%p5 bra 	$L__BB57_11;
	ld.param.u64 	%rd26, [_Z32massMatrixMultiplyConstantKernelILi7ELi9ELi3EEviPKdS1_S1_S1_Pd_param_1];
	cvta.to.global.u64 	%rd10, %rd26;
	mul.wide.s32 	%rd11, %r31, 8;
	add.s64 	%rd12, %rd10, %rd11;
	ld.global.nc.f64 	%fd477, [%rd12+8];
	ld.global.nc.f64 	%fd478, [%rd12+56];
$L__BB57_11:
	add.f64 	%fd257, %fd71, %fd72;
	sub.f64 	%fd258, %fd71, %fd72;
	mul.f64 	%fd259, %fd257, %fd477;
	mul.f64 	%fd260, %fd258, %fd478;
	sub.f64 	%fd77, %fd259, %fd260;
	add.f64 	%fd78, %fd259, %fd260;
	fma.rn.f64 	%fd261, %fd31, %fd55, 0d0000000000000000;
	fma.rn.f64 	%fd262, %fd32, %fd56, 0d0000000000000000;
	fma.rn.f64 	%fd263, %fd33, %fd57, %fd261;
	fma.rn.f64 	%fd264, %fd34, %fd58, %fd262;
	fma.rn.f64 	%fd265, %fd35, %fd59, %fd263;
	fma.rn.f64 	%fd266, %fd36, %fd60, %fd264;
	fma.rn.f64 	%fd79, %fd37, %fd62, %fd265;
	fma.rn.f64 	%fd80, %fd38, %fd61, %fd266;
	mov.f64 	%fd479, 0d0000000000000000;
	mov.f64 	%fd480, %fd479;
	@%p5 bra 	$L__BB57_13;
	ld.param.u64 	%rd27, [_Z32massMatrixMultiplyConstantKernelILi7ELi9ELi3EEviPKdS1_S1_S1_Pd_param_1];
	cvta.to.global.u64 	%rd13, %rd27;
	mul.wide.s32 	%rd14, %r31, 8;
	add.s64 	%rd15, %rd13, %rd14;
	ld.global.nc.f64 	%fd479, [%rd15+16];
	ld.global.nc.f64 	%fd480, [%rd15+48];
$L__BB57_13:
	add.f64 	%fd268, %fd79, %fd80;
	sub.f64 	%fd269, %fd79, %fd80;
	mul.f64 	%fd270, %fd268, %fd479;
	mul.f64 	%fd271, %fd269, %fd480;
	sub.f64 	%fd85, %fd270, %fd271;
	add.f64 	%fd86, %fd270, %fd271;
	fma.rn.f64 	%fd272, %fd39, %fd55, 0d0000000000000000;
	fma.rn.f64 	%fd273, %fd40, %fd56, 0d0000000000000000;
	fma.rn.f64 	%fd274, %fd41, %fd57, %fd272;
	fma.rn.f64 	%fd275, %fd42, %fd58, %fd273;
	fma.rn.f64 	%fd276, %fd43, %fd59, %fd274;
	fma.rn.f64 	%fd277, %fd44, %fd60, %fd275;
	fma.rn.f64 	%fd87, %fd45, %fd62, %fd276;
	fma.rn.f64 	%fd88, %fd46, %fd61, %fd277;
	mov.f64 	%fd481, 0d0000000000000000;
	mov.f64 	%fd482, %fd481;
	@%p5 bra 	$L__BB57_15;
	ld.param.u64 	%rd28, [_Z32massMatrixMultiplyConstantKernelILi7ELi9ELi3EEviPKdS1_S1_S1_Pd_param_1];
	cvta.to.global.u64 	%rd16, %rd28;
	mul.wide.s32 	%rd17, %r31, 8;
	add.s64 	%rd18, %rd16, %rd17;
	ld.global.nc.f64 	%fd481, [%rd18+24];
	ld.global.nc.f64 	%fd482, [%rd18+40];
$L__BB57_15:
	add.f64 	%fd279, %fd87, %fd88;
	sub.f64 	%fd280, %fd87, %fd88;
	mul.f64 	%fd281, %fd279, %fd481;
	mul.f64 	%fd282, %fd280, %fd482;
	sub.f64 	%fd93, %fd281, %fd282;
	add.f64 	%fd94, %fd281, %fd282;
	fma.rn.f64 	%fd283, %fd47, %fd55, 0d0000000000000000;
	fma.rn.f64 	%fd284, %fd48, %fd56, 0d0000000000000000;
	fma.rn.f64 	%fd285, %fd49, %fd57, %fd283;
	fma.rn.f64 	%fd286, %fd50, %fd58, %fd284;
	fma.rn.f64 	%fd287, %fd51, %fd59, %fd285;
	fma.rn.f64 	%fd288, %fd52, %fd60, %fd286;
	fma.rn.f64 	%fd95, %fd53, %fd62, %fd287;
	fma.rn.f64 	%fd96, %fd54, %fd61, %fd288;
	mov.f64 	%fd483, 0d0000000000000000;
	@%p5 bra 	$L__BB57_17;
	ld.param.u64 	%rd29, [_Z32massMatrixMultiplyConstantKernelILi7ELi9ELi3EEviPKdS1_S1_S1_Pd_param_1];
	cvta.to.global.u64 	%rd19, %rd29;
	mul.wide.s32 	%rd20, %r31, 8;
	add.s64 	%rd21, %rd19, %rd20;
	ld.global.nc.f64 	%fd483, [%rd21+32];
$L__BB57_17:
	add.f64 	%fd289, %fd95, %fd96;
	sub.f64 	%fd290, %fd95, %fd96;
	mul.f64 	%fd291, %fd290, %fd483;
	fma.rn.f64 	%fd292, %fd289, %fd483, %fd291;
	mul.f64 	%fd293, %fd292, 0d3FE0000000000000;
	fma.rn.f64 	%fd294, %fd15, %fd70, 0d0000000000000000;
	fma.rn.f64 	%fd295, %fd16, %fd69, 0d0000000000000000;
	fma.rn.f64 	%fd296, %fd23, %fd78, %fd294;
	fma.rn.f64 	%fd297, %fd24, %fd77, %fd295;
	fma.rn.f64 	%fd298, %fd31, %fd86, %fd296;
	fma.rn.f64 	%fd299, %fd32, %fd85, %fd297;
	fma.rn.f64 	%fd300, %fd39, %fd94, %fd298;
	fma.rn.f64 	%fd301, %fd40, %fd93, %fd299;
	fma.rn.f64 	%fd302, %fd47, %fd293, %fd300;
	fma.rn.f64 	%fd303, %fd48, %fd293, %fd301;
	sub.f64 	%fd304, %fd302, %fd303;
	st.shared.f64 	[%r9+48], %fd304;
	add.f64 	%fd305, %fd302, %fd303;
	st.shared.f64 	[%r9], %fd305;
	fma.rn.f64 	%fd306, %fd17, %fd70, 0d0000000000000000;
	fma.rn.f64 	%fd307, %fd18, %fd69, 0d0000000000000000;
	fma.rn.f64 	%fd308, %fd25, %fd78, %fd306;
	fma.rn.f64 	%fd309, %fd26, %fd77, %fd307;
	fma.rn.f64 	%fd310, %fd33, %fd86, %fd308;
	fma.rn.f64 	%fd311, %fd34, %fd85, %fd309;
	fma.rn.f64 	%fd312, %fd41, %fd94, %fd310;
	fma.rn.f64 	%fd313, %fd42, %fd93, %fd311;
	fma.rn.f64 	%fd314, %fd49, %fd293, %fd312;
	fma.rn.f64 	%fd315, %fd50, %fd293, %fd313;
	sub.f64 	%fd316, %fd314, %fd315;
	st.shared.f64 	[%r9+40], %fd316;
	add.f64 	%fd317, %fd314, %fd315;
	st.shared.f64 	[%r9+8], %fd317;
	fma.rn.f64 	%fd318, %fd19, %fd70, 0d0000000000000000;
	fma.rn.f64 	%fd319, %fd20, %fd69, 0d0000000000000000;
	fma.rn.f64 	%fd320, %fd27, %fd78, %fd318;
	fma.rn.f64 	%fd321, %fd28, %fd77, %fd319;
	fma.rn.f64 	%fd322, %fd35, %fd86, %fd320;
	fma.rn.f64 	%fd323, %fd36, %fd85, %fd321;
	fma.rn.f64 	%fd324, %fd43, %fd94, %fd322;
	fma.rn.f64 	%fd325, %fd44, %fd93, %fd323;
	fma.rn.f64 	%fd326, %fd51, %fd293, %fd324;
	fma.rn.f64 	%fd327, %fd52, %fd293, %fd325;
	sub.f64 	%fd328, %fd326, %fd327;
	st.shared.f64 	[%r9+32], %fd328;
	add.f64 	%fd329, %fd326, %fd327;
	st.shared.f64 	[%r9+16], %fd329;
	fma.rn.f64 	%fd330, %fd21, %fd70, 0d0000000000000000;
	fma.rn.f64 	%fd331, %fd22, %fd69, 0d0000000000000000;
	fma.rn.f64 	%fd332, %fd29, %fd78, %fd330;
	fma.rn.f64 	%fd333, %fd30, %fd77, %fd331;
	fma.rn.f64 	%fd334, %fd37, %fd86, %fd332;
	fma.rn.f64 	%fd335, %fd38, %fd85, %fd333;
	fma.rn.f64 	%fd336, %fd45, %fd94, %fd334;
	fma.rn.f64 	%fd337, %fd46, %fd93, %fd335;
	fma.rn.f64 	%fd338, %fd53, %fd293, %fd336;
	fma.rn.f64 	%fd339, %fd54, %fd293, %fd337;
	add.f64 	%fd340, %fd338, %fd339;
	st.shared.f64 	[%r9+24], %fd340;
	add.s32 	%r11, %r42, 49;
	setp.lt.u32 	%p10, %r42, 32;
	mov.u32 	%r42, %r11;
	@%p10 bra 	$L__BB57_7;
$L__BB57_18:
	bar.sync 	0;
	@%p2 bra 	$L__BB57_21;
	mov.u32 	%r43, %r1;
$L__BB57_20:
	cvt.u16.u32 	%rs23, %r43;
	mul.lo.s16 	%rs24, %rs23, 37;
	shr.u16 	%rs25, %rs24, 8;
	sub.s16 	%rs26, %rs23, %rs25;
	and.b16  	%rs27, %rs26, 254;
	shr.u16 	%rs28, %rs27, 1;
	add.s16 	%rs29, %rs28, %rs25;
	and.b16  	%rs30, %rs29, 252;
	shr.u16 	%rs31, %rs30, 2;
	mul.lo.s16 	%rs32, %rs31, 7;
	sub.s16 	%rs33, %rs23, %rs32;
	mul.wide.u16 	%r36, %rs31, 648;
	add.s32 	%r37, %r4, %r36;
	and.b16  	%rs34, %rs33, 255;
	mul.wide.u16 	%r38, %rs34, 8;
	add.s32 	%r39, %r37, %r38;
	ld.shared.f64 	%fd341, [%r39];
	ld.shared.f64 	%fd342, [%r39+576];
	add.f64 	%fd343, %fd341, %fd342;
	sub.f64 	%fd344, %fd341, %fd342;
	ld.shared.f64 	%fd345, [%r39+72];
	ld.shared.f64 	%fd346, [%r39+504];
	add.f64 	%fd347, %fd345, %fd346;
	sub.f64 	%fd348, %fd345, %fd346;
	ld.shared.f64 	%fd349, [%r39+144];
	ld.shared.f64 	%fd350, [%r39+432];
	add.f64 	%fd351, %fd349, %fd350;
	sub.f64 	%fd352, %fd349, %fd350;
	ld.shared.f64 	%fd353, [%r39+216];
	ld.shared.f64 	%fd354, [%r39+360];
	add.f64 	%fd355, %fd353, %fd354;
	sub.f64 	%fd356, %fd353, %fd354;
	ld.shared.f64 	%fd357, [%r39+288];
	add.f64 	%fd358, %fd357, %fd357;
	sub.f64 	%fd359, %fd357, %fd357;
	mul.f64 	%fd360, %fd358, 0d3FE0000000000000;
	fma.rn.f64 	%fd361, %fd15, %fd343, 0d0000000000000000;
	fma.rn.f64 	%fd362, %fd16, %fd344, 0d0000000000000000;
	fma.rn.f64 	%fd363, %fd23, %fd347, %fd361;
	fma.rn.f64 	%fd364, %fd24, %fd348, %fd362;
	fma.rn.f64 	%fd365, %fd31, %fd351, %fd363;
	fma.rn.f64 	%fd366, %fd32, %fd352, %fd364;
	fma.rn.f64 	%fd367, %fd39, %fd355, %fd365;
	fma.rn.f64 	%fd368, %fd40, %fd356, %fd366;
	fma.rn.f64 	%fd369, %fd47, %fd360, %fd367;
	fma.rn.f64 	%fd370, %fd48, %fd359, %fd368;
	sub.f64 	%fd371, %fd369, %fd370;
	st.shared.f64 	[%r39+432], %fd371;
	add.f64 	%fd372, %fd369, %fd370;
	st.shared.f64 	[%r39], %fd372;
	fma.rn.f64 	%fd373, %fd17, %fd343, 0d0000000000000000;
	fma.rn.f64 	%fd374, %fd18, %fd344, 0d0000000000000000;
	fma.rn.f64 	%fd375, %fd25, %fd347, %fd373;
	fma.rn.f64 	%fd376, %fd26, %fd348, %fd374;
	fma.rn.f64 	%fd377, %fd33, %fd351, %fd375;
	fma.rn.f64 	%fd378, %fd34, %fd352, %fd376;
	fma.rn.f64 	%fd379, %fd41, %fd355, %fd377;
	fma.rn.f64 	%fd380, %fd42, %fd356, %fd378;
	fma.rn.f64 	%fd381, %fd49, %fd360, %fd379;
	fma.rn.f64 	%fd382, %fd50, %fd359, %fd380;
	sub.f64 	%fd383, %fd381, %fd382;
	st.shared.f64 	[%r39+360], %fd383;
	add.f64 	%fd384, %fd381, %fd382;
	st.shared.f64 	[%r39+72], %fd384;
	fma.rn.f64 	%fd385, %fd19, %fd343, 0d0000000000000000;
	fma.rn.f64 	%fd386, %fd20, %fd344, 0d0000000000000000;
	fma.rn.f64 	%fd387, %fd27, %fd347, %fd385;
	fma.rn.f64 	%fd388, %fd28, %fd348, %fd386;
	fma.rn.f64 	%fd389, %fd35, %fd351, %fd387;
	fma.rn.f64 	%fd390, %fd36, %fd352, %fd388;
	fma.rn.f64 	%fd391, %fd43, %fd355, %fd389;
	fma.rn.f64 	%fd392, %fd44, %fd356, %fd390;
	fma.rn.f64 	%fd393, %fd51, %fd360, %fd391;
	fma.rn.f64 	%fd394, %fd52, %fd359, %fd392;
	sub.f64 	%fd395, %fd393, %fd394;
	st.shared.f64 	[%r39+288], %fd395;
	add.f64 	%fd396, %fd393, %fd394;
	st.shared.f64 	[%r39+144], %fd396;
	fma.rn.f64 	%fd397, %fd21, %fd343, 0d0000000000000000;
	fma.rn.f64 	%fd398, %fd22, %fd344, 0d0000000000000000;
	fma.rn.f64 	%fd399, %fd29, %fd347, %fd397;
	fma.rn.f64 	%fd400, %fd30, %fd348, %fd398;
	fma.rn.f64 	%fd401, %fd37, %fd351, %fd399;
	fma.rn.f64 	%fd402, %fd38, %fd352, %fd400;
	fma.rn.f64 	%fd403, %fd45, %fd355, %fd401;
	fma.rn.f64 	%fd404, %fd46, %fd356, %fd402;
	fma.rn.f64 	%fd405, %fd53, %fd360, %fd403;
	fma.rn.f64 	%fd406, %fd54, %fd359, %fd404;
	add.f64 	%fd407, %fd405, %fd406;
	st.shared.f64 	[%r39+216], %fd407;
	add.s32 	%r13, %r43, 49;
	setp.lt.u32 	%p12, %r43, 14;
	mov.u32 	%r43, %r13;
	@%p12 bra 	$L__BB57_20;
$L__BB57_21:
	setp.ge.s32 	%p13, %r3, %r14;
	bar.sync 	0;
	ld.shared.f64 	%fd408, [%r5];
	ld.shared.f64 	%fd409, [%r5+5184];
	add.f64 	%fd410, %fd408, %fd409;
	sub.f64 	%fd411, %fd408, %fd409;
	ld.shared.f64 	%fd412, [%r5+648];
	ld.shared.f64 	%fd413, [%r5+4536];
	add.f64 	%fd414, %fd412, %fd413;
	sub.f64 	%fd415, %fd412, %fd413;
	ld.shared.f64 	%fd416, [%r5+1296];
	ld.shared.f64 	%fd417, [%r5+3888];
	add.f64 	%fd418, %fd416, %fd417;
	sub.f64 	%fd419, %fd416, %fd417;
	ld.shared.f64 	%fd420, [%r5+1944];
	ld.shared.f64 	%fd421, [%r5+3240];
	add.f64 	%fd422, %fd420, %fd421;
	sub.f64 	%fd423, %fd420, %fd421;
	ld.shared.f64 	%fd424, [%r5+2592];
	add.f64 	%fd425, %fd424, %fd424;
	sub.f64 	%fd426, %fd424, %fd424;
	mul.f64 	%fd427, %fd425, 0d3FE0000000000000;
	fma.rn.f64 	%fd428, %fd15, %fd410, 0d0000000000000000;
	fma.rn.f64 	%fd429, %fd16, %fd411, 0d0000000000000000;
	fma.rn.f64 	%fd430, %fd23, %fd414, %fd428;
	fma.rn.f64 	%fd431, %fd24, %fd415, %fd429;
	fma.rn.f64 	%fd432, %fd31, %fd418, %fd430;
	fma.rn.f64 	%fd433, %fd32, %fd419, %fd431;
	fma.rn.f64 	%fd434, %fd39, %fd422, %fd432;
	fma.rn.f64 	%fd435, %fd40, %fd423, %fd433;
	fma.rn.f64 	%fd99, %fd47, %fd427, %fd434;
	fma.rn.f64 	%fd100, %fd48, %fd426, %fd435;
	fma.rn.f64 	%fd436, %fd17, %fd410, 0d0000000000000000;
	fma.rn.f64 	%fd437, %fd18, %fd411, 0d0000000000000000;
	fma.rn.f64 	%fd438, %fd25, %fd414, %fd436;
	fma.rn.f64 	%fd439, %fd26, %fd415, %fd437;
	fma.rn.f64 	%fd440, %fd33, %fd418, %fd438;
	fma.rn.f64 	%fd441, %fd34, %fd419, %fd439;
	fma.rn.f64 	%fd442, %fd41, %fd422, %fd440;
	fma.rn.f64 	%fd443, %fd42, %fd423, %fd441;
	fma.rn.f64 	%fd101, %fd49, %fd427, %fd442;
	fma.rn.f64 	%fd102, %fd50, %fd426, %fd443;
	fma.rn.f64 	%fd444, %fd19, %fd410, 0d0000000000000000;
	fma.rn.f64 	%fd445, %fd20, %fd411, 0d0000000000000000;
	fma.rn.f64 	%fd446, %fd27, %fd414, %fd444;
	fma.rn.f64 	%fd447, %fd28, %fd415, %fd445;
	fma.rn.f64 	%fd448, %fd35, %fd418, %fd446;
	fma.rn.f64 	%fd449, %fd36, %fd419, %fd447;
	fma.rn.f64 	%fd450, %fd43, %fd422, %fd448;
	fma.rn.f64 	%fd451, %fd44, %fd423, %fd449;
	fma.rn.f64 	%fd103, %fd51, %fd427, %fd450;
	fma.rn.f64 	%fd104, %fd52, %fd426, %fd451;
	fma.rn.f64 	%fd452, %fd21, %fd410, 0d0000000000000000;
	fma.rn.f64 	%fd453, %fd22, %fd411, 0d0000000000000000;
	fma.rn.f64 	%fd454, %fd29, %fd414, %fd452;
	fma.rn.f64 	%fd455, %fd30, %fd415, %fd453;
	fma.rn.f64 	%fd456, %fd37, %fd418, %fd454;
	fma.rn.f64 	%fd457, %fd38, %fd419, %fd455;
	fma.rn.f64 	%fd458, %fd45, %fd422, %fd456;
	fma.rn.f64 	%fd459, %fd46, %fd423, %fd457;
	fma.rn.f64 	%fd460, %fd53, %fd427, %fd458;
	fma.rn.f64 	%fd461, %fd54, %fd426, %fd459;
	add.f64 	%fd105, %fd460, %fd461;
	@%p13 bra 	$L__BB57_23;
	ld.param.u64 	%rd30, [_Z32massMatrixMultiplyConstantKernelILi7ELi9ELi3EEviPKdS1_S1_S1_Pd_param_5];
	mad.lo.s32 	%r40, %r3, 343, %r1;
	cvta.to.global.u64 	%rd22, %rd30;
	mul.wide.s32 	%rd23, %r40, 8;
	add.s64 	%rd24, %rd22, %rd23;
	add.f64 	%fd462, %fd99, %fd100;
	st.global.f64 	[%rd24], %fd462;
	add.f64 	%fd463, %fd101, %fd102;
	st.global.f64 	[%rd24+392], %fd463;
	add.f64 	%fd464, %fd103, %fd104;
	st.global.f64 	[%rd24+784], %fd464;
	st.global.f64 	[%rd24+1176], %fd105;
	sub.f64 	%fd465, %fd103, %fd104;
	st.global.f64 	[%rd24+1568], %fd465;
	sub.f64 	%fd466, %fd101, %fd102;
	st.global.f64 	[%rd24+1960], %fd466;
	sub.f64 	%fd467, %fd99, %fd100;
	st.global.f64 	[%rd24+2352], %fd467;
$L__BB57_23:
	ret;

}
	// .globl	_Z32massMatrixMultiplyRegisterKernelILi7ELi10ELi3EEviPKdS1_S1_S1_Pd
.visible .entry _Z32massMatrixMultiplyRegisterKernelILi7ELi10ELi3EEviPKdS1_S1_S1_Pd(
	.param .u32 _Z32massMatrixMultiplyRegisterKernelILi7ELi10ELi3EEviPKdS1_S1_S1_Pd_param_0,
	.param .u64 .ptr .align 1 _Z32massMatrixMultiplyRegisterKernelILi7ELi10ELi3EEviPKdS1_S1_S1_Pd_param_1,
	.param .u64 .ptr .align 1 _Z32massMatrixMultiplyRegisterKernelILi7ELi10ELi3EEviPKdS1_S1_S1_Pd_param_2,
	.param .u64 .ptr .align 1 _Z32massMatrixMultiplyRegisterKernelILi7ELi10ELi3EEviPKdS1_S1_S1_Pd_param_3,
	.param .u64 .ptr .align 1 _Z32massMatrixMultiplyRegisterKernelILi7ELi10ELi3EEviPKdS1_S1_S1_Pd_param_4,
	.param .u64 .ptr .align 1 _Z32massMatrixMultiplyRegisterKernelILi7ELi10ELi3EEviPKdS1_S1_S1_Pd_param_5
)
{
	.reg .pred 	%p<15>;
	.reg .b16 	%rs<35>;
	.reg .b32 	%r<49>;
	.reg .b64 	%rd<38>;
	.reg .b64 	%fd<492>;
	// demoted variable
	.shared .align 8 .b8 _ZZ32massMatrixMultiplyRegisterKernelILi7ELi10ELi3EEviPKdS1_S1_S1_PdE6s_tmp1[24000];
	// demoted variable
	.shared .align 8 .b8 _ZZ32massMatrixMultiplyRegisterKernelILi7ELi10ELi3EEviPKdS1_S1_S1_PdE14s_oddDofToQuad[160];
	// demoted variable
	.shared .align 8 .b8 _ZZ32massMatrixMultiplyRegisterKernelILi7ELi10ELi3EEviPKdS1_S1_S1_PdE15s_evenDofToQuad[160];
	ld.param.u32 	%r14, [_Z32massMatrixMultiplyRegisterKernelILi7ELi10ELi3EEviPKdS1_S1_S1_Pd_param_0];
	ld.param.u64 	%rd3, [_Z32massMatrixMultiplyRegisterKernelILi7ELi10ELi3EEviPKdS1_S1_S1_Pd_param_2];
	ld.param.u64 	%rd4, [_Z32massMatrixMultiplyRegisterKernelILi7ELi10ELi3EEviPKdS1_S1_S1_Pd_param_3];
	ld.param.u64 	%rd5, [_Z32massMatrixMultiplyRegisterKernelILi7ELi10ELi3EEviPKdS1_S1_S1_Pd_param_4];
	mov.u32 	%r1, %tid.x;
	mov.u32 	%r2, %tid.y;
	mov.u32 	%r15, %ctaid.x;
	mad.lo.s32 	%r3, %r15, 3, %r2;
	setp.ge.s32 	%p1, %r3, %r14;
	@%p1 bra 	$L__BB58_2;
	cvta.to.global.u64 	%rd7, %rd5;
	mad.lo.s32 	%r16, %r3, 343, %r1;
	mul.wide.s32 	%rd8, %r16, 8;
	add.s64 	%rd9, %rd7, %rd8;
	ld.global.nc.f64 	%fd481, [%rd9];
	ld.global.nc.f64 	%fd480, [%rd9+392];
	ld.global.nc.f64 	%fd479, [%rd9+784];
	ld.global.nc.f64 	%fd478, [%rd9+1176];
	ld.global.nc.f64 	%fd477, [%rd9+1568];
	ld.global.nc.f64 	%fd476, [%rd9+1960];
	ld.global.nc.f64 	%fd475, [%rd9+2352];
$L__BB58_2:
	setp.gt.u32 	%p2, %r1, 19;
	@%p2 bra 	$L__BB58_4;
	cvta.to.global.u64 	%rd10, %rd3;
	mul.wide.u32 	%rd11, %r1, 8;
	add.s64 	%rd12, %rd10, %rd11;
	ld.global.nc.f64 	%fd109, [%rd12];
	shl.b32 	%r17, %r1, 3;
	mov.u32 	%r18, _ZZ32massMatrixMultiplyRegisterKernelILi7ELi10ELi3EEviPKdS1_S1_S1_PdE14s_oddDofToQuad;
	add.s32 	%r19, %r18, %r17;
	st.shared.f64 	[%r19], %fd109;
	cvta.to.global.u64 	%rd13, %rd4;
	add.s64 	%rd14, %rd13, %rd11;
	ld.global.nc.f64 	%fd110, [%rd14];
	mov.u32 	%r20, _ZZ32massMatrixMultiplyRegisterKernelILi7ELi10ELi3EEviPKdS1_S1_S1_PdE15s_evenDofToQuad;
	add.s32 	%r21, %r20, %r17;
	st.shared.f64 	[%r21], %fd110;
$L__BB58_4:
	cvt.u16.u32 	%rs1, %r1;
	bar.sync 	0;
	ld.shared.f64 	%fd15, [_ZZ32massMatrixMultiplyRegisterKernelILi7ELi10ELi3EEviPKdS1_S1_S1_PdE14s_oddDofToQuad];
	ld.shared.f64 	%fd16, [_ZZ32massMatrixMultiplyRegisterKernelILi7ELi10ELi3EEviPKdS1_S1_S1_PdE15s_evenDofToQuad];
	ld.shared.f64 	%fd17, [_ZZ32massMatrixMultiplyRegisterKernelILi7ELi10ELi3EEviPKdS1_S1_S1_PdE14s_oddDofToQuad+8];
	ld.shared.f64 	%fd18, [_ZZ32massMatrixMultiplyRegisterKernelILi7ELi10ELi3EEviPKdS1_S1_S1_PdE15s_evenDofToQuad+8];
	ld.shared.f64 	%fd19, [_ZZ32massMatrixMultiplyRegisterKernelILi7ELi10ELi3EEviPKdS1_S1_S1_PdE14s_oddDofToQuad+16];
	ld.shared.f64 	%fd20, [_ZZ32massMatrixMultiplyRegisterKernelILi7ELi10ELi3EEviPKdS1_S1_S1_PdE15s_evenDofToQuad+16];
	ld.shared.f64 	%fd21, [_ZZ32massMatrixMultiplyRegisterKernelILi7ELi10ELi3EEviPKdS1_S1_S1_PdE14s_oddDofToQuad+24];
	ld.shared.f64 	%fd22, [_ZZ32massMatrixMultiplyRegisterKernelILi7ELi10ELi3EEviPKdS1_S1_S1_PdE15s_evenDofToQuad+24];
	ld.shared.f64 	%fd23, [_ZZ32massMatrixMultiplyRegisterKernelILi7ELi10ELi3EEviPKdS1_S1_S1_PdE14s_oddDofToQuad+32];
	ld.shared.f64 	%fd24, [_ZZ32massMatrixMultiplyRegisterKernelILi7ELi10ELi3EEviPKdS1_S1_S1_PdE15s_evenDofToQuad+32];
	ld.shared.f64 	%fd25, [_ZZ32massMatrixMultiplyRegisterKernelILi7ELi10ELi3EEviPKdS1_S1_S1_PdE14s_oddDofToQuad+40];
	ld.shared.f64 	%fd26, [_ZZ32massMatrixMultiplyRegisterKernelILi7ELi10ELi3EEviPKdS1_S1_S1_PdE15s_evenDofToQuad+40];
	ld.shared.f64 	%fd27, [_ZZ32massMatrixMultiplyRegisterKernelILi7ELi10ELi3EEviPKdS1_S1_S1_PdE14s_oddDofToQuad+48];
	ld.shared.f64 	%fd28, [_ZZ32massMatrixMultiplyRegisterKernelILi7ELi10ELi3EEviPKdS1_S1_S1_PdE15s_evenDofToQuad+48];
	ld.shared.f64 	%fd29, [_ZZ32massMatrixMultiplyRegisterKernelILi7ELi10ELi3EEviPKdS1_S1_S1_PdE14s_oddDofToQuad+56];
	ld.shared.f64 	%fd30, [_ZZ32massMatrixMultiplyRegisterKernelILi7ELi10ELi3EEviPKdS1_S1_S1_PdE15s_evenDofToQuad+56];
	ld.shared.f64 	%fd31, [_ZZ32massMatrixMultiplyRegisterKernelILi7ELi10ELi3EEviPKdS1_S1_S1_PdE14s_oddDofToQuad+64];
	ld.shared.f64 	%fd32, [_ZZ32massMatrixMultiplyRegisterKernelILi7ELi10ELi3EEviPKdS1_S1_S1_PdE15s_evenDofToQuad+64];
	ld.shared.f64 	%fd33, [_ZZ32massMatrixMultiplyRegisterKernelILi7ELi10ELi3EEviPKdS1_S1_S1_PdE14s_oddDofToQuad+72];
	ld.shared.f64 	%fd34, [_ZZ32massMatrixMultiplyRegisterKernelILi7ELi10ELi3EEviPKdS1_S1_S1_PdE15s_evenDofToQuad+72];
	ld.shared.f64 	%fd35, [_ZZ32massMatrixMultiplyRegisterKernelILi7ELi10ELi3EEviPKdS1_S1_S1_PdE14s_oddDofToQuad+80];
	ld.shared.f64 	%fd36, [_ZZ32massMatrixMultiplyRegisterKernelILi7ELi10ELi3EEviPKdS1_S1_S1_PdE15s_evenDofToQuad+80];
	ld.shared.f64 	%fd37, [_ZZ32massMatrixMultiplyRegisterKernelILi7ELi10ELi3EEviPKdS1_S1_S1_PdE14s_oddDofToQuad+88];
	ld.shared.f64 	%fd38, [_ZZ32massMatrixMultiplyRegisterKernelILi7ELi10ELi3EEviPKdS1_S1_S1_PdE15s_evenDofToQuad+88];
	ld.shared.f64 	%fd39, [_ZZ32massMatrixMultiplyRegisterKernelILi7ELi10ELi3EEviPKdS1_S1_S1_PdE14s_oddDofToQuad+96];
	ld.shared.f64 	%fd40, [_ZZ32massMatrixMultiplyRegisterKernelILi7ELi10ELi3EEviPKdS1_S1_S1_PdE15s_evenDofToQuad+96];
	ld.shared.f64 	%fd41, [_ZZ32massMatrixMultiplyRegisterKernelILi7ELi10ELi3EEviPKdS1_S1_S1_PdE14s_oddDofToQuad+104];
	ld.shared.f64 	%fd42, [_ZZ32massMatrixMultiplyRegisterKernelILi7ELi10ELi3EEviPKdS1_S1_S1_PdE15s_evenDofToQuad+104];
	ld.shared.f64 	%fd43, [_ZZ32massMatrixMultiplyRegisterKernelILi7ELi10ELi3EEviPKdS1_S1_S1_PdE14s_oddDofToQuad+112];
	ld.shared.f64 	%fd44, [_ZZ32massMatrixMultiplyRegisterKernelILi7ELi10ELi3EEviPKdS1_S1_S1_PdE15s_evenDofToQuad+112];
	ld.shared.f64 	%fd45, [_ZZ32massMatrixMultiplyRegisterKernelILi7ELi10ELi3EEviPKdS1_S1_S1_PdE14s_oddDofToQuad+120];
	ld.shared.f64 	%fd46, [_ZZ32massMatrixMultiplyRegisterKernelILi7ELi10ELi3EEviPKdS1_S1_S1_PdE15s_evenDofToQuad+120];
	ld.shared.f64 	%fd47, [_ZZ32massMatrixMultiplyRegisterKernelILi7ELi10ELi3EEviPKdS1_S1_S1_PdE14s_oddDofToQuad+128];
	ld.shared.f64 	%fd48, [_ZZ32massMatrixMultiplyRegisterKernelILi7ELi10ELi3EEviPKdS1_S1_S1_PdE15s_evenDofToQuad+128];
	ld.shared.f64 	%fd49, [_ZZ32massMatrixMultiplyRegisterKernelILi7ELi10ELi3EEviPKdS1_S1_S1_PdE14s_oddDofToQuad+136];
	ld.shared.f64 	%fd50, [_ZZ32massMatrixMultiplyRegisterKernelILi7ELi10ELi3EEviPKdS1_S1_S1_PdE15s_evenDofToQuad+136];
	ld.shared.f64 	%fd51, [_ZZ32massMatrixMultiplyRegisterKernelILi7ELi10ELi3EEviPKdS1_S1_S1_PdE14s_oddDofToQuad+144];
	ld.shared.f64 	%fd52, [_ZZ32massMatrixMultiplyRegisterKernelILi7ELi10ELi3EEviPKdS1_S1_S1_PdE15s_evenDofToQuad+144];
	ld.shared.f64 	%fd53, [_ZZ32massMatrixMultiplyRegisterKernelILi7ELi10ELi3EEviPKdS1_S1_S1_PdE14s_oddDofToQuad+152];
	ld.shared.f64 	%fd54, [_ZZ32massMatrixMultiplyRegisterKernelILi7ELi10ELi3EEviPKdS1_S1_S1_PdE15s_evenDofToQuad+152];
	mul.hi.u16 	%rs2, %rs1, 9363;
	mul.lo.s16 	%rs3, %rs2, 7;
	sub.s16 	%rs4, %rs1, %rs3;
	add.f64 	%fd111, %fd481, %fd475;
	sub.f64 	%fd112, %fd481, %fd475;
	add.f64 	%fd113, %fd480, %fd476;
	sub.f64 	%fd114, %fd480, %fd476;
	add.f64 	%fd115, %fd479, %fd477;
	sub.f64 	%fd116, %fd479, %fd477;
	add.f64 	%fd117, %fd478, %fd478;
	sub.f64 	%fd118, %fd478, %fd478;
	mul.f64 	%fd119, %fd117, 0d3FE0000000000000;
	mov.u32 	%r22, _ZZ32massMatrixMultiplyRegisterKernelILi7ELi10ELi3EEviPKdS1_S1_S1_PdE6s_tmp1;
	mad.lo.s32 	%r4, %r2, 8000, %r22;
	mul.wide.u16 	%r23, %rs2, 80;
	add.s32 	%r24, %r4, %r23;
	mul.wide.u16 	%r25, %rs4, 8;
	add.s32 	%r5, %r24, %r25;
	fma.rn.f64 	%fd120, %fd15, %fd111, 0d0000000000000000;
	fma.rn.f64 	%fd121, %fd16, %fd112, 0d0000000000000000;
	fma.rn.f64 	%fd122, %fd17, %fd113, %fd120;
	fma.rn.f64 	%fd123, %fd18, %fd114, %fd121;
	fma.rn.f64 	%fd124, %fd19, %fd115, %fd122;
	fma.rn.f64 	%fd125, %fd20, %fd116, %fd123;
	fma.rn.f64 	%fd126, %fd21, %fd119, %fd124;
	fma.rn.f64 	%fd127, %fd22, %fd118, %fd125;
	sub.f64 	%fd128, %fd126, %fd127;
	st.shared.f64 	[%r5+7200], %fd128;
	add.f64 	%fd129, %fd127, %fd126;
	st.shared.f64 	[%r5], %fd129;
	fma.rn.f64 	%fd130, %fd23, %fd111, 0d0000000000000000;
	fma.rn.f64 	%fd131, %fd24, %fd112, 0d0000000000000000;
	fma.rn.f64 	%fd132, %fd25, %fd113, %fd130;
	fma.rn.f64 	%fd133, %fd26, %fd114, %fd131;
	fma.rn.f64 	%fd134, %fd27, %fd115, %fd132;
	fma.rn.f64 	%fd135, %fd28, %fd116, %fd133;
	fma.rn.f64 	%fd136, %fd29, %fd119, %fd134;
	fma.rn.f64 	%fd137, %fd30, %fd118, %fd135;
	sub.f64 	%fd138, %fd136, %fd137;
	st.shared.f64 	[%r5+6400], %fd138;
	add.f64 	%fd139, %fd137, %fd136;
	st.shared.f64 	[%r5+800], %fd139;
	fma.rn.f64 	%fd140, %fd31, %fd111, 0d0000000000000000;
	fma.rn.f64 	%fd141, %fd32, %fd112, 0d0000000000000000;
	fma.rn.f64 	%fd142, %fd33, %fd113, %fd140;
	fma.rn.f64 	%fd143, %fd34, %fd114, %fd141;
	fma.rn.f64 	%fd144, %fd35, %fd115, %fd142;
	fma.rn.f64 	%fd145, %fd36, %fd116, %fd143;
	fma.rn.f64 	%fd146, %fd37, %fd119, %fd144;
	fma.rn.f64 	%fd147, %fd38, %fd118, %fd145;
	sub.f64 	%fd148, %fd146, %fd147;
	st.shared.f64 	[%r5+5600], %fd148;
	add.f64 	%fd149, %fd147, %fd146;
	st.shared.f64 	[%r5+1600], %fd149;
	fma.rn.f64 	%fd150, %fd39, %fd111, 0d0000000000000000;
	fma.rn.f64 	%fd151, %fd40, %fd112, 0d0000000000000000;
	fma.rn.f64 	%fd152, %fd41, %fd113, %fd150;
	fma.rn.f64 	%fd153, %fd42, %fd114, %fd151;
	fma.rn.f64 	%fd154, %fd43, %fd115, %fd152;
	fma.rn.f64 	%fd155, %fd44, %fd116, %fd153;
	fma.rn.f64 	%fd156, %fd45, %fd119, %fd154;
	fma.rn.f64 	%fd157, %fd46, %fd118, %fd155;
	sub.f64 	%fd158, %fd156, %fd157;
	st.shared.f64 	[%r5+4800], %fd158;
	add.f64 	%fd159, %fd157, %fd156;
	st.shared.f64 	[%r5+2400], %fd159;
	fma.rn.f64 	%fd160, %fd47, %fd111, 0d0000000000000000;
	fma.rn.f64 	%fd161, %fd48, %fd112, 0d0000000000000000;
	fma.rn.f64 	%fd162, %fd49, %fd113, %fd160;
	fma.rn.f64 	%fd163, %fd50, %fd114, %fd161;
	fma.rn.f64 	%fd164, %fd51, %fd115, %fd162;
	fma.rn.f64 	%fd165, %fd52, %fd116, %fd163;
	fma.rn.f64 	%fd166, %fd53, %fd119, %fd164;
	fma.rn.f64 	%fd167, %fd54, %fd118, %fd165;
	sub.f64 	%fd168, %fd166, %fd167;
	st.shared.f64 	[%r5+4000], %fd168;
	add.f64 	%fd169, %fd167, %fd166;
	st.shared.f64 	[%r5+3200], %fd169;
	bar.sync 	0;
	setp.gt.u32 	%p3, %r1, 69;
	@%p3 bra 	$L__BB58_7;
	mov.u32 	%r46, %r1;
$L__BB58_6:
	cvt.u16.u32 	%rs5, %r46;
	mul.lo.s16 	%rs6, %rs5, 37;
	shr.u16 	%rs7, %rs6, 8;
	sub.s16 	%rs8, %rs5, %rs7;
	and.b16  	%rs9, %rs8, 254;
	shr.u16 	%rs10, %rs9, 1;
	add.s16 	%rs11, %rs10, %rs7;
	and.b16  	%rs12, %rs11, 252;
	shr.u16 	%rs13, %rs12, 2;
	mul.lo.s16 	%rs14, %rs13, 7;
	sub.s16 	%rs15, %rs5, %rs14;
	mul.wide.u16 	%r26, %rs13, 800;
	add.s32 	%r27, %r4, %r26;
	and.b16  	%rs16, %rs15, 255;
	mul.wide.u16 	%r28, %rs16, 8;
	add.s32 	%r29, %r27, %r28;
	ld.shared.f64 	%fd170, [%r29];
	ld.shared.f64 	%fd171, [%r29+480];
	add.f64 	%fd172, %fd170, %fd171;
	sub.f64 	%fd173, %fd170, %fd171;
	ld.shared.f64 	%fd174, [%r29+80];
	ld.shared.f64 	%fd175, [%r29+400];
	add.f64 	%fd176, %fd174, %fd175;
	sub.f64 	%fd177, %fd174, %fd175;
	ld.shared.f64 	%fd178, [%r29+160];
	ld.shared.f64 	%fd179, [%r29+320];
	add.f64 	%fd180, %fd178, %fd179;
	sub.f64 	%fd181, %fd178, %fd179;
	ld.shared.f64 	%fd182, [%r29+240];
	add.f64 	%fd183, %fd182, %fd182;
	sub.f64 	%fd184, %fd182, %fd182;
	mul.f64 	%fd185, %fd183, 0d3FE0000000000000;
	fma.rn.f64 	%fd186, %fd15, %fd172, 0d0000000000000000;
	fma.rn.f64 	%fd187, %fd16, %fd173, 0d0000000000000000;
	fma.rn.f64 	%fd188, %fd17, %fd176, %fd186;
	fma.rn.f64 	%fd189, %fd18, %fd177, %fd187;
	fma.rn.f64 	%fd190, %fd19, %fd180, %fd188;
	fma.rn.f64 	%fd191, %fd20, %fd181, %fd189;
	fma.rn.f64 	%fd192, %fd21, %fd185, %fd190;
	fma.rn.f64 	%fd193, %fd22, %fd184, %fd191;
	sub.f64 	%fd194, %fd192, %fd193;
	st.shared.f64 	[%r29+720], %fd194;
	add.f64 	%fd195, %fd193, %fd192;
	st.shared.f64 	[%r29], %fd195;
	fma.rn.f64 	%fd196, %fd23, %fd172, 0d0000000000000000;
	fma.rn.f64 	%fd197, %fd24, %fd173, 0d0000000000000000;
	fma.rn.f64 	%fd198, %fd25, %fd176, %fd196;
	fma.rn.f64 	%fd199, %fd26, %fd177, %fd197;
	fma.rn.f64 	%fd200, %fd27, %fd180, %fd198;
	fma.rn.f64 	%fd201, %fd28, %fd181, %fd199;
	fma.rn.f64 	%fd202, %fd29, %fd185, %fd200;
	fma.rn.f64 	%fd203, %fd30, %fd184, %fd201;
	sub.f64 	%fd204, %fd202, %fd203;
	st.shared.f64 	[%r29+640], %fd204;
	add.f64 	%fd205, %fd203, %fd202;
	st.shared.f64 	[%r29+80], %fd205;
	fma.rn.f64 	%fd206, %fd31, %fd172, 0d0000000000000000;
	fma.rn.f64 	%fd207, %fd32, %fd173, 0d0000000000000000;
	fma.rn.f64 	%fd208, %fd33, %fd176, %fd206;
	fma.rn.f64 	%fd209, %fd34, %fd177, %fd207;
	fma.rn.f64 	%fd210, %fd35, %fd180, %fd208;
	fma.rn.f64 	%fd211, %fd36, %fd181, %fd209;
	fma.rn.f64 	%fd212, %fd37, %fd185, %fd210;
	fma.rn.f64 	%fd213, %fd38, %fd184, %fd211;
	sub.f64 	%fd214, %fd212, %fd213;
	st.shared.f64 	[%r29+560], %fd214;
	add.f64 	%fd215, %fd213, %fd212;
	st.shared.f64 	[%r29+160], %fd215;
	fma.rn.f64 	%fd216, %fd39, %fd172, 0d0000000000000000;
	fma.rn.f64 	%fd217, %fd40, %fd173, 0d0000000000000000;
	fma.rn.f64 	%fd218, %fd41, %fd176, %fd216;
	fma.rn.f64 	%fd219, %fd42, %fd177, %fd217;
	fma.rn.f64 	%fd220, %fd43, %fd180, %fd218;
	fma.rn.f64 	%fd221, %fd44, %fd181, %fd219;
	fma.rn.f64 	%fd222, %fd45, %fd185, %fd220;
	fma.rn.f64 	%fd223, %fd46, %fd184, %fd221;
	sub.f64 	%fd224, %fd222, %fd223;
	st.shared.f64 	[%r29+480], %fd224;
	add.f64 	%fd225, %fd223, %fd222;
	st.shared.f64 	[%r29+240], %fd225;
	fma.rn.f64 	%fd226, %fd47, %fd172, 0d0000000000000000;
	fma.rn.f64 	%fd227, %fd48, %fd173, 0d0000000000000000;
	fma.rn.f64 	%fd228, %fd49, %fd176, %fd226;
	fma.rn.f64 	%fd229, %fd50, %fd177, %fd227;
	fma.rn.f64 	%fd230, %fd51, %fd180, %fd228;
	fma.rn.f64 	%fd231, %fd52, %fd181, %fd229;
	fma.rn.f64 	%fd232, %fd53, %fd185, %fd230;
	fma.rn.f64 	%fd233, %fd54, %fd184, %fd231;
	sub.f64 	%fd234, %fd232, %fd233;
	st.shared.f64 	[%r29+400], %fd234;
	add.f64 	%fd235, %fd233, %fd232;
	st.shared.f64 	[%r29+320], %fd235;
	add.s32 	%r7, %r46, 49;
	setp.lt.u32 	%p4, %r46, 21;
	mov.u32 	%r46, %r7;
	@%p4 bra 	$L__BB58_6;
$L__BB58_7:
	bar.sync 	0;
	setp.gt.u32 	%p5, %r1, 99;
	@%p5 bra 	$L__BB58_20;
	mov.u32 	%r47, %r1;
$L__BB58_9:
	ld.param.u64 	%rd32, [_Z32massMatrixMultiplyRegisterKernelILi7ELi10ELi3EEviPKdS1_S1_S1_Pd_param_1];
	setp.ge.s32 	%p6, %r3, %r14;
	cvt.u16.u32 	%rs17, %r47;
	mul.lo.s16 	%rs18, %rs17, 205;
	shr.u16 	%rs19, %rs18, 11;
	mul.lo.s16 	%rs20, %rs19, 10;
	sub.s16 	%rs21, %rs17, %rs20;
	mul.wide.u16 	%r30, %rs19, 800;
	add.s32 	%r31, %r4, %r30;
	and.b16  	%rs22, %rs21, 255;
	mul.wide.u16 	%r32, %rs22, 80;
	add.s32 	%r9, %r31, %r32;
	ld.shared.f64 	%fd237, [%r9];
	ld.shared.f64 	%fd238, [%r9+48];
	add.f64 	%fd55, %fd237, %fd238;
	sub.f64 	%fd56, %fd237, %fd238;
	ld.shared.f64 	%fd239, [%r9+8];
	ld.shared.f64 	%fd240, [%r9+40];
	add.f64 	%fd57, %fd239, %fd240;
	sub.f64 	%fd58, %fd239, %fd240;
	ld.shared.f64 	%fd241, [%r9+16];
	ld.shared.f64 	%fd242, [%r9+32];
	add.f64 	%fd59, %fd241, %fd242;
	sub.f64 	%fd60, %fd241, %fd242;
	ld.shared.f64 	%fd243, [%r9+24];
	add.f64 	%fd244, %fd243, %fd243;
	sub.f64 	%fd61, %fd243, %fd243;
	mul.f64 	%fd62, %fd244, 0d3FE0000000000000;
	mov.b32 	%r33, {%rs22, %rs19};
	mov.b32 	%r34, 0;
	mov.b32 	%r35, 25610;
	dp2a.lo.u32.u32 	%r10, %r33, %r35, %r34;
	mad.lo.s32 	%r36, %r3, 1000, %r10;
	fma.rn.f64 	%fd245, %fd15, %fd55, 0d0000000000000000;
	fma.rn.f64 	%fd246, %fd16, %fd56, 0d0000000000000000;
	fma.rn.f64 	%fd247, %fd17, %fd57, %fd245;
	fma.rn.f64 	%fd248, %fd18, %fd58, %fd246;
	fma.rn.f64 	%fd249, %fd19, %fd59, %fd247;
	fma.rn.f64 	%fd250, %fd20, %fd60, %fd248;
	fma.rn.f64 	%fd63, %fd21, %fd62, %fd249;
	fma.rn.f64 	%fd64, %fd22, %fd61, %fd250;
	cvta.to.global.u64 	%rd15, %rd32;
	mul.wide.s32 	%rd16, %r36, 8;
	add.s64 	%rd1, %rd15, %rd16;
	mov.f64 	%fd482, 0d0000000000000000;
	mov.f64 	%fd483, %fd482;
	@%p6 bra 	$L__BB58_11;
	ld.global.nc.f64 	%fd482, [%rd1];
	ld.global.nc.f64 	%fd483, [%rd1+72];
$L__BB58_11:
	add.f64 	%fd252, %fd63, %fd64;
	sub.f64 	%fd253, %fd63, %fd64;
	mul.f64 	%fd254, %fd252, %fd482;
	mul.f64 	%fd255, %fd253, %fd483;
	sub.f64 	%fd69, %fd254, %fd255;
	add.f64 	%fd70, %fd254, %fd255;
	fma.rn.f64 	%fd256, %fd23, %fd55, 0d0000000000000000;
	fma.rn.f64 	%fd257, %fd24, %fd56, 0d0000000000000000;
	fma.rn.f64 	%fd258, %fd25, %fd57, %fd256;
	fma.rn.f64 	%fd259, %fd26, %fd58, %fd257;
	fma.rn.f64 	%fd260, %fd27, %fd59, %fd258;
	fma.rn.f64 	%fd261, %fd28, %fd60, %fd259;
	fma.rn.f64 	%fd71, %fd29, %fd62, %fd260;
	fma.rn.f64 	%fd72, %fd30, %fd61, %fd261;
	mov.f64 	%fd484, 0d0000000000000000;
	mov.f64 	%fd485, %fd484;
	@%p6 bra 	$L__BB58_13;
	ld.param.u64 	%rd33, [_Z32massMatrixMultiplyRegisterKernelILi7ELi10ELi3EEviPKdS1_S1_S1_Pd_param_1];
	cvta.to.global.u64 	%rd17, %rd33;
	mul.wide.s32 	%rd18, %r36, 8;
	add.s64 	%rd19, %rd17, %rd18;
	ld.global.nc.f64 	%fd484, [%rd19+8];
	ld.global.nc.f64 	%fd485, [%rd19+64];
$L__BB58_13:
	add.f64 	%fd263, %fd71, %fd72;
	sub.f64 	%fd264, %fd71, %fd72;
	mul.f64 	%fd265, %fd263, %fd484;
	mul.f64 	%fd266, %fd264, %fd485;
	sub.f64 	%fd77, %fd265, %fd266;
	add.f64 	%fd78, %fd265, %fd266;
	fma.rn.f64 	%fd267, %fd31, %fd55, 0d0000000000000000;
	fma.rn.f64 	%fd268, %fd32, %fd56, 0d0000000000000000;
	fma.rn.f64 	%fd269, %fd33, %fd57, %fd267;
	fma.rn.f64 	%fd270, %fd34, %fd58, %fd268;
	fma.rn.f64 	%fd271, %fd35, %fd59, %fd269;
	fma.rn.f64 	%fd272, %fd36, %fd60, %fd270;
	fma.rn.f64 	%fd79, %fd37, %fd62, %fd271;
	fma.rn.f64 	%fd80, %fd38, %fd61, %fd272;
	mov.f64 	%fd486, 0d0000000000000000;
	mov.f64 	%fd487, %fd486;
	@%p6 bra 	$L__BB58_15;
	ld.param.u64 	%rd34, [_Z32massMatrixMultiplyRegisterKernelILi7ELi10ELi3EEviPKdS1_S1_S1_Pd_param_1];
	cvta.to.global.u64 	%rd20, %rd34;
	mul.wide.s32 	%rd21, %r36, 8;
	add.s64 	%rd22, %rd20, %rd21;
	ld.global.nc.f64 	%fd486, [%rd22+16];
	ld.global.nc.f64 	%fd487, [%rd22+56];
$L__BB58_15:
	add.f64 	%fd274, %fd79, %fd80;
	sub.f64 	%fd275, %fd79, %fd80;
	mul.f64 	%fd276, %fd274, %fd486;
	mul.f64 	%fd277, %fd275, %fd487;
	sub.f64 	%fd85, %fd276, %fd277;
	add.f64 	%fd86, %fd276, %fd277;
	fma.rn.f64 	%fd278, %fd39, %fd55, 0d0000000000000000;
	fma.rn.f64 	%fd279, %fd40, %fd56, 0d0000000000000000;
	fma.rn.f64 	%fd280, %fd41, %fd57, %fd278;
	fma.rn.f64 	%fd281, %fd42, %fd58, %fd279;
	fma.rn.f64 	%fd282, %fd43, %fd59, %fd280;
	fma.rn.f64 	%fd283, %fd44, %fd60, %fd281;
	fma.rn.f64 	%fd87, %fd45, %fd62, %fd282;
	fma.rn.f64 	%fd88, %fd46, %fd61, %fd283;
	mov.f64 	%fd488, 0d0000000000000000;
	mov.f64 	%fd489, %fd488;
	@%p6 bra 	$L__BB58_17;
	ld.param.u64 	%rd35, [_Z32massMatrixMultiplyRegisterKernelILi7ELi10ELi3EEviPKdS1_S1_S1_Pd_param_1];
	cvta.to.global.u64 	%rd23, %rd35;
	mul.wide.s32 	%rd24, %r36, 8;
	add.s64 	%rd25, %rd23, %rd24;
	ld.global.nc.f64 	%fd488, [%rd25+24];
	ld.global.nc.f64 	%fd489, [%rd25+48];
$L__BB58_17:
	add.f64 	%fd285, %fd87, %fd88;
	sub.f64 	%fd286, %fd87, %fd88;
	mul.f64 	%fd287, %fd285, %fd488;
	mul.f64 	%fd288, %fd286, %fd489;
	sub.f64 	%fd93, %fd287, %fd288;
	add.f64 	%fd94, %fd287, %fd288;
	fma.rn.f64 	%fd289, %fd47, %fd55, 0d0000000000000000;
	fma.rn.f64 	%fd290, %fd48, %fd56, 0d0000000000000000;
	fma.rn.f64 	%fd291, %fd49, %fd57, %fd289;
	fma.rn.f64 	%fd292, %fd50, %fd58, %fd290;
	fma.rn.f64 	%fd293, %fd51, %fd59, %fd291;
	fma.rn.f64 	%fd294, %fd52, %fd60, %fd292;
	fma.rn.f64 	%fd95, %fd53, %fd62, %fd293;
	fma.rn.f64 	%fd96, %fd54, %fd61, %fd294;
	mov.f64 	%fd490, 0d0000000000000000;
	mov.f64 	%fd491, %fd490;
	@%p6 bra 	$L__BB58_19;
	ld.param.u64 	%rd36, [_Z32massMatrixMultiplyRegisterKernelILi7ELi10ELi3EEviPKdS1_S1_S1_Pd_param_1];
	cvta.to.global.u64 	%rd26, %rd36;
	mul.wide.s32 	%rd27, %r36, 8;
	add.s64 	%rd28, %rd26, %rd27;
	ld.global.nc.f64 	%fd490, [%rd28+32];
	ld.global.nc.f64 	%fd491, [%rd28+40];
$L__BB58_19:
	add.f64 	%fd295, %fd95, %fd96;
	sub.f64 	%fd296, %fd95, %fd96;
	mul.f64 	%fd297, %fd295, %fd490;
	mul.f64 	%fd298, %fd296, %fd491;
	sub.f64 	%fd299, %fd297, %fd298;
	add.f64 	%fd300, %fd297, %fd298;
	fma.rn.f64 	%fd301, %fd15, %fd70, 0d0000000000000000;
	fma.rn.f64 	%fd302, %fd16, %fd69, 0d0000000000000000;
	fma.rn.f64 	%fd303, %fd23, %fd78, %fd301;
	fma.rn.f64 	%fd304, %fd24, %fd77, %fd302;
	fma.rn.f64 	%fd305, %fd31, %fd86, %fd303;
	fma.rn.f64 	%fd306, %fd32, %fd85, %fd304;
	fma.rn.f64 	%fd307, %fd39, %fd94, %fd305;
	fma.rn.f64 	%fd308, %fd40, %fd93, %fd306;
	fma.rn.f64 	%fd309, %fd47, %fd300, %fd307;
	fma.rn.f64 	%fd310, %fd48, %fd299, %fd308;
	sub.f64 	%fd311, %fd309, %fd310;
	st.shared.f64 	[%r9+48], %fd311;
	add.f64 	%fd312, %fd309, %fd310;
	st.shared.f64 	[%r9], %fd312;
	fma.rn.f64 	%fd313, %fd17, %fd70, 0d0000000000000000;
	fma.rn.f64 	%fd314, %fd18, %fd69, 0d0000000000000000;
	fma.rn.f64 	%fd315, %fd25, %fd78, %fd313;
	fma.rn.f64 	%fd316, %fd26, %fd77, %fd314;
	fma.rn.f64 	%fd317, %fd33, %fd86, %fd315;
	fma.rn.f64 	%fd318, %fd34, %fd85, %fd316;
	fma.rn.f64 	%fd319, %fd41, %fd94, %fd317;
	fma.rn.f64 	%fd320, %fd42, %fd93, %fd318;
	fma.rn.f64 	%fd321, %fd49, %fd300, %fd319;
	fma.rn.f64 	%fd322, %fd50, %fd299, %fd320;
	sub.f64 	%fd323, %fd321, %fd322;
	st.shared.f64 	[%r9+40], %fd323;
	add.f64 	%fd324, %fd321, %fd322;
	st.shared.f64 	[%r9+8], %fd324;
	fma.rn.f64 	%fd325, %fd19, %fd70, 0d0000000000000000;
	fma.rn.f64 	%fd326, %fd20, %fd69, 0d0000000000000000;
	fma.rn.f64 	%fd327, %fd27, %fd78, %fd325;
	fma.rn.f64 	%fd328, %fd28, %fd77, %fd326;
	fma.rn.f64 	%fd329, %fd35, %fd86, %fd327;
	fma.rn.f64 	%fd330, %fd36, %fd85, %fd328;
	fma.rn.f64 	%fd331, %fd43, %fd94, %fd329;
	fma.rn.f64 	%fd332, %fd44, %fd93, %fd330;
	fma.rn.f64 	%fd333, %fd51, %fd300, %fd331;
	fma.rn.f64 	%fd334, %fd52, %fd299, %fd332;
	sub.f64 	%fd335, %fd333, %fd334;
	st.shared.f64 	[%r9+32], %fd335;
	add.f64 	%fd336, %fd333, %fd334;
	st.shared.f64 	[%r9+16], %fd336;
	fma.rn.f64 	%fd337, %fd21, %fd70, 0d0000000000000000;
	fma.rn.f64 	%fd338, %fd22, %fd69, 0d0000000000000000;
	fma.rn.f64 	%fd339, %fd29, %fd78, %fd337;
	fma.rn.f64 	%fd340, %fd30, %fd77, %fd338;
	fma.rn.f64 	%fd341, %fd37, %fd86, %fd339;
	fma.rn.f64 	%fd342, %fd38, %fd85, %fd340;
	fma.rn.f64 	%fd343, %fd45, %fd94, %fd341;
	fma.rn.f64 	%fd344, %fd46, %fd93, %fd342;
	fma.rn.f64 	%fd345, %fd53, %fd300, %fd343;
	fma.rn.f64 	%fd346, %fd54, %fd299, %fd344;
	add.f64 	%fd347, %fd345, %fd346;
	st.shared.f64 	[%r9+24], %fd347;
	add.s32 	%r11, %r47, 49;
	setp.lt.u32 	%p11, %r47, 51;
	mov.u32 	%r47, %r11;
	@%p11 bra 	$L__BB58_9;
$L__BB58_20:
	bar.sync 	0;
	@%p3 bra 	$L__BB58_23;
	mov.u32 	%r48, %r1;
$L__BB58_22:
	cvt.u16.u32 	%rs23, %r48;
	mul.lo.s16 	%rs24, %rs23, 37;
	shr.u16 	%rs25, %rs24, 8;
	sub.s16 	%rs26, %rs23, %rs25;
	and.b16  	%rs27, %rs26, 254;
	shr.u16 	%rs28, %rs27, 1;
	add.s16 	%rs29, %rs28, %rs25;
	and.b16  	%rs30, %rs29, 252;
	shr.u16 	%rs31, %rs30, 2;
	mul.lo.s16 	%rs32, %rs31, 7;
	sub.s16 	%rs33, %rs23, %rs32;
	mul.wide.u16 	%r41, %rs31, 800;
	add.s32 	%r42, %r4, %r41;
	and.b16  	%rs34, %rs33, 255;
	mul.wide.u16 	%r43, %rs34, 8;
	add.s32 	%r44, %r42, %r43;
	ld.shared.f64 	%fd348, [%r44];
	ld.shared.f64 	%fd349, [%r44+720];
	add.f64 	%fd350, %fd348, %fd349;
	sub.f64 	%fd351, %fd348, %fd349;
	ld.shared.f64 	%fd352, [%r44+80];
	ld.shared.f64 	%fd353, [%r44+640];
	add.f64 	%fd354, %fd352, %fd353;
	sub.f64 	%fd355, %fd352, %fd353;
	ld.shared.f64 	%fd356, [%r44+160];
	ld.shared.f64 	%fd357, [%r44+560];
	add.f64 	%fd358, %fd356, %fd357;
	sub.f64 	%fd359, %fd356, %fd357;
	ld.shared.f64 	%fd360, [%r44+240];
	ld.shared.f64 	%fd361, [%r44+480];
	add.f64 	%fd362, %fd360, %fd361;
	sub.f64 	%fd363, %fd360, %fd361;
	ld.shared.f64 	%fd364, [%r44+320];
	ld.shared.f64 	%fd365, [%r44+400];
	add.f64 	%fd366, %fd364, %fd365;
	sub.f64 	%fd367, %fd364, %fd365;
	fma.rn.f64 	%fd368, %fd15, %fd350, 0d0000000000000000;
	fma.rn.f64 	%fd369, %fd16, %fd351, 0d0000000000000000;
	fma.rn.f64 	%fd370, %fd23, %fd354, %fd368;
	fma.rn.f64 	%fd371, %fd24, %fd355, %fd369;
	fma.rn.f64 	%fd372, %fd31, %fd358, %fd370;
	fma.rn.f64 	%fd373, %fd32, %fd359, %fd371;
	fma.rn.f64 	%fd374, %fd39, %fd362, %fd372;
	fma.rn.f64 	%fd375, %fd40, %fd363, %fd373;
	fma.rn.f64 	%fd376, %fd47, %fd366, %fd374;
	fma.rn.f64 	%fd377, %fd48, %fd367, %fd375;
	sub.f64 	%fd378, %fd376, %fd377;
	st.shared.f64 	[%r44+480], %fd378;
	add.f64 	%fd379, %fd376, %fd377;
	st.shared.f64 	[%r44], %fd379;
	fma.rn.f64 	%fd380, %fd17, %fd350, 0d0000000000000000;
	fma.rn.f64 	%fd381, %fd18, %fd351, 0d0000000000000000;
	fma.rn.f64 	%fd382, %fd25, %fd354, %fd380;
	fma.rn.f64 	%fd383, %fd26, %fd355, %fd381;
	fma.rn.f64 	%fd384, %fd33, %fd358, %fd382;
	fma.rn.f64 	%fd385, %fd34, %fd359, %fd383;
	fma.rn.f64 	%fd386, %fd41, %fd362, %fd384;
	fma.rn.f64 	%fd387, %fd42, %fd363, %fd385;
	fma.rn.f64 	%fd388, %fd49, %fd366, %fd386;
	fma.rn.f64 	%fd389, %fd50, %fd367, %fd387;
	sub.f64 	%fd390, %fd388, %fd389;
	st.shared.f64 	[%r44+400], %fd390;
	add.f64 	%fd391, %fd388, %fd389;
	st.shared.f64 	[%r44+80], %fd391;
	fma.rn.f64 	%fd392, %fd19, %fd350, 0d0000000000000000;
	fma.rn.f64 	%fd393, %fd20, %fd351, 0d0000000000000000;
	fma.rn.f64 	%fd394, %fd27, %fd354, %fd392;
	fma.rn.f64 	%fd395, %fd28, %fd355, %fd393;
	fma.rn.f64 	%fd396, %fd35, %fd358, %fd394;
	fma.rn.f64 	%fd397, %fd36, %fd359, %fd395;
	fma.rn.f64 	%fd398, %fd43, %fd362, %fd396;
	fma.rn.f64 	%fd399, %fd44, %fd363, %fd397;
	fma.rn.f64 	%fd400, %fd51, %fd366, %fd398;
	fma.rn.f64 	%fd401, %fd52, %fd367, %fd399;
	sub.f64 	%fd402, %fd400, %fd401;
	st.shared.f64 	[%r44+320], %fd402;
	add.f64 	%fd403, %fd400, %fd401;
	st.shared.f64 	[%r44+160], %fd403;
	fma.rn.f64 	%fd404, %fd21, %fd350, 0d0000000000000000;
	fma.rn.f64 	%fd405, %fd22, %fd351, 0d0000000000000000;
	fma.rn.f64 	%fd406, %fd29, %fd354, %fd404;
	fma.rn.f64 	%fd407, %fd30, %fd355, %fd405;
	fma.rn.f64 	%fd408, %fd37, %fd358, %fd406;
	fma.rn.f64 	%fd409, %fd38, %fd359, %fd407;
	fma.rn.f64 	%fd410, %fd45, %fd362, %fd408;
	fma.rn.f64 	%fd411, %fd46, %fd363, %fd409;
	fma.rn.f64 	%fd412, %fd53, %fd366, %fd410;
	fma.rn.f64 	%fd413, %fd54, %fd367, %fd411;
	add.f64 	%fd414, %fd412, %fd413;
	st.shared.f64 	[%r44+240], %fd414;
	add.s32 	%r13, %r48, 49;
	setp.lt.u32 	%p13, %r48, 21;
	mov.u32 	%r48, %r13;
	@%p13 bra 	$L__BB58_22;
$L__BB58_23:
	setp.ge.s32 	%p14, %r3, %r14;
	bar.sync 	0;
	ld.shared.f64 	%fd415, [%r5];
	ld.shared.f64 	%fd416, [%r5+7200];
	add.f64 	%fd417, %fd415, %fd416;
	sub.f64 	%fd418, %fd415, %fd416;
	ld.shared.f64 	%fd419, [%r5+800];
	ld.shared.f64 	%fd420, [%r5+6400];
	add.f64 	%fd421, %fd419, %fd420;
	sub.f64 	%fd422, %fd419, %fd420;
	ld.shared.f64 	%fd423, [%r5+1600];
	ld.shared.f64 	%fd424, [%r5+5600];
	add.f64 	%fd425, %fd423, %fd424;
	sub.f64 	%fd426, %fd423, %fd424;
	ld.shared.f64 	%fd427, [%r5+2400];
	ld.shared.f64 	%fd428, [%r5+4800];
	add.f64 	%fd429, %fd427, %fd428;
	sub.f64 	%fd430, %fd427, %fd428;
	ld.shared.f64 	%fd431, [%r5+3200];
	ld.shared.f64 	%fd432, [%r5+4000];
	add.f64 	%fd433, %fd431, %fd432;
	sub.f64 	%fd434, %fd431, %fd432;
	fma.rn.f64 	%fd435, %fd15, %fd417, 0d0000000000000000;
	fma.rn.f64 	%fd436, %fd16, %fd418, 0d0000000000000000;
	fma.rn.f64 	%fd437, %fd23, %fd421, %fd435;
	fma.rn.f64 	%fd438, %fd24, %fd422, %fd436;
	fma.rn.f64 	%fd439, %fd31, %fd425, %fd437;
	fma.rn.f64 	%fd440, %fd32, %fd426, %fd438;
	fma.rn.f64 	%fd441, %fd39, %fd429, %fd439;
	fma.rn.f64 	%fd442, %fd40, %fd430, %fd440;
	fma.rn.f64 	%fd101, %fd47, %fd433, %fd441;
	fma.rn.f64 	%fd102, %fd48, %fd434, %fd442;
	fma.rn.f64 	%fd443, %fd17, %fd417, 0d0000000000000000;
	fma.rn.f64 	%fd444, %fd18, %fd418, 0d0000000000000000;
	fma.rn.f64 	%fd445, %fd25, %fd421, %fd443;
	fma.rn.f64 	%fd446, %fd26, %fd422, %fd444;
	fma.rn.f64 	%fd447, %fd33, %fd425, %fd445;
	fma.rn.f64 	%fd448, %fd34, %fd426, %fd446;
	fma.rn.f64 	%fd449, %fd41, %fd429, %fd447;
	fma.rn.f64 	%fd450, %fd42, %fd430, %fd448;
	fma.rn.f64 	%fd103, %fd49, %fd433, %fd449;
	fma.rn.f64 	%fd104, %fd50, %fd434, %fd450;
	fma.rn.f64 	%fd451, %fd19, %fd417, 0d0000000000000000;
	fma.rn.f64 	%fd452, %fd20, %fd418, 0d0000000000000000;
	fma.rn.f64 	%fd453, %fd27, %fd421, %fd451;
	fma.rn.f64 	%fd454, %fd28, %fd422, %fd452;
	fma.rn.f64 	%fd455, %fd35, %fd425, %fd453;
	fma.rn.f64 	%fd456, %fd36, %fd426, %fd454;
	fma.rn.f64 	%fd457, %fd43, %fd429, %fd455;
	fma.rn.f64 	%fd458, %fd44, %fd430, %fd456;
	fma.rn.f64 	%fd105, %fd51, %fd433, %fd457;
	fma.rn.f64 	%fd106, %fd52, %fd434, %fd458;
	fma.rn.f64 	%fd459, %fd21, %fd417, 0d0000000000000000;
	fma.rn.f64 	%fd460, %fd22, %fd418, 0d0000000000000000;
	fma.rn.f64 	%fd461, %fd29, %fd421, %fd459;
	fma.rn.f64 	%fd462, %fd30, %fd422, %fd460;
	fma.rn.f64 	%fd463, %fd37, %fd425, %fd461;
	fma.rn.f64 	%fd464, %fd38, %fd426, %fd462;
	fma.rn.f64 	%fd465, %fd45, %fd429, %fd463;
	fma.rn.f64 	%fd466, %fd46, %fd430, %fd464;
	fma.rn.f64 	%fd467, %fd53, %fd433, %fd465;
	fma.rn.f64 	%fd468, %fd54, %fd434, %fd466;
	add.f64 	%fd107, %fd467, %fd468;
	@%p14 bra 	$L__BB58_25;
	ld.param.u64 	%rd37, [_Z32massMatrixMultiplyRegisterKernelILi7ELi10ELi3EEviPKdS1_S1_S1_Pd_param_5];
	mad.lo.s32 	%r45, %r3, 343, %r1;
	cvta.to.global.u64 	%rd29, %rd37;
	mul.wide.s32 	%rd30, %r45, 8;
	add.s64 	%rd31, %rd29, %rd30;
	add.f64 	%fd469, %fd101, %fd102;
	st.global.f64 	[%rd31], %fd469;
	add.f64 	%fd470, %fd103, %fd104;
	st.global.f64 	[%rd31+392], %fd470;
	add.f64 	%fd471, %fd105, %fd106;
	st.global.f64 	[%rd31+784], %fd471;
	st.global.f64 	[%rd31+1176], %fd107;
	sub.f64 	%fd472, %fd105, %fd106;
	st.global.f64 	[%rd31+1568], %fd472;
	sub.f64 	%fd473, %fd103, %fd104;
	st.global.f64 	[%rd31+1960], %fd473;
	sub.f64 	%fd474, %fd101, %fd102;
	st.global.f64 	[%rd31+2352], %fd474;
$L__BB58_25:
	ret;

}
	// .globl	_Z32massMatrixMultiplyConstantKernelILi7ELi10ELi3EEviPKdS1_S1_S1_Pd
.visible .entry _Z32massMatrixMultiplyConstantKernelILi7ELi10ELi3EEviPKdS1_S1_S1_Pd(
	.param .u32 _Z32massMatrixMultiplyConstantKernelILi7ELi10ELi3EEviPKdS1_S1_S1_Pd_param_0,
	.param .u64 .ptr .align 1 _Z32massMatrixMultiplyConstantKernelILi7ELi10ELi3EEviPKdS1_S1_S1_Pd_param_1,
	.param .u64 .ptr .align 1 _Z32massMatrixMultiplyConstantKernelILi7ELi10ELi3EEviPKdS1_S1_S1_Pd_param_2,
	.param .u64 .ptr .align 1 _Z32massMatrixMultiplyConstantKernelILi7ELi10ELi3EEviPKdS1_S1_S1_Pd_param_3,
	.param .u64 .ptr .align 1 _Z32massMatrixMultiplyConstantKernelILi7ELi10ELi3EEviPKdS1_S1_S1_Pd_param_4,
	.param .u64 .ptr .align 1 _Z32massMatrixMultiplyConstantKernelILi7ELi10ELi3EEviPKdS1_S1_S1_Pd_param_5
)
{
	.reg .pred 	%p<14>;
	.reg .b16 	%rs<35>;
	.reg .b32 	%r<44>;
	.reg .b64 	%rd<31>;
	.reg .b64 	%fd<490>;
	// demoted variable
	.shared .align 8 .b8 _ZZ32massMatrixMultiplyConstantKernelILi7ELi10ELi3EEviPKdS1_S1_S1_PdE6s_tmp1[24000];
	ld.param.u32 	%r14, [_Z32massMatrixMultiplyConstantKernelILi7ELi10ELi3EEviPKdS1_S1_S1_Pd_param_0];
	ld.param.u64 	%rd3, [_Z32massMatrixMultiplyConstantKernelILi7ELi10ELi3EEviPKdS1_S1_S1_Pd_param_4];
	mov.u32 	%r1, %tid.x;
	mov.u32 	%r2, %tid.y;
	mov.u32 	%r15, %ctaid.x;
	mad.lo.s32 	%r3, %r15, 3, %r2;
	setp.ge.s32 	%p1, %r3, %r14;
	@%p1 bra 	$L__BB59_2;
	cvta.to.global.u64 	%rd5, %rd3;
	mad.lo.s32 	%r16, %r3, 343, %r1;
	mul.wide.s32 	%rd6, %r16, 8;
	add.s64 	%rd7, %rd5, %rd6;
	ld.global.nc.f64 	%fd479, [%rd7];
	ld.global.nc.f64 	%fd478, [%rd7+392];
	ld.global.nc.f64 	%fd477, [%rd7+784];
	ld.global.nc.f64 	%fd476, [%rd7+1176];
	ld.global.nc.f64 	%fd475, [%rd7+1568];
	ld.global.nc.f64 	%fd474, [%rd7+1960];
	ld.global.nc.f64 	%fd473, [%rd7+2352];
$L__BB59_2:
	cvt.u16.u32 	%rs1, %r1;
	bar.sync 	0;
	mul.hi.u16 	%rs2, %rs1, 9363;
	mul.lo.s16 	%rs3, %rs2, 7;
	sub.s16 	%rs4, %rs1, %rs3;
	add.f64 	%fd109, %fd479, %fd473;
	sub.f64 	%fd110, %fd479, %fd473;
	add.f64 	%fd111, %fd478, %fd474;
	sub.f64 	%fd112, %fd478, %fd474;
	add.f64 	%fd113, %fd477, %fd475;
	sub.f64 	%fd114, %fd477, %fd475;
	add.f64 	%fd115, %fd476, %fd476;
	sub.f64 	%fd116, %fd476, %fd476;
	mul.f64 	%fd117, %fd115, 0d3FE0000000000000;
	mov.u32 	%r17, _ZZ32massMatrixMultiplyConstantKernelILi7ELi10ELi3EEviPKdS1_S1_S1_PdE6s_tmp1;
	mad.lo.s32 	%r4, %r2, 8000, %r17;
	mul.wide.u16 	%r18, %rs2, 80;
	add.s32 	%r19, %r4, %r18;
	mul.wide.u16 	%r20, %rs4, 8;
	add.s32 	%r5, %r19, %r20;
	ld.const.f64 	%fd15, [const_oddDofToQuad];
	fma.rn.f64 	%fd118, %fd15, %fd109, 0d0000000000000000;
	ld.const.f64 	%fd16, [const_evenDofToQuad];
	fma.rn.f64 	%fd119, %fd16, %fd110, 0d0000000000000000;
	ld.const.f64 	%fd17, [const_oddDofToQuad+8];
	fma.rn.f64 	%fd120, %fd17, %fd111, %fd118;
	ld.const.f64 	%fd18, [const_evenDofToQuad+8];
	fma.rn.f64 	%fd121, %fd18, %fd112, %fd119;
	ld.const.f64 	%fd19, [const_oddDofToQuad+16];
	fma.rn.f64 	%fd122, %fd19, %fd113, %fd120;
	ld.const.f64 	%fd20, [const_evenDofToQuad+16];
	fma.rn.f64 	%fd123, %fd20, %fd114, %fd121;
	ld.const.f64 	%fd21, [const_oddDofToQuad+24];
	fma.rn.f64 	%fd124, %fd21, %fd117, %fd122;
	ld.const.f64 	%fd22, [const_evenDofToQuad+24];
	fma.rn.f64 	%fd125, %fd22, %fd116, %fd123;
	sub.f64 	%fd126, %fd124, %fd125;
	st.shared.f64 	[%r5+7200], %fd126;
	add.f64 	%fd127, %fd125, %fd124;
	st.shared.f64 	[%r5], %fd127;
	ld.const.f64 	%fd23, [const_oddDofToQuad+32];
	fma.rn.f64 	%fd128, %fd23, %fd109, 0d0000000000000000;
	ld.const.f64 	%fd24, [const_evenDofToQuad+32];
	fma.rn.f64 	%fd129, %fd24, %fd110, 0d0000000000000000;
	ld.const.f64 	%fd25, [const_oddDofToQuad+40];
	fma.rn.f64 	%fd130, %fd25, %fd111, %fd128;
	ld.const.f64 	%fd26, [const_evenDofToQuad+40];
	fma.rn.f64 	%fd131, %fd26, %fd112, %fd129;
	ld.const.f64 	%fd27, [const_oddDofToQuad+48];
	fma.rn.f64 	%fd132, %fd27, %fd113, %fd130;
	ld.const.f64 	%fd28, [const_evenDofToQuad+48];
	fma.rn.f64 	%fd133, %fd28, %fd114, %fd131;
	ld.const.f64 	%fd29, [const_oddDofToQuad+56];
	fma.rn.f64 	%fd134, %fd29, %fd117, %fd132;
	ld.const.f64 	%fd30, [const_evenDofToQuad+56];
	fma.rn.f64 	%fd135, %fd30, %fd116, %fd133;
	sub.f64 	%fd136, %fd134, %fd135;
	st.shared.f64 	[%r5+6400], %fd136;
	add.f64 	%fd137, %fd135, %fd134;
	st.shared.f64 	[%r5+800], %fd137;
	ld.const.f64 	%fd31, [const_oddDofToQuad+64];
	fma.rn.f64 	%fd138, %fd31, %fd109, 0d0000000000000000;
	ld.const.f64 	%fd32, [const_evenDofToQuad+64];
	fma.rn.f64 	%fd139, %fd32, %fd110, 0d0000000000000000;
	ld.const.f64 	%fd33, [const_oddDofToQuad+72];
	fma.rn.f64 	%fd140, %fd33, %fd111, %fd138;
	ld.const.f64 	%fd34, [const_evenDofToQuad+72];
	fma.rn.f64 	%fd141, %fd34, %fd112, %fd139;
	ld.const.f64 	%fd35, [const_oddDofToQuad+80];
	fma.rn.f64 	%fd142, %fd35, %fd113, %fd140;
	ld.const.f64 	%fd36, [const_evenDofToQuad+80];
	fma.rn.f64 	%fd143, %fd36, %fd114, %fd141;
	ld.const.f64 	%fd37, [const_oddDofToQuad+88];
	fma.rn.f64 	%fd144, %fd37, %fd117, %fd142;
	ld.const.f64 	%fd38, [const_evenDofToQuad+88];
	fma.rn.f64 	%fd145, %fd38, %fd116, %fd143;
	sub.f64 	%fd146, %fd144, %fd145;
	st.shared.f64 	[%r5+5600], %fd146;
	add.f64 	%fd147, %fd145, %fd144;
	st.shared.f64 	[%r5+1600], %fd147;
	ld.const.f64 	%fd39, [const_oddDofToQuad+96];
	fma.rn.f64 	%fd148, %fd39, %fd109, 0d0000000000000000;
	ld.const.f64 	%fd40, [const_evenDofToQuad+96];
	fma.rn.f64 	%fd149, %fd40, %fd110, 0d0000000000000000;
	ld.const.f64 	%fd41, [const_oddDofToQuad+104];
	fma.rn.f64 	%fd150, %fd41, %fd111, %fd148;
	ld.const.f64 	%fd42, [const_evenDofToQuad+104];
	fma.rn.f64 	%fd151, %fd42, %fd112, %fd149;
	ld.const.f64 	%fd43, [const_oddDofToQuad+112];
	fma.rn.f64 	%fd152, %fd43, %fd113, %fd150;
	ld.const.f64 	%fd44, [const_evenDofToQuad+112];
	fma.rn.f64 	%fd153, %fd44, %fd114, %fd151;
	ld.const.f64 	%fd45, [const_oddDofToQuad+120];
	fma.rn.f64 	%fd154, %fd45, %fd117, %fd152;
	ld.const.f64 	%fd46, [const_evenDofToQuad+120];
	fma.rn.f64 	%fd155, %fd46, %fd116, %fd153;
	sub.f64 	%fd156, %fd154, %fd155;
	st.shared.f64 	[%r5+4800], %fd156;
	add.f64 	%fd157, %fd155, %fd154;
	st.shared.f64 	[%r5+2400], %fd157;
	ld.const.f64 	%fd47, [const_oddDofToQuad+128];
	fma.rn.f64 	%fd158, %fd47, %fd109, 0d0000000000000000;
	ld.const.f64 	%fd48, [const_evenDofToQuad+128];
	fma.rn.f64 	%fd159, %fd48, %fd110, 0d0000000000000000;
	ld.const.f64 	%fd49, [const_oddDofToQuad+136];
	fma.rn.f64 	%fd160, %fd49, %fd111, %fd158;
	ld.const.f64 	%fd50, [const_evenDofToQuad+136];
	fma.rn.f64 	%fd161, %fd50, %fd112, %fd159;
	ld.const.f64 	%fd51, [const_oddDofToQuad+144];
	fma.rn.f64 	%fd162, %fd51, %fd113, %fd160;
	ld.const.f64 	%fd52, [const_evenDofToQuad+144];
	fma.rn.f64 	%fd163, %fd52, %fd114, %fd161;
	ld.const.f64 	%fd53, [const_oddDofToQuad+152];
	fma.rn.f64 	%fd164, %fd53, %fd117, %fd162;
	ld.const.f64 	%fd54, [const_evenDofToQuad+152];
	fma.rn.f64 	%fd165, %fd54, %fd116, %fd163;
	sub.f64 	%fd166, %fd164, %fd165;
	st.shared.f64 	[%r5+4000], %fd166;
	add.f64 	%fd167, %fd165, %fd164;
	st.shared.f64 	[%r5+3200], %fd167;
	bar.sync 	0;
	setp.gt.u32 	%p2, %r1, 69;
	@%p2 bra 	$L__BB59_5;
	mov.u32 	%r41, %r1;
$L__BB59_4:
	cvt.u16.u32 	%rs5, %r41;
	mul.lo.s16 	%rs6, %rs5, 37;
	shr.u16 	%rs7, %rs6, 8;
	sub.s16 	%rs8, %rs5, %rs7;
	and.b16  	%rs9, %rs8, 254;
	shr.u16 	%rs10, %rs9, 1;
	add.s16 	%rs11, %rs10, %rs7;
	and.b16  	%rs12, %rs11, 252;
	shr.u16 	%rs13, %rs12, 2;
	mul.lo.s16 	%rs14, %rs13, 7;
	sub.s16 	%rs15, %rs5, %rs14;
	mul.wide.u16 	%r21, %rs13, 800;
	add.s32 	%r22, %r4, %r21;
	and.b16  	%rs16, %rs15, 255;
	mul.wide.u16 	%r23, %rs16, 8;
	add.s32 	%r24, %r22, %r23;
	ld.shared.f64 	%fd168, [%r24];
	ld.shared.f64 	%fd169, [%r24+480];
	add.f64 	%fd170, %fd168, %fd169;
	sub.f64 	%fd171, %fd168, %fd169;
	ld.shared.f64 	%fd172, [%r24+80];
	ld.shared.f64 	%fd173, [%r24+400];
	add.f64 	%fd174, %fd172, %fd173;
	sub.f64 	%fd175, %fd172, %fd173;
	ld.shared.f64 	%fd176, [%r24+160];
	ld.shared.f64 	%fd177, [%r24+320];
	add.f64 	%fd178, %fd176, %fd177;
	sub.f64 	%fd179, %fd176, %fd177;
	ld.shared.f64 	%fd180, [%r24+240];
	add.f64 	%fd181, %fd180, %fd180;
	sub.f64 	%fd182, %fd180, %fd180;
	mul.f64 	%fd183, %fd181, 0d3FE0000000000000;
	fma.rn.f64 	%fd184, %fd15, %fd170, 0d0000000000000000;
	fma.rn.f64 	%fd185, %fd16, %fd171, 0d0000000000000000;
	fma.rn.f64 	%fd186, %fd17, %fd174, %fd184;
	fma.rn.f64 	%fd187, %fd18, %fd175, %fd185;
	fma.rn.f64 	%fd188, %fd19, %fd178, %fd186;
	fma.rn.f64 	%fd189, %fd20, %fd179, %fd187;
	fma.rn.f64 	%fd190, %fd21, %fd183, %fd188;
	fma.rn.f64 	%fd191, %fd22, %fd182, %fd189;
	sub.f64 	%fd192, %fd190, %fd191;
	st.shared.f64 	[%r24+720], %fd192;
	add.f64 	%fd193, %fd191, %fd190;
	st.shared.f64 	[%r24], %fd193;
	fma.rn.f64 	%fd194, %fd23, %fd170, 0d0000000000000000;
	fma.rn.f64 	%fd195, %fd24, %fd171, 0d0000000000000000;
	fma.rn.f64 	%fd196, %fd25, %fd174, %fd194;
	fma.rn.f64 	%fd197, %fd26, %fd175, %fd195;
	fma.rn.f64 	%fd198, %fd27, %fd178, %fd196;
	fma.rn.f64 	%fd199, %fd28, %fd179, %fd197;
	fma.rn.f64 	%fd200, %fd29, %fd183, %fd198;
	fma.rn.f64 	%fd201, %fd30, %fd182, %fd199;
	sub.f64 	%fd202, %fd200, %fd201;
	st.shared.f64 	[%r24+640], %fd202;
	add.f64 	%fd203, %fd201, %fd200;
	st.shared.f64 	[%r24+80], %fd203;
	fma.rn.f64 	%fd204, %fd31, %fd170, 0d0000000000000000;
	fma.rn.f64 	%fd205, %fd32, %fd171, 0d0000000000000000;
	fma.rn.f64 	%fd206, %fd33, %fd174, %fd204;
	fma.rn.f64 	%fd207, %fd34, %fd175, %fd205;
	fma.rn.f64 	%fd208, %fd35, %fd178, %fd206;
	fma.rn.f64 	%fd209, %fd36, %fd179, %fd207;
	fma.rn.f64 	%fd210, %fd37, %fd183, %fd208;
	fma.rn.f64 	%fd211, %fd38, %fd182, %fd209;
	sub.f64 	%fd212, %fd210, %fd211;
	st.shared.f64 	[%r24+560], %fd212;
	add.f64 	%fd213, %fd211, %fd210;
	st.shared.f64 	[%r24+160], %fd213;
	fma.rn.f64 	%fd214, %fd39, %fd170, 0d0000000000000000;
	fma.rn.f64 	%fd215, %fd40, %fd171, 0d0000000000000000;
	fma.rn.f64 	%fd216, %fd41, %fd174, %fd214;
	fma.rn.f64 	%fd217, %fd42, %fd175, %fd215;
	fma.rn.f64 	%fd218, %fd43, %fd178, %fd216;
	fma.rn.f64 	%fd219, %fd44, %fd179, %fd217;
	fma.rn.f64 	%fd220, %fd45, %fd183, %fd218;
	fma.rn.f64 	%fd221, %fd46, %fd182, %fd219;
	sub.f64 	%fd222, %fd220, %fd221;
	st.shared.f64 	[%r24+480], %fd222;
	add.f64 	%fd223, %fd221, %fd220;
	st.shared.f64 	[%r24+240], %fd223;
	fma.rn.f64 	%fd224, %fd47, %fd170, 0d0000000000000000;
	fma.rn.f64 	%fd225, %fd48, %fd171, 0d0000000000000000;
	fma.rn.f64 	%fd226, %fd49, %fd174, %fd224;
	fma.rn.f64 	%fd227, %fd50, %fd175, %fd225;
	fma.rn.f64 	%fd228, %fd51, %fd178, %fd226;
	fma.rn.f64 	%fd229, %fd52, %fd179, %fd227;
	fma.rn.f64 	%fd230, %fd53, %fd183, %fd228;
	fma.rn.f64 	%fd231, %fd54, %fd182, %fd229;
	sub.f64 	%fd232, %fd230, %fd231;
	st.shared.f64 	[%r24+400], %fd232;
	add.f64 	%fd233, %fd231, %fd230;
	st.shared.f64 	[%r24+320], %fd233;
	add.s32 	%r7, %r41, 49;
	setp.lt.u32 	%p3, %r41, 21;
	mov.u32 	%r41, %r7;
	@%p3 bra 	$L__BB59_4;
$L__BB59_5:
	bar.sync 	0;
	setp.gt.u32 	%p4, %r1, 99;
	@%p4 bra 	$L__BB59_18;
	mov.u32 	%r42, %r1;
$L__BB59_7:
	ld.param.u64 	%rd25, [_Z32massMatrixMultiplyConstantKernelILi7ELi10ELi3EEviPKdS1_S1_S1_Pd_param_1];
	setp.ge.s32 	%p5, %r3, %r14;
	cvt.u16.u32 	%rs17, %r42;
	mul.lo.s16 	%rs18, %rs17, 205;
	shr.u16 	%rs19, %rs18, 11;
	mul.lo.s16 	%rs20, %rs19, 10;
	sub.s16 	%rs21, %rs17, %rs20;
	mul.wide.u16 	%r25, %rs19, 800;
	add.s32 	%r26, %r4, %r25;
	and.b16  	%rs22, %rs21, 255;
	mul.wide.u16 	%r27, %rs22, 80;
	add.s32 	%r9, %r26, %r27;
	ld.shared.f64 	%fd235, [%r9];
	ld.shared.f64 	%fd236, [%r9+48];
	add.f64 	%fd55, %fd235, %fd236;
	sub.f64 	%fd56, %fd235, %fd236;
	ld.shared.f64 	%fd237, [%r9+8];
	ld.shared.f64 	%fd238, [%r9+40];
	add.f64 	%fd57, %fd237, %fd238;
	sub.f64 	%fd58, %fd237, %fd238;
	ld.shared.f64 	%fd239, [%r9+16];
	ld.shared.f64 	%fd240, [%r9+32];
	add.f64 	%fd59, %fd239, %fd240;
	sub.f64 	%fd60, %fd239, %fd240;
	ld.shared.f64 	%fd241, [%r9+24];
	add.f64 	%fd242, %fd241, %fd241;
	sub.f64 	%fd61, %fd241, %fd241;
	mul.f64 	%fd62, %fd242, 0d3FE0000000000000;
	mov.b32 	%r28, {%rs22, %rs19};
	mov.b32 	%r29, 0;
	mov.b32 	%r30, 25610;
	dp2a.lo.u32.u32 	%r10, %r28, %r30, %r29;
	mad.lo.s32 	%r31, %r3, 1000, %r10;
	fma.rn.f64 	%fd243, %fd15, %fd55, 0d0000000000000000;
	fma.rn.f64 	%fd244, %fd16, %fd56, 0d0000000000000000;
	fma.rn.f64 	%fd245, %fd17, %fd57, %fd243;
	fma.rn.f64 	%fd246, %fd18, %fd58, %fd244;
	fma.rn.f64 	%fd247, %fd19, %fd59, %fd245;
	fma.rn.f64 	%fd248, %fd20, %fd60, %fd246;
	fma.rn.f64 	%fd63, %fd21, %fd62, %fd247;
	fma.rn.f64 	%fd64, %fd22, %fd61, %fd248;
	cvta.to.global.u64 	%rd8, %rd25;
	mul.wide.s32 	%rd9, %r31, 8;
	add.s64 	%rd1, %rd8, %rd9;
	mov.f64 	%fd480, 0d0000000000000000;
	mov.f64 	%fd481, %fd480;
	@%p5 bra 	$L__BB59_9;
	ld.global.nc.f64 	%fd480, [%rd1];
	ld.global.nc.f64 	%fd481, [%rd1+72];
$L__BB59_9:
	add.f64 	%fd250, %fd63, %fd64;
	sub.f64 	%fd251, %fd63, %fd64;
	mul.f64 	%fd252, %fd250, %fd480;
	mul.f64 	%fd253, %fd251, %fd481;
	sub.f64 	%fd69, %fd252, %fd253;
	add.f64 	%fd70, %fd252, %fd253;
	fma.rn.f64 	%fd254, %fd23, %fd55, 0d0000000000000000;
	fma.rn.f64 	%fd255, %fd24, %fd56, 0d0000000000000000;
	fma.rn.f64 	%fd256, %fd25, %fd57, %fd254;
	fma.rn.f64 	%fd257, %fd26, %fd58, %fd255;
	fma.rn.f64 	%fd258, %fd27, %fd59, %fd256;
	fma.rn.f64 	%fd259, %fd28, %fd60, %fd257;
	fma.rn.f64 	%fd71, %fd29, %fd62, %fd258;
	fma.rn.f64 	%fd72, %fd30, %fd61, %fd259;
	mov.f64 	%fd482, 0d0000000000000000;
	mov.f64 	%fd483, %fd482;
	@%p5 bra 	$L__BB59_11;
	ld.param.u64 	%rd26, [_Z32massMatrixMultiplyConstantKernelILi7ELi10ELi3EEviPKdS1_S1_S1_Pd_param_1];
	cvta.to.global.u64 	%rd10, %rd26;
	mul.wide.s32 	%rd11, %r31, 8;
	add.s64 	%rd12, %rd10, %rd11;
	ld.global.nc.f64 	%fd482, [%rd12+8];
	ld.global.nc.f64 	%fd483, [%rd12+64];
$L__BB59_11:
	add.f64 	%fd261, %fd71, %fd72;
	sub.f64 	%fd262, %fd71, %fd72;
	mul.f64 	%fd263, %fd261, %fd482;
	mul.f64 	%fd264, %fd262, %fd483;
	sub.f64 	%fd77, %fd263, %fd264;
	add.f64 	%fd78, %fd263, %fd264;
	fma.rn.f64 	%fd265, %fd31, %fd55, 0d0000000000000000;
	fma.rn.f64 	%fd266, %fd32, %fd56, 0d0000000000000000;
	fma.rn.f64 	%fd267, %fd33, %fd57, %fd265;
	fma.rn.f64 	%fd268, %fd34, %fd58, %fd266;
	fma.rn.f64 	%fd269, %fd35, %fd59, %fd267;
	fma.rn.f64 	%fd270, %fd36, %fd60, %fd268;
	fma.rn.f64 	%fd79, %fd37, %fd62, %fd269;
	fma.rn.f64 	%fd80, %fd38, %fd61, %fd270;
	mov.f64 	%fd484, 0d0000000000000000;
	mov.f64 	%fd485, %fd484;
	@%p5 bra 	$L__BB59_13;
	ld.param.u64 	%rd27, [_Z32massMatrixMultiplyConstantKernelILi7ELi10ELi3EEviPKdS1_S1_S1_Pd_param_1];
	cvta.to.global.u64 	%rd13, %rd27;
	mul.wide.s32 	%rd14, %r31, 8;
	add.s64 	%rd15, %rd13, %rd14;
	ld.global.nc.f64 	%fd484, [%rd15+16];
	ld.global.nc.f64 	%fd485, [%rd15+56];
$L__BB59_13:
	add.f64 	%fd272, %fd79, %fd80;
	sub.f64 	%fd273, %fd79, %fd80;
	mul.f64 	%fd274, %fd272, %fd484;
	mul.f64 	%fd275, %fd273, %fd485;
	sub.f64 	%fd85, %fd274, %fd275;
	add.f64 	%fd86, %fd274, %fd275;
	fma.rn.f64 	%fd276, %fd39, %fd55, 0d0000000000000000;
	fma.rn.f64 	%fd277, %fd40, %fd56, 0d0000000000000000;
	fma.rn.f64 	%fd278, %fd41, %fd57, %fd276;
	fma.rn.f64 	%fd279, %fd42, %fd58, %fd277;
	fma.rn.f64 	%fd280, %fd43, %fd59, %fd278;
	fma.rn.f64 	%fd281, %fd44, %fd60, %fd279;
	fma.rn.f64 	%fd87, %fd45, %fd62, %fd280;
	fma.rn.f64 	%fd88, %fd46, %fd61, %fd281;
	mov.f64 	%fd486, 0d0000000000000000;
	mov.f64 	%fd487, %fd486;
	@%p5 bra 	$L__BB59_15;
	ld.param.u64 	%rd28, [_Z32massMatrixMultiplyConstantKernelILi7ELi10ELi3EEviPKdS1_S1_S1_Pd_param_1];
	cvta.to.global.u64 	%rd16, %rd28;
	mul.wide.s32 	%rd17, %r31, 8;
	add.s64 	%rd18, %rd16, %rd17;
	ld.global.nc.f64 	%fd486, [%rd18+24];
	ld.global.nc.f64 	%fd487, [%rd18+48];
$L__BB59_15:
	add.f64 	%fd283, %fd87, %fd88;
	sub.f64 	%fd284, %fd87, %fd88;
	mul.f64 	%fd285, %fd283, %fd486;
	mul.f64 	%fd286, %fd284, %fd487;
	sub.f64 	%fd93, %fd285, %fd286;
	add.f64 	%fd94, %fd285, %fd286;
	fma.rn.f64 	%fd287, %fd47, %fd55, 0d0000000000000000;
	fma.rn.f64 	%fd288, %fd48, %fd56, 0d0000000000000000;
	fma.rn.f64 	%fd289, %fd49, %fd57, %fd287;
	fma.rn.f64 	%fd290, %fd50, %fd58, %fd288;
	fma.rn.f64 	%fd291, %fd51, %fd59, %fd289;
	fma.rn.f64 	%fd292, %fd52, %fd60, %fd290;
	fma.rn.f64 	%fd95, %fd53, %fd62, %fd291;
	fma.rn.f64 	%fd96, %fd54, %fd61, %fd292;
	mov.f64 	%fd488, 0d0000000000000000;
	mov.f64 	%fd489, %fd488;
	@%p5 bra 	$L__BB59_17;
	ld.param.u64 	%rd29, [_Z32massMatrixMultiplyConstantKernelILi7ELi10ELi3EEviPKdS1_S1_S1_Pd_param_1];
	cvta.to.global.u64 	%rd19, %rd29;
	mul.wide.s32 	%rd20, %r31, 8;
	add.s64 	%rd21, %rd19, %rd20;
	ld.global.nc.f64 	%fd488, [%rd21+32];
	ld.global.nc.f64 	%fd489, [%rd21+40];
$L__BB59_17:
	add.f64 	%fd293, %fd95, %fd96;
	sub.f64 	%fd294, %fd95, %fd96;
	mul.f64 	%fd295, %fd293, %fd488;
	mul.f64 	%fd296, %fd294, %fd489;
	sub.f64 	%fd297, %fd295, %fd296;
	add.f64 	%fd298, %fd295, %fd296;
	fma.rn.f64 	%fd299, %fd15, %fd70, 0d0000000000000000;
	fma.rn.f64 	%fd300, %fd16, %fd69, 0d0000000000000000;
	fma.rn.f64 	%fd301, %fd23, %fd78, %fd299;
	fma.rn.f64 	%fd302, %fd24, %fd77, %fd300;
	fma.rn.f64 	%fd303, %fd31, %fd86, %fd301;
	fma.rn.f64 	%fd304, %fd32, %fd85, %fd302;
	fma.rn.f64 	%fd305, %fd39, %fd94, %fd303;
	fma.rn.f64 	%fd306, %fd40, %fd93, %fd304;
	fma.rn.f64 	%fd307, %fd47, %fd298, %fd305;
	fma.rn.f64 	%fd308, %fd48, %fd297, %fd306;
	sub.f64 	%fd309, %fd307, %fd308;
	st.shared.f64 	[%r9+48], %fd309;
	add.f64 	%fd310, %fd307, %fd308;
	st.shared.f64 	[%r9], %fd310;
	fma.rn.f64 	%fd311, %fd17, %fd70, 0d0000000000000000;
	fma.rn.f64 	%fd312, %fd18, %fd69, 0d0000000000000000;
	fma.rn.f64 	%fd313, %fd25, %fd78, %fd311;
	fma.rn.f64 	%fd314, %fd26, %fd77, %fd312;
	fma.rn.f64 	%fd315, %fd33, %fd86, %fd313;
	fma.rn.f64 	%fd316, %fd34, %fd85, %fd314;
	fma.rn.f64 	%fd317, %fd41, %fd94, %fd315;
	fma.rn.f64 	%fd318, %fd42, %fd93, %fd316;
	fma.rn.f64 	%fd319, %fd49, %fd298, %fd317;
	fma.rn.f64 	%fd320, %fd50, %fd297, %fd318;
	sub.f64 	%fd321, %fd319, %fd320;
	st.shared.f64 	[%r9+40], %fd321;
	add.f64 	%fd322, %fd319, %fd320;
	st.shared.f64 	[%r9+8], %fd322;
	fma.rn.f64 	%fd323, %fd19, %fd70, 0d0000000000000000;
	fma.rn.f64 	%fd324, %fd20, %fd69, 0d0000000000000000;
	fma.rn.f64 	%fd325, %fd27, %fd78, %fd323;
	fma.rn.f64 	%fd326, %fd28, %fd77, %fd324;
	fma.rn.f64 	%fd327, %fd35, %fd86, %fd325;
	fma.rn.f64 	%fd328, %fd36, %fd85, %fd326;
	fma.rn.f64 	%fd329, %fd43, %fd94, %fd327;
	fma.rn.f64 	%fd330, %fd44, %fd93, %fd328;
	fma.rn.f64 	%fd331, %fd51, %fd298, %fd329;
	fma.rn.f64 	%fd332, %fd52, %fd297, %fd330;
	sub.f64 	%fd333, %fd331, %fd332;
	st.shared.f64 	[%r9+32], %fd333;
	add.f64 	%fd334, %fd331, %fd332;
	st.shared.f64 	[%r9+16], %fd334;
	fma.rn.f64 	%fd335, %fd21, %fd70, 0d0000000000000000;
	fma.rn.f64 	%fd336, %fd22, %fd69, 0d0000000000000000;
	fma.rn.f64 	%fd337, %fd29, %fd78, %fd335;
	fma.rn.f64 	%fd338, %fd30, %fd77, %fd336;
	fma.rn.f64 	%fd339, %fd37, %fd86, %fd337;
	fma.rn.f64 	%fd340, %fd38, %fd85, %fd338;
	fma.rn.f64 	%fd341, %fd45, %fd94, %fd339;
	fma.rn.f64 	%fd342, %fd46, %fd93, %fd340;
	fma.rn.f64 	%fd343, %fd53, %fd298, %fd341;
	fma.rn.f64 	%fd344, %fd54, %fd297, %fd342;
	add.f64 	%fd345, %fd343, %fd344;
	st.shared.f64 	[%r9+24], %fd345;
	add.s32 	%r11, %r42, 49;
	setp.lt.u32 	%p10, %r42, 51;
	mov.u32 	%r42, %r11;
	@%p10 bra 	$L__BB59_7;
$L__BB59_18:
	bar.sync 	0;
	@%p2 bra 	$L__BB59_21;
	mov.u32 	%r43, %r1;
$L__BB59_20:
	cvt.u16.u32 	%rs23, %r43;
	mul.lo.s16 	%rs24, %rs23, 37;
	shr.u16 	%rs25, %rs24, 8;
	sub.s16 	%rs26, %rs23, %rs25;
	and.b16  	%rs27, %rs26, 254;
	shr.u16 	%rs28, %rs27, 1;
	add.s16 	%rs29, %rs28, %rs25;
	and.b16  	%rs30, %rs29, 252;
	shr.u16 	%rs31, %rs30, 2;
	mul.lo.s16 	%rs32, %rs31, 7;
	sub.s16 	%rs33, %rs23, %rs32;
	mul.wide.u16 	%r36, %rs31, 800;
	add.s32 	%r37, %r4, %r36;
	and.b16  	%rs34, %rs33, 255;
	mul.wide.u16 	%r38, %rs34, 8;
	add.s32 	%r39, %r37, %r38;
	ld.shared.f64 	%fd346, [%r39];
	ld.shared.f64 	%fd347, [%r39+720];
	add.f64 	%fd348, %fd346, %fd347;
	sub.f64 	%fd349, %fd346, %fd347;
	ld.shared.f64 	%fd350, [%r39+80];
	ld.shared.f64 	%fd351, [%r39+640];
	add.f64 	%fd352, %fd350, %fd351;
	sub.f64 	%fd353, %fd350, %fd351;
	ld.shared.f64 	%fd354, [%r39+160];
	ld.shared.f64 	%fd355, [%r39+560];
	add.f64 	%fd356, %fd354, %fd355;
	sub.f64 	%fd357, %fd354, %fd355;
	ld.shared.f64 	%fd358, [%r39+240];
	ld.shared.f64 	%fd359, [%r39+480];
	add.f64 	%fd360, %fd358, %fd359;
	sub.f64 	%fd361, %fd358, %fd359;
	ld.shared.f64 	%fd362, [%r39+320];
	ld.shared.f64 	%fd363, [%r39+400];
	add.f64 	%fd364, %fd362, %fd363;
	sub.f64 	%fd365, %fd362, %fd363;
	fma.rn.f64 	%fd366, %fd15, %fd348, 0d0000000000000000;
	fma.rn.f64 	%fd367, %fd16, %fd349, 0d0000000000000000;
	fma.rn.f64 	%fd368, %fd23, %fd352, %fd366;
	fma.rn.f64 	%fd369, %fd24, %fd353, %fd367;
	fma.rn.f64 	%fd370, %fd31, %fd356, %fd368;
	fma.rn.f64 	%fd371, %fd32, %fd357, %fd369;
	fma.rn.f64 	%fd372, %fd39, %fd360, %fd370;
	fma.rn.f64 	%fd373, %fd40, %fd361, %fd371;
	fma.rn.f64 	%fd374, %fd47, %fd364, %fd372;
	fma.rn.f64 	%fd375, %fd48, %fd365, %fd373;
	sub.f64 	%fd376, %fd374, %fd375;
	st.shared.f64 	[%r39+480], %fd376;
	add.f64 	%fd377, %fd374, %fd375;
	st.shared.f64 	[%r39], %fd377;
	fma.rn.f64 	%fd378, %fd17, %fd348, 0d0000000000000000;
	fma.rn.f64 	%fd379, %fd18, %fd349, 0d0000000000000000;
	fma.rn.f64 	%fd380, %fd25, %fd352, %fd378;
	fma.rn.f64 	%fd381, %fd26, %fd353, %fd379;
	fma.rn.f64 	%fd382, %fd33, %fd356, %fd380;
	fma.rn.f64 	%fd383, %fd34, %fd357, %fd381;
	fma.rn.f64 	%fd384, %fd41, %fd360, %fd382;
	fma.rn.f64 	%fd385, %fd42, %fd361, %fd383;
	fma.rn.f64 	%fd386, %fd49, %fd364, %fd384;
	fma.rn.f64 	%fd387, %fd50, %fd365, %fd385;
	sub.f64 	%fd388, %fd386, %fd387;
	st.shared.f64 	[%r39+400], %fd388;
	add.f64 	%fd389, %fd386, %fd387;
	st.shared.f64 	[%r39+80], %fd389;
	fma.rn.f64 	%fd390, %fd19, %fd348, 0d0000000000000000;
	fma.rn.f64 	%fd391, %fd20, %fd349, 0d0000000000000000;
	fma.rn.f64 	%fd392, %fd27, %fd352, %fd390;
	fma.rn.f64 	%fd393, %fd28, %fd353, %fd391;
	fma.rn.f64 	%fd394, %fd35, %fd356, %fd392;
	fma.rn.f64 	%fd395, %fd36, %fd357, %fd393;
	fma.rn.f64 	%fd396, %fd43, %fd360, %fd394;
	fma.rn.f64 	%fd397, %fd44, %fd361, %fd395;
	fma.rn.f64 	%fd398, %fd51, %fd364, %fd396;
	fma.rn.f64 	%fd399, %fd52, %fd365, %fd397;
	sub.f64 	%fd400, %fd398, %fd399;
	st.shared.f64 	[%r39+320], %fd400;
	add.f64 	%fd401, %fd398, %fd399;
	st.shared.f64 	[%r39+160], %fd401;
	fma.rn.f64 	%fd402, %fd21, %fd348, 0d0000000000000000;
	fma.rn.f64 	%fd403, %fd22, %fd349, 0d0000000000000000;
	fma.rn.f64 	%fd404, %fd29, %fd352, %fd402;
	fma.rn.f64 	%fd405, %fd30, %fd353, %fd403;
	fma.rn.f64 	%fd406, %fd37, %fd356, %fd404;
	fma.rn.f64 	%fd407, %fd38, %fd357, %fd405;
	fma.rn.f64 	%fd408, %fd45, %fd360, %fd406;
	fma.rn.f64 	%fd409, %fd46, %fd361, %fd407;
	fma.rn.f64 	%fd410, %fd53, %fd364, %fd408;
	fma.rn.f64 	%fd411, %fd54, %fd365, %fd409;
	add.f64 	%fd412, %fd410, %fd411;
	st.shared.f64 	[%r39+240], %fd412;
	add.s32 	%r13, %r43, 49;
	setp.lt.u32 	%p12, %r43, 21;
	mov.u32 	%r43, %r13;
	@%p12 bra 	$L__BB59_20;
$L__BB59_21:
	setp.ge.s32 	%p13, %r3, %r14;
	bar.sync 	0;
	ld.shared.f64 	%fd413, [%r5];
	ld.shared.f64 	%fd414, [%r5+7200];
	add.f64 	%fd415, %fd413, %fd414;
	sub.f64 	%fd416, %fd413, %fd414;
	ld.shared.f64 	%fd417, [%r5+800];
	ld.shared.f64 	%fd418, [%r5+6400];
	add.f64 	%fd419, %fd417, %fd418;
	sub.f64 	%fd420, %fd417, %fd418;
	ld.shared.f64 	%fd421, [%r5+1600];
	ld.shared.f64 	%fd422, [%r5+5600];
	add.f64 	%fd423, %fd421, %fd422;
	sub.f64 	%fd424, %fd421, %fd422;
	ld.shared.f64 	%fd425, [%r5+2400];
	ld.shared.f64 	%fd426, [%r5+4800];
	add.f64 	%fd427, %fd425, %fd426;
	sub.f64 	%fd428, %fd425, %fd426;
	ld.shared.f64 	%fd429, [%r5+3200];
	ld.shared.f64 	%fd430, [%r5+4000];
	add.f64 	%fd431, %fd429, %fd430;
	sub.f64 	%fd432, %fd429, %fd430;
	fma.rn.f64 	%fd433, %fd15, %fd415, 0d0000000000000000;
	fma.rn.f64 	%fd434, %fd16, %fd416, 0d0000000000000000;
	fma.rn.f64 	%fd435, %fd23, %fd419, %fd433;
	fma.rn.f64 	%fd436, %fd24, %fd420, %fd434;
	fma.rn.f64 	%fd437, %fd31, %fd423, %fd435;
	fma.rn.f64 	%fd438, %fd32, %fd424, %fd436;
	fma.rn.f64 	%fd439, %fd39, %fd427, %fd437;
	fma.rn.f64 	%fd440, %fd40, %fd428, %fd438;
	fma.rn.f64 	%fd101, %fd47, %fd431, %fd439;
	fma.rn.f64 	%fd102, %fd48, %fd432, %fd440;
	fma.rn.f64 	%fd441, %fd17, %fd415, 0d0000000000000000;
	fma.rn.f64 	%fd442, %fd18, %fd416, 0d0000000000000000;
	fma.rn.f64 	%fd443, %fd25, %fd419, %fd441;
	fma.rn.f64 	%fd444, %fd26, %fd420, %fd442;
	fma.rn.f64 	%fd445, %fd33, %fd423, %fd443;
	fma.rn.f64 	%fd446, %fd34, %fd424, %fd444;
	fma.rn.f64 	%fd447, %fd41, %fd427, %fd445;
	fma.rn.f64 	%fd448, %fd42, %fd428, %fd446;
	fma.rn.f64 	%fd103, %fd49, %fd431, %fd447;
	fma.rn.f64 	%fd104, %fd50, %fd432, %fd448;
	fma.rn.f64 	%fd449, %fd19, %fd415, 0d0000000000000000;
	fma.rn.f64 	%fd450, %fd20, %fd416, 0d0000000000000000;
	fma.rn.f64 	%fd451, %fd27, %fd419, %fd449;
	fma.rn.f64 	%fd452, %fd28, %fd420, %fd450;
	fma.rn.f64 	%fd453, %fd35, %fd423, %fd451;
	fma.rn.f64 	%fd454, %fd36, %fd424, %fd452;
	fma.rn.f64 	%fd455, %fd43, %fd427, %fd453;
	fma.rn.f64 	%fd456, %fd44, %fd428, %fd454;
	fma.rn.f64 	%fd105, %fd51, %fd431, %fd455;
	fma.rn.f64 	%fd106, %fd52, %fd432, %fd456;
	fma.rn.f64 	%fd457, %fd21, %fd415, 0d0000000000000000;
	fma.rn.f64 	%fd458, %fd22, %fd416, 0d0000000000000000;
	fma.rn.f64 	%fd459, %fd29, %fd419, %fd457;
	fma.rn.f64 	%fd460, %fd30, %fd420, %fd458;
	fma.rn.f64 	%fd461, %fd37, %fd423, %fd459;
	fma.rn.f64 	%fd462, %fd38, %fd424, %fd460;
	fma.rn.f64 	%fd463, %fd45, %fd427, %fd461;
	fma.rn.f64 	%fd464, %fd46, %fd428, %fd462;
	fma.rn.f64 	%fd465, %fd53, %fd431, %fd463;
	fma.rn.f64 	%fd466, %fd54, %fd432, %fd464;
	add.f64 	%fd107, %fd465, %fd466;
	@%p13 bra 	$L__BB59_23;
	ld.param.u64 	%rd30, [_Z32massMatrixMultiplyConstantKernelILi7ELi10ELi3EEviPKdS1_S1_S1_Pd_param_5];
	mad.lo.s32 	%r40, %r3, 343, %r1;
	cvta.to.global.u64 	%rd22, %rd30;
	mul.wide.s32 	%rd23, %r40, 8;
	add.s64 	%rd24, %rd22, %rd23;
	add.f64 	%fd467, %fd101, %fd102;
	st.global.f64 	[%rd24], %fd467;
	add.f64 	%fd468, %fd103, %fd104;
	st.global.f64 	[%rd24+392], %fd468;
	add.f64 	%fd469, %fd105, %fd106;
	st.global.f64 	[%rd24+784], %fd469;
	st.global.f64 	[%rd24+1176], %fd107;
	sub.f64 	%fd470, %fd105, %fd106;
	st.global.f64 	[%rd24+1568], %fd470;
	sub.f64 	%fd471, %fd103, %fd104;
	st.global.f64 	[%rd24+1960], %fd471;
	sub.f64 	%fd472, %fd101, %fd102;
	st.global.f64 	[%rd24+2352], %fd472;
$L__BB59_23:
	ret;

}
	// .globl	_Z32massMatrixMultiplyRegisterKernelILi7ELi11ELi3EEviPKdS1_S1_S1_Pd
.visible .entry _Z32massMatrixMultiplyRegisterKernelILi7ELi11ELi3EEviPKdS1_S1_S1_Pd(
	.param .u32 _Z32massMatrixMultiplyRegisterKernelILi7ELi11ELi3EEviPKdS1_S1_S1_Pd_param_0,
	.param .u64 .ptr .align 1 _Z32massMatrixMultiplyRegisterKernelILi7ELi11ELi3EEviPKdS1_S1_S1_Pd_param_1,
	.param .u64 .ptr .align 1 _Z32massMatrixMultiplyRegisterKernelILi7ELi11ELi3EEviPKdS1_S1_S1_Pd_param_2,
	.param .u64 .ptr .align 1 _Z32massMatrixMultiplyRegisterKernelILi7ELi11ELi3EEviPKdS1_S1_S1_Pd_param_3,
	.param .u64 .ptr .align 1 _Z32massMatrixMultiplyRegisterKernelILi7ELi11ELi3EEviPKdS1_S1_S1_Pd_param_4,
	.param .u64 .ptr .align 1 _Z32massMatrixMultiplyRegisterKernelILi7ELi11ELi3EEviPKdS1_S1_S1_Pd_param_5
)
{
	.reg .pred 	%p<16>;
	.reg .b16 	%rs<41>;
	.reg .b32 	%r<108>;
	.reg .b64 	%rd<42>;
	.reg .b64 	%fd<567>;
	// demoted variable
	.shared .align 8 .b8 _ZZ32massMatrixMultiplyRegisterKernelILi7ELi11ELi3EEviPKdS1_S1_S1_PdE6s_tmp1[31944];
	// demoted variable
	.shared .align 8 .b8 _ZZ32massMatrixMultiplyRegisterKernelILi7ELi11ELi3EEviPKdS1_S1_S1_PdE14s_oddDofToQuad[192];
	// demoted variable
	.shared .align 8 .b8 _ZZ32massMatrixMultiplyRegisterKernelILi7ELi11ELi3EEviPKdS1_S1_S1_PdE15s_evenDofToQuad[192];
	ld.param.u32 	%r17, [_Z32massMatrixMultiplyRegisterKernelILi7ELi11ELi3EEviPKdS1_S1_S1_Pd_param_0];
	ld.param.u64 	%rd2, [_Z32massMatrixMultiplyRegisterKernelILi7ELi11ELi3EEviPKdS1_S1_S1_Pd_param_2];
	ld.param.u64 	%rd3, [_Z32massMatrixMultiplyRegisterKernelILi7ELi11ELi3EEviPKdS1_S1_S1_Pd_param_3];
	ld.param.u64 	%rd4, [_Z32massMatrixMultiplyRegisterKernelILi7ELi11ELi3EEviPKdS1_S1_S1_Pd_param_4];
	mov.u32 	%r105, %tid.x;
	mov.u32 	%r2, %tid.y;
	mov.u32 	%r18, %ctaid.x;
	mad.lo.s32 	%r3, %r18, 3, %r2;
	setp.ge.s32 	%p1, %r3, %r17;
	@%p1 bra 	$L__BB60_2;
	cvta.to.global.u64 	%rd6, %rd4;
	mad.lo.s32 	%r19, %r3, 343, %r105;
	mul.wide.s32 	%rd7, %r19, 8;
	add.s64 	%rd8, %rd6, %rd7;
	ld.global.nc.f64 	%fd555, [%rd8];
	ld.global.nc.f64 	%fd554, [%rd8+392];
	ld.global.nc.f64 	%fd553, [%rd8+784];
	ld.global.nc.f64 	%fd552, [%rd8+1176];
	ld.global.nc.f64 	%fd551, [%rd8+1568];
	ld.global.nc.f64 	%fd550, [%rd8+1960];
	ld.global.nc.f64 	%fd549, [%rd8+2352];
$L__BB60_2:
	setp.gt.u32 	%p2, %r105, 23;
	@%p2 bra 	$L__BB60_4;
	cvta.to.global.u64 	%rd9, %rd2;
	mul.wide.u32 	%rd10, %r105, 8;
	add.s64 	%rd11, %rd9, %rd10;
	ld.global.nc.f64 	%fd123, [%rd11];
	shl.b32 	%r20, %r105, 3;
	mov.u32 	%r21, _ZZ32massMatrixMultiplyRegisterKernelILi7ELi11ELi3EEviPKdS1_S1_S1_PdE14s_oddDofToQuad;
	add.s32 	%r22, %r21, %r20;
	st.shared.f64 	[%r22], %fd123;
	cvta.to.global.u64 	%rd12, %rd3;
	add.s64 	%rd13, %rd12, %rd10;
	ld.global.nc.f64 	%fd124, [%rd13];
	mov.u32 	%r23, _ZZ32massMatrixMultiplyRegisterKernelILi7ELi11ELi3EEviPKdS1_S1_S1_PdE15s_evenDofToQuad;
	add.s32 	%r24, %r23, %r20;
	st.shared.f64 	[%r24], %fd124;
$L__BB60_4:
	cvt.u16.u32 	%rs1, %r105;
	bar.sync 	0;
	ld.shared.f64 	%fd15, [_ZZ32massMatrixMultiplyRegisterKernelILi7ELi11ELi3EEviPKdS1_S1_S1_PdE14s_oddDofToQuad];
	ld.shared.f64 	%fd16, [_ZZ32massMatrixMultiplyRegisterKernelILi7ELi11ELi3EEviPKdS1_S1_S1_PdE15s_evenDofToQuad];
	ld.shared.f64 	%fd17, [_ZZ32massMatrixMultiplyRegisterKernelILi7ELi11ELi3EEviPKdS1_S1_S1_PdE14s_oddDofToQuad+8];
	ld.shared.f64 	%fd18, [_ZZ32massMatrixMultiplyRegisterKernelILi7ELi11ELi3EEviPKdS1_S1_S1_PdE15s_evenDofToQuad+8];
	ld.shared.f64 	%fd19, [_ZZ32massMatrixMultiplyRegisterKernelILi7ELi11ELi3EEviPKdS1_S1_S1_PdE14s_oddDofToQuad+16];
	ld.shared.f64 	%fd20, [_ZZ32massMatrixMultiplyRegisterKernelILi7ELi11ELi3EEviPKdS1_S1_S1_PdE15s_evenDofToQuad+16];
	ld.shared.f64 	%fd21, [_ZZ32massMatrixMultiplyRegisterKernelILi7ELi11ELi3EEviPKdS1_S1_S1_PdE14s_oddDofToQuad+24];
	ld.shared.f64 	%fd22, [_ZZ32massMatrixMultiplyRegisterKernelILi7ELi11ELi3EEviPKdS1_S1_S1_PdE15s_evenDofToQuad+24];
	ld.shared.f64 	%fd23, [_ZZ32massMatrixMultiplyRegisterKernelILi7ELi11ELi3EEviPKdS1_S1_S1_PdE14s_oddDofToQuad+32];
	ld.shared.f64 	%fd24, [_ZZ32massMatrixMultiplyRegisterKernelILi7ELi11ELi3EEviPKdS1_S1_S1_PdE15s_evenDofToQuad+32];
	ld.shared.f64 	%fd25, [_ZZ32massMatrixMultiplyRegisterKernelILi7ELi11ELi3EEviPKdS1_S1_S1_PdE14s_oddDofToQuad+40];
	ld.shared.f64 	%fd26, [_ZZ32massMatrixMultiplyRegisterKernelILi7ELi11ELi3EEviPKdS1_S1_S1_PdE15s_evenDofToQuad+40];
	ld.shared.f64 	%fd27, [_ZZ32massMatrixMultiplyRegisterKernelILi7ELi11ELi3EEviPKdS1_S1_S1_PdE14s_oddDofToQuad+48];
	ld.shared.f64 	%fd28, [_ZZ32massMatrixMultiplyRegisterKernelILi7ELi11ELi3EEviPKdS1_S1_S1_PdE15s_evenDofToQuad+48];
	ld.shared.f64 	%fd29, [_ZZ32massMatrixMultiplyRegisterKernelILi7ELi11ELi3EEviPKdS1_S1_S1_PdE14s_oddDofToQuad+56];
	ld.shared.f64 	%fd30, [_ZZ32massMatrixMultiplyRegisterKernelILi7ELi11ELi3EEviPKdS1_S1_S1_PdE15s_evenDofToQuad+56];
	ld.shared.f64 	%fd31, [_ZZ32massMatrixMultiplyRegisterKernelILi7ELi11ELi3EEviPKdS1_S1_S1_PdE14s_oddDofToQuad+64];
	ld.shared.f64 	%fd32, [_ZZ32massMatrixMultiplyRegisterKernelILi7ELi11ELi3EEviPKdS1_S1_S1_PdE15s_evenDofToQuad+64];
	ld.shared.f64 	%fd33, [_ZZ32massMatrixMultiplyRegisterKernelILi7ELi11ELi3EEviPKdS1_S1_S1_PdE14s_oddDofToQuad+72];
	ld.shared.f64 	%fd34, [_ZZ32massMatrixMultiplyRegisterKernelILi7ELi11ELi3EEviPKdS1_S1_S1_PdE15s_evenDofToQuad+72];
	ld.shared.f64 	%fd35, [_ZZ32massMatrixMultiplyRegisterKernelILi7ELi11ELi3EEviPKdS1_S1_S1_PdE14s_oddDofToQuad+80];
	ld.shared.f64 	%fd36, [_ZZ32massMatrixMultiplyRegisterKernelILi7ELi11ELi3EEviPKdS1_S1_S1_PdE15s_evenDofToQuad+80];
	ld.shared.f64 	%fd37, [_ZZ32massMatrixMultiplyRegisterKernelILi7ELi11ELi3EEviPKdS1_S1_S1_PdE14s_oddDofToQuad+88];
	ld.shared.f64 	%fd38, [_ZZ32massMatrixMultiplyRegisterKernelILi7ELi11ELi3EEviPKdS1_S1_S1_PdE15s_evenDofToQuad+88];
	ld.shared.f64 	%fd39, [_ZZ32massMatrixMultiplyRegisterKernelILi7ELi11ELi3EEviPKdS1_S1_S1_PdE14s_oddDofToQuad+96];
	ld.shared.f64 	%fd40, [_ZZ32massMatrixMultiplyRegisterKernelILi7ELi11ELi3EEviPKdS1_S1_S1_PdE15s_evenDofToQuad+96];
	ld.shared.f64 	%fd41, [_ZZ32massMatrixMultiplyRegisterKernelILi7ELi11ELi3EEviPKdS1_S1_S1_PdE14s_oddDofToQuad+104];
	ld.shared.f64 	%fd42, [_ZZ32massMatrixMultiplyRegisterKernelILi7ELi11ELi3EEviPKdS1_S1_S1_PdE15s_evenDofToQuad+104];
	ld.shared.f64 	%fd43, [_ZZ32massMatrixMultiplyRegisterKernelILi7ELi11ELi3EEviPKdS1_S1_S1_PdE14s_oddDofToQuad+112];
	ld.shared.f64 	%fd44, [_ZZ32massMatrixMultiplyRegisterKernelILi7ELi11ELi3EEviPKdS1_S1_S1_PdE15s_evenDofToQuad+112];
	ld.shared.f64 	%fd45, [_ZZ32massMatrixMultiplyRegisterKernelILi7ELi11ELi3EEviPKdS1_S1_S1_PdE14s_oddDofToQuad+120];
	ld.shared.f64 	%fd46, [_ZZ32massMatrixMultiplyRegisterKernelILi7ELi11ELi3EEviPKdS1_S1_S1_PdE15s_evenDofToQuad+120];
	ld.shared.f64 	%fd47, [_ZZ32massMatrixMultiplyRegisterKernelILi7ELi11ELi3EEviPKdS1_S1_S1_PdE14s_oddDofToQuad+128];
	ld.shared.f64 	%fd48, [_ZZ32massMatrixMultiplyRegisterKernelILi7ELi11ELi3EEviPKdS1_S1_S1_PdE15s_evenDofToQuad+128];
	ld.shared.f64 	%fd49, [_ZZ32massMatrixMultiplyRegisterKernelILi7ELi11ELi3EEviPKdS1_S1_S1_PdE14s_oddDofToQuad+136];
	ld.shared.f64 	%fd50, [_ZZ32massMatrixMultiplyRegisterKernelILi7ELi11ELi3EEviPKdS1_S1_S1_PdE15s_evenDofToQuad+136];
	ld.shared.f64 	%fd51, [_ZZ32massMatrixMultiplyRegisterKernelILi7ELi11ELi3EEviPKdS1_S1_S1_PdE14s_oddDofToQuad+144];
	ld.shared.f64 	%fd52, [_ZZ32massMatrixMultiplyRegisterKernelILi7ELi11ELi3EEviPKdS1_S1_S1_PdE15s_evenDofToQuad+144];
	ld.shared.f64 	%fd53, [_ZZ32massMatrixMultiplyRegisterKernelILi7ELi11ELi3EEviPKdS1_S1_S1_PdE14s_oddDofToQuad+152];
	ld.shared.f64 	%fd54, [_ZZ32massMatrixMultiplyRegisterKernelILi7ELi11ELi3EEviPKdS1_S1_S1_PdE15s_evenDofToQuad+152];
	ld.shared.f64 	%fd55, [_ZZ32massMatrixMultiplyRegisterKernelILi7ELi11ELi3EEviPKdS1_S1_S1_PdE14s_oddDofToQuad+160];
	ld.shared.f64 	%fd56, [_ZZ32massMatrixMultiplyRegisterKernelILi7ELi11ELi3EEviPKdS1_S1_S1_PdE15s_evenDofToQuad+160];
	ld.shared.f64 	%fd57, [_ZZ32massMatrixMultiplyRegisterKernelILi7ELi11ELi3EEviPKdS1_S1_S1_PdE14s_oddDofToQuad+168];
	ld.shared.f64 	%fd58, [_ZZ32massMatrixMultiplyRegisterKernelILi7ELi11ELi3EEviPKdS1_S1_S1_PdE15s_evenDofToQuad+168];
	ld.shared.f64 	%fd59, [_ZZ32massMatrixMultiplyRegisterKernelILi7ELi11ELi3EEviPKdS1_S1_S1_PdE14s_oddDofToQuad+176];
	ld.shared.f64 	%fd60, [_ZZ32massMatrixMultiplyRegisterKernelILi7ELi11ELi3EEviPKdS1_S1_S1_PdE15s_evenDofToQuad+176];
	ld.shared.f64 	%fd61, [_ZZ32massMatrixMultiplyRegisterKernelILi7ELi11ELi3EEviPKdS1_S1_S1_PdE14s_oddDofToQuad+184];
	ld.shared.f64 	%fd62, [_ZZ32massMatrixMultiplyRegisterKernelILi7ELi11ELi3EEviPKdS1_S1_S1_PdE15s_evenDofToQuad+184];
	mul.hi.u16 	%rs2, %rs1, 9363;
	mul.lo.s16 	%rs3, %rs2, 7;
	sub.s16 	%rs4, %rs1, %rs3;
	add.f64 	%fd125, %fd555, %fd549;
	sub.f64 	%fd126, %fd555, %fd549;
	add.f64 	%fd127, %fd554, %fd550;
	sub.f64 	%fd128, %fd554, %fd550;
	add.f64 	%fd129, %fd553, %fd551;
	sub.f64 	%fd130, %fd553, %fd551;
	add.f64 	%fd131, %fd552, %fd552;
	sub.f64 	%fd132, %fd552, %fd552;
	mul.f64 	%fd133, %fd131, 0d3FE0000000000000;
	mov.u32 	%r25, _ZZ32massMatrixMultiplyRegisterKernelILi7ELi11ELi3EEviPKdS1_S1_S1_PdE6s_tmp1;
	mad.lo.s32 	%r26, %r2, 10648, %r25;
	mul.wide.u16 	%r27, %rs2, 88;
	add.s32 	%r28, %r26, %r27;
	mul.wide.u16 	%r29, %rs4, 8;
	add.s32 	%r5, %r28, %r29;
	fma.rn.f64 	%fd134, %fd15, %fd125, 0d0000000000000000;
	fma.rn.f64 	%fd135, %fd16, %fd126, 0d0000000000000000;
	fma.rn.f64 	%fd136, %fd17, %fd127, %fd134;
	fma.rn.f64 	%fd137, %fd18, %fd128, %fd135;
	fma.rn.f64 	%fd138, %fd19, %fd129, %fd136;
	fma.rn.f64 	%fd139, %fd20, %fd130, %fd137;
	fma.rn.f64 	%fd140, %fd21, %fd133, %fd138;
	fma.rn.f64 	%fd141, %fd22, %fd132, %fd139;
	sub.f64 	%fd142, %fd140, %fd141;
	st.shared.f64 	[%r5+9680], %fd142;
	add.f64 	%fd143, %fd141, %fd140;
	st.shared.f64 	[%r5], %fd143;
	fma.rn.f64 	%fd144, %fd23, %fd125, 0d0000000000000000;
	fma.rn.f64 	%fd145, %fd24, %fd126, 0d0000000000000000;
	fma.rn.f64 	%fd146, %fd25, %fd127, %fd144;
	fma.rn.f64 	%fd147, %fd26, %fd128, %fd145;
	fma.rn.f64 	%fd148, %fd27, %fd129, %fd146;
	fma.rn.f64 	%fd149, %fd28, %fd130, %fd147;
	fma.rn.f64 	%fd150, %fd29, %fd133, %fd148;
	fma.rn.f64 	%fd151, %fd30, %fd132, %fd149;
	sub.f64 	%fd152, %fd150, %fd151;
	st.shared.f64 	[%r5+8712], %fd152;
	add.f64 	%fd153, %fd151, %fd150;
	st.shared.f64 	[%r5+968], %fd153;
	fma.rn.f64 	%fd154, %fd31, %fd125, 0d0000000000000000;
	fma.rn.f64 	%fd155, %fd32, %fd126, 0d0000000000000000;
	fma.rn.f64 	%fd156, %fd33, %fd127, %fd154;
	fma.rn.f64 	%fd157, %fd34, %fd128, %fd155;
	fma.rn.f64 	%fd158, %fd35, %fd129, %fd156;
	fma.rn.f64 	%fd159, %fd36, %fd130, %fd157;
	fma.rn.f64 	%fd160, %fd37, %fd133, %fd158;
	fma.rn.f64 	%fd161, %fd38, %fd132, %fd159;
	sub.f64 	%fd162, %fd160, %fd161;
	st.shared.f64 	[%r5+7744], %fd162;
	add.f64 	%fd163, %fd161, %fd160;
	st.shared.f64 	[%r5+1936], %fd163;
	fma.rn.f64 	%fd164, %fd39, %fd125, 0d0000000000000000;
	fma.rn.f64 	%fd165, %fd40, %fd126, 0d0000000000000000;
	fma.rn.f64 	%fd166, %fd41, %fd127, %fd164;
	fma.rn.f64 	%fd167, %fd42, %fd128, %fd165;
	fma.rn.f64 	%fd168, %fd43, %fd129, %fd166;
	fma.rn.f64 	%fd169, %fd44, %fd130, %fd167;
	fma.rn.f64 	%fd170, %fd45, %fd133, %fd168;
	fma.rn.f64 	%fd171, %fd46, %fd132, %fd169;
	sub.f64 	%fd172, %fd170, %fd171;
	st.shared.f64 	[%r5+6776], %fd172;
	add.f64 	%fd173, %fd171, %fd170;
	st.shared.f64 	[%r5+2904], %fd173;
	fma.rn.f64 	%fd174, %fd47, %fd125, 0d0000000000000000;
	fma.rn.f64 	%fd175, %fd48, %fd126, 0d0000000000000000;
	fma.rn.f64 	%fd176, %fd49, %fd127, %fd174;
	fma.rn.f64 	%fd177, %fd50, %fd128, %fd175;
	fma.rn.f64 	%fd178, %fd51, %fd129, %fd176;
	fma.rn.f64 	%fd179, %fd52, %fd130, %fd177;
	fma.rn.f64 	%fd180, %fd53, %fd133, %fd178;
	fma.rn.f64 	%fd181, %fd54, %fd132, %fd179;
	sub.f64 	%fd182, %fd180, %fd181;
	st.shared.f64 	[%r5+5808], %fd182;
	add.f64 	%fd183, %fd181, %fd180;
	st.shared.f64 	[%r5+3872], %fd183;
	fma.rn.f64 	%fd184, %fd55, %fd125, 0d0000000000000000;
	fma.rn.f64 	%fd185, %fd56, %fd126, 0d0000000000000000;
	fma.rn.f64 	%fd186, %fd57, %fd127, %fd184;
	fma.rn.f64 	%fd187, %fd58, %fd128, %fd185;
	fma.rn.f64 	%fd188, %fd59, %fd129, %fd186;
	fma.rn.f64 	%fd189, %fd60, %fd130, %fd187;
	fma.rn.f64 	%fd190, %fd61, %fd133, %fd188;
	fma.rn.f64 	%fd191, %fd62, %fd132, %fd189;
	add.f64 	%fd192, %fd191, %fd190;
	st.shared.f64 	[%r5+4840], %fd192;
	bar.sync 	0;
	setp.gt.u32 	%p3, %r105, 76;
	@%p3 bra 	$L__BB60_6;
$L__BB60_5:
	cvt.u16.u32 	%rs5, %r105;
	mul.lo.s16 	%rs6, %rs5, 37;
	shr.u16 	%rs7, %rs6, 8;
	sub.s16 	%rs8, %rs5, %rs7;
	and.b16  	%rs9, %rs8, 254;
	shr.u16 	%rs10, %rs9, 1;
	add.s16 	%rs11, %rs10, %rs7;
	and.b16  	%rs12, %rs11, 252;
	shr.u16 	%rs13, %rs12, 2;
	mul.lo.s16 	%rs14, %rs13, 7;
	sub.s16 	%rs15, %rs5, %rs14;
	mul.wide.u16 	%r33, %rs13, 968;
	add.s32 	%r34, %r26, %r33;
	and.b16  	%rs16, %rs15, 255;
	mul.wide.u16 	%r35, %rs16, 8;
	add.s32 	%r36, %r34, %r35;
	ld.shared.f64 	%fd193, [%r36];
	ld.shared.f64 	%fd194, [%r36+528];
	add.f64 	%fd195, %fd193, %fd194;
	sub.f64 	%fd196, %fd193, %fd194;
	ld.shared.f64 	%fd197, [%r36+88];
	ld.shared.f64 	%fd198, [%r36+440];
	add.f64 	%fd199, %fd197, %fd198;
	sub.f64 	%fd200, %fd197, %fd198;
	ld.shared.f64 	%fd201, [%r36+176];
	ld.shared.f64 	%fd202, [%r36+352];
	add.f64 	%fd203, %fd201, %fd202;
	sub.f64 	%fd204, %fd201, %fd202;
	ld.shared.f64 	%fd205, [%r36+264];
	add.f64 	%fd206, %fd205, %fd205;
	sub.f64 	%fd207, %fd205, %fd205;
	mul.f64 	%fd208, %fd206, 0d3FE0000000000000;
	fma.rn.f64 	%fd209, %fd15, %fd195, 0d0000000000000000;
	fma.rn.f64 	%fd210, %fd16, %fd196, 0d0000000000000000;
	fma.rn.f64 	%fd211, %fd17, %fd199, %fd209;
	fma.rn.f64 	%fd212, %fd18, %fd200, %fd210;
	fma.rn.f64 	%fd213, %fd19, %fd203, %fd211;
	fma.rn.f64 	%fd214, %fd20, %fd204, %fd212;
	fma.rn.f64 	%fd215, %fd21, %fd208, %fd213;
	fma.rn.f64 	%fd216, %fd22, %fd207, %fd214;
	sub.f64 	%fd217, %fd215, %fd216;
	st.shared.f64 	[%r36+880], %fd217;
	add.f64 	%fd218, %fd216, %fd215;
	st.shared.f64 	[%r36], %fd218;
	fma.rn.f64 	%fd219, %fd23, %fd195, 0d0000000000000000;
	fma.rn.f64 	%fd220, %fd24, %fd196, 0d0000000000000000;
	fma.rn.f64 	%fd221, %fd25, %fd199, %fd219;
	fma.rn.f64 	%fd222, %fd26, %fd200, %fd220;
	fma.rn.f64 	%fd223, %fd27, %fd203, %fd221;
	fma.rn.f64 	%fd224, %fd28, %fd204, %fd222;
	fma.rn.f64 	%fd225, %fd29, %fd208, %fd223;
	fma.rn.f64 	%fd226, %fd30, %fd207, %fd224;
	sub.f64 	%fd227, %fd225, %fd226;
	st.shared.f64 	[%r36+792], %fd227;
	add.f64 	%fd228, %fd226, %fd225;
	st.shared.f64 	[%r36+88], %fd228;
	fma.rn.f64 	%fd229, %fd31, %fd195, 0d0000000000000000;
	fma.rn.f64 	%fd230, %fd32, %fd196, 0d0000000000000000;
	fma.rn.f64 	%fd231, %fd33, %fd199, %fd229;
	fma.rn.f64 	%fd232, %fd34, %fd200, %fd230;
	fma.rn.f64 	%fd233, %fd35, %fd203, %fd231;
	fma.rn.f64 	%fd234, %fd36, %fd204, %fd232;
	fma.rn.f64 	%fd235, %fd37, %fd208, %fd233;
	fma.rn.f64 	%fd236, %fd38, %fd207, %fd234;
	sub.f64 	%fd237, %fd235, %fd236;
	st.shared.f64 	[%r36+704], %fd237;
	add.f64 	%fd238, %fd236, %fd235;
	st.shared.f64 	[%r36+176], %fd238;
	fma.rn.f64 	%fd239, %fd39, %fd195, 0d0000000000000000;
	fma.rn.f64 	%fd240, %fd40, %fd196, 0d0000000000000000;
	fma.rn.f64 	%fd241, %fd41, %fd199, %fd239;
	fma.rn.f64 	%fd242, %fd42, %fd200, %fd240;
	fma.rn.f64 	%fd243, %fd43, %fd203, %fd241;
	fma.rn.f64 	%fd244, %fd44, %fd204, %fd242;
	fma.rn.f64 	%fd245, %fd45, %fd208, %fd243;
	fma.rn.f64 	%fd246, %fd46, %fd207, %fd244;
	sub.f64 	%fd247, %fd245, %fd246;
	st.shared.f64 	[%r36+616], %fd247;
	add.f64 	%fd248, %fd246, %fd245;
	st.shared.f64 	[%r36+264], %fd248;
	fma.rn.f64 	%fd249, %fd47, %fd195, 0d0000000000000000;
	fma.rn.f64 	%fd250, %fd48, %fd196, 0d0000000000000000;
	fma.rn.f64 	%fd251, %fd49, %fd199, %fd249;
	fma.rn.f64 	%fd252, %fd50, %fd200, %fd250;
	fma.rn.f64 	%fd253, %fd51, %fd203, %fd251;
	fma.rn.f64 	%fd254, %fd52, %fd204, %fd252;
	fma.rn.f64 	%fd255, %fd53, %fd208, %fd253;
	fma.rn.f64 	%fd256, %fd54, %fd207, %fd254;
	sub.f64 	%fd257, %fd255, %fd256;
	st.shared.f64 	[%r36+528], %fd257;
	add.f64 	%fd258, %fd256, %fd255;
	st.shared.f64 	[%r36+352], %fd258;
	fma.rn.f64 	%fd259, %fd55, %fd195, 0d0000000000000000;
	fma.rn.f64 	%fd260, %fd56, %fd196, 0d0000000000000000;
	fma.rn.f64 	%fd261, %fd57, %fd199, %fd259;
	fma.rn.f64 	%fd262, %fd58, %fd200, %fd260;
	fma.rn.f64 	%fd263, %fd59, %fd203, %fd261;
	fma.rn.f64 	%fd264, %fd60, %fd204, %fd262;
	fma.rn.f64 	%fd265, %fd61, %fd208, %fd263;
	fma.rn.f64 	%fd266, %fd62, %fd207, %fd264;
	add.f64 	%fd267, %fd266, %fd265;
	st.shared.f64 	[%r36+440], %fd267;
	add.s32 	%r7, %r105, 49;
	setp.lt.u32 	%p4, %r105, 28;
	mov.u32 	%r105, %r7;
	@%p4 bra 	$L__BB60_5;
$L__BB60_6:
	bar.sync 	0;
	mov.u32 	%r106, %tid.x;
	setp.gt.u32 	%p5, %r106, 120;
	@%p5 bra 	$L__BB60_20;
$L__BB60_7:
	ld.param.u32 	%r98, [_Z32massMatrixMultiplyRegisterKernelILi7ELi11ELi3EEviPKdS1_S1_S1_Pd_param_0];
	setp.ge.s32 	%p6, %r3, %r98;
	cvt.u16.u32 	%rs17, %r106;
	mul.lo.s16 	%rs18, %rs17, 117;
	shr.u16 	%rs19, %rs18, 8;
	sub.s16 	%rs20, %rs17, %rs19;
	and.b16  	%rs21, %rs20, 254;
	shr.u16 	%rs22, %rs21, 1;
	add.s16 	%rs23, %rs22, %rs19;
	and.b16  	%rs24, %rs23, 248;
	shr.u16 	%rs25, %rs24, 3;
	mul.lo.s16 	%rs26, %rs25, 11;
	sub.s16 	%rs27, %rs17, %rs26;
	mul.wide.u16 	%r42, %rs25, 968;
	add.s32 	%r43, %r26, %r42;
	and.b16  	%rs28, %rs27, 255;
	mul.wide.u16 	%r44, %rs28, 88;
	add.s32 	%r10, %r43, %r44;
	ld.shared.f64 	%fd269, [%r10];
	ld.shared.f64 	%fd270, [%r10+48];
	add.f64 	%fd63, %fd269, %fd270;
	sub.f64 	%fd64, %fd269, %fd270;
	ld.shared.f64 	%fd271, [%r10+8];
	ld.shared.f64 	%fd272, [%r10+40];
	add.f64 	%fd65, %fd271, %fd272;
	sub.f64 	%fd66, %fd271, %fd272;
	ld.shared.f64 	%fd273, [%r10+16];
	ld.shared.f64 	%fd274, [%r10+32];
	add.f64 	%fd67, %fd273, %fd274;
	sub.f64 	%fd68, %fd273, %fd274;
	ld.shared.f64 	%fd275, [%r10+24];
	add.f64 	%fd276, %fd275, %fd275;
	sub.f64 	%fd69, %fd275, %fd275;
	mul.f64 	%fd70, %fd276, 0d3FE0000000000000;
	mov.b32 	%r45, {%rs28, %rs25};
	mov.b32 	%r46, 0;
	mov.b32 	%r47, 30987;
	dp2a.lo.u32.u32 	%r11, %r45, %r47, %r46;
	fma.rn.f64 	%fd277, %fd15, %fd63, 0d0000000000000000;
	fma.rn.f64 	%fd278, %fd16, %fd64, 0d0000000000000000;
	fma.rn.f64 	%fd279, %fd17, %fd65, %fd277;
	fma.rn.f64 	%fd280, %fd18, %fd66, %fd278;
	fma.rn.f64 	%fd281, %fd19, %fd67, %fd279;
	fma.rn.f64 	%fd282, %fd20, %fd68, %fd280;
	fma.rn.f64 	%fd71, %fd21, %fd70, %fd281;
	fma.rn.f64 	%fd72, %fd22, %fd69, %fd282;
	mov.f64 	%fd556, 0d0000000000000000;
	mov.f64 	%fd557, %fd556;
	@%p6 bra 	$L__BB60_9;
	ld.param.u64 	%rd35, [_Z32massMatrixMultiplyRegisterKernelILi7ELi11ELi3EEviPKdS1_S1_S1_Pd_param_1];
	cvta.to.global.u64 	%rd14, %rd35;
	mad.lo.s32 	%r51, %r3, 1331, %r11;
	mul.wide.s32 	%rd15, %r51, 8;
	add.s64 	%rd16, %rd14, %rd15;
	ld.global.nc.f64 	%fd556, [%rd16];
	ld.global.nc.f64 	%fd557, [%rd16+80];
$L__BB60_9:
	ld.param.u32 	%r99, [_Z32massMatrixMultiplyRegisterKernelILi7ELi11ELi3EEviPKdS1_S1_S1_Pd_param_0];
	setp.ge.s32 	%p7, %r3, %r99;
	add.f64 	%fd284, %fd71, %fd72;
	sub.f64 	%fd285, %fd71, %fd72;
	mul.f64 	%fd286, %fd284, %fd556;
	mul.f64 	%fd287, %fd285, %fd557;
	sub.f64 	%fd77, %fd286, %fd287;
	add.f64 	%fd78, %fd286, %fd287;
	fma.rn.f64 	%fd288, %fd23, %fd63, 0d0000000000000000;
	fma.rn.f64 	%fd289, %fd24, %fd64, 0d0000000000000000;
	fma.rn.f64 	%fd290, %fd25, %fd65, %fd288;
	fma.rn.f64 	%fd291, %fd26, %fd66, %fd289;
	fma.rn.f64 	%fd292, %fd27, %fd67, %fd290;
	fma.rn.f64 	%fd293, %fd28, %fd68, %fd291;
	fma.rn.f64 	%fd79, %fd29, %fd70, %fd292;
	fma.rn.f64 	%fd80, %fd30, %fd69, %fd293;
	mov.f64 	%fd558, 0d0000000000000000;
	mov.f64 	%fd559, %fd558;
	@%p7 bra 	$L__BB60_11;
	ld.param.u64 	%rd36, [_Z32massMatrixMultiplyRegisterKernelILi7ELi11ELi3EEviPKdS1_S1_S1_Pd_param_1];
	cvta.to.global.u64 	%rd17, %rd36;
	mad.lo.s32 	%r58, %r3, 1331, %r11;
	mul.wide.s32 	%rd18, %r58, 8;
	add.s64 	%rd19, %rd17, %rd18;
	ld.global.nc.f64 	%fd558, [%rd19+8];
	ld.global.nc.f64 	%fd559, [%rd19+72];
$L__BB60_11:
	ld.param.u32 	%r100, [_Z32massMatrixMultiplyRegisterKernelILi7ELi11ELi3EEviPKdS1_S1_S1_Pd_param_0];
	setp.ge.s32 	%p8, %r3, %r100;
	add.f64 	%fd295, %fd79, %fd80;
	sub.f64 	%fd296, %fd79, %fd80;
	mul.f64 	%fd297, %fd295, %fd558;
	mul.f64 	%fd298, %fd296, %fd559;
	sub.f64 	%fd85, %fd297, %fd298;
	add.f64 	%fd86, %fd297, %fd298;
	fma.rn.f64 	%fd299, %fd31, %fd63, 0d0000000000000000;
	fma.rn.f64 	%fd300, %fd32, %fd64, 0d0000000000000000;
	fma.rn.f64 	%fd301, %fd33, %fd65, %fd299;
	fma.rn.f64 	%fd302, %fd34, %fd66, %fd300;
	fma.rn.f64 	%fd303, %fd35, %fd67, %fd301;
	fma.rn.f64 	%fd304, %fd36, %fd68, %fd302;
	fma.rn.f64 	%fd87, %fd37, %fd70, %fd303;
	fma.rn.f64 	%fd88, %fd38, %fd69, %fd304;
	mov.f64 	%fd560, 0d0000000000000000;
	mov.f64 	%fd561, %fd560;
	@%p8 bra 	$L__BB60_13;
	ld.param.u64 	%rd37, [_Z32massMatrixMultiplyRegisterKernelILi7ELi11ELi3EEviPKdS1_S1_S1_Pd_param_1];
	cvta.to.global.u64 	%rd20, %rd37;
	mad.lo.s32 	%r65, %r3, 1331, %r11;
	mul.wide.s32 	%rd21, %r65, 8;
	add.s64 	%rd22, %rd20, %rd21;
	ld.global.nc.f64 	%fd560, [%rd22+16];
	ld.global.nc.f64 	%fd561, [%rd22+64];
$L__BB60_13:
	ld.param.u32 	%r101, [_Z32massMatrixMultiplyRegisterKernelILi7ELi11ELi3EEviPKdS1_S1_S1_Pd_param_0];
	setp.ge.s32 	%p9, %r3, %r101;
	add.f64 	%fd306, %fd87, %fd88;
	sub.f64 	%fd307, %fd87, %fd88;
	mul.f64 	%fd308, %fd306, %fd560;
	mul.f64 	%fd309, %fd307, %fd561;
	sub.f64 	%fd93, %fd308, %fd309;
	add.f64 	%fd94, %fd308, %fd309;
	fma.rn.f64 	%fd310, %fd39, %fd63, 0d0000000000000000;
	fma.rn.f64 	%fd311, %fd40, %fd64, 0d0000000000000000;
	fma.rn.f64 	%fd312, %fd41, %fd65, %fd310;
	fma.rn.f64 	%fd313, %fd42, %fd66, %fd311;
	fma.rn.f64 	%fd314, %fd43, %fd67, %fd312;
	fma.rn.f64 	%fd315, %fd44, %fd68, %fd313;
	fma.rn.f64 	%fd95, %fd45, %fd70, %fd314;
	fma.rn.f64 	%fd96, %fd46, %fd69, %fd315;
	mov.f64 	%fd562, 0d0000000000000000;
	mov.f64 	%fd563, %fd562;
	@%p9 bra 	$L__BB60_15;
	ld.param.u64 	%rd38, [_Z32massMatrixMultiplyRegisterKernelILi7ELi11ELi3EEviPKdS1_S1_S1_Pd_param_1];
	cvta.to.global.u64 	%rd23, %rd38;
	mad.lo.s32 	%r72, %r3, 1331, %r11;
	mul.wide.s32 	%rd24, %r72, 8;
	add.s64 	%rd25, %rd23, %rd24;
	ld.global.nc.f64 	%fd562, [%rd25+24];
	ld.global.nc.f64 	%fd563, [%rd25+56];
$L__BB60_15:
	ld.param.u32 	%r102, [_Z32massMatrixMultiplyRegisterKernelILi7ELi11ELi3EEviPKdS1_S1_S1_Pd_param_0];
	setp.ge.s32 	%p10, %r3, %r102;
	add.f64 	%fd317, %fd95, %fd96;
	sub.f64 	%fd318, %fd95, %fd96;
	mul.f64 	%fd319, %fd317, %fd562;
	mul.f64 	%fd320, %fd318, %fd563;
	sub.f64 	%fd101, %fd319, %fd320;
	add.f64 	%fd102, %fd319, %fd320;
	fma.rn.f64 	%fd321, %fd47, %fd63, 0d0000000000000000;
	fma.rn.f64 	%fd322, %fd48, %fd64, 0d0000000000000000;
	fma.rn.f64 	%fd323, %fd49, %fd65, %fd321;
	fma.rn.f64 	%fd324, %fd50, %fd66, %fd322;
	fma.rn.f64 	%fd325, %fd51, %fd67, %fd323;
	fma.rn.f64 	%fd326, %fd52, %fd68, %fd324;
	fma.rn.f64 	%fd103, %fd53, %fd70, %fd325;
	fma.rn.f64 	%fd104, %fd54, %fd69, %fd326;
	mov.f64 	%fd564, 0d0000000000000000;
	mov.f64 	%fd565, %fd564;
	@%p10 bra 	$L__BB60_17;
	ld.param.u64 	%rd39, [_Z32massMatrixMultiplyRegisterKernelILi7ELi11ELi3EEviPKdS1_S1_S1_Pd_param_1];
	cvta.to.global.u64 	%rd26, %rd39;
	mad.lo.s32 	%r79, %r3, 1331, %r11;
	mul.wide.s32 	%rd27, %r79, 8;
	add.s64 	%rd28, %rd26, %rd27;
	ld.global.nc.f64 	%fd564, [%rd28+32];
	ld.global.nc.f64 	%fd565, [%rd28+48];
$L__BB60_17:
	ld.param.u32 	%r103, [_Z32massMatrixMultiplyRegisterKernelILi7ELi11ELi3EEviPKdS1_S1_S1_Pd_param_0];
	setp.ge.s32 	%p11, %r3, %r103;
	add.f64 	%fd328, %fd103, %fd104;
	sub.f64 	%fd329, %fd103, %fd104;
	mul.f64 	%fd330, %fd328, %fd564;
	mul.f64 	%fd331, %fd329, %fd565;
	sub.f64 	%fd109, %fd330, %fd331;
	add.f64 	%fd110, %fd330, %fd331;
	fma.rn.f64 	%fd332, %fd55, %fd63, 0d0000000000000000;
	fma.rn.f64 	%fd333, %fd56, %fd64, 0d0000000000000000;
	fma.rn.f64 	%fd334, %fd57, %fd65, %fd332;
	fma.rn.f64 	%fd335, %fd58, %fd66, %fd333;
	fma.rn.f64 	%fd336, %fd59, %fd67, %fd334;
	fma.rn.f64 	%fd337, %fd60, %fd68, %fd335;
	fma.rn.f64 	%fd111, %fd61, %fd70, %fd336;
	fma.rn.f64 	%fd112, %fd62, %fd69, %fd337;
	mov.f64 	%fd566, 0d0000000000000000;
	@%p11 bra 	$L__BB60_19;
	ld.param.u64 	%rd40, [_Z32massMatrixMultiplyRegisterKernelILi7ELi11ELi3EEviPKdS1_S1_S1_Pd_param_1];
	cvta.to.global.u64 	%rd29, %rd40;
	mad.lo.s32 	%r86, %r3, 1331, %r11;
	mul.wide.s32 	%rd30, %r86, 8;
	add.s64 	%rd31, %rd29, %rd30;
	ld.global.nc.f64 	%fd566, [%rd31+40];
$L__BB60_19:
	add.f64 	%fd338, %fd111, %fd112;
	sub.f64 	%fd339, %fd111, %fd112;
	mul.f64 	%fd340, %fd339, %fd566;
	fma.rn.f64 	%fd341, %fd338, %fd566, %fd340;
	mul.f64 	%fd342, %fd341, 0d3FE0000000000000;
	fma.rn.f64 	%fd343, %fd15, %fd78, 0d0000000000000000;
	fma.rn.f64 	%fd344, %fd16, %fd77, 0d0000000000000000;
	fma.rn.f64 	%fd345, %fd23, %fd86, %fd343;
	fma.rn.f64 	%fd346, %fd24, %fd85, %fd344;
	fma.rn.f64 	%fd347, %fd31, %fd94, %fd345;
	fma.rn.f64 	%fd348, %fd32, %fd93, %fd346;
	fma.rn.f64 	%fd349, %fd39, %fd102, %fd347;
	fma.rn.f64 	%fd350, %fd40, %fd101, %fd348;
	fma.rn.f64 	%fd351, %fd47, %fd110, %fd349;
	fma.rn.f64 	%fd352, %fd48, %fd109, %fd350;
	fma.rn.f64 	%fd353, %fd55, %fd342, %fd351;
	fma.rn.f64 	%fd354, %fd56, %fd342, %fd352;
	sub.f64 	%fd355, %fd353, %fd354;
	st.shared.f64 	[%r10+48], %fd355;
	add.f64 	%fd356, %fd353, %fd354;
	st.shared.f64 	[%r10], %fd356;
	fma.rn.f64 	%fd357, %fd17, %fd78, 0d0000000000000000;
	fma.rn.f64 	%fd358, %fd18, %fd77, 0d0000000000000000;
	fma.rn.f64 	%fd359, %fd25, %fd86, %fd357;
	fma.rn.f64 	%fd360, %fd26, %fd85, %fd358;
	fma.rn.f64 	%fd361, %fd33, %fd94, %fd359;
	fma.rn.f64 	%fd362, %fd34, %fd93, %fd360;
	fma.rn.f64 	%fd363, %fd41, %fd102, %fd361;
	fma.rn.f64 	%fd364, %fd42, %fd101, %fd362;
	fma.rn.f64 	%fd365, %fd49, %fd110, %fd363;
	fma.rn.f64 	%fd366, %fd50, %fd109, %fd364;
	fma.rn.f64 	%fd367, %fd57, %fd342, %fd365;
	fma.rn.f64 	%fd368, %fd58, %fd342, %fd366;
	sub.f64 	%fd369, %fd367, %fd368;
	st.shared.f64 	[%r10+40], %fd369;
	add.f64 	%fd370, %fd367, %fd368;
	st.shared.f64 	[%r10+8], %fd370;
	fma.rn.f64 	%fd371, %fd19, %fd78, 0d0000000000000000;
	fma.rn.f64 	%fd372, %fd20, %fd77, 0d0000000000000000;
	fma.rn.f64 	%fd373, %fd27, %fd86, %fd371;
	fma.rn.f64 	%fd374, %fd28, %fd85, %fd372;
	fma.rn.f64 	%fd375, %fd35, %fd94, %fd373;
	fma.rn.f64 	%fd376, %fd36, %fd93, %fd374;
	fma.rn.f64 	%fd377, %fd43, %fd102, %fd375;
	fma.rn.f64 	%fd378, %fd44, %fd101, %fd376;
	fma.rn.f64 	%fd379, %fd51, %fd110, %fd377;
	fma.rn.f64 	%fd380, %fd52, %fd109, %fd378;
	fma.rn.f64 	%fd381, %fd59, %fd342, %fd379;
	fma.rn.f64 	%fd382, %fd60, %fd342, %fd380;
	sub.f64 	%fd383, %fd381, %fd382;
	st.shared.f64 	[%r10+32], %fd383;
	add.f64 	%fd384, %fd381, %fd382;
	st.shared.f64 	[%r10+16], %fd384;
	fma.rn.f64 	%fd385, %fd21, %fd78, 0d0000000000000000;
	fma.rn.f64 	%fd386, %fd22, %fd77, 0d0000000000000000;
	fma.rn.f64 	%fd387, %fd29, %fd86, %fd385;
	fma.rn.f64 	%fd388, %fd30, %fd85, %fd386;
	fma.rn.f64 	%fd389, %fd37, %fd94, %fd387;
	fma.rn.f64 	%fd390, %fd38, %fd93, %fd388;
	fma.rn.f64 	%fd391, %fd45, %fd102, %fd389;
	fma.rn.f64 	%fd392, %fd46, %fd101, %fd390;
	fma.rn.f64 	%fd393, %fd53, %fd110, %fd391;
	fma.rn.f64 	%fd394, %fd54, %fd109, %fd392;
	fma.rn.f64 	%fd395, %fd61, %fd342, %fd393;
	fma.rn.f64 	%fd396, %fd62, %fd342, %fd394;
	add.f64 	%fd397, %fd395, %fd396;
	st.shared.f64 	[%r10+24], %fd397;
	add.s32 	%r12, %r106, 49;
	setp.lt.u32 	%p12, %r106, 72;
	mov.u32 	%r106, %r12;
	@%p12 bra 	$L__BB60_7;
$L__BB60_20:
	mov.u32 	%r107, %tid.x;
	setp.gt.u32 	%p13, %r107, 76;
	bar.sync 	0;
	@%p13 bra 	$L__BB60_23;
	mov.u32 	%r87, %tid.y;
	mov.u32 	%r88, _ZZ32massMatrixMultiplyRegisterKernelILi7ELi11ELi3EEviPKdS1_S1_S1_PdE6s_tmp1;
	mad.lo.s32 	%r89, %r87, 10648, %r88;
$L__BB60_22:
	cvt.u16.u32 	%rs29, %r107;
	mul.lo.s16 	%rs30, %rs29, 37;
	shr.u16 	%rs31, %rs30, 8;
	sub.s16 	%rs32, %rs29, %rs31;
	and.b16  	%rs33, %rs32, 254;
	shr.u16 	%rs34, %rs33, 1;
	add.s16 	%rs35, %rs34, %rs31;
	and.b16  	%rs36, %rs35, 252;
	shr.u16 	%rs37, %rs36, 2;
	mul.lo.s16 	%rs38, %rs37, 7;
	sub.s16 	%rs39, %rs29, %rs38;
	mul.wide.u16 	%r90, %rs37, 968;
	add.s32 	%r91, %r89, %r90;
	and.b16  	%rs40, %rs39, 255;
	mul.wide.u16 	%r92, %rs40, 8;
	add.s32 	%r93, %r91, %r92;
	ld.shared.f64 	%fd398, [%r93];
	ld.shared.f64 	%fd399, [%r93+880];
	add.f64 	%fd400, %fd398, %fd399;
	sub.f64 	%fd401, %fd398, %fd399;
	ld.shared.f64 	%fd402, [%r93+88];
	ld.shared.f64 	%fd403, [%r93+792];
	add.f64 	%fd404, %fd402, %fd403;
	sub.f64 	%fd405, %fd402, %fd403;
	ld.shared.f64 	%fd406, [%r93+176];
	ld.shared.f64 	%fd407, [%r93+704];
	add.f64 	%fd408, %fd406, %fd407;
	sub.f64 	%fd409, %fd406, %fd407;
	ld.shared.f64 	%fd410, [%r93+264];
	ld.shared.f64 	%fd411, [%r93+616];
	add.f64 	%fd412, %fd410, %fd411;
	sub.f64 	%fd413, %fd410, %fd411;
	ld.shared.f64 	%fd414, [%r93+352];
	ld.shared.f64 	%fd415, [%r93+528];
	add.f64 	%fd416, %fd414, %fd415;
	sub.f64 	%fd417, %fd414, %fd415;
	ld.shared.f64 	%fd418, [%r93+440];
	add.f64 	%fd419, %fd418, %fd418;
	sub.f64 	%fd420, %fd418, %fd418;
	mul.f64 	%fd421, %fd419, 0d3FE0000000000000;
	fma.rn.f64 	%fd422, %fd15, %fd400, 0d0000000000000000;
	fma.rn.f64 	%fd423, %fd16, %fd401, 0d0000000000000000;
	fma.rn.f64 	%fd424, %fd23, %fd404, %fd422;
	fma.rn.f64 	%fd425, %fd24, %fd405, %fd423;
	fma.rn.f64 	%fd426, %fd31, %fd408, %fd424;
	fma.rn.f64 	%fd427, %fd32, %fd409, %fd425;
	fma.rn.f64 	%fd428, %fd39, %fd412, %fd426;
	fma.rn.f64 	%fd429, %fd40, %fd413, %fd427;
	fma.rn.f64 	%fd430, %fd47, %fd416, %fd428;
	fma.rn.f64 	%fd431, %fd48, %fd417, %fd429;
	fma.rn.f64 	%fd432, %fd55, %fd421, %fd430;
	fma.rn.f64 	%fd433, %fd56, %fd420, %fd431;
	sub.f64 	%fd434, %fd432, %fd433;
	st.shared.f64 	[%r93+528], %fd434;
	add.f64 	%fd435, %fd432, %fd433;
	st.shared.f64 	[%r93], %fd435;
	fma.rn.f64 	%fd436, %fd17, %fd400, 0d0000000000000000;
	fma.rn.f64 	%fd437, %fd18, %fd401, 0d0000000000000000;
	fma.rn.f64 	%fd438, %fd25, %fd404, %fd436;
	fma.rn.f64 	%fd439, %fd26, %fd405, %fd437;
	fma.rn.f64 	%fd440, %fd33, %fd408, %fd438;
	fma.rn.f64 	%fd441, %fd34, %fd409, %fd439;
	fma.rn.f64 	%fd442, %fd41, %fd412, %fd440;
	fma.rn.f64 	%fd443, %fd42, %fd413, %fd441;
	fma.rn.f64 	%fd444, %fd49, %fd416, %fd442;
	fma.rn.f64 	%fd445, %fd50, %fd417, %fd443;
	fma.rn.f64 	%fd446, %fd57, %fd421, %fd444;
	fma.rn.f64 	%fd447, %fd58, %fd420, %fd445;
	sub.f64 	%fd448, %fd446, %fd447;
	st.shared.f64 	[%r93+440], %fd448;
	add.f64 	%fd449, %fd446, %fd447;
	st.shared.f64 	[%r93+88], %fd449;
	fma.rn.f64 	%fd450, %fd19, %fd400, 0d0000000000000000;
	fma.rn.f64 	%fd451, %fd20, %fd401, 0d0000000000000000;
	fma.rn.f64 	%fd452, %fd27, %fd404, %fd450;
	fma.rn.f64 	%fd453, %fd28, %fd405, %fd451;
	fma.rn.f64 	%fd454, %fd35, %fd408, %fd452;
	fma.rn.f64 	%fd455, %fd36, %fd409, %fd453;
	fma.rn.f64 	%fd456, %fd43, %fd412, %fd454;
	fma.rn.f64 	%fd457, %fd44, %fd413, %fd455;
	fma.rn.f64 	%fd458, %fd51, %fd416, %fd456;
	fma.rn.f64 	%fd459, %fd52, %fd417, %fd457;
	fma.rn.f64 	%fd460, %fd59, %fd421, %fd458;
	fma.rn.f64 	%fd461, %fd60, %fd420, %fd459;
	sub.f64 	%fd462, %fd460, %fd461;
	st.shared.f64 	[%r93+352], %fd462;
	add.f64 	%fd463, %fd460, %fd461;
	st.shared.f64 	[%r93+176], %fd463;
	fma.rn.f64 	%fd464, %fd21, %fd400, 0d0000000000000000;
	fma.rn.f64 	%fd465, %fd22, %fd401, 0d0000000000000000;
	fma.rn.f64 	%fd466, %fd29, %fd404, %fd464;
	fma.rn.f64 	%fd467, %fd30, %fd405, %fd465;
	fma.rn.f64 	%fd468, %fd37, %fd408, %fd466;
	fma.rn.f64 	%fd469, %fd38, %fd409, %fd467;
	fma.rn.f64 	%fd470, %fd45, %fd412, %fd468;
	fma.rn.f64 	%fd471, %fd46, %fd413, %fd469;
	fma.rn.f64 	%fd472, %fd53, %fd416, %fd470;
	fma.rn.f64 	%fd473, %fd54, %fd417, %fd471;
	fma.rn.f64 	%fd474, %fd61, %fd421, %fd472;
	fma.rn.f64 	%fd475, %fd62, %fd420, %fd473;
	add.f64 	%fd476, %fd474, %fd475;
	st.shared.f64 	[%r93+264], %fd476;
	add.s32 	%r15, %r107, 49;
	setp.lt.u32 	%p14, %r107, 28;
	mov.u32 	%r107, %r15;
	@%p14 bra 	$L__BB60_22;
$L__BB60_23:
	ld.param.u32 	%r104, [_Z32massMatrixMultiplyRegisterKernelILi7ELi11ELi3EEviPKdS1_S1_S1_Pd_param_0];
	mov.u32 	%r94, %ctaid.x;
	mov.u32 	%r95, %tid.y;
	mad.lo.s32 	%r16, %r94, 3, %r95;
	setp.ge.s32 	%p15, %r16, %r104;
	bar.sync 	0;
	ld.shared.f64 	%fd477, [%r5];
	ld.shared.f64 	%fd478, [%r5+9680];
	add.f64 	%fd479, %fd477, %fd478;
	sub.f64 	%fd480, %fd477, %fd478;
	ld.shared.f64 	%fd481, [%r5+968];
	ld.shared.f64 	%fd482, [%r5+8712];
	add.f64 	%fd483, %fd481, %fd482;
	sub.f64 	%fd484, %fd481, %fd482;
	ld.shared.f64 	%fd485, [%r5+1936];
	ld.shared.f64 	%fd486, [%r5+7744];
	add.f64 	%fd487, %fd485, %fd486;
	sub.f64 	%fd488, %fd485, %fd486;
	ld.shared.f64 	%fd489, [%r5+2904];
	ld.shared.f64 	%fd490, [%r5+6776];
	add.f64 	%fd491, %fd489, %fd490;
	sub.f64 	%fd492, %fd489, %fd490;
	ld.shared.f64 	%fd493, [%r5+3872];
	ld.shared.f64 	%fd494, [%r5+5808];
	add.f64 	%fd495, %fd493, %fd494;
	sub.f64 	%fd496, %fd493, %fd494;
	ld.shared.f64 	%fd497, [%r5+4840];
	add.f64 	%fd498, %fd497, %fd497;
	sub.f64 	%fd499, %fd497, %fd497;
	mul.f64 	%fd500, %fd498, 0d3FE0000000000000;
	fma.rn.f64 	%fd501, %fd15, %fd479, 0d0000000000000000;
	fma.rn.f64 	%fd502, %fd16, %fd480, 0d0000000000000000;
	fma.rn.f64 	%fd503, %fd23, %fd483, %fd501;
	fma.rn.f64 	%fd504, %fd24, %fd484, %fd502;
	fma.rn.f64 	%fd505, %fd31, %fd487, %fd503;
	fma.rn.f64 	%fd506, %fd32, %fd488, %fd504;
	fma.rn.f64 	%fd507, %fd39, %fd491, %fd505;
	fma.rn.f64 	%fd508, %fd40, %fd492, %fd506;
	fma.rn.f64 	%fd509, %fd47, %fd495, %fd507;
	fma.rn.f64 	%fd510, %fd48, %fd496, %fd508;
	fma.rn.f64 	%fd115, %fd55, %fd500, %fd509;
	fma.rn.f64 	%fd116, %fd56, %fd499, %fd510;
	fma.rn.f64 	%fd511, %fd17, %fd479, 0d0000000000000000;
	fma.rn.f64 	%fd512, %fd18, %fd480, 0d0000000000000000;
	fma.rn.f64 	%fd513, %fd25, %fd483, %fd511;
	fma.rn.f64 	%fd514, %fd26, %fd484, %fd512;
	fma.rn.f64 	%fd515, %fd33, %fd487, %fd513;
	fma.rn.f64 	%fd516, %fd34, %fd488, %fd514;
	fma.rn.f64 	%fd517, %fd41, %fd491, %fd515;
	fma.rn.f64 	%fd518, %fd42, %fd492, %fd516;
	fma.rn.f64 	%fd519, %fd49, %fd495, %fd517;
	fma.rn.f64 	%fd520, %fd50, %fd496, %fd518;
	fma.rn.f64 	%fd117, %fd57, %fd500, %fd519;
	fma.rn.f64 	%fd118, %fd58, %fd499, %fd520;
	fma.rn.f64 	%fd521, %fd19, %fd479, 0d0000000000000000;
	fma.rn.f64 	%fd522, %fd20, %fd480, 0d0000000000000000;
	fma.rn.f64 	%fd523, %fd27, %fd483, %fd521;
	fma.rn.f64 	%fd524, %fd28, %fd484, %fd522;
	fma.rn.f64 	%fd525, %fd35, %fd487, %fd523;
	fma.rn.f64 	%fd526, %fd36, %fd488, %fd524;
	fma.rn.f64 	%fd527, %fd43, %fd491, %fd525;
	fma.rn.f64 	%fd528, %fd44, %fd492, %fd526;
	fma.rn.f64 	%fd529, %fd51, %fd495, %fd527;
	fma.rn.f64 	%fd530, %fd52, %fd496, %fd528;
	fma.rn.f64 	%fd119, %fd59, %fd500, %fd529;
	fma.rn.f64 	%fd120, %fd60, %fd499, %fd530;
	fma.rn.f64 	%fd531, %fd21, %fd479, 0d0000000000000000;
	fma.rn.f64 	%fd532, %fd22, %fd480, 0d0000000000000000;
	fma.rn.f64 	%fd533, %fd29, %fd483, %fd531;
	fma.rn.f64 	%fd534, %fd30, %fd484, %fd532;
	fma.rn.f64 	%fd535, %fd37, %fd487, %fd533;
	fma.rn.f64 	%fd536, %fd38, %fd488, %fd534;
	fma.rn.f64 	%fd537, %fd45, %fd491, %fd535;
	fma.rn.f64 	%fd538, %fd46, %fd492, %fd536;
	fma.rn.f64 	%fd539, %fd53, %fd495, %fd537;
	fma.rn.f64 	%fd540, %fd54, %fd496, %fd538;
	fma.rn.f64 	%fd541, %fd61, %fd500, %fd539;
	fma.rn.f64 	%fd542, %fd62, %fd499, %fd540;
	add.f64 	%fd121, %fd541, %fd542;
	@%p15 bra 	$L__BB60_25;
	ld.param.u64 	%rd41, [_Z32massMatrixMultiplyRegisterKernelILi7ELi11ELi3EEviPKdS1_S1_S1_Pd_param_5];
	mov.u32 	%r96, %tid.x;
	mad.lo.s32 	%r97, %r16, 343, %r96;
	cvta.to.global.u64 	%rd32, %rd41;
	mul.wide.s32 	%rd33, %r97, 8;
	add.s64 	%rd34, %rd32, %rd33;
	add.f64 	%fd543, %fd115, %fd116;
	st.global.f64 	[%rd34], %fd543;
	add.f64 	%fd544, %fd117, %fd118;
	st.global.f64 	[%rd34+392], %fd544;
	add.f64 	%fd545, %fd119, %fd120;
	st.global.f64 	[%rd34+784], %fd545;
	st.global.f64 	[%rd34+1176], %fd121;
	sub.f64 	%fd546, %fd119, %fd120;
	st.global.f64 	[%rd34+1568], %fd546;
	sub.f64 	%fd547, %fd117, %fd118;
	st.global.f64 	[%rd34+1960], %fd547;
	sub.f64 	%fd548, %fd115, %fd116;
	st.global.f64 	[%rd34+2352], %fd548;
$L__BB60_25:
	ret;

}
	// .globl	_Z32massMatrixMultiplyConstantKernelILi7ELi11ELi3EEviPKdS1_S1_S1_Pd
.visible .entry _Z32massMatrixMultiplyConstantKernelILi7ELi11ELi3EEviPKdS1_S1_S1_Pd(
	.param .u32 _Z32massMatrixMultiplyConstantKernelILi7ELi11ELi3EEviPKdS1_S1_S1_Pd_param_0,
	.param .u64 .ptr .align 1 _Z32massMatrixMultiplyConstantKernelILi7ELi11ELi3EEviPKdS1_S1_S1_Pd_param_1,
	.param .u64 .ptr .align 1 _Z32massMatrixMultiplyConstantKernelILi7ELi11ELi3EEviPKdS1_S1_S1_Pd_param_2,
	.param .u64 .ptr .align 1 _Z32massMatrixMultiplyConstantKernelILi7ELi11ELi3EEviPKdS1_S1_S1_Pd_param_3,
	.param .u64 .ptr .align 1 _Z32massMatrixMultiplyConstantKernelILi7ELi11ELi3EEviPKdS1_S1_S1_Pd_param_4,
	.param .u64 .ptr .align 1 _Z32massMatrixMultiplyConstantKernelILi7ELi11ELi3EEviPKdS1_S1_S1_Pd_param_5
)
{
	.reg .pred 	%p<15>;
	.reg .b16 	%rs<41>;
	.reg .b32 	%r<57>;
	.reg .b64 	%rd<35>;
	.reg .b64 	%fd<608>;
	// demoted variable
	.shared .align 8 .b8 _ZZ32massMatrixMultiplyConstantKernelILi7ELi11ELi3EEviPKdS1_S1_S1_PdE6s_tmp1[31944];
	ld.param.u32 	%r15, [_Z32massMatrixMultiplyConstantKernelILi7ELi11ELi3EEviPKdS1_S1_S1_Pd_param_0];
	ld.param.u64 	%rd2, [_Z32massMatrixMultiplyConstantKernelILi7ELi11ELi3EEviPKdS1_S1_S1_Pd_param_4];
	mov.u32 	%r54, %tid.x;
	mov.u32 	%r2, %tid.y;
	mov.u32 	%r16, %ctaid.x;
	mad.lo.s32 	%r3, %r16, 3, %r2;
	setp.ge.s32 	%p1, %r3, %r15;
	@%p1 bra 	$L__BB61_2;
	cvta.to.global.u64 	%rd4, %rd2;
	mad.lo.s32 	%r17, %r3, 343, %r54;
	mul.wide.s32 	%rd5, %r17, 8;
	add.s64 	%rd6, %rd4, %rd5;
	ld.global.nc.f64 	%fd596, [%rd6];
	ld.global.nc.f64 	%fd595, [%rd6+392];
	ld.global.nc.f64 	%fd594, [%rd6+784];
	ld.global.nc.f64 	%fd593, [%rd6+1176];
	ld.global.nc.f64 	%fd592, [%rd6+1568];
	ld.global.nc.f64 	%fd591, [%rd6+1960];
	ld.global.nc.f64 	%fd590, [%rd6+2352];
$L__BB61_2:
	cvt.u16.u32 	%rs1, %r54;
	bar.sync 	0;
	mul.hi.u16 	%rs2, %rs1, 9363;
	mul.lo.s16 	%rs3, %rs2, 7;
	sub.s16 	%rs4, %rs1, %rs3;
	add.f64 	%fd116, %fd596, %fd590;
	sub.f64 	%fd117, %fd596, %fd590;
	add.f64 	%fd118, %fd595, %fd591;
	sub.f64 	%fd119, %fd595, %fd591;
	add.f64 	%fd120, %fd594, %fd592;
	sub.f64 	%fd121, %fd594, %fd592;
	add.f64 	%fd122, %fd593, %fd593;
	sub.f64 	%fd123, %fd593, %fd593;
	mul.f64 	%fd124, %fd122, 0d3FE0000000000000;
	mov.u32 	%r18, _ZZ32massMatrixMultiplyConstantKernelILi7ELi11ELi3EEviPKdS1_S1_S1_PdE6s_tmp1;
	mad.lo.s32 	%r19, %r2, 10648, %r18;
	mul.wide.u16 	%r20, %rs2, 88;
	add.s32 	%r21, %r19, %r20;
	mul.wide.u16 	%r22, %rs4, 8;
	add.s32 	%r4, %r21, %r22;
	ld.const.f64 	%fd125, [const_oddDofToQuad];
	fma.rn.f64 	%fd126, %fd125, %fd116, 0d0000000000000000;
	ld.const.f64 	%fd127, [const_evenDofToQuad];
	fma.rn.f64 	%fd128, %fd127, %fd117, 0d0000000000000000;
	ld.const.f64 	%fd15, [const_oddDofToQuad+8];
	fma.rn.f64 	%fd129, %fd15, %fd118, %fd126;
	ld.const.f64 	%fd16, [const_evenDofToQuad+8];
	fma.rn.f64 	%fd130, %fd16, %fd119, %fd128;
	ld.const.f64 	%fd17, [const_oddDofToQuad+16];
	fma.rn.f64 	%fd131, %fd17, %fd120, %fd129;
	ld.const.f64 	%fd18, [const_evenDofToQuad+16];
	fma.rn.f64 	%fd132, %fd18, %fd121, %fd130;
	ld.const.f64 	%fd19, [const_oddDofToQuad+24];
	fma.rn.f64 	%fd133, %fd19, %fd124, %fd131;
	ld.const.f64 	%fd20, [const_evenDofToQuad+24];
	fma.rn.f64 	%fd134, %fd20, %fd123, %fd132;
	sub.f64 	%fd135, %fd133, %fd134;
	st.shared.f64 	[%r4+9680], %fd135;
	add.f64 	%fd136, %fd134, %fd133;
	st.shared.f64 	[%r4], %fd136;
	ld.const.f64 	%fd137, [const_oddDofToQuad+32];
	fma.rn.f64 	%fd138, %fd137, %fd116, 0d0000000000000000;
	ld.const.f64 	%fd21, [const_evenDofToQuad+32];
	fma.rn.f64 	%fd139, %fd21, %fd117, 0d0000000000000000;
	ld.const.f64 	%fd22, [const_oddDofToQuad+40];
	fma.rn.f64 	%fd140, %fd22, %fd118, %fd138;
	ld.const.f64 	%fd23, [const_evenDofToQuad+40];
	fma.rn.f64 	%fd141, %fd23, %fd119, %fd139;
	ld.const.f64 	%fd24, [const_oddDofToQuad+48];
	fma.rn.f64 	%fd142, %fd24, %fd120, %fd140;
	ld.const.f64 	%fd25, [const_evenDofToQuad+48];
	fma.rn.f64 	%fd143, %fd25, %fd121, %fd141;
	ld.const.f64 	%fd144, [const_oddDofToQuad+56];
	fma.rn.f64 	%fd145, %fd144, %fd124, %fd142;
	ld.const.f64 	%fd26, [const_evenDofToQuad+56];
	fma.rn.f64 	%fd146, %fd26, %fd123, %fd143;
	sub.f64 	%fd147, %fd145, %fd146;
	st.shared.f64 	[%r4+8712], %fd147;
	add.f64 	%fd148, %fd146, %fd145;
	st.shared.f64 	[%r4+968], %fd148;
	ld.const.f64 	%fd27, [const_oddDofToQuad+64];
	fma.rn.f64 	%fd149, %fd27, %fd116, 0d0000000000000000;
	ld.const.f64 	%fd28, [const_evenDofToQuad+64];
	fma.rn.f64 	%fd150, %fd28, %fd117, 0d0000000000000000;
	ld.const.f64 	%fd29, [const_oddDofToQuad+72];
	fma.rn.f64 	%fd151, %fd29, %fd118, %fd149;
	ld.const.f64 	%fd30, [const_evenDofToQuad+72];
	fma.rn.f64 	%fd152, %fd30, %fd119, %fd150;
	ld.const.f64 	%fd31, [const_oddDofToQuad+80];
	fma.rn.f64 	%fd153, %fd31, %fd120, %fd151;
	ld.const.f64 	%fd32, [const_evenDofToQuad+80];
	fma.rn.f64 	%fd154, %fd32, %fd121, %fd152;
	ld.const.f64 	%fd155, [const_oddDofToQuad+88];
	fma.rn.f64 	%fd156, %fd155, %fd124, %fd153;
	ld.const.f64 	%fd157, [const_evenDofToQuad+88];
	fma.rn.f64 	%fd158, %fd157, %fd123, %fd154;
	sub.f64 	%fd159, %fd156, %fd158;
	st.shared.f64 	[%r4+7744], %fd159;
	add.f64 	%fd160, %fd158, %fd156;
	st.shared.f64 	[%r4+1936], %fd160;
	ld.const.f64 	%fd161, [const_oddDofToQuad+96];
	fma.rn.f64 	%fd162, %fd161, %fd116, 0d0000000000000000;
	ld.const.f64 	%fd33, [const_evenDofToQuad+96];
	fma.rn.f64 	%fd163, %fd33, %fd117, 0d0000000000000000;
	ld.const.f64 	%fd34, [const_oddDofToQuad+104];
	fma.rn.f64 	%fd164, %fd34, %fd118, %fd162;
	ld.const.f64 	%fd35, [const_evenDofToQuad+104];
	fma.rn.f64 	%fd165, %fd35, %fd119, %fd163;
	ld.const.f64 	%fd36, [const_oddDofToQuad+112];
	fma.rn.f64 	%fd166, %fd36, %fd120, %fd164;
	ld.const.f64 	%fd37, [const_evenDofToQuad+112];
	fma.rn.f64 	%fd167, %fd37, %fd121, %fd165;
	ld.const.f64 	%fd38, [const_oddDofToQuad+120];
	fma.rn.f64 	%fd168, %fd38, %fd124, %fd166;
	ld.const.f64 	%fd39, [const_evenDofToQuad+120];
	fma.rn.f64 	%fd169, %fd39, %fd123, %fd167;
	sub.f64 	%fd170, %fd168, %fd169;
	st.shared.f64 	[%r4+6776], %fd170;
	add.f64 	%fd171, %fd169, %fd168;
	st.shared.f64 	[%r4+2904], %fd171;
	ld.const.f64 	%fd40, [const_oddDofToQuad+128];
	fma.rn.f64 	%fd172, %fd40, %fd116, 0d0000000000000000;
	ld.const.f64 	%fd41, [const_evenDofToQuad+128];
	fma.rn.f64 	%fd173, %fd41, %fd117, 0d0000000000000000;
	ld.const.f64 	%fd42, [const_oddDofToQuad+136];
	fma.rn.f64 	%fd174, %fd42, %fd118, %fd172;
	ld.const.f64 	%fd43, [const_evenDofToQuad+136];
	fma.rn.f64 	%fd175, %fd43, %fd119, %fd173;
	ld.const.f64 	%fd44, [const_oddDofToQuad+144];
	fma.rn.f64 	%fd176, %fd44, %fd120, %fd174;
	ld.const.f64 	%fd45, [const_evenDofToQuad+144];
	fma.rn.f64 	%fd177, %fd45, %fd121, %fd175;
	ld.const.f64 	%fd46, [const_oddDofToQuad+152];
	fma.rn.f64 	%fd178, %fd46, %fd124, %fd176;
	ld.const.f64 	%fd47, [const_evenDofToQuad+152];
	fma.rn.f64 	%fd179, %fd47, %fd123, %fd177;
	sub.f64 	%fd180, %fd178, %fd179;
	st.shared.f64 	[%r4+5808], %fd180;
	add.f64 	%fd181, %fd179, %fd178;
	st.shared.f64 	[%r4+3872], %fd181;
	ld.const.f64 	%fd48, [const_oddDofToQuad+160];
	fma.rn.f64 	%fd182, %fd48, %fd116, 0d0000000000000000;
	ld.const.f64 	%fd49, [const_evenDofToQuad+160];
	fma.rn.f64 	%fd183, %fd49, %fd117, 0d0000000000000000;
	ld.const.f64 	%fd50, [const_oddDofToQuad+168];
	fma.rn.f64 	%fd184, %fd50, %fd118, %fd182;
	ld.const.f64 	%fd51, [const_evenDofToQuad+168];
	fma.rn.f64 	%fd185, %fd51, %fd119, %fd183;
	ld.const.f64 	%fd52, [const_oddDofToQuad+176];
	fma.rn.f64 	%fd186, %fd52, %fd120, %fd184;
	ld.const.f64 	%fd53, [const_evenDofToQuad+176];
	fma.rn.f64 	%fd187, %fd53, %fd121, %fd185;
	ld.const.f64 	%fd54, [const_oddDofToQuad+184];
	fma.rn.f64 	%fd188, %fd54, %fd124, %fd186;
	ld.const.f64 	%fd55, [const_evenDofToQuad+184];
	fma.rn.f64 	%fd189, %fd55, %fd123, %fd187;
	add.f64 	%fd190, %fd189, %fd188;
	st.shared.f64 	[%r4+4840], %fd190;
	bar.sync 	0;
	setp.gt.u32 	%p2, %r54, 76;
	@%p2 bra 	$L__BB61_4;
$L__BB61_3:
	cvt.u16.u32 	%rs5, %r54;
	mul.lo.s16 	%rs6, %rs5, 37;
	shr.u16 	%rs7, %rs6, 8;
	sub.s16 	%rs8, %rs5, %rs7;
	and.b16  	%rs9, %rs8, 254;
	shr.u16 	%rs10, %rs9, 1;
	add.s16 	%rs11, %rs10, %rs7;
	and.b16  	%rs12, %rs11, 252;
	shr.u16 	%rs13, %rs12, 2;
	mul.lo.s16 	%rs14, %rs13, 7;
	sub.s16 	%rs15, %rs5, %rs14;
	mul.wide.u16 	%r26, %rs13, 968;
	add.s32 	%r27, %r19, %r26;
	and.b16  	%rs16, %rs15, 255;
	mul.wide.u16 	%r28, %rs16, 8;
	add.s32 	%r29, %r27, %r28;
	ld.shared.f64 	%fd191, [%r29];
	ld.shared.f64 	%fd192, [%r29+528];
	add.f64 	%fd193, %fd191, %fd192;
	sub.f64 	%fd194, %fd191, %fd192;
	ld.shared.f64 	%fd195, [%r29+88];
	ld.shared.f64 	%fd196, [%r29+440];
	add.f64 	%fd197, %fd195, %fd196;
	sub.f64 	%fd198, %fd195, %fd196;
	ld.shared.f64 	%fd199, [%r29+176];
	ld.shared.f64 	%fd200, [%r29+352];
	add.f64 	%fd201, %fd199, %fd200;
	sub.f64 	%fd202, %fd199, %fd200;
	ld.shared.f64 	%fd203, [%r29+264];
	add.f64 	%fd204, %fd203, %fd203;
	sub.f64 	%fd205, %fd203, %fd203;
	mul.f64 	%fd206, %fd204, 0d3FE0000000000000;
	fma.rn.f64 	%fd208, %fd125, %fd193, 0d0000000000000000;
	fma.rn.f64 	%fd210, %fd127, %fd194, 0d0000000000000000;
	fma.rn.f64 	%fd211, %fd15, %fd197, %fd208;
	fma.rn.f64 	%fd212, %fd16, %fd198, %fd210;
	fma.rn.f64 	%fd213, %fd17, %fd201, %fd211;
	fma.rn.f64 	%fd214, %fd18, %fd202, %fd212;
	fma.rn.f64 	%fd215, %fd19, %fd206, %fd213;
	fma.rn.f64 	%fd216, %fd20, %fd205, %fd214;
	sub.f64 	%fd217, %fd215, %fd216;
	st.shared.f64 	[%r29+880], %fd217;
	add.f64 	%fd218, %fd216, %fd215;
	st.shared.f64 	[%r29], %fd218;
	fma.rn.f64 	%fd220, %fd137, %fd193, 0d0000000000000000;
	fma.rn.f64 	%fd221, %fd21, %fd194, 0d0000000000000000;
	fma.rn.f64 	%fd222, %fd22, %fd197, %fd220;
	fma.rn.f64 	%fd223, %fd23, %fd198, %fd221;
	fma.rn.f64 	%fd224, %fd24, %fd201, %fd222;
	fma.rn.f64 	%fd225, %fd25, %fd202, %fd223;
	fma.rn.f64 	%fd227, %fd144, %fd206, %fd224;
	fma.rn.f64 	%fd228, %fd26, %fd205, %fd225;
	sub.f64 	%fd229, %fd227, %fd228;
	st.shared.f64 	[%r29+792], %fd229;
	add.f64 	%fd230, %fd228, %fd227;
	st.shared.f64 	[%r29+88], %fd230;
	fma.rn.f64 	%fd231, %fd27, %fd193, 0d0000000000000000;
	fma.rn.f64 	%fd232, %fd28, %fd194, 0d0000000000000000;
	fma.rn.f64 	%fd233, %fd29, %fd197, %fd231;
	fma.rn.f64 	%fd234, %fd30, %fd198, %fd232;
	fma.rn.f64 	%fd235, %fd31, %fd201, %fd233;
	fma.rn.f64 	%fd236, %fd32, %fd202, %fd234;
	fma.rn.f64 	%fd238, %fd155, %fd206, %fd235;
	fma.rn.f64 	%fd240, %fd157, %fd205, %fd236;
	sub.f64 	%fd241, %fd238, %fd240;
	st.shared.f64 	[%r29+704], %fd241;
	add.f64 	%fd242, %fd240, %fd238;
	st.shared.f64 	[%r29+176], %fd242;
	fma.rn.f64 	%fd244, %fd161, %fd193, 0d0000000000000000;
	fma.rn.f64 	%fd245, %fd33, %fd194, 0d0000000000000000;
	fma.rn.f64 	%fd246, %fd34, %fd197, %fd244;
	fma.rn.f64 	%fd247, %fd35, %fd198, %fd245;
	fma.rn.f64 	%fd248, %fd36, %fd201, %fd246;
	fma.rn.f64 	%fd249, %fd37, %fd202, %fd247;
	fma.rn.f64 	%fd250, %fd38, %fd206, %fd248;
	fma.rn.f64 	%fd251, %fd39, %fd205, %fd249;
	sub.f64 	%fd252, %fd250, %fd251;
	st.shared.f64 	[%r29+616], %fd252;
	add.f64 	%fd253, %fd251, %fd250;
	st.shared.f64 	[%r29+264], %fd253;
	fma.rn.f64 	%fd254, %fd40, %fd193, 0d0000000000000000;
	fma.rn.f64 	%fd255, %fd41, %fd194, 0d0000000000000000;
	fma.rn.f64 	%fd256, %fd42, %fd197, %fd254;
	fma.rn.f64 	%fd257, %fd43, %fd198, %fd255;
	fma.rn.f64 	%fd258, %fd44, %fd201, %fd256;
	fma.rn.f64 	%fd259, %fd45, %fd202, %fd257;
	fma.rn.f64 	%fd260, %fd46, %fd206, %fd258;
	fma.rn.f64 	%fd261, %fd47, %fd205, %fd259;
	sub.f64 	%fd262, %fd260, %fd261;
	st.shared.f64 	[%r29+528], %fd262;
	add.f64 	%fd263, %fd261, %fd260;
	st.shared.f64 	[%r29+352], %fd263;
	fma.rn.f64 	%fd264, %fd48, %fd193, 0d0000000000000000;
	fma.rn.f64 	%fd265, %fd49, %fd194, 0d0000000000000000;
	fma.rn.f64 	%fd266, %fd50, %fd197, %fd264;
	fma.rn.f64 	%fd267, %fd51, %fd198, %fd265;
	fma.rn.f64 	%fd268, %fd52, %fd201, %fd266;
	fma.rn.f64 	%fd269, %fd53, %fd202, %fd267;
	fma.rn.f64 	%fd270, %fd54, %fd206, %fd268;
	fma.rn.f64 	%fd271, %fd55, %fd205, %fd269;
	add.f64 	%fd272, %fd271, %fd270;
	st.shared.f64 	[%r29+440], %fd272;
	add.s32 	%r6, %r54, 49;
	setp.lt.u32 	%p3, %r54, 28;
	mov.u32 	%r54, %r6;
	@%p3 bra 	$L__BB61_3;
$L__BB61_4:
	bar.sync 	0;
	mov.u32 	%r55, %tid.x;
	setp.gt.u32 	%p4, %r55, 120;
	@%p4 bra 	$L__BB61_19;
	ld.const.f64 	%fd296, [const_oddDofToQuad+32];
	ld.const.f64 	%fd303, [const_oddDofToQuad+56];
	ld.const.f64 	%fd315, [const_oddDofToQuad+88];
	ld.const.f64 	%fd316, [const_evenDofToQuad+88];
	ld.const.f64 	%fd322, [const_oddDofToQuad+96];
	ld.const.f64 	%fd338, [const_oddDofToQuad+144];
$L__BB61_6:
	setp.ge.s32 	%p5, %r3, %r15;
	cvt.u16.u32 	%rs17, %r55;
	mul.lo.s16 	%rs18, %rs17, 117;
	shr.u16 	%rs19, %rs18, 8;
	sub.s16 	%rs20, %rs17, %rs19;
	and.b16  	%rs21, %rs20, 254;
	shr.u16 	%rs22, %rs21, 1;
	add.s16 	%rs23, %rs22, %rs19;
	and.b16  	%rs24, %rs23, 248;
	shr.u16 	%rs25, %rs24, 3;
	mul.lo.s16 	%rs26, %rs25, 11;
	sub.s16 	%rs27, %rs17, %rs26;
	mul.wide.u16 	%r33, %rs25, 968;
	add.s32 	%r34, %r19, %r33;
	and.b16  	%rs28, %rs27, 255;
	mul.wide.u16 	%r35, %rs28, 88;
	add.s32 	%r9, %r34, %r35;
	ld.shared.f64 	%fd274, [%r9];
	ld.shared.f64 	%fd275, [%r9+48];
	add.f64 	%fd56, %fd274, %fd275;
	sub.f64 	%fd57, %fd274, %fd275;
	ld.shared.f64 	%fd276, [%r9+8];
	ld.shared.f64 	%fd277, [%r9+40];
	add.f64 	%fd58, %fd276, %fd277;
	sub.f64 	%fd59, %fd276, %fd277;
	ld.shared.f64 	%fd278, [%r9+16];
	ld.shared.f64 	%fd279, [%r9+32];
	add.f64 	%fd60, %fd278, %fd279;
	sub.f64 	%fd61, %fd278, %fd279;
	ld.shared.f64 	%fd280, [%r9+24];
	add.f64 	%fd281, %fd280, %fd280;
	sub.f64 	%fd62, %fd280, %fd280;
	mul.f64 	%fd63, %fd281, 0d3FE0000000000000;
	mov.b32 	%r36, {%rs28, %rs25};
	mov.b32 	%r37, 0;
	mov.b32 	%r38, 30987;
	dp2a.lo.u32.u32 	%r10, %r36, %r38, %r37;
	fma.rn.f64 	%fd283, %fd125, %fd56, 0d0000000000000000;
	fma.rn.f64 	%fd285, %fd127, %fd57, 0d0000000000000000;
	fma.rn.f64 	%fd286, %fd15, %fd58, %fd283;
	fma.rn.f64 	%fd287, %fd16, %fd59, %fd285;
	fma.rn.f64 	%fd288, %fd17, %fd60, %fd286;
	fma.rn.f64 	%fd289, %fd18, %fd61, %fd287;
	fma.rn.f64 	%fd64, %fd19, %fd63, %fd288;
	fma.rn.f64 	%fd65, %fd20, %fd62, %fd289;
	mov.f64 	%fd597, 0d0000000000000000;
	mov.f64 	%fd598, %fd597;
	@%p5 bra 	$L__BB61_8;
	ld.param.u64 	%rd28, [_Z32massMatrixMultiplyConstantKernelILi7ELi11ELi3EEviPKdS1_S1_S1_Pd_param_1];
	cvta.to.global.u64 	%rd7, %rd28;
	mad.lo.s32 	%r39, %r3, 1331, %r10;
	mul.wide.s32 	%rd8, %r39, 8;
	add.s64 	%rd9, %rd7, %rd8;
	ld.global.nc.f64 	%fd597, [%rd9];
	ld.global.nc.f64 	%fd598, [%rd9+80];
$L__BB61_8:
	add.f64 	%fd292, %fd64, %fd65;
	sub.f64 	%fd293, %fd64, %fd65;
	mul.f64 	%fd294, %fd292, %fd597;
	mul.f64 	%fd295, %fd293, %fd598;
	sub.f64 	%fd70, %fd294, %fd295;
	add.f64 	%fd71, %fd294, %fd295;
	fma.rn.f64 	%fd297, %fd296, %fd56, 0d0000000000000000;
	fma.rn.f64 	%fd298, %fd21, %fd57, 0d0000000000000000;
	fma.rn.f64 	%fd299, %fd22, %fd58, %fd297;
	fma.rn.f64 	%fd300, %fd23, %fd59, %fd298;
	fma.rn.f64 	%fd301, %fd24, %fd60, %fd299;
	fma.rn.f64 	%fd302, %fd25, %fd61, %fd300;
	fma.rn.f64 	%fd72, %fd303, %fd63, %fd301;
	fma.rn.f64 	%fd73, %fd26, %fd62, %fd302;
	mov.f64 	%fd599, 0d0000000000000000;
	mov.f64 	%fd600, %fd599;
	@%p5 bra 	$L__BB61_10;
	ld.param.u64 	%rd29, [_Z32massMatrixMultiplyConstantKernelILi7ELi11ELi3EEviPKdS1_S1_S1_Pd_param_1];
	cvta.to.global.u64 	%rd10, %rd29;
	mad.lo.s32 	%r40, %r3, 1331, %r10;
	mul.wide.s32 	%rd11, %r40, 8;
	add.s64 	%rd12, %rd10, %rd11;
	ld.global.nc.f64 	%fd599, [%rd12+8];
	ld.global.nc.f64 	%fd600, [%rd12+72];
$L__BB61_10:
	add.f64 	%fd305, %fd72, %fd73;
	sub.f64 	%fd306, %fd72, %fd73;
	mul.f64 	%fd307, %fd305, %fd599;
	mul.f64 	%fd308, %fd306, %fd600;
	sub.f64 	%fd78, %fd307, %fd308;
	add.f64 	%fd79, %fd307, %fd308;
	fma.rn.f64 	%fd309, %fd27, %fd56, 0d0000000000000000;
	fma.rn.f64 	%fd310, %fd28, %fd57, 0d0000000000000000;
	fma.rn.f64 	%fd311, %fd29, %fd58, %fd309;
	fma.rn.f64 	%fd312, %fd30, %fd59, %fd310;
	fma.rn.f64 	%fd313, %fd31, %fd60, %fd311;
	fma.rn.f64 	%fd314, %fd32, %fd61, %fd312;
	fma.rn.f64 	%fd80, %fd315, %fd63, %fd313;
	fma.rn.f64 	%fd81, %fd316, %fd62, %fd314;
	mov.f64 	%fd601, 0d0000000000000000;
	mov.f64 	%fd602, %fd601;
	@%p5 bra 	$L__BB61_12;
	ld.param.u64 	%rd30, [_Z32massMatrixMultiplyConstantKernelILi7ELi11ELi3EEviPKdS1_S1_S1_Pd_param_1];
	cvta.to.global.u64 	%rd13, %rd30;
	mad.lo.s32 	%r41, %r3, 1331, %r10;
	mul.wide.s32 	%rd14, %r41, 8;
	add.s64 	%rd15, %rd13, %rd14;
	ld.global.nc.f64 	%fd601, [%rd15+16];
	ld.global.nc.f64 	%fd602, [%rd15+64];
$L__BB61_12:
	add.f64 	%fd318, %fd80, %fd81;
	sub.f64 	%fd319, %fd80, %fd81;
	mul.f64 	%fd320, %fd318, %fd601;
	mul.f64 	%fd321, %fd319, %fd602;
	sub.f64 	%fd86, %fd320, %fd321;
	add.f64 	%fd87, %fd320, %fd321;
	fma.rn.f64 	%fd323, %fd322, %fd56, 0d0000000000000000;
	fma.rn.f64 	%fd324, %fd33, %fd57, 0d0000000000000000;
	fma.rn.f64 	%fd325, %fd34, %fd58, %fd323;
	fma.rn.f64 	%fd326, %fd35, %fd59, %fd324;
	fma.rn.f64 	%fd327, %fd36, %fd60, %fd325;
	fma.rn.f64 	%fd328, %fd37, %fd61, %fd326;
	fma.rn.f64 	%fd88, %fd38, %fd63, %fd327;
	fma.rn.f64 	%fd89, %fd39, %fd62, %fd328;
	mov.f64 	%fd603, 0d0000000000000000;
	mov.f64 	%fd604, %fd603;
	@%p5 bra 	$L__BB61_14;
	ld.param.u64 	%rd31, [_Z32massMatrixMultiplyConstantKernelILi7ELi11ELi3EEviPKdS1_S1_S1_Pd_param_1];
	cvta.to.global.u64 	%rd16, %rd31;
	mad.lo.s32 	%r42, %r3, 1331, %r10;
	mul.wide.s32 	%rd17, %r42, 8;
	add.s64 	%rd18, %rd16, %rd17;
	ld.global.nc.f64 	%fd603, [%rd18+24];
	ld.global.nc.f64 	%fd604, [%rd18+56];
$L__BB61_14:
	add.f64 	%fd330, %fd88, %fd89;
	sub.f64 	%fd331, %fd88, %fd89;
	mul.f64 	%fd332, %fd330, %fd603;
	mul.f64 	%fd333, %fd331, %fd604;
	sub.f64 	%fd94, %fd332, %fd333;
	add.f64 	%fd95, %fd332, %fd333;
	fma.rn.f64 	%fd334, %fd40, %fd56, 0d0000000000000000;
	fma.rn.f64 	%fd335, %fd41, %fd57, 0d0000000000000000;
	fma.rn.f64 	%fd336, %fd42, %fd58, %fd334;
	fma.rn.f64 	%fd337, %fd43, %fd59, %fd335;
	fma.rn.f64 	%fd339, %fd338, %fd60, %fd336;
	fma.rn.f64 	%fd340, %fd45, %fd61, %fd337;
	fma.rn.f64 	%fd96, %fd46, %fd63, %fd339;
	fma.rn.f64 	%fd97, %fd47, %fd62, %fd340;
	mov.f64 	%fd605, 0d0000000000000000;
	mov.f64 	%fd606, %fd605;
	@%p5 bra 	$L__BB61_16;
	ld.param.u64 	%rd32, [_Z32massMatrixMultiplyConstantKernelILi7ELi11ELi3EEviPKdS1_S1_S1_Pd_param_1];
	cvta.to.global.u64 	%rd19, %rd32;
	mad.lo.s32 	%r43, %r3, 1331, %r10;
	mul.wide.s32 	%rd20, %r43, 8;
	add.s64 	%rd21, %rd19, %rd20;
	ld.global.nc.f64 	%fd605, [%rd21+32];
	ld.global.nc.f64 	%fd606, [%rd21+48];
$L__BB61_16:
	add.f64 	%fd342, %fd96, %fd97;
	sub.f64 	%fd343, %fd96, %fd97;
	mul.f64 	%fd344, %fd342, %fd605;
	mul.f64 	%fd345, %fd343, %fd606;
	sub.f64 	%fd102, %fd344, %fd345;
	add.f64 	%fd103, %fd344, %fd345;
	fma.rn.f64 	%fd346, %fd48, %fd56, 0d0000000000000000;
	fma.rn.f64 	%fd347, %fd49, %fd57, 0d0000000000000000;
	fma.rn.f64 	%fd348, %fd50, %fd58, %fd346;
	fma.rn.f64 	%fd349, %fd51, %fd59, %fd347;
	fma.rn.f64 	%fd350, %fd52, %fd60, %fd348;
	fma.rn.f64 	%fd351, %fd53, %fd61, %fd349;
	fma.rn.f64 	%fd104, %fd54, %fd63, %fd350;
	fma.rn.f64 	%fd105, %fd55, %fd62, %fd351;
	mov.f64 	%fd607, 0d0000000000000000;
	@%p5 bra 	$L__BB61_18;
	ld.param.u64 	%rd33, [_Z32massMatrixMultiplyConstantKernelILi7ELi11ELi3EEviPKdS1_S1_S1_Pd_param_1];
	cvta.to.global.u64 	%rd22, %rd33;
	mad.lo.s32 	%r44, %r3, 1331, %r10;
	mul.wide.s32 	%rd23, %r44, 8;
	add.s64 	%rd24, %rd22, %rd23;
	ld.global.nc.f64 	%fd607, [%rd24+40];
$L__BB61_18:
	add.f64 	%fd352, %fd104, %fd105;
	sub.f64 	%fd353, %fd104, %fd105;
	mul.f64 	%fd354, %fd353, %fd607;
	fma.rn.f64 	%fd355, %fd352, %fd607, %fd354;
	mul.f64 	%fd356, %fd355, 0d3FE0000000000000;
	fma.rn.f64 	%fd358, %fd125, %fd71, 0d0000000000000000;
	fma.rn.f64 	%fd360, %fd127, %fd70, 0d0000000000000000;
	fma.rn.f64 	%fd362, %fd296, %fd79, %fd358;
	fma.rn.f64 	%fd363, %fd21, %fd78, %fd360;
	fma.rn.f64 	%fd364, %fd27, %fd87, %fd362;
	fma.rn.f64 	%fd365, %fd28, %fd86, %fd363;
	fma.rn.f64 	%fd367, %fd322, %fd95, %fd364;
	fma.rn.f64 	%fd368, %fd33, %fd94, %fd365;
	fma.rn.f64 	%fd369, %fd40, %fd103, %fd367;
	fma.rn.f64 	%fd370, %fd41, %fd102, %fd368;
	fma.rn.f64 	%fd371, %fd48, %fd356, %fd369;
	fma.rn.f64 	%fd372, %fd49, %fd356, %fd370;
	sub.f64 	%fd373, %fd371, %fd372;
	st.shared.f64 	[%r9+48], %fd373;
	add.f64 	%fd374, %fd371, %fd372;
	st.shared.f64 	[%r9], %fd374;
	fma.rn.f64 	%fd375, %fd15, %fd71, 0d0000000000000000;
	fma.rn.f64 	%fd376, %fd16, %fd70, 0d0000000000000000;
	fma.rn.f64 	%fd377, %fd22, %fd79, %fd375;
	fma.rn.f64 	%fd378, %fd23, %fd78, %fd376;
	fma.rn.f64 	%fd379, %fd29, %fd87, %fd377;
	fma.rn.f64 	%fd380, %fd30, %fd86, %fd378;
	fma.rn.f64 	%fd381, %fd34, %fd95, %fd379;
	fma.rn.f64 	%fd382, %fd35, %fd94, %fd380;
	fma.rn.f64 	%fd383, %fd42, %fd103, %fd381;
	fma.rn.f64 	%fd384, %fd43, %fd102, %fd382;
	fma.rn.f64 	%fd385, %fd50, %fd356, %fd383;
	fma.rn.f64 	%fd386, %fd51, %fd356, %fd384;
	sub.f64 	%fd387, %fd385, %fd386;
	st.shared.f64 	[%r9+40], %fd387;
	add.f64 	%fd388, %fd385, %fd386;
	st.shared.f64 	[%r9+8], %fd388;
	fma.rn.f64 	%fd389, %fd17, %fd71, 0d0000000000000000;
	fma.rn.f64 	%fd390, %fd18, %fd70, 0d0000000000000000;
	fma.rn.f64 	%fd391, %fd24, %fd79, %fd389;
	fma.rn.f64 	%fd392, %fd25, %fd78, %fd390;
	fma.rn.f64 	%fd393, %fd31, %fd87, %fd391;
	fma.rn.f64 	%fd394, %fd32, %fd86, %fd392;
	fma.rn.f64 	%fd395, %fd36, %fd95, %fd393;
	fma.rn.f64 	%fd396, %fd37, %fd94, %fd394;
	fma.rn.f64 	%fd398, %fd338, %fd103, %fd395;
	fma.rn.f64 	%fd399, %fd45, %fd102, %fd396;
	fma.rn.f64 	%fd400, %fd52, %fd356, %fd398;
	fma.rn.f64 	%fd401, %fd53, %fd356, %fd399;
	sub.f64 	%fd402, %fd400, %fd401;
	st.shared.f64 	[%r9+32], %fd402;
	add.f64 	%fd403, %fd400, %fd401;
	st.shared.f64 	[%r9+16], %fd403;
	fma.rn.f64 	%fd404, %fd19, %fd71, 0d0000000000000000;
	fma.rn.f64 	%fd406, %fd20, %fd70, 0d0000000000000000;
	fma.rn.f64 	%fd408, %fd303, %fd79, %fd404;
	fma.rn.f64 	%fd409, %fd26, %fd78, %fd406;
	fma.rn.f64 	%fd411, %fd315, %fd87, %fd408;
	fma.rn.f64 	%fd413, %fd316, %fd86, %fd409;
	fma.rn.f64 	%fd414, %fd38, %fd95, %fd411;
	fma.rn.f64 	%fd415, %fd39, %fd94, %fd413;
	fma.rn.f64 	%fd416, %fd46, %fd103, %fd414;
	fma.rn.f64 	%fd417, %fd47, %fd102, %fd415;
	fma.rn.f64 	%fd418, %fd54, %fd356, %fd416;
	fma.rn.f64 	%fd419, %fd55, %fd356, %fd417;
	add.f64 	%fd420, %fd418, %fd419;
	st.shared.f64 	[%r9+24], %fd420;
	add.s32 	%r11, %r55, 49;
	setp.lt.u32 	%p11, %r55, 72;
	mov.u32 	%r55, %r11;
	@%p11 bra 	$L__BB61_6;
$L__BB61_19:
	mov.u32 	%r56, %tid.x;
	setp.gt.u32 	%p12, %r56, 76;
	bar.sync 	0;
	@%p12 bra 	$L__BB61_22;
	mov.u32 	%r45, %tid.y;
	mov.u32 	%r46, _ZZ32massMatrixMultiplyConstantKernelILi7ELi11ELi3EEviPKdS1_S1_S1_PdE6s_tmp1;
	mad.lo.s32 	%r47, %r45, 10648, %r46;
	ld.const.f64 	%fd445, [const_oddDofToQuad];
	ld.const.f64 	%fd447, [const_evenDofToQuad];
	ld.const.f64 	%fd449, [const_oddDofToQuad+32];
	ld.const.f64 	%fd454, [const_oddDofToQuad+96];
	ld.const.f64 	%fd485, [const_oddDofToQuad+144];
	ld.const.f64 	%fd493, [const_evenDofToQuad+24];
	ld.const.f64 	%fd495, [const_oddDofToQuad+56];
	ld.const.f64 	%fd498, [const_oddDofToQuad+88];
	ld.const.f64 	%fd500, [const_evenDofToQuad+88];
$L__BB61_21:
	cvt.u16.u32 	%rs29, %r56;
	mul.lo.s16 	%rs30, %rs29, 37;
	shr.u16 	%rs31, %rs30, 8;
	sub.s16 	%rs32, %rs29, %rs31;
	and.b16  	%rs33, %rs32, 254;
	shr.u16 	%rs34, %rs33, 1;
	add.s16 	%rs35, %rs34, %rs31;
	and.b16  	%rs36, %rs35, 252;
	shr.u16 	%rs37, %rs36, 2;
	mul.lo.s16 	%rs38, %rs37, 7;
	sub.s16 	%rs39, %rs29, %rs38;
	mul.wide.u16 	%r48, %rs37, 968;
	add.s32 	%r49, %r47, %r48;
	and.b16  	%rs40, %rs39, 255;
	mul.wide.u16 	%r50, %rs40, 8;
	add.s32 	%r51, %r49, %r50;
	ld.shared.f64 	%fd421, [%r51];
	ld.shared.f64 	%fd422, [%r51+880];
	add.f64 	%fd423, %fd421, %fd422;
	sub.f64 	%fd424, %fd421, %fd422;
	ld.shared.f64 	%fd425, [%r51+88];
	ld.shared.f64 	%fd426, [%r51+792];
	add.f64 	%fd427, %fd425, %fd426;
	sub.f64 	%fd428, %fd425, %fd426;
	ld.shared.f64 	%fd429, [%r51+176];
	ld.shared.f64 	%fd430, [%r51+704];
	add.f64 	%fd431, %fd429, %fd430;
	sub.f64 	%fd432, %fd429, %fd430;
	ld.shared.f64 	%fd433, [%r51+264];
	ld.shared.f64 	%fd434, [%r51+616];
	add.f64 	%fd435, %fd433, %fd434;
	sub.f64 	%fd436, %fd433, %fd434;
	ld.shared.f64 	%fd437, [%r51+352];
	ld.shared.f64 	%fd438, [%r51+528];
	add.f64 	%fd439, %fd437, %fd438;
	sub.f64 	%fd440, %fd437, %fd438;
	ld.shared.f64 	%fd441, [%r51+440];
	add.f64 	%fd442, %fd441, %fd441;
	sub.f64 	%fd443, %fd441, %fd441;
	mul.f64 	%fd444, %fd442, 0d3FE0000000000000;
	fma.rn.f64 	%fd446, %fd445, %fd423, 0d0000000000000000;
	fma.rn.f64 	%fd448, %fd447, %fd424, 0d0000000000000000;
	fma.rn.f64 	%fd450, %fd449, %fd427, %fd446;
	fma.rn.f64 	%fd451, %fd21, %fd428, %fd448;
	fma.rn.f64 	%fd452, %fd27, %fd431, %fd450;
	fma.rn.f64 	%fd453, %fd28, %fd432, %fd451;
	fma.rn.f64 	%fd455, %fd454, %fd435, %fd452;
	fma.rn.f64 	%fd456, %fd33, %fd436, %fd453;
	fma.rn.f64 	%fd457, %fd40, %fd439, %fd455;
	fma.rn.f64 	%fd458, %fd41, %fd440, %fd456;
	fma.rn.f64 	%fd459, %fd48, %fd444, %fd457;
	fma.rn.f64 	%fd460, %fd49, %fd443, %fd458;
	sub.f64 	%fd461, %fd459, %fd460;
	st.shared.f64 	[%r51+528], %fd461;
	add.f64 	%fd462, %fd459, %fd460;
	st.shared.f64 	[%r51], %fd462;
	fma.rn.f64 	%fd463, %fd15, %fd423, 0d0000000000000000;
	fma.rn.f64 	%fd464, %fd16, %fd424, 0d0000000000000000;
	fma.rn.f64 	%fd465, %fd22, %fd427, %fd463;
	fma.rn.f64 	%fd466, %fd23, %fd428, %fd464;
	fma.rn.f64 	%fd467, %fd29, %fd431, %fd465;
	fma.rn.f64 	%fd468, %fd30, %fd432, %fd466;
	fma.rn.f64 	%fd469, %fd34, %fd435, %fd467;
	fma.rn.f64 	%fd470, %fd35, %fd436, %fd468;
	fma.rn.f64 	%fd471, %fd42, %fd439, %fd469;
	fma.rn.f64 	%fd472, %fd43, %fd440, %fd470;
	fma.rn.f64 	%fd473, %fd50, %fd444, %fd471;
	fma.rn.f64 	%fd474, %fd51, %fd443, %fd472;
	sub.f64 	%fd475, %fd473, %fd474;
	st.shared.f64 	[%r51+440], %fd475;
	add.f64 	%fd476, %fd473, %fd474;
	st.shared.f64 	[%r51+88], %fd476;
	fma.rn.f64 	%fd477, %fd17, %fd423, 0d0000000000000000;
	fma.rn.f64 	%fd478, %fd18, %fd424, 0d0000000000000000;
	fma.rn.f64 	%fd479, %fd24, %fd427, %fd477;
	fma.rn.f64 	%fd480, %fd25, %fd428, %fd478;
	fma.rn.f64 	%fd481, %fd31, %fd431, %fd479;
	fma.rn.f64 	%fd482, %fd32, %fd432, %fd480;
	fma.rn.f64 	%fd483, %fd36, %fd435, %fd481;
	fma.rn.f64 	%fd484, %fd37, %fd436, %fd482;
	fma.rn.f64 	%fd486, %fd485, %fd439, %fd483;
	fma.rn.f64 	%fd487, %fd45, %fd440, %fd484;
	fma.rn.f64 	%fd488, %fd52, %fd444, %fd486;
	fma.rn.f64 	%fd489, %fd53, %fd443, %fd487;
	sub.f64 	%fd490, %fd488, %fd489;
	st.shared.f64 	[%r51+352], %fd490;
	add.f64 	%fd491, %fd488, %fd489;
	st.shared.f64 	[%r51+176], %fd491;
	fma.rn.f64 	%fd492, %fd19, %fd423, 0d0000000000000000;
	fma.rn.f64 	%fd494, %fd493, %fd424, 0d0000000000000000;
	fma.rn.f64 	%fd496, %fd495, %fd427, %fd492;
	fma.rn.f64 	%fd497, %fd26, %fd428, %fd494;
	fma.rn.f64 	%fd499, %fd498, %fd431, %fd496;
	fma.rn.f64 	%fd501, %fd500, %fd432, %fd497;
	fma.rn.f64 	%fd502, %fd38, %fd435, %fd499;
	fma.rn.f64 	%fd503, %fd39, %fd436, %fd501;
	fma.rn.f64 	%fd504, %fd46, %fd439, %fd502;
	fma.rn.f64 	%fd505, %fd47, %fd440, %fd503;
	fma.rn.f64 	%fd506, %fd54, %fd444, %fd504;
	fma.rn.f64 	%fd507, %fd55, %fd443, %fd505;
	add.f64 	%fd508, %fd506, %fd507;
	st.shared.f64 	[%r51+264], %fd508;
	add.s32 	%r14, %r56, 49;
	setp.lt.u32 	%p13, %r56, 28;
	mov.u32 	%r56, %r14;
	@%p13 bra 	$L__BB61_21;
$L__BB61_22:
	setp.ge.s32 	%p14, %r3, %r15;
	bar.sync 	0;
	ld.shared.f64 	%fd509, [%r4];
	ld.shared.f64 	%fd510, [%r4+9680];
	add.f64 	%fd511, %fd509, %fd510;
	sub.f64 	%fd512, %fd509, %fd510;
	ld.shared.f64 	%fd513, [%r4+968];
	ld.shared.f64 	%fd514, [%r4+8712];
	add.f64 	%fd515, %fd513, %fd514;
	sub.f64 	%fd516, %fd513, %fd514;
	ld.shared.f64 	%fd517, [%r4+1936];
	ld.shared.f64 	%fd518, [%r4+7744];
	add.f64 	%fd519, %fd517, %fd518;
	sub.f64 	%fd520, %fd517, %fd518;
	ld.shared.f64 	%fd521, [%r4+2904];
	ld.shared.f64 	%fd522, [%r4+6776];
	add.f64 	%fd523, %fd521, %fd522;
	sub.f64 	%fd524, %fd521, %fd522;
	ld.shared.f64 	%fd525, [%r4+3872];
	ld.shared.f64 	%fd526, [%r4+5808];
	add.f64 	%fd527, %fd525, %fd526;
	sub.f64 	%fd528, %fd525, %fd526;
	ld.shared.f64 	%fd529, [%r4+4840];
	add.f64 	%fd530, %fd529, %fd529;
	sub.f64 	%fd531, %fd529, %fd529;
	mul.f64 	%fd532, %fd530, 0d3FE0000000000000;
	ld.const.f64 	%fd533, [const_oddDofToQuad];
	fma.rn.f64 	%fd534, %fd533, %fd511, 0d0000000000000000;
	ld.const.f64 	%fd535, [const_evenDofToQuad];
	fma.rn.f64 	%fd536, %fd535, %fd512, 0d0000000000000000;
	ld.const.f64 	%fd537, [const_oddDofToQuad+32];
	fma.rn.f64 	%fd538, %fd537, %fd515, %fd534;
	fma.rn.f64 	%fd539, %fd21, %fd516, %fd536;
	fma.rn.f64 	%fd540, %fd27, %fd519, %fd538;
	fma.rn.f64 	%fd541, %fd28, %fd520, %fd539;
	ld.const.f64 	%fd542, [const_oddDofToQuad+96];
	fma.rn.f64 	%fd543, %fd542, %fd523, %fd540;
	fma.rn.f64 	%fd544, %fd33, %fd524, %fd541;
	fma.rn.f64 	%fd545, %fd40, %fd527, %fd543;
	fma.rn.f64 	%fd546, %fd41, %fd528, %fd544;
	fma.rn.f64 	%fd108, %fd48, %fd532, %fd545;
	fma.rn.f64 	%fd109, %fd49, %fd531, %fd546;
	fma.rn.f64 	%fd547, %fd15, %fd511, 0d0000000000000000;
	fma.rn.f64 	%fd548, %fd16, %fd512, 0d0000000000000000;
	fma.rn.f64 	%fd549, %fd22, %fd515, %fd547;
	fma.rn.f64 	%fd550, %fd23, %fd516, %fd548;
	fma.rn.f64 	%fd551, %fd29, %fd519, %fd549;
	fma.rn.f64 	%fd552, %fd30, %fd520, %fd550;
	fma.rn.f64 	%fd553, %fd34, %fd523, %fd551;
	fma.rn.f64 	%fd554, %fd35, %fd524, %fd552;
	fma.rn.f64 	%fd555, %fd42, %fd527, %fd553;
	fma.rn.f64 	%fd556, %fd43, %fd528, %fd554;
	fma.rn.f64 	%fd110, %fd50, %fd532, %fd555;
	fma.rn.f64 	%fd111, %fd51, %fd531, %fd556;
	fma.rn.f64 	%fd557, %fd17, %fd511, 0d0000000000000000;
	fma.rn.f64 	%fd558, %fd18, %fd512, 0d0000000000000000;
	fma.rn.f64 	%fd559, %fd24, %fd515, %fd557;
	fma.rn.f64 	%fd560, %fd25, %fd516, %fd558;
	fma.rn.f64 	%fd561, %fd31, %fd519, %fd559;
	fma.rn.f64 	%fd562, %fd32, %fd520, %fd560;
	fma.rn.f64 	%fd563, %fd36, %fd523, %fd561;
	fma.rn.f64 	%fd564, %fd37, %fd524, %fd562;
	ld.const.f64 	%fd565, [const_oddDofToQuad+144];
	fma.rn.f64 	%fd566, %fd565, %fd527, %fd563;
	fma.rn.f64 	%fd567, %fd45, %fd528, %fd564;
	fma.rn.f64 	%fd112, %fd52, %fd532, %fd566;
	fma.rn.f64 	%fd113, %fd53, %fd531, %fd567;
	fma.rn.f64 	%fd568, %fd19, %fd511, 0d0000000000000000;
	ld.const.f64 	%fd569, [const_evenDofToQuad+24];
	fma.rn.f64 	%fd570, %fd569, %fd512, 0d0000000000000000;
	ld.const.f64 	%fd571, [const_oddDofToQuad+56];
	fma.rn.f64 	%fd572, %fd571, %fd515, %fd568;
	fma.rn.f64 	%fd573, %fd26, %fd516, %fd570;
	ld.const.f64 	%fd574, [const_oddDofToQuad+88];
	fma.rn.f64 	%fd575, %fd574, %fd519, %fd572;
	ld.const.f64 	%fd576, [const_evenDofToQuad+88];
	fma.rn.f64 	%fd577, %fd576, %fd520, %fd573;
	fma.rn.f64 	%fd578, %fd38, %fd523, %fd575;
	fma.rn.f64 	%fd579, %fd39, %fd524, %fd577;
	fma.rn.f64 	%fd580, %fd46, %fd527, %fd578;
	fma.rn.f64 	%fd581, %fd47, %fd528, %fd579;
	fma.rn.f64 	%fd582, %fd54, %fd532, %fd580;
	fma.rn.f64 	%fd583, %fd55, %fd531, %fd581;
	add.f64 	%fd114, %fd582, %fd583;
	@%p14 bra 	$L__BB61_24;
	ld.param.u64 	%rd34, [_Z32massMatrixMultiplyConstantKernelILi7ELi11ELi3EEviPKdS1_S1_S1_Pd_param_5];
	mov.u32 	%r52, %tid.x;
	mad.lo.s32 	%r53, %r3, 343, %r52;
	cvta.to.global.u64 	%rd25, %rd34;
	mul.wide.s32 	%rd26, %r53, 8;
	add.s64 	%rd27, %rd25, %rd26;
	add.f64 	%fd584, %fd108, %fd109;
	st.global.f64 	[%rd27], %fd584;
	add.f64 	%fd585, %fd110, %fd111;
	st.global.f64 	[%rd27+392], %fd585;
	add.f64 	%fd586, %fd112, %fd113;
	st.global.f64 	[%rd27+784], %fd586;
	st.global.f64 	[%rd27+1176], %fd114;
	sub.f64 	%fd587, %fd112, %fd113;
	st.global.f64 	[%rd27+1568], %fd587;
	sub.f64 	%fd588, %fd110, %fd111;
	st.global.f64 	[%rd27+1960], %fd588;
	sub.f64 	%fd589, %fd108, %fd109;
	st.global.f64 	[%rd27+2352], %fd589;
$L__BB61_24:
	ret;

}
	// .globl	_Z32massMatrixMultiplyRegisterKernelILi8ELi8ELi1EEviPKdS1_S1_S1_Pd
.visible .entry _Z32massMatrixMultiplyRegisterKernelILi8ELi8ELi1EEviPKdS1_S1_S1_Pd(
	.param .u32 _Z32massMatrixMultiplyRegisterKernelILi8ELi8ELi1EEviPKdS1_S1_S1_Pd_param_0,
	.param .u64 .ptr .align 1 _Z32massMatrixMultiplyRegisterKernelILi8ELi8ELi1EEviPKdS1_S1_S1_Pd_param_1,
	.param .u64 .ptr .align 1 _Z32massMatrixMultiplyRegisterKernelILi8ELi8ELi1EEviPKdS1_S1_S1_Pd_param_2,
	.param .u64 .ptr .align 1 _Z32massMatrixMultiplyRegisterKernelILi8ELi8ELi1EEviPKdS1_S1_S1_Pd_param_3,
	.param .u64 .ptr .align 1 _Z32massMatrixMultiplyRegisterKernelILi8ELi8ELi1EEviPKdS1_S1_S1_Pd_param_4,
	.param .u64 .ptr .align 1 _Z32massMatrixMultiplyRegisterKernelILi8ELi8ELi1EEviPKdS1_S1_S1_Pd_param_5
)
{
	.reg .pred 	%p<11>;
	.reg .b32 	%r<135>;
	.reg .b64 	%rd<54>;
	.reg .b64 	%fd<416>;
	// demoted variable
	.shared .align 8 .b8 _ZZ32massMatrixMultiplyRegisterKernelILi8ELi8ELi1EEviPKdS1_S1_S1_PdE6s_tmp1[4608];
	// demoted variable
	.shared .align 8 .b8 _ZZ32massMatrixMultiplyRegisterKernelILi8ELi8ELi1EEviPKdS1_S1_S1_PdE14s_oddDofToQuad[128];
	// demoted variable
	.shared .align 8 .b8 _ZZ32massMatrixMultiplyRegisterKernelILi8ELi8ELi1EEviPKdS1_S1_S1_PdE15s_evenDofToQuad[128];
	ld.param.u32 	%r6, [_Z32massMatrixMultiplyRegisterKernelILi8ELi8ELi1EEviPKdS1_S1_S1_Pd_param_0];
	ld.param.u64 	%rd2, [_Z32massMatrixMultiplyRegisterKernelILi8ELi8ELi1EEviPKdS1_S1_S1_Pd_param_2];
	ld.param.u64 	%rd3, [_Z32massMatrixMultiplyRegisterKernelILi8ELi8ELi1EEviPKdS1_S1_S1_Pd_param_3];
	ld.param.u64 	%rd4, [_Z32massMatrixMultiplyRegisterKernelILi8ELi8ELi1EEviPKdS1_S1_S1_Pd_param_4];
	mov.u32 	%r1, %tid.x;
	mov.u32 	%r7, %tid.y;
	mov.u32 	%r8, %ctaid.x;
	add.s32 	%r2, %r8, %r7;
	and.b32  	%r3, %r1, 7;
	and.b32  	%r4, %r1, 1016;
	setp.ge.s32 	%p1, %r2, %r6;
	@%p1 bra 	$L__BB62_2;
	cvta.to.global.u64 	%rd6, %rd4;
	add.s32 	%r9, %r3, %r4;
	shl.b32 	%r10, %r2, 9;
	add.s32 	%r11, %r9, %r10;
	mul.wide.s32 	%rd7, %r11, 8;
	add.s64 	%rd8, %rd6, %rd7;
	ld.global.nc.f64 	%fd407, [%rd8];
	ld.global.nc.f64 	%fd406, [%rd8+512];
	ld.global.nc.f64 	%fd405, [%rd8+1024];
	ld.global.nc.f64 	%fd404, [%rd8+1536];
	ld.global.nc.f64 	%fd403, [%rd8+2048];
	ld.global.nc.f64 	%fd402, [%rd8+2560];
	ld.global.nc.f64 	%fd401, [%rd8+3072];
	ld.global.nc.f64 	%fd400, [%rd8+3584];
$L__BB62_2:
	setp.gt.u32 	%p2, %r1, 15;
	@%p2 bra 	$L__BB62_4;
	cvta.to.global.u64 	%rd9, %rd2;
	mul.wide.u32 	%rd10, %r1, 8;
	add.s64 	%rd11, %rd9, %rd10;
	ld.global.nc.f64 	%fd96, [%rd11];
	shl.b32 	%r12, %r1, 3;
	mov.u32 	%r13, _ZZ32massMatrixMultiplyRegisterKernelILi8ELi8ELi1EEviPKdS1_S1_S1_PdE14s_oddDofToQuad;
	add.s32 	%r14, %r13, %r12;
	st.shared.f64 	[%r14], %fd96;
	cvta.to.global.u64 	%rd12, %rd3;
	add.s64 	%rd13, %rd12, %rd10;
	ld.global.nc.f64 	%fd97, [%rd13];
	mov.u32 	%r15, _ZZ32massMatrixMultiplyRegisterKernelILi8ELi8ELi1EEviPKdS1_S1_S1_PdE15s_evenDofToQuad;
	add.s32 	%r16, %r15, %r12;
	st.shared.f64 	[%r16], %fd97;
$L__BB62_4:
	bar.sync 	0;
	ld.shared.f64 	%fd17, [_ZZ32massMatrixMultiplyRegisterKernelILi8ELi8ELi1EEviPKdS1_S1_S1_PdE14s_oddDofToQuad];
	ld.shared.f64 	%fd18, [_ZZ32massMatrixMultiplyRegisterKernelILi8ELi8ELi1EEviPKdS1_S1_S1_PdE15s_evenDofToQuad];
	ld.shared.f64 	%fd19, [_ZZ32massMatrixMultiplyRegisterKernelILi8ELi8ELi1EEviPKdS1_S1_S1_PdE14s_oddDofToQuad+8];
	ld.shared.f64 	%fd20, [_ZZ32massMatrixMultiplyRegisterKernelILi8ELi8ELi1EEviPKdS1_S1_S1_PdE15s_evenDofToQuad+8];
	ld.shared.f64 	%fd21, [_ZZ32massMatrixMultiplyRegisterKernelILi8ELi8ELi1EEviPKdS1_S1_S1_PdE14s_oddDofToQuad+16];
	ld.shared.f64 	%fd22, [_ZZ32massMatrixMultiplyRegisterKernelILi8ELi8ELi1EEviPKdS1_S1_S1_PdE15s_evenDofToQuad+16];
	ld.shared.f64 	%fd23, [_ZZ32massMatrixMultiplyRegisterKernelILi8ELi8ELi1EEviPKdS1_S1_S1_PdE14s_oddDofToQuad+24];
	ld.shared.f64 	%fd24, [_ZZ32massMatrixMultiplyRegisterKernelILi8ELi8ELi1EEviPKdS1_S1_S1_PdE15s_evenDofToQuad+24];
	ld.shared.f64 	%fd25, [_ZZ32massMatrixMultiplyRegisterKernelILi8ELi8ELi1EEviPKdS1_S1_S1_PdE14s_oddDofToQuad+32];
	ld.shared.f64 	%fd26, [_ZZ32massMatrixMultiplyRegisterKernelILi8ELi8ELi1EEviPKdS1_S1_S1_PdE15s_evenDofToQuad+32];
	ld.shared.f64 	%fd27, [_ZZ32massMatrixMultiplyRegisterKernelILi8ELi8ELi1EEviPKdS1_S1_S1_PdE14s_oddDofToQuad+40];
	ld.shared.f64 	%fd28, [_ZZ32massMatrixMultiplyRegisterKernelILi8ELi8ELi1EEviPKdS1_S1_S1_PdE15s_evenDofToQuad+40];
	ld.shared.f64 	%fd29, [_ZZ32massMatrixMultiplyRegisterKernelILi8ELi8ELi1EEviPKdS1_S1_S1_PdE14s_oddDofToQuad+48];
	ld.shared.f64 	%fd30, [_ZZ32massMatrixMultiplyRegisterKernelILi8ELi8ELi1EEviPKdS1_S1_S1_PdE15s_evenDofToQuad+48];
	ld.shared.f64 	%fd31, [_ZZ32massMatrixMultiplyRegisterKernelILi8ELi8ELi1EEviPKdS1_S1_S1_PdE14s_oddDofToQuad+56];
	ld.shared.f64 	%fd32, [_ZZ32massMatrixMultiplyRegisterKernelILi8ELi8ELi1EEviPKdS1_S1_S1_PdE15s_evenDofToQuad+56];
	ld.shared.f64 	%fd33, [_ZZ32massMatrixMultiplyRegisterKernelILi8ELi8ELi1EEviPKdS1_S1_S1_PdE14s_oddDofToQuad+64];
	ld.shared.f64 	%fd34, [_ZZ32massMatrixMultiplyRegisterKernelILi8ELi8ELi1EEviPKdS1_S1_S1_PdE15s_evenDofToQuad+64];
	ld.shared.f64 	%fd35, [_ZZ32massMatrixMultiplyRegisterKernelILi8ELi8ELi1EEviPKdS1_S1_S1_PdE14s_oddDofToQuad+72];
	ld.shared.f64 	%fd36, [_ZZ32massMatrixMultiplyRegisterKernelILi8ELi8ELi1EEviPKdS1_S1_S1_PdE15s_evenDofToQuad+72];
	ld.shared.f64 	%fd37, [_ZZ32massMatrixMultiplyRegisterKernelILi8ELi8ELi1EEviPKdS1_S1_S1_PdE14s_oddDofToQuad+80];
	ld.shared.f64 	%fd38, [_ZZ32massMatrixMultiplyRegisterKernelILi8ELi8ELi1EEviPKdS1_S1_S1_PdE15s_evenDofToQuad+80];
	ld.shared.f64 	%fd39, [_ZZ32massMatrixMultiplyRegisterKernelILi8ELi8ELi1EEviPKdS1_S1_S1_PdE14s_oddDofToQuad+88];
	ld.shared.f64 	%fd40, [_ZZ32massMatrixMultiplyRegisterKernelILi8ELi8ELi1EEviPKdS1_S1_S1_PdE15s_evenDofToQuad+88];
	ld.shared.f64 	%fd41, [_ZZ32massMatrixMultiplyRegisterKernelILi8ELi8ELi1EEviPKdS1_S1_S1_PdE14s_oddDofToQuad+96];
	ld.shared.f64 	%fd42, [_ZZ32massMatrixMultiplyRegisterKernelILi8ELi8ELi1EEviPKdS1_S1_S1_PdE15s_evenDofToQuad+96];
	ld.shared.f64 	%fd43, [_ZZ32massMatrixMultiplyRegisterKernelILi8ELi8ELi1EEviPKdS1_S1_S1_PdE14s_oddDofToQuad+104];
	ld.shared.f64 	%fd44, [_ZZ32massMatrixMultiplyRegisterKernelILi8ELi8ELi1EEviPKdS1_S1_S1_PdE15s_evenDofToQuad+104];
	ld.shared.f64 	%fd45, [_ZZ32massMatrixMultiplyRegisterKernelILi8ELi8ELi1EEviPKdS1_S1_S1_PdE14s_oddDofToQuad+112];
	ld.shared.f64 	%fd46, [_ZZ32massMatrixMultiplyRegisterKernelILi8ELi8ELi1EEviPKdS1_S1_S1_PdE15s_evenDofToQuad+112];
	ld.shared.f64 	%fd47, [_ZZ32massMatrixMultiplyRegisterKernelILi8ELi8ELi1EEviPKdS1_S1_S1_PdE14s_oddDofToQuad+120];
	ld.shared.f64 	%fd48, [_ZZ32massMatrixMultiplyRegisterKernelILi8ELi8ELi1EEviPKdS1_S1_S1_PdE15s_evenDofToQuad+120];
	mov.u32 	%r17, %tid.x;
	shr.u32 	%r18, %r17, 3;
	add.f64 	%fd98, %fd407, %fd400;
	sub.f64 	%fd99, %fd407, %fd400;
	add.f64 	%fd100, %fd406, %fd401;
	sub.f64 	%fd101, %fd406, %fd401;
	add.f64 	%fd102, %fd405, %fd402;
	sub.f64 	%fd103, %fd405, %fd402;
	add.f64 	%fd104, %fd404, %fd403;
	sub.f64 	%fd105, %fd404, %fd403;
	mov.u32 	%r19, %tid.y;
	mov.u32 	%r20, _ZZ32massMatrixMultiplyRegisterKernelILi8ELi8ELi1EEviPKdS1_S1_S1_PdE6s_tmp1;
	mad.lo.s32 	%r21, %r19, 4608, %r20;
	mad.lo.s32 	%r22, %r18, 72, %r21;
	shl.b32 	%r23, %r17, 3;
	and.b32  	%r24, %r23, 56;
	add.s32 	%r25, %r22, %r24;
	fma.rn.f64 	%fd106, %fd17, %fd98, 0d0000000000000000;
	fma.rn.f64 	%fd107, %fd18, %fd99, 0d0000000000000000;
	fma.rn.f64 	%fd108, %fd19, %fd100, %fd106;
	fma.rn.f64 	%fd109, %fd20, %fd101, %fd107;
	fma.rn.f64 	%fd110, %fd21, %fd102, %fd108;
	fma.rn.f64 	%fd111, %fd22, %fd103, %fd109;
	fma.rn.f64 	%fd112, %fd23, %fd104, %fd110;
	fma.rn.f64 	%fd113, %fd24, %fd105, %fd111;
	sub.f64 	%fd114, %fd112, %fd113;
	st.shared.f64 	[%r25+4032], %fd114;
	add.f64 	%fd115, %fd113, %fd112;
	st.shared.f64 	[%r25], %fd115;
	fma.rn.f64 	%fd116, %fd25, %fd98, 0d0000000000000000;
	fma.rn.f64 	%fd117, %fd26, %fd99, 0d0000000000000000;
	fma.rn.f64 	%fd118, %fd27, %fd100, %fd116;
	fma.rn.f64 	%fd119, %fd28, %fd101, %fd117;
	fma.rn.f64 	%fd120, %fd29, %fd102, %fd118;
	fma.rn.f64 	%fd121, %fd30, %fd103, %fd119;
	fma.rn.f64 	%fd122, %fd31, %fd104, %fd120;
	fma.rn.f64 	%fd123, %fd32, %fd105, %fd121;
	sub.f64 	%fd124, %fd122, %fd123;
	st.shared.f64 	[%r25+3456], %fd124;
	add.f64 	%fd125, %fd123, %fd122;
	st.shared.f64 	[%r25+576], %fd125;
	fma.rn.f64 	%fd126, %fd33, %fd98, 0d0000000000000000;
	fma.rn.f64 	%fd127, %fd34, %fd99, 0d0000000000000000;
	fma.rn.f64 	%fd128, %fd35, %fd100, %fd126;
	fma.rn.f64 	%fd129, %fd36, %fd101, %fd127;
	fma.rn.f64 	%fd130, %fd37, %fd102, %fd128;
	fma.rn.f64 	%fd131, %fd38, %fd103, %fd129;
	fma.rn.f64 	%fd132, %fd39, %fd104, %fd130;
	fma.rn.f64 	%fd133, %fd40, %fd105, %fd131;
	sub.f64 	%fd134, %fd132, %fd133;
	st.shared.f64 	[%r25+2880], %fd134;
	add.f64 	%fd135, %fd133, %fd132;
	st.shared.f64 	[%r25+1152], %fd135;
	fma.rn.f64 	%fd136, %fd41, %fd98, 0d0000000000000000;
	fma.rn.f64 	%fd137, %fd42, %fd99, 0d0000000000000000;
	fma.rn.f64 	%fd138, %fd43, %fd100, %fd136;
	fma.rn.f64 	%fd139, %fd44, %fd101, %fd137;
	fma.rn.f64 	%fd140, %fd45, %fd102, %fd138;
	fma.rn.f64 	%fd141, %fd46, %fd103, %fd139;
	fma.rn.f64 	%fd142, %fd47, %fd104, %fd140;
	fma.rn.f64 	%fd143, %fd48, %fd105, %fd141;
	sub.f64 	%fd144, %fd142, %fd143;
	st.shared.f64 	[%r25+2304], %fd144;
	add.f64 	%fd145, %fd143, %fd142;
	st.shared.f64 	[%r25+1728], %fd145;
	bar.sync 	0;
	setp.gt.u32 	%p3, %r17, 63;
	@%p3 bra 	$L__BB62_6;
	mov.u32 	%r26, %tid.y;
	mov.u32 	%r27, _ZZ32massMatrixMultiplyRegisterKernelILi8ELi8ELi1EEviPKdS1_S1_S1_PdE6s_tmp1;
	mad.lo.s32 	%r28, %r26, 4608, %r27;
	mov.u32 	%r29, %tid.x;
	shr.u32 	%r30, %r29, 3;
	mad.lo.s32 	%r31, %r30, 72, %r28;
	mad.lo.s32 	%r32, %r30, 504, %r31;
	shl.b32 	%r33, %r29, 3;
	and.b32  	%r34, %r33, 56;
	add.s32 	%r35, %r32, %r34;
	ld.shared.f64 	%fd146, [%r35];
	ld.shared.f64 	%fd147, [%r35+504];
	add.f64 	%fd148, %fd146, %fd147;
	sub.f64 	%fd149, %fd146, %fd147;
	ld.shared.f64 	%fd150, [%r35+72];
	ld.shared.f64 	%fd151, [%r35+432];
	add.f64 	%fd152, %fd150, %fd151;
	sub.f64 	%fd153, %fd150, %fd151;
	ld.shared.f64 	%fd154, [%r35+144];
	ld.shared.f64 	%fd155, [%r35+360];
	add.f64 	%fd156, %fd154, %fd155;
	sub.f64 	%fd157, %fd154, %fd155;
	ld.shared.f64 	%fd158, [%r35+216];
	ld.shared.f64 	%fd159, [%r35+288];
	add.f64 	%fd160, %fd158, %fd159;
	sub.f64 	%fd161, %fd158, %fd159;
	fma.rn.f64 	%fd162, %fd17, %fd148, 0d0000000000000000;
	fma.rn.f64 	%fd163, %fd18, %fd149, 0d0000000000000000;
	fma.rn.f64 	%fd164, %fd19, %fd152, %fd162;
	fma.rn.f64 	%fd165, %fd20, %fd153, %fd163;
	fma.rn.f64 	%fd166, %fd21, %fd156, %fd164;
	fma.rn.f64 	%fd167, %fd22, %fd157, %fd165;
	fma.rn.f64 	%fd168, %fd23, %fd160, %fd166;
	fma.rn.f64 	%fd169, %fd24, %fd161, %fd167;
	sub.f64 	%fd170, %fd168, %fd169;
	st.shared.f64 	[%r35+504], %fd170;
	add.f64 	%fd171, %fd169, %fd168;
	st.shared.f64 	[%r35], %fd171;
	fma.rn.f64 	%fd172, %fd25, %fd148, 0d0000000000000000;
	fma.rn.f64 	%fd173, %fd26, %fd149, 0d0000000000000000;
	fma.rn.f64 	%fd174, %fd27, %fd152, %fd172;
	fma.rn.f64 	%fd175, %fd28, %fd153, %fd173;
	fma.rn.f64 	%fd176, %fd29, %fd156, %fd174;
	fma.rn.f64 	%fd177, %fd30, %fd157, %fd175;
	fma.rn.f64 	%fd178, %fd31, %fd160, %fd176;
	fma.rn.f64 	%fd179, %fd32, %fd161, %fd177;
	sub.f64 	%fd180, %fd178, %fd179;
	st.shared.f64 	[%r35+432], %fd180;
	add.f64 	%fd181, %fd179, %fd178;
	st.shared.f64 	[%r35+72], %fd181;
	fma.rn.f64 	%fd182, %fd33, %fd148, 0d0000000000000000;
	fma.rn.f64 	%fd183, %fd34, %fd149, 0d0000000000000000;
	fma.rn.f64 	%fd184, %fd35, %fd152, %fd182;
	fma.rn.f64 	%fd185, %fd36, %fd153, %fd183;
	fma.rn.f64 	%fd186, %fd37, %fd156, %fd184;
	fma.rn.f64 	%fd187, %fd38, %fd157, %fd185;
	fma.rn.f64 	%fd188, %fd39, %fd160, %fd186;
	fma.rn.f64 	%fd189, %fd40, %fd161, %fd187;
	sub.f64 	%fd190, %fd188, %fd189;
	st.shared.f64 	[%r35+360], %fd190;
	add.f64 	%fd191, %fd189, %fd188;
	st.shared.f64 	[%r35+144], %fd191;
	fma.rn.f64 	%fd192, %fd41, %fd148, 0d0000000000000000;
	fma.rn.f64 	%fd193, %fd42, %fd149, 0d0000000000000000;
	fma.rn.f64 	%fd194, %fd43, %fd152, %fd192;
	fma.rn.f64 	%fd195, %fd44, %fd153, %fd193;
	fma.rn.f64 	%fd196, %fd45, %fd156, %fd194;
	fma.rn.f64 	%fd197, %fd46, %fd157, %fd195;
	fma.rn.f64 	%fd198, %fd47, %fd160, %fd196;
	fma.rn.f64 	%fd199, %fd48, %fd161, %fd197;
	sub.f64 	%fd200, %fd198, %fd199;
	st.shared.f64 	[%r35+288], %fd200;
	add.f64 	%fd201, %fd199, %fd198;
	st.shared.f64 	[%r35+216], %fd201;
$L__BB62_6:
	mov.u32 	%r36, %tid.x;
	setp.gt.u32 	%p4, %r36, 63;
	bar.sync 	0;
	@%p4 bra 	$L__BB62_16;
	ld.param.u32 	%r130, [_Z32massMatrixMultiplyRegisterKernelILi8ELi8ELi1EEviPKdS1_S1_S1_Pd_param_0];
	mov.u32 	%r37, %ctaid.x;
	mov.u32 	%r38, %tid.y;
	add.s32 	%r39, %r37, %r38;
	setp.ge.s32 	%p5, %r39, %r130;
	mov.u32 	%r40, %tid.x;
	shl.b32 	%r41, %r40, 6;
	and.b32  	%r42, %r41, 448;
	mov.u32 	%r43, _ZZ32massMatrixMultiplyRegisterKernelILi8ELi8ELi1EEviPKdS1_S1_S1_PdE6s_tmp1;
	mad.lo.s32 	%r44, %r38, 4608, %r43;
	shr.u32 	%r45, %r40, 3;
	mad.lo.s32 	%r46, %r45, 72, %r44;
	mad.lo.s32 	%r47, %r45, 504, %r46;
	shl.b32 	%r48, %r40, 3;
	and.b32  	%r49, %r48, 56;
	add.s32 	%r50, %r47, %r49;
	add.s32 	%r51, %r50, %r42;
	ld.shared.f64 	%fd203, [%r51];
	ld.shared.f64 	%fd204, [%r51+56];
	add.f64 	%fd49, %fd203, %fd204;
	sub.f64 	%fd50, %fd203, %fd204;
	ld.shared.f64 	%fd205, [%r51+8];
	ld.shared.f64 	%fd206, [%r51+48];
	add.f64 	%fd51, %fd205, %fd206;
	sub.f64 	%fd52, %fd205, %fd206;
	ld.shared.f64 	%fd207, [%r51+16];
	ld.shared.f64 	%fd208, [%r51+40];
	add.f64 	%fd53, %fd207, %fd208;
	sub.f64 	%fd54, %fd207, %fd208;
	ld.shared.f64 	%fd209, [%r51+24];
	ld.shared.f64 	%fd210, [%r51+32];
	add.f64 	%fd55, %fd209, %fd210;
	sub.f64 	%fd56, %fd209, %fd210;
	fma.rn.f64 	%fd211, %fd17, %fd49, 0d0000000000000000;
	fma.rn.f64 	%fd212, %fd18, %fd50, 0d0000000000000000;
	fma.rn.f64 	%fd213, %fd19, %fd51, %fd211;
	fma.rn.f64 	%fd214, %fd20, %fd52, %fd212;
	fma.rn.f64 	%fd215, %fd21, %fd53, %fd213;
	fma.rn.f64 	%fd216, %fd22, %fd54, %fd214;
	fma.rn.f64 	%fd57, %fd23, %fd55, %fd215;
	fma.rn.f64 	%fd58, %fd24, %fd56, %fd216;
	mov.f64 	%fd408, 0d0000000000000000;
	mov.f64 	%fd409, %fd408;
	@%p5 bra 	$L__BB62_9;
	ld.param.u64 	%rd49, [_Z32massMatrixMultiplyRegisterKernelILi8ELi8ELi1EEviPKdS1_S1_S1_Pd_param_1];
	cvta.to.global.u64 	%rd14, %rd49;
	mov.u32 	%r52, %tid.x;
	shl.b32 	%r53, %r52, 3;
	and.b32  	%r54, %r53, 504;
	mov.u32 	%r55, %ctaid.x;
	mov.u32 	%r56, %tid.y;
	add.s32 	%r57, %r55, %r56;
	shl.b32 	%r58, %r57, 9;
	or.b32  	%r59, %r54, %r58;
	mul.wide.s32 	%rd15, %r59, 8;
	add.s64 	%rd16, %rd14, %rd15;
	ld.global.nc.f64 	%fd408, [%rd16];
	cvt.u64.u32 	%rd17, %r54;
	cvt.s64.s32 	%rd18, %r58;
	or.b64  	%rd19, %rd17, %rd18;
	shl.b64 	%rd20, %rd19, 3;
	add.s64 	%rd21, %rd14, %rd20;
	ld.global.nc.f64 	%fd409, [%rd21+56];
$L__BB62_9:
	ld.param.u32 	%r131, [_Z32massMatrixMultiplyRegisterKernelILi8ELi8ELi1EEviPKdS1_S1_S1_Pd_param_0];
	mov.u32 	%r60, %ctaid.x;
	mov.u32 	%r61, %tid.y;
	add.s32 	%r62, %r60, %r61;
	setp.ge.s32 	%p6, %r62, %r131;
	add.f64 	%fd218, %fd57, %fd58;
	sub.f64 	%fd219, %fd57, %fd58;
	mul.f64 	%fd220, %fd218, %fd408;
	mul.f64 	%fd221, %fd219, %fd409;
	sub.f64 	%fd63, %fd220, %fd221;
	add.f64 	%fd64, %fd220, %fd221;
	fma.rn.f64 	%fd222, %fd25, %fd49, 0d0000000000000000;
	fma.rn.f64 	%fd223, %fd26, %fd50, 0d0000000000000000;
	fma.rn.f64 	%fd224, %fd27, %fd51, %fd222;
	fma.rn.f64 	%fd225, %fd28, %fd52, %fd223;
	fma.rn.f64 	%fd226, %fd29, %fd53, %fd224;
	fma.rn.f64 	%fd227, %fd30, %fd54, %fd225;
	fma.rn.f64 	%fd65, %fd31, %fd55, %fd226;
	fma.rn.f64 	%fd66, %fd32, %fd56, %fd227;
	mov.f64 	%fd410, 0d0000000000000000;
	mov.f64 	%fd411, %fd410;
	@%p6 bra 	$L__BB62_11;
	ld.param.u64 	%rd50, [_Z32massMatrixMultiplyRegisterKernelILi8ELi8ELi1EEviPKdS1_S1_S1_Pd_param_1];
	cvta.to.global.u64 	%rd22, %rd50;
	mov.u32 	%r63, %tid.x;
	shl.b32 	%r64, %r63, 3;
	and.b32  	%r65, %r64, 504;
	mov.u32 	%r66, %ctaid.x;
	mov.u32 	%r67, %tid.y;
	add.s32 	%r68, %r66, %r67;
	shl.b32 	%r69, %r68, 9;
	or.b32  	%r70, %r65, %r69;
	mul.wide.s32 	%rd23, %r70, 8;
	add.s64 	%rd24, %rd22, %rd23;
	ld.global.nc.f64 	%fd410, [%rd24+8];
	cvt.u64.u32 	%rd25, %r65;
	cvt.s64.s32 	%rd26, %r69;
	or.b64  	%rd27, %rd25, %rd26;
	shl.b64 	%rd28, %rd27, 3;
	add.s64 	%rd29, %rd22, %rd28;
	ld.global.nc.f64 	%fd411, [%rd29+48];
$L__BB62_11:
	ld.param.u32 	%r132, [_Z32massMatrixMultiplyRegisterKernelILi8ELi8ELi1EEviPKdS1_S1_S1_Pd_param_0];
	mov.u32 	%r71, %ctaid.x;
	mov.u32 	%r72, %tid.y;
	add.s32 	%r73, %r71, %r72;
	setp.ge.s32 	%p7, %r73, %r132;
	add.f64 	%fd229, %fd65, %fd66;
	sub.f64 	%fd230, %fd65, %fd66;
	mul.f64 	%fd231, %fd229, %fd410;
	mul.f64 	%fd232, %fd230, %fd411;
	sub.f64 	%fd71, %fd231, %fd232;
	add.f64 	%fd72, %fd231, %fd232;
	fma.rn.f64 	%fd233, %fd33, %fd49, 0d0000000000000000;
	fma.rn.f64 	%fd234, %fd34, %fd50, 0d0000000000000000;
	fma.rn.f64 	%fd235, %fd35, %fd51, %fd233;
	fma.rn.f64 	%fd236, %fd36, %fd52, %fd234;
	fma.rn.f64 	%fd237, %fd37, %fd53, %fd235;
	fma.rn.f64 	%fd238, %fd38, %fd54, %fd236;
	fma.rn.f64 	%fd73, %fd39, %fd55, %fd237;
	fma.rn.f64 	%fd74, %fd40, %fd56, %fd238;
	mov.f64 	%fd412, 0d0000000000000000;
	mov.f64 	%fd413, %fd412;
	@%p7 bra 	$L__BB62_13;
	ld.param.u64 	%rd51, [_Z32massMatrixMultiplyRegisterKernelILi8ELi8ELi1EEviPKdS1_S1_S1_Pd_param_1];
	cvta.to.global.u64 	%rd30, %rd51;
	mov.u32 	%r74, %tid.x;
	shl.b32 	%r75, %r74, 3;
	and.b32  	%r76, %r75, 504;
	mov.u32 	%r77, %ctaid.x;
	mov.u32 	%r78, %tid.y;
	add.s32 	%r79, %r77, %r78;
	shl.b32 	%r80, %r79, 9;
	or.b32  	%r81, %r76, %r80;
	mul.wide.s32 	%rd31, %r81, 8;
	add.s64 	%rd32, %rd30, %rd31;
	ld.global.nc.f64 	%fd412, [%rd32+16];
	cvt.u64.u32 	%rd33, %r76;
	cvt.s64.s32 	%rd34, %r80;
	or.b64  	%rd35, %rd33, %rd34;
	shl.b64 	%rd36, %rd35, 3;
	add.s64 	%rd37, %rd30, %rd36;
	ld.global.nc.f64 	%fd413, [%rd37+40];
$L__BB62_13:
	ld.param.u32 	%r133, [_Z32massMatrixMultiplyRegisterKernelILi8ELi8ELi1EEviPKdS1_S1_S1_Pd_param_0];
	mov.u32 	%r82, %ctaid.x;
	mov.u32 	%r83, %tid.y;
	add.s32 	%r84, %r82, %r83;
	setp.ge.s32 	%p8, %r84, %r133;
	add.f64 	%fd240, %fd73, %fd74;
	sub.f64 	%fd241, %fd73, %fd74;
	mul.f64 	%fd242, %fd240, %fd412;
	mul.f64 	%fd243, %fd241, %fd413;
	sub.f64 	%fd79, %fd242, %fd243;
	add.f64 	%fd80, %fd242, %fd243;
	fma.rn.f64 	%fd244, %fd41, %fd49, 0d0000000000000000;
	fma.rn.f64 	%fd245, %fd42, %fd50, 0d0000000000000000;
	fma.rn.f64 	%fd246, %fd43, %fd51, %fd244;
	fma.rn.f64 	%fd247, %fd44, %fd52, %fd245;
	fma.rn.f64 	%fd248, %fd45, %fd53, %fd246;
	fma.rn.f64 	%fd249, %fd46, %fd54, %fd247;
	fma.rn.f64 	%fd81, %fd47, %fd55, %fd248;
	fma.rn.f64 	%fd82, %fd48, %fd56, %fd249;
	mov.f64 	%fd414, 0d0000000000000000;
	mov.f64 	%fd415, %fd414;
	@%p8 bra 	$L__BB62_15;
	ld.param.u64 	%rd52, [_Z32massMatrixMultiplyRegisterKernelILi8ELi8ELi1EEviPKdS1_S1_S1_Pd_param_1];
	cvta.to.global.u64 	%rd38, %rd52;
	mov.u32 	%r85, %tid.x;
	shl.b32 	%r86, %r85, 3;
	and.b32  	%r87, %r86, 504;
	mov.u32 	%r88, %ctaid.x;
	mov.u32 	%r89, %tid.y;
	add.s32 	%r90, %r88, %r89;
	shl.b32 	%r91, %r90, 9;
	or.b32  	%r92, %r87, %r91;
	mul.wide.s32 	%rd39, %r92, 8;
	add.s64 	%rd40, %rd38, %rd39;
	ld.global.nc.f64 	%fd414, [%rd40+24];
	cvt.u64.u32 	%rd41, %r87;
	cvt.s64.s32 	%rd42, %r91;
	or.b64  	%rd43, %rd41, %rd42;
	shl.b64 	%rd44, %rd43, 3;
	add.s64 	%rd45, %rd38, %rd44;
	ld.global.nc.f64 	%fd415, [%rd45+32];
$L__BB62_15:
	add.f64 	%fd250, %fd81, %fd82;
	sub.f64 	%fd251, %fd81, %fd82;
	mul.f64 	%fd252, %fd250, %fd414;
	mul.f64 	%fd253, %fd251, %fd415;
	sub.f64 	%fd254, %fd252, %fd253;
	add.f64 	%fd255, %fd252, %fd253;
	fma.rn.f64 	%fd256, %fd17, %fd64, 0d0000000000000000;
	fma.rn.f64 	%fd257, %fd18, %fd63, 0d0000000000000000;
	fma.rn.f64 	%fd258, %fd25, %fd72, %fd256;
	fma.rn.f64 	%fd259, %fd26, %fd71, %fd257;
	fma.rn.f64 	%fd260, %fd33, %fd80, %fd258;
	fma.rn.f64 	%fd261, %fd34, %fd79, %fd259;
	fma.rn.f64 	%fd262, %fd41, %fd255, %fd260;
	fma.rn.f64 	%fd263, %fd42, %fd254, %fd261;
	sub.f64 	%fd264, %fd262, %fd263;
	mov.u32 	%r93, %tid.x;
	shl.b32 	%r94, %r93, 6;
	and.b32  	%r95, %r94, 448;
	mov.u32 	%r96, %tid.y;
	mov.u32 	%r97, _ZZ32massMatrixMultiplyRegisterKernelILi8ELi8ELi1EEviPKdS1_S1_S1_PdE6s_tmp1;
	mad.lo.s32 	%r98, %r96, 4608, %r97;
	shr.u32 	%r99, %r93, 3;
	mad.lo.s32 	%r100, %r99, 72, %r98;
	mad.lo.s32 	%r101, %r99, 504, %r100;
	shl.b32 	%r102, %r93, 3;
	and.b32  	%r103, %r102, 56;
	add.s32 	%r104, %r101, %r103;
	add.s32 	%r105, %r104, %r95;
	st.shared.f64 	[%r105+56], %fd264;
	add.f64 	%fd265, %fd262, %fd263;
	st.shared.f64 	[%r105], %fd265;
	fma.rn.f64 	%fd266, %fd19, %fd64, 0d0000000000000000;
	fma.rn.f64 	%fd267, %fd20, %fd63, 0d0000000000000000;
	fma.rn.f64 	%fd268, %fd27, %fd72, %fd266;
	fma.rn.f64 	%fd269, %fd28, %fd71, %fd267;
	fma.rn.f64 	%fd270, %fd35, %fd80, %fd268;
	fma.rn.f64 	%fd271, %fd36, %fd79, %fd269;
	fma.rn.f64 	%fd272, %fd43, %fd255, %fd270;
	fma.rn.f64 	%fd273, %fd44, %fd254, %fd271;
	sub.f64 	%fd274, %fd272, %fd273;
	st.shared.f64 	[%r105+48], %fd274;
	add.f64 	%fd275, %fd272, %fd273;
	st.shared.f64 	[%r105+8], %fd275;
	fma.rn.f64 	%fd276, %fd21, %fd64, 0d0000000000000000;
	fma.rn.f64 	%fd277, %fd22, %fd63, 0d0000000000000000;
	fma.rn.f64 	%fd278, %fd29, %fd72, %fd276;
	fma.rn.f64 	%fd279, %fd30, %fd71, %fd277;
	fma.rn.f64 	%fd280, %fd37, %fd80, %fd278;
	fma.rn.f64 	%fd281, %fd38, %fd79, %fd279;
	fma.rn.f64 	%fd282, %fd45, %fd255, %fd280;
	fma.rn.f64 	%fd283, %fd46, %fd254, %fd281;
	sub.f64 	%fd284, %fd282, %fd283;
	st.shared.f64 	[%r105+40], %fd284;
	add.f64 	%fd285, %fd282, %fd283;
	st.shared.f64 	[%r105+16], %fd285;
	fma.rn.f64 	%fd286, %fd23, %fd64, 0d0000000000000000;
	fma.rn.f64 	%fd287, %fd24, %fd63, 0d0000000000000000;
	fma.rn.f64 	%fd288, %fd31, %fd72, %fd286;
	fma.rn.f64 	%fd289, %fd32, %fd71, %fd287;
	fma.rn.f64 	%fd290, %fd39, %fd80, %fd288;
	fma.rn.f64 	%fd291, %fd40, %fd79, %fd289;
	fma.rn.f64 	%fd292, %fd47, %fd255, %fd290;
	fma.rn.f64 	%fd293, %fd48, %fd254, %fd291;
	sub.f64 	%fd294, %fd292, %fd293;
	st.shared.f64 	[%r105+32], %fd294;
	add.f64 	%fd295, %fd292, %fd293;
	st.shared.f64 	[%r105+24], %fd295;
$L__BB62_16:
	mov.u32 	%r106, %tid.x;
	setp.gt.u32 	%p9, %r106, 63;
	bar.sync 	0;
	@%p9 bra 	$L__BB62_18;
	mov.u32 	%r107, %tid.y;
	mov.u32 	%r108, _ZZ32massMatrixMultiplyRegisterKernelILi8ELi8ELi1EEviPKdS1_S1_S1_PdE6s_tmp1;
	mad.lo.s32 	%r109, %r107, 4608, %r108;
	mov.u32 	%r110, %tid.x;
	shr.u32 	%r111, %r110, 3;
	mad.lo.s32 	%r112, %r111, 72, %r109;
	mad.lo.s32 	%r113, %r111, 504, %r112;
	shl.b32 	%r114, %r110, 3;
	and.b32  	%r115, %r114, 56;
	add.s32 	%r116, %r113, %r115;
	ld.shared.f64 	%fd296, [%r116];
	ld.shared.f64 	%fd297, [%r116+504];
	add.f64 	%fd298, %fd296, %fd297;
	sub.f64 	%fd299, %fd296, %fd297;
	ld.shared.f64 	%fd300, [%r116+72];
	ld.shared.f64 	%fd301, [%r116+432];
	add.f64 	%fd302, %fd300, %fd301;
	sub.f64 	%fd303, %fd300, %fd301;
	ld.shared.f64 	%fd304, [%r116+144];
	ld.shared.f64 	%fd305, [%r116+360];
	add.f64 	%fd306, %fd304, %fd305;
	sub.f64 	%fd307, %fd304, %fd305;
	ld.shared.f64 	%fd308, [%r116+216];
	ld.shared.f64 	%fd309, [%r116+288];
	add.f64 	%fd310, %fd308, %fd309;
	sub.f64 	%fd311, %fd308, %fd309;
	fma.rn.f64 	%fd312, %fd17, %fd298, 0d0000000000000000;
	fma.rn.f64 	%fd313, %fd18, %fd299, 0d0000000000000000;
	fma.rn.f64 	%fd314, %fd25, %fd302, %fd312;
	fma.rn.f64 	%fd315, %fd26, %fd303, %fd313;
	fma.rn.f64 	%fd316, %fd33, %fd306, %fd314;
	fma.rn.f64 	%fd317, %fd34, %fd307, %fd315;
	fma.rn.f64 	%fd318, %fd41, %fd310, %fd316;
	fma.rn.f64 	%fd319, %fd42, %fd311, %fd317;
	sub.f64 	%fd320, %fd318, %fd319;
	st.shared.f64 	[%r116+504], %fd320;
	add.f64 	%fd321, %fd318, %fd319;
	st.shared.f64 	[%r116], %fd321;
	fma.rn.f64 	%fd322, %fd19, %fd298, 0d0000000000000000;
	fma.rn.f64 	%fd323, %fd20, %fd299, 0d0000000000000000;
	fma.rn.f64 	%fd324, %fd27, %fd302, %fd322;
	fma.rn.f64 	%fd325, %fd28, %fd303, %fd323;
	fma.rn.f64 	%fd326, %fd35, %fd306, %fd324;
	fma.rn.f64 	%fd327, %fd36, %fd307, %fd325;
	fma.rn.f64 	%fd328, %fd43, %fd310, %fd326;
	fma.rn.f64 	%fd329, %fd44, %fd311, %fd327;
	sub.f64 	%fd330, %fd328, %fd329;
	st.shared.f64 	[%r116+432], %fd330;
	add.f64 	%fd331, %fd328, %fd329;
	st.shared.f64 	[%r116+72], %fd331;
	fma.rn.f64 	%fd332, %fd21, %fd298, 0d0000000000000000;
	fma.rn.f64 	%fd333, %fd22, %fd299, 0d0000000000000000;
	fma.rn.f64 	%fd334, %fd29, %fd302, %fd332;
	fma.rn.f64 	%fd335, %fd30, %fd303, %fd333;
	fma.rn.f64 	%fd336, %fd37, %fd306, %fd334;
	fma.rn.f64 	%fd337, %fd38, %fd307, %fd335;
	fma.rn.f64 	%fd338, %fd45, %fd310, %fd336;
	fma.rn.f64 	%fd339, %fd46, %fd311, %fd337;
	sub.f64 	%fd340, %fd338, %fd339;
	st.shared.f64 	[%r116+360], %fd340;
	add.f64 	%fd341, %fd338, %fd339;
	st.shared.f64 	[%r116+144], %fd341;
	fma.rn.f64 	%fd342, %fd23, %fd298, 0d0000000000000000;
	fma.rn.f64 	%fd343, %fd24, %fd299, 0d0000000000000000;
	fma.rn.f64 	%fd344, %fd31, %fd302, %fd342;
	fma.rn.f64 	%fd345, %fd32, %fd303, %fd343;
	fma.rn.f64 	%fd346, %fd39, %fd306, %fd344;
	fma.rn.f64 	%fd347, %fd40, %fd307, %fd345;
	fma.rn.f64 	%fd348, %fd47, %fd310, %fd346;
	fma.rn.f64 	%fd349, %fd48, %fd311, %fd347;
	sub.f64 	%fd350, %fd348, %fd349;
	st.shared.f64 	[%r116+288], %fd350;
	add.f64 	%fd351, %fd348, %fd349;
	st.shared.f64 	[%r116+216], %fd351;
$L__BB62_18:
	ld.param.u32 	%r134, [_Z32massMatrixMultiplyRegisterKernelILi8ELi8ELi1EEviPKdS1_S1_S1_Pd_param_0];
	mov.u32 	%r117, %ctaid.x;
	mov.u32 	%r118, %tid.y;
	add.s32 	%r5, %r117, %r118;
	setp.ge.s32 	%p10, %r5, %r134;
	bar.sync 	0;
	mov.u32 	%r119, _ZZ32massMatrixMultiplyRegisterKernelILi8ELi8ELi1EEviPKdS1_S1_S1_PdE6s_tmp1;
	mad.lo.s32 	%r120, %r118, 4608, %r119;
	mov.u32 	%r121, %tid.x;
	shr.u32 	%r122, %r121, 3;
	mad.lo.s32 	%r123, %r122, 72, %r120;
	shl.b32 	%r124, %r121, 3;
	and.b32  	%r125, %r124, 56;
	add.s32 	%r126, %r123, %r125;
	ld.shared.f64 	%fd352, [%r126];
	ld.shared.f64 	%fd353, [%r126+4032];
	add.f64 	%fd354, %fd352, %fd353;
	sub.f64 	%fd355, %fd352, %fd353;
	ld.shared.f64 	%fd356, [%r126+576];
	ld.shared.f64 	%fd357, [%r126+3456];
	add.f64 	%fd358, %fd356, %fd357;
	sub.f64 	%fd359, %fd356, %fd357;
	ld.shared.f64 	%fd360, [%r126+1152];
	ld.shared.f64 	%fd361, [%r126+2880];
	add.f64 	%fd362, %fd360, %fd361;
	sub.f64 	%fd363, %fd360, %fd361;
	ld.shared.f64 	%fd364, [%r126+1728];
	ld.shared.f64 	%fd365, [%r126+2304];
	add.f64 	%fd366, %fd364, %fd365;
	sub.f64 	%fd367, %fd364, %fd365;
	fma.rn.f64 	%fd368, %fd17, %fd354, 0d0000000000000000;
	fma.rn.f64 	%fd369, %fd18, %fd355, 0d0000000000000000;
	fma.rn.f64 	%fd370, %fd25, %fd358, %fd368;
	fma.rn.f64 	%fd371, %fd26, %fd359, %fd369;
	fma.rn.f64 	%fd372, %fd33, %fd362, %fd370;
	fma.rn.f64 	%fd373, %fd34, %fd363, %fd371;
	fma.rn.f64 	%fd87, %fd41, %fd366, %fd372;
	fma.rn.f64 	%fd88, %fd42, %fd367, %fd373;
	fma.rn.f64 	%fd374, %fd19, %fd354, 0d0000000000000000;
	fma.rn.f64 	%fd375, %fd20, %fd355, 0d0000000000000000;
	fma.rn.f64 	%fd376, %fd27, %fd358, %fd374;
	fma.rn.f64 	%fd377, %fd28, %fd359, %fd375;
	fma.rn.f64 	%fd378, %fd35, %fd362, %fd376;
	fma.rn.f64 	%fd379, %fd36, %fd363, %fd377;
	fma.rn.f64 	%fd89, %fd43, %fd366, %fd378;
	fma.rn.f64 	%fd90, %fd44, %fd367, %fd379;
	fma.rn.f64 	%fd380, %fd21, %fd354, 0d0000000000000000;
	fma.rn.f64 	%fd381, %fd22, %fd355, 0d0000000000000000;
	fma.rn.f64 	%fd382, %fd29, %fd358, %fd380;
	fma.rn.f64 	%fd383, %fd30, %fd359, %fd381;
	fma.rn.f64 	%fd384, %fd37, %fd362, %fd382;
	fma.rn.f64 	%fd385, %fd38, %fd363, %fd383;
	fma.rn.f64 	%fd91, %fd45, %fd366, %fd384;
	fma.rn.f64 	%fd92, %fd46, %fd367, %fd385;
	fma.rn.f64 	%fd386, %fd23, %fd354, 0d0000000000000000;
	fma.rn.f64 	%fd387, %fd24, %fd355, 0d0000000000000000;
	fma.rn.f64 	%fd388, %fd31, %fd358, %fd386;
	fma.rn.f64 	%fd389, %fd32, %fd359, %fd387;
	fma.rn.f64 	%fd390, %fd39, %fd362, %fd388;
	fma.rn.f64 	%fd391, %fd40, %fd363, %fd389;
	fma.rn.f64 	%fd93, %fd47, %fd366, %fd390;
	fma.rn.f64 	%fd94, %fd48, %fd367, %fd391;
	@%p10 bra 	$L__BB62_20;
	ld.param.u64 	%rd53, [_Z32massMatrixMultiplyRegisterKernelILi8ELi8ELi1EEviPKdS1_S1_S1_Pd_param_5];
	shl.b32 	%r128, %r5, 9;
	add.s32 	%r129, %r121, %r128;
	cvta.to.global.u64 	%rd46, %rd53;
	mul.wide.s32 	%rd47, %r129, 8;
	add.s64 	%rd48, %rd46, %rd47;
	add.f64 	%fd392, %fd87, %fd88;
	st.global.f64 	[%rd48], %fd392;
	add.f64 	%fd393, %fd89, %fd90;
	st.global.f64 	[%rd48+512], %fd393;
	add.f64 	%fd394, %fd91, %fd92;
	st.global.f64 	[%rd48+1024], %fd394;
	add.f64 	%fd395, %fd93, %fd94;
	st.global.f64 	[%rd48+1536], %fd395;
	sub.f64 	%fd396, %fd93, %fd94;
	st.global.f64 	[%rd48+2048], %fd396;
	sub.f64 	%fd397, %fd91, %fd92;
	st.global.f64 	[%rd48+2560], %fd397;
	sub.f64 	%fd398, %fd89, %fd90;
	st.global.f64 	[%rd48+3072], %fd398;
	sub.f64 	%fd399, %fd87, %fd88;
	st.global.f64 	[%rd48+3584], %fd399;
$L__BB62_20:
	ret;

}
	// .globl	_Z32massMatrixMultiplyConstantKernelILi8ELi8ELi1EEviPKdS1_S1_S1_Pd
.visible .entry _Z32massMatrixMultiplyConstantKernelILi8ELi8ELi1EEviPKdS1_S1_S1_Pd(
	.param .u32 _Z32massMatrixMultiplyConstantKernelILi8ELi8ELi1EEviPKdS1_S1_S1_Pd_param_0,
	.param .u64 .ptr .align 1 _Z32massMatrixMultiplyConstantKernelILi8ELi8ELi1EEviPKdS1_S1_S1_Pd_param_1,
	.param .u64 .ptr .align 1 _Z32massMatrixMultiplyConstantKernelILi8ELi8ELi1EEviPKdS1_S1_S1_Pd_param_2,
	.param .u64 .ptr .align 1 _Z32massMatrixMultiplyConstantKernelILi8ELi8ELi1EEviPKdS1_S1_S1_Pd_param_3,
	.param .u64 .ptr .align 1 _Z32massMatrixMultiplyConstantKernelILi8ELi8ELi1EEviPKdS1_S1_S1_Pd_param_4,
	.param .u64 .ptr .align 1 _Z32massMatrixMultiplyConstantKernelILi8ELi8ELi1EEviPKdS1_S1_S1_Pd_param_5
)
{
	.reg .pred 	%p<10>;
	.reg .b32 	%r<90>;
	.reg .b64 	%rd<47>;
	.reg .b64 	%fd<474>;
	// demoted variable
	.shared .align 8 .b8 _ZZ32massMatrixMultiplyConstantKernelILi8ELi8ELi1EEviPKdS1_S1_S1_PdE6s_tmp1[4608];
	ld.param.u32 	%r5, [_Z32massMatrixMultiplyConstantKernelILi8ELi8ELi1EEviPKdS1_S1_S1_Pd_param_0];
	ld.param.u64 	%rd2, [_Z32massMatrixMultiplyConstantKernelILi8ELi8ELi1EEviPKdS1_S1_S1_Pd_param_4];
	mov.u32 	%r1, %tid.x;
	mov.u32 	%r6, %tid.y;
	mov.u32 	%r7, %ctaid.x;
	add.s32 	%r2, %r7, %r6;
	and.b32  	%r3, %r1, 7;
	and.b32  	%r4, %r1, 1016;
	setp.ge.s32 	%p1, %r2, %r5;
	@%p1 bra 	$L__BB63_2;
	cvta.to.global.u64 	%rd4, %rd2;
	add.s32 	%r8, %r3, %r4;
	shl.b32 	%r9, %r2, 9;
	add.s32 	%r10, %r8, %r9;
	mul.wide.s32 	%rd5, %r10, 8;
	add.s64 	%rd6, %rd4, %rd5;
	ld.global.nc.f64 	%fd465, [%rd6];
	ld.global.nc.f64 	%fd464, [%rd6+512];
	ld.global.nc.f64 	%fd463, [%rd6+1024];
	ld.global.nc.f64 	%fd462, [%rd6+1536];
	ld.global.nc.f64 	%fd461, [%rd6+2048];
	ld.global.nc.f64 	%fd460, [%rd6+2560];
	ld.global.nc.f64 	%fd459, [%rd6+3072];
	ld.global.nc.f64 	%fd458, [%rd6+3584];
$L__BB63_2:
	bar.sync 	0;
	shr.u32 	%r11, %r1, 3;
	add.f64 	%fd84, %fd465, %fd458;
	sub.f64 	%fd85, %fd465, %fd458;
	add.f64 	%fd86, %fd464, %fd459;
	sub.f64 	%fd87, %fd464, %fd459;
	add.f64 	%fd88, %fd463, %fd460;
	sub.f64 	%fd89, %fd463, %fd460;
	add.f64 	%fd90, %fd462, %fd461;
	sub.f64 	%fd91, %fd462, %fd461;
	mov.u32 	%r13, _ZZ32massMatrixMultiplyConstantKernelILi8ELi8ELi1EEviPKdS1_S1_S1_PdE6s_tmp1;
	mad.lo.s32 	%r14, %r6, 4608, %r13;
	mad.lo.s32 	%r15, %r11, 72, %r14;
	shl.b32 	%r16, %r1, 3;
	and.b32  	%r17, %r16, 56;
	add.s32 	%r18, %r15, %r17;
	ld.const.f64 	%fd92, [const_oddDofToQuad];
	fma.rn.f64 	%fd93, %fd92, %fd84, 0d0000000000000000;
	ld.const.f64 	%fd94, [const_evenDofToQuad];
	fma.rn.f64 	%fd95, %fd94, %fd85, 0d0000000000000000;
	ld.const.f64 	%fd96, [const_oddDofToQuad+8];
	fma.rn.f64 	%fd97, %fd96, %fd86, %fd93;
	ld.const.f64 	%fd98, [const_evenDofToQuad+8];
	fma.rn.f64 	%fd99, %fd98, %fd87, %fd95;
	ld.const.f64 	%fd100, [const_oddDofToQuad+16];
	fma.rn.f64 	%fd101, %fd100, %fd88, %fd97;
	ld.const.f64 	%fd102, [const_evenDofToQuad+16];
	fma.rn.f64 	%fd103, %fd102, %fd89, %fd99;
	ld.const.f64 	%fd17, [const_oddDofToQuad+24];
	fma.rn.f64 	%fd104, %fd17, %fd90, %fd101;
	ld.const.f64 	%fd18, [const_evenDofToQuad+24];
	fma.rn.f64 	%fd105, %fd18, %fd91, %fd103;
	sub.f64 	%fd106, %fd104, %fd105;
	st.shared.f64 	[%r18+4032], %fd106;
	add.f64 	%fd107, %fd105, %fd104;
	st.shared.f64 	[%r18], %fd107;
	ld.const.f64 	%fd19, [const_oddDofToQuad+32];
	fma.rn.f64 	%fd108, %fd19, %fd84, 0d0000000000000000;
	ld.const.f64 	%fd20, [const_evenDofToQuad+32];
	fma.rn.f64 	%fd109, %fd20, %fd85, 0d0000000000000000;
	ld.const.f64 	%fd21, [const_oddDofToQuad+40];
	fma.rn.f64 	%fd110, %fd21, %fd86, %fd108;
	ld.const.f64 	%fd22, [const_evenDofToQuad+40];
	fma.rn.f64 	%fd111, %fd22, %fd87, %fd109;
	ld.const.f64 	%fd23, [const_oddDofToQuad+48];
	fma.rn.f64 	%fd112, %fd23, %fd88, %fd110;
	ld.const.f64 	%fd24, [const_evenDofToQuad+48];
	fma.rn.f64 	%fd113, %fd24, %fd89, %fd111;
	ld.const.f64 	%fd114, [const_oddDofToQuad+56];
	fma.rn.f64 	%fd115, %fd114, %fd90, %fd112;
	ld.const.f64 	%fd25, [const_evenDofToQuad+56];
	fma.rn.f64 	%fd116, %fd25, %fd91, %fd113;
	sub.f64 	%fd117, %fd115, %fd116;
	st.shared.f64 	[%r18+3456], %fd117;
	add.f64 	%fd118, %fd116, %fd115;
	st.shared.f64 	[%r18+576], %fd118;
	ld.const.f64 	%fd119, [const_oddDofToQuad+64];
	fma.rn.f64 	%fd120, %fd119, %fd84, 0d0000000000000000;
	ld.const.f64 	%fd121, [const_evenDofToQuad+64];
	fma.rn.f64 	%fd122, %fd121, %fd85, 0d0000000000000000;
	ld.const.f64 	%fd26, [const_oddDofToQuad+72];
	fma.rn.f64 	%fd123, %fd26, %fd86, %fd120;
	ld.const.f64 	%fd124, [const_evenDofToQuad+72];
	fma.rn.f64 	%fd125, %fd124, %fd87, %fd122;
	ld.const.f64 	%fd126, [const_oddDofToQuad+80];
	fma.rn.f64 	%fd127, %fd126, %fd88, %fd123;
	ld.const.f64 	%fd128, [const_evenDofToQuad+80];
	fma.rn.f64 	%fd129, %fd128, %fd89, %fd125;
	ld.const.f64 	%fd27, [const_oddDofToQuad+88];
	fma.rn.f64 	%fd130, %fd27, %fd90, %fd127;
	ld.const.f64 	%fd28, [const_evenDofToQuad+88];
	fma.rn.f64 	%fd131, %fd28, %fd91, %fd129;
	sub.f64 	%fd132, %fd130, %fd131;
	st.shared.f64 	[%r18+2880], %fd132;
	add.f64 	%fd133, %fd131, %fd130;
	st.shared.f64 	[%r18+1152], %fd133;
	ld.const.f64 	%fd29, [const_oddDofToQuad+96];
	fma.rn.f64 	%fd134, %fd29, %fd84, 0d0000000000000000;
	ld.const.f64 	%fd30, [const_evenDofToQuad+96];
	fma.rn.f64 	%fd135, %fd30, %fd85, 0d0000000000000000;
	ld.const.f64 	%fd31, [const_oddDofToQuad+104];
	fma.rn.f64 	%fd136, %fd31, %fd86, %fd134;
	ld.const.f64 	%fd32, [const_evenDofToQuad+104];
	fma.rn.f64 	%fd137, %fd32, %fd87, %fd135;
	ld.const.f64 	%fd33, [const_oddDofToQuad+112];
	fma.rn.f64 	%fd138, %fd33, %fd88, %fd136;
	ld.const.f64 	%fd34, [const_evenDofToQuad+112];
	fma.rn.f64 	%fd139, %fd34, %fd89, %fd137;
	ld.const.f64 	%fd35, [const_oddDofToQuad+120];
	fma.rn.f64 	%fd140, %fd35, %fd90, %fd138;
	ld.const.f64 	%fd36, [const_evenDofToQuad+120];
	fma.rn.f64 	%fd141, %fd36, %fd91, %fd139;
	sub.f64 	%fd142, %fd140, %fd141;
	st.shared.f64 	[%r18+2304], %fd142;
	add.f64 	%fd143, %fd141, %fd140;
	st.shared.f64 	[%r18+1728], %fd143;
	bar.sync 	0;
	setp.gt.u32 	%p2, %r1, 63;
	@%p2 bra 	$L__BB63_4;
	mov.u32 	%r19, %tid.y;
	mov.u32 	%r20, _ZZ32massMatrixMultiplyConstantKernelILi8ELi8ELi1EEviPKdS1_S1_S1_PdE6s_tmp1;
	mad.lo.s32 	%r21, %r19, 4608, %r20;
	shr.u32 	%r22, %r1, 3;
	mad.lo.s32 	%r23, %r22, 72, %r21;
	mad.lo.s32 	%r24, %r22, 504, %r23;
	shl.b32 	%r25, %r1, 3;
	and.b32  	%r26, %r25, 56;
	add.s32 	%r27, %r24, %r26;
	ld.shared.f64 	%fd144, [%r27];
	ld.shared.f64 	%fd145, [%r27+504];
	add.f64 	%fd146, %fd144, %fd145;
	sub.f64 	%fd147, %fd144, %fd145;
	ld.shared.f64 	%fd148, [%r27+72];
	ld.shared.f64 	%fd149, [%r27+432];
	add.f64 	%fd150, %fd148, %fd149;
	sub.f64 	%fd151, %fd148, %fd149;
	ld.shared.f64 	%fd152, [%r27+144];
	ld.shared.f64 	%fd153, [%r27+360];
	add.f64 	%fd154, %fd152, %fd153;
	sub.f64 	%fd155, %fd152, %fd153;
	ld.shared.f64 	%fd156, [%r27+216];
	ld.shared.f64 	%fd157, [%r27+288];
	add.f64 	%fd158, %fd156, %fd157;
	sub.f64 	%fd159, %fd156, %fd157;
	ld.const.f64 	%fd160, [const_oddDofToQuad];
	fma.rn.f64 	%fd161, %fd160, %fd146, 0d0000000000000000;
	ld.const.f64 	%fd162, [const_evenDofToQuad];
	fma.rn.f64 	%fd163, %fd162, %fd147, 0d0000000000000000;
	ld.const.f64 	%fd164, [const_oddDofToQuad+8];
	fma.rn.f64 	%fd165, %fd164, %fd150, %fd161;
	ld.const.f64 	%fd166, [const_evenDofToQuad+8];
	fma.rn.f64 	%fd167, %fd166, %fd151, %fd163;
	ld.const.f64 	%fd168, [const_oddDofToQuad+16];
	fma.rn.f64 	%fd169, %fd168, %fd154, %fd165;
	ld.const.f64 	%fd170, [const_evenDofToQuad+16];
	fma.rn.f64 	%fd171, %fd170, %fd155, %fd167;
	fma.rn.f64 	%fd172, %fd17, %fd158, %fd169;
	fma.rn.f64 	%fd173, %fd18, %fd159, %fd171;
	sub.f64 	%fd174, %fd172, %fd173;
	st.shared.f64 	[%r27+504], %fd174;
	add.f64 	%fd175, %fd173, %fd172;
	st.shared.f64 	[%r27], %fd175;
	fma.rn.f64 	%fd176, %fd19, %fd146, 0d0000000000000000;
	fma.rn.f64 	%fd177, %fd20, %fd147, 0d0000000000000000;
	fma.rn.f64 	%fd178, %fd21, %fd150, %fd176;
	fma.rn.f64 	%fd179, %fd22, %fd151, %fd177;
	fma.rn.f64 	%fd180, %fd23, %fd154, %fd178;
	fma.rn.f64 	%fd181, %fd24, %fd155, %fd179;
	ld.const.f64 	%fd182, [const_oddDofToQuad+56];
	fma.rn.f64 	%fd183, %fd182, %fd158, %fd180;
	fma.rn.f64 	%fd184, %fd25, %fd159, %fd181;
	sub.f64 	%fd185, %fd183, %fd184;
	st.shared.f64 	[%r27+432], %fd185;
	add.f64 	%fd186, %fd184, %fd183;
	st.shared.f64 	[%r27+72], %fd186;
	ld.const.f64 	%fd187, [const_oddDofToQuad+64];
	fma.rn.f64 	%fd188, %fd187, %fd146, 0d0000000000000000;
	ld.const.f64 	%fd189, [const_evenDofToQuad+64];
	fma.rn.f64 	%fd190, %fd189, %fd147, 0d0000000000000000;
	fma.rn.f64 	%fd191, %fd26, %fd150, %fd188;
	ld.const.f64 	%fd192, [const_evenDofToQuad+72];
	fma.rn.f64 	%fd193, %fd192, %fd151, %fd190;
	ld.const.f64 	%fd194, [const_oddDofToQuad+80];
	fma.rn.f64 	%fd195, %fd194, %fd154, %fd191;
	ld.const.f64 	%fd196, [const_evenDofToQuad+80];
	fma.rn.f64 	%fd197, %fd196, %fd155, %fd193;
	fma.rn.f64 	%fd198, %fd27, %fd158, %fd195;
	fma.rn.f64 	%fd199, %fd28, %fd159, %fd197;
	sub.f64 	%fd200, %fd198, %fd199;
	st.shared.f64 	[%r27+360], %fd200;
	add.f64 	%fd201, %fd199, %fd198;
	st.shared.f64 	[%r27+144], %fd201;
	fma.rn.f64 	%fd202, %fd29, %fd146, 0d0000000000000000;
	fma.rn.f64 	%fd203, %fd30, %fd147, 0d0000000000000000;
	fma.rn.f64 	%fd204, %fd31, %fd150, %fd202;
	fma.rn.f64 	%fd205, %fd32, %fd151, %fd203;
	fma.rn.f64 	%fd206, %fd33, %fd154, %fd204;
	fma.rn.f64 	%fd207, %fd34, %fd155, %fd205;
	fma.rn.f64 	%fd208, %fd35, %fd158, %fd206;
	fma.rn.f64 	%fd209, %fd36, %fd159, %fd207;
	sub.f64 	%fd210, %fd208, %fd209;
	st.shared.f64 	[%r27+288], %fd210;
	add.f64 	%fd211, %fd209, %fd208;
	st.shared.f64 	[%r27+216], %fd211;
$L__BB63_4:
	setp.gt.u32 	%p3, %r1, 63;
	bar.sync 	0;
	@%p3 bra 	$L__BB63_14;
	setp.ge.s32 	%p4, %r2, %r5;
	shl.b32 	%r28, %r1, 6;
	and.b32  	%r29, %r28, 448;
	mov.u32 	%r30, %tid.y;
	mov.u32 	%r31, _ZZ32massMatrixMultiplyConstantKernelILi8ELi8ELi1EEviPKdS1_S1_S1_PdE6s_tmp1;
	mad.lo.s32 	%r32, %r30, 4608, %r31;
	shr.u32 	%r33, %r1, 3;
	mad.lo.s32 	%r34, %r33, 72, %r32;
	mad.lo.s32 	%r35, %r33, 504, %r34;
	shl.b32 	%r36, %r1, 3;
	and.b32  	%r37, %r36, 56;
	add.s32 	%r38, %r35, %r37;
	add.s32 	%r39, %r38, %r29;
	ld.shared.f64 	%fd213, [%r39];
	ld.shared.f64 	%fd214, [%r39+56];
	add.f64 	%fd37, %fd213, %fd214;
	sub.f64 	%fd38, %fd213, %fd214;
	ld.shared.f64 	%fd215, [%r39+8];
	ld.shared.f64 	%fd216, [%r39+48];
	add.f64 	%fd39, %fd215, %fd216;
	sub.f64 	%fd40, %fd215, %fd216;
	ld.shared.f64 	%fd217, [%r39+16];
	ld.shared.f64 	%fd218, [%r39+40];
	add.f64 	%fd41, %fd217, %fd218;
	sub.f64 	%fd42, %fd217, %fd218;
	ld.shared.f64 	%fd219, [%r39+24];
	ld.shared.f64 	%fd220, [%r39+32];
	add.f64 	%fd43, %fd219, %fd220;
	sub.f64 	%fd44, %fd219, %fd220;
	ld.const.f64 	%fd221, [const_oddDofToQuad];
	fma.rn.f64 	%fd222, %fd221, %fd37, 0d0000000000000000;
	ld.const.f64 	%fd223, [const_evenDofToQuad];
	fma.rn.f64 	%fd224, %fd223, %fd38, 0d0000000000000000;
	ld.const.f64 	%fd225, [const_oddDofToQuad+8];
	fma.rn.f64 	%fd226, %fd225, %fd39, %fd222;
	ld.const.f64 	%fd227, [const_evenDofToQuad+8];
	fma.rn.f64 	%fd228, %fd227, %fd40, %fd224;
	ld.const.f64 	%fd229, [const_oddDofToQuad+16];
	fma.rn.f64 	%fd230, %fd229, %fd41, %fd226;
	ld.const.f64 	%fd231, [const_evenDofToQuad+16];
	fma.rn.f64 	%fd232, %fd231, %fd42, %fd228;
	fma.rn.f64 	%fd45, %fd17, %fd43, %fd230;
	fma.rn.f64 	%fd46, %fd18, %fd44, %fd232;
	mov.f64 	%fd466, 0d0000000000000000;
	mov.f64 	%fd467, %fd466;
	@%p4 bra 	$L__BB63_7;
	ld.param.u64 	%rd42, [_Z32massMatrixMultiplyConstantKernelILi8ELi8ELi1EEviPKdS1_S1_S1_Pd_param_1];
	cvta.to.global.u64 	%rd7, %rd42;
	shl.b32 	%r40, %r1, 3;
	and.b32  	%r41, %r40, 504;
	shl.b32 	%r42, %r2, 9;
	or.b32  	%r43, %r41, %r42;
	mul.wide.s32 	%rd8, %r43, 8;
	add.s64 	%rd9, %rd7, %rd8;
	ld.global.nc.f64 	%fd466, [%rd9];
	cvt.u64.u32 	%rd10, %r41;
	cvt.s64.s32 	%rd11, %r42;
	or.b64  	%rd12, %rd10, %rd11;
	shl.b64 	%rd13, %rd12, 3;
	add.s64 	%rd14, %rd7, %rd13;
	ld.global.nc.f64 	%fd467, [%rd14+56];
$L__BB63_7:
	add.f64 	%fd234, %fd45, %fd46;
	sub.f64 	%fd235, %fd45, %fd46;
	mul.f64 	%fd236, %fd234, %fd466;
	mul.f64 	%fd237, %fd235, %fd467;
	sub.f64 	%fd51, %fd236, %fd237;
	add.f64 	%fd52, %fd236, %fd237;
	fma.rn.f64 	%fd238, %fd19, %fd37, 0d0000000000000000;
	fma.rn.f64 	%fd239, %fd20, %fd38, 0d0000000000000000;
	fma.rn.f64 	%fd240, %fd21, %fd39, %fd238;
	fma.rn.f64 	%fd241, %fd22, %fd40, %fd239;
	fma.rn.f64 	%fd242, %fd23, %fd41, %fd240;
	fma.rn.f64 	%fd243, %fd24, %fd42, %fd241;
	ld.const.f64 	%fd244, [const_oddDofToQuad+56];
	fma.rn.f64 	%fd53, %fd244, %fd43, %fd242;
	fma.rn.f64 	%fd54, %fd25, %fd44, %fd243;
	mov.f64 	%fd468, 0d0000000000000000;
	mov.f64 	%fd469, %fd468;
	@%p4 bra 	$L__BB63_9;
	ld.param.u64 	%rd43, [_Z32massMatrixMultiplyConstantKernelILi8ELi8ELi1EEviPKdS1_S1_S1_Pd_param_1];
	cvta.to.global.u64 	%rd15, %rd43;
	shl.b32 	%r44, %r1, 3;
	and.b32  	%r45, %r44, 504;
	shl.b32 	%r46, %r2, 9;
	or.b32  	%r47, %r45, %r46;
	mul.wide.s32 	%rd16, %r47, 8;
	add.s64 	%rd17, %rd15, %rd16;
	ld.global.nc.f64 	%fd468, [%rd17+8];
	cvt.u64.u32 	%rd18, %r45;
	cvt.s64.s32 	%rd19, %r46;
	or.b64  	%rd20, %rd18, %rd19;
	shl.b64 	%rd21, %rd20, 3;
	add.s64 	%rd22, %rd15, %rd21;
	ld.global.nc.f64 	%fd469, [%rd22+48];
$L__BB63_9:
	add.f64 	%fd246, %fd53, %fd54;
	sub.f64 	%fd247, %fd53, %fd54;
	mul.f64 	%fd248, %fd246, %fd468;
	mul.f64 	%fd249, %fd247, %fd469;
	sub.f64 	%fd59, %fd248, %fd249;
	add.f64 	%fd60, %fd248, %fd249;
	ld.const.f64 	%fd250, [const_oddDofToQuad+64];
	fma.rn.f64 	%fd251, %fd250, %fd37, 0d0000000000000000;
	ld.const.f64 	%fd252, [const_evenDofToQuad+64];
	fma.rn.f64 	%fd253, %fd252, %fd38, 0d0000000000000000;
	fma.rn.f64 	%fd254, %fd26, %fd39, %fd251;
	ld.const.f64 	%fd255, [const_evenDofToQuad+72];
	fma.rn.f64 	%fd256, %fd255, %fd40, %fd253;
	ld.const.f64 	%fd257, [const_oddDofToQuad+80];
	fma.rn.f64 	%fd258, %fd257, %fd41, %fd254;
	ld.const.f64 	%fd259, [const_evenDofToQuad+80];
	fma.rn.f64 	%fd260, %fd259, %fd42, %fd256;
	fma.rn.f64 	%fd61, %fd27, %fd43, %fd258;
	fma.rn.f64 	%fd62, %fd28, %fd44, %fd260;
	mov.f64 	%fd470, 0d0000000000000000;
	mov.f64 	%fd471, %fd470;
	@%p4 bra 	$L__BB63_11;
	ld.param.u64 	%rd44, [_Z32massMatrixMultiplyConstantKernelILi8ELi8ELi1EEviPKdS1_S1_S1_Pd_param_1];
	cvta.to.global.u64 	%rd23, %rd44;
	shl.b32 	%r48, %r1, 3;
	and.b32  	%r49, %r48, 504;
	shl.b32 	%r50, %r2, 9;
	or.b32  	%r51, %r49, %r50;
	mul.wide.s32 	%rd24, %r51, 8;
	add.s64 	%rd25, %rd23, %rd24;
	ld.global.nc.f64 	%fd470, [%rd25+16];
	cvt.u64.u32 	%rd26, %r49;
	cvt.s64.s32 	%rd27, %r50;
	or.b64  	%rd28, %rd26, %rd27;
	shl.b64 	%rd29, %rd28, 3;
	add.s64 	%rd30, %rd23, %rd29;
	ld.global.nc.f64 	%fd471, [%rd30+40];
$L__BB63_11:
	add.f64 	%fd262, %fd61, %fd62;
	sub.f64 	%fd263, %fd61, %fd62;
	mul.f64 	%fd264, %fd262, %fd470;
	mul.f64 	%fd265, %fd263, %fd471;
	sub.f64 	%fd67, %fd264, %fd265;
	add.f64 	%fd68, %fd264, %fd265;
	fma.rn.f64 	%fd266, %fd29, %fd37, 0d0000000000000000;
	fma.rn.f64 	%fd267, %fd30, %fd38, 0d0000000000000000;
	fma.rn.f64 	%fd268, %fd31, %fd39, %fd266;
	fma.rn.f64 	%fd269, %fd32, %fd40, %fd267;
	fma.rn.f64 	%fd270, %fd33, %fd41, %fd268;
	fma.rn.f64 	%fd271, %fd34, %fd42, %fd269;
	fma.rn.f64 	%fd69, %fd35, %fd43, %fd270;
	fma.rn.f64 	%fd70, %fd36, %fd44, %fd271;
	mov.f64 	%fd472, 0d0000000000000000;
	mov.f64 	%fd473, %fd472;
	@%p4 bra 	$L__BB63_13;
	ld.param.u64 	%rd45, [_Z32massMatrixMultiplyConstantKernelILi8ELi8ELi1EEviPKdS1_S1_S1_Pd_param_1];
	cvta.to.global.u64 	%rd31, %rd45;
	shl.b32 	%r52, %r1, 3;
	and.b32  	%r53, %r52, 504;
	shl.b32 	%r54, %r2, 9;
	or.b32  	%r55, %r53, %r54;
	mul.wide.s32 	%rd32, %r55, 8;
	add.s64 	%rd33, %rd31, %rd32;
	ld.global.nc.f64 	%fd472, [%rd33+24];
	cvt.u64.u32 	%rd34, %r53;
	cvt.s64.s32 	%rd35, %r54;
	or.b64  	%rd36, %rd34, %rd35;
	shl.b64 	%rd37, %rd36, 3;
	add.s64 	%rd38, %rd31, %rd37;
	ld.global.nc.f64 	%fd473, [%rd38+32];
$L__BB63_13:
	add.f64 	%fd272, %fd69, %fd70;
	sub.f64 	%fd273, %fd69, %fd70;
	mul.f64 	%fd274, %fd272, %fd472;
	mul.f64 	%fd275, %fd273, %fd473;
	sub.f64 	%fd276, %fd274, %fd275;
	add.f64 	%fd277, %fd274, %fd275;
	ld.const.f64 	%fd278, [const_oddDofToQuad];
	fma.rn.f64 	%fd279, %fd278, %fd52, 0d0000000000000000;
	ld.const.f64 	%fd280, [const_evenDofToQuad];
	fma.rn.f64 	%fd281, %fd280, %fd51, 0d0000000000000000;
	fma.rn.f64 	%fd282, %fd19, %fd60, %fd279;
	fma.rn.f64 	%fd283, %fd20, %fd59, %fd281;
	ld.const.f64 	%fd284, [const_oddDofToQuad+64];
	fma.rn.f64 	%fd285, %fd284, %fd68, %fd282;
	ld.const.f64 	%fd286, [const_evenDofToQuad+64];
	fma.rn.f64 	%fd287, %fd286, %fd67, %fd283;
	fma.rn.f64 	%fd288, %fd29, %fd277, %fd285;
	fma.rn.f64 	%fd289, %fd30, %fd276, %fd287;
	sub.f64 	%fd290, %fd288, %fd289;
	shl.b32 	%r56, %r1, 6;
	and.b32  	%r57, %r56, 448;
	mov.u32 	%r58, %tid.y;
	mov.u32 	%r59, _ZZ32massMatrixMultiplyConstantKernelILi8ELi8ELi1EEviPKdS1_S1_S1_PdE6s_tmp1;
	mad.lo.s32 	%r60, %r58, 4608, %r59;
	shr.u32 	%r61, %r1, 3;
	mad.lo.s32 	%r62, %r61, 72, %r60;
	mad.lo.s32 	%r63, %r61, 504, %r62;
	shl.b32 	%r64, %r1, 3;
	and.b32  	%r65, %r64, 56;
	add.s32 	%r66, %r63, %r65;
	add.s32 	%r67, %r66, %r57;
	st.shared.f64 	[%r67+56], %fd290;
	add.f64 	%fd291, %fd288, %fd289;
	st.shared.f64 	[%r67], %fd291;
	ld.const.f64 	%fd292, [const_oddDofToQuad+8];
	fma.rn.f64 	%fd293, %fd292, %fd52, 0d0000000000000000;
	ld.const.f64 	%fd294, [const_evenDofToQuad+8];
	fma.rn.f64 	%fd295, %fd294, %fd51, 0d0000000000000000;
	fma.rn.f64 	%fd296, %fd21, %fd60, %fd293;
	fma.rn.f64 	%fd297, %fd22, %fd59, %fd295;
	fma.rn.f64 	%fd298, %fd26, %fd68, %fd296;
	ld.const.f64 	%fd299, [const_evenDofToQuad+72];
	fma.rn.f64 	%fd300, %fd299, %fd67, %fd297;
	fma.rn.f64 	%fd301, %fd31, %fd277, %fd298;
	fma.rn.f64 	%fd302, %fd32, %fd276, %fd300;
	sub.f64 	%fd303, %fd301, %fd302;
	st.shared.f64 	[%r67+48], %fd303;
	add.f64 	%fd304, %fd301, %fd302;
	st.shared.f64 	[%r67+8], %fd304;
	ld.const.f64 	%fd305, [const_oddDofToQuad+16];
	fma.rn.f64 	%fd306, %fd305, %fd52, 0d0000000000000000;
	ld.const.f64 	%fd307, [const_evenDofToQuad+16];
	fma.rn.f64 	%fd308, %fd307, %fd51, 0d0000000000000000;
	fma.rn.f64 	%fd309, %fd23, %fd60, %fd306;
	fma.rn.f64 	%fd310, %fd24, %fd59, %fd308;
	ld.const.f64 	%fd311, [const_oddDofToQuad+80];
	fma.rn.f64 	%fd312, %fd311, %fd68, %fd309;
	ld.const.f64 	%fd313, [const_evenDofToQuad+80];
	fma.rn.f64 	%fd314, %fd313, %fd67, %fd310;
	fma.rn.f64 	%fd315, %fd33, %fd277, %fd312;
	fma.rn.f64 	%fd316, %fd34, %fd276, %fd314;
	sub.f64 	%fd317, %fd315, %fd316;
	st.shared.f64 	[%r67+40], %fd317;
	add.f64 	%fd318, %fd315, %fd316;
	st.shared.f64 	[%r67+16], %fd318;
	fma.rn.f64 	%fd319, %fd17, %fd52, 0d0000000000000000;
	fma.rn.f64 	%fd320, %fd18, %fd51, 0d0000000000000000;
	ld.const.f64 	%fd321, [const_oddDofToQuad+56];
	fma.rn.f64 	%fd322, %fd321, %fd60, %fd319;
	fma.rn.f64 	%fd323, %fd25, %fd59, %fd320;
	fma.rn.f64 	%fd324, %fd27, %fd68, %fd322;
	fma.rn.f64 	%fd325, %fd28, %fd67, %fd323;
	fma.rn.f64 	%fd326, %fd35, %fd277, %fd324;
	fma.rn.f64 	%fd327, %fd36, %fd276, %fd325;
	sub.f64 	%fd328, %fd326, %fd327;
	st.shared.f64 	[%r67+32], %fd328;
	add.f64 	%fd329, %fd326, %fd327;
	st.shared.f64 	[%r67+24], %fd329;
$L__BB63_14:
	setp.gt.u32 	%p8, %r1, 63;
	bar.sync 	0;
	@%p8 bra 	$L__BB63_16;
	mov.u32 	%r68, %tid.y;
	mov.u32 	%r69, _ZZ32massMatrixMultiplyConstantKernelILi8ELi8ELi1EEviPKdS1_S1_S1_PdE6s_tmp1;
	mad.lo.s32 	%r70, %r68, 4608, %r69;
	mov.u32 	%r71, %tid.x;
	shr.u32 	%r72, %r71, 3;
	mad.lo.s32 	%r73, %r72, 72, %r70;
	mad.lo.s32 	%r74, %r72, 504, %r73;
	shl.b32 	%r75, %r71, 3;
	and.b32  	%r76, %r75, 56;
	add.s32 	%r77, %r74, %r76;
	ld.shared.f64 	%fd330, [%r77];
	ld.shared.f64 	%fd331, [%r77+504];
	add.f64 	%fd332, %fd330, %fd331;
	sub.f64 	%fd333, %fd330, %fd331;
	ld.shared.f64 	%fd334, [%r77+72];
	ld.shared.f64 	%fd335, [%r77+432];
	add.f64 	%fd336, %fd334, %fd335;
	sub.f64 	%fd337, %fd334, %fd335;
	ld.shared.f64 	%fd338, [%r77+144];
	ld.shared.f64 	%fd339, [%r77+360];
	add.f64 	%fd340, %fd338, %fd339;
	sub.f64 	%fd341, %fd338, %fd339;
	ld.shared.f64 	%fd342, [%r77+216];
	ld.shared.f64 	%fd343, [%r77+288];
	add.f64 	%fd344, %fd342, %fd343;
	sub.f64 	%fd345, %fd342, %fd343;
	ld.const.f64 	%fd346, [const_oddDofToQuad];
	fma.rn.f64 	%fd347, %fd346, %fd332, 0d0000000000000000;
	ld.const.f64 	%fd348, [const_evenDofToQuad];
	fma.rn.f64 	%fd349, %fd348, %fd333, 0d0000000000000000;
	fma.rn.f64 	%fd350, %fd19, %fd336, %fd347;
	fma.rn.f64 	%fd351, %fd20, %fd337, %fd349;
	ld.const.f64 	%fd352, [const_oddDofToQuad+64];
	fma.rn.f64 	%fd353, %fd352, %fd340, %fd350;
	ld.const.f64 	%fd354, [const_evenDofToQuad+64];
	fma.rn.f64 	%fd355, %fd354, %fd341, %fd351;
	fma.rn.f64 	%fd356, %fd29, %fd344, %fd353;
	fma.rn.f64 	%fd357, %fd30, %fd345, %fd355;
	sub.f64 	%fd358, %fd356, %fd357;
	st.shared.f64 	[%r77+504], %fd358;
	add.f64 	%fd359, %fd356, %fd357;
	st.shared.f64 	[%r77], %fd359;
	ld.const.f64 	%fd360, [const_oddDofToQuad+8];
	fma.rn.f64 	%fd361, %fd360, %fd332, 0d0000000000000000;
	ld.const.f64 	%fd362, [const_evenDofToQuad+8];
	fma.rn.f64 	%fd363, %fd362, %fd333, 0d0000000000000000;
	fma.rn.f64 	%fd364, %fd21, %fd336, %fd361;
	fma.rn.f64 	%fd365, %fd22, %fd337, %fd363;
	fma.rn.f64 	%fd366, %fd26, %fd340, %fd364;
	ld.const.f64 	%fd367, [const_evenDofToQuad+72];
	fma.rn.f64 	%fd368, %fd367, %fd341, %fd365;
	fma.rn.f64 	%fd369, %fd31, %fd344, %fd366;
	fma.rn.f64 	%fd370, %fd32, %fd345, %fd368;
	sub.f64 	%fd371, %fd369, %fd370;
	st.shared.f64 	[%r77+432], %fd371;
	add.f64 	%fd372, %fd369, %fd370;
	st.shared.f64 	[%r77+72], %fd372;
	ld.const.f64 	%fd373, [const_oddDofToQuad+16];
	fma.rn.f64 	%fd374, %fd373, %fd332, 0d0000000000000000;
	ld.const.f64 	%fd375, [const_evenDofToQuad+16];
	fma.rn.f64 	%fd376, %fd375, %fd333, 0d0000000000000000;
	fma.rn.f64 	%fd377, %fd23, %fd336, %fd374;
	fma.rn.f64 	%fd378, %fd24, %fd337, %fd376;
	ld.const.f64 	%fd379, [const_oddDofToQuad+80];
	fma.rn.f64 	%fd380, %fd379, %fd340, %fd377;
	ld.const.f64 	%fd381, [const_evenDofToQuad+80];
	fma.rn.f64 	%fd382, %fd381, %fd341, %fd378;
	fma.rn.f64 	%fd383, %fd33, %fd344, %fd380;
	fma.rn.f64 	%fd384, %fd34, %fd345, %fd382;
	sub.f64 	%fd385, %fd383, %fd384;
	st.shared.f64 	[%r77+360], %fd385;
	add.f64 	%fd386, %fd383, %fd384;
	st.shared.f64 	[%r77+144], %fd386;
	fma.rn.f64 	%fd387, %fd17, %fd332, 0d0000000000000000;
	fma.rn.f64 	%fd388, %fd18, %fd333, 0d0000000000000000;
	ld.const.f64 	%fd389, [const_oddDofToQuad+56];
	fma.rn.f64 	%fd390, %fd389, %fd336, %fd387;
	fma.rn.f64 	%fd391, %fd25, %fd337, %fd388;
	fma.rn.f64 	%fd392, %fd27, %fd340, %fd390;
	fma.rn.f64 	%fd393, %fd28, %fd341, %fd391;
	fma.rn.f64 	%fd394, %fd35, %fd344, %fd392;
	fma.rn.f64 	%fd395, %fd36, %fd345, %fd393;
	sub.f64 	%fd396, %fd394, %fd395;
	st.shared.f64 	[%r77+288], %fd396;
	add.f64 	%fd397, %fd394, %fd395;
	st.shared.f64 	[%r77+216], %fd397;
$L__BB63_16:
	setp.ge.s32 	%p9, %r2, %r5;
	bar.sync 	0;
	mov.u32 	%r78, %tid.y;
	mov.u32 	%r79, _ZZ32massMatrixMultiplyConstantKernelILi8ELi8ELi1EEviPKdS1_S1_S1_PdE6s_tmp1;
	mad.lo.s32 	%r80, %r78, 4608, %r79;
	mov.u32 	%r81, %tid.x;
	shr.u32 	%r82, %r81, 3;
	mad.lo.s32 	%r83, %r82, 72, %r80;
	shl.b32 	%r84, %r81, 3;
	and.b32  	%r85, %r84, 56;
	add.s32 	%r86, %r83, %r85;
	ld.shared.f64 	%fd398, [%r86];
	ld.shared.f64 	%fd399, [%r86+4032];
	add.f64 	%fd400, %fd398, %fd399;
	sub.f64 	%fd401, %fd398, %fd399;
	ld.shared.f64 	%fd402, [%r86+576];
	ld.shared.f64 	%fd403, [%r86+3456];
	add.f64 	%fd404, %fd402, %fd403;
	sub.f64 	%fd405, %fd402, %fd403;
	ld.shared.f64 	%fd406, [%r86+1152];
	ld.shared.f64 	%fd407, [%r86+2880];
	add.f64 	%fd408, %fd406, %fd407;
	sub.f64 	%fd409, %fd406, %fd407;
	ld.shared.f64 	%fd410, [%r86+1728];
	ld.shared.f64 	%fd411, [%r86+2304];
	add.f64 	%fd412, %fd410, %fd411;
	sub.f64 	%fd413, %fd410, %fd411;
	ld.const.f64 	%fd414, [const_oddDofToQuad];
	fma.rn.f64 	%fd415, %fd414, %fd400, 0d0000000000000000;
	ld.const.f64 	%fd416, [const_evenDofToQuad];
	fma.rn.f64 	%fd417, %fd416, %fd401, 0d0000000000000000;
	fma.rn.f64 	%fd418, %fd19, %fd404, %fd415;
	fma.rn.f64 	%fd419, %fd20, %fd405, %fd417;
	ld.const.f64 	%fd420, [const_oddDofToQuad+64];
	fma.rn.f64 	%fd421, %fd420, %fd408, %fd418;
	ld.const.f64 	%fd422, [const_evenDofToQuad+64];
	fma.rn.f64 	%fd423, %fd422, %fd409, %fd419;
	fma.rn.f64 	%fd75, %fd29, %fd412, %fd421;
	fma.rn.f64 	%fd76, %fd30, %fd413, %fd423;
	ld.const.f64 	%fd424, [const_oddDofToQuad+8];
	fma.rn.f64 	%fd425, %fd424, %fd400, 0d0000000000000000;
	ld.const.f64 	%fd426, [const_evenDofToQuad+8];
	fma.rn.f64 	%fd427, %fd426, %fd401, 0d0000000000000000;
	fma.rn.f64 	%fd428, %fd21, %fd404, %fd425;
	fma.rn.f64 	%fd429, %fd22, %fd405, %fd427;
	fma.rn.f64 	%fd430, %fd26, %fd408, %fd428;
	ld.const.f64 	%fd431, [const_evenDofToQuad+72];
	fma.rn.f64 	%fd432, %fd431, %fd409, %fd429;
	fma.rn.f64 	%fd77, %fd31, %fd412, %fd430;
	fma.rn.f64 	%fd78, %fd32, %fd413, %fd432;
	ld.const.f64 	%fd433, [const_oddDofToQuad+16];
	fma.rn.f64 	%fd434, %fd433, %fd400, 0d0000000000000000;
	ld.const.f64 	%fd435, [const_evenDofToQuad+16];
	fma.rn.f64 	%fd436, %fd435, %fd401, 0d0000000000000000;
	fma.rn.f64 	%fd437, %fd23, %fd404, %fd434;
	fma.rn.f64 	%fd438, %fd24, %fd405, %fd436;
	ld.const.f64 	%fd439, [const_oddDofToQuad+80];
	fma.rn.f64 	%fd440, %fd439, %fd408, %fd437;
	ld.const.f64 	%fd441, [const_evenDofToQuad+80];
	fma.rn.f64 	%fd442, %fd441, %fd409, %fd438;
	fma.rn.f64 	%fd79, %fd33, %fd412, %fd440;
	fma.rn.f64 	%fd80, %fd34, %fd413, %fd442;
	fma.rn.f64 	%fd443, %fd17, %fd400, 0d0000000000000000;
	fma.rn.f64 	%fd444, %fd18, %fd401, 0d0000000000000000;
	ld.const.f64 	%fd445, [const_oddDofToQuad+56];
	fma.rn.f64 	%fd446, %fd445, %fd404, %fd443;
	fma.rn.f64 	%fd447, %fd25, %fd405, %fd444;
	fma.rn.f64 	%fd448, %fd27, %fd408, %fd446;
	fma.rn.f64 	%fd449, %fd28, %fd409, %fd447;
	fma.rn.f64 	%fd81, %fd35, %fd412, %fd448;
	fma.rn.f64 	%fd82, %fd36, %fd413, %fd449;
	@%p9 bra 	$L__BB63_18;
	ld.param.u64 	%rd46, [_Z32massMatrixMultiplyConstantKernelILi8ELi8ELi1EEviPKdS1_S1_S1_Pd_param_5];
	shl.b32 	%r88, %r2, 9;
	add.s32 	%r89, %r81, %r88;
	cvta.to.global.u64 	%rd39, %rd46;
	mul.wide.s32 	%rd40, %r89, 8;
	add.s64 	%rd41, %rd39, %rd40;
	add.f64 	%fd450, %fd75, %fd76;
	st.global.f64 	[%rd41], %fd450;
	add.f64 	%fd451, %fd77, %fd78;
	st.global.f64 	[%rd41+512], %fd451;
	add.f64 	%fd452, %fd79, %fd80;
	st.global.f64 	[%rd41+1024], %fd452;
	add.f64 	%fd453, %fd81, %fd82;
	st.global.f64 	[%rd41+1536], %fd453;
	sub.f64 	%fd454, %fd81, %fd82;
	st.global.f64 	[%rd41+2048], %fd454;
	sub.f64 	%fd455, %fd79, %fd80;
	st.global.f64 	[%rd41+2560], %fd455;
	sub.f64 	%fd456, %fd77, %fd78;
	st.global.f64 	[%rd41+3072], %fd456;
	sub.f64 	%fd457, %fd75, %fd76;
	st.global.f64 	[%rd41+3584], %fd457;
$L__BB63_18:
	ret;

}
	// .globl	_Z32massMatrixMultiplyRegisterKernelILi8ELi9ELi1EEviPKdS1_S1_S1_Pd
.visible .entry _Z32massMatrixMultiplyRegisterKernelILi8ELi9ELi1EEviPKdS1_S1_S1_Pd(
	.param .u32 _Z32massMatrixMultiplyRegisterKernelILi8ELi9ELi1EEviPKdS1_S1_S1_Pd_param_0,
	.param .u64 .ptr .align 1 _Z32massMatrixMultiplyRegisterKernelILi8ELi9ELi1EEviPKdS1_S1_S1_Pd_param_1,
	.param .u64 .ptr .align 1 _Z32massMatrixMultiplyRegisterKernelILi8ELi9ELi1EEviPKdS1_S1_S1_Pd_param_2,
	.param .u64 .ptr .align 1 _Z32massMatrixMultiplyRegisterKernelILi8ELi9ELi1EEviPKdS1_S1_S1_Pd_param_3,
	.param .u64 .ptr .align 1 _Z32massMatrixMultiplyRegisterKernelILi8ELi9ELi1EEviPKdS1_S1_S1_Pd_param_4,
	.param .u64 .ptr .align 1 _Z32massMatrixMultiplyRegisterKernelILi8ELi9ELi1EEviPKdS1_S1_S1_Pd_param_5
)
{
	.reg .pred 	%p<15>;
	.reg .b16 	%rs<7>;
	.reg .b32 	%r<71>;
	.reg .b64 	%rd<38>;
	.reg .b64 	%fd<491>;
	// demoted variable
	.shared .align 8 .b8 _ZZ32massMatrixMultiplyRegisterKernelILi8ELi9ELi1EEviPKdS1_S1_S1_PdE6s_tmp1[5832];
	// demoted variable
	.shared .align 8 .b8 _ZZ32massMatrixMultiplyRegisterKernelILi8ELi9ELi1EEviPKdS1_S1_S1_PdE14s_oddDofToQuad[160];
	// demoted variable
	.shared .align 8 .b8 _ZZ32massMatrixMultiplyRegisterKernelILi8ELi9ELi1EEviPKdS1_S1_S1_PdE15s_evenDofToQuad[160];
	ld.param.u32 	%r22, [_Z32massMatrixMultiplyRegisterKernelILi8ELi9ELi1EEviPKdS1_S1_S1_Pd_param_0];
	ld.param.u64 	%rd2, [_Z32massMatrixMultiplyRegisterKernelILi8ELi9ELi1EEviPKdS1_S1_S1_Pd_param_2];
	ld.param.u64 	%rd3, [_Z32massMatrixMultiplyRegisterKernelILi8ELi9ELi1EEviPKdS1_S1_S1_Pd_param_3];
	ld.param.u64 	%rd4, [_Z32massMatrixMultiplyRegisterKernelILi8ELi9ELi1EEviPKdS1_S1_S1_Pd_param_4];
	mov.u32 	%r70, %tid.x;
	mov.u32 	%r2, %tid.y;
	mov.u32 	%r23, %ctaid.x;
	add.s32 	%r3, %r23, %r2;
	and.b32  	%r4, %r70, 7;
	and.b32  	%r5, %r70, 1016;
	setp.ge.s32 	%p1, %r3, %r22;
	@%p1 bra 	$L__BB64_2;
	cvta.to.global.u64 	%rd6, %rd4;
	add.s32 	%r24, %r4, %r5;
	shl.b32 	%r25, %r3, 9;
	add.s32 	%r26, %r24, %r25;
	mul.wide.s32 	%rd7, %r26, 8;
	add.s64 	%rd8, %rd6, %rd7;
	ld.global.nc.f64 	%fd481, [%rd8];
	ld.global.nc.f64 	%fd480, [%rd8+512];
	ld.global.nc.f64 	%fd479, [%rd8+1024];
	ld.global.nc.f64 	%fd478, [%rd8+1536];
	ld.global.nc.f64 	%fd477, [%rd8+2048];
	ld.global.nc.f64 	%fd476, [%rd8+2560];
	ld.global.nc.f64 	%fd475, [%rd8+3072];
	ld.global.nc.f64 	%fd474, [%rd8+3584];
$L__BB64_2:
	setp.gt.u32 	%p2, %r70, 19;
	@%p2 bra 	$L__BB64_4;
	cvta.to.global.u64 	%rd9, %rd2;
	mul.wide.u32 	%rd10, %r70, 8;
	add.s64 	%rd11, %rd9, %rd10;
	ld.global.nc.f64 	%fd110, [%rd11];
	shl.b32 	%r27, %r70, 3;
	mov.u32 	%r28, _ZZ32massMatrixMultiplyRegisterKernelILi8ELi9ELi1EEviPKdS1_S1_S1_PdE14s_oddDofToQuad;
	add.s32 	%r29, %r28, %r27;
	st.shared.f64 	[%r29], %fd110;
	cvta.to.global.u64 	%rd12, %rd3;
	add.s64 	%rd13, %rd12, %rd10;
	ld.global.nc.f64 	%fd111, [%rd13];
	mov.u32 	%r30, _ZZ32massMatrixMultiplyRegisterKernelILi8ELi9ELi1EEviPKdS1_S1_S1_PdE15s_evenDofToQuad;
	add.s32 	%r31, %r30, %r27;
	st.shared.f64 	[%r31], %fd111;
$L__BB64_4:
	bar.sync 	0;
	ld.shared.f64 	%fd17, [_ZZ32massMatrixMultiplyRegisterKernelILi8ELi9ELi1EEviPKdS1_S1_S1_PdE14s_oddDofToQuad];
	ld.shared.f64 	%fd18, [_ZZ32massMatrixMultiplyRegisterKernelILi8ELi9ELi1EEviPKdS1_S1_S1_PdE15s_evenDofToQuad];
	ld.shared.f64 	%fd19, [_ZZ32massMatrixMultiplyRegisterKernelILi8ELi9ELi1EEviPKdS1_S1_S1_PdE14s_oddDofToQuad+8];
	ld.shared.f64 	%fd20, [_ZZ32massMatrixMultiplyRegisterKernelILi8ELi9ELi1EEviPKdS1_S1_S1_PdE15s_evenDofToQuad+8];
	ld.shared.f64 	%fd21, [_ZZ32massMatrixMultiplyRegisterKernelILi8ELi9ELi1EEviPKdS1_S1_S1_PdE14s_oddDofToQuad+16];
	ld.shared.f64 	%fd22, [_ZZ32massMatrixMultiplyRegisterKernelILi8ELi9ELi1EEviPKdS1_S1_S1_PdE15s_evenDofToQuad+16];
	ld.shared.f64 	%fd23, [_ZZ32massMatrixMultiplyRegisterKernelILi8ELi9ELi1EEviPKdS1_S1_S1_PdE14s_oddDofToQuad+24];
	ld.shared.f64 	%fd24, [_ZZ32massMatrixMultiplyRegisterKernelILi8ELi9ELi1EEviPKdS1_S1_S1_PdE15s_evenDofToQuad+24];
	ld.shared.f64 	%fd25, [_ZZ32massMatrixMultiplyRegisterKernelILi8ELi9ELi1EEviPKdS1_S1_S1_PdE14s_oddDofToQuad+32];
	ld.shared.f64 	%fd26, [_ZZ32massMatrixMultiplyRegisterKernelILi8ELi9ELi1EEviPKdS1_S1_S1_PdE15s_evenDofToQuad+32];
	ld.shared.f64 	%fd27, [_ZZ32massMatrixMultiplyRegisterKernelILi8ELi9ELi1EEviPKdS1_S1_S1_PdE14s_oddDofToQuad+40];
	ld.shared.f64 	%fd28, [_ZZ32massMatrixMultiplyRegisterKernelILi8ELi9ELi1EEviPKdS1_S1_S1_PdE15s_evenDofToQuad+40];
	ld.shared.f64 	%fd29, [_ZZ32massMatrixMultiplyRegisterKernelILi8ELi9ELi1EEviPKdS1_S1_S1_PdE14s_oddDofToQuad+48];
	ld.shared.f64 	%fd30, [_ZZ32massMatrixMultiplyRegisterKernelILi8ELi9ELi1EEviPKdS1_S1_S1_PdE15s_evenDofToQuad+48];
	ld.shared.f64 	%fd31, [_ZZ32massMatrixMultiplyRegisterKernelILi8ELi9ELi1EEviPKdS1_S1_S1_PdE14s_oddDofToQuad+56];
	ld.shared.f64 	%fd32, [_ZZ32massMatrixMultiplyRegisterKernelILi8ELi9ELi1EEviPKdS1_S1_S1_PdE15s_evenDofToQuad+56];
	ld.shared.f64 	%fd33, [_ZZ32massMatrixMultiplyRegisterKernelILi8ELi9ELi1EEviPKdS1_S1_S1_PdE14s_oddDofToQuad+64];
	ld.shared.f64 	%fd34, [_ZZ32massMatrixMultiplyRegisterKernelILi8ELi9ELi1EEviPKdS1_S1_S1_PdE15s_evenDofToQuad+64];
	ld.shared.f64 	%fd35, [_ZZ32massMatrixMultiplyRegisterKernelILi8ELi9ELi1EEviPKdS1_S1_S1_PdE14s_oddDofToQuad+72];
	ld.shared.f64 	%fd36, [_ZZ32massMatrixMultiplyRegisterKernelILi8ELi9ELi1EEviPKdS1_S1_S1_PdE15s_evenDofToQuad+72];
	ld.shared.f64 	%fd37, [_ZZ32massMatrixMultiplyRegisterKernelILi8ELi9ELi1EEviPKdS1_S1_S1_PdE14s_oddDofToQuad+80];
	ld.shared.f64 	%fd38, [_ZZ32massMatrixMultiplyRegisterKernelILi8ELi9ELi1EEviPKdS1_S1_S1_PdE15s_evenDofToQuad+80];
	ld.shared.f64 	%fd39, [_ZZ32massMatrixMultiplyRegisterKernelILi8ELi9ELi1EEviPKdS1_S1_S1_PdE14s_oddDofToQuad+88];
	ld.shared.f64 	%fd40, [_ZZ32massMatrixMultiplyRegisterKernelILi8ELi9ELi1EEviPKdS1_S1_S1_PdE15s_evenDofToQuad+88];
	ld.shared.f64 	%fd41, [_ZZ32massMatrixMultiplyRegisterKernelILi8ELi9ELi1EEviPKdS1_S1_S1_PdE14s_oddDofToQuad+96];
	ld.shared.f64 	%fd42, [_ZZ32massMatrixMultiplyRegisterKernelILi8ELi9ELi1EEviPKdS1_S1_S1_PdE15s_evenDofToQuad+96];
	ld.shared.f64 	%fd43, [_ZZ32massMatrixMultiplyRegisterKernelILi8ELi9ELi1EEviPKdS1_S1_S1_PdE14s_oddDofToQuad+104];
	ld.shared.f64 	%fd44, [_ZZ32massMatrixMultiplyRegisterKernelILi8ELi9ELi1EEviPKdS1_S1_S1_PdE15s_evenDofToQuad+104];
	ld.shared.f64 	%fd45, [_ZZ32massMatrixMultiplyRegisterKernelILi8ELi9ELi1EEviPKdS1_S1_S1_PdE14s_oddDofToQuad+112];
	ld.shared.f64 	%fd46, [_ZZ32massMatrixMultiplyRegisterKernelILi8ELi9ELi1EEviPKdS1_S1_S1_PdE15s_evenDofToQuad+112];
	ld.shared.f64 	%fd47, [_ZZ32massMatrixMultiplyRegisterKernelILi8ELi9ELi1EEviPKdS1_S1_S1_PdE14s_oddDofToQuad+120];
	ld.shared.f64 	%fd48, [_ZZ32massMatrixMultiplyRegisterKernelILi8ELi9ELi1EEviPKdS1_S1_S1_PdE15s_evenDofToQuad+120];
	ld.shared.f64 	%fd49, [_ZZ32massMatrixMultiplyRegisterKernelILi8ELi9ELi1EEviPKdS1_S1_S1_PdE14s_oddDofToQuad+128];
	ld.shared.f64 	%fd50, [_ZZ32massMatrixMultiplyRegisterKernelILi8ELi9ELi1EEviPKdS1_S1_S1_PdE15s_evenDofToQuad+128];
	ld.shared.f64 	%fd51, [_ZZ32massMatrixMultiplyRegisterKernelILi8ELi9ELi1EEviPKdS1_S1_S1_PdE14s_oddDofToQuad+136];
	ld.shared.f64 	%fd52, [_ZZ32massMatrixMultiplyRegisterKernelILi8ELi9ELi1EEviPKdS1_S1_S1_PdE15s_evenDofToQuad+136];
	ld.shared.f64 	%fd53, [_ZZ32massMatrixMultiplyRegisterKernelILi8ELi9ELi1EEviPKdS1_S1_S1_PdE14s_oddDofToQuad+144];
	ld.shared.f64 	%fd54, [_ZZ32massMatrixMultiplyRegisterKernelILi8ELi9ELi1EEviPKdS1_S1_S1_PdE15s_evenDofToQuad+144];
	ld.shared.f64 	%fd55, [_ZZ32massMatrixMultiplyRegisterKernelILi8ELi9ELi1EEviPKdS1_S1_S1_PdE14s_oddDofToQuad+152];
	ld.shared.f64 	%fd56, [_ZZ32massMatrixMultiplyRegisterKernelILi8ELi9ELi1EEviPKdS1_S1_S1_PdE15s_evenDofToQuad+152];
	shr.u32 	%r6, %r70, 3;
	add.f64 	%fd112, %fd481, %fd474;
	sub.f64 	%fd113, %fd481, %fd474;
	add.f64 	%fd114, %fd480, %fd475;
	sub.f64 	%fd115, %fd480, %fd475;
	add.f64 	%fd116, %fd479, %fd476;
	sub.f64 	%fd117, %fd479, %fd476;
	add.f64 	%fd118, %fd478, %fd477;
	sub.f64 	%fd119, %fd478, %fd477;
	mov.u32 	%r32, _ZZ32massMatrixMultiplyRegisterKernelILi8ELi9ELi1EEviPKdS1_S1_S1_PdE6s_tmp1;
	mad.lo.s32 	%r33, %r2, 5832, %r32;
	mad.lo.s32 	%r34, %r6, 72, %r33;
	shl.b32 	%r35, %r4, 3;
	add.s32 	%r7, %r34, %r35;
	fma.rn.f64 	%fd120, %fd17, %fd112, 0d0000000000000000;
	fma.rn.f64 	%fd121, %fd18, %fd113, 0d0000000000000000;
	fma.rn.f64 	%fd122, %fd19, %fd114, %fd120;
	fma.rn.f64 	%fd123, %fd20, %fd115, %fd121;
	fma.rn.f64 	%fd124, %fd21, %fd116, %fd122;
	fma.rn.f64 	%fd125, %fd22, %fd117, %fd123;
	fma.rn.f64 	%fd126, %fd23, %fd118, %fd124;
	fma.rn.f64 	%fd127, %fd24, %fd119, %fd125;
	sub.f64 	%fd128, %fd126, %fd127;
	st.shared.f64 	[%r7+5184], %fd128;
	add.f64 	%fd129, %fd127, %fd126;
	st.shared.f64 	[%r7], %fd129;
	fma.rn.f64 	%fd130, %fd25, %fd112, 0d0000000000000000;
	fma.rn.f64 	%fd131, %fd26, %fd113, 0d0000000000000000;
	fma.rn.f64 	%fd132, %fd27, %fd114, %fd130;
	fma.rn.f64 	%fd133, %fd28, %fd115, %fd131;
	fma.rn.f64 	%fd134, %fd29, %fd116, %fd132;
	fma.rn.f64 	%fd135, %fd30, %fd117, %fd133;
	fma.rn.f64 	%fd136, %fd31, %fd118, %fd134;
	fma.rn.f64 	%fd137, %fd32, %fd119, %fd135;
	sub.f64 	%fd138, %fd136, %fd137;
	st.shared.f64 	[%r7+4536], %fd138;
	add.f64 	%fd139, %fd137, %fd136;
	st.shared.f64 	[%r7+648], %fd139;
	fma.rn.f64 	%fd140, %fd33, %fd112, 0d0000000000000000;
	fma.rn.f64 	%fd141, %fd34, %fd113, 0d0000000000000000;
	fma.rn.f64 	%fd142, %fd35, %fd114, %fd140;
	fma.rn.f64 	%fd143, %fd36, %fd115, %fd141;
	fma.rn.f64 	%fd144, %fd37, %fd116, %fd142;
	fma.rn.f64 	%fd145, %fd38, %fd117, %fd143;
	fma.rn.f64 	%fd146, %fd39, %fd118, %fd144;
	fma.rn.f64 	%fd147, %fd40, %fd119, %fd145;
	sub.f64 	%fd148, %fd146, %fd147;
	st.shared.f64 	[%r7+3888], %fd148;
	add.f64 	%fd149, %fd147, %fd146;
	st.shared.f64 	[%r7+1296], %fd149;
	fma.rn.f64 	%fd150, %fd41, %fd112, 0d0000000000000000;
	fma.rn.f64 	%fd151, %fd42, %fd113, 0d0000000000000000;
	fma.rn.f64 	%fd152, %fd43, %fd114, %fd150;
	fma.rn.f64 	%fd153, %fd44, %fd115, %fd151;
	fma.rn.f64 	%fd154, %fd45, %fd116, %fd152;
	fma.rn.f64 	%fd155, %fd46, %fd117, %fd153;
	fma.rn.f64 	%fd156, %fd47, %fd118, %fd154;
	fma.rn.f64 	%fd157, %fd48, %fd119, %fd155;
	sub.f64 	%fd158, %fd156, %fd157;
	st.shared.f64 	[%r7+3240], %fd158;
	add.f64 	%fd159, %fd157, %fd156;
	st.shared.f64 	[%r7+1944], %fd159;
	fma.rn.f64 	%fd160, %fd49, %fd112, 0d0000000000000000;
	fma.rn.f64 	%fd161, %fd50, %fd113, 0d0000000000000000;
	fma.rn.f64 	%fd162, %fd51, %fd114, %fd160;
	fma.rn.f64 	%fd163, %fd52, %fd115, %fd161;
	fma.rn.f64 	%fd164, %fd53, %fd116, %fd162;
	fma.rn.f64 	%fd165, %fd54, %fd117, %fd163;
	fma.rn.f64 	%fd166, %fd55, %fd118, %fd164;
	fma.rn.f64 	%fd167, %fd56, %fd119, %fd165;
	add.f64 	%fd168, %fd167, %fd166;
	st.shared.f64 	[%r7+2592], %fd168;
	bar.sync 	0;
	setp.gt.u32 	%p3, %r70, 71;
	@%p3 bra 	$L__BB64_7;
	mul.lo.s32 	%r36, %r6, 648;
	mad.lo.s32 	%r37, %r2, 5832, %r36;
	shl.b32 	%r38, %r4, 3;
	add.s32 	%r39, %r37, %r38;
	mov.u32 	%r40, _ZZ32massMatrixMultiplyRegisterKernelILi8ELi9ELi1EEviPKdS1_S1_S1_PdE6s_tmp1;
	add.s32 	%r41, %r39, %r40;
	add.s32 	%r66, %r41, 288;
	mov.u32 	%r67, %r70;
$L__BB64_6:
	ld.shared.f64 	%fd169, [%r66+-288];
	ld.shared.f64 	%fd170, [%r66+216];
	add.f64 	%fd171, %fd169, %fd170;
	sub.f64 	%fd172, %fd169, %fd170;
	ld.shared.f64 	%fd173, [%r66+-216];
	ld.shared.f64 	%fd174, [%r66+144];
	add.f64 	%fd175, %fd173, %fd174;
	sub.f64 	%fd176, %fd173, %fd174;
	ld.shared.f64 	%fd177, [%r66+-144];
	ld.shared.f64 	%fd178, [%r66+72];
	add.f64 	%fd179, %fd177, %fd178;
	sub.f64 	%fd180, %fd177, %fd178;
	ld.shared.f64 	%fd181, [%r66+-72];
	ld.shared.f64 	%fd182, [%r66];
	add.f64 	%fd183, %fd181, %fd182;
	sub.f64 	%fd184, %fd181, %fd182;
	fma.rn.f64 	%fd185, %fd17, %fd171, 0d0000000000000000;
	fma.rn.f64 	%fd186, %fd18, %fd172, 0d0000000000000000;
	fma.rn.f64 	%fd187, %fd19, %fd175, %fd185;
	fma.rn.f64 	%fd188, %fd20, %fd176, %fd186;
	fma.rn.f64 	%fd189, %fd21, %fd179, %fd187;
	fma.rn.f64 	%fd190, %fd22, %fd180, %fd188;
	fma.rn.f64 	%fd191, %fd23, %fd183, %fd189;
	fma.rn.f64 	%fd192, %fd24, %fd184, %fd190;
	sub.f64 	%fd193, %fd191, %fd192;
	st.shared.f64 	[%r66+288], %fd193;
	add.f64 	%fd194, %fd192, %fd191;
	st.shared.f64 	[%r66+-288], %fd194;
	fma.rn.f64 	%fd195, %fd25, %fd171, 0d0000000000000000;
	fma.rn.f64 	%fd196, %fd26, %fd172, 0d0000000000000000;
	fma.rn.f64 	%fd197, %fd27, %fd175, %fd195;
	fma.rn.f64 	%fd198, %fd28, %fd176, %fd196;
	fma.rn.f64 	%fd199, %fd29, %fd179, %fd197;
	fma.rn.f64 	%fd200, %fd30, %fd180, %fd198;
	fma.rn.f64 	%fd201, %fd31, %fd183, %fd199;
	fma.rn.f64 	%fd202, %fd32, %fd184, %fd200;
	sub.f64 	%fd203, %fd201, %fd202;
	st.shared.f64 	[%r66+216], %fd203;
	add.f64 	%fd204, %fd202, %fd201;
	st.shared.f64 	[%r66+-216], %fd204;
	fma.rn.f64 	%fd205, %fd33, %fd171, 0d0000000000000000;
	fma.rn.f64 	%fd206, %fd34, %fd172, 0d0000000000000000;
	fma.rn.f64 	%fd207, %fd35, %fd175, %fd205;
	fma.rn.f64 	%fd208, %fd36, %fd176, %fd206;
	fma.rn.f64 	%fd209, %fd37, %fd179, %fd207;
	fma.rn.f64 	%fd210, %fd38, %fd180, %fd208;
	fma.rn.f64 	%fd211, %fd39, %fd183, %fd209;
	fma.rn.f64 	%fd212, %fd40, %fd184, %fd210;
	sub.f64 	%fd213, %fd211, %fd212;
	st.shared.f64 	[%r66+144], %fd213;
	add.f64 	%fd214, %fd212, %fd211;
	st.shared.f64 	[%r66+-144], %fd214;
	fma.rn.f64 	%fd215, %fd41, %fd171, 0d0000000000000000;
	fma.rn.f64 	%fd216, %fd42, %fd172, 0d0000000000000000;
	fma.rn.f64 	%fd217, %fd43, %fd175, %fd215;
	fma.rn.f64 	%fd218, %fd44, %fd176, %fd216;
	fma.rn.f64 	%fd219, %fd45, %fd179, %fd217;
	fma.rn.f64 	%fd220, %fd46, %fd180, %fd218;
	fma.rn.f64 	%fd221, %fd47, %fd183, %fd219;
	fma.rn.f64 	%fd222, %fd48, %fd184, %fd220;
	sub.f64 	%fd223, %fd221, %fd222;
	st.shared.f64 	[%r66+72], %fd223;
	add.f64 	%fd224, %fd222, %fd221;
	st.shared.f64 	[%r66+-72], %fd224;
	fma.rn.f64 	%fd225, %fd49, %fd171, 0d0000000000000000;
	fma.rn.f64 	%fd226, %fd50, %fd172, 0d0000000000000000;
	fma.rn.f64 	%fd227, %fd51, %fd175, %fd225;
	fma.rn.f64 	%fd228, %fd52, %fd176, %fd226;
	fma.rn.f64 	%fd229, %fd53, %fd179, %fd227;
	fma.rn.f64 	%fd230, %fd54, %fd180, %fd228;
	fma.rn.f64 	%fd231, %fd55, %fd183, %fd229;
	fma.rn.f64 	%fd232, %fd56, %fd184, %fd230;
	add.f64 	%fd233, %fd232, %fd231;
	st.shared.f64 	[%r66], %fd233;
	add.s32 	%r11, %r67, 64;
	add.s32 	%r66, %r66, 5184;
	setp.lt.u32 	%p4, %r67, 8;
	mov.u32 	%r67, %r11;
	@%p4 bra 	$L__BB64_6;
$L__BB64_7:
	bar.sync 	0;
	setp.gt.u32 	%p5, %r70, 80;
	@%p5 bra 	$L__BB64_20;
	mov.u32 	%r42, _ZZ32massMatrixMultiplyRegisterKernelILi8ELi9ELi1EEviPKdS1_S1_S1_PdE6s_tmp1;
	mad.lo.s32 	%r43, %r2, 5832, %r42;
	mov.u32 	%r68, %r70;
$L__BB64_9:
	setp.ge.s32 	%p6, %r3, %r22;
	cvt.u16.u32 	%rs1, %r68;
	mul.lo.s16 	%rs2, %rs1, 57;
	shr.u16 	%rs3, %rs2, 9;
	mul.lo.s16 	%rs4, %rs3, 9;
	sub.s16 	%rs5, %rs1, %rs4;
	mul.wide.u16 	%r44, %rs3, 648;
	add.s32 	%r45, %r43, %r44;
	and.b16  	%rs6, %rs5, 255;
	mul.wide.u16 	%r46, %rs6, 72;
	add.s32 	%r14, %r45, %r46;
	ld.shared.f64 	%fd235, [%r14];
	ld.shared.f64 	%fd236, [%r14+56];
	add.f64 	%fd57, %fd235, %fd236;
	sub.f64 	%fd58, %fd235, %fd236;
	ld.shared.f64 	%fd237, [%r14+8];
	ld.shared.f64 	%fd238, [%r14+48];
	add.f64 	%fd59, %fd237, %fd238;
	sub.f64 	%fd60, %fd237, %fd238;
	ld.shared.f64 	%fd239, [%r14+16];
	ld.shared.f64 	%fd240, [%r14+40];
	add.f64 	%fd61, %fd239, %fd240;
	sub.f64 	%fd62, %fd239, %fd240;
	ld.shared.f64 	%fd241, [%r14+24];
	ld.shared.f64 	%fd242, [%r14+32];
	add.f64 	%fd63, %fd241, %fd242;
	sub.f64 	%fd64, %fd241, %fd242;
	mov.b32 	%r47, {%rs6, %rs3};
	mov.b32 	%r48, 0;
	mov.b32 	%r49, 20745;
	dp2a.lo.u32.u32 	%r15, %r47, %r49, %r48;
	fma.rn.f64 	%fd243, %fd17, %fd57, 0d0000000000000000;
	fma.rn.f64 	%fd244, %fd18, %fd58, 0d0000000000000000;
	fma.rn.f64 	%fd245, %fd19, %fd59, %fd243;
	fma.rn.f64 	%fd246, %fd20, %fd60, %fd244;
	fma.rn.f64 	%fd247, %fd21, %fd61, %fd245;
	fma.rn.f64 	%fd248, %fd22, %fd62, %fd246;
	fma.rn.f64 	%fd65, %fd23, %fd63, %fd247;
	fma.rn.f64 	%fd66, %fd24, %fd64, %fd248;
	mov.f64 	%fd482, 0d0000000000000000;
	mov.f64 	%fd483, %fd482;
	@%p6 bra 	$L__BB64_11;
	ld.param.u64 	%rd32, [_Z32massMatrixMultiplyRegisterKernelILi8ELi9ELi1EEviPKdS1_S1_S1_Pd_param_1];
	cvta.to.global.u64 	%rd14, %rd32;
	mad.lo.s32 	%r50, %r3, 729, %r15;
	mul.wide.s32 	%rd15, %r50, 8;
	add.s64 	%rd16, %rd14, %rd15;
	ld.global.nc.f64 	%fd482, [%rd16];
	ld.global.nc.f64 	%fd483, [%rd16+64];
$L__BB64_11:
	add.f64 	%fd250, %fd65, %fd66;
	sub.f64 	%fd251, %fd65, %fd66;
	mul.f64 	%fd252, %fd250, %fd482;
	mul.f64 	%fd253, %fd251, %fd483;
	sub.f64 	%fd71, %fd252, %fd253;
	add.f64 	%fd72, %fd252, %fd253;
	fma.rn.f64 	%fd254, %fd25, %fd57, 0d0000000000000000;
	fma.rn.f64 	%fd255, %fd26, %fd58, 0d0000000000000000;
	fma.rn.f64 	%fd256, %fd27, %fd59, %fd254;
	fma.rn.f64 	%fd257, %fd28, %fd60, %fd255;
	fma.rn.f64 	%fd258, %fd29, %fd61, %fd256;
	fma.rn.f64 	%fd259, %fd30, %fd62, %fd257;
	fma.rn.f64 	%fd73, %fd31, %fd63, %fd258;
	fma.rn.f64 	%fd74, %fd32, %fd64, %fd259;
	mov.f64 	%fd484, 0d0000000000000000;
	mov.f64 	%fd485, %fd484;
	@%p6 bra 	$L__BB64_13;
	ld.param.u64 	%rd33, [_Z32massMatrixMultiplyRegisterKernelILi8ELi9ELi1EEviPKdS1_S1_S1_Pd_param_1];
	cvta.to.global.u64 	%rd17, %rd33;
	mad.lo.s32 	%r51, %r3, 729, %r15;
	mul.wide.s32 	%rd18, %r51, 8;
	add.s64 	%rd19, %rd17, %rd18;
	ld.global.nc.f64 	%fd484, [%rd19+8];
	ld.global.nc.f64 	%fd485, [%rd19+56];
$L__BB64_13:
	add.f64 	%fd261, %fd73, %fd74;
	sub.f64 	%fd262, %fd73, %fd74;
	mul.f64 	%fd263, %fd261, %fd484;
	mul.f64 	%fd264, %fd262, %fd485;
	sub.f64 	%fd79, %fd263, %fd264;
	add.f64 	%fd80, %fd263, %fd264;
	fma.rn.f64 	%fd265, %fd33, %fd57, 0d0000000000000000;
	fma.rn.f64 	%fd266, %fd34, %fd58, 0d0000000000000000;
	fma.rn.f64 	%fd267, %fd35, %fd59, %fd265;
	fma.rn.f64 	%fd268, %fd36, %fd60, %fd266;
	fma.rn.f64 	%fd269, %fd37, %fd61, %fd267;
	fma.rn.f64 	%fd270, %fd38, %fd62, %fd268;
	fma.rn.f64 	%fd81, %fd39, %fd63, %fd269;
	fma.rn.f64 	%fd82, %fd40, %fd64, %fd270;
	mov.f64 	%fd486, 0d0000000000000000;
	mov.f64 	%fd487, %fd486;
	@%p6 bra 	$L__BB64_15;
	ld.param.u64 	%rd34, [_Z32massMatrixMultiplyRegisterKernelILi8ELi9ELi1EEviPKdS1_S1_S1_Pd_param_1];
	cvta.to.global.u64 	%rd20, %rd34;
	mad.lo.s32 	%r52, %r3, 729, %r15;
	mul.wide.s32 	%rd21, %r52, 8;
	add.s64 	%rd22, %rd20, %rd21;
	ld.global.nc.f64 	%fd486, [%rd22+16];
	ld.global.nc.f64 	%fd487, [%rd22+48];
$L__BB64_15:
	add.f64 	%fd272, %fd81, %fd82;
	sub.f64 	%fd273, %fd81, %fd82;
	mul.f64 	%fd274, %fd272, %fd486;
	mul.f64 	%fd275, %fd273, %fd487;
	sub.f64 	%fd87, %fd274, %fd275;
	add.f64 	%fd88, %fd274, %fd275;
	fma.rn.f64 	%fd276, %fd41, %fd57, 0d0000000000000000;
	fma.rn.f64 	%fd277, %fd42, %fd58, 0d0000000000000000;
	fma.rn.f64 	%fd278, %fd43, %fd59, %fd276;
	fma.rn.f64 	%fd279, %fd44, %fd60, %fd277;
	fma.rn.f64 	%fd280, %fd45, %fd61, %fd278;
	fma.rn.f64 	%fd281, %fd46, %fd62, %fd279;
	fma.rn.f64 	%fd89, %fd47, %fd63, %fd280;
	fma.rn.f64 	%fd90, %fd48, %fd64, %fd281;
	mov.f64 	%fd488, 0d0000000000000000;
	mov.f64 	%fd489, %fd488;
	@%p6 bra 	$L__BB64_17;
	ld.param.u64 	%rd35, [_Z32massMatrixMultiplyRegisterKernelILi8ELi9ELi1EEviPKdS1_S1_S1_Pd_param_1];
	cvta.to.global.u64 	%rd23, %rd35;
	mad.lo.s32 	%r53, %r3, 729, %r15;
	mul.wide.s32 	%rd24, %r53, 8;
	add.s64 	%rd25, %rd23, %rd24;
	ld.global.nc.f64 	%fd488, [%rd25+24];
	ld.global.nc.f64 	%fd489, [%rd25+40];
$L__BB64_17:
	add.f64 	%fd283, %fd89, %fd90;
	sub.f64 	%fd284, %fd89, %fd90;
	mul.f64 	%fd285, %fd283, %fd488;
	mul.f64 	%fd286, %fd284, %fd489;
	sub.f64 	%fd95, %fd285, %fd286;
	add.f64 	%fd96, %fd285, %fd286;
	fma.rn.f64 	%fd287, %fd49, %fd57, 0d0000000000000000;
	fma.rn.f64 	%fd288, %fd50, %fd58, 0d0000000000000000;
	fma.rn.f64 	%fd289, %fd51, %fd59, %fd287;
	fma.rn.f64 	%fd290, %fd52, %fd60, %fd288;
	fma.rn.f64 	%fd291, %fd53, %fd61, %fd289;
	fma.rn.f64 	%fd292, %fd54, %fd62, %fd290;
	fma.rn.f64 	%fd97, %fd55, %fd63, %fd291;
	fma.rn.f64 	%fd98, %fd56, %fd64, %fd292;
	mov.f64 	%fd490, 0d0000000000000000;
	@%p6 bra 	$L__BB64_19;
	ld.param.u64 	%rd36, [_Z32massMatrixMultiplyRegisterKernelILi8ELi9ELi1EEviPKdS1_S1_S1_Pd_param_1];
	cvta.to.global.u64 	%rd26, %rd36;
	mad.lo.s32 	%r54, %r3, 729, %r15;
	mul.wide.s32 	%rd27, %r54, 8;
	add.s64 	%rd28, %rd26, %rd27;
	ld.global.nc.f64 	%fd490, [%rd28+32];
$L__BB64_19:
	add.f64 	%fd293, %fd97, %fd98;
	sub.f64 	%fd294, %fd97, %fd98;
	mul.f64 	%fd295, %fd294, %fd490;
	fma.rn.f64 	%fd296, %fd293, %fd490, %fd295;
	mul.f64 	%fd297, %fd296, 0d3FE0000000000000;
	fma.rn.f64 	%fd298, %fd17, %fd72, 0d0000000000000000;
	fma.rn.f64 	%fd299, %fd18, %fd71, 0d0000000000000000;
	fma.rn.f64 	%fd300, %fd25, %fd80, %fd298;
	fma.rn.f64 	%fd301, %fd26, %fd79, %fd299;
	fma.rn.f64 	%fd302, %fd33, %fd88, %fd300;
	fma.rn.f64 	%fd303, %fd34, %fd87, %fd301;
	fma.rn.f64 	%fd304, %fd41, %fd96, %fd302;
	fma.rn.f64 	%fd305, %fd42, %fd95, %fd303;
	fma.rn.f64 	%fd306, %fd49, %fd297, %fd304;
	fma.rn.f64 	%fd307, %fd50, %fd297, %fd305;
	sub.f64 	%fd308, %fd306, %fd307;
	st.shared.f64 	[%r14+56], %fd308;
	add.f64 	%fd309, %fd306, %fd307;
	st.shared.f64 	[%r14], %fd309;
	fma.rn.f64 	%fd310, %fd19, %fd72, 0d0000000000000000;
	fma.rn.f64 	%fd311, %fd20, %fd71, 0d0000000000000000;
	fma.rn.f64 	%fd312, %fd27, %fd80, %fd310;
	fma.rn.f64 	%fd313, %fd28, %fd79, %fd311;
	fma.rn.f64 	%fd314, %fd35, %fd88, %fd312;
	fma.rn.f64 	%fd315, %fd36, %fd87, %fd313;
	fma.rn.f64 	%fd316, %fd43, %fd96, %fd314;
	fma.rn.f64 	%fd317, %fd44, %fd95, %fd315;
	fma.rn.f64 	%fd318, %fd51, %fd297, %fd316;
	fma.rn.f64 	%fd319, %fd52, %fd297, %fd317;
	sub.f64 	%fd320, %fd318, %fd319;
	st.shared.f64 	[%r14+48], %fd320;
	add.f64 	%fd321, %fd318, %fd319;
	st.shared.f64 	[%r14+8], %fd321;
	fma.rn.f64 	%fd322, %fd21, %fd72, 0d0000000000000000;
	fma.rn.f64 	%fd323, %fd22, %fd71, 0d0000000000000000;
	fma.rn.f64 	%fd324, %fd29, %fd80, %fd322;
	fma.rn.f64 	%fd325, %fd30, %fd79, %fd323;
	fma.rn.f64 	%fd326, %fd37, %fd88, %fd324;
	fma.rn.f64 	%fd327, %fd38, %fd87, %fd325;
	fma.rn.f64 	%fd328, %fd45, %fd96, %fd326;
	fma.rn.f64 	%fd329, %fd46, %fd95, %fd327;
	fma.rn.f64 	%fd330, %fd53, %fd297, %fd328;
	fma.rn.f64 	%fd331, %fd54, %fd297, %fd329;
	sub.f64 	%fd332, %fd330, %fd331;
	st.shared.f64 	[%r14+40], %fd332;
	add.f64 	%fd333, %fd330, %fd331;
	st.shared.f64 	[%r14+16], %fd333;
	fma.rn.f64 	%fd334, %fd23, %fd72, 0d0000000000000000;
	fma.rn.f64 	%fd335, %fd24, %fd71, 0d0000000000000000;
	fma.rn.f64 	%fd336, %fd31, %fd80, %fd334;
	fma.rn.f64 	%fd337, %fd32, %fd79, %fd335;
	fma.rn.f64 	%fd338, %fd39, %fd88, %fd336;
	fma.rn.f64 	%fd339, %fd40, %fd87, %fd337;
	fma.rn.f64 	%fd340, %fd47, %fd96, %fd338;
	fma.rn.f64 	%fd341, %fd48, %fd95, %fd339;
	fma.rn.f64 	%fd342, %fd55, %fd297, %fd340;
	fma.rn.f64 	%fd343, %fd56, %fd297, %fd341;
	sub.f64 	%fd344, %fd342, %fd343;
	st.shared.f64 	[%r14+32], %fd344;
	add.f64 	%fd345, %fd342, %fd343;
	st.shared.f64 	[%r14+24], %fd345;
	add.s32 	%r16, %r68, 64;
	setp.lt.u32 	%p11, %r68, 17;
	mov.u32 	%r68, %r16;
	@%p11 bra 	$L__BB64_9;
$L__BB64_20:
	bar.sync 	0;
	@%p3 bra 	$L__BB64_23;
	shr.u32 	%r55, %r70, 3;
	mul.lo.s32 	%r56, %r55, 648;
	mad.lo.s32 	%r57, %r2, 5832, %r56;
	shl.b32 	%r58, %r70, 3;
	and.b32  	%r59, %r58, 56;
	add.s32 	%r60, %r57, %r59;
	mov.u32 	%r61, _ZZ32massMatrixMultiplyRegisterKernelILi8ELi9ELi1EEviPKdS1_S1_S1_PdE6s_tmp1;
	add.s32 	%r62, %r60, %r61;
	add.s32 	%r69, %r62, 288;
$L__BB64_22:
	ld.shared.f64 	%fd346, [%r69+-288];
	ld.shared.f64 	%fd347, [%r69+288];
	add.f64 	%fd348, %fd346, %fd347;
	sub.f64 	%fd349, %fd346, %fd347;
	ld.shared.f64 	%fd350, [%r69+-216];
	ld.shared.f64 	%fd351, [%r69+216];
	add.f64 	%fd352, %fd350, %fd351;
	sub.f64 	%fd353, %fd350, %fd351;
	ld.shared.f64 	%fd354, [%r69+-144];
	ld.shared.f64 	%fd355, [%r69+144];
	add.f64 	%fd356, %fd354, %fd355;
	sub.f64 	%fd357, %fd354, %fd355;
	ld.shared.f64 	%fd358, [%r69+-72];
	ld.shared.f64 	%fd359, [%r69+72];
	add.f64 	%fd360, %fd358, %fd359;
	sub.f64 	%fd361, %fd358, %fd359;
	ld.shared.f64 	%fd362, [%r69];
	add.f64 	%fd363, %fd362, %fd362;
	sub.f64 	%fd364, %fd362, %fd362;
	mul.f64 	%fd365, %fd363, 0d3FE0000000000000;
	fma.rn.f64 	%fd366, %fd17, %fd348, 0d0000000000000000;
	fma.rn.f64 	%fd367, %fd18, %fd349, 0d0000000000000000;
	fma.rn.f64 	%fd368, %fd25, %fd352, %fd366;
	fma.rn.f64 	%fd369, %fd26, %fd353, %fd367;
	fma.rn.f64 	%fd370, %fd33, %fd356, %fd368;
	fma.rn.f64 	%fd371, %fd34, %fd357, %fd369;
	fma.rn.f64 	%fd372, %fd41, %fd360, %fd370;
	fma.rn.f64 	%fd373, %fd42, %fd361, %fd371;
	fma.rn.f64 	%fd374, %fd49, %fd365, %fd372;
	fma.rn.f64 	%fd375, %fd50, %fd364, %fd373;
	sub.f64 	%fd376, %fd374, %fd375;
	st.shared.f64 	[%r69+216], %fd376;
	add.f64 	%fd377, %fd374, %fd375;
	st.shared.f64 	[%r69+-288], %fd377;
	fma.rn.f64 	%fd378, %fd19, %fd348, 0d0000000000000000;
	fma.rn.f64 	%fd379, %fd20, %fd349, 0d0000000000000000;
	fma.rn.f64 	%fd380, %fd27, %fd352, %fd378;
	fma.rn.f64 	%fd381, %fd28, %fd353, %fd379;
	fma.rn.f64 	%fd382, %fd35, %fd356, %fd380;
	fma.rn.f64 	%fd383, %fd36, %fd357, %fd381;
	fma.rn.f64 	%fd384, %fd43, %fd360, %fd382;
	fma.rn.f64 	%fd385, %fd44, %fd361, %fd383;
	fma.rn.f64 	%fd386, %fd51, %fd365, %fd384;
	fma.rn.f64 	%fd387, %fd52, %fd364, %fd385;
	sub.f64 	%fd388, %fd386, %fd387;
	st.shared.f64 	[%r69+144], %fd388;
	add.f64 	%fd389, %fd386, %fd387;
	st.shared.f64 	[%r69+-216], %fd389;
	fma.rn.f64 	%fd390, %fd21, %fd348, 0d0000000000000000;
	fma.rn.f64 	%fd391, %fd22, %fd349, 0d0000000000000000;
	fma.rn.f64 	%fd392, %fd29, %fd352, %fd390;
	fma.rn.f64 	%fd393, %fd30, %fd353, %fd391;
	fma.rn.f64 	%fd394, %fd37, %fd356, %fd392;
	fma.rn.f64 	%fd395, %fd38, %fd357, %fd393;
	fma.rn.f64 	%fd396, %fd45, %fd360, %fd394;
	fma.rn.f64 	%fd397, %fd46, %fd361, %fd395;
	fma.rn.f64 	%fd398, %fd53, %fd365, %fd396;
	fma.rn.f64 	%fd399, %fd54, %fd364, %fd397;
	sub.f64 	%fd400, %fd398, %fd399;
	st.shared.f64 	[%r69+72], %fd400;
	add.f64 	%fd401, %fd398, %fd399;
	st.shared.f64 	[%r69+-144], %fd401;
	fma.rn.f64 	%fd402, %fd23, %fd348, 0d0000000000000000;
	fma.rn.f64 	%fd403, %fd24, %fd349, 0d0000000000000000;
	fma.rn.f64 	%fd404, %fd31, %fd352, %fd402;
	fma.rn.f64 	%fd405, %fd32, %fd353, %fd403;
	fma.rn.f64 	%fd406, %fd39, %fd356, %fd404;
	fma.rn.f64 	%fd407, %fd40, %fd357, %fd405;
	fma.rn.f64 	%fd408, %fd47, %fd360, %fd406;
	fma.rn.f64 	%fd409, %fd48, %fd361, %fd407;
	fma.rn.f64 	%fd410, %fd55, %fd365, %fd408;
	fma.rn.f64 	%fd411, %fd56, %fd364, %fd409;
	sub.f64 	%fd412, %fd410, %fd411;
	st.shared.f64 	[%r69], %fd412;
	add.f64 	%fd413, %fd410, %fd411;
	st.shared.f64 	[%r69+-72], %fd413;
	add.s32 	%r20, %r70, 64;
	add.s32 	%r69, %r69, 5184;
	setp.lt.u32 	%p13, %r70, 8;
	mov.u32 	%r70, %r20;
	@%p13 bra 	$L__BB64_22;
$L__BB64_23:
	setp.ge.s32 	%p14, %r3, %r22;
	bar.sync 	0;
	ld.shared.f64 	%fd414, [%r7];
	ld.shared.f64 	%fd415, [%r7+5184];
	add.f64 	%fd416, %fd414, %fd415;
	sub.f64 	%fd417, %fd414, %fd415;
	ld.shared.f64 	%fd418, [%r7+648];
	ld.shared.f64 	%fd419, [%r7+4536];
	add.f64 	%fd420, %fd418, %fd419;
	sub.f64 	%fd421, %fd418, %fd419;
	ld.shared.f64 	%fd422, [%r7+1296];
	ld.shared.f64 	%fd423, [%r7+3888];
	add.f64 	%fd424, %fd422, %fd423;
	sub.f64 	%fd425, %fd422, %fd423;
	ld.shared.f64 	%fd426, [%r7+1944];
	ld.shared.f64 	%fd427, [%r7+3240];
	add.f64 	%fd428, %fd426, %fd427;
	sub.f64 	%fd429, %fd426, %fd427;
	ld.shared.f64 	%fd430, [%r7+2592];
	add.f64 	%fd431, %fd430, %fd430;
	sub.f64 	%fd432, %fd430, %fd430;
	mul.f64 	%fd433, %fd431, 0d3FE0000000000000;
	fma.rn.f64 	%fd434, %fd17, %fd416, 0d0000000000000000;
	fma.rn.f64 	%fd435, %fd18, %fd417, 0d0000000000000000;
	fma.rn.f64 	%fd436, %fd25, %fd420, %fd434;
	fma.rn.f64 	%fd437, %fd26, %fd421, %fd435;
	fma.rn.f64 	%fd438, %fd33, %fd424, %fd436;
	fma.rn.f64 	%fd439, %fd34, %fd425, %fd437;
	fma.rn.f64 	%fd440, %fd41, %fd428, %fd438;
	fma.rn.f64 	%fd441, %fd42, %fd429, %fd439;
	fma.rn.f64 	%fd101, %fd49, %fd433, %fd440;
	fma.rn.f64 	%fd102, %fd50, %fd432, %fd441;
	fma.rn.f64 	%fd442, %fd19, %fd416, 0d0000000000000000;
	fma.rn.f64 	%fd443, %fd20, %fd417, 0d0000000000000000;
	fma.rn.f64 	%fd444, %fd27, %fd420, %fd442;
	fma.rn.f64 	%fd445, %fd28, %fd421, %fd443;
	fma.rn.f64 	%fd446, %fd35, %fd424, %fd444;
	fma.rn.f64 	%fd447, %fd36, %fd425, %fd445;
	fma.rn.f64 	%fd448, %fd43, %fd428, %fd446;
	fma.rn.f64 	%fd449, %fd44, %fd429, %fd447;
	fma.rn.f64 	%fd103, %fd51, %fd433, %fd448;
	fma.rn.f64 	%fd104, %fd52, %fd432, %fd449;
	fma.rn.f64 	%fd450, %fd21, %fd416, 0d0000000000000000;
	fma.rn.f64 	%fd451, %fd22, %fd417, 0d0000000000000000;
	fma.rn.f64 	%fd452, %fd29, %fd420, %fd450;
	fma.rn.f64 	%fd453, %fd30, %fd421, %fd451;
	fma.rn.f64 	%fd454, %fd37, %fd424, %fd452;
	fma.rn.f64 	%fd455, %fd38, %fd425, %fd453;
	fma.rn.f64 	%fd456, %fd45, %fd428, %fd454;
	fma.rn.f64 	%fd457, %fd46, %fd429, %fd455;
	fma.rn.f64 	%fd105, %fd53, %fd433, %fd456;
	fma.rn.f64 	%fd106, %fd54, %fd432, %fd457;
	fma.rn.f64 	%fd458, %fd23, %fd416, 0d0000000000000000;
	fma.rn.f64 	%fd459, %fd24, %fd417, 0d0000000000000000;
	fma.rn.f64 	%fd460, %fd31, %fd420, %fd458;
	fma.rn.f64 	%fd461, %fd32, %fd421, %fd459;
	fma.rn.f64 	%fd462, %fd39, %fd424, %fd460;
	fma.rn.f64 	%fd463, %fd40, %fd425, %fd461;
	fma.rn.f64 	%fd464, %fd47, %fd428, %fd462;
	fma.rn.f64 	%fd465, %fd48, %fd429, %fd463;
	fma.rn.f64 	%fd107, %fd55, %fd433, %fd464;
	fma.rn.f64 	%fd108, %fd56, %fd432, %fd465;
	@%p14 bra 	$L__BB64_25;
	ld.param.u64 	%rd37, [_Z32massMatrixMultiplyRegisterKernelILi8ELi9ELi1EEviPKdS1_S1_S1_Pd_param_5];
	mov.u32 	%r63, %tid.x;
	shl.b32 	%r64, %r3, 9;
	add.s32 	%r65, %r63, %r64;
	cvta.to.global.u64 	%rd29, %rd37;
	mul.wide.s32 	%rd30, %r65, 8;
	add.s64 	%rd31, %rd29, %rd30;
	add.f64 	%fd466, %fd101, %fd102;
	st.global.f64 	[%rd31], %fd466;
	add.f64 	%fd467, %fd103, %fd104;
	st.global.f64 	[%rd31+512], %fd467;
	add.f64 	%fd468, %fd105, %fd106;
	st.global.f64 	[%rd31+1024], %fd468;
	add.f64 	%fd469, %fd107, %fd108;
	st.global.f64 	[%rd31+1536], %fd469;
	sub.f64 	%fd470, %fd107, %fd108;
	st.global.f64 	[%rd31+2048], %fd470;
	sub.f64 	%fd471, %fd105, %fd106;
	st.global.f64 	[%rd31+2560], %fd471;
	sub.f64 	%fd472, %fd103, %fd104;
	st.global.f64 	[%rd31+3072], %fd472;
	sub.f64 	%fd473, %fd101, %fd102;
	st.global.f64 	[%rd31+3584], %fd473;
$L__BB64_25:
	ret;

}
	// .globl	_Z32massMatrixMultiplyConstantKernelILi8ELi9ELi1EEviPKdS1_S1_S1_Pd
.visible .entry _Z32massMatrixMultiplyConstantKernelILi8ELi9ELi1EEviPKdS1_S1_S1_Pd(
	.param .u32 _Z32massMatrixMultiplyConstantKernelILi8ELi9ELi1EEviPKdS1_S1_S1_Pd_param_0,
	.param .u64 .ptr .align 1 _Z32massMatrixMultiplyConstantKernelILi8ELi9ELi1EEviPKdS1_S1_S1_Pd_param_1,
	.param .u64 .ptr .align 1 _Z32massMatrixMultiplyConstantKernelILi8ELi9ELi1EEviPKdS1_S1_S1_Pd_param_2,
	.param .u64 .ptr .align 1 _Z32massMatrixMultiplyConstantKernelILi8ELi9ELi1EEviPKdS1_S1_S1_Pd_param_3,
	.param .u64 .ptr .align 1 _Z32massMatrixMultiplyConstantKernelILi8ELi9ELi1EEviPKdS1_S1_S1_Pd_param_4,
	.param .u64 .ptr .align 1 _Z32massMatrixMultiplyConstantKernelILi8ELi9ELi1EEviPKdS1_S1_S1_Pd_param_5
)
{
	.reg .pred 	%p<14>;
	.reg .b16 	%rs<7>;
	.reg .b32 	%r<66>;
	.reg .b64 	%rd<31>;
	.reg .b64 	%fd<489>;
	// demoted variable
	.shared .align 8 .b8 _ZZ32massMatrixMultiplyConstantKernelILi8ELi9ELi1EEviPKdS1_S1_S1_PdE6s_tmp1[5832];
	ld.param.u32 	%r22, [_Z32massMatrixMultiplyConstantKernelILi8ELi9ELi1EEviPKdS1_S1_S1_Pd_param_0];
	ld.param.u64 	%rd2, [_Z32massMatrixMultiplyConstantKernelILi8ELi9ELi1EEviPKdS1_S1_S1_Pd_param_4];
	mov.u32 	%r65, %tid.x;
	mov.u32 	%r2, %tid.y;
	mov.u32 	%r23, %ctaid.x;
	add.s32 	%r3, %r23, %r2;
	and.b32  	%r4, %r65, 7;
	and.b32  	%r5, %r65, 1016;
	setp.ge.s32 	%p1, %r3, %r22;
	@%p1 bra 	$L__BB65_2;
	cvta.to.global.u64 	%rd4, %rd2;
	add.s32 	%r24, %r4, %r5;
	shl.b32 	%r25, %r3, 9;
	add.s32 	%r26, %r24, %r25;
	mul.wide.s32 	%rd5, %r26, 8;
	add.s64 	%rd6, %rd4, %rd5;
	ld.global.nc.f64 	%fd479, [%rd6];
	ld.global.nc.f64 	%fd478, [%rd6+512];
	ld.global.nc.f64 	%fd477, [%rd6+1024];
	ld.global.nc.f64 	%fd476, [%rd6+1536];
	ld.global.nc.f64 	%fd475, [%rd6+2048];
	ld.global.nc.f64 	%fd474, [%rd6+2560];
	ld.global.nc.f64 	%fd473, [%rd6+3072];
	ld.global.nc.f64 	%fd472, [%rd6+3584];
$L__BB65_2:
	bar.sync 	0;
	shr.u32 	%r6, %r65, 3;
	add.f64 	%fd110, %fd479, %fd472;
	sub.f64 	%fd111, %fd479, %fd472;
	add.f64 	%fd112, %fd478, %fd473;
	sub.f64 	%fd113, %fd478, %fd473;
	add.f64 	%fd114, %fd477, %fd474;
	sub.f64 	%fd115, %fd477, %fd474;
	add.f64 	%fd116, %fd476, %fd475;
	sub.f64 	%fd117, %fd476, %fd475;
	mov.u32 	%r27, _ZZ32massMatrixMultiplyConstantKernelILi8ELi9ELi1EEviPKdS1_S1_S1_PdE6s_tmp1;
	mad.lo.s32 	%r28, %r2, 5832, %r27;
	mad.lo.s32 	%r29, %r6, 72, %r28;
	shl.b32 	%r30, %r4, 3;
	add.s32 	%r7, %r29, %r30;
	ld.const.f64 	%fd17, [const_oddDofToQuad];
	fma.rn.f64 	%fd118, %fd17, %fd110, 0d0000000000000000;
	ld.const.f64 	%fd18, [const_evenDofToQuad];
	fma.rn.f64 	%fd119, %fd18, %fd111, 0d0000000000000000;
	ld.const.f64 	%fd19, [const_oddDofToQuad+8];
	fma.rn.f64 	%fd120, %fd19, %fd112, %fd118;
	ld.const.f64 	%fd20, [const_evenDofToQuad+8];
	fma.rn.f64 	%fd121, %fd20, %fd113, %fd119;
	ld.const.f64 	%fd21, [const_oddDofToQuad+16];
	fma.rn.f64 	%fd122, %fd21, %fd114, %fd120;
	ld.const.f64 	%fd22, [const_evenDofToQuad+16];
	fma.rn.f64 	%fd123, %fd22, %fd115, %fd121;
	ld.const.f64 	%fd23, [const_oddDofToQuad+24];
	fma.rn.f64 	%fd124, %fd23, %fd116, %fd122;
	ld.const.f64 	%fd24, [const_evenDofToQuad+24];
	fma.rn.f64 	%fd125, %fd24, %fd117, %fd123;
	sub.f64 	%fd126, %fd124, %fd125;
	st.shared.f64 	[%r7+5184], %fd126;
	add.f64 	%fd127, %fd125, %fd124;
	st.shared.f64 	[%r7], %fd127;
	ld.const.f64 	%fd25, [const_oddDofToQuad+32];
	fma.rn.f64 	%fd128, %fd25, %fd110, 0d0000000000000000;
	ld.const.f64 	%fd26, [const_evenDofToQuad+32];
	fma.rn.f64 	%fd129, %fd26, %fd111, 0d0000000000000000;
	ld.const.f64 	%fd27, [const_oddDofToQuad+40];
	fma.rn.f64 	%fd130, %fd27, %fd112, %fd128;
	ld.const.f64 	%fd28, [const_evenDofToQuad+40];
	fma.rn.f64 	%fd131, %fd28, %fd113, %fd129;
	ld.const.f64 	%fd29, [const_oddDofToQuad+48];
	fma.rn.f64 	%fd132, %fd29, %fd114, %fd130;
	ld.const.f64 	%fd30, [const_evenDofToQuad+48];
	fma.rn.f64 	%fd133, %fd30, %fd115, %fd131;
	ld.const.f64 	%fd31, [const_oddDofToQuad+56];
	fma.rn.f64 	%fd134, %fd31, %fd116, %fd132;
	ld.const.f64 	%fd32, [const_evenDofToQuad+56];
	fma.rn.f64 	%fd135, %fd32, %fd117, %fd133;
	sub.f64 	%fd136, %fd134, %fd135;
	st.shared.f64 	[%r7+4536], %fd136;
	add.f64 	%fd137, %fd135, %fd134;
	st.shared.f64 	[%r7+648], %fd137;
	ld.const.f64 	%fd33, [const_oddDofToQuad+64];
	fma.rn.f64 	%fd138, %fd33, %fd110, 0d0000000000000000;
	ld.const.f64 	%fd34, [const_evenDofToQuad+64];
	fma.rn.f64 	%fd139, %fd34, %fd111, 0d0000000000000000;
	ld.const.f64 	%fd35, [const_oddDofToQuad+72];
	fma.rn.f64 	%fd140, %fd35, %fd112, %fd138;
	ld.const.f64 	%fd36, [const_evenDofToQuad+72];
	fma.rn.f64 	%fd141, %fd36, %fd113, %fd139;
	ld.const.f64 	%fd37, [const_oddDofToQuad+80];
	fma.rn.f64 	%fd142, %fd37, %fd114, %fd140;
	ld.const.f64 	%fd38, [const_evenDofToQuad+80];
	fma.rn.f64 	%fd143, %fd38, %fd115, %fd141;
	ld.const.f64 	%fd39, [const_oddDofToQuad+88];
	fma.rn.f64 	%fd144, %fd39, %fd116, %fd142;
	ld.const.f64 	%fd40, [const_evenDofToQuad+88];
	fma.rn.f64 	%fd145, %fd40, %fd117, %fd143;
	sub.f64 	%fd146, %fd144, %fd145;
	st.shared.f64 	[%r7+3888], %fd146;
	add.f64 	%fd147, %fd145, %fd144;
	st.shared.f64 	[%r7+1296], %fd147;
	ld.const.f64 	%fd41, [const_oddDofToQuad+96];
	fma.rn.f64 	%fd148, %fd41, %fd110, 0d0000000000000000;
	ld.const.f64 	%fd42, [const_evenDofToQuad+96];
	fma.rn.f64 	%fd149, %fd42, %fd111, 0d0000000000000000;
	ld.const.f64 	%fd43, [const_oddDofToQuad+104];
	fma.rn.f64 	%fd150, %fd43, %fd112, %fd148;
	ld.const.f64 	%fd44, [const_evenDofToQuad+104];
	fma.rn.f64 	%fd151, %fd44, %fd113, %fd149;
	ld.const.f64 	%fd45, [const_oddDofToQuad+112];
	fma.rn.f64 	%fd152, %fd45, %fd114, %fd150;
	ld.const.f64 	%fd46, [const_evenDofToQuad+112];
	fma.rn.f64 	%fd153, %fd46, %fd115, %fd151;
	ld.const.f64 	%fd47, [const_oddDofToQuad+120];
	fma.rn.f64 	%fd154, %fd47, %fd116, %fd152;
	ld.const.f64 	%fd48, [const_evenDofToQuad+120];
	fma.rn.f64 	%fd155, %fd48, %fd117, %fd153;
	sub.f64 	%fd156, %fd154, %fd155;
	st.shared.f64 	[%r7+3240], %fd156;
	add.f64 	%fd157, %fd155, %fd154;
	st.shared.f64 	[%r7+1944], %fd157;
	ld.const.f64 	%fd49, [const_oddDofToQuad+128];
	fma.rn.f64 	%fd158, %fd49, %fd110, 0d0000000000000000;
	ld.const.f64 	%fd50, [const_evenDofToQuad+128];
	fma.rn.f64 	%fd159, %fd50, %fd111, 0d0000000000000000;
	ld.const.f64 	%fd51, [const_oddDofToQuad+136];
	fma.rn.f64 	%fd160, %fd51, %fd112, %fd158;
	ld.const.f64 	%fd52, [const_evenDofToQuad+136];
	fma.rn.f64 	%fd161, %fd52, %fd113, %fd159;
	ld.const.f64 	%fd53, [const_oddDofToQuad+144];
	fma.rn.f64 	%fd162, %fd53, %fd114, %fd160;
	ld.const.f64 	%fd54, [const_evenDofToQuad+144];
	fma.rn.f64 	%fd163, %fd54, %fd115, %fd161;
	ld.const.f64 	%fd55, [const_oddDofToQuad+152];
	fma.rn.f64 	%fd164, %fd55, %fd116, %fd162;
	ld.const.f64 	%fd56, [const_evenDofToQuad+152];
	fma.rn.f64 	%fd165, %fd56, %fd117, %fd163;
	add.f64 	%fd166, %fd165, %fd164;
	st.shared.f64 	[%r7+2592], %fd166;
	bar.sync 	0;
	setp.gt.u32 	%p2, %r65, 71;
	@%p2 bra 	$L__BB65_5;
	mul.lo.s32 	%r31, %r6, 648;
	mad.lo.s32 	%r32, %r2, 5832, %r31;
	shl.b32 	%r33, %r4, 3;
	add.s32 	%r34, %r32, %r33;
	mov.u32 	%r35, _ZZ32massMatrixMultiplyConstantKernelILi8ELi9ELi1EEviPKdS1_S1_S1_PdE6s_tmp1;
	add.s32 	%r36, %r34, %r35;
	add.s32 	%r61, %r36, 288;
	mov.u32 	%r62, %r65;
$L__BB65_4:
	ld.shared.f64 	%fd167, [%r61+-288];
	ld.shared.f64 	%fd168, [%r61+216];
	add.f64 	%fd169, %fd167, %fd168;
	sub.f64 	%fd170, %fd167, %fd168;
	ld.shared.f64 	%fd171, [%r61+-216];
	ld.shared.f64 	%fd172, [%r61+144];
	add.f64 	%fd173, %fd171, %fd172;
	sub.f64 	%fd174, %fd171, %fd172;
	ld.shared.f64 	%fd175, [%r61+-144];
	ld.shared.f64 	%fd176, [%r61+72];
	add.f64 	%fd177, %fd175, %fd176;
	sub.f64 	%fd178, %fd175, %fd176;
	ld.shared.f64 	%fd179, [%r61+-72];
	ld.shared.f64 	%fd180, [%r61];
	add.f64 	%fd181, %fd179, %fd180;
	sub.f64 	%fd182, %fd179, %fd180;
	fma.rn.f64 	%fd183, %fd17, %fd169, 0d0000000000000000;
	fma.rn.f64 	%fd184, %fd18, %fd170, 0d0000000000000000;
	fma.rn.f64 	%fd185, %fd19, %fd173, %fd183;
	fma.rn.f64 	%fd186, %fd20, %fd174, %fd184;
	fma.rn.f64 	%fd187, %fd21, %fd177, %fd185;
	fma.rn.f64 	%fd188, %fd22, %fd178, %fd186;
	fma.rn.f64 	%fd189, %fd23, %fd181, %fd187;
	fma.rn.f64 	%fd190, %fd24, %fd182, %fd188;
	sub.f64 	%fd191, %fd189, %fd190;
	st.shared.f64 	[%r61+288], %fd191;
	add.f64 	%fd192, %fd190, %fd189;
	st.shared.f64 	[%r61+-288], %fd192;
	fma.rn.f64 	%fd193, %fd25, %fd169, 0d0000000000000000;
	fma.rn.f64 	%fd194, %fd26, %fd170, 0d0000000000000000;
	fma.rn.f64 	%fd195, %fd27, %fd173, %fd193;
	fma.rn.f64 	%fd196, %fd28, %fd174, %fd194;
	fma.rn.f64 	%fd197, %fd29, %fd177, %fd195;
	fma.rn.f64 	%fd198, %fd30, %fd178, %fd196;
	fma.rn.f64 	%fd199, %fd31, %fd181, %fd197;
	fma.rn.f64 	%fd200, %fd32, %fd182, %fd198;
	sub.f64 	%fd201, %fd199, %fd200;
	st.shared.f64 	[%r61+216], %fd201;
	add.f64 	%fd202, %fd200, %fd199;
	st.shared.f64 	[%r61+-216], %fd202;
	fma.rn.f64 	%fd203, %fd33, %fd169, 0d0000000000000000;
	fma.rn.f64 	%fd204, %fd34, %fd170, 0d0000000000000000;
	fma.rn.f64 	%fd205, %fd35, %fd173, %fd203;
	fma.rn.f64 	%fd206, %fd36, %fd174, %fd204;
	fma.rn.f64 	%fd207, %fd37, %fd177, %fd205;
	fma.rn.f64 	%fd208, %fd38, %fd178, %fd206;
	fma.rn.f64 	%fd209, %fd39, %fd181, %fd207;
	fma.rn.f64 	%fd210, %fd40, %fd182, %fd208;
	sub.f64 	%fd211, %fd209, %fd210;
	st.shared.f64 	[%r61+144], %fd211;
	add.f64 	%fd212, %fd210, %fd209;
	st.shared.f64 	[%r61+-144], %fd212;
	fma.rn.f64 	%fd213, %fd41, %fd169, 0d0000000000000000;
	fma.rn.f64 	%fd214, %fd42, %fd170, 0d0000000000000000;
	fma.rn.f64 	%fd215, %fd43, %fd173, %fd213;
	fma.rn.f64 	%fd216, %fd44, %fd174, %fd214;
	fma.rn.f64 	%fd217, %fd45, %fd177, %fd215;
	fma.rn.f64 	%fd218, %fd46, %fd178, %fd216;
	fma.rn.f64 	%fd219, %fd47, %fd181, %fd217;
	fma.rn.f64 	%fd220, %fd48, %fd182, %fd218;
	sub.f64 	%fd221, %fd219, %fd220;
	st.shared.f64 	[%r61+72], %fd221;
	add.f64 	%fd222, %fd220, %fd219;
	st.shared.f64 	[%r61+-72], %fd222;
	fma.rn.f64 	%fd223, %fd49, %fd169, 0d0000000000000000;
	fma.rn.f64 	%fd224, %fd50, %fd170, 0d0000000000000000;
	fma.rn.f64 	%fd225, %fd51, %fd173, %fd223;
	fma.rn.f64 	%fd226, %fd52, %fd174, %fd224;
	fma.rn.f64 	%fd227, %fd53, %fd177, %fd225;
	fma.rn.f64 	%fd228, %fd54, %fd178, %fd226;
	fma.rn.f64 	%fd229, %fd55, %fd181, %fd227;
	fma.rn.f64 	%fd230, %fd56, %fd182, %fd228;
	add.f64 	%fd231, %fd230, %fd229;
	st.shared.f64 	[%r61], %fd231;
	add.s32 	%r11, %r62, 64;
	add.s32 	%r61, %r61, 5184;
	setp.lt.u32 	%p3, %r62, 8;
	mov.u32 	%r62, %r11;
	@%p3 bra 	$L__BB65_4;
$L__BB65_5:
	bar.sync 	0;
	setp.gt.u32 	%p4, %r65, 80;
	@%p4 bra 	$L__BB65_18;
	mov.u32 	%r37, _ZZ32massMatrixMultiplyConstantKernelILi8ELi9ELi1EEviPKdS1_S1_S1_PdE6s_tmp1;
	mad.lo.s32 	%r38, %r2, 5832, %r37;
	mov.u32 	%r63, %r65;
$L__BB65_7:
	setp.ge.s32 	%p5, %r3, %r22;
	cvt.u16.u32 	%rs1, %r63;
	mul.lo.s16 	%rs2, %rs1, 57;
	shr.u16 	%rs3, %rs2, 9;
	mul.lo.s16 	%rs4, %rs3, 9;
	sub.s16 	%rs5, %rs1, %rs4;
	mul.wide.u16 	%r39, %rs3, 648;
	add.s32 	%r40, %r38, %r39;
	and.b16  	%rs6, %rs5, 255;
	mul.wide.u16 	%r41, %rs6, 72;
	add.s32 	%r14, %r40, %r41;
	ld.shared.f64 	%fd233, [%r14];
	ld.shared.f64 	%fd234, [%r14+56];
	add.f64 	%fd57, %fd233, %fd234;
	sub.f64 	%fd58, %fd233, %fd234;
	ld.shared.f64 	%fd235, [%r14+8];
	ld.shared.f64 	%fd236, [%r14+48];
	add.f64 	%fd59, %fd235, %fd236;
	sub.f64 	%fd60, %fd235, %fd236;
	ld.shared.f64 	%fd237, [%r14+16];
	ld.shared.f64 	%fd238, [%r14+40];
	add.f64 	%fd61, %fd237, %fd238;
	sub.f64 	%fd62, %fd237, %fd238;
	ld.shared.f64 	%fd239, [%r14+24];
	ld.shared.f64 	%fd240, [%r14+32];
	add.f64 	%fd63, %fd239, %fd240;
	sub.f64 	%fd64, %fd239, %fd240;
	mov.b32 	%r42, {%rs6, %rs3};
	mov.b32 	%r43, 0;
	mov.b32 	%r44, 20745;
	dp2a.lo.u32.u32 	%r15, %r42, %r44, %r43;
	fma.rn.f64 	%fd241, %fd17, %fd57, 0d0000000000000000;
	fma.rn.f64 	%fd242, %fd18, %fd58, 0d0000000000000000;
	fma.rn.f64 	%fd243, %fd19, %fd59, %fd241;
	fma.rn.f64 	%fd244, %fd20, %fd60, %fd242;
	fma.rn.f64 	%fd245, %fd21, %fd61, %fd243;
	fma.rn.f64 	%fd246, %fd22, %fd62, %fd244;
	fma.rn.f64 	%fd65, %fd23, %fd63, %fd245;
	fma.rn.f64 	%fd66, %fd24, %fd64, %fd246;
	mov.f64 	%fd480, 0d0000000000000000;
	mov.f64 	%fd481, %fd480;
	@%p5 bra 	$L__BB65_9;
	ld.param.u64 	%rd25, [_Z32massMatrixMultiplyConstantKernelILi8ELi9ELi1EEviPKdS1_S1_S1_Pd_param_1];
	cvta.to.global.u64 	%rd7, %rd25;
	mad.lo.s32 	%r45, %r3, 729, %r15;
	mul.wide.s32 	%rd8, %r45, 8;
	add.s64 	%rd9, %rd7, %rd8;
	ld.global.nc.f64 	%fd480, [%rd9];
	ld.global.nc.f64 	%fd481, [%rd9+64];
$L__BB65_9:
	add.f64 	%fd248, %fd65, %fd66;
	sub.f64 	%fd249, %fd65, %fd66;
	mul.f64 	%fd250, %fd248, %fd480;
	mul.f64 	%fd251, %fd249, %fd481;
	sub.f64 	%fd71, %fd250, %fd251;
	add.f64 	%fd72, %fd250, %fd251;
	fma.rn.f64 	%fd252, %fd25, %fd57, 0d0000000000000000;
	fma.rn.f64 	%fd253, %fd26, %fd58, 0d0000000000000000;
	fma.rn.f64 	%fd254, %fd27, %fd59, %fd252;
	fma.rn.f64 	%fd255, %fd28, %fd60, %fd253;
	fma.rn.f64 	%fd256, %fd29, %fd61, %fd254;
	fma.rn.f64 	%fd257, %fd30, %fd62, %fd255;
	fma.rn.f64 	%fd73, %fd31, %fd63, %fd256;
	fma.rn.f64 	%fd74, %fd32, %fd64, %fd257;
	mov.f64 	%fd482, 0d0000000000000000;
	mov.f64 	%fd483, %fd482;
	@%p5 bra 	$L__BB65_11;
	ld.param.u64 	%rd26, [_Z32massMatrixMultiplyConstantKernelILi8ELi9ELi1EEviPKdS1_S1_S1_Pd_param_1];
	cvta.to.global.u64 	%rd10, %rd26;
	mad.lo.s32 	%r46, %r3, 729, %r15;
	mul.wide.s32 	%rd11, %r46, 8;
	add.s64 	%rd12, %rd10, %rd11;
	ld.global.nc.f64 	%fd482, [%rd12+8];
	ld.global.nc.f64 	%fd483, [%rd12+56];
$L__BB65_11:
	add.f64 	%fd259, %fd73, %fd74;
	sub.f64 	%fd260, %fd73, %fd74;
	mul.f64 	%fd261, %fd259, %fd482;
	mul.f64 	%fd262, %fd260, %fd483;
	sub.f64 	%fd79, %fd261, %fd262;
	add.f64 	%fd80, %fd261, %fd262;
	fma.rn.f64 	%fd263, %fd33, %fd57, 0d0000000000000000;
	fma.rn.f64 	%fd264, %fd34, %fd58, 0d0000000000000000;
	fma.rn.f64 	%fd265, %fd35, %fd59, %fd263;
	fma.rn.f64 	%fd266, %fd36, %fd60, %fd264;
	fma.rn.f64 	%fd267, %fd37, %fd61, %fd265;
	fma.rn.f64 	%fd268, %fd38, %fd62, %fd266;
	fma.rn.f64 	%fd81, %fd39, %fd63, %fd267;
	fma.rn.f64 	%fd82, %fd40, %fd64, %fd268;
	mov.f64 	%fd484, 0d0000000000000000;
	mov.f64 	%fd485, %fd484;
	@%p5 bra 	$L__BB65_13;
	ld.param.u64 	%rd27, [_Z32massMatrixMultiplyConstantKernelILi8ELi9ELi1EEviPKdS1_S1_S1_Pd_param_1];
	cvta.to.global.u64 	%rd13, %rd27;
	mad.lo.s32 	%r47, %r3, 729, %r15;
	mul.wide.s32 	%rd14, %r47, 8;
	add.s64 	%rd15, %rd13, %rd14;
	ld.global.nc.f64 	%fd484, [%rd15+16];
	ld.global.nc.f64 	%fd485, [%rd15+48];
$L__BB65_13:
	add.f64 	%fd270, %fd81, %fd82;
	sub.f64 	%fd271, %fd81, %fd82;
	mul.f64 	%fd272, %fd270, %fd484;
	mul.f64 	%fd273, %fd271, %fd485;
	sub.f64 	%fd87, %fd272, %fd273;
	add.f64 	%fd88, %fd272, %fd273;
	fma.rn.f64 	%fd274, %fd41, %fd57, 0d0000000000000000;
	fma.rn.f64 	%fd275, %fd42, %fd58, 0d0000000000000000;
	fma.rn.f64 	%fd276, %fd43, %fd59, %fd274;
	fma.rn.f64 	%fd277, %fd44, %fd60, %fd275;
	fma.rn.f64 	%fd278, %fd45, %fd61, %fd276;
	fma.rn.f64 	%fd279, %fd46, %fd62, %fd277;
	fma.rn.f64 	%fd89, %fd47, %fd63, %fd278;
	fma.rn.f64 	%fd90, %fd48, %fd64, %fd279;
	mov.f64 	%fd486, 0d0000000000000000;
	mov.f64 	%fd487, %fd486;
	@%p5 bra 	$L__BB65_15;
	ld.param.u64 	%rd28, [_Z32massMatrixMultiplyConstantKernelILi8ELi9ELi1EEviPKdS1_S1_S1_Pd_param_1];
	cvta.to.global.u64 	%rd16, %rd28;
	mad.lo.s32 	%r48, %r3, 729, %r15;
	mul.wide.s32 	%rd17, %r48, 8;
	add.s64 	%rd18, %rd16, %rd17;
	ld.global.nc.f64 	%fd486, [%rd18+24];
	ld.global.nc.f64 	%fd487, [%rd18+40];
$L__BB65_15:
	add.f64 	%fd281, %fd89, %fd90;
	sub.f64 	%fd282, %fd89, %fd90;
	mul.f64 	%fd283, %fd281, %fd486;
	mul.f64 	%fd284, %fd282, %fd487;
	sub.f64 	%fd95, %fd283, %fd284;
	add.f64 	%fd96, %fd283, %fd284;
	fma.rn.f64 	%fd285, %fd49, %fd57, 0d0000000000000000;
	fma.rn.f64 	%fd286, %fd50, %fd58, 0d0000000000000000;
	fma.rn.f64 	%fd287, %fd51, %fd59, %fd285;
	fma.rn.f64 	%fd288, %fd52, %fd60, %fd286;
	fma.rn.f64 	%fd289, %fd53, %fd61, %fd287;
	fma.rn.f64 	%fd290, %fd54, %fd62, %fd288;
	fma.rn.f64 	%fd97, %fd55, %fd63, %fd289;
	fma.rn.f64 	%fd98, %fd56, %fd64, %fd290;
	mov.f64 	%fd488, 0d0000000000000000;
	@%p5 bra 	$L__BB65_17;
	ld.param.u64 	%rd29, [_Z32massMatrixMultiplyConstantKernelILi8ELi9ELi1EEviPKdS1_S1_S1_Pd_param_1];
	cvta.to.global.u64 	%rd19, %rd29;
	mad.lo.s32 	%r49, %r3, 729, %r15;
	mul.wide.s32 	%rd20, %r49, 8;
	add.s64 	%rd21, %rd19, %rd20;
	ld.global.nc.f64 	%fd488, [%rd21+32];
$L__BB65_17:
	add.f64 	%fd291, %fd97, %fd98;
	sub.f64 	%fd292, %fd97, %fd98;
	mul.f64 	%fd293, %fd292, %fd488;
	fma.rn.f64 	%fd294, %fd291, %fd488, %fd293;
	mul.f64 	%fd295, %fd294, 0d3FE0000000000000;
	fma.rn.f64 	%fd296, %fd17, %fd72, 0d0000000000000000;
	fma.rn.f64 	%fd297, %fd18, %fd71, 0d0000000000000000;
	fma.rn.f64 	%fd298, %fd25, %fd80, %fd296;
	fma.rn.f64 	%fd299, %fd26, %fd79, %fd297;
	fma.rn.f64 	%fd300, %fd33, %fd88, %fd298;
	fma.rn.f64 	%fd301, %fd34, %fd87, %fd299;
	fma.rn.f64 	%fd302, %fd41, %fd96, %fd300;
	fma.rn.f64 	%fd303, %fd42, %fd95, %fd301;
	fma.rn.f64 	%fd304, %fd49, %fd295, %fd302;
	fma.rn.f64 	%fd305, %fd50, %fd295, %fd303;
	sub.f64 	%fd306, %fd304, %fd305;
	st.shared.f64 	[%r14+56], %fd306;
	add.f64 	%fd307, %fd304, %fd305;
	st.shared.f64 	[%r14], %fd307;
	fma.rn.f64 	%fd308, %fd19, %fd72, 0d0000000000000000;
	fma.rn.f64 	%fd309, %fd20, %fd71, 0d0000000000000000;
	fma.rn.f64 	%fd310, %fd27, %fd80, %fd308;
	fma.rn.f64 	%fd311, %fd28, %fd79, %fd309;
	fma.rn.f64 	%fd312, %fd35, %fd88, %fd310;
	fma.rn.f64 	%fd313, %fd36, %fd87, %fd311;
	fma.rn.f64 	%fd314, %fd43, %fd96, %fd312;
	fma.rn.f64 	%fd315, %fd44, %fd95, %fd313;
	fma.rn.f64 	%fd316, %fd51, %fd295, %fd314;
	fma.rn.f64 	%fd317, %fd52, %fd295, %fd315;
	sub.f64 	%fd318, %fd316, %fd317;
	st.shared.f64 	[%r14+48], %fd318;
	add.f64 	%fd319, %fd316, %fd317;
	st.shared.f64 	[%r14+8], %fd319;
	fma.rn.f64 	%fd320, %fd21, %fd72, 0d0000000000000000;
	fma.rn.f64 	%fd321, %fd22, %fd71, 0d0000000000000000;
	fma.rn.f64 	%fd322, %fd29, %fd80, %fd320;
	fma.rn.f64 	%fd323, %fd30, %fd79, %fd321;
	fma.rn.f64 	%fd324, %fd37, %fd88, %fd322;
	fma.rn.f64 	%fd325, %fd38, %fd87, %fd323;
	fma.rn.f64 	%fd326, %fd45, %fd96, %fd324;
	fma.rn.f64 	%fd327, %fd46, %fd95, %fd325;
	fma.rn.f64 	%fd328, %fd53, %fd295, %fd326;
	fma.rn.f64 	%fd329, %fd54, %fd295, %fd327;
	sub.f64 	%fd330, %fd328, %fd329;
	st.shared.f64 	[%r14+40], %fd330;
	add.f64 	%fd331, %fd328, %fd329;
	st.shared.f64 	[%r14+16], %fd331;
	fma.rn.f64 	%fd332, %fd23, %fd72, 0d0000000000000000;
	fma.rn.f64 	%fd333, %fd24, %fd71, 0d0000000000000000;
	fma.rn.f64 	%fd334, %fd31, %fd80, %fd332;
	fma.rn.f64 	%fd335, %fd32, %fd79, %fd333;
	fma.rn.f64 	%fd336, %fd39, %fd88, %fd334;
	fma.rn.f64 	%fd337, %fd40, %fd87, %fd335;
	fma.rn.f64 	%fd338, %fd47, %fd96, %fd336;
	fma.rn.f64 	%fd339, %fd48, %fd95, %fd337;
	fma.rn.f64 	%fd340, %fd55, %fd295, %fd338;
	fma.rn.f64 	%fd341, %fd56, %fd295, %fd339;
	sub.f64 	%fd342, %fd340, %fd341;
	st.shared.f64 	[%r14+32], %fd342;
	add.f64 	%fd343, %fd340, %fd341;
	st.shared.f64 	[%r14+24], %fd343;
	add.s32 	%r16, %r63, 64;
	setp.lt.u32 	%p10, %r63, 17;
	mov.u32 	%r63, %r16;
	@%p10 bra 	$L__BB65_7;
$L__BB65_18:
	bar.sync 	0;
	@%p2 bra 	$L__BB65_21;
	shr.u32 	%r50, %r65, 3;
	mul.lo.s32 	%r51, %r50, 648;
	mad.lo.s32 	%r52, %r2, 5832, %r51;
	shl.b32 	%r53, %r65, 3;
	and.b32  	%r54, %r53, 56;
	add.s32 	%r55, %r52, %r54;
	mov.u32 	%r56, _ZZ32massMatrixMultiplyConstantKernelILi8ELi9ELi1EEviPKdS1_S1_S1_PdE6s_tmp1;
	add.s32 	%r57, %r55, %r56;
	add.s32 	%r64, %r57, 288;
$L__BB65_20:
	ld.shared.f64 	%fd344, [%r64+-288];
	ld.shared.f64 	%fd345, [%r64+288];
	add.f64 	%fd346, %fd344, %fd345;
	sub.f64 	%fd347, %fd344, %fd345;
	ld.shared.f64 	%fd348, [%r64+-216];
	ld.shared.f64 	%fd349, [%r64+216];
	add.f64 	%fd350, %fd348, %fd349;
	sub.f64 	%fd351, %fd348, %fd349;
	ld.shared.f64 	%fd352, [%r64+-144];
	ld.shared.f64 	%fd353, [%r64+144];
	add.f64 	%fd354, %fd352, %fd353;
	sub.f64 	%fd355, %fd352, %fd353;
	ld.shared.f64 	%fd356, [%r64+-72];
	ld.shared.f64 	%fd357, [%r64+72];
	add.f64 	%fd358, %fd356, %fd357;
	sub.f64 	%fd359, %fd356, %fd357;
	ld.shared.f64 	%fd360, [%r64];
	add.f64 	%fd361, %fd360, %fd360;
	sub.f64 	%fd362, %fd360, %fd360;
	mul.f64 	%fd363, %fd361, 0d3FE0000000000000;
	fma.rn.f64 	%fd364, %fd17, %fd346, 0d0000000000000000;
	fma.rn.f64 	%fd365, %fd18, %fd347, 0d0000000000000000;
	fma.rn.f64 	%fd366, %fd25, %fd350, %fd364;
	fma.rn.f64 	%fd367, %fd26, %fd351, %fd365;
	fma.rn.f64 	%fd368, %fd33, %fd354, %fd366;
	fma.rn.f64 	%fd369, %fd34, %fd355, %fd367;
	fma.rn.f64 	%fd370, %fd41, %fd358, %fd368;
	fma.rn.f64 	%fd371, %fd42, %fd359, %fd369;
	fma.rn.f64 	%fd372, %fd49, %fd363, %fd370;
	fma.rn.f64 	%fd373, %fd50, %fd362, %fd371;
	sub.f64 	%fd374, %fd372, %fd373;
	st.shared.f64 	[%r64+216], %fd374;
	add.f64 	%fd375, %fd372, %fd373;
	st.shared.f64 	[%r64+-288], %fd375;
	fma.rn.f64 	%fd376, %fd19, %fd346, 0d0000000000000000;
	fma.rn.f64 	%fd377, %fd20, %fd347, 0d0000000000000000;
	fma.rn.f64 	%fd378, %fd27, %fd350, %fd376;
	fma.rn.f64 	%fd379, %fd28, %fd351, %fd377;
	fma.rn.f64 	%fd380, %fd35, %fd354, %fd378;
	fma.rn.f64 	%fd381, %fd36, %fd355, %fd379;
	fma.rn.f64 	%fd382, %fd43, %fd358, %fd380;
	fma.rn.f64 	%fd383, %fd44, %fd359, %fd381;
	fma.rn.f64 	%fd384, %fd51, %fd363, %fd382;
	fma.rn.f64 	%fd385, %fd52, %fd362, %fd383;
	sub.f64 	%fd386, %fd384, %fd385;
	st.shared.f64 	[%r64+144], %fd386;
	add.f64 	%fd387, %fd384, %fd385;
	st.shared.f64 	[%r64+-216], %fd387;
	fma.rn.f64 	%fd388, %fd21, %fd346, 0d0000000000000000;
	fma.rn.f64 	%fd389, %fd22, %fd347, 0d0000000000000000;
	fma.rn.f64 	%fd390, %fd29, %fd350, %fd388;
	fma.rn.f64 	%fd391, %fd30, %fd351, %fd389;
	fma.rn.f64 	%fd392, %fd37, %fd354, %fd390;
	fma.rn.f64 	%fd393, %fd38, %fd355, %fd391;
	fma.rn.f64 	%fd394, %fd45, %fd358, %fd392;
	fma.rn.f64 	%fd395, %fd46, %fd359, %fd393;
	fma.rn.f64 	%fd396, %fd53, %fd363, %fd394;
	fma.rn.f64 	%fd397, %fd54, %fd362, %fd395;
	sub.f64 	%fd398, %fd396, %fd397;
	st.shared.f64 	[%r64+72], %fd398;
	add.f64 	%fd399, %fd396, %fd397;
	st.shared.f64 	[%r64+-144], %fd399;
	fma.rn.f64 	%fd400, %fd23, %fd346, 0d0000000000000000;
	fma.rn.f64 	%fd401, %fd24, %fd347, 0d0000000000000000;
	fma.rn.f64 	%fd402, %fd31, %fd350, %fd400;
	fma.rn.f64 	%fd403, %fd32, %fd351, %fd401;
	fma.rn.f64 	%fd404, %fd39, %fd354, %fd402;
	fma.rn.f64 	%fd405, %fd40, %fd355, %fd403;
	fma.rn.f64 	%fd406, %fd47, %fd358, %fd404;
	fma.rn.f64 	%fd407, %fd48, %fd359, %fd405;
	fma.rn.f64 	%fd408, %fd55, %fd363, %fd406;
	fma.rn.f64 	%fd409, %fd56, %fd362, %fd407;
	sub.f64 	%fd410, %fd408, %fd409;
	st.shared.f64 	[%r64], %fd410;
	add.f64 	%fd411, %fd408, %fd409;
	st.shared.f64 	[%r64+-72], %fd411;
	add.s32 	%r20, %r65, 64;
	add.s32 	%r64, %r64, 5184;
	setp.lt.u32 	%p12, %r65, 8;
	mov.u32 	%r65, %r20;
	@%p12 bra 	$L__BB65_20;
$L__BB65_21:
	setp.ge.s32 	%p13, %r3, %r22;
	bar.sync 	0;
	ld.shared.f64 	%fd412, [%r7];
	ld.shared.f64 	%fd413, [%r7+5184];
	add.f64 	%fd414, %fd412, %fd413;
	sub.f64 	%fd415, %fd412, %fd413;
	ld.shared.f64 	%fd416, [%r7+648];
	ld.shared.f64 	%fd417, [%r7+4536];
	add.f64 	%fd418, %fd416, %fd417;
	sub.f64 	%fd419, %fd416, %fd417;
	ld.shared.f64 	%fd420, [%r7+1296];
	ld.shared.f64 	%fd421, [%r7+3888];
	add.f64 	%fd422, %fd420, %fd421;
	sub.f64 	%fd423, %fd420, %fd421;
	ld.shared.f64 	%fd424, [%r7+1944];
	ld.shared.f64 	%fd425, [%r7+3240];
	add.f64 	%fd426, %fd424, %fd425;
	sub.f64 	%fd427, %fd424, %fd425;
	ld.shared.f64 	%fd428, [%r7+2592];
	add.f64 	%fd429, %fd428, %fd428;
	sub.f64 	%fd430, %fd428, %fd428;
	mul.f64 	%fd431, %fd429, 0d3FE0000000000000;
	fma.rn.f64 	%fd432, %fd17, %fd414, 0d0000000000000000;
	fma.rn.f64 	%fd433, %fd18, %fd415, 0d0000000000000000;
	fma.rn.f64 	%fd434, %fd25, %fd418, %fd432;
	fma.rn.f64 	%fd435, %fd26, %fd419, %fd433;
	fma.rn.f64 	%fd436, %fd33, %fd422, %fd434;
	fma.rn.f64 	%fd437, %fd34, %fd423, %fd435;
	fma.rn.f64 	%fd438, %fd41, %fd426, %fd436;
	fma.rn.f64 	%fd439, %fd42, %fd427, %fd437;
	fma.rn.f64 	%fd101, %fd49, %fd431, %fd438;
	fma.rn.f64 	%fd102, %fd50, %fd430, %fd439;
	fma.rn.f64 	%fd440, %fd19, %fd414, 0d0000000000000000;
	fma.rn.f64 	%fd441, %fd20, %fd415, 0d0000000000000000;
	fma.rn.f64 	%fd442, %fd27, %fd418, %fd440;
	fma.rn.f64 	%fd443, %fd28, %fd419, %fd441;
	fma.rn.f64 	%fd444, %fd35, %fd422, %fd442;
	fma.rn.f64 	%fd445, %fd36, %fd423, %fd443;
	fma.rn.f64 	%fd446, %fd43, %fd426, %fd444;
	fma.rn.f64 	%fd447, %fd44, %fd427, %fd445;
	fma.rn.f64 	%fd103, %fd51, %fd431, %fd446;
	fma.rn.f64 	%fd104, %fd52, %fd430, %fd447;
	fma.rn.f64 	%fd448, %fd21, %fd414, 0d0000000000000000;
	fma.rn.f64 	%fd449, %fd22, %fd415, 0d0000000000000000;
	fma.rn.f64 	%fd450, %fd29, %fd418, %fd448;
	fma.rn.f64 	%fd451, %fd30, %fd419, %fd449;
	fma.rn.f64 	%fd452, %fd37, %fd422, %fd450;
	fma.rn.f64 	%fd453, %fd38, %fd423, %fd451;
	fma.rn.f64 	%fd454, %fd45, %fd426, %fd452;
	fma.rn.f64 	%fd455, %fd46, %fd427, %fd453;
	fma.rn.f64 	%fd105, %fd53, %fd431, %fd454;
	fma.rn.f64 	%fd106, %fd54, %fd430, %fd455;
	fma.rn.f64 	%fd456, %fd23, %fd414, 0d0000000000000000;
	fma.rn.f64 	%fd457, %fd24, %fd415, 0d0000000000000000;
	fma.rn.f64 	%fd458, %fd31, %fd418, %fd456;
	fma.rn.f64 	%fd459, %fd32, %fd419, %fd457;
	fma.rn.f64 	%fd460, %fd39, %fd422, %fd458;
	fma.rn.f64 	%fd461, %fd40, %fd423, %fd459;
	fma.rn.f64 	%fd462, %fd47, %fd426, %fd460;
	fma.rn.f64 	%fd463, %fd48, %fd427, %fd461;
	fma.rn.f64 	%fd107, %fd55, %fd431, %fd462;
	fma.rn.f64 	%fd108, %fd56, %fd430, %fd463;
	@%p13 bra 	$L__BB65_23;
	ld.param.u64 	%rd30, [_Z32massMatrixMultiplyConstantKernelILi8ELi9ELi1EEviPKdS1_S1_S1_Pd_param_5];
	mov.u32 	%r58, %tid.x;
	shl.b32 	%r59, %r3, 9;
	add.s32 	%r60, %r58, %r59;
	cvta.to.global.u64 	%rd22, %rd30;
	mul.wide.s32 	%rd23, %r60, 8;
	add.s64 	%rd24, %rd22, %rd23;
	add.f64 	%fd464, %fd101, %fd102;
	st.global.f64 	[%rd24], %fd464;
	add.f64 	%fd465, %fd103, %fd104;
	st.global.f64 	[%rd24+512], %fd465;
	add.f64 	%fd466, %fd105, %fd106;
	st.global.f64 	[%rd24+1024], %fd466;
	add.f64 	%fd467, %fd107, %fd108;
	st.global.f64 	[%rd24+1536], %fd467;
	sub.f64 	%fd468, %fd107, %fd108;
	st.global.f64 	[%rd24+2048], %fd468;
	sub.f64 	%fd469, %fd105, %fd106;
	st.global.f64 	[%rd24+2560], %fd469;
	sub.f64 	%fd470, %fd103, %fd104;
	st.global.f64 	[%rd24+3072], %fd470;
	sub.f64 	%fd471, %fd101, %fd102;
	st.global.f64 	[%rd24+3584], %fd471;
$L__BB65_23:
	ret;

}
	// .globl	_Z32massMatrixMultiplyRegisterKernelILi8ELi10ELi1EEviPKdS1_S1_S1_Pd
.visible .entry _Z32massMatrixMultiplyRegisterKernelILi8ELi10ELi1EEviPKdS1_S1_S1_Pd(
	.param .u32 _Z32massMatrixMultiplyRegisterKernelILi8ELi10ELi1EEviPKdS1_S1_S1_Pd_param_0,
	.param .u64 .ptr .align 1 _Z32massMatrixMultiplyRegisterKernelILi8ELi10ELi1EEviPKdS1_S1_S1_Pd_param_1,
	.param .u64 .ptr .align 1 _Z32massMatrixMultiplyRegisterKernelILi8ELi10ELi1EEviPKdS1_S1_S1_Pd_param_2,
	.param .u64 .ptr .align 1 _Z32massMatrixMultiplyRegisterKernelILi8ELi10ELi1EEviPKdS1_S1_S1_Pd_param_3,
	.param .u64 .ptr .align 1 _Z32massMatrixMultiplyRegisterKernelILi8ELi10ELi1EEviPKdS1_S1_S1_Pd_param_4,
	.param .u64 .ptr .align 1 _Z32massMatrixMultiplyRegisterKernelILi8ELi10ELi1EEviPKdS1_S1_S1_Pd_param_5
)
{
	.reg .pred 	%p<15>;
	.reg .b16 	%rs<7>;
	.reg .b32 	%r<71>;
	.reg .b64 	%rd<38>;
	.reg .b64 	%fd<497>;
	// demoted variable
	.shared .align 8 .b8 _ZZ32massMatrixMultiplyRegisterKernelILi8ELi10ELi1EEviPKdS1_S1_S1_PdE6s_tmp1[8000];
	// demoted variable
	.shared .align 8 .b8 _ZZ32massMatrixMultiplyRegisterKernelILi8ELi10ELi1EEviPKdS1_S1_S1_PdE14s_oddDofToQuad[160];
	// demoted variable
	.shared .align 8 .b8 _ZZ32massMatrixMultiplyRegisterKernelILi8ELi10ELi1EEviPKdS1_S1_S1_PdE15s_evenDofToQuad[160];
	ld.param.u32 	%r22, [_Z32massMatrixMultiplyRegisterKernelILi8ELi10ELi1EEviPKdS1_S1_S1_Pd_param_0];
	ld.param.u64 	%rd2, [_Z32massMatrixMultiplyRegisterKernelILi8ELi10ELi1EEviPKdS1_S1_S1_Pd_param_2];
	ld.param.u64 	%rd3, [_Z32massMatrixMultiplyRegisterKernelILi8ELi10ELi1EEviPKdS1_S1_S1_Pd_param_3];
	ld.param.u64 	%rd4, [_Z32massMatrixMultiplyRegisterKernelILi8ELi10ELi1EEviPKdS1_S1_S1_Pd_param_4];
	mov.u32 	%r70, %tid.x;
	mov.u32 	%r2, %tid.y;
	mov.u32 	%r23, %ctaid.x;
	add.s32 	%r3, %r23, %r2;
	and.b32  	%r4, %r70, 7;
	and.b32  	%r5, %r70, 1016;
	setp.ge.s32 	%p1, %r3, %r22;
	@%p1 bra 	$L__BB66_2;
	cvta.to.global.u64 	%rd6, %rd4;
	add.s32 	%r24, %r4, %r5;
	shl.b32 	%r25, %r3, 9;
	add.s32 	%r26, %r24, %r25;
	mul.wide.s32 	%rd7, %r26, 8;
	add.s64 	%rd8, %rd6, %rd7;
	ld.global.nc.f64 	%fd486, [%rd8];
	ld.global.nc.f64 	%fd485, [%rd8+512];
	ld.global.nc.f64 	%fd484, [%rd8+1024];
	ld.global.nc.f64 	%fd483, [%rd8+1536];
	ld.global.nc.f64 	%fd482, [%rd8+2048];
	ld.global.nc.f64 	%fd481, [%rd8+2560];
	ld.global.nc.f64 	%fd480, [%rd8+3072];
	ld.global.nc.f64 	%fd479, [%rd8+3584];
$L__BB66_2:
	setp.gt.u32 	%p2, %r70, 19;
	@%p2 bra 	$L__BB66_4;
	cvta.to.global.u64 	%rd9, %rd2;
	mul.wide.u32 	%rd10, %r70, 8;
	add.s64 	%rd11, %rd9, %rd10;
	ld.global.nc.f64 	%fd112, [%rd11];
	shl.b32 	%r27, %r70, 3;
	mov.u32 	%r28, _ZZ32massMatrixMultiplyRegisterKernelILi8ELi10ELi1EEviPKdS1_S1_S1_PdE14s_oddDofToQuad;
	add.s32 	%r29, %r28, %r27;
	st.shared.f64 	[%r29], %fd112;
	cvta.to.global.u64 	%rd12, %rd3;
	add.s64 	%rd13, %rd12, %rd10;
	ld.global.nc.f64 	%fd113, [%rd13];
	mov.u32 	%r30, _ZZ32massMatrixMultiplyRegisterKernelILi8ELi10ELi1EEviPKdS1_S1_S1_PdE15s_evenDofToQuad;
	add.s32 	%r31, %r30, %r27;
	st.shared.f64 	[%r31], %fd113;
$L__BB66_4:
	bar.sync 	0;
	ld.shared.f64 	%fd17, [_ZZ32massMatrixMultiplyRegisterKernelILi8ELi10ELi1EEviPKdS1_S1_S1_PdE14s_oddDofToQuad];
	ld.shared.f64 	%fd18, [_ZZ32massMatrixMultiplyRegisterKernelILi8ELi10ELi1EEviPKdS1_S1_S1_PdE15s_evenDofToQuad];
	ld.shared.f64 	%fd19, [_ZZ32massMatrixMultiplyRegisterKernelILi8ELi10ELi1EEviPKdS1_S1_S1_PdE14s_oddDofToQuad+8];
	ld.shared.f64 	%fd20, [_ZZ32massMatrixMultiplyRegisterKernelILi8ELi10ELi1EEviPKdS1_S1_S1_PdE15s_evenDofToQuad+8];
	ld.shared.f64 	%fd21, [_ZZ32massMatrixMultiplyRegisterKernelILi8ELi10ELi1EEviPKdS1_S1_S1_PdE14s_oddDofToQuad+16];
	ld.shared.f64 	%fd22, [_ZZ32massMatrixMultiplyRegisterKernelILi8ELi10ELi1EEviPKdS1_S1_S1_PdE15s_evenDofToQuad+16];
	ld.shared.f64 	%fd23, [_ZZ32massMatrixMultiplyRegisterKernelILi8ELi10ELi1EEviPKdS1_S1_S1_PdE14s_oddDofToQuad+24];
	ld.shared.f64 	%fd24, [_ZZ32massMatrixMultiplyRegisterKernelILi8ELi10ELi1EEviPKdS1_S1_S1_PdE15s_evenDofToQuad+24];
	ld.shared.f64 	%fd25, [_ZZ32massMatrixMultiplyRegisterKernelILi8ELi10ELi1EEviPKdS1_S1_S1_PdE14s_oddDofToQuad+32];
	ld.shared.f64 	%fd26, [_ZZ32massMatrixMultiplyRegisterKernelILi8ELi10ELi1EEviPKdS1_S1_S1_PdE15s_evenDofToQuad+32];
	ld.shared.f64 	%fd27, [_ZZ32massMatrixMultiplyRegisterKernelILi8ELi10ELi1EEviPKdS1_S1_S1_PdE14s_oddDofToQuad+40];
	ld.shared.f64 	%fd28, [_ZZ32massMatrixMultiplyRegisterKernelILi8ELi10ELi1EEviPKdS1_S1_S1_PdE15s_evenDofToQuad+40];
	ld.shared.f64 	%fd29, [_ZZ32massMatrixMultiplyRegisterKernelILi8ELi10ELi1EEviPKdS1_S1_S1_PdE14s_oddDofToQuad+48];
	ld.shared.f64 	%fd30, [_ZZ32massMatrixMultiplyRegisterKernelILi8ELi10ELi1EEviPKdS1_S1_S1_PdE15s_evenDofToQuad+48];
	ld.shared.f64 	%fd31, [_ZZ32massMatrixMultiplyRegisterKernelILi8ELi10ELi1EEviPKdS1_S1_S1_PdE14s_oddDofToQuad+56];
	ld.shared.f64 	%fd32, [_ZZ32massMatrixMultiplyRegisterKernelILi8ELi10ELi1EEviPKdS1_S1_S1_PdE15s_evenDofToQuad+56];
	ld.shared.f64 	%fd33, [_ZZ32massMatrixMultiplyRegisterKernelILi8ELi10ELi1EEviPKdS1_S1_S1_PdE14s_oddDofToQuad+64];
	ld.shared.f64 	%fd34, [_ZZ32massMatrixMultiplyRegisterKernelILi8ELi10ELi1EEviPKdS1_S1_S1_PdE15s_evenDofToQuad+64];
	ld.shared.f64 	%fd35, [_ZZ32massMatrixMultiplyRegisterKernelILi8ELi10ELi1EEviPKdS1_S1_S1_PdE14s_oddDofToQuad+72];
	ld.shared.f64 	%fd36, [_ZZ32massMatrixMultiplyRegisterKernelILi8ELi10ELi1EEviPKdS1_S1_S1_PdE15s_evenDofToQuad+72];
	ld.shared.f64 	%fd37, [_ZZ32massMatrixMultiplyRegisterKernelILi8ELi10ELi1EEviPKdS1_S1_S1_PdE14s_oddDofToQuad+80];
	ld.shared.f64 	%fd38, [_ZZ32massMatrixMultiplyRegisterKernelILi8ELi10ELi1EEviPKdS1_S1_S1_PdE15s_evenDofToQuad+80];
	ld.shared.f64 	%fd39, [_ZZ32massMatrixMultiplyRegisterKernelILi8ELi10ELi1EEviPKdS1_S1_S1_PdE14s_oddDofToQuad+88];
	ld.shared.f64 	%fd40, [_ZZ32massMatrixMultiplyRegisterKernelILi8ELi10ELi1EEviPKdS1_S1_S1_PdE15s_evenDofToQuad+88];
	ld.shared.f64 	%fd41, [_ZZ32massMatrixMultiplyRegisterKernelILi8ELi10ELi1EEviPKdS1_S1_S1_PdE14s_oddDofToQuad+96];
	ld.shared.f64 	%fd42, [_ZZ32massMatrixMultiplyRegisterKernelILi8ELi10ELi1EEviPKdS1_S1_S1_PdE15s_evenDofToQuad+96];
	ld.shared.f64 	%fd43, [_ZZ32massMatrixMultiplyRegisterKernelILi8ELi10ELi1EEviPKdS1_S1_S1_PdE14s_oddDofToQuad+104];
	ld.shared.f64 	%fd44, [_ZZ32massMatrixMultiplyRegisterKernelILi8ELi10ELi1EEviPKdS1_S1_S1_PdE15s_evenDofToQuad+104];
	ld.shared.f64 	%fd45, [_ZZ32massMatrixMultiplyRegisterKernelILi8ELi10ELi1EEviPKdS1_S1_S1_PdE14s_oddDofToQuad+112];
	ld.shared.f64 	%fd46, [_ZZ32massMatrixMultiplyRegisterKernelILi8ELi10ELi1EEviPKdS1_S1_S1_PdE15s_evenDofToQuad+112];
	ld.shared.f64 	%fd47, [_ZZ32massMatrixMultiplyRegisterKernelILi8ELi10ELi1EEviPKdS1_S1_S1_PdE14s_oddDofToQuad+120];
	ld.shared.f64 	%fd48, [_ZZ32massMatrixMultiplyRegisterKernelILi8ELi10ELi1EEviPKdS1_S1_S1_PdE15s_evenDofToQuad+120];
	ld.shared.f64 	%fd49, [_ZZ32massMatrixMultiplyRegisterKernelILi8ELi10ELi1EEviPKdS1_S1_S1_PdE14s_oddDofToQuad+128];
	ld.shared.f64 	%fd50, [_ZZ32massMatrixMultiplyRegisterKernelILi8ELi10ELi1EEviPKdS1_S1_S1_PdE15s_evenDofToQuad+128];
	ld.shared.f64 	%fd51, [_ZZ32massMatrixMultiplyRegisterKernelILi8ELi10ELi1EEviPKdS1_S1_S1_PdE14s_oddDofToQuad+136];
	ld.shared.f64 	%fd52, [_ZZ32massMatrixMultiplyRegisterKernelILi8ELi10ELi1EEviPKdS1_S1_S1_PdE15s_evenDofToQuad+136];
	ld.shared.f64 	%fd53, [_ZZ32massMatrixMultiplyRegisterKernelILi8ELi10ELi1EEviPKdS1_S1_S1_PdE14s_oddDofToQuad+144];
	ld.shared.f64 	%fd54, [_ZZ32massMatrixMultiplyRegisterKernelILi8ELi10ELi1EEviPKdS1_S1_S1_PdE15s_evenDofToQuad+144];
	ld.shared.f64 	%fd55, [_ZZ32massMatrixMultiplyRegisterKernelILi8ELi10ELi1EEviPKdS1_S1_S1_PdE14s_oddDofToQuad+152];
	ld.shared.f64 	%fd56, [_ZZ32massMatrixMultiplyRegisterKernelILi8ELi10ELi1EEviPKdS1_S1_S1_PdE15s_evenDofToQuad+152];
	shr.u32 	%r6, %r70, 3;
	add.f64 	%fd114, %fd486, %fd479;
	sub.f64 	%fd115, %fd486, %fd479;
	add.f64 	%fd116, %fd485, %fd480;
	sub.f64 	%fd117, %fd485, %fd480;
	add.f64 	%fd118, %fd484, %fd481;
	sub.f64 	%fd119, %fd484, %fd481;
	add.f64 	%fd120, %fd483, %fd482;
	sub.f64 	%fd121, %fd483, %fd482;
	mov.u32 	%r32, _ZZ32massMatrixMultiplyRegisterKernelILi8ELi10ELi1EEviPKdS1_S1_S1_PdE6s_tmp1;
	mad.lo.s32 	%r33, %r2, 8000, %r32;
	mad.lo.s32 	%r34, %r6, 80, %r33;
	shl.b32 	%r35, %r4, 3;
	add.s32 	%r7, %r34, %r35;
	fma.rn.f64 	%fd122, %fd17, %fd114, 0d0000000000000000;
	fma.rn.f64 	%fd123, %fd18, %fd115, 0d0000000000000000;
	fma.rn.f64 	%fd124, %fd19, %fd116, %fd122;
	fma.rn.f64 	%fd125, %fd20, %fd117, %fd123;
	fma.rn.f64 	%fd126, %fd21, %fd118, %fd124;
	fma.rn.f64 	%fd127, %fd22, %fd119, %fd125;
	fma.rn.f64 	%fd128, %fd23, %fd120, %fd126;
	fma.rn.f64 	%fd129, %fd24, %fd121, %fd127;
	sub.f64 	%fd130, %fd128, %fd129;
	st.shared.f64 	[%r7+7200], %fd130;
	add.f64 	%fd131, %fd129, %fd128;
	st.shared.f64 	[%r7], %fd131;
	fma.rn.f64 	%fd132, %fd25, %fd114, 0d0000000000000000;
	fma.rn.f64 	%fd133, %fd26, %fd115, 0d0000000000000000;
	fma.rn.f64 	%fd134, %fd27, %fd116, %fd132;
	fma.rn.f64 	%fd135, %fd28, %fd117, %fd133;
	fma.rn.f64 	%fd136, %fd29, %fd118, %fd134;
	fma.rn.f64 	%fd137, %fd30, %fd119, %fd135;
	fma.rn.f64 	%fd138, %fd31, %fd120, %fd136;
	fma.rn.f64 	%fd139, %fd32, %fd121, %fd137;
	sub.f64 	%fd140, %fd138, %fd139;
	st.shared.f64 	[%r7+6400], %fd140;
	add.f64 	%fd141, %fd139, %fd138;
	st.shared.f64 	[%r7+800], %fd141;
	fma.rn.f64 	%fd142, %fd33, %fd114, 0d0000000000000000;
	fma.rn.f64 	%fd143, %fd34, %fd115, 0d0000000000000000;
	fma.rn.f64 	%fd144, %fd35, %fd116, %fd142;
	fma.rn.f64 	%fd145, %fd36, %fd117, %fd143;
	fma.rn.f64 	%fd146, %fd37, %fd118, %fd144;
	fma.rn.f64 	%fd147, %fd38, %fd119, %fd145;
	fma.rn.f64 	%fd148, %fd39, %fd120, %fd146;
	fma.rn.f64 	%fd149, %fd40, %fd121, %fd147;
	sub.f64 	%fd150, %fd148, %fd149;
	st.shared.f64 	[%r7+5600], %fd150;
	add.f64 	%fd151, %fd149, %fd148;
	st.shared.f64 	[%r7+1600], %fd151;
	fma.rn.f64 	%fd152, %fd41, %fd114, 0d0000000000000000;
	fma.rn.f64 	%fd153, %fd42, %fd115, 0d0000000000000000;
	fma.rn.f64 	%fd154, %fd43, %fd116, %fd152;
	fma.rn.f64 	%fd155, %fd44, %fd117, %fd153;
	fma.rn.f64 	%fd156, %fd45, %fd118, %fd154;
	fma.rn.f64 	%fd157, %fd46, %fd119, %fd155;
	fma.rn.f64 	%fd158, %fd47, %fd120, %fd156;
	fma.rn.f64 	%fd159, %fd48, %fd121, %fd157;
	sub.f64 	%fd160, %fd158, %fd159;
	st.shared.f64 	[%r7+4800], %fd160;
	add.f64 	%fd161, %fd159, %fd158;
	st.shared.f64 	[%r7+2400], %fd161;
	fma.rn.f64 	%fd162, %fd49, %fd114, 0d0000000000000000;
	fma.rn.f64 	%fd163, %fd50, %fd115, 0d0000000000000000;
	fma.rn.f64 	%fd164, %fd51, %fd116, %fd162;
	fma.rn.f64 	%fd165, %fd52, %fd117, %fd163;
	fma.rn.f64 	%fd166, %fd53, %fd118, %fd164;
	fma.rn.f64 	%fd167, %fd54, %fd119, %fd165;
	fma.rn.f64 	%fd168, %fd55, %fd120, %fd166;
	fma.rn.f64 	%fd169, %fd56, %fd121, %fd167;
	sub.f64 	%fd170, %fd168, %fd169;
	st.shared.f64 	[%r7+4000], %fd170;
	add.f64 	%fd171, %fd169, %fd168;
	st.shared.f64 	[%r7+3200], %fd171;
	bar.sync 	0;
	setp.gt.u32 	%p3, %r70, 79;
	@%p3 bra 	$L__BB66_7;
	mul.lo.s32 	%r36, %r6, 800;
	mad.lo.s32 	%r37, %r2, 8000, %r36;
	shl.b32 	%r38, %r4, 3;
	add.s32 	%r39, %r37, %r38;
	mov.u32 	%r40, _ZZ32massMatrixMultiplyRegisterKernelILi8ELi10ELi1EEviPKdS1_S1_S1_PdE6s_tmp1;
	add.s32 	%r41, %r39, %r40;
	add.s32 	%r66, %r41, 400;
	mov.u32 	%r67, %r70;
$L__BB66_6:
	ld.shared.f64 	%fd172, [%r66+-400];
	ld.shared.f64 	%fd173, [%r66+160];
	add.f64 	%fd174, %fd172, %fd173;
	sub.f64 	%fd175, %fd172, %fd173;
	ld.shared.f64 	%fd176, [%r66+-320];
	ld.shared.f64 	%fd177, [%r66+80];
	add.f64 	%fd178, %fd176, %fd177;
	sub.f64 	%fd179, %fd176, %fd177;
	ld.shared.f64 	%fd180, [%r66+-240];
	ld.shared.f64 	%fd181, [%r66];
	add.f64 	%fd182, %fd180, %fd181;
	sub.f64 	%fd183, %fd180, %fd181;
	ld.shared.f64 	%fd184, [%r66+-160];
	ld.shared.f64 	%fd185, [%r66+-80];
	add.f64 	%fd186, %fd184, %fd185;
	sub.f64 	%fd187, %fd184, %fd185;
	fma.rn.f64 	%fd188, %fd17, %fd174, 0d0000000000000000;
	fma.rn.f64 	%fd189, %fd18, %fd175, 0d0000000000000000;
	fma.rn.f64 	%fd190, %fd19, %fd178, %fd188;
	fma.rn.f64 	%fd191, %fd20, %fd179, %fd189;
	fma.rn.f64 	%fd192, %fd21, %fd182, %fd190;
	fma.rn.f64 	%fd193, %fd22, %fd183, %fd191;
	fma.rn.f64 	%fd194, %fd23, %fd186, %fd192;
	fma.rn.f64 	%fd195, %fd24, %fd187, %fd193;
	sub.f64 	%fd196, %fd194, %fd195;
	st.shared.f64 	[%r66+320], %fd196;
	add.f64 	%fd197, %fd195, %fd194;
	st.shared.f64 	[%r66+-400], %fd197;
	fma.rn.f64 	%fd198, %fd25, %fd174, 0d0000000000000000;
	fma.rn.f64 	%fd199, %fd26, %fd175, 0d0000000000000000;
	fma.rn.f64 	%fd200, %fd27, %fd178, %fd198;
	fma.rn.f64 	%fd201, %fd28, %fd179, %fd199;
	fma.rn.f64 	%fd202, %fd29, %fd182, %fd200;
	fma.rn.f64 	%fd203, %fd30, %fd183, %fd201;
	fma.rn.f64 	%fd204, %fd31, %fd186, %fd202;
	fma.rn.f64 	%fd205, %fd32, %fd187, %fd203;
	sub.f64 	%fd206, %fd204, %fd205;
	st.shared.f64 	[%r66+240], %fd206;
	add.f64 	%fd207, %fd205, %fd204;
	st.shared.f64 	[%r66+-320], %fd207;
	fma.rn.f64 	%fd208, %fd33, %fd174, 0d0000000000000000;
	fma.rn.f64 	%fd209, %fd34, %fd175, 0d0000000000000000;
	fma.rn.f64 	%fd210, %fd35, %fd178, %fd208;
	fma.rn.f64 	%fd211, %fd36, %fd179, %fd209;
	fma.rn.f64 	%fd212, %fd37, %fd182, %fd210;
	fma.rn.f64 	%fd213, %fd38, %fd183, %fd211;
	fma.rn.f64 	%fd214, %fd39, %fd186, %fd212;
	fma.rn.f64 	%fd215, %fd40, %fd187, %fd213;
	sub.f64 	%fd216, %fd214, %fd215;
	st.shared.f64 	[%r66+160], %fd216;
	add.f64 	%fd217, %fd215, %fd214;
	st.shared.f64 	[%r66+-240], %fd217;
	fma.rn.f64 	%fd218, %fd41, %fd174, 0d0000000000000000;
	fma.rn.f64 	%fd219, %fd42, %fd175, 0d0000000000000000;
	fma.rn.f64 	%fd220, %fd43, %fd178, %fd218;
	fma.rn.f64 	%fd221, %fd44, %fd179, %fd219;
	fma.rn.f64 	%fd222, %fd45, %fd182, %fd220;
	fma.rn.f64 	%fd223, %fd46, %fd183, %fd221;
	fma.rn.f64 	%fd224, %fd47, %fd186, %fd222;
	fma.rn.f64 	%fd225, %fd48, %fd187, %fd223;
	sub.f64 	%fd226, %fd224, %fd225;
	st.shared.f64 	[%r66+80], %fd226;
	add.f64 	%fd227, %fd225, %fd224;
	st.shared.f64 	[%r66+-160], %fd227;
	fma.rn.f64 	%fd228, %fd49, %fd174, 0d0000000000000000;
	fma.rn.f64 	%fd229, %fd50, %fd175, 0d0000000000000000;
	fma.rn.f64 	%fd230, %fd51, %fd178, %fd228;
	fma.rn.f64 	%fd231, %fd52, %fd179, %fd229;
	fma.rn.f64 	%fd232, %fd53, %fd182, %fd230;
	fma.rn.f64 	%fd233, %fd54, %fd183, %fd231;
	fma.rn.f64 	%fd234, %fd55, %fd186, %fd232;
	fma.rn.f64 	%fd235, %fd56, %fd187, %fd233;
	sub.f64 	%fd236, %fd234, %fd235;
	st.shared.f64 	[%r66], %fd236;
	add.f64 	%fd237, %fd235, %fd234;
	st.shared.f64 	[%r66+-80], %fd237;
	add.s32 	%r11, %r67, 64;
	add.s32 	%r66, %r66, 6400;
	setp.lt.u32 	%p4, %r67, 16;
	mov.u32 	%r67, %r11;
	@%p4 bra 	$L__BB66_6;
$L__BB66_7:
	bar.sync 	0;
	setp.gt.u32 	%p5, %r70, 99;
	@%p5 bra 	$L__BB66_20;
	mov.u32 	%r42, _ZZ32massMatrixMultiplyRegisterKernelILi8ELi10ELi1EEviPKdS1_S1_S1_PdE6s_tmp1;
	mad.lo.s32 	%r43, %r2, 8000, %r42;
	mov.u32 	%r68, %r70;
$L__BB66_9:
	setp.ge.s32 	%p6, %r3, %r22;
	cvt.u16.u32 	%rs1, %r68;
	mul.lo.s16 	%rs2, %rs1, 205;
	shr.u16 	%rs3, %rs2, 11;
	mul.lo.s16 	%rs4, %rs3, 10;
	sub.s16 	%rs5, %rs1, %rs4;
	mul.wide.u16 	%r44, %rs3, 800;
	add.s32 	%r45, %r43, %r44;
	and.b16  	%rs6, %rs5, 255;
	mul.wide.u16 	%r46, %rs6, 80;
	add.s32 	%r14, %r45, %r46;
	ld.shared.f64 	%fd239, [%r14];
	ld.shared.f64 	%fd240, [%r14+56];
	add.f64 	%fd57, %fd239, %fd240;
	sub.f64 	%fd58, %fd239, %fd240;
	ld.shared.f64 	%fd241, [%r14+8];
	ld.shared.f64 	%fd242, [%r14+48];
	add.f64 	%fd59, %fd241, %fd242;
	sub.f64 	%fd60, %fd241, %fd242;
	ld.shared.f64 	%fd243, [%r14+16];
	ld.shared.f64 	%fd244, [%r14+40];
	add.f64 	%fd61, %fd243, %fd244;
	sub.f64 	%fd62, %fd243, %fd244;
	ld.shared.f64 	%fd245, [%r14+24];
	ld.shared.f64 	%fd246, [%r14+32];
	add.f64 	%fd63, %fd245, %fd246;
	sub.f64 	%fd64, %fd245, %fd246;
	mov.b32 	%r47, {%rs6, %rs3};
	mov.b32 	%r48, 0;
	mov.b32 	%r49, 25610;
	dp2a.lo.u32.u32 	%r15, %r47, %r49, %r48;
	fma.rn.f64 	%fd247, %fd17, %fd57, 0d0000000000000000;
	fma.rn.f64 	%fd248, %fd18, %fd58, 0d0000000000000000;
	fma.rn.f64 	%fd249, %fd19, %fd59, %fd247;
	fma.rn.f64 	%fd250, %fd20, %fd60, %fd248;
	fma.rn.f64 	%fd251, %fd21, %fd61, %fd249;
	fma.rn.f64 	%fd252, %fd22, %fd62, %fd250;
	fma.rn.f64 	%fd65, %fd23, %fd63, %fd251;
	fma.rn.f64 	%fd66, %fd24, %fd64, %fd252;
	mov.f64 	%fd487, 0d0000000000000000;
	mov.f64 	%fd488, %fd487;
	@%p6 bra 	$L__BB66_11;
	ld.param.u64 	%rd32, [_Z32massMatrixMultiplyRegisterKernelILi8ELi10ELi1EEviPKdS1_S1_S1_Pd_param_1];
	cvta.to.global.u64 	%rd14, %rd32;
	mad.lo.s32 	%r50, %r3, 1000, %r15;
	mul.wide.s32 	%rd15, %r50, 8;
	add.s64 	%rd16, %rd14, %rd15;
	ld.global.nc.f64 	%fd487, [%rd16];
	ld.global.nc.f64 	%fd488, [%rd16+72];
$L__BB66_11:
	add.f64 	%fd254, %fd65, %fd66;
	sub.f64 	%fd255, %fd65, %fd66;
	mul.f64 	%fd256, %fd254, %fd487;
	mul.f64 	%fd257, %fd255, %fd488;
	sub.f64 	%fd71, %fd256, %fd257;
	add.f64 	%fd72, %fd256, %fd257;
	fma.rn.f64 	%fd258, %fd25, %fd57, 0d0000000000000000;
	fma.rn.f64 	%fd259, %fd26, %fd58, 0d0000000000000000;
	fma.rn.f64 	%fd260, %fd27, %fd59, %fd258;
	fma.rn.f64 	%fd261, %fd28, %fd60, %fd259;
	fma.rn.f64 	%fd262, %fd29, %fd61, %fd260;
	fma.rn.f64 	%fd263, %fd30, %fd62, %fd261;
	fma.rn.f64 	%fd73, %fd31, %fd63, %fd262;
	fma.rn.f64 	%fd74, %fd32, %fd64, %fd263;
	mov.f64 	%fd489, 0d0000000000000000;
	mov.f64 	%fd490, %fd489;
	@%p6 bra 	$L__BB66_13;
	ld.param.u64 	%rd33, [_Z32massMatrixMultiplyRegisterKernelILi8ELi10ELi1EEviPKdS1_S1_S1_Pd_param_1];
	cvta.to.global.u64 	%rd17, %rd33;
	mad.lo.s32 	%r51, %r3, 1000, %r15;
	mul.wide.s32 	%rd18, %r51, 8;
	add.s64 	%rd19, %rd17, %rd18;
	ld.global.nc.f64 	%fd489, [%rd19+8];
	ld.global.nc.f64 	%fd490, [%rd19+64];
$L__BB66_13:
	add.f64 	%fd265, %fd73, %fd74;
	sub.f64 	%fd266, %fd73, %fd74;
	mul.f64 	%fd267, %fd265, %fd489;
	mul.f64 	%fd268, %fd266, %fd490;
	sub.f64 	%fd79, %fd267, %fd268;
	add.f64 	%fd80, %fd267, %fd268;
	fma.rn.f64 	%fd269, %fd33, %fd57, 0d0000000000000000;
	fma.rn.f64 	%fd270, %fd34, %fd58, 0d0000000000000000;
	fma.rn.f64 	%fd271, %fd35, %fd59, %fd269;
	fma.rn.f64 	%fd272, %fd36, %fd60, %fd270;
	fma.rn.f64 	%fd273, %fd37, %fd61, %fd271;
	fma.rn.f64 	%fd274, %fd38, %fd62, %fd272;
	fma.rn.f64 	%fd81, %fd39, %fd63, %fd273;
	fma.rn.f64 	%fd82, %fd40, %fd64, %fd274;
	mov.f64 	%fd491, 0d0000000000000000;
	mov.f64 	%fd492, %fd491;
	@%p6 bra 	$L__BB66_15;
	ld.param.u64 	%rd34, [_Z32massMatrixMultiplyRegisterKernelILi8ELi10ELi1EEviPKdS1_S1_S1_Pd_param_1];
	cvta.to.global.u64 	%rd20, %rd34;
	mad.lo.s32 	%r52, %r3, 1000, %r15;
	mul.wide.s32 	%rd21, %r52, 8;
	add.s64 	%rd22, %rd20, %rd21;
	ld.global.nc.f64 	%fd491, [%rd22+16];
	ld.global.nc.f64 	%fd492, [%rd22+56];
$L__BB66_15:
	add.f64 	%fd276, %fd81, %fd82;
	sub.f64 	%fd277, %fd81, %fd82;
	mul.f64 	%fd278, %fd276, %fd491;
	mul.f64 	%fd279, %fd277, %fd492;
	sub.f64 	%fd87, %fd278, %fd279;
	add.f64 	%fd88, %fd278, %fd279;
	fma.rn.f64 	%fd280, %fd41, %fd57, 0d0000000000000000;
	fma.rn.f64 	%fd281, %fd42, %fd58, 0d0000000000000000;
	fma.rn.f64 	%fd282, %fd43, %fd59, %fd280;
	fma.rn.f64 	%fd283, %fd44, %fd60, %fd281;
	fma.rn.f64 	%fd284, %fd45, %fd61, %fd282;
	fma.rn.f64 	%fd285, %fd46, %fd62, %fd283;
	fma.rn.f64 	%fd89, %fd47, %fd63, %fd284;
	fma.rn.f64 	%fd90, %fd48, %fd64, %fd285;
	mov.f64 	%fd493, 0d0000000000000000;
	mov.f64 	%fd494, %fd493;
	@%p6 bra 	$L__BB66_17;
	ld.param.u64 	%rd35, [_Z32massMatrixMultiplyRegisterKernelILi8ELi10ELi1EEviPKdS1_S1_S1_Pd_param_1];
	cvta.to.global.u64 	%rd23, %rd35;
	mad.lo.s32 	%r53, %r3, 1000, %r15;
	mul.wide.s32 	%rd24, %r53, 8;
	add.s64 	%rd25, %rd23, %rd24;
	ld.global.nc.f64 	%fd493, [%rd25+24];
	ld.global.nc.f64 	%fd494, [%rd25+48];
$L__BB66_17:
	add.f64 	%fd287, %fd89, %fd90;
	sub.f64 	%fd288, %fd89, %fd90;
	mul.f64 	%fd289, %fd287, %fd493;
	mul.f64 	%fd290, %fd288, %fd494;
	sub.f64 	%fd95, %fd289, %fd290;
	add.f64 	%fd96, %fd289, %fd290;
	fma.rn.f64 	%fd291, %fd49, %fd57, 0d0000000000000000;
	fma.rn.f64 	%fd292, %fd50, %fd58, 0d0000000000000000;
	fma.rn.f64 	%fd293, %fd51, %fd59, %fd291;
	fma.rn.f64 	%fd294, %fd52, %fd60, %fd292;
	fma.rn.f64 	%fd295, %fd53, %fd61, %fd293;
	fma.rn.f64 	%fd296, %fd54, %fd62, %fd294;
	fma.rn.f64 	%fd97, %fd55, %fd63, %fd295;
	fma.rn.f64 	%fd98, %fd56, %fd64, %fd296;
	mov.f64 	%fd495, 0d0000000000000000;
	mov.f64 	%fd496, %fd495;
	@%p6 bra 	$L__BB66_19;
	ld.param.u64 	%rd36, [_Z32massMatrixMultiplyRegisterKernelILi8ELi10ELi1EEviPKdS1_S1_S1_Pd_param_1];
	cvta.to.global.u64 	%rd26, %rd36;
	mad.lo.s32 	%r54, %r3, 1000, %r15;
	mul.wide.s32 	%rd27, %r54, 8;
	add.s64 	%rd28, %rd26, %rd27;
	ld.global.nc.f64 	%fd495, [%rd28+32];
	ld.global.nc.f64 	%fd496, [%rd28+40];
$L__BB66_19:
	add.f64 	%fd297, %fd97, %fd98;
	sub.f64 	%fd298, %fd97, %fd98;
	mul.f64 	%fd299, %fd297, %fd495;
	mul.f64 	%fd300, %fd298, %fd496;
	sub.f64 	%fd301, %fd299, %fd300;
	add.f64 	%fd302, %fd299, %fd300;
	fma.rn.f64 	%fd303, %fd17, %fd72, 0d0000000000000000;
	fma.rn.f64 	%fd304, %fd18, %fd71, 0d0000000000000000;
	fma.rn.f64 	%fd305, %fd25, %fd80, %fd303;
	fma.rn.f64 	%fd306, %fd26, %fd79, %fd304;
	fma.rn.f64 	%fd307, %fd33, %fd88, %fd305;
	fma.rn.f64 	%fd308, %fd34, %fd87, %fd306;
	fma.rn.f64 	%fd309, %fd41, %fd96, %fd307;
	fma.rn.f64 	%fd310, %fd42, %fd95, %fd308;
	fma.rn.f64 	%fd311, %fd49, %fd302, %fd309;
	fma.rn.f64 	%fd312, %fd50, %fd301, %fd310;
	sub.f64 	%fd313, %fd311, %fd312;
	st.shared.f64 	[%r14+56], %fd313;
	add.f64 	%fd314, %fd311, %fd312;
	st.shared.f64 	[%r14], %fd314;
	fma.rn.f64 	%fd315, %fd19, %fd72, 0d0000000000000000;
	fma.rn.f64 	%fd316, %fd20, %fd71, 0d0000000000000000;
	fma.rn.f64 	%fd317, %fd27, %fd80, %fd315;
	fma.rn.f64 	%fd318, %fd28, %fd79, %fd316;
	fma.rn.f64 	%fd319, %fd35, %fd88, %fd317;
	fma.rn.f64 	%fd320, %fd36, %fd87, %fd318;
	fma.rn.f64 	%fd321, %fd43, %fd96, %fd319;
	fma.rn.f64 	%fd322, %fd44, %fd95, %fd320;
	fma.rn.f64 	%fd323, %fd51, %fd302, %fd321;
	fma.rn.f64 	%fd324, %fd52, %fd301, %fd322;
	sub.f64 	%fd325, %fd323, %fd324;
	st.shared.f64 	[%r14+48], %fd325;
	add.f64 	%fd326, %fd323, %fd324;
	st.shared.f64 	[%r14+8], %fd326;
	fma.rn.f64 	%fd327, %fd21, %fd72, 0d0000000000000000;
	fma.rn.f64 	%fd328, %fd22, %fd71, 0d0000000000000000;
	fma.rn.f64 	%fd329, %fd29, %fd80, %fd327;
	fma.rn.f64 	%fd330, %fd30, %fd79, %fd328;
	fma.rn.f64 	%fd331, %fd37, %fd88, %fd329;
	fma.rn.f64 	%fd332, %fd38, %fd87, %fd330;
	fma.rn.f64 	%fd333, %fd45, %fd96, %fd331;
	fma.rn.f64 	%fd334, %fd46, %fd95, %fd332;
	fma.rn.f64 	%fd335, %fd53, %fd302, %fd333;
	fma.rn.f64 	%fd336, %fd54, %fd301, %fd334;
	sub.f64 	%fd337, %fd335, %fd336;
	st.shared.f64 	[%r14+40], %fd337;
	add.f64 	%fd338, %fd335, %fd336;
	st.shared.f64 	[%r14+16], %fd338;
	fma.rn.f64 	%fd339, %fd23, %fd72, 0d0000000000000000;
	fma.rn.f64 	%fd340, %fd24, %fd71, 0d0000000000000000;
	fma.rn.f64 	%fd341, %fd31, %fd80, %fd339;
	fma.rn.f64 	%fd342, %fd32, %fd79, %fd340;
	fma.rn.f64 	%fd343, %fd39, %fd88, %fd341;
	fma.rn.f64 	%fd344, %fd40, %fd87, %fd342;
	fma.rn.f64 	%fd345, %fd47, %fd96, %fd343;
	fma.rn.f64 	%fd346, %fd48, %fd95, %fd344;
	fma.rn.f64 	%fd347, %fd55, %fd302, %fd345;
	fma.rn.f64 	%fd348, %fd56, %fd301, %fd346;
	sub.f64 	%fd349, %fd347, %fd348;
	st.shared.f64 	[%r14+32], %fd349;
	add.f64 	%fd350, %fd347, %fd348;
	st.shared.f64 	[%r14+24], %fd350;
	add.s32 	%r16, %r68, 64;
	setp.lt.u32 	%p11, %r68, 36;
	mov.u32 	%r68, %r16;
	@%p11 bra 	$L__BB66_9;
$L__BB66_20:
	bar.sync 	0;
	@%p3 bra 	$L__BB66_23;
	shr.u32 	%r55, %r70, 3;
	mul.lo.s32 	%r56, %r55, 800;
	mad.lo.s32 	%r57, %r2, 8000, %r56;
	shl.b32 	%r58, %r70, 3;
	and.b32  	%r59, %r58, 56;
	add.s32 	%r60, %r57, %r59;
	mov.u32 	%r61, _ZZ32massMatrixMultiplyRegisterKernelILi8ELi10ELi1EEviPKdS1_S1_S1_PdE6s_tmp1;
	add.s32 	%r62, %r60, %r61;
	add.s32 	%r69, %r62, 400;
$L__BB66_22:
	ld.shared.f64 	%fd351, [%r69+-400];
	ld.shared.f64 	%fd352, [%r69+320];
	add.f64 	%fd353, %fd351, %fd352;
	sub.f64 	%fd354, %fd351, %fd352;
	ld.shared.f64 	%fd355, [%r69+-320];
	ld.shared.f64 	%fd356, [%r69+240];
	add.f64 	%fd357, %fd355, %fd356;
	sub.f64 	%fd358, %fd355, %fd356;
	ld.shared.f64 	%fd359, [%r69+-240];
	ld.shared.f64 	%fd360, [%r69+160];
	add.f64 	%fd361, %fd359, %fd360;
	sub.f64 	%fd362, %fd359, %fd360;
	ld.shared.f64 	%fd363, [%r69+-160];
	ld.shared.f64 	%fd364, [%r69+80];
	add.f64 	%fd365, %fd363, %fd364;
	sub.f64 	%fd366, %fd363, %fd364;
	ld.shared.f64 	%fd367, [%r69+-80];
	ld.shared.f64 	%fd368, [%r69];
	add.f64 	%fd369, %fd367, %fd368;
	sub.f64 	%fd370, %fd367, %fd368;
	fma.rn.f64 	%fd371, %fd17, %fd353, 0d0000000000000000;
	fma.rn.f64 	%fd372, %fd18, %fd354, 0d0000000000000000;
	fma.rn.f64 	%fd373, %fd25, %fd357, %fd371;
	fma.rn.f64 	%fd374, %fd26, %fd358, %fd372;
	fma.rn.f64 	%fd375, %fd33, %fd361, %fd373;
	fma.rn.f64 	%fd376, %fd34, %fd362, %fd374;
	fma.rn.f64 	%fd377, %fd41, %fd365, %fd375;
	fma.rn.f64 	%fd378, %fd42, %fd366, %fd376;
	fma.rn.f64 	%fd379, %fd49, %fd369, %fd377;
	fma.rn.f64 	%fd380, %fd50, %fd370, %fd378;
	sub.f64 	%fd381, %fd379, %fd380;
	st.shared.f64 	[%r69+160], %fd381;
	add.f64 	%fd382, %fd379, %fd380;
	st.shared.f64 	[%r69+-400], %fd382;
	fma.rn.f64 	%fd383, %fd19, %fd353, 0d0000000000000000;
	fma.rn.f64 	%fd384, %fd20, %fd354, 0d0000000000000000;
	fma.rn.f64 	%fd385, %fd27, %fd357, %fd383;
	fma.rn.f64 	%fd386, %fd28, %fd358, %fd384;
	fma.rn.f64 	%fd387, %fd35, %fd361, %fd385;
	fma.rn.f64 	%fd388, %fd36, %fd362, %fd386;
	fma.rn.f64 	%fd389, %fd43, %fd365, %fd387;
	fma.rn.f64 	%fd390, %fd44, %fd366, %fd388;
	fma.rn.f64 	%fd391, %fd51, %fd369, %fd389;
	fma.rn.f64 	%fd392, %fd52, %fd370, %fd390;
	sub.f64 	%fd393, %fd391, %fd392;
	st.shared.f64 	[%r69+80], %fd393;
	add.f64 	%fd394, %fd391, %fd392;
	st.shared.f64 	[%r69+-320], %fd394;
	fma.rn.f64 	%fd395, %fd21, %fd353, 0d0000000000000000;
	fma.rn.f64 	%fd396, %fd22, %fd354, 0d0000000000000000;
	fma.rn.f64 	%fd397, %fd29, %fd357, %fd395;
	fma.rn.f64 	%fd398, %fd30, %fd358, %fd396;
	fma.rn.f64 	%fd399, %fd37, %fd361, %fd397;
	fma.rn.f64 	%fd400, %fd38, %fd362, %fd398;
	fma.rn.f64 	%fd401, %fd45, %fd365, %fd399;
	fma.rn.f64 	%fd402, %fd46, %fd366, %fd400;
	fma.rn.f64 	%fd403, %fd53, %fd369, %fd401;
	fma.rn.f64 	%fd404, %fd54, %fd370, %fd402;
	sub.f64 	%fd405, %fd403, %fd404;
	st.shared.f64 	[%r69], %fd405;
	add.f64 	%fd406, %fd403, %fd404;
	st.shared.f64 	[%r69+-240], %fd406;
	fma.rn.f64 	%fd407, %fd23, %fd353, 0d0000000000000000;
	fma.rn.f64 	%fd408, %fd24, %fd354, 0d0000000000000000;
	fma.rn.f64 	%fd409, %fd31, %fd357, %fd407;
	fma.rn.f64 	%fd410, %fd32, %fd358, %fd408;
	fma.rn.f64 	%fd411, %fd39, %fd361, %fd409;
	fma.rn.f64 	%fd412, %fd40, %fd362, %fd410;
	fma.rn.f64 	%fd413, %fd47, %fd365, %fd411;
	fma.rn.f64 	%fd414, %fd48, %fd366, %fd412;
	fma.rn.f64 	%fd415, %fd55, %fd369, %fd413;
	fma.rn.f64 	%fd416, %fd56, %fd370, %fd414;
	sub.f64 	%fd417, %fd415, %fd416;
	st.shared.f64 	[%r69+-80], %fd417;
	add.f64 	%fd418, %fd415, %fd416;
	st.shared.f64 	[%r69+-160], %fd418;
	add.s32 	%r20, %r70, 64;
	add.s32 	%r69, %r69, 6400;
	setp.lt.u32 	%p13, %r70, 16;
	mov.u32 	%r70, %r20;
	@%p13 bra 	$L__BB66_22;
$L__BB66_23:
	setp.ge.s32 	%p14, %r3, %r22;
	bar.sync 	0;
	ld.shared.f64 	%fd419, [%r7];
	ld.shared.f64 	%fd420, [%r7+7200];
	add.f64 	%fd421, %fd419, %fd420;
	sub.f64 	%fd422, %fd419, %fd420;
	ld.shared.f64 	%fd423, [%r7+800];
	ld.shared.f64 	%fd424, [%r7+6400];
	add.f64 	%fd425, %fd423, %fd424;
	sub.f64 	%fd426, %fd423, %fd424;
	ld.shared.f64 	%fd427, [%r7+1600];
	ld.shared.f64 	%fd428, [%r7+5600];
	add.f64 	%fd429, %fd427, %fd428;
	sub.f64 	%fd430, %fd427, %fd428;
	ld.shared.f64 	%fd431, [%r7+2400];
	ld.shared.f64 	%fd432, [%r7+4800];
	add.f64 	%fd433, %fd431, %fd432;
	sub.f64 	%fd434, %fd431, %fd432;
	ld.shared.f64 	%fd435, [%r7+3200];
	ld.shared.f64 	%fd436, [%r7+4000];
	add.f64 	%fd437, %fd435, %fd436;
	sub.f64 	%fd438, %fd435, %fd436;
	fma.rn.f64 	%fd439, %fd17, %fd421, 0d0000000000000000;
	fma.rn.f64 	%fd440, %fd18, %fd422, 0d0000000000000000;
	fma.rn.f64 	%fd441, %fd25, %fd425, %fd439;
	fma.rn.f64 	%fd442, %fd26, %fd426, %fd440;
	fma.rn.f64 	%fd443, %fd33, %fd429, %fd441;
	fma.rn.f64 	%fd444, %fd34, %fd430, %fd442;
	fma.rn.f64 	%fd445, %fd41, %fd433, %fd443;
	fma.rn.f64 	%fd446, %fd42, %fd434, %fd444;
	fma.rn.f64 	%fd103, %fd49, %fd437, %fd445;
	fma.rn.f64 	%fd104, %fd50, %fd438, %fd446;
	fma.rn.f64 	%fd447, %fd19, %fd421, 0d0000000000000000;
	fma.rn.f64 	%fd448, %fd20, %fd422, 0d0000000000000000;
	fma.rn.f64 	%fd449, %fd27, %fd425, %fd447;
	fma.rn.f64 	%fd450, %fd28, %fd426, %fd448;
	fma.rn.f64 	%fd451, %fd35, %fd429, %fd449;
	fma.rn.f64 	%fd452, %fd36, %fd430, %fd450;
	fma.rn.f64 	%fd453, %fd43, %fd433, %fd451;
	fma.rn.f64 	%fd454, %fd44, %fd434, %fd452;
	fma.rn.f64 	%fd105, %fd51, %fd437, %fd453;
	fma.rn.f64 	%fd106, %fd52, %fd438, %fd454;
	fma.rn.f64 	%fd455, %fd21, %fd421, 0d0000000000000000;
	fma.rn.f64 	%fd456, %fd22, %fd422, 0d0000000000000000;
	fma.rn.f64 	%fd457, %fd29, %fd425, %fd455;
	fma.rn.f64 	%fd458, %fd30, %fd426, %fd456;
	fma.rn.f64 	%fd459, %fd37, %fd429, %fd457;
	fma.rn.f64 	%fd460, %fd38, %fd430, %fd458;
	fma.rn.f64 	%fd461, %fd45, %fd433, %fd459;
	fma.rn.f64 	%fd462, %fd46, %fd434, %fd460;
	fma.rn.f64 	%fd107, %fd53, %fd437, %fd461;
	fma.rn.f64 	%fd108, %fd54, %fd438, %fd462;
	fma.rn.f64 	%fd463, %fd23, %fd421, 0d0000000000000000;
	fma.rn.f64 	%fd464, %fd24, %fd422, 0d0000000000000000;
	fma.rn.f64 	%fd465, %fd31, %fd425, %fd463;
	fma.rn.f64 	%fd466, %fd32, %fd426, %fd464;
	fma.rn.f64 	%fd467, %fd39, %fd429, %fd465;
	fma.rn.f64 	%fd468, %fd40, %fd430, %fd466;
	fma.rn.f64 	%fd469, %fd47, %fd433, %fd467;
	fma.rn.f64 	%fd470, %fd48, %fd434, %fd468;
	fma.rn.f64 	%fd109, %fd55, %fd437, %fd469;
	fma.rn.f64 	%fd110, %fd56, %fd438, %fd470;
	@%p14 bra 	$L__BB66_25;
	ld.param.u64 	%rd37, [_Z32massMatrixMultiplyRegisterKernelILi8ELi10ELi1EEviPKdS1_S1_S1_Pd_param_5];
	mov.u32 	%r63, %tid.x;
	shl.b32 	%r64, %r3, 9;
	add.s32 	%r65, %r63, %r64;
	cvta.to.global.u64 	%rd29, %rd37;
	mul.wide.s32 	%rd30, %r65, 8;
	add.s64 	%rd31, %rd29, %rd30;
	add.f64 	%fd471, %fd103, %fd104;
	st.global.f64 	[%rd31], %fd471;
	add.f64 	%fd472, %fd105, %fd106;
	st.global.f64 	[%rd31+512], %fd472;
	add.f64 	%fd473, %fd107, %fd108;
	st.global.f64 	[%rd31+1024], %fd473;
	add.f64 	%fd474, %fd109, %fd110;
	st.global.f64 	[%rd31+1536], %fd474;
	sub.f64 	%fd475, %fd109, %fd110;
	st.global.f64 	[%rd31+2048], %fd475;
	sub.f64 	%fd476, %fd107, %fd108;
	st.global.f64 	[%rd31+2560], %fd476;
	sub.f64 	%fd477, %fd105, %fd106;
	st.global.f64 	[%rd31+3072], %fd477;
	sub.f64 	%fd478, %fd103, %fd104;
	st.global.f64 	[%rd31+3584], %fd478;
$L__BB66_25:
	ret;

}
	// .globl	_Z32massMatrixMultiplyConstantKernelILi8ELi10ELi1EEviPKdS1_S1_S1_Pd
.visible .entry _Z32massMatrixMultiplyConstantKernelILi8ELi10ELi1EEviPKdS1_S1_S1_Pd(
	.param .u32 _Z32massMatrixMultiplyConstantKernelILi8ELi10ELi1EEviPKdS1_S1_S1_Pd_param_0,
	.param .u64 .ptr .align 1 _Z32massMatrixMultiplyConstantKernelILi8ELi10ELi1EEviPKdS1_S1_S1_Pd_param_1,
	.param .u64 .ptr .align 1 _Z32massMatrixMultiplyConstantKernelILi8ELi10ELi1EEviPKdS1_S1_S1_Pd_param_2,
	.param .u64 .ptr .align 1 _Z32massMatrixMultiplyConstantKernelILi8ELi10ELi1EEviPKdS1_S1_S1_Pd_param_3,
	.param .u64 .ptr .align 1 _Z32massMatrixMultiplyConstantKernelILi8ELi10ELi1EEviPKdS1_S1_S1_Pd_param_4,
	.param .u64 .ptr .align 1 _Z32massMatrixMultiplyConstantKernelILi8ELi10ELi1EEviPKdS1_S1_S1_Pd_param_5
)
{
	.reg .pred 	%p<14>;
	.reg .b16 	%rs<7>;
	.reg .b32 	%r<66>;
	.reg .b64 	%rd<31>;
	.reg .b64 	%fd<495>;
	// demoted variable
	.shared .align 8 .b8 _ZZ32massMatrixMultiplyConstantKernelILi8ELi10ELi1EEviPKdS1_S1_S1_PdE6s_tmp1[8000];
	ld.param.u32 	%r22, [_Z32massMatrixMultiplyConstantKernelILi8ELi10ELi1EEviPKdS1_S1_S1_Pd_param_0];
	ld.param.u64 	%rd2, [_Z32massMatrixMultiplyConstantKernelILi8ELi10ELi1EEviPKdS1_S1_S1_Pd_param_4];
	mov.u32 	%r65, %tid.x;
	mov.u32 	%r2, %tid.y;
	mov.u32 	%r23, %ctaid.x;
	add.s32 	%r3, %r23, %r2;
	and.b32  	%r4, %r65, 7;
	and.b32  	%r5, %r65, 1016;
	setp.ge.s32 	%p1, %r3, %r22;
	@%p1 bra 	$L__BB67_2;
	cvta.to.global.u64 	%rd4, %rd2;
	add.s32 	%r24, %r4, %r5;
	shl.b32 	%r25, %r3, 9;
	add.s32 	%r26, %r24, %r25;
	mul.wide.s32 	%rd5, %r26, 8;
	add.s64 	%rd6, %rd4, %rd5;
	ld.global.nc.f64 	%fd484, [%rd6];
	ld.global.nc.f64 	%fd483, [%rd6+512];
	ld.global.nc.f64 	%fd482, [%rd6+1024];
	ld.global.nc.f64 	%fd481, [%rd6+1536];
	ld.global.nc.f64 	%fd480, [%rd6+2048];
	ld.global.nc.f64 	%fd479, [%rd6+2560];
	ld.global.nc.f64 	%fd478, [%rd6+3072];
	ld.global.nc.f64 	%fd477, [%rd6+3584];
$L__BB67_2:
	bar.sync 	0;
	shr.u32 	%r6, %r65, 3;
	add.f64 	%fd112, %fd484, %fd477;
	sub.f64 	%fd113, %fd484, %fd477;
	add.f64 	%fd114, %fd483, %fd478;
	sub.f64 	%fd115, %fd483, %fd478;
	add.f64 	%fd116, %fd482, %fd479;
	sub.f64 	%fd117, %fd482, %fd479;
	add.f64 	%fd118, %fd481, %fd480;
	sub.f64 	%fd119, %fd481, %fd480;
	mov.u32 	%r27, _ZZ32massMatrixMultiplyConstantKernelILi8ELi10ELi1EEviPKdS1_S1_S1_PdE6s_tmp1;
	mad.lo.s32 	%r28, %r2, 8000, %r27;
	mad.lo.s32 	%r29, %r6, 80, %r28;
	shl.b32 	%r30, %r4, 3;
	add.s32 	%r7, %r29, %r30;
	ld.const.f64 	%fd17, [const_oddDofToQuad];
	fma.rn.f64 	%fd120, %fd17, %fd112, 0d0000000000000000;
	ld.const.f64 	%fd18, [const_evenDofToQuad];
	fma.rn.f64 	%fd121, %fd18, %fd113, 0d0000000000000000;
	ld.const.f64 	%fd19, [const_oddDofToQuad+8];
	fma.rn.f64 	%fd122, %fd19, %fd114, %fd120;
	ld.const.f64 	%fd20, [const_evenDofToQuad+8];
	fma.rn.f64 	%fd123, %fd20, %fd115, %fd121;
	ld.const.f64 	%fd21, [const_oddDofToQuad+16];
	fma.rn.f64 	%fd124, %fd21, %fd116, %fd122;
	ld.const.f64 	%fd22, [const_evenDofToQuad+16];
	fma.rn.f64 	%fd125, %fd22, %fd117, %fd123;
	ld.const.f64 	%fd23, [const_oddDofToQuad+24];
	fma.rn.f64 	%fd126, %fd23, %fd118, %fd124;
	ld.const.f64 	%fd24, [const_evenDofToQuad+24];
	fma.rn.f64 	%fd127, %fd24, %fd119, %fd125;
	sub.f64 	%fd128, %fd126, %fd127;
	st.shared.f64 	[%r7+7200], %fd128;
	add.f64 	%fd129, %fd127, %fd126;
	st.shared.f64 	[%r7], %fd129;
	ld.const.f64 	%fd25, [const_oddDofToQuad+32];
	fma.rn.f64 	%fd130, %fd25, %fd112, 0d0000000000000000;
	ld.const.f64 	%fd26, [const_evenDofToQuad+32];
	fma.rn.f64 	%fd131, %fd26, %fd113, 0d0000000000000000;
	ld.const.f64 	%fd27, [const_oddDofToQuad+40];
	fma.rn.f64 	%fd132, %fd27, %fd114, %fd130;
	ld.const.f64 	%fd28, [const_evenDofToQuad+40];
	fma.rn.f64 	%fd133, %fd28, %fd115, %fd131;
	ld.const.f64 	%fd29, [const_oddDofToQuad+48];
	fma.rn.f64 	%fd134, %fd29, %fd116, %fd132;
	ld.const.f64 	%fd30, [const_evenDofToQuad+48];
	fma.rn.f64 	%fd135, %fd30, %fd117, %fd133;
	ld.const.f64 	%fd31, [const_oddDofToQuad+56];
	fma.rn.f64 	%fd136, %fd31, %fd118, %fd134;
	ld.const.f64 	%fd32, [const_evenDofToQuad+56];
	fma.rn.f64 	%fd137, %fd32, %fd119, %fd135;
	sub.f64 	%fd138, %fd136, %fd137;
	st.shared.f64 	[%r7+6400], %fd138;
	add.f64 	%fd139, %fd137, %fd136;
	st.shared.f64 	[%r7+800], %fd139;
	ld.const.f64 	%fd33, [const_oddDofToQuad+64];
	fma.rn.f64 	%fd140, %fd33, %fd112, 0d0000000000000000;
	ld.const.f64 	%fd34, [const_evenDofToQuad+64];
	fma.rn.f64 	%fd141, %fd34, %fd113, 0d0000000000000000;
	ld.const.f64 	%fd35, [const_oddDofToQuad+72];
	fma.rn.f64 	%fd142, %fd35, %fd114, %fd140;
	ld.const.f64 	%fd36, [const_evenDofToQuad+72];
	fma.rn.f64 	%fd143, %fd36, %fd115, %fd141;
	ld.const.f64 	%fd37, [const_oddDofToQuad+80];
	fma.rn.f64 	%fd144, %fd37, %fd116, %fd142;
	ld.const.f64 	%fd38, [const_evenDofToQuad+80];
	fma.rn.f64 	%fd145, %fd38, %fd117, %fd143;
	ld.const.f64 	%fd39, [const_oddDofToQuad+88];
	fma.rn.f64 	%fd146, %fd39, %fd118, %fd144;
	ld.const.f64 	%fd40, [const_evenDofToQuad+88];
	fma.rn.f64 	%fd147, %fd40, %fd119, %fd145;
	sub.f64 	%fd148, %fd146, %fd147;
	st.shared.f64 	[%r7+5600], %fd148;
	add.f64 	%fd149, %fd147, %fd146;
	st.shared.f64 	[%r7+1600], %fd149;
	ld.const.f64 	%fd41, [const_oddDofToQuad+96];
	fma.rn.f64 	%fd150, %fd41, %fd112, 0d0000000000000000;
	ld.const.f64 	%fd42, [const_evenDofToQuad+96];
	fma.rn.f64 	%fd151, %fd42, %fd113, 0d0000000000000000;
	ld.const.f64 	%fd43, [const_oddDofToQuad+104];
	fma.rn.f64 	%fd152, %fd43, %fd114, %fd150;
	ld.const.f64 	%fd44, [const_evenDofToQuad+104];
	fma.rn.f64 	%fd153, %fd44, %fd115, %fd151;
	ld.const.f64 	%fd45, [const_oddDofToQuad+112];
	fma.rn.f64 	%fd154, %fd45, %fd116, %fd152;
	ld.const.f64 	%fd46, [const_evenDofToQuad+112];
	fma.rn.f64 	%fd155, %fd46, %fd117, %fd153;
	ld.const.f64 	%fd47, [const_oddDofToQuad+120];
	fma.rn.f64 	%fd156, %fd47, %fd118, %fd154;
	ld.const.f64 	%fd48, [const_evenDofToQuad+120];
	fma.rn.f64 	%fd157, %fd48, %fd119, %fd155;
	sub.f64 	%fd158, %fd156, %fd157;
	st.shared.f64 	[%r7+4800], %fd158;
	add.f64 	%fd159, %fd157, %fd156;
	st.shared.f64 	[%r7+2400], %fd159;
	ld.const.f64 	%fd49, [const_oddDofToQuad+128];
	fma.rn.f64 	%fd160, %fd49, %fd112, 0d0000000000000000;
	ld.const.f64 	%fd50, [const_evenDofToQuad+128];
	fma.rn.f64 	%fd161, %fd50, %fd113, 0d0000000000000000;
	ld.const.f64 	%fd51, [const_oddDofToQuad+136];
	fma.rn.f64 	%fd162, %fd51, %fd114, %fd160;
	ld.const.f64 	%fd52, [const_evenDofToQuad+136];
	fma.rn.f64 	%fd163, %fd52, %fd115, %fd161;
	ld.const.f64 	%fd53, [const_oddDofToQuad+144];
	fma.rn.f64 	%fd164, %fd53, %fd116, %fd162;
	ld.const.f64 	%fd54, [const_evenDofToQuad+144];
	fma.rn.f64 	%fd165, %fd54, %fd117, %fd163;
	ld.const.f64 	%fd55, [const_oddDofToQuad+152];
	fma.rn.f64 	%fd166, %fd55, %fd118, %fd164;
	ld.const.f64 	%fd56, [const_evenDofToQuad+152];
	fma.rn.f64 	%fd167, %fd56, %fd119, %fd165;
	sub.f64 	%fd168, %fd166, %fd167;
	st.shared.f64 	[%r7+4000], %fd168;
	add.f64 	%fd169, %fd167, %fd166;
	st.shared.f64 	[%r7+3200], %fd169;
	bar.sync 	0;
	setp.gt.u32 	%p2, %r65, 79;
	@%p2 bra 	$L__BB67_5;
	mul.lo.s32 	%r31, %r6, 800;
	mad.lo.s32 	%r32, %r2, 8000, %r31;
	shl.b32 	%r33, %r4, 3;
	add.s32 	%r34, %r32, %r33;
	mov.u32 	%r35, _ZZ32massMatrixMultiplyConstantKernelILi8ELi10ELi1EEviPKdS1_S1_S1_PdE6s_tmp1;
	add.s32 	%r36, %r34, %r35;
	add.s32 	%r61, %r36, 400;
	mov.u32 	%r62, %r65;
$L__BB67_4:
	ld.shared.f64 	%fd170, [%r61+-400];
	ld.shared.f64 	%fd171, [%r61+160];
	add.f64 	%fd172, %fd170, %fd171;
	sub.f64 	%fd173, %fd170, %fd171;
	ld.shared.f64 	%fd174, [%r61+-320];
	ld.shared.f64 	%fd175, [%r61+80];
	add.f64 	%fd176, %fd174, %fd175;
	sub.f64 	%fd177, %fd174, %fd175;
	ld.shared.f64 	%fd178, [%r61+-240];
	ld.shared.f64 	%fd179, [%r61];
	add.f64 	%fd180, %fd178, %fd179;
	sub.f64 	%fd181, %fd178, %fd179;
	ld.shared.f64 	%fd182, [%r61+-160];
	ld.shared.f64 	%fd183, [%r61+-80];
	add.f64 	%fd184, %fd182, %fd183;
	sub.f64 	%fd185, %fd182, %fd183;
	fma.rn.f64 	%fd186, %fd17, %fd172, 0d0000000000000000;
	fma.rn.f64 	%fd187, %fd18, %fd173, 0d0000000000000000;
	fma.rn.f64 	%fd188, %fd19, %fd176, %fd186;
	fma.rn.f64 	%fd189, %fd20, %fd177, %fd187;
	fma.rn.f64 	%fd190, %fd21, %fd180, %fd188;
	fma.rn.f64 	%fd191, %fd22, %fd181, %fd189;
	fma.rn.f64 	%fd192, %fd23, %fd184, %fd190;
	fma.rn.f64 	%fd193, %fd24, %fd185, %fd191;
	sub.f64 	%fd194, %fd192, %fd193;
	st.shared.f64 	[%r61+320], %fd194;
	add.f64 	%fd195, %fd193, %fd192;
	st.shared.f64 	[%r61+-400], %fd195;
	fma.rn.f64 	%fd196, %fd25, %fd172, 0d0000000000000000;
	fma.rn.f64 	%fd197, %fd26, %fd173, 0d0000000000000000;
	fma.rn.f64 	%fd198, %fd27, %fd176, %fd196;
	fma.rn.f64 	%fd199, %fd28, %fd177, %fd197;
	fma.rn.f64 	%fd200, %fd29, %fd180, %fd198;
	fma.rn.f64 	%fd201, %fd30, %fd181, %fd199;
	fma.rn.f64 	%fd202, %fd31, %fd184, %fd200;
	fma.rn.f64 	%fd203, %fd32, %fd185, %fd201;
	sub.f64 	%fd204, %fd202, %fd203;
	st.shared.f64 	[%r61+240], %fd204;
	add.f64 	%fd205, %fd203, %fd202;
	st.shared.f64 	[%r61+-320], %fd205;
	fma.rn.f64 	%fd206, %fd33, %fd172, 0d0000000000000000;
	fma.rn.f64 	%fd207, %fd34, %fd173, 0d0000000000000000;
	fma.rn.f64 	%fd208, %fd35, %fd176, %fd206;
	fma.rn.f64 	%fd209, %fd36, %fd177, %fd207;
	fma.rn.f64 	%fd210, %fd37, %fd180, %fd208;
	fma.rn.f64 	%fd211, %fd38, %fd181, %fd209;
	fma.rn.f64 	%fd212, %fd39, %fd184, %fd210;
	fma.rn.f64 	%fd213, %fd40, %fd185, %fd211;
	sub.f64 	%fd214, %fd212, %fd213;
	st.shared.f64 	[%r61+160], %fd214;
	add.f64 	%fd215, %fd213, %fd212;
	st.shared.f64 	[%r61+-240], %fd215;
	fma.rn.f64 	%fd216, %fd41, %fd172, 0d0000000000000000;
	fma.rn.f64 	%fd217, %fd42, %fd173, 0d0000000000000000;
	fma.rn.f64 	%fd218, %fd43, %fd176, %fd216;
	fma.rn.f64 	%fd219, %fd44, %fd177, %fd217;
	fma.rn.f64 	%fd220, %fd45, %fd180, %fd218;
	fma.rn.f64 	%fd221, %fd46, %fd181, %fd219;
	fma.rn.f64 	%fd222, %fd47, %fd184, %fd220;
	fma.rn.f64 	%fd223, %fd48, %fd185, %fd221;
	sub.f64 	%fd224, %fd222, %fd223;
	st.shared.f64 	[%r61+80], %fd224;
	add.f64 	%fd225, %fd223, %fd222;
	st.shared.f64 	[%r61+-160], %fd225;
	fma.rn.f64 	%fd226, %fd49, %fd172, 0d0000000000000000;
	fma.rn.f64 	%fd227, %fd50, %fd173, 0d0000000000000000;
	fma.rn.f64 	%fd228, %fd51, %fd176, %fd226;
	fma.rn.f64 	%fd229, %fd52, %fd177, %fd227;
	fma.rn.f64 	%fd230, %fd53, %fd180, %fd228;
	fma.rn.f64 	%fd231, %fd54, %fd181, %fd229;
	fma.rn.f64 	%fd232, %fd55, %fd184, %fd230;
	fma.rn.f64 	%fd233, %fd56, %fd185, %fd231;
	sub.f64 	%fd234, %fd232, %fd233;
	st.shared.f64 	[%r61], %fd234;
	add.f64 	%fd235, %fd233, %fd232;
	st.shared.f64 	[%r61+-80], %fd235;
	add.s32 	%r11, %r62, 64;
	add.s32 	%r61, %r61, 6400;
	setp.lt.u32 	%p3, %r62, 16;
	mov.u32 	%r62, %r11;
	@%p3 bra 	$L__BB67_4;
$L__BB67_5:
	bar.sync 	0;
	setp.gt.u32 	%p4, %r65, 99;
	@%p4 bra 	$L__BB67_18;
	mov.u32 	%r37, _ZZ32massMatrixMultiplyConstantKernelILi8ELi10ELi1EEviPKdS1_S1_S1_PdE6s_tmp1;
	mad.lo.s32 	%r38, %r2, 8000, %r37;
	mov.u32 	%r63, %r65;
$L__BB67_7:
	setp.ge.s32 	%p5, %r3, %r22;
	cvt.u16.u32 	%rs1, %r63;
	mul.lo.s16 	%rs2, %rs1, 205;
	shr.u16 	%rs3, %rs2, 11;
	mul.lo.s16 	%rs4, %rs3, 10;
	sub.s16 	%rs5, %rs1, %rs4;
	mul.wide.u16 	%r39, %rs3, 800;
	add.s32 	%r40, %r38, %r39;
	and.b16  	%rs6, %rs5, 255;
	mul.wide.u16 	%r41, %rs6, 80;
	add.s32 	%r14, %r40, %r41;
	ld.shared.f64 	%fd237, [%r14];
	ld.shared.f64 	%fd238, [%r14+56];
	add.f64 	%fd57, %fd237, %fd238;
	sub.f64 	%fd58, %fd237, %fd238;
	ld.shared.f64 	%fd239, [%r14+8];
	ld.shared.f64 	%fd240, [%r14+48];
	add.f64 	%fd59, %fd239, %fd240;
	sub.f64 	%fd60, %fd239, %fd240;
	ld.shared.f64 	%fd241, [%r14+16];
	ld.shared.f64 	%fd242, [%r14+40];
	add.f64 	%fd61, %fd241, %fd242;
	sub.f64 	%fd62, %fd241, %fd242;
	ld.shared.f64 	%fd243, [%r14+24];
	ld.shared.f64 	%fd244, [%r14+32];
	add.f64 	%fd63, %fd243, %fd244;
	sub.f64 	%fd64, %fd243, %fd244;
	mov.b32 	%r42, {%rs6, %rs3};
	mov.b32 	%r43, 0;
	mov.b32 	%r44, 25610;
	dp2a.lo.u32.u32 	%r15, %r42, %r44, %r43;
	fma.rn.f64 	%fd245, %fd17, %fd57, 0d0000000000000000;
	fma.rn.f64 	%fd246, %fd18, %fd58, 0d0000000000000000;
	fma.rn.f64 	%fd247, %fd19, %fd59, %fd245;
	fma.rn.f64 	%fd248, %fd20, %fd60, %fd246;
	fma.rn.f64 	%fd249, %fd21, %fd61, %fd247;
	fma.rn.f64 	%fd250, %fd22, %fd62, %fd248;
	fma.rn.f64 	%fd65, %fd23, %fd63, %fd249;
	fma.rn.f64 	%fd66, %fd24, %fd64, %fd250;
	mov.f64 	%fd485, 0d0000000000000000;
	mov.f64 	%fd486, %fd485;
	@%p5 bra 	$L__BB67_9;
	ld.param.u64 	%rd25, [_Z32massMatrixMultiplyConstantKernelILi8ELi10ELi1EEviPKdS1_S1_S1_Pd_param_1];
	cvta.to.global.u64 	%rd7, %rd25;
	mad.lo.s32 	%r45, %r3, 1000, %r15;
	mul.wide.s32 	%rd8, %r45, 8;
	add.s64 	%rd9, %rd7, %rd8;
	ld.global.nc.f64 	%fd485, [%rd9];
	ld.global.nc.f64 	%fd486, [%rd9+72];
$L__BB67_9:
	add.f64 	%fd252, %fd65, %fd66;
	sub.f64 	%fd253, %fd65, %fd66;
	mul.f64 	%fd254, %fd252, %fd485;
	mul.f64 	%fd255, %fd253, %fd486;
	sub.f64 	%fd71, %fd254, %fd255;
	add.f64 	%fd72, %fd254, %fd255;
	fma.rn.f64 	%fd256, %fd25, %fd57, 0d0000000000000000;
	fma.rn.f64 	%fd257, %fd26, %fd58, 0d0000000000000000;
	fma.rn.f64 	%fd258, %fd27, %fd59, %fd256;
	fma.rn.f64 	%fd259, %fd28, %fd60, %fd257;
	fma.rn.f64 	%fd260, %fd29, %fd61, %fd258;
	fma.rn.f64 	%fd261, %fd30, %fd62, %fd259;
	fma.rn.f64 	%fd73, %fd31, %fd63, %fd260;
	fma.rn.f64 	%fd74, %fd32, %fd64, %fd261;
	mov.f64 	%fd487, 0d0000000000000000;
	mov.f64 	%fd488, %fd487;
	@%p5 bra 	$L__BB67_11;
	ld.param.u64 	%rd26, [_Z32massMatrixMultiplyConstantKernelILi8ELi10ELi1EEviPKdS1_S1_S1_Pd_param_1];
	cvta.to.global.u64 	%rd10, %rd26;
	mad.lo.s32 	%r46, %r3, 1000, %r15;
	mul.wide.s32 	%rd11, %r46, 8;
	add.s64 	%rd12, %rd10, %rd11;
	ld.global.nc.f64 	%fd487, [%rd12+8];
	ld.global.nc.f64 	%fd488, [%rd12+64];
$L__BB67_11:
	add.f64 	%fd263, %fd73, %fd74;
	sub.f64 	%fd264, %fd73, %fd74;
	mul.f64 	%fd265, %fd263, %fd487;
	mul.f64 	%fd266, %fd264, %fd488;
	sub.f64 	%fd79, %fd265, %fd266;
	add.f64 	%fd80, %fd265, %fd266;
	fma.rn.f64 	%fd267, %fd33, %fd57, 0d0000000000000000;
	fma.rn.f64 	%fd268, %fd34, %fd58, 0d0000000000000000;
	fma.rn.f64 	%fd269, %fd35, %fd59, %fd267;
	fma.rn.f64 	%fd270, %fd36, %fd60, %fd268;
	fma.rn.f64 	%fd271, %fd37, %fd61, %fd269;
	fma.rn.f64 	%fd272, %fd38, %fd62, %fd270;
	fma.rn.f64 	%fd81, %fd39, %fd63, %fd271;
	fma.rn.f64 	%fd82, %fd40, %fd64, %fd272;
	mov.f64 	%fd489, 0d0000000000000000;
	mov.f64 	%fd490, %fd489;
	@%p5 bra 	$L__BB67_13;
	ld.param.u64 	%rd27, [_Z32massMatrixMultiplyConstantKernelILi8ELi10ELi1EEviPKdS1_S1_S1_Pd_param_1];
	cvta.to.global.u64 	%rd13, %rd27;
	mad.lo.s32 	%r47, %r3, 1000, %r15;
	mul.wide.s32 	%rd14, %r47, 8;
	add.s64 	%rd15, %rd13, %rd14;
	ld.global.nc.f64 	%fd489, [%rd15+16];
	ld.global.nc.f64 	%fd490, [%rd15+56];
$L__BB67_13:
	add.f64 	%fd274, %fd81, %fd82;
	sub.f64 	%fd275, %fd81, %fd82;
	mul.f64 	%fd276, %fd274, %fd489;
	mul.f64 	%fd277, %fd275, %fd490;
	sub.f64 	%fd87, %fd276, %fd277;
	add.f64 	%fd88, %fd276, %fd277;
	fma.rn.f64 	%fd278, %fd41, %fd57, 0d0000000000000000;
	fma.rn.f64 	%fd279, %fd42, %fd58, 0d0000000000000000;
	fma.rn.f64 	%fd280, %fd43, %fd59, %fd278;
	fma.rn.f64 	%fd281, %fd44, %fd60, %fd279;
	fma.rn.f64 	%fd282, %fd45, %fd61, %fd280;
	fma.rn.f64 	%fd283, %fd46, %fd62, %fd281;
	fma.rn.f64 	%fd89, %fd47, %fd63, %fd282;
	fma.rn.f64 	%fd90, %fd48, %fd64, %fd283;
	mov.f64 	%fd491, 0d0000000000000000;
	mov.f64 	%fd492, %fd491;
	@%p5 bra 	$L__BB67_15;
	ld.param.u64 	%rd28, [_Z32massMatrixMultiplyConstantKernelILi8ELi10ELi1EEviPKdS1_S1_S1_Pd_param_1];
	cvta.to.global.u64 	%rd16, %rd28;
	mad.lo.s32 	%r48, %r3, 1000, %r15;
	mul.wide.s32 	%rd17, %r48, 8;
	add.s64 	%rd18, %rd16, %rd17;
	ld.global.nc.f64 	%fd491, [%rd18+24];
	ld.global.nc.f64 	%fd492, [%rd18+48];
$L__BB67_15:
	add.f64 	%fd285, %fd89, %fd90;
	sub.f64 	%fd286, %fd89, %fd90;
	mul.f64 	%fd287, %fd285, %fd491;
	mul.f64 	%fd288, %fd286, %fd492;
	sub.f64 	%fd95, %fd287, %fd288;
	add.f64 	%fd96, %fd287, %fd288;
	fma.rn.f64 	%fd289, %fd49, %fd57, 0d0000000000000000;
	fma.rn.f64 	%fd290, %fd50, %fd58, 0d0000000000000000;
	fma.rn.f64 	%fd291, %fd51, %fd59, %fd289;
	fma.rn.f64 	%fd292, %fd52, %fd60, %fd290;
	fma.rn.f64 	%fd293, %fd53, %fd61, %fd291;
	fma.rn.f64 	%fd294, %fd54, %fd62, %fd292;
	fma.rn.f64 	%fd97, %fd55, %fd63, %fd293;
	fma.rn.f64 	%fd98, %fd56, %fd64, %fd294;
	mov.f64 	%fd493, 0d0000000000000000;
	mov.f64 	%fd494, %fd493;
	@%p5 bra 	$L__BB67_17;
	ld.param.u64 	%rd29, [_Z32massMatrixMultiplyConstantKernelILi8ELi10ELi1EEviPKdS1_S1_S1_Pd_param_1];
	cvta.to.global.u64 	%rd19, %rd29;
	mad.lo.s32 	%r49, %r3, 1000, %r15;
	mul.wide.s32 	%rd20, %r49, 8;
	add.s64 	%rd21, %rd19, %rd20;
	ld.global.nc.f64 	%fd493, [%rd21+32];
	ld.global.nc.f64 	%fd494, [%rd21+40];
$L__BB67_17:
	add.f64 	%fd295, %fd97, %fd98;
	sub.f64 	%fd296, %fd97, %fd98;
	mul.f64 	%fd297, %fd295, %fd493;
	mul.f64 	%fd298, %fd296, %fd494;
	sub.f64 	%fd299, %fd297, %fd298;
	add.f64 	%fd300, %fd297, %fd298;
	fma.rn.f64 	%fd301, %fd17, %fd72, 0d0000000000000000;
	fma.rn.f64 	%fd302, %fd18, %fd71, 0d0000000000000000;
	fma.rn.f64 	%fd303, %fd25, %fd80, %fd301;
	fma.rn.f64 	%fd304, %fd26, %fd79, %fd302;
	fma.rn.f64 	%fd305, %fd33, %fd88, %fd303;
	fma.rn.f64 	%fd306, %fd34, %fd87, %fd304;
	fma.rn.f64 	%fd307, %fd41, %fd96, %fd305;
	fma.rn.f64 	%fd308, %fd42, %fd95, %fd306;
	fma.rn.f64 	%fd309, %fd49, %fd300, %fd307;
	fma.rn.f64 	%fd310, %fd50, %fd299, %fd308;
	sub.f64 	%fd311, %fd309, %fd310;
	st.shared.f64 	[%r14+56], %fd311;
	add.f64 	%fd312, %fd309, %fd310;
	st.shared.f64 	[%r14], %fd312;
	fma.rn.f64 	%fd313, %fd19, %fd72, 0d0000000000000000;
	fma.rn.f64 	%fd314, %fd20, %fd71, 0d0000000000000000;
	fma.rn.f64 	%fd315, %fd27, %fd80, %fd313;
	fma.rn.f64 	%fd316, %fd28, %fd79, %fd314;
	fma.rn.f64 	%fd317, %fd35, %fd88, %fd315;
	fma.rn.f64 	%fd318, %fd36, %fd87, %fd316;
	fma.rn.f64 	%fd319, %fd43, %fd96, %fd317;
	fma.rn.f64 	%fd320, %fd44, %fd95, %fd318;
	fma.rn.f64 	%fd321, %fd51, %fd300, %fd319;
	fma.rn.f64 	%fd322, %fd52, %fd299, %fd320;
	sub.f64 	%fd323, %fd321, %fd322;
	st.shared.f64 	[%r14+48], %fd323;
	add.f64 	%fd324, %fd321, %fd322;
	st.shared.f64 	[%r14+8], %fd324;
	fma.rn.f64 	%fd325, %fd21, %fd72, 0d0000000000000000;
	fma.rn.f64 	%fd326, %fd22, %fd71, 0d0000000000000000;
	fma.rn.f64 	%fd327, %fd29, %fd80, %fd325;
	fma.rn.f64 	%fd328, %fd30, %fd79, %fd326;
	fma.rn.f64 	%fd329, %fd37, %fd88, %fd327;
	fma.rn.f64 	%fd330, %fd38, %fd87, %fd328;
	fma.rn.f64 	%fd331, %fd45, %fd96, %fd329;
	fma.rn.f64 	%fd332, %fd46, %fd95, %fd330;
	fma.rn.f64 	%fd333, %fd53, %fd300, %fd331;
	fma.rn.f64 	%fd334, %fd54, %fd299, %fd332;
	sub.f64 	%fd335, %fd333, %fd334;
	st.shared.f64 	[%r14+40], %fd335;
	add.f64 	%fd336, %fd333, %fd334;
	st.shared.f64 	[%r14+16], %fd336;
	fma.rn.f64 	%fd337, %fd23, %fd72, 0d0000000000000000;
	fma.rn.f64 	%fd338, %fd24, %fd71, 0d0000000000000000;
	fma.rn.f64 	%fd339, %fd31, %fd80, %fd337;
	fma.rn.f64 	%fd340, %fd32, %fd79, %fd338;
	fma.rn.f64 	%fd341, %fd39, %fd88, %fd339;
	fma.rn.f64 	%fd342, %fd40, %fd87, %fd340;
	fma.rn.f64 	%fd343, %fd47, %fd96, %fd341;
	fma.rn.f64 	%fd344, %fd48, %fd95, %fd342;
	fma.rn.f64 	%fd345, %fd55, %fd300, %fd343;
	fma.rn.f64 	%fd346, %fd56, %fd299, %fd344;
	sub.f64 	%fd347, %fd345, %fd346;
	st.shared.f64 	[%r14+32], %fd347;
	add.f64 	%fd348, %fd345, %fd346;
	st.shared.f64 	[%r14+24], %fd348;
	add.s32 	%r16, %r63, 64;
	setp.lt.u32 	%p10, %r63, 36;
	mov.u32 	%r63, %r16;
	@%p10 bra 	$L__BB67_7;
$L__BB67_18:
	bar.sync 	0;
	@%p2 bra 	$L__BB67_21;
	shr.u32 	%r50, %r65, 3;
	mul.lo.s32 	%r51, %r50, 800;
	mad.lo.s32 	%r52, %r2, 8000, %r51;
	shl.b32 	%r53, %r65, 3;
	and.b32  	%r54, %r53, 56;
	add.s32 	%r55, %r52, %r54;
	mov.u32 	%r56, _ZZ32massMatrixMultiplyConstantKernelILi8ELi10ELi1EEviPKdS1_S1_S1_PdE6s_tmp1;
	add.s32 	%r57, %r55, %r56;
	add.s32 	%r64, %r57, 400;
$L__BB67_20:
	ld.shared.f64 	%fd349, [%r64+-400];
	ld.shared.f64 	%fd350, [%r64+320];
	add.f64 	%fd351, %fd349, %fd350;
	sub.f64 	%fd352, %fd349, %fd350;
	ld.shared.f64 	%fd353, [%r64+-320];
	ld.shared.f64 	%fd354, [%r64+240];
	add.f64 	%fd355, %fd353, %fd354;
	sub.f64 	%fd356, %fd353, %fd354;
	ld.shared.f64 	%fd357, [%r64+-240];
	ld.shared.f64 	%fd358, [%r64+160];
	add.f64 	%fd359, %fd357, %fd358;
	sub.f64 	%fd360, %fd357, %fd358;
	ld.shared.f64 	%fd361, [%r64+-160];
	ld.shared.f64 	%fd362, [%r64+80];
	add.f64 	%fd363, %fd361, %fd362;
	sub.f64 	%fd364, %fd361, %fd362;
	ld.shared.f64 	%fd365, [%r64+-80];
	ld.shared.f64 	%fd366, [%r64];
	add.f64 	%fd367, %fd365, %fd366;
	sub.f64 	%fd368, %fd365, %fd366;
	fma.rn.f64 	%fd369, %fd17, %fd351, 0d0000000000000000;
	fma.rn.f64 	%fd370, %fd18, %fd352, 0d0000000000000000;
	fma.rn.f64 	%fd371, %fd25, %fd355, %fd369;
	fma.rn.f64 	%fd372, %fd26, %fd356, %fd370;
	fma.rn.f64 	%fd373, %fd33, %fd359, %fd371;
	fma.rn.f64 	%fd374, %fd34, %fd360, %fd372;
	fma.rn.f64 	%fd375, %fd41, %fd363, %fd373;
	fma.rn.f64 	%fd376, %fd42, %fd364, %fd374;
	fma.rn.f64 	%fd377, %fd49, %fd367, %fd375;
	fma.rn.f64 	%fd378, %fd50, %fd368, %fd376;
	sub.f64 	%fd379, %fd377, %fd378;
	st.shared.f64 	[%r64+160], %fd379;
	add.f64 	%fd380, %fd377, %fd378;
	st.shared.f64 	[%r64+-400], %fd380;
	fma.rn.f64 	%fd381, %fd19, %fd351, 0d0000000000000000;
	fma.rn.f64 	%fd382, %fd20, %fd352, 0d0000000000000000;
	fma.rn.f64 	%fd383, %fd27, %fd355, %fd381;
	fma.rn.f64 	%fd384, %fd28, %fd356, %fd382;
	fma.rn.f64 	%fd385, %fd35, %fd359, %fd383;
	fma.rn.f64 	%fd386, %fd36, %fd360, %fd384;
	fma.rn.f64 	%fd387, %fd43, %fd363, %fd385;
	fma.rn.f64 	%fd388, %fd44, %fd364, %fd386;
	fma.rn.f64 	%fd389, %fd51, %fd367, %fd387;
	fma.rn.f64 	%fd390, %fd52, %fd368, %fd388;
	sub.f64 	%fd391, %fd389, %fd390;
	st.shared.f64 	[%r64+80], %fd391;
	add.f64 	%fd392, %fd389, %fd390;
	st.shared.f64 	[%r64+-320], %fd392;
	fma.rn.f64 	%fd393, %fd21, %fd351, 0d0000000000000000;
	fma.rn.f64 	%fd394, %fd22, %fd352, 0d0000000000000000;
	fma.rn.f64 	%fd395, %fd29, %fd355, %fd393;
	fma.rn.f64 	%fd396, %fd30, %fd356, %fd394;
	fma.rn.f64 	%fd397, %fd37, %fd359, %fd395;
	fma.rn.f64 	%fd398, %fd38, %fd360, %fd396;
	fma.rn.f64 	%fd399, %fd45, %fd363, %fd397;
	fma.rn.f64 	%fd400, %fd46, %fd364, %fd398;
	fma.rn.f64 	%fd401, %fd53, %fd367, %fd399;
	fma.rn.f64 	%fd402, %fd54, %fd368, %fd400;
	sub.f64 	%fd403, %fd401, %fd402;
	st.shared.f64 	[%r64], %fd403;
	add.f64 	%fd404, %fd401, %fd402;
	st.shared.f64 	[%r64+-240], %fd404;
	fma.rn.f64 	%fd405, %fd23, %fd351, 0d0000000000000000;
	fma.rn.f64 	%fd406, %fd24, %fd352, 0d0000000000000000;
	fma.rn.f64 	%fd407, %fd31, %fd355, %fd405;
	fma.rn.f64 	%fd408, %fd32, %fd356, %fd406;
	fma.rn.f64 	%fd409, %fd39, %fd359, %fd407;
	fma.rn.f64 	%fd410, %fd40, %fd360, %fd408;
	fma.rn.f64 	%fd411, %fd47, %fd363, %fd409;
	fma.rn.f64 	%fd412, %fd48, %fd364, %fd410;
	fma.rn.f64 	%fd413, %fd55, %fd367, %fd411;
	fma.rn.f64 	%fd414, %fd56, %fd368, %fd412;
	sub.f64 	%fd415, %fd413, %fd414;
	st.shared.f64 	[%r64+-80], %fd415;
	add.f64 	%fd416, %fd413, %fd414;
	st.shared.f64 	[%r64+-160], %fd416;
	add.s32 	%r20, %r65, 64;
	add.s32 	%r64, %r64, 6400;
	setp.lt.u32 	%p12, %r65, 16;
	mov.u32 	%r65, %r20;
	@%p12 bra 	$L__BB67_20;
$L__BB67_21:
	setp.ge.s32 	%p13, %r3, %r22;
	bar.sync 	0;
	ld.shared.f64 	%fd417, [%r7];
	ld.shared.f64 	%fd418, [%r7+7200];
	add.f64 	%fd419, %fd417, %fd418;
	sub.f64 	%fd420, %fd417, %fd418;
	ld.shared.f64 	%fd421, [%r7+800];
	ld.shared.f64 	%fd422, [%r7+6400];
	add.f64 	%fd423, %fd421, %fd422;
	sub.f64 	%fd424, %fd421, %fd422;
	ld.shared.f64 	%fd425, [%r7+1600];
	ld.shared.f64 	%fd426, [%r7+5600];
	add.f64 	%fd427, %fd425, %fd426;
	sub.f64 	%fd428, %fd425, %fd426;
	ld.shared.f64 	%fd429, [%r7+2400];
	ld.shared.f64 	%fd430, [%r7+4800];
	add.f64 	%fd431, %fd429, %fd430;
	sub.f64 	%fd432, %fd429, %fd430;
	ld.shared.f64 	%fd433, [%r7+3200];
	ld.shared.f64 	%fd434, [%r7+4000];
	add.f64 	%fd435, %fd433, %fd434;
	sub.f64 	%fd436, %fd433, %fd434;
	fma.rn.f64 	%fd437, %fd17, %fd419, 0d0000000000000000;
	fma.rn.f64 	%fd438, %fd18, %fd420, 0d0000000000000000;
	fma.rn.f64 	%fd439, %fd25, %fd423, %fd437;
	fma.rn.f64 	%fd440, %fd26, %fd424, %fd438;
	fma.rn.f64 	%fd441, %fd33, %fd427, %fd439;
	fma.rn.f64 	%fd442, %fd34, %fd428, %fd440;
	fma.rn.f64 	%fd443, %fd41, %fd431, %fd441;
	fma.rn.f64 	%fd444, %fd42, %fd432, %fd442;
	fma.rn.f64 	%fd103, %fd49, %fd435, %fd443;
	fma.rn.f64 	%fd104, %fd50, %fd436, %fd444;
	fma.rn.f64 	%fd445, %fd19, %fd419, 0d0000000000000000;
	fma.rn.f64 	%fd446, %fd20, %fd420, 0d0000000000000000;
	fma.rn.f64 	%fd447, %fd27, %fd423, %fd445;
	fma.rn.f64 	%fd448, %fd28, %fd424, %fd446;
	fma.rn.f64 	%fd449, %fd35, %fd427, %fd447;
	fma.rn.f64 	%fd450, %fd36, %fd428, %fd448;
	fma.rn.f64 	%fd451, %fd43, %fd431, %fd449;
	fma.rn.f64 	%fd452, %fd44, %fd432, %fd450;
	fma.rn.f64 	%fd105, %fd51, %fd435, %fd451;
	fma.rn.f64 	%fd106, %fd52, %fd436, %fd452;
	fma.rn.f64 	%fd453, %fd21, %fd419, 0d0000000000000000;
	fma.rn.f64 	%fd454, %fd22, %fd420, 0d0000000000000000;
	fma.rn.f64 	%fd455, %fd29, %fd423, %fd453;
	fma.rn.f64 	%fd456, %fd30, %fd424, %fd454;
	fma.rn.f64 	%fd457, %fd37, %fd427, %fd455;
	fma.rn.f64 	%fd458, %fd38, %fd428, %fd456;
	fma.rn.f64 	%fd459, %fd45, %fd431, %fd457;
	fma.rn.f64 	%fd460, %fd46, %fd432, %fd458;
	fma.rn.f64 	%fd107, %fd53, %fd435, %fd459;
	fma.rn.f64 	%fd108, %fd54, %fd436, %fd460;
	fma.rn.f64 	%fd461, %fd23, %fd419, 0d0000000000000000;
	fma.rn.f64 	%fd462, %fd24, %fd420, 0d0000000000000000;
	fma.rn.f64 	%fd463, %fd31, %fd423, %fd461;
	fma.rn.f64 	%fd464, %fd32, %fd424, %fd462;
	fma.rn.f64 	%fd465, %fd39, %fd427, %fd463;
	fma.rn.f64 	%fd466, %fd40, %fd428, %fd464;
	fma.rn.f64 	%fd467, %fd47, %fd431, %fd465;
	fma.rn.f64 	%fd468, %fd48, %fd432, %fd466;
	fma.rn.f64 	%fd109, %fd55, %fd435, %fd467;
	fma.rn.f64 	%fd110, %fd56, %fd436, %fd468;
	@%p13 bra 	$L__BB67_23;
	ld.param.u64 	%rd30, [_Z32massMatrixMultiplyConstantKernelILi8ELi10ELi1EEviPKdS1_S1_S1_Pd_param_5];
	mov.u32 	%r58, %tid.x;
	shl.b32 	%r59, %r3, 9;
	add.s32 	%r60, %r58, %r59;
	cvta.to.global.u64 	%rd22, %rd30;
	mul.wide.s32 	%rd23, %r60, 8;
	add.s64 	%rd24, %rd22, %rd23;
	add.f64 	%fd469, %fd103, %fd104;
	st.global.f64 	[%rd24], %fd469;
	add.f64 	%fd470, %fd105, %fd106;
	st.global.f64 	[%rd24+512], %fd470;
	add.f64 	%fd471, %fd107, %fd108;
	st.global.f64 	[%rd24+1024], %fd471;
	add.f64 	%fd472, %fd109, %fd110;
	st.global.f64 	[%rd24+1536], %fd472;
	sub.f64 	%fd473, %fd109, %fd110;
	st.global.f64 	[%rd24+2048], %fd473;
	sub.f64 	%fd474, %fd107, %fd108;
	st.global.f64 	[%rd24+2560], %fd474;
	sub.f64 	%fd475, %fd105, %fd106;
	st.global.f64 	[%rd24+3072], %fd475;
	sub.f64 	%fd476, %fd103, %fd104;
	st.global.f64 	[%rd24+3584], %fd476;
$L__BB67_23:
	ret;

}
	// .globl	_Z32massMatrixMultiplyRegisterKernelILi8ELi11ELi1EEviPKdS1_S1_S1_Pd
.visible .entry _Z32massMatrixMultiplyRegisterKernelILi8ELi11ELi1EEviPKdS1_S1_S1_Pd(
	.param .u32 _Z32massMatrixMultiplyRegisterKernelILi8ELi11ELi1EEviPKdS1_S1_S1_Pd_param_0,
	.param .u64 .ptr .align 1 _Z32massMatrixMultiplyRegisterKernelILi8ELi11ELi1EEviPKdS1_S1_S1_Pd_param_1,
	.param .u64 .ptr .align 1 _Z32massMatrixMultiplyRegisterKernelILi8ELi11ELi1EEviPKdS1_S1_S1_Pd_param_2,
	.param .u64 .ptr .align 1 _Z32massMatrixMultiplyRegisterKernelILi8ELi11ELi1EEviPKdS1_S1_S1_Pd_param_3,
	.param .u64 .ptr .align 1 _Z32massMatrixMultiplyRegisterKernelILi8ELi11ELi1EEviPKdS1_S1_S1_Pd_param_4,
	.param .u64 .ptr .align 1 _Z32massMatrixMultiplyRegisterKernelILi8ELi11ELi1EEviPKdS1_S1_S1_Pd_param_5
)
{
	.reg .pred 	%p<16>;
	.reg .b16 	%rs<13>;
	.reg .b32 	%r<133>;
	.reg .b64 	%rd<42>;
	.reg .b64 	%fd<572>;
	// demoted variable
	.shared .align 8 .b8 _ZZ32massMatrixMultiplyRegisterKernelILi8ELi11ELi1EEviPKdS1_S1_S1_PdE6s_tmp1[10648];
	// demoted variable
	.shared .align 8 .b8 _ZZ32massMatrixMultiplyRegisterKernelILi8ELi11ELi1EEviPKdS1_S1_S1_PdE14s_oddDofToQuad[192];
	// demoted variable
	.shared .align 8 .b8 _ZZ32massMatrixMultiplyRegisterKernelILi8ELi11ELi1EEviPKdS1_S1_S1_PdE15s_evenDofToQuad[192];
	ld.param.u32 	%r26, [_Z32massMatrixMultiplyRegisterKernelILi8ELi11ELi1EEviPKdS1_S1_S1_Pd_param_0];
	ld.param.u64 	%rd2, [_Z32massMatrixMultiplyRegisterKernelILi8ELi11ELi1EEviPKdS1_S1_S1_Pd_param_2];
	ld.param.u64 	%rd3, [_Z32massMatrixMultiplyRegisterKernelILi8ELi11ELi1EEviPKdS1_S1_S1_Pd_param_3];
	ld.param.u64 	%rd4, [_Z32massMatrixMultiplyRegisterKernelILi8ELi11ELi1EEviPKdS1_S1_S1_Pd_param_4];
	mov.u32 	%r129, %tid.x;
	mov.u32 	%r27, %tid.y;
	mov.u32 	%r28, %ctaid.x;
	add.s32 	%r2, %r28, %r27;
	and.b32  	%r3, %r129, 7;
	and.b32  	%r4, %r129, 1016;
	setp.ge.s32 	%p1, %r2, %r26;
	@%p1 bra 	$L__BB68_2;
	cvta.to.global.u64 	%rd6, %rd4;
	add.s32 	%r29, %r3, %r4;
	shl.b32 	%r30, %r2, 9;
	add.s32 	%r31, %r29, %r30;
	mul.wide.s32 	%rd7, %r31, 8;
	add.s64 	%rd8, %rd6, %rd7;
	ld.global.nc.f64 	%fd560, [%rd8];
	ld.global.nc.f64 	%fd559, [%rd8+512];
	ld.global.nc.f64 	%fd558, [%rd8+1024];
	ld.global.nc.f64 	%fd557, [%rd8+1536];
	ld.global.nc.f64 	%fd556, [%rd8+2048];
	ld.global.nc.f64 	%fd555, [%rd8+2560];
	ld.global.nc.f64 	%fd554, [%rd8+3072];
	ld.global.nc.f64 	%fd553, [%rd8+3584];
$L__BB68_2:
	setp.gt.u32 	%p2, %r129, 23;
	@%p2 bra 	$L__BB68_4;
	cvta.to.global.u64 	%rd9, %rd2;
	mul.wide.u32 	%rd10, %r129, 8;
	add.s64 	%rd11, %rd9, %rd10;
	ld.global.nc.f64 	%fd126, [%rd11];
	shl.b32 	%r32, %r129, 3;
	mov.u32 	%r33, _ZZ32massMatrixMultiplyRegisterKernelILi8ELi11ELi1EEviPKdS1_S1_S1_PdE14s_oddDofToQuad;
	add.s32 	%r34, %r33, %r32;
	st.shared.f64 	[%r34], %fd126;
	cvta.to.global.u64 	%rd12, %rd3;
	add.s64 	%rd13, %rd12, %rd10;
	ld.global.nc.f64 	%fd127, [%rd13];
	mov.u32 	%r35, _ZZ32massMatrixMultiplyRegisterKernelILi8ELi11ELi1EEviPKdS1_S1_S1_PdE15s_evenDofToQuad;
	add.s32 	%r36, %r35, %r32;
	st.shared.f64 	[%r36], %fd127;
$L__BB68_4:
	bar.sync 	0;
	ld.shared.f64 	%fd17, [_ZZ32massMatrixMultiplyRegisterKernelILi8ELi11ELi1EEviPKdS1_S1_S1_PdE14s_oddDofToQuad];
	ld.shared.f64 	%fd18, [_ZZ32massMatrixMultiplyRegisterKernelILi8ELi11ELi1EEviPKdS1_S1_S1_PdE15s_evenDofToQuad];
	ld.shared.f64 	%fd19, [_ZZ32massMatrixMultiplyRegisterKernelILi8ELi11ELi1EEviPKdS1_S1_S1_PdE14s_oddDofToQuad+8];
	ld.shared.f64 	%fd20, [_ZZ32massMatrixMultiplyRegisterKernelILi8ELi11ELi1EEviPKdS1_S1_S1_PdE15s_evenDofToQuad+8];
	ld.shared.f64 	%fd21, [_ZZ32massMatrixMultiplyRegisterKernelILi8ELi11ELi1EEviPKdS1_S1_S1_PdE14s_oddDofToQuad+16];
	ld.shared.f64 	%fd22, [_ZZ32massMatrixMultiplyRegisterKernelILi8ELi11ELi1EEviPKdS1_S1_S1_PdE15s_evenDofToQuad+16];
	ld.shared.f64 	%fd23, [_ZZ32massMatrixMultiplyRegisterKernelILi8ELi11ELi1EEviPKdS1_S1_S1_PdE14s_oddDofToQuad+24];
	ld.shared.f64 	%fd24, [_ZZ32massMatrixMultiplyRegisterKernelILi8ELi11ELi1EEviPKdS1_S1_S1_PdE15s_evenDofToQuad+24];
	ld.shared.f64 	%fd25, [_ZZ32massMatrixMultiplyRegisterKernelILi8ELi11ELi1EEviPKdS1_S1_S1_PdE14s_oddDofToQuad+32];
	ld.shared.f64 	%fd26, [_ZZ32massMatrixMultiplyRegisterKernelILi8ELi11ELi1EEviPKdS1_S1_S1_PdE15s_evenDofToQuad+32];
	ld.shared.f64 	%fd27, [_ZZ32massMatrixMultiplyRegisterKernelILi8ELi11ELi1EEviPKdS1_S1_S1_PdE14s_oddDofToQuad+40];
	ld.shared.f64 	%fd28, [_ZZ32massMatrixMultiplyRegisterKernelILi8ELi11ELi1EEviPKdS1_S1_S1_PdE15s_evenDofToQuad+40];
	ld.shared.f64 	%fd29, [_ZZ32massMatrixMultiplyRegisterKernelILi8ELi11ELi1EEviPKdS1_S1_S1_PdE14s_oddDofToQuad+48];
	ld.shared.f64 	%fd30, [_ZZ32massMatrixMultiplyRegisterKernelILi8ELi11ELi1EEviPKdS1_S1_S1_PdE15s_evenDofToQuad+48];
	ld.shared.f64 	%fd31, [_ZZ32massMatrixMultiplyRegisterKernelILi8ELi11ELi1EEviPKdS1_S1_S1_PdE14s_oddDofToQuad+56];
	ld.shared.f64 	%fd32, [_ZZ32massMatrixMultiplyRegisterKernelILi8ELi11ELi1EEviPKdS1_S1_S1_PdE15s_evenDofToQuad+56];
	ld.shared.f64 	%fd33, [_ZZ32massMatrixMultiplyRegisterKernelILi8ELi11ELi1EEviPKdS1_S1_S1_PdE14s_oddDofToQuad+64];
	ld.shared.f64 	%fd34, [_ZZ32massMatrixMultiplyRegisterKernelILi8ELi11ELi1EEviPKdS1_S1_S1_PdE15s_evenDofToQuad+64];
	ld.shared.f64 	%fd35, [_ZZ32massMatrixMultiplyRegisterKernelILi8ELi11ELi1EEviPKdS1_S1_S1_PdE14s_oddDofToQuad+72];
	ld.shared.f64 	%fd36, [_ZZ32massMatrixMultiplyRegisterKernelILi8ELi11ELi1EEviPKdS1_S1_S1_PdE15s_evenDofToQuad+72];
	ld.shared.f64 	%fd37, [_ZZ32massMatrixMultiplyRegisterKernelILi8ELi11ELi1EEviPKdS1_S1_S1_PdE14s_oddDofToQuad+80];
	ld.shared.f64 	%fd38, [_ZZ32massMatrixMultiplyRegisterKernelILi8ELi11ELi1EEviPKdS1_S1_S1_PdE15s_evenDofToQuad+80];
	ld.shared.f64 	%fd39, [_ZZ32massMatrixMultiplyRegisterKernelILi8ELi11ELi1EEviPKdS1_S1_S1_PdE14s_oddDofToQuad+88];
	ld.shared.f64 	%fd40, [_ZZ32massMatrixMultiplyRegisterKernelILi8ELi11ELi1EEviPKdS1_S1_S1_PdE15s_evenDofToQuad+88];
	ld.shared.f64 	%fd41, [_ZZ32massMatrixMultiplyRegisterKernelILi8ELi11ELi1EEviPKdS1_S1_S1_PdE14s_oddDofToQuad+96];
	ld.shared.f64 	%fd42, [_ZZ32massMatrixMultiplyRegisterKernelILi8ELi11ELi1EEviPKdS1_S1_S1_PdE15s_evenDofToQuad+96];
	ld.shared.f64 	%fd43, [_ZZ32massMatrixMultiplyRegisterKernelILi8ELi11ELi1EEviPKdS1_S1_S1_PdE14s_oddDofToQuad+104];
	ld.shared.f64 	%fd44, [_ZZ32massMatrixMultiplyRegisterKernelILi8ELi11ELi1EEviPKdS1_S1_S1_PdE15s_evenDofToQuad+104];
	ld.shared.f64 	%fd45, [_ZZ32massMatrixMultiplyRegisterKernelILi8ELi11ELi1EEviPKdS1_S1_S1_PdE14s_oddDofToQuad+112];
	ld.shared.f64 	%fd46, [_ZZ32massMatrixMultiplyRegisterKernelILi8ELi11ELi1EEviPKdS1_S1_S1_PdE15s_evenDofToQuad+112];
	ld.shared.f64 	%fd47, [_ZZ32massMatrixMultiplyRegisterKernelILi8ELi11ELi1EEviPKdS1_S1_S1_PdE14s_oddDofToQuad+120];
	ld.shared.f64 	%fd48, [_ZZ32massMatrixMultiplyRegisterKernelILi8ELi11ELi1EEviPKdS1_S1_S1_PdE15s_evenDofToQuad+120];
	ld.shared.f64 	%fd49, [_ZZ32massMatrixMultiplyRegisterKernelILi8ELi11ELi1EEviPKdS1_S1_S1_PdE14s_oddDofToQuad+128];
	ld.shared.f64 	%fd50, [_ZZ32massMatrixMultiplyRegisterKernelILi8ELi11ELi1EEviPKdS1_S1_S1_PdE15s_evenDofToQuad+128];
	ld.shared.f64 	%fd51, [_ZZ32massMatrixMultiplyRegisterKernelILi8ELi11ELi1EEviPKdS1_S1_S1_PdE14s_oddDofToQuad+136];
	ld.shared.f64 	%fd52, [_ZZ32massMatrixMultiplyRegisterKernelILi8ELi11ELi1EEviPKdS1_S1_S1_PdE15s_evenDofToQuad+136];
	ld.shared.f64 	%fd53, [_ZZ32massMatrixMultiplyRegisterKernelILi8ELi11ELi1EEviPKdS1_S1_S1_PdE14s_oddDofToQuad+144];
	ld.shared.f64 	%fd54, [_ZZ32massMatrixMultiplyRegisterKernelILi8ELi11ELi1EEviPKdS1_S1_S1_PdE15s_evenDofToQuad+144];
	ld.shared.f64 	%fd55, [_ZZ32massMatrixMultiplyRegisterKernelILi8ELi11ELi1EEviPKdS1_S1_S1_PdE14s_oddDofToQuad+152];
	ld.shared.f64 	%fd56, [_ZZ32massMatrixMultiplyRegisterKernelILi8ELi11ELi1EEviPKdS1_S1_S1_PdE15s_evenDofToQuad+152];
	ld.shared.f64 	%fd57, [_ZZ32massMatrixMultiplyRegisterKernelILi8ELi11ELi1EEviPKdS1_S1_S1_PdE14s_oddDofToQuad+160];
	ld.shared.f64 	%fd58, [_ZZ32massMatrixMultiplyRegisterKernelILi8ELi11ELi1EEviPKdS1_S1_S1_PdE15s_evenDofToQuad+160];
	ld.shared.f64 	%fd59, [_ZZ32massMatrixMultiplyRegisterKernelILi8ELi11ELi1EEviPKdS1_S1_S1_PdE14s_oddDofToQuad+168];
	ld.shared.f64 	%fd60, [_ZZ32massMatrixMultiplyRegisterKernelILi8ELi11ELi1EEviPKdS1_S1_S1_PdE15s_evenDofToQuad+168];
	ld.shared.f64 	%fd61, [_ZZ32massMatrixMultiplyRegisterKernelILi8ELi11ELi1EEviPKdS1_S1_S1_PdE14s_oddDofToQuad+176];
	ld.shared.f64 	%fd62, [_ZZ32massMatrixMultiplyRegisterKernelILi8ELi11ELi1EEviPKdS1_S1_S1_PdE15s_evenDofToQuad+176];
	ld.shared.f64 	%fd63, [_ZZ32massMatrixMultiplyRegisterKernelILi8ELi11ELi1EEviPKdS1_S1_S1_PdE14s_oddDofToQuad+184];
	ld.shared.f64 	%fd64, [_ZZ32massMatrixMultiplyRegisterKernelILi8ELi11ELi1EEviPKdS1_S1_S1_PdE15s_evenDofToQuad+184];
	shr.u32 	%r6, %r129, 3;
	add.f64 	%fd128, %fd560, %fd553;
	sub.f64 	%fd129, %fd560, %fd553;
	add.f64 	%fd130, %fd559, %fd554;
	sub.f64 	%fd131, %fd559, %fd554;
	add.f64 	%fd132, %fd558, %fd555;
	sub.f64 	%fd133, %fd558, %fd555;
	add.f64 	%fd134, %fd557, %fd556;
	sub.f64 	%fd135, %fd557, %fd556;
	mov.u32 	%r37, _ZZ32massMatrixMultiplyRegisterKernelILi8ELi11ELi1EEviPKdS1_S1_S1_PdE6s_tmp1;
	mad.lo.s32 	%r38, %r27, 10648, %r37;
	mad.lo.s32 	%r39, %r6, 88, %r38;
	shl.b32 	%r40, %r129, 3;
	and.b32  	%r41, %r40, 56;
	add.s32 	%r42, %r39, %r41;
	fma.rn.f64 	%fd136, %fd17, %fd128, 0d0000000000000000;
	fma.rn.f64 	%fd137, %fd18, %fd129, 0d0000000000000000;
	fma.rn.f64 	%fd138, %fd19, %fd130, %fd136;
	fma.rn.f64 	%fd139, %fd20, %fd131, %fd137;
	fma.rn.f64 	%fd140, %fd21, %fd132, %fd138;
	fma.rn.f64 	%fd141, %fd22, %fd133, %fd139;
	fma.rn.f64 	%fd142, %fd23, %fd134, %fd140;
	fma.rn.f64 	%fd143, %fd24, %fd135, %fd141;
	sub.f64 	%fd144, %fd142, %fd143;
	st.shared.f64 	[%r42+9680], %fd144;
	add.f64 	%fd145, %fd143, %fd142;
	st.shared.f64 	[%r42], %fd145;
	fma.rn.f64 	%fd146, %fd25, %fd128, 0d0000000000000000;
	fma.rn.f64 	%fd147, %fd26, %fd129, 0d0000000000000000;
	fma.rn.f64 	%fd148, %fd27, %fd130, %fd146;
	fma.rn.f64 	%fd149, %fd28, %fd131, %fd147;
	fma.rn.f64 	%fd150, %fd29, %fd132, %fd148;
	fma.rn.f64 	%fd151, %fd30, %fd133, %fd149;
	fma.rn.f64 	%fd152, %fd31, %fd134, %fd150;
	fma.rn.f64 	%fd153, %fd32, %fd135, %fd151;
	sub.f64 	%fd154, %fd152, %fd153;
	st.shared.f64 	[%r42+8712], %fd154;
	add.f64 	%fd155, %fd153, %fd152;
	st.shared.f64 	[%r42+968], %fd155;
	fma.rn.f64 	%fd156, %fd33, %fd128, 0d0000000000000000;
	fma.rn.f64 	%fd157, %fd34, %fd129, 0d0000000000000000;
	fma.rn.f64 	%fd158, %fd35, %fd130, %fd156;
	fma.rn.f64 	%fd159, %fd36, %fd131, %fd157;
	fma.rn.f64 	%fd160, %fd37, %fd132, %fd158;
	fma.rn.f64 	%fd161, %fd38, %fd133, %fd159;
	fma.rn.f64 	%fd162, %fd39, %fd134, %fd160;
	fma.rn.f64 	%fd163, %fd40, %fd135, %fd161;
	sub.f64 	%fd164, %fd162, %fd163;
	st.shared.f64 	[%r42+7744], %fd164;
	add.f64 	%fd165, %fd163, %fd162;
	st.shared.f64 	[%r42+1936], %fd165;
	fma.rn.f64 	%fd166, %fd41, %fd128, 0d0000000000000000;
	fma.rn.f64 	%fd167, %fd42, %fd129, 0d0000000000000000;
	fma.rn.f64 	%fd168, %fd43, %fd130, %fd166;
	fma.rn.f64 	%fd169, %fd44, %fd131, %fd167;
	fma.rn.f64 	%fd170, %fd45, %fd132, %fd168;
	fma.rn.f64 	%fd171, %fd46, %fd133, %fd169;
	fma.rn.f64 	%fd172, %fd47, %fd134, %fd170;
	fma.rn.f64 	%fd173, %fd48, %fd135, %fd171;
	sub.f64 	%fd174, %fd172, %fd173;
	st.shared.f64 	[%r42+6776], %fd174;
	add.f64 	%fd175, %fd173, %fd172;
	st.shared.f64 	[%r42+2904], %fd175;
	fma.rn.f64 	%fd176, %fd49, %fd128, 0d0000000000000000;
	fma.rn.f64 	%fd177, %fd50, %fd129, 0d0000000000000000;
	fma.rn.f64 	%fd178, %fd51, %fd130, %fd176;
	fma.rn.f64 	%fd179, %fd52, %fd131, %fd177;
	fma.rn.f64 	%fd180, %fd53, %fd132, %fd178;
	fma.rn.f64 	%fd181, %fd54, %fd133, %fd179;
	fma.rn.f64 	%fd182, %fd55, %fd134, %fd180;
	fma.rn.f64 	%fd183, %fd56, %fd135, %fd181;
	sub.f64 	%fd184, %fd182, %fd183;
	st.shared.f64 	[%r42+5808], %fd184;
	add.f64 	%fd185, %fd183, %fd182;
	st.shared.f64 	[%r42+3872], %fd185;
	fma.rn.f64 	%fd186, %fd57, %fd128, 0d0000000000000000;
	fma.rn.f64 	%fd187, %fd58, %fd129, 0d0000000000000000;
	fma.rn.f64 	%fd188, %fd59, %fd130, %fd186;
	fma.rn.f64 	%fd189, %fd60, %fd131, %fd187;
	fma.rn.f64 	%fd190, %fd61, %fd132, %fd188;
	fma.rn.f64 	%fd191, %fd62, %fd133, %fd189;
	fma.rn.f64 	%fd192, %fd63, %fd134, %fd190;
	fma.rn.f64 	%fd193, %fd64, %fd135, %fd191;
	add.f64 	%fd194, %fd193, %fd192;
	st.shared.f64 	[%r42+4840], %fd194;
	bar.sync 	0;
	setp.gt.u32 	%p3, %r129, 87;
	@%p3 bra 	$L__BB68_7;
	mul.lo.s32 	%r43, %r6, 968;
	mad.lo.s32 	%r44, %r27, 10648, %r43;
	shl.b32 	%r45, %r3, 3;
	add.s32 	%r46, %r44, %r45;
	add.s32 	%r48, %r46, %r37;
	add.s32 	%r128, %r48, 440;
$L__BB68_6:
	ld.shared.f64 	%fd195, [%r128+-440];
	ld.shared.f64 	%fd196, [%r128+176];
	add.f64 	%fd197, %fd195, %fd196;
	sub.f64 	%fd198, %fd195, %fd196;
	ld.shared.f64 	%fd199, [%r128+-352];
	ld.shared.f64 	%fd200, [%r128+88];
	add.f64 	%fd201, %fd199, %fd200;
	sub.f64 	%fd202, %fd199, %fd200;
	ld.shared.f64 	%fd203, [%r128+-264];
	ld.shared.f64 	%fd204, [%r128];
	add.f64 	%fd205, %fd203, %fd204;
	sub.f64 	%fd206, %fd203, %fd204;
	ld.shared.f64 	%fd207, [%r128+-176];
	ld.shared.f64 	%fd208, [%r128+-88];
	add.f64 	%fd209, %fd207, %fd208;
	sub.f64 	%fd210, %fd207, %fd208;
	fma.rn.f64 	%fd211, %fd17, %fd197, 0d0000000000000000;
	fma.rn.f64 	%fd212, %fd18, %fd198, 0d0000000000000000;
	fma.rn.f64 	%fd213, %fd19, %fd201, %fd211;
	fma.rn.f64 	%fd214, %fd20, %fd202, %fd212;
	fma.rn.f64 	%fd215, %fd21, %fd205, %fd213;
	fma.rn.f64 	%fd216, %fd22, %fd206, %fd214;
	fma.rn.f64 	%fd217, %fd23, %fd209, %fd215;
	fma.rn.f64 	%fd218, %fd24, %fd210, %fd216;
	sub.f64 	%fd219, %fd217, %fd218;
	st.shared.f64 	[%r128+440], %fd219;
	add.f64 	%fd220, %fd218, %fd217;
	st.shared.f64 	[%r128+-440], %fd220;
	fma.rn.f64 	%fd221, %fd25, %fd197, 0d0000000000000000;
	fma.rn.f64 	%fd222, %fd26, %fd198, 0d0000000000000000;
	fma.rn.f64 	%fd223, %fd27, %fd201, %fd221;
	fma.rn.f64 	%fd224, %fd28, %fd202, %fd222;
	fma.rn.f64 	%fd225, %fd29, %fd205, %fd223;
	fma.rn.f64 	%fd226, %fd30, %fd206, %fd224;
	fma.rn.f64 	%fd227, %fd31, %fd209, %fd225;
	fma.rn.f64 	%fd228, %fd32, %fd210, %fd226;
	sub.f64 	%fd229, %fd227, %fd228;
	st.shared.f64 	[%r128+352], %fd229;
	add.f64 	%fd230, %fd228, %fd227;
	st.shared.f64 	[%r128+-352], %fd230;
	fma.rn.f64 	%fd231, %fd33, %fd197, 0d0000000000000000;
	fma.rn.f64 	%fd232, %fd34, %fd198, 0d0000000000000000;
	fma.rn.f64 	%fd233, %fd35, %fd201, %fd231;
	fma.rn.f64 	%fd234, %fd36, %fd202, %fd232;
	fma.rn.f64 	%fd235, %fd37, %fd205, %fd233;
	fma.rn.f64 	%fd236, %fd38, %fd206, %fd234;
	fma.rn.f64 	%fd237, %fd39, %fd209, %fd235;
	fma.rn.f64 	%fd238, %fd40, %fd210, %fd236;
	sub.f64 	%fd239, %fd237, %fd238;
	st.shared.f64 	[%r128+264], %fd239;
	add.f64 	%fd240, %fd238, %fd237;
	st.shared.f64 	[%r128+-264], %fd240;
	fma.rn.f64 	%fd241, %fd41, %fd197, 0d0000000000000000;
	fma.rn.f64 	%fd242, %fd42, %fd198, 0d0000000000000000;
	fma.rn.f64 	%fd243, %fd43, %fd201, %fd241;
	fma.rn.f64 	%fd244, %fd44, %fd202, %fd242;
	fma.rn.f64 	%fd245, %fd45, %fd205, %fd243;
	fma.rn.f64 	%fd246, %fd46, %fd206, %fd244;
	fma.rn.f64 	%fd247, %fd47, %fd209, %fd245;
	fma.rn.f64 	%fd248, %fd48, %fd210, %fd246;
	sub.f64 	%fd249, %fd247, %fd248;
	st.shared.f64 	[%r128+176], %fd249;
	add.f64 	%fd250, %fd248, %fd247;
	st.shared.f64 	[%r128+-176], %fd250;
	fma.rn.f64 	%fd251, %fd49, %fd197, 0d0000000000000000;
	fma.rn.f64 	%fd252, %fd50, %fd198, 0d0000000000000000;
	fma.rn.f64 	%fd253, %fd51, %fd201, %fd251;
	fma.rn.f64 	%fd254, %fd52, %fd202, %fd252;
	fma.rn.f64 	%fd255, %fd53, %fd205, %fd253;
	fma.rn.f64 	%fd256, %fd54, %fd206, %fd254;
	fma.rn.f64 	%fd257, %fd55, %fd209, %fd255;
	fma.rn.f64 	%fd258, %fd56, %fd210, %fd256;
	sub.f64 	%fd259, %fd257, %fd258;
	st.shared.f64 	[%r128+88], %fd259;
	add.f64 	%fd260, %fd258, %fd257;
	st.shared.f64 	[%r128+-88], %fd260;
	fma.rn.f64 	%fd261, %fd57, %fd197, 0d0000000000000000;
	fma.rn.f64 	%fd262, %fd58, %fd198, 0d0000000000000000;
	fma.rn.f64 	%fd263, %fd59, %fd201, %fd261;
	fma.rn.f64 	%fd264, %fd60, %fd202, %fd262;
	fma.rn.f64 	%fd265, %fd61, %fd205, %fd263;
	fma.rn.f64 	%fd266, %fd62, %fd206, %fd264;
	fma.rn.f64 	%fd267, %fd63, %fd209, %fd265;
	fma.rn.f64 	%fd268, %fd64, %fd210, %fd266;
	add.f64 	%fd269, %fd268, %fd267;
	st.shared.f64 	[%r128], %fd269;
	add.s32 	%r12, %r129, 64;
	add.s32 	%r128, %r128, 7744;
	setp.lt.u32 	%p4, %r129, 24;
	mov.u32 	%r129, %r12;
	@%p4 bra 	$L__BB68_6;
$L__BB68_7:
	bar.sync 	0;
	mov.u32 	%r130, %tid.x;
	setp.gt.u32 	%p5, %r130, 120;
	@%p5 bra 	$L__BB68_21;
$L__BB68_8:
	ld.param.u32 	%r121, [_Z32massMatrixMultiplyRegisterKernelILi8ELi11ELi1EEviPKdS1_S1_S1_Pd_param_0];
	setp.ge.s32 	%p6, %r2, %r121;
	cvt.u16.u32 	%rs1, %r130;
	mul.lo.s16 	%rs2, %rs1, 117;
	shr.u16 	%rs3, %rs2, 8;
	sub.s16 	%rs4, %rs1, %rs3;
	and.b16  	%rs5, %rs4, 254;
	shr.u16 	%rs6, %rs5, 1;
	add.s16 	%rs7, %rs6, %rs3;
	and.b16  	%rs8, %rs7, 248;
	shr.u16 	%rs9, %rs8, 3;
	mul.lo.s16 	%rs10, %rs9, 11;
	sub.s16 	%rs11, %rs1, %rs10;
	mul.wide.u16 	%r54, %rs9, 968;
	add.s32 	%r55, %r38, %r54;
	and.b16  	%rs12, %rs11, 255;
	mul.wide.u16 	%r56, %rs12, 88;
	add.s32 	%r16, %r55, %r56;
	ld.shared.f64 	%fd271, [%r16];
	ld.shared.f64 	%fd272, [%r16+56];
	add.f64 	%fd65, %fd271, %fd272;
	sub.f64 	%fd66, %fd271, %fd272;
	ld.shared.f64 	%fd273, [%r16+8];
	ld.shared.f64 	%fd274, [%r16+48];
	add.f64 	%fd67, %fd273, %fd274;
	sub.f64 	%fd68, %fd273, %fd274;
	ld.shared.f64 	%fd275, [%r16+16];
	ld.shared.f64 	%fd276, [%r16+40];
	add.f64 	%fd69, %fd275, %fd276;
	sub.f64 	%fd70, %fd275, %fd276;
	ld.shared.f64 	%fd277, [%r16+24];
	ld.shared.f64 	%fd278, [%r16+32];
	add.f64 	%fd71, %fd277, %fd278;
	sub.f64 	%fd72, %fd277, %fd278;
	mov.b32 	%r57, {%rs12, %rs9};
	mov.b32 	%r58, 0;
	mov.b32 	%r59, 30987;
	dp2a.lo.u32.u32 	%r17, %r57, %r59, %r58;
	fma.rn.f64 	%fd279, %fd17, %fd65, 0d0000000000000000;
	fma.rn.f64 	%fd280, %fd18, %fd66, 0d0000000000000000;
	fma.rn.f64 	%fd281, %fd19, %fd67, %fd279;
	fma.rn.f64 	%fd282, %fd20, %fd68, %fd280;
	fma.rn.f64 	%fd283, %fd21, %fd69, %fd281;
	fma.rn.f64 	%fd284, %fd22, %fd70, %fd282;
	fma.rn.f64 	%fd73, %fd23, %fd71, %fd283;
	fma.rn.f64 	%fd74, %fd24, %fd72, %fd284;
	mov.f64 	%fd561, 0d0000000000000000;
	mov.f64 	%fd562, %fd561;
	@%p6 bra 	$L__BB68_10;
	ld.param.u64 	%rd35, [_Z32massMatrixMultiplyRegisterKernelILi8ELi11ELi1EEviPKdS1_S1_S1_Pd_param_1];
	cvta.to.global.u64 	%rd14, %rd35;
	mad.lo.s32 	%r63, %r2, 1331, %r17;
	mul.wide.s32 	%rd15, %r63, 8;
	add.s64 	%rd16, %rd14, %rd15;
	ld.global.nc.f64 	%fd561, [%rd16];
	ld.global.nc.f64 	%fd562, [%rd16+80];
$L__BB68_10:
	ld.param.u32 	%r122, [_Z32massMatrixMultiplyRegisterKernelILi8ELi11ELi1EEviPKdS1_S1_S1_Pd_param_0];
	setp.ge.s32 	%p7, %r2, %r122;
	add.f64 	%fd286, %fd73, %fd74;
	sub.f64 	%fd287, %fd73, %fd74;
	mul.f64 	%fd288, %fd286, %fd561;
	mul.f64 	%fd289, %fd287, %fd562;
	sub.f64 	%fd79, %fd288, %fd289;
	add.f64 	%fd80, %fd288, %fd289;
	fma.rn.f64 	%fd290, %fd25, %fd65, 0d0000000000000000;
	fma.rn.f64 	%fd291, %fd26, %fd66, 0d0000000000000000;
	fma.rn.f64 	%fd292, %fd27, %fd67, %fd290;
	fma.rn.f64 	%fd293, %fd28, %fd68, %fd291;
	fma.rn.f64 	%fd294, %fd29, %fd69, %fd292;
	fma.rn.f64 	%fd295, %fd30, %fd70, %fd293;
	fma.rn.f64 	%fd81, %fd31, %fd71, %fd294;
	fma.rn.f64 	%fd82, %fd32, %fd72, %fd295;
	mov.f64 	%fd563, 0d0000000000000000;
	mov.f64 	%fd564, %fd563;
	@%p7 bra 	$L__BB68_12;
	ld.param.u64 	%rd36, [_Z32massMatrixMultiplyRegisterKernelILi8ELi11ELi1EEviPKdS1_S1_S1_Pd_param_1];
	cvta.to.global.u64 	%rd17, %rd36;
	mad.lo.s32 	%r70, %r2, 1331, %r17;
	mul.wide.s32 	%rd18, %r70, 8;
	add.s64 	%rd19, %rd17, %rd18;
	ld.global.nc.f64 	%fd563, [%rd19+8];
	ld.global.nc.f64 	%fd564, [%rd19+72];
$L__BB68_12:
	ld.param.u32 	%r123, [_Z32massMatrixMultiplyRegisterKernelILi8ELi11ELi1EEviPKdS1_S1_S1_Pd_param_0];
	setp.ge.s32 	%p8, %r2, %r123;
	add.f64 	%fd297, %fd81, %fd82;
	sub.f64 	%fd298, %fd81, %fd82;
	mul.f64 	%fd299, %fd297, %fd563;
	mul.f64 	%fd300, %fd298, %fd564;
	sub.f64 	%fd87, %fd299, %fd300;
	add.f64 	%fd88, %fd299, %fd300;
	fma.rn.f64 	%fd301, %fd33, %fd65, 0d0000000000000000;
	fma.rn.f64 	%fd302, %fd34, %fd66, 0d0000000000000000;
	fma.rn.f64 	%fd303, %fd35, %fd67, %fd301;
	fma.rn.f64 	%fd304, %fd36, %fd68, %fd302;
	fma.rn.f64 	%fd305, %fd37, %fd69, %fd303;
	fma.rn.f64 	%fd306, %fd38, %fd70, %fd304;
	fma.rn.f64 	%fd89, %fd39, %fd71, %fd305;
	fma.rn.f64 	%fd90, %fd40, %fd72, %fd306;
	mov.f64 	%fd565, 0d0000000000000000;
	mov.f64 	%fd566, %fd565;
	@%p8 bra 	$L__BB68_14;
	ld.param.u64 	%rd37, [_Z32massMatrixMultiplyRegisterKernelILi8ELi11ELi1EEviPKdS1_S1_S1_Pd_param_1];
	cvta.to.global.u64 	%rd20, %rd37;
	mad.lo.s32 	%r77, %r2, 1331, %r17;
	mul.wide.s32 	%rd21, %r77, 8;
	add.s64 	%rd22, %rd20, %rd21;
	ld.global.nc.f64 	%fd565, [%rd22+16];
	ld.global.nc.f64 	%fd566, [%rd22+64];
$L__BB68_14:
	ld.param.u32 	%r124, [_Z32massMatrixMultiplyRegisterKernelILi8ELi11ELi1EEviPKdS1_S1_S1_Pd_param_0];
	setp.ge.s32 	%p9, %r2, %r124;
	add.f64 	%fd308, %fd89, %fd90;
	sub.f64 	%fd309, %fd89, %fd90;
	mul.f64 	%fd310, %fd308, %fd565;
	mul.f64 	%fd311, %fd309, %fd566;
	sub.f64 	%fd95, %fd310, %fd311;
	add.f64 	%fd96, %fd310, %fd311;
	fma.rn.f64 	%fd312, %fd41, %fd65, 0d0000000000000000;
	fma.rn.f64 	%fd313, %fd42, %fd66, 0d0000000000000000;
	fma.rn.f64 	%fd314, %fd43, %fd67, %fd312;
	fma.rn.f64 	%fd315, %fd44, %fd68, %fd313;
	fma.rn.f64 	%fd316, %fd45, %fd69, %fd314;
	fma.rn.f64 	%fd317, %fd46, %fd70, %fd315;
	fma.rn.f64 	%fd97, %fd47, %fd71, %fd316;
	fma.rn.f64 	%fd98, %fd48, %fd72, %fd317;
	mov.f64 	%fd567, 0d0000000000000000;
	mov.f64 	%fd568, %fd567;
	@%p9 bra 	$L__BB68_16;
	ld.param.u64 	%rd38, [_Z32massMatrixMultiplyRegisterKernelILi8ELi11ELi1EEviPKdS1_S1_S1_Pd_param_1];
	cvta.to.global.u64 	%rd23, %rd38;
	mad.lo.s32 	%r84, %r2, 1331, %r17;
	mul.wide.s32 	%rd24, %r84, 8;
	add.s64 	%rd25, %rd23, %rd24;
	ld.global.nc.f64 	%fd567, [%rd25+24];
	ld.global.nc.f64 	%fd568, [%rd25+56];
$L__BB68_16:
	ld.param.u32 	%r125, [_Z32massMatrixMultiplyRegisterKernelILi8ELi11ELi1EEviPKdS1_S1_S1_Pd_param_0];
	setp.ge.s32 	%p10, %r2, %r125;
	add.f64 	%fd319, %fd97, %fd98;
	sub.f64 	%fd320, %fd97, %fd98;
	mul.f64 	%fd321, %fd319, %fd567;
	mul.f64 	%fd322, %fd320, %fd568;
	sub.f64 	%fd103, %fd321, %fd322;
	add.f64 	%fd104, %fd321, %fd322;
	fma.rn.f64 	%fd323, %fd49, %fd65, 0d0000000000000000;
	fma.rn.f64 	%fd324, %fd50, %fd66, 0d0000000000000000;
	fma.rn.f64 	%fd325, %fd51, %fd67, %fd323;
	fma.rn.f64 	%fd326, %fd52, %fd68, %fd324;
	fma.rn.f64 	%fd327, %fd53, %fd69, %fd325;
	fma.rn.f64 	%fd328, %fd54, %fd70, %fd326;
	fma.rn.f64 	%fd105, %fd55, %fd71, %fd327;
	fma.rn.f64 	%fd106, %fd56, %fd72, %fd328;
	mov.f64 	%fd569, 0d0000000000000000;
	mov.f64 	%fd570, %fd569;
	@%p10 bra 	$L__BB68_18;
	ld.param.u64 	%rd39, [_Z32massMatrixMultiplyRegisterKernelILi8ELi11ELi1EEviPKdS1_S1_S1_Pd_param_1];
	cvta.to.global.u64 	%rd26, %rd39;
	mad.lo.s32 	%r91, %r2, 1331, %r17;
	mul.wide.s32 	%rd27, %r91, 8;
	add.s64 	%rd28, %rd26, %rd27;
	ld.global.nc.f64 	%fd569, [%rd28+32];
	ld.global.nc.f64 	%fd570, [%rd28+48];
$L__BB68_18:
	ld.param.u32 	%r126, [_Z32massMatrixMultiplyRegisterKernelILi8ELi11ELi1EEviPKdS1_S1_S1_Pd_param_0];
	setp.ge.s32 	%p11, %r2, %r126;
	add.f64 	%fd330, %fd105, %fd106;
	sub.f64 	%fd331, %fd105, %fd106;
	mul.f64 	%fd332, %fd330, %fd569;
	mul.f64 	%fd333, %fd331, %fd570;
	sub.f64 	%fd111, %fd332, %fd333;
	add.f64 	%fd112, %fd332, %fd333;
	fma.rn.f64 	%fd334, %fd57, %fd65, 0d0000000000000000;
	fma.rn.f64 	%fd335, %fd58, %fd66, 0d0000000000000000;
	fma.rn.f64 	%fd336, %fd59, %fd67, %fd334;
	fma.rn.f64 	%fd337, %fd60, %fd68, %fd335;
	fma.rn.f64 	%fd338, %fd61, %fd69, %fd336;
	fma.rn.f64 	%fd339, %fd62, %fd70, %fd337;
	fma.rn.f64 	%fd113, %fd63, %fd71, %fd338;
	fma.rn.f64 	%fd114, %fd64, %fd72, %fd339;
	mov.f64 	%fd571, 0d0000000000000000;
	@%p11 bra 	$L__BB68_20;
	ld.param.u64 	%rd40, [_Z32massMatrixMultiplyRegisterKernelILi8ELi11ELi1EEviPKdS1_S1_S1_Pd_param_1];
	cvta.to.global.u64 	%rd29, %rd40;
	mad.lo.s32 	%r98, %r2, 1331, %r17;
	mul.wide.s32 	%rd30, %r98, 8;
	add.s64 	%rd31, %rd29, %rd30;
	ld.global.nc.f64 	%fd571, [%rd31+40];
$L__BB68_20:
	add.f64 	%fd340, %fd113, %fd114;
	sub.f64 	%fd341, %fd113, %fd114;
	mul.f64 	%fd342, %fd341, %fd571;
	fma.rn.f64 	%fd343, %fd340, %fd571, %fd342;
	mul.f64 	%fd344, %fd343, 0d3FE0000000000000;
	fma.rn.f64 	%fd345, %fd17, %fd80, 0d0000000000000000;
	fma.rn.f64 	%fd346, %fd18, %fd79, 0d0000000000000000;
	fma.rn.f64 	%fd347, %fd25, %fd88, %fd345;
	fma.rn.f64 	%fd348, %fd26, %fd87, %fd346;
	fma.rn.f64 	%fd349, %fd33, %fd96, %fd347;
	fma.rn.f64 	%fd350, %fd34, %fd95, %fd348;
	fma.rn.f64 	%fd351, %fd41, %fd104, %fd349;
	fma.rn.f64 	%fd352, %fd42, %fd103, %fd350;
	fma.rn.f64 	%fd353, %fd49, %fd112, %fd351;
	fma.rn.f64 	%fd354, %fd50, %fd111, %fd352;
	fma.rn.f64 	%fd355, %fd57, %fd344, %fd353;
	fma.rn.f64 	%fd356, %fd58, %fd344, %fd354;
	sub.f64 	%fd357, %fd355, %fd356;
	st.shared.f64 	[%r16+56], %fd357;
	add.f64 	%fd358, %fd355, %fd356;
	st.shared.f64 	[%r16], %fd358;
	fma.rn.f64 	%fd359, %fd19, %fd80, 0d0000000000000000;
	fma.rn.f64 	%fd360, %fd20, %fd79, 0d0000000000000000;
	fma.rn.f64 	%fd361, %fd27, %fd88, %fd359;
	fma.rn.f64 	%fd362, %fd28, %fd87, %fd360;
	fma.rn.f64 	%fd363, %fd35, %fd96, %fd361;
	fma.rn.f64 	%fd364, %fd36, %fd95, %fd362;
	fma.rn.f64 	%fd365, %fd43, %fd104, %fd363;
	fma.rn.f64 	%fd366, %fd44, %fd103, %fd364;
	fma.rn.f64 	%fd367, %fd51, %fd112, %fd365;
	fma.rn.f64 	%fd368, %fd52, %fd111, %fd366;
	fma.rn.f64 	%fd369, %fd59, %fd344, %fd367;
	fma.rn.f64 	%fd370, %fd60, %fd344, %fd368;
	sub.f64 	%fd371, %fd369, %fd370;
	st.shared.f64 	[%r16+48], %fd371;
	add.f64 	%fd372, %fd369, %fd370;
	st.shared.f64 	[%r16+8], %fd372;
	fma.rn.f64 	%fd373, %fd21, %fd80, 0d0000000000000000;
	fma.rn.f64 	%fd374, %fd22, %fd79, 0d0000000000000000;
	fma.rn.f64 	%fd375, %fd29, %fd88, %fd373;
	fma.rn.f64 	%fd376, %fd30, %fd87, %fd374;
	fma.rn.f64 	%fd377, %fd37, %fd96, %fd375;
	fma.rn.f64 	%fd378, %fd38, %fd95, %fd376;
	fma.rn.f64 	%fd379, %fd45, %fd104, %fd377;
	fma.rn.f64 	%fd380, %fd46, %fd103, %fd378;
	fma.rn.f64 	%fd381, %fd53, %fd112, %fd379;
	fma.rn.f64 	%fd382, %fd54, %fd111, %fd380;
	fma.rn.f64 	%fd383, %fd61, %fd344, %fd381;
	fma.rn.f64 	%fd384, %fd62, %fd344, %fd382;
	sub.f64 	%fd385, %fd383, %fd384;
	st.shared.f64 	[%r16+40], %fd385;
	add.f64 	%fd386, %fd383, %fd384;
	st.shared.f64 	[%r16+16], %fd386;
	fma.rn.f64 	%fd387, %fd23, %fd80, 0d0000000000000000;
	fma.rn.f64 	%fd388, %fd24, %fd79, 0d0000000000000000;
	fma.rn.f64 	%fd389, %fd31, %fd88, %fd387;
	fma.rn.f64 	%fd390, %fd32, %fd87, %fd388;
	fma.rn.f64 	%fd391, %fd39, %fd96, %fd389;
	fma.rn.f64 	%fd392, %fd40, %fd95, %fd390;
	fma.rn.f64 	%fd393, %fd47, %fd104, %fd391;
	fma.rn.f64 	%fd394, %fd48, %fd103, %fd392;
	fma.rn.f64 	%fd395, %fd55, %fd112, %fd393;
	fma.rn.f64 	%fd396, %fd56, %fd111, %fd394;
	fma.rn.f64 	%fd397, %fd63, %fd344, %fd395;
	fma.rn.f64 	%fd398, %fd64, %fd344, %fd396;
	sub.f64 	%fd399, %fd397, %fd398;
	st.shared.f64 	[%r16+32], %fd399;
	add.f64 	%fd400, %fd397, %fd398;
	st.shared.f64 	[%r16+24], %fd400;
	add.s32 	%r18, %r130, 64;
	setp.lt.u32 	%p12, %r130, 57;
	mov.u32 	%r130, %r18;
	@%p12 bra 	$L__BB68_8;
$L__BB68_21:
	mov.u32 	%r132, %tid.x;
	setp.gt.u32 	%p13, %r132, 87;
	bar.sync 	0;
	@%p13 bra 	$L__BB68_24;
	mov.u32 	%r99, %tid.y;
	shr.u32 	%r100, %r132, 3;
	mul.lo.s32 	%r101, %r100, 968;
	mad.lo.s32 	%r102, %r99, 10648, %r101;
	shl.b32 	%r103, %r132, 3;
	and.b32  	%r104, %r103, 56;
	add.s32 	%r105, %r102, %r104;
	mov.u32 	%r106, _ZZ32massMatrixMultiplyRegisterKernelILi8ELi11ELi1EEviPKdS1_S1_S1_PdE6s_tmp1;
	add.s32 	%r107, %r105, %r106;
	add.s32 	%r131, %r107, 440;
$L__BB68_23:
	ld.shared.f64 	%fd401, [%r131+-440];
	ld.shared.f64 	%fd402, [%r131+440];
	add.f64 	%fd403, %fd401, %fd402;
	sub.f64 	%fd404, %fd401, %fd402;
	ld.shared.f64 	%fd405, [%r131+-352];
	ld.shared.f64 	%fd406, [%r131+352];
	add.f64 	%fd407, %fd405, %fd406;
	sub.f64 	%fd408, %fd405, %fd406;
	ld.shared.f64 	%fd409, [%r131+-264];
	ld.shared.f64 	%fd410, [%r131+264];
	add.f64 	%fd411, %fd409, %fd410;
	sub.f64 	%fd412, %fd409, %fd410;
	ld.shared.f64 	%fd413, [%r131+-176];
	ld.shared.f64 	%fd414, [%r131+176];
	add.f64 	%fd415, %fd413, %fd414;
	sub.f64 	%fd416, %fd413, %fd414;
	ld.shared.f64 	%fd417, [%r131+-88];
	ld.shared.f64 	%fd418, [%r131+88];
	add.f64 	%fd419, %fd417, %fd418;
	sub.f64 	%fd420, %fd417, %fd418;
	ld.shared.f64 	%fd421, [%r131];
	add.f64 	%fd422, %fd421, %fd421;
	sub.f64 	%fd423, %fd421, %fd421;
	mul.f64 	%fd424, %fd422, 0d3FE0000000000000;
	fma.rn.f64 	%fd425, %fd17, %fd403, 0d0000000000000000;
	fma.rn.f64 	%fd426, %fd18, %fd404, 0d0000000000000000;
	fma.rn.f64 	%fd427, %fd25, %fd407, %fd425;
	fma.rn.f64 	%fd428, %fd26, %fd408, %fd426;
	fma.rn.f64 	%fd429, %fd33, %fd411, %fd427;
	fma.rn.f64 	%fd430, %fd34, %fd412, %fd428;
	fma.rn.f64 	%fd431, %fd41, %fd415, %fd429;
	fma.rn.f64 	%fd432, %fd42, %fd416, %fd430;
	fma.rn.f64 	%fd433, %fd49, %fd419, %fd431;
	fma.rn.f64 	%fd434, %fd50, %fd420, %fd432;
	fma.rn.f64 	%fd435, %fd57, %fd424, %fd433;
	fma.rn.f64 	%fd436, %fd58, %fd423, %fd434;
	sub.f64 	%fd437, %fd435, %fd436;
	st.shared.f64 	[%r131+176], %fd437;
	add.f64 	%fd438, %fd435, %fd436;
	st.shared.f64 	[%r131+-440], %fd438;
	fma.rn.f64 	%fd439, %fd19, %fd403, 0d0000000000000000;
	fma.rn.f64 	%fd440, %fd20, %fd404, 0d0000000000000000;
	fma.rn.f64 	%fd441, %fd27, %fd407, %fd439;
	fma.rn.f64 	%fd442, %fd28, %fd408, %fd440;
	fma.rn.f64 	%fd443, %fd35, %fd411, %fd441;
	fma.rn.f64 	%fd444, %fd36, %fd412, %fd442;
	fma.rn.f64 	%fd445, %fd43, %fd415, %fd443;
	fma.rn.f64 	%fd446, %fd44, %fd416, %fd444;
	fma.rn.f64 	%fd447, %fd51, %fd419, %fd445;
	fma.rn.f64 	%fd448, %fd52, %fd420, %fd446;
	fma.rn.f64 	%fd449, %fd59, %fd424, %fd447;
	fma.rn.f64 	%fd450, %fd60, %fd423, %fd448;
	sub.f64 	%fd451, %fd449, %fd450;
	st.shared.f64 	[%r131+88], %fd451;
	add.f64 	%fd452, %fd449, %fd450;
	st.shared.f64 	[%r131+-352], %fd452;
	fma.rn.f64 	%fd453, %fd21, %fd403, 0d0000000000000000;
	fma.rn.f64 	%fd454, %fd22, %fd404, 0d0000000000000000;
	fma.rn.f64 	%fd455, %fd29, %fd407, %fd453;
	fma.rn.f64 	%fd456, %fd30, %fd408, %fd454;
	fma.rn.f64 	%fd457, %fd37, %fd411, %fd455;
	fma.rn.f64 	%fd458, %fd38, %fd412, %fd456;
	fma.rn.f64 	%fd459, %fd45, %fd415, %fd457;
	fma.rn.f64 	%fd460, %fd46, %fd416, %fd458;
	fma.rn.f64 	%fd461, %fd53, %fd419, %fd459;
	fma.rn.f64 	%fd462, %fd54, %fd420, %fd460;
	fma.rn.f64 	%fd463, %fd61, %fd424, %fd461;
	fma.rn.f64 	%fd464, %fd62, %fd423, %fd462;
	sub.f64 	%fd465, %fd463, %fd464;
	st.shared.f64 	[%r131], %fd465;
	add.f64 	%fd466, %fd463, %fd464;
	st.shared.f64 	[%r131+-264], %fd466;
	fma.rn.f64 	%fd467, %fd23, %fd403, 0d0000000000000000;
	fma.rn.f64 	%fd468, %fd24, %fd404, 0d0000000000000000;
	fma.rn.f64 	%fd469, %fd31, %fd407, %fd467;
	fma.rn.f64 	%fd470, %fd32, %fd408, %fd468;
	fma.rn.f64 	%fd471, %fd39, %fd411, %fd469;
	fma.rn.f64 	%fd472, %fd40, %fd412, %fd470;
	fma.rn.f64 	%fd473, %fd47, %fd415, %fd471;
	fma.rn.f64 	%fd474, %fd48, %fd416, %fd472;
	fma.rn.f64 	%fd475, %fd55, %fd419, %fd473;
	fma.rn.f64 	%fd476, %fd56, %fd420, %fd474;
	fma.rn.f64 	%fd477, %fd63, %fd424, %fd475;
	fma.rn.f64 	%fd478, %fd64, %fd423, %fd476;
	sub.f64 	%fd479, %fd477, %fd478;
	st.shared.f64 	[%r131+-88], %fd479;
	add.f64 	%fd480, %fd477, %fd478;
	st.shared.f64 	[%r131+-176], %fd480;
	add.s32 	%r23, %r132, 64;
	add.s32 	%r131, %r131, 7744;
	setp.lt.u32 	%p14, %r132, 24;
	mov.u32 	%r132, %r23;
	@%p14 bra 	$L__BB68_23;
$L__BB68_24:
	ld.param.u32 	%r127, [_Z32massMatrixMultiplyRegisterKernelILi8ELi11ELi1EEviPKdS1_S1_S1_Pd_param_0];
	mov.u32 	%r108, %ctaid.x;
	mov.u32 	%r109, %tid.y;
	add.s32 	%r25, %r108, %r109;
	setp.ge.s32 	%p15, %r25, %r127;
	bar.sync 	0;
	mov.u32 	%r110, _ZZ32massMatrixMultiplyRegisterKernelILi8ELi11ELi1EEviPKdS1_S1_S1_PdE6s_tmp1;
	mad.lo.s32 	%r111, %r109, 10648, %r110;
	mov.u32 	%r112, %tid.x;
	shr.u32 	%r113, %r112, 3;
	mad.lo.s32 	%r114, %r113, 88, %r111;
	shl.b32 	%r115, %r112, 3;
	and.b32  	%r116, %r115, 56;
	add.s32 	%r117, %r114, %r116;
	ld.shared.f64 	%fd481, [%r117];
	ld.shared.f64 	%fd482, [%r117+9680];
	add.f64 	%fd483, %fd481, %fd482;
	sub.f64 	%fd484, %fd481, %fd482;
	ld.shared.f64 	%fd485, [%r117+968];
	ld.shared.f64 	%fd486, [%r117+8712];
	add.f64 	%fd487, %fd485, %fd486;
	sub.f64 	%fd488, %fd485, %fd486;
	ld.shared.f64 	%fd489, [%r117+1936];
	ld.shared.f64 	%fd490, [%r117+7744];
	add.f64 	%fd491, %fd489, %fd490;
	sub.f64 	%fd492, %fd489, %fd490;
	ld.shared.f64 	%fd493, [%r117+2904];
	ld.shared.f64 	%fd494, [%r117+6776];
	add.f64 	%fd495, %fd493, %fd494;
	sub.f64 	%fd496, %fd493, %fd494;
	ld.shared.f64 	%fd497, [%r117+3872];
	ld.shared.f64 	%fd498, [%r117+5808];
	add.f64 	%fd499, %fd497, %fd498;
	sub.f64 	%fd500, %fd497, %fd498;
	ld.shared.f64 	%fd501, [%r117+4840];
	add.f64 	%fd502, %fd501, %fd501;
	sub.f64 	%fd503, %fd501, %fd501;
	mul.f64 	%fd504, %fd502, 0d3FE0000000000000;
	fma.rn.f64 	%fd505, %fd17, %fd483, 0d0000000000000000;
	fma.rn.f64 	%fd506, %fd18, %fd484, 0d0000000000000000;
	fma.rn.f64 	%fd507, %fd25, %fd487, %fd505;
	fma.rn.f64 	%fd508, %fd26, %fd488, %fd506;
	fma.rn.f64 	%fd509, %fd33, %fd491, %fd507;
	fma.rn.f64 	%fd510, %fd34, %fd492, %fd508;
	fma.rn.f64 	%fd511, %fd41, %fd495, %fd509;
	fma.rn.f64 	%fd512, %fd42, %fd496, %fd510;
	fma.rn.f64 	%fd513, %fd49, %fd499, %fd511;
	fma.rn.f64 	%fd514, %fd50, %fd500, %fd512;
	fma.rn.f64 	%fd117, %fd57, %fd504, %fd513;
	fma.rn.f64 	%fd118, %fd58, %fd503, %fd514;
	fma.rn.f64 	%fd515, %fd19, %fd483, 0d0000000000000000;
	fma.rn.f64 	%fd516, %fd20, %fd484, 0d0000000000000000;
	fma.rn.f64 	%fd517, %fd27, %fd487, %fd515;
	fma.rn.f64 	%fd518, %fd28, %fd488, %fd516;
	fma.rn.f64 	%fd519, %fd35, %fd491, %fd517;
	fma.rn.f64 	%fd520, %fd36, %fd492, %fd518;
	fma.rn.f64 	%fd521, %fd43, %fd495, %fd519;
	fma.rn.f64 	%fd522, %fd44, %fd496, %fd520;
	fma.rn.f64 	%fd523, %fd51, %fd499, %fd521;
	fma.rn.f64 	%fd524, %fd52, %fd500, %fd522;
	fma.rn.f64 	%fd119, %fd59, %fd504, %fd523;
	fma.rn.f64 	%fd120, %fd60, %fd503, %fd524;
	fma.rn.f64 	%fd525, %fd21, %fd483, 0d0000000000000000;
	fma.rn.f64 	%fd526, %fd22, %fd484, 0d0000000000000000;
	fma.rn.f64 	%fd527, %fd29, %fd487, %fd525;
	fma.rn.f64 	%fd528, %fd30, %fd488, %fd526;
	fma.rn.f64 	%fd529, %fd37, %fd491, %fd527;
	fma.rn.f64 	%fd530, %fd38, %fd492, %fd528;
	fma.rn.f64 	%fd531, %fd45, %fd495, %fd529;
	fma.rn.f64 	%fd532, %fd46, %fd496, %fd530;
	fma.rn.f64 	%fd533, %fd53, %fd499, %fd531;
	fma.rn.f64 	%fd534, %fd54, %fd500, %fd532;
	fma.rn.f64 	%fd121, %fd61, %fd504, %fd533;
	fma.rn.f64 	%fd122, %fd62, %fd503, %fd534;
	fma.rn.f64 	%fd535, %fd23, %fd483, 0d0000000000000000;
	fma.rn.f64 	%fd536, %fd24, %fd484, 0d0000000000000000;
	fma.rn.f64 	%fd537, %fd31, %fd487, %fd535;
	fma.rn.f64 	%fd538, %fd32, %fd488, %fd536;
	fma.rn.f64 	%fd539, %fd39, %fd491, %fd537;
	fma.rn.f64 	%fd540, %fd40, %fd492, %fd538;
	fma.rn.f64 	%fd541, %fd47, %fd495, %fd539;
	fma.rn.f64 	%fd542, %fd48, %fd496, %fd540;
	fma.rn.f64 	%fd543, %fd55, %fd499, %fd541;
	fma.rn.f64 	%fd544, %fd56, %fd500, %fd542;
	fma.rn.f64 	%fd123, %fd63, %fd504, %fd543;
	fma.rn.f64 	%fd124, %fd64, %fd503, %fd544;
	@%p15 bra 	$L__BB68_26;
	ld.param.u64 	%rd41, [_Z32massMatrixMultiplyRegisterKernelILi8ELi11ELi1EEviPKdS1_S1_S1_Pd_param_5];
	shl.b32 	%r119, %r25, 9;
	add.s32 	%r120, %r112, %r119;
	cvta.to.global.u64 	%rd32, %rd41;
	mul.wide.s32 	%rd33, %r120, 8;
	add.s64 	%rd34, %rd32, %rd33;
	add.f64 	%fd545, %fd117, %fd118;
	st.global.f64 	[%rd34], %fd545;
	add.f64 	%fd546, %fd119, %fd120;
	st.global.f64 	[%rd34+512], %fd546;
	add.f64 	%fd547, %fd121, %fd122;
	st.global.f64 	[%rd34+1024], %fd547;
	add.f64 	%fd548, %fd123, %fd124;
	st.global.f64 	[%rd34+1536], %fd548;
	sub.f64 	%fd549, %fd123, %fd124;
	st.global.f64 	[%rd34+2048], %fd549;
	sub.f64 	%fd550, %fd121, %fd122;
	st.global.f64 	[%rd34+2560], %fd550;
	sub.f64 	%fd551, %fd119, %fd120;
	st.global.f64 	[%rd34+3072], %fd551;
	sub.f64 	%fd552, %fd117, %fd118;
	st.global.f64 	[%rd34+3584], %fd552;
$L__BB68_26:
	ret;

}
	// .globl	_Z32massMatrixMultiplyConstantKernelILi8ELi11ELi1EEviPKdS1_S1_S1_Pd
.visible .entry _Z32massMatrixMultiplyConstantKernelILi8ELi11ELi1EEviPKdS1_S1_S1_Pd(
	.param .u32 _Z32massMatrixMultiplyConstantKernelILi8ELi11ELi1EEviPKdS1_S1_S1_Pd_param_0,
	.param .u64 .ptr .align 1 _Z32massMatrixMultiplyConstantKernelILi8ELi11ELi1EEviPKdS1_S1_S1_Pd_param_1,
	.param .u64 .ptr .align 1 _Z32massMatrixMultiplyConstantKernelILi8ELi11ELi1EEviPKdS1_S1_S1_Pd_param_2,
	.param .u64 .ptr .align 1 _Z32massMatrixMultiplyConstantKernelILi8ELi11ELi1EEviPKdS1_S1_S1_Pd_param_3,
	.param .u64 .ptr .align 1 _Z32massMatrixMultiplyConstantKernelILi8ELi11ELi1EEviPKdS1_S1_S1_Pd_param_4,
	.param .u64 .ptr .align 1 _Z32massMatrixMultiplyConstantKernelILi8ELi11ELi1EEviPKdS1_S1_S1_Pd_param_5
)
{
	.reg .pred 	%p<15>;
	.reg .b16 	%rs<13>;
	.reg .b32 	%r<78>;
	.reg .b64 	%rd<35>;
	.reg .b64 	%fd<615>;
	// demoted variable
	.shared .align 8 .b8 _ZZ32massMatrixMultiplyConstantKernelILi8ELi11ELi1EEviPKdS1_S1_S1_PdE6s_tmp1[10648];
	ld.param.u32 	%r21, [_Z32massMatrixMultiplyConstantKernelILi8ELi11ELi1EEviPKdS1_S1_S1_Pd_param_0];
	ld.param.u64 	%rd2, [_Z32massMatrixMultiplyConstantKernelILi8ELi11ELi1EEviPKdS1_S1_S1_Pd_param_4];
	mov.u32 	%r77, %tid.x;
	mov.u32 	%r2, %tid.y;
	mov.u32 	%r22, %ctaid.x;
	add.s32 	%r3, %r22, %r2;
	and.b32  	%r4, %r77, 7;
	and.b32  	%r5, %r77, 1016;
	setp.ge.s32 	%p1, %r3, %r21;
	@%p1 bra 	$L__BB69_2;
	cvta.to.global.u64 	%rd4, %rd2;
	add.s32 	%r23, %r4, %r5;
	shl.b32 	%r24, %r3, 9;
	add.s32 	%r25, %r23, %r24;
	mul.wide.s32 	%rd5, %r25, 8;
	add.s64 	%rd6, %rd4, %rd5;
	ld.global.nc.f64 	%fd603, [%rd6];
	ld.global.nc.f64 	%fd602, [%rd6+512];
	ld.global.nc.f64 	%fd601, [%rd6+1024];
	ld.global.nc.f64 	%fd600, [%rd6+1536];
	ld.global.nc.f64 	%fd599, [%rd6+2048];
	ld.global.nc.f64 	%fd598, [%rd6+2560];
	ld.global.nc.f64 	%fd597, [%rd6+3072];
	ld.global.nc.f64 	%fd596, [%rd6+3584];
$L__BB69_2:
	bar.sync 	0;
	shr.u32 	%r6, %r77, 3;
	add.f64 	%fd117, %fd603, %fd596;
	sub.f64 	%fd118, %fd603, %fd596;
	add.f64 	%fd119, %fd602, %fd597;
	sub.f64 	%fd120, %fd602, %fd597;
	add.f64 	%fd121, %fd601, %fd598;
	sub.f64 	%fd122, %fd601, %fd598;
	add.f64 	%fd123, %fd600, %fd599;
	sub.f64 	%fd124, %fd600, %fd599;
	mov.u32 	%r26, _ZZ32massMatrixMultiplyConstantKernelILi8ELi11ELi1EEviPKdS1_S1_S1_PdE6s_tmp1;
	mad.lo.s32 	%r27, %r2, 10648, %r26;
	mad.lo.s32 	%r28, %r6, 88, %r27;
	shl.b32 	%r29, %r4, 3;
	add.s32 	%r30, %r28, %r29;
	ld.const.f64 	%fd125, [const_oddDofToQuad];
	fma.rn.f64 	%fd126, %fd125, %fd117, 0d0000000000000000;
	ld.const.f64 	%fd127, [const_evenDofToQuad];
	fma.rn.f64 	%fd128, %fd127, %fd118, 0d0000000000000000;
	ld.const.f64 	%fd17, [const_oddDofToQuad+8];
	fma.rn.f64 	%fd129, %fd17, %fd119, %fd126;
	ld.const.f64 	%fd18, [const_evenDofToQuad+8];
	fma.rn.f64 	%fd130, %fd18, %fd120, %fd128;
	ld.const.f64 	%fd131, [const_oddDofToQuad+16];
	fma.rn.f64 	%fd132, %fd131, %fd121, %fd129;
	ld.const.f64 	%fd133, [const_evenDofToQuad+16];
	fma.rn.f64 	%fd134, %fd133, %fd122, %fd130;
	ld.const.f64 	%fd19, [const_oddDofToQuad+24];
	fma.rn.f64 	%fd135, %fd19, %fd123, %fd132;
	ld.const.f64 	%fd20, [const_evenDofToQuad+24];
	fma.rn.f64 	%fd136, %fd20, %fd124, %fd134;
	sub.f64 	%fd137, %fd135, %fd136;
	st.shared.f64 	[%r30+9680], %fd137;
	add.f64 	%fd138, %fd136, %fd135;
	st.shared.f64 	[%r30], %fd138;
	ld.const.f64 	%fd21, [const_oddDofToQuad+32];
	fma.rn.f64 	%fd139, %fd21, %fd117, 0d0000000000000000;
	ld.const.f64 	%fd22, [const_evenDofToQuad+32];
	fma.rn.f64 	%fd140, %fd22, %fd118, 0d0000000000000000;
	ld.const.f64 	%fd23, [const_oddDofToQuad+40];
	fma.rn.f64 	%fd141, %fd23, %fd119, %fd139;
	ld.const.f64 	%fd24, [const_evenDofToQuad+40];
	fma.rn.f64 	%fd142, %fd24, %fd120, %fd140;
	ld.const.f64 	%fd143, [const_oddDofToQuad+48];
	fma.rn.f64 	%fd144, %fd143, %fd121, %fd141;
	ld.const.f64 	%fd25, [const_evenDofToQuad+48];
	fma.rn.f64 	%fd145, %fd25, %fd122, %fd142;
	ld.const.f64 	%fd26, [const_oddDofToQuad+56];
	fma.rn.f64 	%fd146, %fd26, %fd123, %fd144;
	ld.const.f64 	%fd27, [const_evenDofToQuad+56];
	fma.rn.f64 	%fd147, %fd27, %fd124, %fd145;
	sub.f64 	%fd148, %fd146, %fd147;
	st.shared.f64 	[%r30+8712], %fd148;
	add.f64 	%fd149, %fd147, %fd146;
	st.shared.f64 	[%r30+968], %fd149;
	ld.const.f64 	%fd28, [const_oddDofToQuad+64];
	fma.rn.f64 	%fd150, %fd28, %fd117, 0d0000000000000000;
	ld.const.f64 	%fd29, [const_evenDofToQuad+64];
	fma.rn.f64 	%fd151, %fd29, %fd118, 0d0000000000000000;
	ld.const.f64 	%fd152, [const_oddDofToQuad+72];
	fma.rn.f64 	%fd153, %fd152, %fd119, %fd150;
	ld.const.f64 	%fd30, [const_evenDofToQuad+72];
	fma.rn.f64 	%fd154, %fd30, %fd120, %fd151;
	ld.const.f64 	%fd155, [const_oddDofToQuad+80];
	fma.rn.f64 	%fd156, %fd155, %fd121, %fd153;
	ld.const.f64 	%fd157, [const_evenDofToQuad+80];
	fma.rn.f64 	%fd158, %fd157, %fd122, %fd154;
	ld.const.f64 	%fd31, [const_oddDofToQuad+88];
	fma.rn.f64 	%fd159, %fd31, %fd123, %fd156;
	ld.const.f64 	%fd32, [const_evenDofToQuad+88];
	fma.rn.f64 	%fd160, %fd32, %fd124, %fd158;
	sub.f64 	%fd161, %fd159, %fd160;
	st.shared.f64 	[%r30+7744], %fd161;
	add.f64 	%fd162, %fd160, %fd159;
	st.shared.f64 	[%r30+1936], %fd162;
	ld.const.f64 	%fd33, [const_oddDofToQuad+96];
	fma.rn.f64 	%fd163, %fd33, %fd117, 0d0000000000000000;
	ld.const.f64 	%fd34, [const_evenDofToQuad+96];
	fma.rn.f64 	%fd164, %fd34, %fd118, 0d0000000000000000;
	ld.const.f64 	%fd165, [const_oddDofToQuad+104];
	fma.rn.f64 	%fd166, %fd165, %fd119, %fd163;
	ld.const.f64 	%fd35, [const_evenDofToQuad+104];
	fma.rn.f64 	%fd167, %fd35, %fd120, %fd164;
	ld.const.f64 	%fd36, [const_oddDofToQuad+112];
	fma.rn.f64 	%fd168, %fd36, %fd121, %fd166;
	ld.const.f64 	%fd37, [const_evenDofToQuad+112];
	fma.rn.f64 	%fd169, %fd37, %fd122, %fd167;
	ld.const.f64 	%fd38, [const_oddDofToQuad+120];
	fma.rn.f64 	%fd170, %fd38, %fd123, %fd168;
	ld.const.f64 	%fd39, [const_evenDofToQuad+120];
	fma.rn.f64 	%fd171, %fd39, %fd124, %fd169;
	sub.f64 	%fd172, %fd170, %fd171;
	st.shared.f64 	[%r30+6776], %fd172;
	add.f64 	%fd173, %fd171, %fd170;
	st.shared.f64 	[%r30+2904], %fd173;
	ld.const.f64 	%fd40, [const_oddDofToQuad+128];
	fma.rn.f64 	%fd174, %fd40, %fd117, 0d0000000000000000;
	ld.const.f64 	%fd41, [const_evenDofToQuad+128];
	fma.rn.f64 	%fd175, %fd41, %fd118, 0d0000000000000000;
	ld.const.f64 	%fd42, [const_oddDofToQuad+136];
	fma.rn.f64 	%fd176, %fd42, %fd119, %fd174;
	ld.const.f64 	%fd43, [const_evenDofToQuad+136];
	fma.rn.f64 	%fd177, %fd43, %fd120, %fd175;
	ld.const.f64 	%fd44, [const_oddDofToQuad+144];
	fma.rn.f64 	%fd178, %fd44, %fd121, %fd176;
	ld.const.f64 	%fd45, [const_evenDofToQuad+144];
	fma.rn.f64 	%fd179, %fd45, %fd122, %fd177;
	ld.const.f64 	%fd46, [const_oddDofToQuad+152];
	fma.rn.f64 	%fd180, %fd46, %fd123, %fd178;
	ld.const.f64 	%fd47, [const_evenDofToQuad+152];
	fma.rn.f64 	%fd181, %fd47, %fd124, %fd179;
	sub.f64 	%fd182, %fd180, %fd181;
	st.shared.f64 	[%r30+5808], %fd182;
	add.f64 	%fd183, %fd181, %fd180;
	st.shared.f64 	[%r30+3872], %fd183;
	ld.const.f64 	%fd48, [const_oddDofToQuad+160];
	fma.rn.f64 	%fd184, %fd48, %fd117, 0d0000000000000000;
	ld.const.f64 	%fd49, [const_evenDofToQuad+160];
	fma.rn.f64 	%fd185, %fd49, %fd118, 0d0000000000000000;
	ld.const.f64 	%fd50, [const_oddDofToQuad+168];
	fma.rn.f64 	%fd186, %fd50, %fd119, %fd184;
	ld.const.f64 	%fd51, [const_evenDofToQuad+168];
	fma.rn.f64 	%fd187, %fd51, %fd120, %fd185;
	ld.const.f64 	%fd52, [const_oddDofToQuad+176];
	fma.rn.f64 	%fd188, %fd52, %fd121, %fd186;
	ld.const.f64 	%fd53, [const_evenDofToQuad+176];
	fma.rn.f64 	%fd189, %fd53, %fd122, %fd187;
	ld.const.f64 	%fd54, [const_oddDofToQuad+184];
	fma.rn.f64 	%fd190, %fd54, %fd123, %fd188;
	ld.const.f64 	%fd55, [const_evenDofToQuad+184];
	fma.rn.f64 	%fd191, %fd55, %fd124, %fd189;
	add.f64 	%fd192, %fd191, %fd190;
	st.shared.f64 	[%r30+4840], %fd192;
	bar.sync 	0;
	setp.gt.u32 	%p2, %r77, 87;
	@%p2 bra 	$L__BB69_5;
	mul.lo.s32 	%r31, %r6, 968;
	mad.lo.s32 	%r32, %r2, 10648, %r31;
	add.s32 	%r34, %r32, %r29;
	add.s32 	%r36, %r34, %r26;
	add.s32 	%r73, %r36, 440;
	mov.u32 	%r74, %r77;
$L__BB69_4:
	ld.shared.f64 	%fd193, [%r73+-440];
	ld.shared.f64 	%fd194, [%r73+176];
	add.f64 	%fd195, %fd193, %fd194;
	sub.f64 	%fd196, %fd193, %fd194;
	ld.shared.f64 	%fd197, [%r73+-352];
	ld.shared.f64 	%fd198, [%r73+88];
	add.f64 	%fd199, %fd197, %fd198;
	sub.f64 	%fd200, %fd197, %fd198;
	ld.shared.f64 	%fd201, [%r73+-264];
	ld.shared.f64 	%fd202, [%r73];
	add.f64 	%fd203, %fd201, %fd202;
	sub.f64 	%fd204, %fd201, %fd202;
	ld.shared.f64 	%fd205, [%r73+-176];
	ld.shared.f64 	%fd206, [%r73+-88];
	add.f64 	%fd207, %fd205, %fd206;
	sub.f64 	%fd208, %fd205, %fd206;
	fma.rn.f64 	%fd210, %fd125, %fd195, 0d0000000000000000;
	fma.rn.f64 	%fd212, %fd127, %fd196, 0d0000000000000000;
	fma.rn.f64 	%fd213, %fd17, %fd199, %fd210;
	fma.rn.f64 	%fd214, %fd18, %fd200, %fd212;
	fma.rn.f64 	%fd216, %fd131, %fd203, %fd213;
	fma.rn.f64 	%fd218, %fd133, %fd204, %fd214;
	fma.rn.f64 	%fd219, %fd19, %fd207, %fd216;
	fma.rn.f64 	%fd220, %fd20, %fd208, %fd218;
	sub.f64 	%fd221, %fd219, %fd220;
	st.shared.f64 	[%r73+440], %fd221;
	add.f64 	%fd222, %fd220, %fd219;
	st.shared.f64 	[%r73+-440], %fd222;
	fma.rn.f64 	%fd223, %fd21, %fd195, 0d0000000000000000;
	fma.rn.f64 	%fd224, %fd22, %fd196, 0d0000000000000000;
	fma.rn.f64 	%fd225, %fd23, %fd199, %fd223;
	fma.rn.f64 	%fd226, %fd24, %fd200, %fd224;
	fma.rn.f64 	%fd228, %fd143, %fd203, %fd225;
	fma.rn.f64 	%fd229, %fd25, %fd204, %fd226;
	fma.rn.f64 	%fd230, %fd26, %fd207, %fd228;
	fma.rn.f64 	%fd231, %fd27, %fd208, %fd229;
	sub.f64 	%fd232, %fd230, %fd231;
	st.shared.f64 	[%r73+352], %fd232;
	add.f64 	%fd233, %fd231, %fd230;
	st.shared.f64 	[%r73+-352], %fd233;
	fma.rn.f64 	%fd234, %fd28, %fd195, 0d0000000000000000;
	fma.rn.f64 	%fd235, %fd29, %fd196, 0d0000000000000000;
	fma.rn.f64 	%fd237, %fd152, %fd199, %fd234;
	fma.rn.f64 	%fd238, %fd30, %fd200, %fd235;
	fma.rn.f64 	%fd240, %fd155, %fd203, %fd237;
	fma.rn.f64 	%fd242, %fd157, %fd204, %fd238;
	fma.rn.f64 	%fd243, %fd31, %fd207, %fd240;
	fma.rn.f64 	%fd244, %fd32, %fd208, %fd242;
	sub.f64 	%fd245, %fd243, %fd244;
	st.shared.f64 	[%r73+264], %fd245;
	add.f64 	%fd246, %fd244, %fd243;
	st.shared.f64 	[%r73+-264], %fd246;
	fma.rn.f64 	%fd247, %fd33, %fd195, 0d0000000000000000;
	fma.rn.f64 	%fd248, %fd34, %fd196, 0d0000000000000000;
	fma.rn.f64 	%fd250, %fd165, %fd199, %fd247;
	fma.rn.f64 	%fd251, %fd35, %fd200, %fd248;
	fma.rn.f64 	%fd252, %fd36, %fd203, %fd250;
	fma.rn.f64 	%fd253, %fd37, %fd204, %fd251;
	fma.rn.f64 	%fd254, %fd38, %fd207, %fd252;
	fma.rn.f64 	%fd255, %fd39, %fd208, %fd253;
	sub.f64 	%fd256, %fd254, %fd255;
	st.shared.f64 	[%r73+176], %fd256;
	add.f64 	%fd257, %fd255, %fd254;
	st.shared.f64 	[%r73+-176], %fd257;
	fma.rn.f64 	%fd258, %fd40, %fd195, 0d0000000000000000;
	fma.rn.f64 	%fd259, %fd41, %fd196, 0d0000000000000000;
	fma.rn.f64 	%fd260, %fd42, %fd199, %fd258;
	fma.rn.f64 	%fd261, %fd43, %fd200, %fd259;
	fma.rn.f64 	%fd262, %fd44, %fd203, %fd260;
	fma.rn.f64 	%fd263, %fd45, %fd204, %fd261;
	fma.rn.f64 	%fd264, %fd46, %fd207, %fd262;
	fma.rn.f64 	%fd265, %fd47, %fd208, %fd263;
	sub.f64 	%fd266, %fd264, %fd265;
	st.shared.f64 	[%r73+88], %fd266;
	add.f64 	%fd267, %fd265, %fd264;
	st.shared.f64 	[%r73+-88], %fd267;
	fma.rn.f64 	%fd268, %fd48, %fd195, 0d0000000000000000;
	fma.rn.f64 	%fd269, %fd49, %fd196, 0d0000000000000000;
	fma.rn.f64 	%fd270, %fd50, %fd199, %fd268;
	fma.rn.f64 	%fd271, %fd51, %fd200, %fd269;
	fma.rn.f64 	%fd272, %fd52, %fd203, %fd270;
	fma.rn.f64 	%fd273, %fd53, %fd204, %fd271;
	fma.rn.f64 	%fd274, %fd54, %fd207, %fd272;
	fma.rn.f64 	%fd275, %fd55, %fd208, %fd273;
	add.f64 	%fd276, %fd275, %fd274;
	st.shared.f64 	[%r73], %fd276;
	add.s32 	%r10, %r74, 64;
	add.s32 	%r73, %r73, 7744;
	setp.lt.u32 	%p3, %r74, 24;
	mov.u32 	%r74, %r10;
	@%p3 bra 	$L__BB69_4;
$L__BB69_5:
	bar.sync 	0;
	setp.gt.u32 	%p4, %r77, 120;
	@%p4 bra 	$L__BB69_20;
	ld.const.f64 	%fd288, [const_evenDofToQuad];
	ld.const.f64 	%fd292, [const_oddDofToQuad+16];
	ld.const.f64 	%fd294, [const_evenDofToQuad+16];
	ld.const.f64 	%fd305, [const_oddDofToQuad+48];
	ld.const.f64 	%fd315, [const_oddDofToQuad+72];
	ld.const.f64 	%fd318, [const_oddDofToQuad+80];
	ld.const.f64 	%fd320, [const_evenDofToQuad+80];
	ld.const.f64 	%fd329, [const_oddDofToQuad+104];
	mov.u32 	%r75, %r77;
$L__BB69_7:
	setp.ge.s32 	%p5, %r3, %r21;
	cvt.u16.u32 	%rs1, %r75;
	mul.lo.s16 	%rs2, %rs1, 117;
	shr.u16 	%rs3, %rs2, 8;
	sub.s16 	%rs4, %rs1, %rs3;
	and.b16  	%rs5, %rs4, 254;
	shr.u16 	%rs6, %rs5, 1;
	add.s16 	%rs7, %rs6, %rs3;
	and.b16  	%rs8, %rs7, 248;
	shr.u16 	%rs9, %rs8, 3;
	mul.lo.s16 	%rs10, %rs9, 11;
	sub.s16 	%rs11, %rs1, %rs10;
	mul.wide.u16 	%r40, %rs9, 968;
	add.s32 	%r41, %r27, %r40;
	and.b16  	%rs12, %rs11, 255;
	mul.wide.u16 	%r42, %rs12, 88;
	add.s32 	%r13, %r41, %r42;
	ld.shared.f64 	%fd278, [%r13];
	ld.shared.f64 	%fd279, [%r13+56];
	add.f64 	%fd56, %fd278, %fd279;
	sub.f64 	%fd57, %fd278, %fd279;
	ld.shared.f64 	%fd280, [%r13+8];
	ld.shared.f64 	%fd281, [%r13+48];
	add.f64 	%fd58, %fd280, %fd281;
	sub.f64 	%fd59, %fd280, %fd281;
	ld.shared.f64 	%fd282, [%r13+16];
	ld.shared.f64 	%fd283, [%r13+40];
	add.f64 	%fd60, %fd282, %fd283;
	sub.f64 	%fd61, %fd282, %fd283;
	ld.shared.f64 	%fd284, [%r13+24];
	ld.shared.f64 	%fd285, [%r13+32];
	add.f64 	%fd62, %fd284, %fd285;
	sub.f64 	%fd63, %fd284, %fd285;
	mov.b32 	%r43, {%rs12, %rs9};
	mov.b32 	%r44, 0;
	mov.b32 	%r45, 30987;
	dp2a.lo.u32.u32 	%r14, %r43, %r45, %r44;
	fma.rn.f64 	%fd287, %fd125, %fd56, 0d0000000000000000;
	fma.rn.f64 	%fd289, %fd288, %fd57, 0d0000000000000000;
	fma.rn.f64 	%fd290, %fd17, %fd58, %fd287;
	fma.rn.f64 	%fd291, %fd18, %fd59, %fd289;
	fma.rn.f64 	%fd293, %fd292, %fd60, %fd290;
	fma.rn.f64 	%fd295, %fd294, %fd61, %fd291;
	fma.rn.f64 	%fd64, %fd19, %fd62, %fd293;
	fma.rn.f64 	%fd65, %fd20, %fd63, %fd295;
	mov.f64 	%fd604, 0d0000000000000000;
	mov.f64 	%fd605, %fd604;
	@%p5 bra 	$L__BB69_9;
	ld.param.u64 	%rd28, [_Z32massMatrixMultiplyConstantKernelILi8ELi11ELi1EEviPKdS1_S1_S1_Pd_param_1];
	cvta.to.global.u64 	%rd7, %rd28;
	mad.lo.s32 	%r46, %r3, 1331, %r14;
	mul.wide.s32 	%rd8, %r46, 8;
	add.s64 	%rd9, %rd7, %rd8;
	ld.global.nc.f64 	%fd604, [%rd9];
	ld.global.nc.f64 	%fd605, [%rd9+80];
$L__BB69_9:
	add.f64 	%fd297, %fd64, %fd65;
	sub.f64 	%fd298, %fd64, %fd65;
	mul.f64 	%fd299, %fd297, %fd604;
	mul.f64 	%fd300, %fd298, %fd605;
	sub.f64 	%fd70, %fd299, %fd300;
	add.f64 	%fd71, %fd299, %fd300;
	fma.rn.f64 	%fd301, %fd21, %fd56, 0d0000000000000000;
	fma.rn.f64 	%fd302, %fd22, %fd57, 0d0000000000000000;
	fma.rn.f64 	%fd303, %fd23, %fd58, %fd301;
	fma.rn.f64 	%fd304, %fd24, %fd59, %fd302;
	fma.rn.f64 	%fd306, %fd305, %fd60, %fd303;
	fma.rn.f64 	%fd307, %fd25, %fd61, %fd304;
	fma.rn.f64 	%fd72, %fd26, %fd62, %fd306;
	fma.rn.f64 	%fd73, %fd27, %fd63, %fd307;
	mov.f64 	%fd606, 0d0000000000000000;
	mov.f64 	%fd607, %fd606;
	@%p5 bra 	$L__BB69_11;
	ld.param.u64 	%rd29, [_Z32massMatrixMultiplyConstantKernelILi8ELi11ELi1EEviPKdS1_S1_S1_Pd_param_1];
	cvta.to.global.u64 	%rd10, %rd29;
	mad.lo.s32 	%r47, %r3, 1331, %r14;
	mul.wide.s32 	%rd11, %r47, 8;
	add.s64 	%rd12, %rd10, %rd11;
	ld.global.nc.f64 	%fd606, [%rd12+8];
	ld.global.nc.f64 	%fd607, [%rd12+72];
$L__BB69_11:
	add.f64 	%fd309, %fd72, %fd73;
	sub.f64 	%fd310, %fd72, %fd73;
	mul.f64 	%fd311, %fd309, %fd606;
	mul.f64 	%fd312, %fd310, %fd607;
	sub.f64 	%fd78, %fd311, %fd312;
	add.f64 	%fd79, %fd311, %fd312;
	fma.rn.f64 	%fd313, %fd28, %fd56, 0d0000000000000000;
	fma.rn.f64 	%fd314, %fd29, %fd57, 0d0000000000000000;
	fma.rn.f64 	%fd316, %fd315, %fd58, %fd313;
	fma.rn.f64 	%fd317, %fd30, %fd59, %fd314;
	fma.rn.f64 	%fd319, %fd318, %fd60, %fd316;
	fma.rn.f64 	%fd321, %fd320, %fd61, %fd317;
	fma.rn.f64 	%fd80, %fd31, %fd62, %fd319;
	fma.rn.f64 	%fd81, %fd32, %fd63, %fd321;
	mov.f64 	%fd608, 0d0000000000000000;
	mov.f64 	%fd609, %fd608;
	@%p5 bra 	$L__BB69_13;
	ld.param.u64 	%rd30, [_Z32massMatrixMultiplyConstantKernelILi8ELi11ELi1EEviPKdS1_S1_S1_Pd_param_1];
	cvta.to.global.u64 	%rd13, %rd30;
	mad.lo.s32 	%r48, %r3, 1331, %r14;
	mul.wide.s32 	%rd14, %r48, 8;
	add.s64 	%rd15, %rd13, %rd14;
	ld.global.nc.f64 	%fd608, [%rd15+16];
	ld.global.nc.f64 	%fd609, [%rd15+64];
$L__BB69_13:
	add.f64 	%fd323, %fd80, %fd81;
	sub.f64 	%fd324, %fd80, %fd81;
	mul.f64 	%fd325, %fd323, %fd608;
	mul.f64 	%fd326, %fd324, %fd609;
	sub.f64 	%fd86, %fd325, %fd326;
	add.f64 	%fd87, %fd325, %fd326;
	fma.rn.f64 	%fd327, %fd33, %fd56, 0d0000000000000000;
	fma.rn.f64 	%fd328, %fd34, %fd57, 0d0000000000000000;
	fma.rn.f64 	%fd330, %fd329, %fd58, %fd327;
	fma.rn.f64 	%fd331, %fd35, %fd59, %fd328;
	fma.rn.f64 	%fd332, %fd36, %fd60, %fd330;
	fma.rn.f64 	%fd333, %fd37, %fd61, %fd331;
	fma.rn.f64 	%fd88, %fd38, %fd62, %fd332;
	fma.rn.f64 	%fd89, %fd39, %fd63, %fd333;
	mov.f64 	%fd610, 0d0000000000000000;
	mov.f64 	%fd611, %fd610;
	@%p5 bra 	$L__BB69_15;
	ld.param.u64 	%rd31, [_Z32massMatrixMultiplyConstantKernelILi8ELi11ELi1EEviPKdS1_S1_S1_Pd_param_1];
	cvta.to.global.u64 	%rd16, %rd31;
	mad.lo.s32 	%r49, %r3, 1331, %r14;
	mul.wide.s32 	%rd17, %r49, 8;
	add.s64 	%rd18, %rd16, %rd17;
	ld.global.nc.f64 	%fd610, [%rd18+24];
	ld.global.nc.f64 	%fd611, [%rd18+56];
$L__BB69_15:
	add.f64 	%fd335, %fd88, %fd89;
	sub.f64 	%fd336, %fd88, %fd89;
	mul.f64 	%fd337, %fd335, %fd610;
	mul.f64 	%fd338, %fd336, %fd611;
	sub.f64 	%fd94, %fd337, %fd338;
	add.f64 	%fd95, %fd337, %fd338;
	fma.rn.f64 	%fd339, %fd40, %fd56, 0d0000000000000000;
	fma.rn.f64 	%fd340, %fd41, %fd57, 0d0000000000000000;
	fma.rn.f64 	%fd341, %fd42, %fd58, %fd339;
	fma.rn.f64 	%fd342, %fd43, %fd59, %fd340;
	fma.rn.f64 	%fd343, %fd44, %fd60, %fd341;
	fma.rn.f64 	%fd344, %fd45, %fd61, %fd342;
	fma.rn.f64 	%fd96, %fd46, %fd62, %fd343;
	fma.rn.f64 	%fd97, %fd47, %fd63, %fd344;
	mov.f64 	%fd612, 0d0000000000000000;
	mov.f64 	%fd613, %fd612;
	@%p5 bra 	$L__BB69_17;
	ld.param.u64 	%rd32, [_Z32massMatrixMultiplyConstantKernelILi8ELi11ELi1EEviPKdS1_S1_S1_Pd_param_1];
	cvta.to.global.u64 	%rd19, %rd32;
	mad.lo.s32 	%r50, %r3, 1331, %r14;
	mul.wide.s32 	%rd20, %r50, 8;
	add.s64 	%rd21, %rd19, %rd20;
	ld.global.nc.f64 	%fd612, [%rd21+32];
	ld.global.nc.f64 	%fd613, [%rd21+48];
$L__BB69_17:
	add.f64 	%fd346, %fd96, %fd97;
	sub.f64 	%fd347, %fd96, %fd97;
	mul.f64 	%fd348, %fd346, %fd612;
	mul.f64 	%fd349, %fd347, %fd613;
	sub.f64 	%fd102, %fd348, %fd349;
	add.f64 	%fd103, %fd348, %fd349;
	fma.rn.f64 	%fd350, %fd48, %fd56, 0d0000000000000000;
	fma.rn.f64 	%fd351, %fd49, %fd57, 0d0000000000000000;
	fma.rn.f64 	%fd352, %fd50, %fd58, %fd350;
	fma.rn.f64 	%fd353, %fd51, %fd59, %fd351;
	fma.rn.f64 	%fd354, %fd52, %fd60, %fd352;
	fma.rn.f64 	%fd355, %fd53, %fd61, %fd353;
	fma.rn.f64 	%fd104, %fd54, %fd62, %fd354;
	fma.rn.f64 	%fd105, %fd55, %fd63, %fd355;
	mov.f64 	%fd614, 0d0000000000000000;
	@%p5 bra 	$L__BB69_19;
	ld.param.u64 	%rd33, [_Z32massMatrixMultiplyConstantKernelILi8ELi11ELi1EEviPKdS1_S1_S1_Pd_param_1];
	cvta.to.global.u64 	%rd22, %rd33;
	mad.lo.s32 	%r51, %r3, 1331, %r14;
	mul.wide.s32 	%rd23, %r51, 8;
	add.s64 	%rd24, %rd22, %rd23;
	ld.global.nc.f64 	%fd614, [%rd24+40];
$L__BB69_19:
	add.f64 	%fd356, %fd104, %fd105;
	sub.f64 	%fd357, %fd104, %fd105;
	mul.f64 	%fd358, %fd357, %fd614;
	fma.rn.f64 	%fd359, %fd356, %fd614, %fd358;
	mul.f64 	%fd360, %fd359, 0d3FE0000000000000;
	fma.rn.f64 	%fd362, %fd125, %fd71, 0d0000000000000000;
	fma.rn.f64 	%fd364, %fd288, %fd70, 0d0000000000000000;
	fma.rn.f64 	%fd365, %fd21, %fd79, %fd362;
	fma.rn.f64 	%fd366, %fd22, %fd78, %fd364;
	fma.rn.f64 	%fd367, %fd28, %fd87, %fd365;
	fma.rn.f64 	%fd368, %fd29, %fd86, %fd366;
	fma.rn.f64 	%fd369, %fd33, %fd95, %fd367;
	fma.rn.f64 	%fd370, %fd34, %fd94, %fd368;
	fma.rn.f64 	%fd371, %fd40, %fd103, %fd369;
	fma.rn.f64 	%fd372, %fd41, %fd102, %fd370;
	fma.rn.f64 	%fd373, %fd48, %fd360, %fd371;
	fma.rn.f64 	%fd374, %fd49, %fd360, %fd372;
	sub.f64 	%fd375, %fd373, %fd374;
	st.shared.f64 	[%r13+56], %fd375;
	add.f64 	%fd376, %fd373, %fd374;
	st.shared.f64 	[%r13], %fd376;
	fma.rn.f64 	%fd377, %fd17, %fd71, 0d0000000000000000;
	fma.rn.f64 	%fd378, %fd18, %fd70, 0d0000000000000000;
	fma.rn.f64 	%fd379, %fd23, %fd79, %fd377;
	fma.rn.f64 	%fd380, %fd24, %fd78, %fd378;
	fma.rn.f64 	%fd382, %fd315, %fd87, %fd379;
	fma.rn.f64 	%fd383, %fd30, %fd86, %fd380;
	fma.rn.f64 	%fd385, %fd329, %fd95, %fd382;
	fma.rn.f64 	%fd386, %fd35, %fd94, %fd383;
	fma.rn.f64 	%fd387, %fd42, %fd103, %fd385;
	fma.rn.f64 	%fd388, %fd43, %fd102, %fd386;
	fma.rn.f64 	%fd389, %fd50, %fd360, %fd387;
	fma.rn.f64 	%fd390, %fd51, %fd360, %fd388;
	sub.f64 	%fd391, %fd389, %fd390;
	st.shared.f64 	[%r13+48], %fd391;
	add.f64 	%fd392, %fd389, %fd390;
	st.shared.f64 	[%r13+8], %fd392;
	fma.rn.f64 	%fd394, %fd292, %fd71, 0d0000000000000000;
	fma.rn.f64 	%fd396, %fd294, %fd70, 0d0000000000000000;
	fma.rn.f64 	%fd398, %fd305, %fd79, %fd394;
	fma.rn.f64 	%fd399, %fd25, %fd78, %fd396;
	fma.rn.f64 	%fd401, %fd318, %fd87, %fd398;
	fma.rn.f64 	%fd403, %fd320, %fd86, %fd399;
	fma.rn.f64 	%fd404, %fd36, %fd95, %fd401;
	fma.rn.f64 	%fd405, %fd37, %fd94, %fd403;
	fma.rn.f64 	%fd406, %fd44, %fd103, %fd404;
	fma.rn.f64 	%fd407, %fd45, %fd102, %fd405;
	fma.rn.f64 	%fd408, %fd52, %fd360, %fd406;
	fma.rn.f64 	%fd409, %fd53, %fd360, %fd407;
	sub.f64 	%fd410, %fd408, %fd409;
	st.shared.f64 	[%r13+40], %fd410;
	add.f64 	%fd411, %fd408, %fd409;
	st.shared.f64 	[%r13+16], %fd411;
	fma.rn.f64 	%fd412, %fd19, %fd71, 0d0000000000000000;
	fma.rn.f64 	%fd413, %fd20, %fd70, 0d0000000000000000;
	fma.rn.f64 	%fd414, %fd26, %fd79, %fd412;
	fma.rn.f64 	%fd415, %fd27, %fd78, %fd413;
	fma.rn.f64 	%fd416, %fd31, %fd87, %fd414;
	fma.rn.f64 	%fd417, %fd32, %fd86, %fd415;
	fma.rn.f64 	%fd418, %fd38, %fd95, %fd416;
	fma.rn.f64 	%fd419, %fd39, %fd94, %fd417;
	fma.rn.f64 	%fd420, %fd46, %fd103, %fd418;
	fma.rn.f64 	%fd421, %fd47, %fd102, %fd419;
	fma.rn.f64 	%fd422, %fd54, %fd360, %fd420;
	fma.rn.f64 	%fd423, %fd55, %fd360, %fd421;
	sub.f64 	%fd424, %fd422, %fd423;
	st.shared.f64 	[%r13+32], %fd424;
	add.f64 	%fd425, %fd422, %fd423;
	st.shared.f64 	[%r13+24], %fd425;
	add.s32 	%r15, %r75, 64;
	setp.lt.u32 	%p11, %r75, 57;
	mov.u32 	%r75, %r15;
	@%p11 bra 	$L__BB69_7;
$L__BB69_20:
	setp.gt.u32 	%p12, %r77, 87;
	bar.sync 	0;
	@%p12 bra 	$L__BB69_23;
	mov.u32 	%r52, %tid.y;
	shr.u32 	%r53, %r77, 3;
	mul.lo.s32 	%r54, %r53, 968;
	mad.lo.s32 	%r55, %r52, 10648, %r54;
	shl.b32 	%r56, %r77, 3;
	and.b32  	%r57, %r56, 56;
	add.s32 	%r58, %r55, %r57;
	mov.u32 	%r59, _ZZ32massMatrixMultiplyConstantKernelILi8ELi11ELi1EEviPKdS1_S1_S1_PdE6s_tmp1;
	add.s32 	%r60, %r58, %r59;
	add.s32 	%r76, %r60, 440;
	ld.const.f64 	%fd450, [const_oddDofToQuad];
	ld.const.f64 	%fd452, [const_evenDofToQuad];
	ld.const.f64 	%fd470, [const_oddDofToQuad+72];
	ld.const.f64 	%fd473, [const_oddDofToQuad+104];
	ld.const.f64 	%fd482, [const_oddDofToQuad+16];
	ld.const.f64 	%fd484, [const_evenDofToQuad+16];
	ld.const.f64 	%fd486, [const_oddDofToQuad+48];
	ld.const.f64 	%fd489, [const_oddDofToQuad+80];
	ld.const.f64 	%fd491, [const_evenDofToQuad+80];
$L__BB69_22:
	ld.shared.f64 	%fd426, [%r76+-440];
	ld.shared.f64 	%fd427, [%r76+440];
	add.f64 	%fd428, %fd426, %fd427;
	sub.f64 	%fd429, %fd426, %fd427;
	ld.shared.f64 	%fd430, [%r76+-352];
	ld.shared.f64 	%fd431, [%r76+352];
	add.f64 	%fd432, %fd430, %fd431;
	sub.f64 	%fd433, %fd430, %fd431;
	ld.shared.f64 	%fd434, [%r76+-264];
	ld.shared.f64 	%fd435, [%r76+264];
	add.f64 	%fd436, %fd434, %fd435;
	sub.f64 	%fd437, %fd434, %fd435;
	ld.shared.f64 	%fd438, [%r76+-176];
	ld.shared.f64 	%fd439, [%r76+176];
	add.f64 	%fd440, %fd438, %fd439;
	sub.f64 	%fd441, %fd438, %fd439;
	ld.shared.f64 	%fd442, [%r76+-88];
	ld.shared.f64 	%fd443, [%r76+88];
	add.f64 	%fd444, %fd442, %fd443;
	sub.f64 	%fd445, %fd442, %fd443;
	ld.shared.f64 	%fd446, [%r76];
	add.f64 	%fd447, %fd446, %fd446;
	sub.f64 	%fd448, %fd446, %fd446;
	mul.f64 	%fd449, %fd447, 0d3FE0000000000000;
	fma.rn.f64 	%fd451, %fd450, %fd428, 0d0000000000000000;
	fma.rn.f64 	%fd453, %fd452, %fd429, 0d0000000000000000;
	fma.rn.f64 	%fd454, %fd21, %fd432, %fd451;
	fma.rn.f64 	%fd455, %fd22, %fd433, %fd453;
	fma.rn.f64 	%fd456, %fd28, %fd436, %fd454;
	fma.rn.f64 	%fd457, %fd29, %fd437, %fd455;
	fma.rn.f64 	%fd458, %fd33, %fd440, %fd456;
	fma.rn.f64 	%fd459, %fd34, %fd441, %fd457;
	fma.rn.f64 	%fd460, %fd40, %fd444, %fd458;
	fma.rn.f64 	%fd461, %fd41, %fd445, %fd459;
	fma.rn.f64 	%fd462, %fd48, %fd449, %fd460;
	fma.rn.f64 	%fd463, %fd49, %fd448, %fd461;
	sub.f64 	%fd464, %fd462, %fd463;
	st.shared.f64 	[%r76+176], %fd464;
	add.f64 	%fd465, %fd462, %fd463;
	st.shared.f64 	[%r76+-440], %fd465;
	fma.rn.f64 	%fd466, %fd17, %fd428, 0d0000000000000000;
	fma.rn.f64 	%fd467, %fd18, %fd429, 0d0000000000000000;
	fma.rn.f64 	%fd468, %fd23, %fd432, %fd466;
	fma.rn.f64 	%fd469, %fd24, %fd433, %fd467;
	fma.rn.f64 	%fd471, %fd470, %fd436, %fd468;
	fma.rn.f64 	%fd472, %fd30, %fd437, %fd469;
	fma.rn.f64 	%fd474, %fd473, %fd440, %fd471;
	fma.rn.f64 	%fd475, %fd35, %fd441, %fd472;
	fma.rn.f64 	%fd476, %fd42, %fd444, %fd474;
	fma.rn.f64 	%fd477, %fd43, %fd445, %fd475;
	fma.rn.f64 	%fd478, %fd50, %fd449, %fd476;
	fma.rn.f64 	%fd479, %fd51, %fd448, %fd477;
	sub.f64 	%fd480, %fd478, %fd479;
	st.shared.f64 	[%r76+88], %fd480;
	add.f64 	%fd481, %fd478, %fd479;
	st.shared.f64 	[%r76+-352], %fd481;
	fma.rn.f64 	%fd483, %fd482, %fd428, 0d0000000000000000;
	fma.rn.f64 	%fd485, %fd484, %fd429, 0d0000000000000000;
	fma.rn.f64 	%fd487, %fd486, %fd432, %fd483;
	fma.rn.f64 	%fd488, %fd25, %fd433, %fd485;
	fma.rn.f64 	%fd490, %fd489, %fd436, %fd487;
	fma.rn.f64 	%fd492, %fd491, %fd437, %fd488;
	fma.rn.f64 	%fd493, %fd36, %fd440, %fd490;
	fma.rn.f64 	%fd494, %fd37, %fd441, %fd492;
	fma.rn.f64 	%fd495, %fd44, %fd444, %fd493;
	fma.rn.f64 	%fd496, %fd45, %fd445, %fd494;
	fma.rn.f64 	%fd497, %fd52, %fd449, %fd495;
	fma.rn.f64 	%fd498, %fd53, %fd448, %fd496;
	sub.f64 	%fd499, %fd497, %fd498;
	st.shared.f64 	[%r76], %fd499;
	add.f64 	%fd500, %fd497, %fd498;
	st.shared.f64 	[%r76+-264], %fd500;
	fma.rn.f64 	%fd501, %fd19, %fd428, 0d0000000000000000;
	fma.rn.f64 	%fd502, %fd20, %fd429, 0d0000000000000000;
	fma.rn.f64 	%fd503, %fd26, %fd432, %fd501;
	fma.rn.f64 	%fd504, %fd27, %fd433, %fd502;
	fma.rn.f64 	%fd505, %fd31, %fd436, %fd503;
	fma.rn.f64 	%fd506, %fd32, %fd437, %fd504;
	fma.rn.f64 	%fd507, %fd38, %fd440, %fd505;
	fma.rn.f64 	%fd508, %fd39, %fd441, %fd506;
	fma.rn.f64 	%fd509, %fd46, %fd444, %fd507;
	fma.rn.f64 	%fd510, %fd47, %fd445, %fd508;
	fma.rn.f64 	%fd511, %fd54, %fd449, %fd509;
	fma.rn.f64 	%fd512, %fd55, %fd448, %fd510;
	sub.f64 	%fd513, %fd511, %fd512;
	st.shared.f64 	[%r76+-88], %fd513;
	add.f64 	%fd514, %fd511, %fd512;
	st.shared.f64 	[%r76+-176], %fd514;
	add.s32 	%r19, %r77, 64;
	add.s32 	%r76, %r76, 7744;
	setp.lt.u32 	%p13, %r77, 24;
	mov.u32 	%r77, %r19;
	@%p13 bra 	$L__BB69_22;
$L__BB69_23:
	setp.ge.s32 	%p14, %r3, %r21;
	bar.sync 	0;
	mov.u32 	%r61, %tid.y;
	mov.u32 	%r62, _ZZ32massMatrixMultiplyConstantKernelILi8ELi11ELi1EEviPKdS1_S1_S1_PdE6s_tmp1;
	mad.lo.s32 	%r63, %r61, 10648, %r62;
	mov.u32 	%r64, %tid.x;
	shr.u32 	%r65, %r64, 3;
	mad.lo.s32 	%r66, %r65, 88, %r63;
	shl.b32 	%r67, %r64, 3;
	and.b32  	%r68, %r67, 56;
	add.s32 	%r69, %r66, %r68;
	ld.shared.f64 	%fd515, [%r69];
	ld.shared.f64 	%fd516, [%r69+9680];
	add.f64 	%fd517, %fd515, %fd516;
	sub.f64 	%fd518, %fd515, %fd516;
	ld.shared.f64 	%fd519, [%r69+968];
	ld.shared.f64 	%fd520, [%r69+8712];
	add.f64 	%fd521, %fd519, %fd520;
	sub.f64 	%fd522, %fd519, %fd520;
	ld.shared.f64 	%fd523, [%r69+1936];
	ld.shared.f64 	%fd524, [%r69+7744];
	add.f64 	%fd525, %fd523, %fd524;
	sub.f64 	%fd526, %fd523, %fd524;
	ld.shared.f64 	%fd527, [%r69+2904];
	ld.shared.f64 	%fd528, [%r69+6776];
	add.f64 	%fd529, %fd527, %fd528;
	sub.f64 	%fd530, %fd527, %fd528;
	ld.shared.f64 	%fd531, [%r69+3872];
	ld.shared.f64 	%fd532, [%r69+5808];
	add.f64 	%fd533, %fd531, %fd532;
	sub.f64 	%fd534, %fd531, %fd532;
	ld.shared.f64 	%fd535, [%r69+4840];
	add.f64 	%fd536, %fd535, %fd535;
	sub.f64 	%fd537, %fd535, %fd535;
	mul.f64 	%fd538, %fd536, 0d3FE0000000000000;
	ld.const.f64 	%fd539, [const_oddDofToQuad];
	fma.rn.f64 	%fd540, %fd539, %fd517, 0d0000000000000000;
	ld.const.f64 	%fd541, [const_evenDofToQuad];
	fma.rn.f64 	%fd542, %fd541, %fd518, 0d0000000000000000;
	fma.rn.f64 	%fd543, %fd21, %fd521, %fd540;
	fma.rn.f64 	%fd544, %fd22, %fd522, %fd542;
	fma.rn.f64 	%fd545, %fd28, %fd525, %fd543;
	fma.rn.f64 	%fd546, %fd29, %fd526, %fd544;
	fma.rn.f64 	%fd547, %fd33, %fd529, %fd545;
	fma.rn.f64 	%fd548, %fd34, %fd530, %fd546;
	fma.rn.f64 	%fd549, %fd40, %fd533, %fd547;
	fma.rn.f64 	%fd550, %fd41, %fd534, %fd548;
	fma.rn.f64 	%fd108, %fd48, %fd538, %fd549;
	fma.rn.f64 	%fd109, %fd49, %fd537, %fd550;
	fma.rn.f64 	%fd551, %fd17, %fd517, 0d0000000000000000;
	fma.rn.f64 	%fd552, %fd18, %fd518, 0d0000000000000000;
	fma.rn.f64 	%fd553, %fd23, %fd521, %fd551;
	fma.rn.f64 	%fd554, %fd24, %fd522, %fd552;
	ld.const.f64 	%fd555, [const_oddDofToQuad+72];
	fma.rn.f64 	%fd556, %fd555, %fd525, %fd553;
	fma.rn.f64 	%fd557, %fd30, %fd526, %fd554;
	ld.const.f64 	%fd558, [const_oddDofToQuad+104];
	fma.rn.f64 	%fd559, %fd558, %fd529, %fd556;
	fma.rn.f64 	%fd560, %fd35, %fd530, %fd557;
	fma.rn.f64 	%fd561, %fd42, %fd533, %fd559;
	fma.rn.f64 	%fd562, %fd43, %fd534, %fd560;
	fma.rn.f64 	%fd110, %fd50, %fd538, %fd561;
	fma.rn.f64 	%fd111, %fd51, %fd537, %fd562;
	ld.const.f64 	%fd563, [const_oddDofToQuad+16];
	fma.rn.f64 	%fd564, %fd563, %fd517, 0d0000000000000000;
	ld.const.f64 	%fd565, [const_evenDofToQuad+16];
	fma.rn.f64 	%fd566, %fd565, %fd518, 0d0000000000000000;
	ld.const.f64 	%fd567, [const_oddDofToQuad+48];
	fma.rn.f64 	%fd568, %fd567, %fd521, %fd564;
	fma.rn.f64 	%fd569, %fd25, %fd522, %fd566;
	ld.const.f64 	%fd570, [const_oddDofToQuad+80];
	fma.rn.f64 	%fd571, %fd570, %fd525, %fd568;
	ld.const.f64 	%fd572, [const_evenDofToQuad+80];
	fma.rn.f64 	%fd573, %fd572, %fd526, %fd569;
	fma.rn.f64 	%fd574, %fd36, %fd529, %fd571;
	fma.rn.f64 	%fd575, %fd37, %fd530, %fd573;
	fma.rn.f64 	%fd576, %fd44, %fd533, %fd574;
	fma.rn.f64 	%fd577, %fd45, %fd534, %fd575;
	fma.rn.f64 	%fd112, %fd52, %fd538, %fd576;
	fma.rn.f64 	%fd113, %fd53, %fd537, %fd577;
	fma.rn.f64 	%fd578, %fd19, %fd517, 0d0000000000000000;
	fma.rn.f64 	%fd579, %fd20, %fd518, 0d0000000000000000;
	fma.rn.f64 	%fd580, %fd26, %fd521, %fd578;
	fma.rn.f64 	%fd581, %fd27, %fd522, %fd579;
	fma.rn.f64 	%fd582, %fd31, %fd525, %fd580;
	fma.rn.f64 	%fd583, %fd32, %fd526, %fd581;
	fma.rn.f64 	%fd584, %fd38, %fd529, %fd582;
	fma.rn.f64 	%fd585, %fd39, %fd530, %fd583;
	fma.rn.f64 	%fd586, %fd46, %fd533, %fd584;
	fma.rn.f64 	%fd587, %fd47, %fd534, %fd585;
	fma.rn.f64 	%fd114, %fd54, %fd538, %fd586;
	fma.rn.f64 	%fd115, %fd55, %fd537, %fd587;
	@%p14 bra 	$L__BB69_25;
	ld.param.u64 	%rd34, [_Z32massMatrixMultiplyConstantKernelILi8ELi11ELi1EEviPKdS1_S1_S1_Pd_param_5];
	shl.b32 	%r71, %r3, 9;
	add.s32 	%r72, %r64, %r71;
	cvta.to.global.u64 	%rd25, %rd34;
	mul.wide.s32 	%rd26, %r72, 8;
	add.s64 	%rd27, %rd25, %rd26;
	add.f64 	%fd588, %fd108, %fd109;
	st.global.f64 	[%rd27], %fd588;
	add.f64 	%fd589, %fd110, %fd111;
	st.global.f64 	[%rd27+512], %fd589;
	add.f64 	%fd590, %fd112, %fd113;
	st.global.f64 	[%rd27+1024], %fd590;
	add.f64 	%fd591, %fd114, %fd115;
	st.global.f64 	[%rd27+1536], %fd591;
	sub.f64 	%fd592, %fd114, %fd115;
	st.global.f64 	[%rd27+2048], %fd592;
	sub.f64 	%fd593, %fd112, %fd113;
	st.global.f64 	[%rd27+2560], %fd593;
	sub.f64 	%fd594, %fd110, %fd111;
	st.global.f64 	[%rd27+3072], %fd594;
	sub.f64 	%fd595, %fd108, %fd109;
	st.global.f64 	[%rd27+3584], %fd595;
$L__BB69_25:
	ret;

}
	// .globl	_Z32massMatrixMultiplyRegisterKernelILi8ELi12ELi1EEviPKdS1_S1_S1_Pd
.visible .entry _Z32massMatrixMultiplyRegisterKernelILi8ELi12ELi1EEviPKdS1_S1_S1_Pd(
	.param .u32 _Z32massMatrixMultiplyRegisterKernelILi8ELi12ELi1EEviPKdS1_S1_S1_Pd_param_0,
	.param .u64 .ptr .align 1 _Z32massMatrixMultiplyRegisterKernelILi8ELi12ELi1EEviPKdS1_S1_S1_Pd_param_1,
	.param .u64 .ptr .align 1 _Z32massMatrixMultiplyRegisterKernelILi8ELi12ELi1EEviPKdS1_S1_S1_Pd_param_2,
	.param .u64 .ptr .align 1 _Z32massMatrixMultiplyRegisterKernelILi8ELi12ELi1EEviPKdS1_S1_S1_Pd_param_3,
	.param .u64 .ptr .align 1 _Z32massMatrixMultiplyRegisterKernelILi8ELi12ELi1EEviPKdS1_S1_S1_Pd_param_4,
	.param .u64 .ptr .align 1 _Z32massMatrixMultiplyRegisterKernelILi8ELi12ELi1EEviPKdS1_S1_S1_Pd_param_5
)
{
	.reg .pred 	%p<16>;
	.reg .b16 	%rs<7>;
	.reg .b32 	%r<133>;
	.reg .b64 	%rd<42>;
	.reg .b64 	%fd<578>;
	// demoted variable
	.shared .align 8 .b8 _ZZ32massMatrixMultiplyRegisterKernelILi8ELi12ELi1EEviPKdS1_S1_S1_PdE6s_tmp1[14976];
	// demoted variable
	.shared .align 8 .b8 _ZZ32massMatrixMultiplyRegisterKernelILi8ELi12ELi1EEviPKdS1_S1_S1_PdE14s_oddDofToQuad[192];
	// demoted variable
	.shared .align 8 .b8 _ZZ32massMatrixMultiplyRegisterKernelILi8ELi12ELi1EEviPKdS1_S1_S1_PdE15s_evenDofToQuad[192];
	ld.param.u32 	%r26, [_Z32massMatrixMultiplyRegisterKernelILi8ELi12ELi1EEviPKdS1_S1_S1_Pd_param_0];
	ld.param.u64 	%rd2, [_Z32massMatrixMultiplyRegisterKernelILi8ELi12ELi1EEviPKdS1_S1_S1_Pd_param_2];
	ld.param.u64 	%rd3, [_Z32massMatrixMultiplyRegisterKernelILi8ELi12ELi1EEviPKdS1_S1_S1_Pd_param_3];
	ld.param.u64 	%rd4, [_Z32massMatrixMultiplyRegisterKernelILi8ELi12ELi1EEviPKdS1_S1_S1_Pd_param_4];
	mov.u32 	%r129, %tid.x;
	mov.u32 	%r27, %tid.y;
	mov.u32 	%r28, %ctaid.x;
	add.s32 	%r2, %r28, %r27;
	and.b32  	%r3, %r129, 7;
	and.b32  	%r4, %r129, 1016;
	setp.ge.s32 	%p1, %r2, %r26;
	@%p1 bra 	$L__BB70_2;
	cvta.to.global.u64 	%rd6, %rd4;
	add.s32 	%r29, %r3, %r4;
	shl.b32 	%r30, %r2, 9;
	add.s32 	%r31, %r29, %r30;
	mul.wide.s32 	%rd7, %r31, 8;
	add.s64 	%rd8, %rd6, %rd7;
	ld.global.nc.f64 	%fd565, [%rd8];
	ld.global.nc.f64 	%fd564, [%rd8+512];
	ld.global.nc.f64 	%fd563, [%rd8+1024];
	ld.global.nc.f64 	%fd562, [%rd8+1536];
	ld.global.nc.f64 	%fd561, [%rd8+2048];
	ld.global.nc.f64 	%fd560, [%rd8+2560];
	ld.global.nc.f64 	%fd559, [%rd8+3072];
	ld.global.nc.f64 	%fd558, [%rd8+3584];
$L__BB70_2:
	setp.gt.u32 	%p2, %r129, 23;
	@%p2 bra 	$L__BB70_4;
	cvta.to.global.u64 	%rd9, %rd2;
	mul.wide.u32 	%rd10, %r129, 8;
	add.s64 	%rd11, %rd9, %rd10;
	ld.global.nc.f64 	%fd128, [%rd11];
	shl.b32 	%r32, %r129, 3;
	mov.u32 	%r33, _ZZ32massMatrixMultiplyRegisterKernelILi8ELi12ELi1EEviPKdS1_S1_S1_PdE14s_oddDofToQuad;
	add.s32 	%r34, %r33, %r32;
	st.shared.f64 	[%r34], %fd128;
	cvta.to.global.u64 	%rd12, %rd3;
	add.s64 	%rd13, %rd12, %rd10;
	ld.global.nc.f64 	%fd129, [%rd13];
	mov.u32 	%r35, _ZZ32massMatrixMultiplyRegisterKernelILi8ELi12ELi1EEviPKdS1_S1_S1_PdE15s_evenDofToQuad;
	add.s32 	%r36, %r35, %r32;
	st.shared.f64 	[%r36], %fd129;
$L__BB70_4:
	bar.sync 	0;
	ld.shared.f64 	%fd17, [_ZZ32massMatrixMultiplyRegisterKernelILi8ELi12ELi1EEviPKdS1_S1_S1_PdE14s_oddDofToQuad];
	ld.shared.f64 	%fd18, [_ZZ32massMatrixMultiplyRegisterKernelILi8ELi12ELi1EEviPKdS1_S1_S1_PdE15s_evenDofToQuad];
	ld.shared.f64 	%fd19, [_ZZ32massMatrixMultiplyRegisterKernelILi8ELi12ELi1EEviPKdS1_S1_S1_PdE14s_oddDofToQuad+8];
	ld.shared.f64 	%fd20, [_ZZ32massMatrixMultiplyRegisterKernelILi8ELi12ELi1EEviPKdS1_S1_S1_PdE15s_evenDofToQuad+8];
	ld.shared.f64 	%fd21, [_ZZ32massMatrixMultiplyRegisterKernelILi8ELi12ELi1EEviPKdS1_S1_S1_PdE14s_oddDofToQuad+16];
	ld.shared.f64 	%fd22, [_ZZ32massMatrixMultiplyRegisterKernelILi8ELi12ELi1EEviPKdS1_S1_S1_PdE15s_evenDofToQuad+16];
	ld.shared.f64 	%fd23, [_ZZ32massMatrixMultiplyRegisterKernelILi8ELi12ELi1EEviPKdS1_S1_S1_PdE14s_oddDofToQuad+24];
	ld.shared.f64 	%fd24, [_ZZ32massMatrixMultiplyRegisterKernelILi8ELi12ELi1EEviPKdS1_S1_S1_PdE15s_evenDofToQuad+24];
	ld.shared.f64 	%fd25, [_ZZ32massMatrixMultiplyRegisterKernelILi8ELi12ELi1EEviPKdS1_S1_S1_PdE14s_oddDofToQuad+32];
	ld.shared.f64 	%fd26, [_ZZ32massMatrixMultiplyRegisterKernelILi8ELi12ELi1EEviPKdS1_S1_S1_PdE15s_evenDofToQuad+32];
	ld.shared.f64 	%fd27, [_ZZ32massMatrixMultiplyRegisterKernelILi8ELi12ELi1EEviPKdS1_S1_S1_PdE14s_oddDofToQuad+40];
	ld.shared.f64 	%fd28, [_ZZ32massMatrixMultiplyRegisterKernelILi8ELi12ELi1EEviPKdS1_S1_S1_PdE15s_evenDofToQuad+40];
	ld.shared.f64 	%fd29, [_ZZ32massMatrixMultiplyRegisterKernelILi8ELi12ELi1EEviPKdS1_S1_S1_PdE14s_oddDofToQuad+48];
	ld.shared.f64 	%fd30, [_ZZ32massMatrixMultiplyRegisterKernelILi8ELi12ELi1EEviPKdS1_S1_S1_PdE15s_evenDofToQuad+48];
	ld.shared.f64 	%fd31, [_ZZ32massMatrixMultiplyRegisterKernelILi8ELi12ELi1EEviPKdS1_S1_S1_PdE14s_oddDofToQuad+56];
	ld.shared.f64 	%fd32, [_ZZ32massMatrixMultiplyRegisterKernelILi8ELi12ELi1EEviPKdS1_S1_S1_PdE15s_evenDofToQuad+56];
	ld.shared.f64 	%fd33, [_ZZ32massMatrixMultiplyRegisterKernelILi8ELi12ELi1EEviPKdS1_S1_S1_PdE14s_oddDofToQuad+64];
	ld.shared.f64 	%fd34, [_ZZ32massMatrixMultiplyRegisterKernelILi8ELi12ELi1EEviPKdS1_S1_S1_PdE15s_evenDofToQuad+64];
	ld.shared.f64 	%fd35, [_ZZ32massMatrixMultiplyRegisterKernelILi8ELi12ELi1EEviPKdS1_S1_S1_PdE14s_oddDofToQuad+72];
	ld.shared.f64 	%fd36, [_ZZ32massMatrixMultiplyRegisterKernelILi8ELi12ELi1EEviPKdS1_S1_S1_PdE15s_evenDofToQuad+72];
	ld.shared.f64 	%fd37, [_ZZ32massMatrixMultiplyRegisterKernelILi8ELi12ELi1EEviPKdS1_S1_S1_PdE14s_oddDofToQuad+80];
	ld.shared.f64 	%fd38, [_ZZ32massMatrixMultiplyRegisterKernelILi8ELi12ELi1EEviPKdS1_S1_S1_PdE15s_evenDofToQuad+80];
	ld.shared.f64 	%fd39, [_ZZ32massMatrixMultiplyRegisterKernelILi8ELi12ELi1EEviPKdS1_S1_S1_PdE14s_oddDofToQuad+88];
	ld.shared.f64 	%fd40, [_ZZ32massMatrixMultiplyRegisterKernelILi8ELi12ELi1EEviPKdS1_S1_S1_PdE15s_evenDofToQuad+88];
	ld.shared.f64 	%fd41, [_ZZ32massMatrixMultiplyRegisterKernelILi8ELi12ELi1EEviPKdS1_S1_S1_PdE14s_oddDofToQuad+96];
	ld.shared.f64 	%fd42, [_ZZ32massMatrixMultiplyRegisterKernelILi8ELi12ELi1EEviPKdS1_S1_S1_PdE15s_evenDofToQuad+96];
	ld.shared.f64 	%fd43, [_ZZ32massMatrixMultiplyRegisterKernelILi8ELi12ELi1EEviPKdS1_S1_S1_PdE14s_oddDofToQuad+104];
	ld.shared.f64 	%fd44, [_ZZ32massMatrixMultiplyRegisterKernelILi8ELi12ELi1EEviPKdS1_S1_S1_PdE15s_evenDofToQuad+104];
	ld.shared.f64 	%fd45, [_ZZ32massMatrixMultiplyRegisterKernelILi8ELi12ELi1EEviPKdS1_S1_S1_PdE14s_oddDofToQuad+112];
	ld.shared.f64 	%fd46, [_ZZ32massMatrixMultiplyRegisterKernelILi8ELi12ELi1EEviPKdS1_S1_S1_PdE15s_evenDofToQuad+112];
	ld.shared.f64 	%fd47, [_ZZ32massMatrixMultiplyRegisterKernelILi8ELi12ELi1EEviPKdS1_S1_S1_PdE14s_oddDofToQuad+120];
	ld.shared.f64 	%fd48, [_ZZ32massMatrixMultiplyRegisterKernelILi8ELi12ELi1EEviPKdS1_S1_S1_PdE15s_evenDofToQuad+120];
	ld.shared.f64 	%fd49, [_ZZ32massMatrixMultiplyRegisterKernelILi8ELi12ELi1EEviPKdS1_S1_S1_PdE14s_oddDofToQuad+128];
	ld.shared.f64 	%fd50, [_ZZ32massMatrixMultiplyRegisterKernelILi8ELi12ELi1EEviPKdS1_S1_S1_PdE15s_evenDofToQuad+128];
	ld.shared.f64 	%fd51, [_ZZ32massMatrixMultiplyRegisterKernelILi8ELi12ELi1EEviPKdS1_S1_S1_PdE14s_oddDofToQuad+136];
	ld.shared.f64 	%fd52, [_ZZ32massMatrixMultiplyRegisterKernelILi8ELi12ELi1EEviPKdS1_S1_S1_PdE15s_evenDofToQuad+136];
	ld.shared.f64 	%fd53, [_ZZ32massMatrixMultiplyRegisterKernelILi8ELi12ELi1EEviPKdS1_S1_S1_PdE14s_oddDofToQuad+144];
	ld.shared.f64 	%fd54, [_ZZ32massMatrixMultiplyRegisterKernelILi8ELi12ELi1EEviPKdS1_S1_S1_PdE15s_evenDofToQuad+144];
	ld.shared.f64 	%fd55, [_ZZ32massMatrixMultiplyRegisterKernelILi8ELi12ELi1EEviPKdS1_S1_S1_PdE14s_oddDofToQuad+152];
	ld.shared.f64 	%fd56, [_ZZ32massMatrixMultiplyRegisterKernelILi8ELi12ELi1EEviPKdS1_S1_S1_PdE15s_evenDofToQuad+152];
	ld.shared.f64 	%fd57, [_ZZ32massMatrixMultiplyRegisterKernelILi8ELi12ELi1EEviPKdS1_S1_S1_PdE14s_oddDofToQuad+160];
	ld.shared.f64 	%fd58, [_ZZ32massMatrixMultiplyRegisterKernelILi8ELi12ELi1EEviPKdS1_S1_S1_PdE15s_evenDofToQuad+160];
	ld.shared.f64 	%fd59, [_ZZ32massMatrixMultiplyRegisterKernelILi8ELi12ELi1EEviPKdS1_S1_S1_PdE14s_oddDofToQuad+168];
	ld.shared.f64 	%fd60, [_ZZ32massMatrixMultiplyRegisterKernelILi8ELi12ELi1EEviPKdS1_S1_S1_PdE15s_evenDofToQuad+168];
	ld.shared.f64 	%fd61, [_ZZ32massMatrixMultiplyRegisterKernelILi8ELi12ELi1EEviPKdS1_S1_S1_PdE14s_oddDofToQuad+176];
	ld.shared.f64 	%fd62, [_ZZ32massMatrixMultiplyRegisterKernelILi8ELi12ELi1EEviPKdS1_S1_S1_PdE15s_evenDofToQuad+176];
	ld.shared.f64 	%fd63, [_ZZ32massMatrixMultiplyRegisterKernelILi8ELi12ELi1EEviPKdS1_S1_S1_PdE14s_oddDofToQuad+184];
	ld.shared.f64 	%fd64, [_ZZ32massMatrixMultiplyRegisterKernelILi8ELi12ELi1EEviPKdS1_S1_S1_PdE15s_evenDofToQuad+184];
	shr.u32 	%r6, %r129, 3;
	add.f64 	%fd130, %fd565, %fd558;
	sub.f64 	%fd131, %fd565, %fd558;
	add.f64 	%fd132, %fd564, %fd559;
	sub.f64 	%fd133, %fd564, %fd559;
	add.f64 	%fd134, %fd563, %fd560;
	sub.f64 	%fd135, %fd563, %fd560;
	add.f64 	%fd136, %fd562, %fd561;
	sub.f64 	%fd137, %fd562, %fd561;
	mov.u32 	%r37, _ZZ32massMatrixMultiplyRegisterKernelILi8ELi12ELi1EEviPKdS1_S1_S1_PdE6s_tmp1;
	mad.lo.s32 	%r38, %r27, 14976, %r37;
	mad.lo.s32 	%r39, %r6, 104, %r38;
	shl.b32 	%r40, %r129, 3;
	and.b32  	%r41, %r40, 56;
	add.s32 	%r42, %r39, %r41;
	fma.rn.f64 	%fd138, %fd17, %fd130, 0d0000000000000000;
	fma.rn.f64 	%fd139, %fd18, %fd131, 0d0000000000000000;
	fma.rn.f64 	%fd140, %fd19, %fd132, %fd138;
	fma.rn.f64 	%fd141, %fd20, %fd133, %fd139;
	fma.rn.f64 	%fd142, %fd21, %fd134, %fd140;
	fma.rn.f64 	%fd143, %fd22, %fd135, %fd141;
	fma.rn.f64 	%fd144, %fd23, %fd136, %fd142;
	fma.rn.f64 	%fd145, %fd24, %fd137, %fd143;
	sub.f64 	%fd146, %fd144, %fd145;
	st.shared.f64 	[%r42+13728], %fd146;
	add.f64 	%fd147, %fd145, %fd144;
	st.shared.f64 	[%r42], %fd147;
	fma.rn.f64 	%fd148, %fd25, %fd130, 0d0000000000000000;
	fma.rn.f64 	%fd149, %fd26, %fd131, 0d0000000000000000;
	fma.rn.f64 	%fd150, %fd27, %fd132, %fd148;
	fma.rn.f64 	%fd151, %fd28, %fd133, %fd149;
	fma.rn.f64 	%fd152, %fd29, %fd134, %fd150;
	fma.rn.f64 	%fd153, %fd30, %fd135, %fd151;
	fma.rn.f64 	%fd154, %fd31, %fd136, %fd152;
	fma.rn.f64 	%fd155, %fd32, %fd137, %fd153;
	sub.f64 	%fd156, %fd154, %fd155;
	st.shared.f64 	[%r42+12480], %fd156;
	add.f64 	%fd157, %fd155, %fd154;
	st.shared.f64 	[%r42+1248], %fd157;
	fma.rn.f64 	%fd158, %fd33, %fd130, 0d0000000000000000;
	fma.rn.f64 	%fd159, %fd34, %fd131, 0d0000000000000000;
	fma.rn.f64 	%fd160, %fd35, %fd132, %fd158;
	fma.rn.f64 	%fd161, %fd36, %fd133, %fd159;
	fma.rn.f64 	%fd162, %fd37, %fd134, %fd160;
	fma.rn.f64 	%fd163, %fd38, %fd135, %fd161;
	fma.rn.f64 	%fd164, %fd39, %fd136, %fd162;
	fma.rn.f64 	%fd165, %fd40, %fd137, %fd163;
	sub.f64 	%fd166, %fd164, %fd165;
	st.shared.f64 	[%r42+11232], %fd166;
	add.f64 	%fd167, %fd165, %fd164;
	st.shared.f64 	[%r42+2496], %fd167;
	fma.rn.f64 	%fd168, %fd41, %fd130, 0d0000000000000000;
	fma.rn.f64 	%fd169, %fd42, %fd131, 0d0000000000000000;
	fma.rn.f64 	%fd170, %fd43, %fd132, %fd168;
	fma.rn.f64 	%fd171, %fd44, %fd133, %fd169;
	fma.rn.f64 	%fd172, %fd45, %fd134, %fd170;
	fma.rn.f64 	%fd173, %fd46, %fd135, %fd171;
	fma.rn.f64 	%fd174, %fd47, %fd136, %fd172;
	fma.rn.f64 	%fd175, %fd48, %fd137, %fd173;
	sub.f64 	%fd176, %fd174, %fd175;
	st.shared.f64 	[%r42+9984], %fd176;
	add.f64 	%fd177, %fd175, %fd174;
	st.shared.f64 	[%r42+3744], %fd177;
	fma.rn.f64 	%fd178, %fd49, %fd130, 0d0000000000000000;
	fma.rn.f64 	%fd179, %fd50, %fd131, 0d0000000000000000;
	fma.rn.f64 	%fd180, %fd51, %fd132, %fd178;
	fma.rn.f64 	%fd181, %fd52, %fd133, %fd179;
	fma.rn.f64 	%fd182, %fd53, %fd134, %fd180;
	fma.rn.f64 	%fd183, %fd54, %fd135, %fd181;
	fma.rn.f64 	%fd184, %fd55, %fd136, %fd182;
	fma.rn.f64 	%fd185, %fd56, %fd137, %fd183;
	sub.f64 	%fd186, %fd184, %fd185;
	st.shared.f64 	[%r42+8736], %fd186;
	add.f64 	%fd187, %fd185, %fd184;
	st.shared.f64 	[%r42+4992], %fd187;
	fma.rn.f64 	%fd188, %fd57, %fd130, 0d0000000000000000;
	fma.rn.f64 	%fd189, %fd58, %fd131, 0d0000000000000000;
	fma.rn.f64 	%fd190, %fd59, %fd132, %fd188;
	fma.rn.f64 	%fd191, %fd60, %fd133, %fd189;
	fma.rn.f64 	%fd192, %fd61, %fd134, %fd190;
	fma.rn.f64 	%fd193, %fd62, %fd135, %fd191;
	fma.rn.f64 	%fd194, %fd63, %fd136, %fd192;
	fma.rn.f64 	%fd195, %fd64, %fd137, %fd193;
	sub.f64 	%fd196, %fd194, %fd195;
	st.shared.f64 	[%r42+7488], %fd196;
	add.f64 	%fd197, %fd195, %fd194;
	st.shared.f64 	[%r42+6240], %fd197;
	bar.sync 	0;
	setp.gt.u32 	%p3, %r129, 95;
	@%p3 bra 	$L__BB70_7;
	mul.lo.s32 	%r43, %r6, 1248;
	mad.lo.s32 	%r44, %r27, 14976, %r43;
	shl.b32 	%r45, %r3, 3;
	add.s32 	%r46, %r44, %r45;
	add.s32 	%r48, %r46, %r37;
	add.s32 	%r128, %r48, 624;
$L__BB70_6:
	ld.shared.f64 	%fd198, [%r128+-624];
	ld.shared.f64 	%fd199, [%r128+104];
	add.f64 	%fd200, %fd198, %fd199;
	sub.f64 	%fd201, %fd198, %fd199;
	ld.shared.f64 	%fd202, [%r128+-520];
	ld.shared.f64 	%fd203, [%r128];
	add.f64 	%fd204, %fd202, %fd203;
	sub.f64 	%fd205, %fd202, %fd203;
	ld.shared.f64 	%fd206, [%r128+-416];
	ld.shared.f64 	%fd207, [%r128+-104];
	add.f64 	%fd208, %fd206, %fd207;
	sub.f64 	%fd209, %fd206, %fd207;
	ld.shared.f64 	%fd210, [%r128+-312];
	ld.shared.f64 	%fd211, [%r128+-208];
	add.f64 	%fd212, %fd210, %fd211;
	sub.f64 	%fd213, %fd210, %fd211;
	fma.rn.f64 	%fd214, %fd17, %fd200, 0d0000000000000000;
	fma.rn.f64 	%fd215, %fd18, %fd201, 0d0000000000000000;
	fma.rn.f64 	%fd216, %fd19, %fd204, %fd214;
	fma.rn.f64 	%fd217, %fd20, %fd205, %fd215;
	fma.rn.f64 	%fd218, %fd21, %fd208, %fd216;
	fma.rn.f64 	%fd219, %fd22, %fd209, %fd217;
	fma.rn.f64 	%fd220, %fd23, %fd212, %fd218;
	fma.rn.f64 	%fd221, %fd24, %fd213, %fd219;
	sub.f64 	%fd222, %fd220, %fd221;
	st.shared.f64 	[%r128+520], %fd222;
	add.f64 	%fd223, %fd221, %fd220;
	st.shared.f64 	[%r128+-624], %fd223;
	fma.rn.f64 	%fd224, %fd25, %fd200, 0d0000000000000000;
	fma.rn.f64 	%fd225, %fd26, %fd201, 0d0000000000000000;
	fma.rn.f64 	%fd226, %fd27, %fd204, %fd224;
	fma.rn.f64 	%fd227, %fd28, %fd205, %fd225;
	fma.rn.f64 	%fd228, %fd29, %fd208, %fd226;
	fma.rn.f64 	%fd229, %fd30, %fd209, %fd227;
	fma.rn.f64 	%fd230, %fd31, %fd212, %fd228;
	fma.rn.f64 	%fd231, %fd32, %fd213, %fd229;
	sub.f64 	%fd232, %fd230, %fd231;
	st.shared.f64 	[%r128+416], %fd232;
	add.f64 	%fd233, %fd231, %fd230;
	st.shared.f64 	[%r128+-520], %fd233;
	fma.rn.f64 	%fd234, %fd33, %fd200, 0d0000000000000000;
	fma.rn.f64 	%fd235, %fd34, %fd201, 0d0000000000000000;
	fma.rn.f64 	%fd236, %fd35, %fd204, %fd234;
	fma.rn.f64 	%fd237, %fd36, %fd205, %fd235;
	fma.rn.f64 	%fd238, %fd37, %fd208, %fd236;
	fma.rn.f64 	%fd239, %fd38, %fd209, %fd237;
	fma.rn.f64 	%fd240, %fd39, %fd212, %fd238;
	fma.rn.f64 	%fd241, %fd40, %fd213, %fd239;
	sub.f64 	%fd242, %fd240, %fd241;
	st.shared.f64 	[%r128+312], %fd242;
	add.f64 	%fd243, %fd241, %fd240;
	st.shared.f64 	[%r128+-416], %fd243;
	fma.rn.f64 	%fd244, %fd41, %fd200, 0d0000000000000000;
	fma.rn.f64 	%fd245, %fd42, %fd201, 0d0000000000000000;
	fma.rn.f64 	%fd246, %fd43, %fd204, %fd244;
	fma.rn.f64 	%fd247, %fd44, %fd205, %fd245;
	fma.rn.f64 	%fd248, %fd45, %fd208, %fd246;
	fma.rn.f64 	%fd249, %fd46, %fd209, %fd247;
	fma.rn.f64 	%fd250, %fd47, %fd212, %fd248;
	fma.rn.f64 	%fd251, %fd48, %fd213, %fd249;
	sub.f64 	%fd252, %fd250, %fd251;
	st.shared.f64 	[%r128+208], %fd252;
	add.f64 	%fd253, %fd251, %fd250;
	st.shared.f64 	[%r128+-312], %fd253;
	fma.rn.f64 	%fd254, %fd49, %fd200, 0d0000000000000000;
	fma.rn.f64 	%fd255, %fd50, %fd201, 0d0000000000000000;
	fma.rn.f64 	%fd256, %fd51, %fd204, %fd254;
	fma.rn.f64 	%fd257, %fd52, %fd205, %fd255;
	fma.rn.f64 	%fd258, %fd53, %fd208, %fd256;
	fma.rn.f64 	%fd259, %fd54, %fd209, %fd257;
	fma.rn.f64 	%fd260, %fd55, %fd212, %fd258;
	fma.rn.f64 	%fd261, %fd56, %fd213, %fd259;
	sub.f64 	%fd262, %fd260, %fd261;
	st.shared.f64 	[%r128+104], %fd262;
	add.f64 	%fd263, %fd261, %fd260;
	st.shared.f64 	[%r128+-208], %fd263;
	fma.rn.f64 	%fd264, %fd57, %fd200, 0d0000000000000000;
	fma.rn.f64 	%fd265, %fd58, %fd201, 0d0000000000000000;
	fma.rn.f64 	%fd266, %fd59, %fd204, %fd264;
	fma.rn.f64 	%fd267, %fd60, %fd205, %fd265;
	fma.rn.f64 	%fd268, %fd61, %fd208, %fd266;
	fma.rn.f64 	%fd269, %fd62, %fd209, %fd267;
	fma.rn.f64 	%fd270, %fd63, %fd212, %fd268;
	fma.rn.f64 	%fd271, %fd64, %fd213, %fd269;
	sub.f64 	%fd272, %fd270, %fd271;
	st.shared.f64 	[%r128], %fd272;
	add.f64 	%fd273, %fd271, %fd270;
	st.shared.f64 	[%r128+-104], %fd273;
	add.s32 	%r12, %r129, 64;
	add.s32 	%r128, %r128, 9984;
	setp.lt.u32 	%p4, %r129, 32;
	mov.u32 	%r129, %r12;
	@%p4 bra 	$L__BB70_6;
$L__BB70_7:
	bar.sync 	0;
	mov.u32 	%r130, %tid.x;
	setp.gt.u32 	%p5, %r130, 143;
	@%p5 bra 	$L__BB70_21;
$L__BB70_8:
	ld.param.u32 	%r121, [_Z32massMatrixMultiplyRegisterKernelILi8ELi12ELi1EEviPKdS1_S1_S1_Pd_param_0];
	setp.ge.s32 	%p6, %r2, %r121;
	cvt.u16.u32 	%rs1, %r130;
	mul.lo.s16 	%rs2, %rs1, 171;
	shr.u16 	%rs3, %rs2, 11;
	mul.lo.s16 	%rs4, %rs3, 12;
	sub.s16 	%rs5, %rs1, %rs4;
	mul.wide.u16 	%r54, %rs3, 1248;
	add.s32 	%r55, %r38, %r54;
	and.b16  	%rs6, %rs5, 255;
	mul.wide.u16 	%r56, %rs6, 104;
	add.s32 	%r16, %r55, %r56;
	ld.shared.f64 	%fd275, [%r16];
	ld.shared.f64 	%fd276, [%r16+56];
	add.f64 	%fd65, %fd275, %fd276;
	sub.f64 	%fd66, %fd275, %fd276;
	ld.shared.f64 	%fd277, [%r16+8];
	ld.shared.f64 	%fd278, [%r16+48];
	add.f64 	%fd67, %fd277, %fd278;
	sub.f64 	%fd68, %fd277, %fd278;
	ld.shared.f64 	%fd279, [%r16+16];
	ld.shared.f64 	%fd280, [%r16+40];
	add.f64 	%fd69, %fd279, %fd280;
	sub.f64 	%fd70, %fd279, %fd280;
	ld.shared.f64 	%fd281, [%r16+24];
	ld.shared.f64 	%fd282, [%r16+32];
	add.f64 	%fd71, %fd281, %fd282;
	sub.f64 	%fd72, %fd281, %fd282;
	mov.b32 	%r57, {%rs6, %rs3};
	mov.b32 	%r58, 0;
	mov.b32 	%r59, 36876;
	dp2a.lo.u32.u32 	%r17, %r57, %r59, %r58;
	fma.rn.f64 	%fd283, %fd17, %fd65, 0d0000000000000000;
	fma.rn.f64 	%fd284, %fd18, %fd66, 0d0000000000000000;
	fma.rn.f64 	%fd285, %fd19, %fd67, %fd283;
	fma.rn.f64 	%fd286, %fd20, %fd68, %fd284;
	fma.rn.f64 	%fd287, %fd21, %fd69, %fd285;
	fma.rn.f64 	%fd288, %fd22, %fd70, %fd286;
	fma.rn.f64 	%fd73, %fd23, %fd71, %fd287;
	fma.rn.f64 	%fd74, %fd24, %fd72, %fd288;
	mov.f64 	%fd566, 0d0000000000000000;
	mov.f64 	%fd567, %fd566;
	@%p6 bra 	$L__BB70_10;
	ld.param.u64 	%rd35, [_Z32massMatrixMultiplyRegisterKernelILi8ELi12ELi1EEviPKdS1_S1_S1_Pd_param_1];
	cvta.to.global.u64 	%rd14, %rd35;
	mad.lo.s32 	%r63, %r2, 1728, %r17;
	mul.wide.s32 	%rd15, %r63, 8;
	add.s64 	%rd16, %rd14, %rd15;
	ld.global.nc.f64 	%fd566, [%rd16];
	ld.global.nc.f64 	%fd567, [%rd16+88];
$L__BB70_10:
	ld.param.u32 	%r122, [_Z32massMatrixMultiplyRegisterKernelILi8ELi12ELi1EEviPKdS1_S1_S1_Pd_param_0];
	setp.ge.s32 	%p7, %r2, %r122;
	add.f64 	%fd290, %fd73, %fd74;
	sub.f64 	%fd291, %fd73, %fd74;
	mul.f64 	%fd292, %fd290, %fd566;
	mul.f64 	%fd293, %fd291, %fd567;
	sub.f64 	%fd79, %fd292, %fd293;
	add.f64 	%fd80, %fd292, %fd293;
	fma.rn.f64 	%fd294, %fd25, %fd65, 0d0000000000000000;
	fma.rn.f64 	%fd295, %fd26, %fd66, 0d0000000000000000;
	fma.rn.f64 	%fd296, %fd27, %fd67, %fd294;
	fma.rn.f64 	%fd297, %fd28, %fd68, %fd295;
	fma.rn.f64 	%fd298, %fd29, %fd69, %fd296;
	fma.rn.f64 	%fd299, %fd30, %fd70, %fd297;
	fma.rn.f64 	%fd81, %fd31, %fd71, %fd298;
	fma.rn.f64 	%fd82, %fd32, %fd72, %fd299;
	mov.f64 	%fd568, 0d0000000000000000;
	mov.f64 	%fd569, %fd568;
	@%p7 bra 	$L__BB70_12;
	ld.param.u64 	%rd36, [_Z32massMatrixMultiplyRegisterKernelILi8ELi12ELi1EEviPKdS1_S1_S1_Pd_param_1];
	cvta.to.global.u64 	%rd17, %rd36;
	mad.lo.s32 	%r70, %r2, 1728, %r17;
	mul.wide.s32 	%rd18, %r70, 8;
	add.s64 	%rd19, %rd17, %rd18;
	ld.global.nc.f64 	%fd568, [%rd19+8];
	ld.global.nc.f64 	%fd569, [%rd19+80];
$L__BB70_12:
	ld.param.u32 	%r123, [_Z32massMatrixMultiplyRegisterKernelILi8ELi12ELi1EEviPKdS1_S1_S1_Pd_param_0];
	setp.ge.s32 	%p8, %r2, %r123;
	add.f64 	%fd301, %fd81, %fd82;
	sub.f64 	%fd302, %fd81, %fd82;
	mul.f64 	%fd303, %fd301, %fd568;
	mul.f64 	%fd304, %fd302, %fd569;
	sub.f64 	%fd87, %fd303, %fd304;
	add.f64 	%fd88, %fd303, %fd304;
	fma.rn.f64 	%fd305, %fd33, %fd65, 0d0000000000000000;
	fma.rn.f64 	%fd306, %fd34, %fd66, 0d0000000000000000;
	fma.rn.f64 	%fd307, %fd35, %fd67, %fd305;
	fma.rn.f64 	%fd308, %fd36, %fd68, %fd306;
	fma.rn.f64 	%fd309, %fd37, %fd69, %fd307;
	fma.rn.f64 	%fd310, %fd38, %fd70, %fd308;
	fma.rn.f64 	%fd89, %fd39, %fd71, %fd309;
	fma.rn.f64 	%fd90, %fd40, %fd72, %fd310;
	mov.f64 	%fd570, 0d0000000000000000;
	mov.f64 	%fd571, %fd570;
	@%p8 bra 	$L__BB70_14;
	ld.param.u64 	%rd37, [_Z32massMatrixMultiplyRegisterKernelILi8ELi12ELi1EEviPKdS1_S1_S1_Pd_param_1];
	cvta.to.global.u64 	%rd20, %rd37;
	mad.lo.s32 	%r77, %r2, 1728, %r17;
	mul.wide.s32 	%rd21, %r77, 8;
	add.s64 	%rd22, %rd20, %rd21;
	ld.global.nc.f64 	%fd570, [%rd22+16];
	ld.global.nc.f64 	%fd571, [%rd22+72];
$L__BB70_14:
	ld.param.u32 	%r124, [_Z32massMatrixMultiplyRegisterKernelILi8ELi12ELi1EEviPKdS1_S1_S1_Pd_param_0];
	setp.ge.s32 	%p9, %r2, %r124;
	add.f64 	%fd312, %fd89, %fd90;
	sub.f64 	%fd313, %fd89, %fd90;
	mul.f64 	%fd314, %fd312, %fd570;
	mul.f64 	%fd315, %fd313, %fd571;
	sub.f64 	%fd95, %fd314, %fd315;
	add.f64 	%fd96, %fd314, %fd315;
	fma.rn.f64 	%fd316, %fd41, %fd65, 0d0000000000000000;
	fma.rn.f64 	%fd317, %fd42, %fd66, 0d0000000000000000;
	fma.rn.f64 	%fd318, %fd43, %fd67, %fd316;
	fma.rn.f64 	%fd319, %fd44, %fd68, %fd317;
	fma.rn.f64 	%fd320, %fd45, %fd69, %fd318;
	fma.rn.f64 	%fd321, %fd46, %fd70, %fd319;
	fma.rn.f64 	%fd97, %fd47, %fd71, %fd320;
	fma.rn.f64 	%fd98, %fd48, %fd72, %fd321;
	mov.f64 	%fd572, 0d0000000000000000;
	mov.f64 	%fd573, %fd572;
	@%p9 bra 	$L__BB70_16;
	ld.param.u64 	%rd38, [_Z32massMatrixMultiplyRegisterKernelILi8ELi12ELi1EEviPKdS1_S1_S1_Pd_param_1];
	cvta.to.global.u64 	%rd23, %rd38;
	mad.lo.s32 	%r84, %r2, 1728, %r17;
	mul.wide.s32 	%rd24, %r84, 8;
	add.s64 	%rd25, %rd23, %rd24;
	ld.global.nc.f64 	%fd572, [%rd25+24];
	ld.global.nc.f64 	%fd573, [%rd25+64];
$L__BB70_16:
	ld.param.u32 	%r125, [_Z32massMatrixMultiplyRegisterKernelILi8ELi12ELi1EEviPKdS1_S1_S1_Pd_param_0];
	setp.ge.s32 	%p10, %r2, %r125;
	add.f64 	%fd323, %fd97, %fd98;
	sub.f64 	%fd324, %fd97, %fd98;
	mul.f64 	%fd325, %fd323, %fd572;
	mul.f64 	%fd326, %fd324, %fd573;
	sub.f64 	%fd103, %fd325, %fd326;
	add.f64 	%fd104, %fd325, %fd326;
	fma.rn.f64 	%fd327, %fd49, %fd65, 0d0000000000000000;
	fma.rn.f64 	%fd328, %fd50, %fd66, 0d0000000000000000;
	fma.rn.f64 	%fd329, %fd51, %fd67, %fd327;
	fma.rn.f64 	%fd330, %fd52, %fd68, %fd328;
	fma.rn.f64 	%fd331, %fd53, %fd69, %fd329;
	fma.rn.f64 	%fd332, %fd54, %fd70, %fd330;
	fma.rn.f64 	%fd105, %fd55, %fd71, %fd331;
	fma.rn.f64 	%fd106, %fd56, %fd72, %fd332;
	mov.f64 	%fd574, 0d0000000000000000;
	mov.f64 	%fd575, %fd574;
	@%p10 bra 	$L__BB70_18;
	ld.param.u64 	%rd39, [_Z32massMatrixMultiplyRegisterKernelILi8ELi12ELi1EEviPKdS1_S1_S1_Pd_param_1];
	cvta.to.global.u64 	%rd26, %rd39;
	mad.lo.s32 	%r91, %r2, 1728, %r17;
	mul.wide.s32 	%rd27, %r91, 8;
	add.s64 	%rd28, %rd26, %rd27;
	ld.global.nc.f64 	%fd574, [%rd28+32];
	ld.global.nc.f64 	%fd575, [%rd28+56];
$L__BB70_18:
	ld.param.u32 	%r126, [_Z32massMatrixMultiplyRegisterKernelILi8ELi12ELi1EEviPKdS1_S1_S1_Pd_param_0];
	setp.ge.s32 	%p11, %r2, %r126;
	add.f64 	%fd334, %fd105, %fd106;
	sub.f64 	%fd335, %fd105, %fd106;
	mul.f64 	%fd336, %fd334, %fd574;
	mul.f64 	%fd337, %fd335, %fd575;
	sub.f64 	%fd111, %fd336, %fd337;
	add.f64 	%fd112, %fd336, %fd337;
	fma.rn.f64 	%fd338, %fd57, %fd65, 0d0000000000000000;
	fma.rn.f64 	%fd339, %fd58, %fd66, 0d0000000000000000;
	fma.rn.f64 	%fd340, %fd59, %fd67, %fd338;
	fma.rn.f64 	%fd341, %fd60, %fd68, %fd339;
	fma.rn.f64 	%fd342, %fd61, %fd69, %fd340;
	fma.rn.f64 	%fd343, %fd62, %fd70, %fd341;
	fma.rn.f64 	%fd113, %fd63, %fd71, %fd342;
	fma.rn.f64 	%fd114, %fd64, %fd72, %fd343;
	mov.f64 	%fd576, 0d0000000000000000;
	mov.f64 	%fd577, %fd576;
	@%p11 bra 	$L__BB70_20;
	ld.param.u64 	%rd40, [_Z32massMatrixMultiplyRegisterKernelILi8ELi12ELi1EEviPKdS1_S1_S1_Pd_param_1];
	cvta.to.global.u64 	%rd29, %rd40;
	mad.lo.s32 	%r98, %r2, 1728, %r17;
	mul.wide.s32 	%rd30, %r98, 8;
	add.s64 	%rd31, %rd29, %rd30;
	ld.global.nc.f64 	%fd576, [%rd31+40];
	ld.global.nc.f64 	%fd577, [%rd31+48];
$L__BB70_20:
	add.f64 	%fd344, %fd113, %fd114;
	sub.f64 	%fd345, %fd113, %fd114;
	mul.f64 	%fd346, %fd344, %fd576;
	mul.f64 	%fd347, %fd345, %fd577;
	sub.f64 	%fd348, %fd346, %fd347;
	add.f64 	%fd349, %fd346, %fd347;
	fma.rn.f64 	%fd350, %fd17, %fd80, 0d0000000000000000;
	fma.rn.f64 	%fd351, %fd18, %fd79, 0d0000000000000000;
	fma.rn.f64 	%fd352, %fd25, %fd88, %fd350;
	fma.rn.f64 	%fd353, %fd26, %fd87, %fd351;
	fma.rn.f64 	%fd354, %fd33, %fd96, %fd352;
	fma.rn.f64 	%fd355, %fd34, %fd95, %fd353;
	fma.rn.f64 	%fd356, %fd41, %fd104, %fd354;
	fma.rn.f64 	%fd357, %fd42, %fd103, %fd355;
	fma.rn.f64 	%fd358, %fd49, %fd112, %fd356;
	fma.rn.f64 	%fd359, %fd50, %fd111, %fd357;
	fma.rn.f64 	%fd360, %fd57, %fd349, %fd358;
	fma.rn.f64 	%fd361, %fd58, %fd348, %fd359;
	sub.f64 	%fd362, %fd360, %fd361;
	st.shared.f64 	[%r16+56], %fd362;
	add.f64 	%fd363, %fd360, %fd361;
	st.shared.f64 	[%r16], %fd363;
	fma.rn.f64 	%fd364, %fd19, %fd80, 0d0000000000000000;
	fma.rn.f64 	%fd365, %fd20, %fd79, 0d0000000000000000;
	fma.rn.f64 	%fd366, %fd27, %fd88, %fd364;
	fma.rn.f64 	%fd367, %fd28, %fd87, %fd365;
	fma.rn.f64 	%fd368, %fd35, %fd96, %fd366;
	fma.rn.f64 	%fd369, %fd36, %fd95, %fd367;
	fma.rn.f64 	%fd370, %fd43, %fd104, %fd368;
	fma.rn.f64 	%fd371, %fd44, %fd103, %fd369;
	fma.rn.f64 	%fd372, %fd51, %fd112, %fd370;
	fma.rn.f64 	%fd373, %fd52, %fd111, %fd371;
	fma.rn.f64 	%fd374, %fd59, %fd349, %fd372;
	fma.rn.f64 	%fd375, %fd60, %fd348, %fd373;
	sub.f64 	%fd376, %fd374, %fd375;
	st.shared.f64 	[%r16+48], %fd376;
	add.f64 	%fd377, %fd374, %fd375;
	st.shared.f64 	[%r16+8], %fd377;
	fma.rn.f64 	%fd378, %fd21, %fd80, 0d0000000000000000;
	fma.rn.f64 	%fd379, %fd22, %fd79, 0d0000000000000000;
	fma.rn.f64 	%fd380, %fd29, %fd88, %fd378;
	fma.rn.f64 	%fd381, %fd30, %fd87, %fd379;
	fma.rn.f64 	%fd382, %fd37, %fd96, %fd380;
	fma.rn.f64 	%fd383, %fd38, %fd95, %fd381;
	fma.rn.f64 	%fd384, %fd45, %fd104, %fd382;
	fma.rn.f64 	%fd385, %fd46, %fd103, %fd383;
	fma.rn.f64 	%fd386, %fd53, %fd112, %fd384;
	fma.rn.f64 	%fd387, %fd54, %fd111, %fd385;
	fma.rn.f64 	%fd388, %fd61, %fd349, %fd386;
	fma.rn.f64 	%fd389, %fd62, %fd348, %fd387;
	sub.f64 	%fd390, %fd388, %fd389;
	st.shared.f64 	[%r16+40], %fd390;
	add.f64 	%fd391, %fd388, %fd389;
	st.shared.f64 	[%r16+16], %fd391;
	fma.rn.f64 	%fd392, %fd23, %fd80, 0d0000000000000000;
	fma.rn.f64 	%fd393, %fd24, %fd79, 0d0000000000000000;
	fma.rn.f64 	%fd394, %fd31, %fd88, %fd392;
	fma.rn.f64 	%fd395, %fd32, %fd87, %fd393;
	fma.rn.f64 	%fd396, %fd39, %fd96, %fd394;
	fma.rn.f64 	%fd397, %fd40, %fd95, %fd395;
	fma.rn.f64 	%fd398, %fd47, %fd104, %fd396;
	fma.rn.f64 	%fd399, %fd48, %fd103, %fd397;
	fma.rn.f64 	%fd400, %fd55, %fd112, %fd398;
	fma.rn.f64 	%fd401, %fd56, %fd111, %fd399;
	fma.rn.f64 	%fd402, %fd63, %fd349, %fd400;
	fma.rn.f64 	%fd403, %fd64, %fd348, %fd401;
	sub.f64 	%fd404, %fd402, %fd403;
	st.shared.f64 	[%r16+32], %fd404;
	add.f64 	%fd405, %fd402, %fd403;
	st.shared.f64 	[%r16+24], %fd405;
	add.s32 	%r18, %r130, 64;
	setp.lt.u32 	%p12, %r130, 80;
	mov.u32 	%r130, %r18;
	@%p12 bra 	$L__BB70_8;
$L__BB70_21:
	mov.u32 	%r132, %tid.x;
	setp.gt.u32 	%p13, %r132, 95;
	bar.sync 	0;
	@%p13 bra 	$L__BB70_24;
	mov.u32 	%r99, %tid.y;
	shr.u32 	%r100, %r132, 3;
	mul.lo.s32 	%r101, %r100, 1248;
	mad.lo.s32 	%r102, %r99, 14976, %r101;
	shl.b32 	%r103, %r132, 3;
	and.b32  	%r104, %r103, 56;
	add.s32 	%r105, %r102, %r104;
	mov.u32 	%r106, _ZZ32massMatrixMultiplyRegisterKernelILi8ELi12ELi1EEviPKdS1_S1_S1_PdE6s_tmp1;
	add.s32 	%r107, %r105, %r106;
	add.s32 	%r131, %r107, 624;
$L__BB70_23:
	ld.shared.f64 	%fd406, [%r131+-624];
	ld.shared.f64 	%fd407, [%r131+520];
	add.f64 	%fd408, %fd406, %fd407;
	sub.f64 	%fd409, %fd406, %fd407;
	ld.shared.f64 	%fd410, [%r131+-520];
	ld.shared.f64 	%fd411, [%r131+416];
	add.f64 	%fd412, %fd410, %fd411;
	sub.f64 	%fd413, %fd410, %fd411;
	ld.shared.f64 	%fd414, [%r131+-416];
	ld.shared.f64 	%fd415, [%r131+312];
	add.f64 	%fd416, %fd414, %fd415;
	sub.f64 	%fd417, %fd414, %fd415;
	ld.shared.f64 	%fd418, [%r131+-312];
	ld.shared.f64 	%fd419, [%r131+208];
	add.f64 	%fd420, %fd418, %fd419;
	sub.f64 	%fd421, %fd418, %fd419;
	ld.shared.f64 	%fd422, [%r131+-208];
	ld.shared.f64 	%fd423, [%r131+104];
	add.f64 	%fd424, %fd422, %fd423;
	sub.f64 	%fd425, %fd422, %fd423;
	ld.shared.f64 	%fd426, [%r131+-104];
	ld.shared.f64 	%fd427, [%r131];
	add.f64 	%fd428, %fd426, %fd427;
	sub.f64 	%fd429, %fd426, %fd427;
	fma.rn.f64 	%fd430, %fd17, %fd408, 0d0000000000000000;
	fma.rn.f64 	%fd431, %fd18, %fd409, 0d0000000000000000;
	fma.rn.f64 	%fd432, %fd25, %fd412, %fd430;
	fma.rn.f64 	%fd433, %fd26, %fd413, %fd431;
	fma.rn.f64 	%fd434, %fd33, %fd416, %fd432;
	fma.rn.f64 	%fd435, %fd34, %fd417, %fd433;
	fma.rn.f64 	%fd436, %fd41, %fd420, %fd434;
	fma.rn.f64 	%fd437, %fd42, %fd421, %fd435;
	fma.rn.f64 	%fd438, %fd49, %fd424, %fd436;
	fma.rn.f64 	%fd439, %fd50, %fd425, %fd437;
	fma.rn.f64 	%fd440, %fd57, %fd428, %fd438;
	fma.rn.f64 	%fd441, %fd58, %fd429, %fd439;
	sub.f64 	%fd442, %fd440, %fd441;
	st.shared.f64 	[%r131+104], %fd442;
	add.f64 	%fd443, %fd440, %fd441;
	st.shared.f64 	[%r131+-624], %fd443;
	fma.rn.f64 	%fd444, %fd19, %fd408, 0d0000000000000000;
	fma.rn.f64 	%fd445, %fd20, %fd409, 0d0000000000000000;
	fma.rn.f64 	%fd446, %fd27, %fd412, %fd444;
	fma.rn.f64 	%fd447, %fd28, %fd413, %fd445;
	fma.rn.f64 	%fd448, %fd35, %fd416, %fd446;
	fma.rn.f64 	%fd449, %fd36, %fd417, %fd447;
	fma.rn.f64 	%fd450, %fd43, %fd420, %fd448;
	fma.rn.f64 	%fd451, %fd44, %fd421, %fd449;
	fma.rn.f64 	%fd452, %fd51, %fd424, %fd450;
	fma.rn.f64 	%fd453, %fd52, %fd425, %fd451;
	fma.rn.f64 	%fd454, %fd59, %fd428, %fd452;
	fma.rn.f64 	%fd455, %fd60, %fd429, %fd453;
	sub.f64 	%fd456, %fd454, %fd455;
	st.shared.f64 	[%r131], %fd456;
	add.f64 	%fd457, %fd454, %fd455;
	st.shared.f64 	[%r131+-520], %fd457;
	fma.rn.f64 	%fd458, %fd21, %fd408, 0d0000000000000000;
	fma.rn.f64 	%fd459, %fd22, %fd409, 0d0000000000000000;
	fma.rn.f64 	%fd460, %fd29, %fd412, %fd458;
	fma.rn.f64 	%fd461, %fd30, %fd413, %fd459;
	fma.rn.f64 	%fd462, %fd37, %fd416, %fd460;
	fma.rn.f64 	%fd463, %fd38, %fd417, %fd461;
	fma.rn.f64 	%fd464, %fd45, %fd420, %fd462;
	fma.rn.f64 	%fd465, %fd46, %fd421, %fd463;
	fma.rn.f64 	%fd466, %fd53, %fd424, %fd464;
	fma.rn.f64 	%fd467, %fd54, %fd425, %fd465;
	fma.rn.f64 	%fd468, %fd61, %fd428, %fd466;
	fma.rn.f64 	%fd469, %fd62, %fd429, %fd467;
	sub.f64 	%fd470, %fd468, %fd469;
	st.shared.f64 	[%r131+-104], %fd470;
	add.f64 	%fd471, %fd468, %fd469;
	st.shared.f64 	[%r131+-416], %fd471;
	fma.rn.f64 	%fd472, %fd23, %fd408, 0d0000000000000000;
	fma.rn.f64 	%fd473, %fd24, %fd409, 0d0000000000000000;
	fma.rn.f64 	%fd474, %fd31, %fd412, %fd472;
	fma.rn.f64 	%fd475, %fd32, %fd413, %fd473;
	fma.rn.f64 	%fd476, %fd39, %fd416, %fd474;
	fma.rn.f64 	%fd477, %fd40, %fd417, %fd475;
	fma.rn.f64 	%fd478, %fd47, %fd420, %fd476;
	fma.rn.f64 	%fd479, %fd48, %fd421, %fd477;
	fma.rn.f64 	%fd480, %fd55, %fd424, %fd478;
	fma.rn.f64 	%fd481, %fd56, %fd425, %fd479;
	fma.rn.f64 	%fd482, %fd63, %fd428, %fd480;
	fma.rn.f64 	%fd483, %fd64, %fd429, %fd481;
	sub.f64 	%fd484, %fd482, %fd483;
	st.shared.f64 	[%r131+-208], %fd484;
	add.f64 	%fd485, %fd482, %fd483;
	st.shared.f64 	[%r131+-312], %fd485;
	add.s32 	%r23, %r132, 64;
	add.s32 	%r131, %r131, 9984;
	setp.lt.u32 	%p14, %r132, 32;
	mov.u32 	%r132, %r23;
	@%p14 bra 	$L__BB70_23;
$L__BB70_24:
	ld.param.u32 	%r127, [_Z32massMatrixMultiplyRegisterKernelILi8ELi12ELi1EEviPKdS1_S1_S1_Pd_param_0];
	mov.u32 	%r108, %ctaid.x;
	mov.u32 	%r109, %tid.y;
	add.s32 	%r25, %r108, %r109;
	setp.ge.s32 	%p15, %r25, %r127;
	bar.sync 	0;
	mov.u32 	%r110, _ZZ32massMatrixMultiplyRegisterKernelILi8ELi12ELi1EEviPKdS1_S1_S1_PdE6s_tmp1;
	mad.lo.s32 	%r111, %r109, 14976, %r110;
	mov.u32 	%r112, %tid.x;
	shr.u32 	%r113, %r112, 3;
	mad.lo.s32 	%r114, %r113, 104, %r111;
	shl.b32 	%r115, %r112, 3;
	and.b32  	%r116, %r115, 56;
	add.s32 	%r117, %r114, %r116;
	ld.shared.f64 	%fd486, [%r117];
	ld.shared.f64 	%fd487, [%r117+13728];
	add.f64 	%fd488, %fd486, %fd487;
	sub.f64 	%fd489, %fd486, %fd487;
	ld.shared.f64 	%fd490, [%r117+1248];
	ld.shared.f64 	%fd491, [%r117+12480];
	add.f64 	%fd492, %fd490, %fd491;
	sub.f64 	%fd493, %fd490, %fd491;
	ld.shared.f64 	%fd494, [%r117+2496];
	ld.shared.f64 	%fd495, [%r117+11232];
	add.f64 	%fd496, %fd494, %fd495;
	sub.f64 	%fd497, %fd494, %fd495;
	ld.shared.f64 	%fd498, [%r117+3744];
	ld.shared.f64 	%fd499, [%r117+9984];
	add.f64 	%fd500, %fd498, %fd499;
	sub.f64 	%fd501, %fd498, %fd499;
	ld.shared.f64 	%fd502, [%r117+4992];
	ld.shared.f64 	%fd503, [%r117+8736];
	add.f64 	%fd504, %fd502, %fd503;
	sub.f64 	%fd505, %fd502, %fd503;
	ld.shared.f64 	%fd506, [%r117+6240];
	ld.shared.f64 	%fd507, [%r117+7488];
	add.f64 	%fd508, %fd506, %fd507;
	sub.f64 	%fd509, %fd506, %fd507;
	fma.rn.f64 	%fd510, %fd17, %fd488, 0d0000000000000000;
	fma.rn.f64 	%fd511, %fd18, %fd489, 0d0000000000000000;
	fma.rn.f64 	%fd512, %fd25, %fd492, %fd510;
	fma.rn.f64 	%fd513, %fd26, %fd493, %fd511;
	fma.rn.f64 	%fd514, %fd33, %fd496, %fd512;
	fma.rn.f64 	%fd515, %fd34, %fd497, %fd513;
	fma.rn.f64 	%fd516, %fd41, %fd500, %fd514;
	fma.rn.f64 	%fd517, %fd42, %fd501, %fd515;
	fma.rn.f64 	%fd518, %fd49, %fd504, %fd516;
	fma.rn.f64 	%fd519, %fd50, %fd505, %fd517;
	fma.rn.f64 	%fd119, %fd57, %fd508, %fd518;
	fma.rn.f64 	%fd120, %fd58, %fd509, %fd519;
	fma.rn.f64 	%fd520, %fd19, %fd488, 0d0000000000000000;
	fma.rn.f64 	%fd521, %fd20, %fd489, 0d0000000000000000;
	fma.rn.f64 	%fd522, %fd27, %fd492, %fd520;
	fma.rn.f64 	%fd523, %fd28, %fd493, %fd521;
	fma.rn.f64 	%fd524, %fd35, %fd496, %fd522;
	fma.rn.f64 	%fd525, %fd36, %fd497, %fd523;
	fma.rn.f64 	%fd526, %fd43, %fd500, %fd524;
	fma.rn.f64 	%fd527, %fd44, %fd501, %fd525;
	fma.rn.f64 	%fd528, %fd51, %fd504, %fd526;
	fma.rn.f64 	%fd529, %fd52, %fd505, %fd527;
	fma.rn.f64 	%fd121, %fd59, %fd508, %fd528;
	fma.rn.f64 	%fd122, %fd60, %fd509, %fd529;
	fma.rn.f64 	%fd530, %fd21, %fd488, 0d0000000000000000;
	fma.rn.f64 	%fd531, %fd22, %fd489, 0d0000000000000000;
	fma.rn.f64 	%fd532, %fd29, %fd492, %fd530;
	fma.rn.f64 	%fd533, %fd30, %fd493, %fd531;
	fma.rn.f64 	%fd534, %fd37, %fd496, %fd532;
	fma.rn.f64 	%fd535, %fd38, %fd497, %fd533;
	fma.rn.f64 	%fd536, %fd45, %fd500, %fd534;
	fma.rn.f64 	%fd537, %fd46, %fd501, %fd535;
	fma.rn.f64 	%fd538, %fd53, %fd504, %fd536;
	fma.rn.f64 	%fd539, %fd54, %fd505, %fd537;
	fma.rn.f64 	%fd123, %fd61, %fd508, %fd538;
	fma.rn.f64 	%fd124, %fd62, %fd509, %fd539;
	fma.rn.f64 	%fd540, %fd23, %fd488, 0d0000000000000000;
	fma.rn.f64 	%fd541, %fd24, %fd489, 0d0000000000000000;
	fma.rn.f64 	%fd542, %fd31, %fd492, %fd540;
	fma.rn.f64 	%fd543, %fd32, %fd493, %fd541;
	fma.rn.f64 	%fd544, %fd39, %fd496, %fd542;
	fma.rn.f64 	%fd545, %fd40, %fd497, %fd543;
	fma.rn.f64 	%fd546, %fd47, %fd500, %fd544;
	fma.rn.f64 	%fd547, %fd48, %fd501, %fd545;
	fma.rn.f64 	%fd548, %fd55, %fd504, %fd546;
	fma.rn.f64 	%fd549, %fd56, %fd505, %fd547;
	fma.rn.f64 	%fd125, %fd63, %fd508, %fd548;
	fma.rn.f64 	%fd126, %fd64, %fd509, %fd549;
	@%p15 bra 	$L__BB70_26;
	ld.param.u64 	%rd41, [_Z32massMatrixMultiplyRegisterKernelILi8ELi12ELi1EEviPKdS1_S1_S1_Pd_param_5];
	shl.b32 	%r119, %r25, 9;
	add.s32 	%r120, %r112, %r119;
	cvta.to.global.u64 	%rd32, %rd41;
	mul.wide.s32 	%rd33, %r120, 8;
	add.s64 	%rd34, %rd32, %rd33;
	add.f64 	%fd550, %fd119, %fd120;
	st.global.f64 	[%rd34], %fd550;
	add.f64 	%fd551, %fd121, %fd122;
	st.global.f64 	[%rd34+512], %fd551;
	add.f64 	%fd552, %fd123, %fd124;
	st.global.f64 	[%rd34+1024], %fd552;
	add.f64 	%fd553, %fd125, %fd126;
	st.global.f64 	[%rd34+1536], %fd553;
	sub.f64 	%fd554, %fd125, %fd126;
	st.global.f64 	[%rd34+2048], %fd554;
	sub.f64 	%fd555, %fd123, %fd124;
	st.global.f64 	[%rd34+2560], %fd555;
	sub.f64 	%fd556, %fd121, %fd122;
	st.global.f64 	[%rd34+3072], %fd556;
	sub.f64 	%fd557, %fd119, %fd120;
	st.global.f64 	[%rd34+3584], %fd557;
$L__BB70_26:
	ret;

}
	// .globl	_Z32massMatrixMultiplyConstantKernelILi8ELi12ELi1EEviPKdS1_S1_S1_Pd
.visible .entry _Z32massMatrixMultiplyConstantKernelILi8ELi12ELi1EEviPKdS1_S1_S1_Pd(
	.param .u32 _Z32massMatrixMultiplyConstantKernelILi8ELi12ELi1EEviPKdS1_S1_S1_Pd_param_0,
	.param .u64 .ptr .align 1 _Z32massMatrixMultiplyConstantKernelILi8ELi12ELi1EEviPKdS1_S1_S1_Pd_param_1,
	.param .u64 .ptr .align 1 _Z32massMatrixMultiplyConstantKernelILi8ELi12ELi1EEviPKdS1_S1_S1_Pd_param_2,
	.param .u64 .ptr .align 1 _Z32massMatrixMultiplyConstantKernelILi8ELi12ELi1EEviPKdS1_S1_S1_Pd_param_3,
	.param .u64 .ptr .align 1 _Z32massMatrixMultiplyConstantKernelILi8ELi12ELi1EEviPKdS1_S1_S1_Pd_param_4,
	.param .u64 .ptr .align 1 _Z32massMatrixMultiplyConstantKernelILi8ELi12ELi1EEviPKdS1_S1_S1_Pd_param_5
)
{
	.reg .pred 	%p<15>;
	.reg .b16 	%rs<7>;
	.reg .b32 	%r<78>;
	.reg .b64 	%rd<35>;
	.reg .b64 	%fd<621>;
	// demoted variable
	.shared .align 8 .b8 _ZZ32massMatrixMultiplyConstantKernelILi8ELi12ELi1EEviPKdS1_S1_S1_PdE6s_tmp1[14976];
	ld.param.u32 	%r21, [_Z32massMatrixMultiplyConstantKernelILi8ELi12ELi1EEviPKdS1_S1_S1_Pd_param_0];
	ld.param.u64 	%rd2, [_Z32massMatrixMultiplyConstantKernelILi8ELi12ELi1EEviPKdS1_S1_S1_Pd_param_4];
	mov.u32 	%r77, %tid.x;
	mov.u32 	%r2, %tid.y;
	mov.u32 	%r22, %ctaid.x;
	add.s32 	%r3, %r22, %r2;
	and.b32  	%r4, %r77, 7;
	and.b32  	%r5, %r77, 1016;
	setp.ge.s32 	%p1, %r3, %r21;
	@%p1 bra 	$L__BB71_2;
	cvta.to.global.u64 	%rd4, %rd2;
	add.s32 	%r23, %r4, %r5;
	shl.b32 	%r24, %r3, 9;
	add.s32 	%r25, %r23, %r24;
	mul.wide.s32 	%rd5, %r25, 8;
	add.s64 	%rd6, %rd4, %rd5;
	ld.global.nc.f64 	%fd608, [%rd6];
	ld.global.nc.f64 	%fd607, [%rd6+512];
	ld.global.nc.f64 	%fd606, [%rd6+1024];
	ld.global.nc.f64 	%fd605, [%rd6+1536];
	ld.global.nc.f64 	%fd604, [%rd6+2048];
	ld.global.nc.f64 	%fd603, [%rd6+2560];
	ld.global.nc.f64 	%fd602, [%rd6+3072];
	ld.global.nc.f64 	%fd601, [%rd6+3584];
$L__BB71_2:
	bar.sync 	0;
	shr.u32 	%r6, %r77, 3;
	add.f64 	%fd119, %fd608, %fd601;
	sub.f64 	%fd120, %fd608, %fd601;
	add.f64 	%fd121, %fd607, %fd602;
	sub.f64 	%fd122, %fd607, %fd602;
	add.f64 	%fd123, %fd606, %fd603;
	sub.f64 	%fd124, %fd606, %fd603;
	add.f64 	%fd125, %fd605, %fd604;
	sub.f64 	%fd126, %fd605, %fd604;
	mov.u32 	%r26, _ZZ32massMatrixMultiplyConstantKernelILi8ELi12ELi1EEviPKdS1_S1_S1_PdE6s_tmp1;
	mad.lo.s32 	%r27, %r2, 14976, %r26;
	mad.lo.s32 	%r28, %r6, 104, %r27;
	shl.b32 	%r29, %r4, 3;
	add.s32 	%r30, %r28, %r29;
	ld.const.f64 	%fd127, [const_oddDofToQuad];
	fma.rn.f64 	%fd128, %fd127, %fd119, 0d0000000000000000;
	ld.const.f64 	%fd129, [const_evenDofToQuad];
	fma.rn.f64 	%fd130, %fd129, %fd120, 0d0000000000000000;
	ld.const.f64 	%fd17, [const_oddDofToQuad+8];
	fma.rn.f64 	%fd131, %fd17, %fd121, %fd128;
	ld.const.f64 	%fd18, [const_evenDofToQuad+8];
	fma.rn.f64 	%fd132, %fd18, %fd122, %fd130;
	ld.const.f64 	%fd133, [const_oddDofToQuad+16];
	fma.rn.f64 	%fd134, %fd133, %fd123, %fd131;
	ld.const.f64 	%fd135, [const_evenDofToQuad+16];
	fma.rn.f64 	%fd136, %fd135, %fd124, %fd132;
	ld.const.f64 	%fd19, [const_oddDofToQuad+24];
	fma.rn.f64 	%fd137, %fd19, %fd125, %fd134;
	ld.const.f64 	%fd20, [const_evenDofToQuad+24];
	fma.rn.f64 	%fd138, %fd20, %fd126, %fd136;
	sub.f64 	%fd139, %fd137, %fd138;
	st.shared.f64 	[%r30+13728], %fd139;
	add.f64 	%fd140, %fd138, %fd137;
	st.shared.f64 	[%r30], %fd140;
	ld.const.f64 	%fd21, [const_oddDofToQuad+32];
	fma.rn.f64 	%fd141, %fd21, %fd119, 0d0000000000000000;
	ld.const.f64 	%fd22, [const_evenDofToQuad+32];
	fma.rn.f64 	%fd142, %fd22, %fd120, 0d0000000000000000;
	ld.const.f64 	%fd23, [const_oddDofToQuad+40];
	fma.rn.f64 	%fd143, %fd23, %fd121, %fd141;
	ld.const.f64 	%fd24, [const_evenDofToQuad+40];
	fma.rn.f64 	%fd144, %fd24, %fd122, %fd142;
	ld.const.f64 	%fd145, [const_oddDofToQuad+48];
	fma.rn.f64 	%fd146, %fd145, %fd123, %fd143;
	ld.const.f64 	%fd25, [const_evenDofToQuad+48];
	fma.rn.f64 	%fd147, %fd25, %fd124, %fd144;
	ld.const.f64 	%fd26, [const_oddDofToQuad+56];
	fma.rn.f64 	%fd148, %fd26, %fd125, %fd146;
	ld.const.f64 	%fd27, [const_evenDofToQuad+56];
	fma.rn.f64 	%fd149, %fd27, %fd126, %fd147;
	sub.f64 	%fd150, %fd148, %fd149;
	st.shared.f64 	[%r30+12480], %fd150;
	add.f64 	%fd151, %fd149, %fd148;
	st.shared.f64 	[%r30+1248], %fd151;
	ld.const.f64 	%fd28, [const_oddDofToQuad+64];
	fma.rn.f64 	%fd152, %fd28, %fd119, 0d0000000000000000;
	ld.const.f64 	%fd29, [const_evenDofToQuad+64];
	fma.rn.f64 	%fd153, %fd29, %fd120, 0d0000000000000000;
	ld.const.f64 	%fd154, [const_oddDofToQuad+72];
	fma.rn.f64 	%fd155, %fd154, %fd121, %fd152;
	ld.const.f64 	%fd30, [const_evenDofToQuad+72];
	fma.rn.f64 	%fd156, %fd30, %fd122, %fd153;
	ld.const.f64 	%fd157, [const_oddDofToQuad+80];
	fma.rn.f64 	%fd158, %fd157, %fd123, %fd155;
	ld.const.f64 	%fd159, [const_evenDofToQuad+80];
	fma.rn.f64 	%fd160, %fd159, %fd124, %fd156;
	ld.const.f64 	%fd31, [const_oddDofToQuad+88];
	fma.rn.f64 	%fd161, %fd31, %fd125, %fd158;
	ld.const.f64 	%fd32, [const_evenDofToQuad+88];
	fma.rn.f64 	%fd162, %fd32, %fd126, %fd160;
	sub.f64 	%fd163, %fd161, %fd162;
	st.shared.f64 	[%r30+11232], %fd163;
	add.f64 	%fd164, %fd162, %fd161;
	st.shared.f64 	[%r30+2496], %fd164;
	ld.const.f64 	%fd33, [const_oddDofToQuad+96];
	fma.rn.f64 	%fd165, %fd33, %fd119, 0d0000000000000000;
	ld.const.f64 	%fd34, [const_evenDofToQuad+96];
	fma.rn.f64 	%fd166, %fd34, %fd120, 0d0000000000000000;
	ld.const.f64 	%fd167, [const_oddDofToQuad+104];
	fma.rn.f64 	%fd168, %fd167, %fd121, %fd165;
	ld.const.f64 	%fd35, [const_evenDofToQuad+104];
	fma.rn.f64 	%fd169, %fd35, %fd122, %fd166;
	ld.const.f64 	%fd36, [const_oddDofToQuad+112];
	fma.rn.f64 	%fd170, %fd36, %fd123, %fd168;
	ld.const.f64 	%fd37, [const_evenDofToQuad+112];
	fma.rn.f64 	%fd171, %fd37, %fd124, %fd169;
	ld.const.f64 	%fd38, [const_oddDofToQuad+120];
	fma.rn.f64 	%fd172, %fd38, %fd125, %fd170;
	ld.const.f64 	%fd39, [const_evenDofToQuad+120];
	fma.rn.f64 	%fd173, %fd39, %fd126, %fd171;
	sub.f64 	%fd174, %fd172, %fd173;
	st.shared.f64 	[%r30+9984], %fd174;
	add.f64 	%fd175, %fd173, %fd172;
	st.shared.f64 	[%r30+3744], %fd175;
	ld.const.f64 	%fd40, [const_oddDofToQuad+128];
	fma.rn.f64 	%fd176, %fd40, %fd119, 0d0000000000000000;
	ld.const.f64 	%fd41, [const_evenDofToQuad+128];
	fma.rn.f64 	%fd177, %fd41, %fd120, 0d0000000000000000;
	ld.const.f64 	%fd42, [const_oddDofToQuad+136];
	fma.rn.f64 	%fd178, %fd42, %fd121, %fd176;
	ld.const.f64 	%fd43, [const_evenDofToQuad+136];
	fma.rn.f64 	%fd179, %fd43, %fd122, %fd177;
	ld.const.f64 	%fd44, [const_oddDofToQuad+144];
	fma.rn.f64 	%fd180, %fd44, %fd123, %fd178;
	ld.const.f64 	%fd45, [const_evenDofToQuad+144];
	fma.rn.f64 	%fd181, %fd45, %fd124, %fd179;
	ld.const.f64 	%fd46, [const_oddDofToQuad+152];
	fma.rn.f64 	%fd182, %fd46, %fd125, %fd180;
	ld.const.f64 	%fd47, [const_evenDofToQuad+152];
	fma.rn.f64 	%fd183, %fd47, %fd126, %fd181;
	sub.f64 	%fd184, %fd182, %fd183;
	st.shared.f64 	[%r30+8736], %fd184;
	add.f64 	%fd185, %fd183, %fd182;
	st.shared.f64 	[%r30+4992], %fd185;
	ld.const.f64 	%fd48, [const_oddDofToQuad+160];
	fma.rn.f64 	%fd186, %fd48, %fd119, 0d0000000000000000;
	ld.const.f64 	%fd49, [const_evenDofToQuad+160];
	fma.rn.f64 	%fd187, %fd49, %fd120, 0d0000000000000000;
	ld.const.f64 	%fd50, [const_oddDofToQuad+168];
	fma.rn.f64 	%fd188, %fd50, %fd121, %fd186;
	ld.const.f64 	%fd51, [const_evenDofToQuad+168];
	fma.rn.f64 	%fd189, %fd51, %fd122, %fd187;
	ld.const.f64 	%fd52, [const_oddDofToQuad+176];
	fma.rn.f64 	%fd190, %fd52, %fd123, %fd188;
	ld.const.f64 	%fd53, [const_evenDofToQuad+176];
	fma.rn.f64 	%fd191, %fd53, %fd124, %fd189;
	ld.const.f64 	%fd54, [const_oddDofToQuad+184];
	fma.rn.f64 	%fd192, %fd54, %fd125, %fd190;
	ld.const.f64 	%fd55, [const_evenDofToQuad+184];
	fma.rn.f64 	%fd193, %fd55, %fd126, %fd191;
	sub.f64 	%fd194, %fd192, %fd193;
	st.shared.f64 	[%r30+7488], %fd194;
	add.f64 	%fd195, %fd193, %fd192;
	st.shared.f64 	[%r30+6240], %fd195;
	bar.sync 	0;
	setp.gt.u32 	%p2, %r77, 95;
	@%p2 bra 	$L__BB71_5;
	mul.lo.s32 	%r31, %r6, 1248;
	mad.lo.s32 	%r32, %r2, 14976, %r31;
	add.s32 	%r34, %r32, %r29;
	add.s32 	%r36, %r34, %r26;
	add.s32 	%r73, %r36, 624;
	mov.u32 	%r74, %r77;
$L__BB71_4:
	ld.shared.f64 	%fd196, [%r73+-624];
	ld.shared.f64 	%fd197, [%r73+104];
	add.f64 	%fd198, %fd196, %fd197;
	sub.f64 	%fd199, %fd196, %fd197;
	ld.shared.f64 	%fd200, [%r73+-520];
	ld.shared.f64 	%fd201, [%r73];
	add.f64 	%fd202, %fd200, %fd201;
	sub.f64 	%fd203, %fd200, %fd201;
	ld.shared.f64 	%fd204, [%r73+-416];
	ld.shared.f64 	%fd205, [%r73+-104];
	add.f64 	%fd206, %fd204, %fd205;
	sub.f64 	%fd207, %fd204, %fd205;
	ld.shared.f64 	%fd208, [%r73+-312];
	ld.shared.f64 	%fd209, [%r73+-208];
	add.f64 	%fd210, %fd208, %fd209;
	sub.f64 	%fd211, %fd208, %fd209;
	fma.rn.f64 	%fd213, %fd127, %fd198, 0d0000000000000000;
	fma.rn.f64 	%fd215, %fd129, %fd199, 0d0000000000000000;
	fma.rn.f64 	%fd216, %fd17, %fd202, %fd213;
	fma.rn.f64 	%fd217, %fd18, %fd203, %fd215;
	fma.rn.f64 	%fd219, %fd133, %fd206, %fd216;
	fma.rn.f64 	%fd221, %fd135, %fd207, %fd217;
	fma.rn.f64 	%fd222, %fd19, %fd210, %fd219;
	fma.rn.f64 	%fd223, %fd20, %fd211, %fd221;
	sub.f64 	%fd224, %fd222, %fd223;
	st.shared.f64 	[%r73+520], %fd224;
	add.f64 	%fd225, %fd223, %fd222;
	st.shared.f64 	[%r73+-624], %fd225;
	fma.rn.f64 	%fd226, %fd21, %fd198, 0d0000000000000000;
	fma.rn.f64 	%fd227, %fd22, %fd199, 0d0000000000000000;
	fma.rn.f64 	%fd228, %fd23, %fd202, %fd226;
	fma.rn.f64 	%fd229, %fd24, %fd203, %fd227;
	fma.rn.f64 	%fd231, %fd145, %fd206, %fd228;
	fma.rn.f64 	%fd232, %fd25, %fd207, %fd229;
	fma.rn.f64 	%fd233, %fd26, %fd210, %fd231;
	fma.rn.f64 	%fd234, %fd27, %fd211, %fd232;
	sub.f64 	%fd235, %fd233, %fd234;
	st.shared.f64 	[%r73+416], %fd235;
	add.f64 	%fd236, %fd234, %fd233;
	st.shared.f64 	[%r73+-520], %fd236;
	fma.rn.f64 	%fd237, %fd28, %fd198, 0d0000000000000000;
	fma.rn.f64 	%fd238, %fd29, %fd199, 0d0000000000000000;
	fma.rn.f64 	%fd240, %fd154, %fd202, %fd237;
	fma.rn.f64 	%fd241, %fd30, %fd203, %fd238;
	fma.rn.f64 	%fd243, %fd157, %fd206, %fd240;
	fma.rn.f64 	%fd245, %fd159, %fd207, %fd241;
	fma.rn.f64 	%fd246, %fd31, %fd210, %fd243;
	fma.rn.f64 	%fd247, %fd32, %fd211, %fd245;
	sub.f64 	%fd248, %fd246, %fd247;
	st.shared.f64 	[%r73+312], %fd248;
	add.f64 	%fd249, %fd247, %fd246;
	st.shared.f64 	[%r73+-416], %fd249;
	fma.rn.f64 	%fd250, %fd33, %fd198, 0d0000000000000000;
	fma.rn.f64 	%fd251, %fd34, %fd199, 0d0000000000000000;
	fma.rn.f64 	%fd253, %fd167, %fd202, %fd250;
	fma.rn.f64 	%fd254, %fd35, %fd203, %fd251;
	fma.rn.f64 	%fd255, %fd36, %fd206, %fd253;
	fma.rn.f64 	%fd256, %fd37, %fd207, %fd254;
	fma.rn.f64 	%fd257, %fd38, %fd210, %fd255;
	fma.rn.f64 	%fd258, %fd39, %fd211, %fd256;
	sub.f64 	%fd259, %fd257, %fd258;
	st.shared.f64 	[%r73+208], %fd259;
	add.f64 	%fd260, %fd258, %fd257;
	st.shared.f64 	[%r73+-312], %fd260;
	fma.rn.f64 	%fd261, %fd40, %fd198, 0d0000000000000000;
	fma.rn.f64 	%fd262, %fd41, %fd199, 0d0000000000000000;
	fma.rn.f64 	%fd263, %fd42, %fd202, %fd261;
	fma.rn.f64 	%fd264, %fd43, %fd203, %fd262;
	fma.rn.f64 	%fd265, %fd44, %fd206, %fd263;
	fma.rn.f64 	%fd266, %fd45, %fd207, %fd264;
	fma.rn.f64 	%fd267, %fd46, %fd210, %fd265;
	fma.rn.f64 	%fd268, %fd47, %fd211, %fd266;
	sub.f64 	%fd269, %fd267, %fd268;
	st.shared.f64 	[%r73+104], %fd269;
	add.f64 	%fd270, %fd268, %fd267;
	st.shared.f64 	[%r73+-208], %fd270;
	fma.rn.f64 	%fd271, %fd48, %fd198, 0d0000000000000000;
	fma.rn.f64 	%fd272, %fd49, %fd199, 0d0000000000000000;
	fma.rn.f64 	%fd273, %fd50, %fd202, %fd271;
	fma.rn.f64 	%fd274, %fd51, %fd203, %fd272;
	fma.rn.f64 	%fd275, %fd52, %fd206, %fd273;
	fma.rn.f64 	%fd276, %fd53, %fd207, %fd274;
	fma.rn.f64 	%fd277, %fd54, %fd210, %fd275;
	fma.rn.f64 	%fd278, %fd55, %fd211, %fd276;
	sub.f64 	%fd279, %fd277, %fd278;
	st.shared.f64 	[%r73], %fd279;
	add.f64 	%fd280, %fd278, %fd277;
	st.shared.f64 	[%r73+-104], %fd280;
	add.s32 	%r10, %r74, 64;
	add.s32 	%r73, %r73, 9984;
	setp.lt.u32 	%p3, %r74, 32;
	mov.u32 	%r74, %r10;
	@%p3 bra 	$L__BB71_4;
$L__BB71_5:
	bar.sync 	0;
	setp.gt.u32 	%p4, %r77, 143;
	@%p4 bra 	$L__BB71_20;
	ld.const.f64 	%fd292, [const_evenDofToQuad];
	ld.const.f64 	%fd296, [const_oddDofToQuad+16];
	ld.const.f64 	%fd298, [const_evenDofToQuad+16];
	ld.const.f64 	%fd309, [const_oddDofToQuad+48];
	ld.const.f64 	%fd319, [const_oddDofToQuad+72];
	ld.const.f64 	%fd322, [const_oddDofToQuad+80];
	ld.const.f64 	%fd324, [const_evenDofToQuad+80];
	ld.const.f64 	%fd333, [const_oddDofToQuad+104];
	mov.u32 	%r75, %r77;
$L__BB71_7:
	setp.ge.s32 	%p5, %r3, %r21;
	cvt.u16.u32 	%rs1, %r75;
	mul.lo.s16 	%rs2, %rs1, 171;
	shr.u16 	%rs3, %rs2, 11;
	mul.lo.s16 	%rs4, %rs3, 12;
	sub.s16 	%rs5, %rs1, %rs4;
	mul.wide.u16 	%r40, %rs3, 1248;
	add.s32 	%r41, %r27, %r40;
	and.b16  	%rs6, %rs5, 255;
	mul.wide.u16 	%r42, %rs6, 104;
	add.s32 	%r13, %r41, %r42;
	ld.shared.f64 	%fd282, [%r13];
	ld.shared.f64 	%fd283, [%r13+56];
	add.f64 	%fd56, %fd282, %fd283;
	sub.f64 	%fd57, %fd282, %fd283;
	ld.shared.f64 	%fd284, [%r13+8];
	ld.shared.f64 	%fd285, [%r13+48];
	add.f64 	%fd58, %fd284, %fd285;
	sub.f64 	%fd59, %fd284, %fd285;
	ld.shared.f64 	%fd286, [%r13+16];
	ld.shared.f64 	%fd287, [%r13+40];
	add.f64 	%fd60, %fd286, %fd287;
	sub.f64 	%fd61, %fd286, %fd287;
	ld.shared.f64 	%fd288, [%r13+24];
	ld.shared.f64 	%fd289, [%r13+32];
	add.f64 	%fd62, %fd288, %fd289;
	sub.f64 	%fd63, %fd288, %fd289;
	mov.b32 	%r43, {%rs6, %rs3};
	mov.b32 	%r44, 0;
	mov.b32 	%r45, 36876;
	dp2a.lo.u32.u32 	%r14, %r43, %r45, %r44;
	fma.rn.f64 	%fd291, %fd127, %fd56, 0d0000000000000000;
	fma.rn.f64 	%fd293, %fd292, %fd57, 0d0000000000000000;
	fma.rn.f64 	%fd294, %fd17, %fd58, %fd291;
	fma.rn.f64 	%fd295, %fd18, %fd59, %fd293;
	fma.rn.f64 	%fd297, %fd296, %fd60, %fd294;
	fma.rn.f64 	%fd299, %fd298, %fd61, %fd295;
	fma.rn.f64 	%fd64, %fd19, %fd62, %fd297;
	fma.rn.f64 	%fd65, %fd20, %fd63, %fd299;
	mov.f64 	%fd609, 0d0000000000000000;
	mov.f64 	%fd610, %fd609;
	@%p5 bra 	$L__BB71_9;
	ld.param.u64 	%rd28, [_Z32massMatrixMultiplyConstantKernelILi8ELi12ELi1EEviPKdS1_S1_S1_Pd_param_1];
	cvta.to.global.u64 	%rd7, %rd28;
	mad.lo.s32 	%r46, %r3, 1728, %r14;
	mul.wide.s32 	%rd8, %r46, 8;
	add.s64 	%rd9, %rd7, %rd8;
	ld.global.nc.f64 	%fd609, [%rd9];
	ld.global.nc.f64 	%fd610, [%rd9+88];
$L__BB71_9:
	add.f64 	%fd301, %fd64, %fd65;
	sub.f64 	%fd302, %fd64, %fd65;
	mul.f64 	%fd303, %fd301, %fd609;
	mul.f64 	%fd304, %fd302, %fd610;
	sub.f64 	%fd70, %fd303, %fd304;
	add.f64 	%fd71, %fd303, %fd304;
	fma.rn.f64 	%fd305, %fd21, %fd56, 0d0000000000000000;
	fma.rn.f64 	%fd306, %fd22, %fd57, 0d0000000000000000;
	fma.rn.f64 	%fd307, %fd23, %fd58, %fd305;
	fma.rn.f64 	%fd308, %fd24, %fd59, %fd306;
	fma.rn.f64 	%fd310, %fd309, %fd60, %fd307;
	fma.rn.f64 	%fd311, %fd25, %fd61, %fd308;
	fma.rn.f64 	%fd72, %fd26, %fd62, %fd310;
	fma.rn.f64 	%fd73, %fd27, %fd63, %fd311;
	mov.f64 	%fd611, 0d0000000000000000;
	mov.f64 	%fd612, %fd611;
	@%p5 bra 	$L__BB71_11;
	ld.param.u64 	%rd29, [_Z32massMatrixMultiplyConstantKernelILi8ELi12ELi1EEviPKdS1_S1_S1_Pd_param_1];
	cvta.to.global.u64 	%rd10, %rd29;
	mad.lo.s32 	%r47, %r3, 1728, %r14;
	mul.wide.s32 	%rd11, %r47, 8;
	add.s64 	%rd12, %rd10, %rd11;
	ld.global.nc.f64 	%fd611, [%rd12+8];
	ld.global.nc.f64 	%fd612, [%rd12+80];
$L__BB71_11:
	add.f64 	%fd313, %fd72, %fd73;
	sub.f64 	%fd314, %fd72, %fd73;
	mul.f64 	%fd315, %fd313, %fd611;
	mul.f64 	%fd316, %fd314, %fd612;
	sub.f64 	%fd78, %fd315, %fd316;
	add.f64 	%fd79, %fd315, %fd316;
	fma.rn.f64 	%fd317, %fd28, %fd56, 0d0000000000000000;
	fma.rn.f64 	%fd318, %fd29, %fd57, 0d0000000000000000;
	fma.rn.f64 	%fd320, %fd319, %fd58, %fd317;
	fma.rn.f64 	%fd321, %fd30, %fd59, %fd318;
	fma.rn.f64 	%fd323, %fd322, %fd60, %fd320;
	fma.rn.f64 	%fd325, %fd324, %fd61, %fd321;
	fma.rn.f64 	%fd80, %fd31, %fd62, %fd323;
	fma.rn.f64 	%fd81, %fd32, %fd63, %fd325;
	mov.f64 	%fd613, 0d0000000000000000;
	mov.f64 	%fd614, %fd613;
	@%p5 bra 	$L__BB71_13;
	ld.param.u64 	%rd30, [_Z32massMatrixMultiplyConstantKernelILi8ELi12ELi1EEviPKdS1_S1_S1_Pd_param_1];
	cvta.to.global.u64 	%rd13, %rd30;
	mad.lo.s32 	%r48, %r3, 1728, %r14;
	mul.wide.s32 	%rd14, %r48, 8;
	add.s64 	%rd15, %rd13, %rd14;
	ld.global.nc.f64 	%fd613, [%rd15+16];
	ld.global.nc.f64 	%fd614, [%rd15+72];
$L__BB71_13:
	add.f64 	%fd327, %fd80, %fd81;
	sub.f64 	%fd328, %fd80, %fd81;
	mul.f64 	%fd329, %fd327, %fd613;
	mul.f64 	%fd330, %fd328, %fd614;
	sub.f64 	%fd86, %fd329, %fd330;
	add.f64 	%fd87, %fd329, %fd330;
	fma.rn.f64 	%fd331, %fd33, %fd56, 0d0000000000000000;
	fma.rn.f64 	%fd332, %fd34, %fd57, 0d0000000000000000;
	fma.rn.f64 	%fd334, %fd333, %fd58, %fd331;
	fma.rn.f64 	%fd335, %fd35, %fd59, %fd332;
	fma.rn.f64 	%fd336, %fd36, %fd60, %fd334;
	fma.rn.f64 	%fd337, %fd37, %fd61, %fd335;
	fma.rn.f64 	%fd88, %fd38, %fd62, %fd336;
	fma.rn.f64 	%fd89, %fd39, %fd63, %fd337;
	mov.f64 	%fd615, 0d0000000000000000;
	mov.f64 	%fd616, %fd615;
	@%p5 bra 	$L__BB71_15;
	ld.param.u64 	%rd31, [_Z32massMatrixMultiplyConstantKernelILi8ELi12ELi1EEviPKdS1_S1_S1_Pd_param_1];
	cvta.to.global.u64 	%rd16, %rd31;
	mad.lo.s32 	%r49, %r3, 1728, %r14;
	mul.wide.s32 	%rd17, %r49, 8;
	add.s64 	%rd18, %rd16, %rd17;
	ld.global.nc.f64 	%fd615, [%rd18+24];
	ld.global.nc.f64 	%fd616, [%rd18+64];
$L__BB71_15:
	add.f64 	%fd339, %fd88, %fd89;
	sub.f64 	%fd340, %fd88, %fd89;
	mul.f64 	%fd341, %fd339, %fd615;
	mul.f64 	%fd342, %fd340, %fd616;
	sub.f64 	%fd94, %fd341, %fd342;
	add.f64 	%fd95, %fd341, %fd342;
	fma.rn.f64 	%fd343, %fd40, %fd56, 0d0000000000000000;
	fma.rn.f64 	%fd344, %fd41, %fd57, 0d0000000000000000;
	fma.rn.f64 	%fd345, %fd42, %fd58, %fd343;
	fma.rn.f64 	%fd346, %fd43, %fd59, %fd344;
	fma.rn.f64 	%fd347, %fd44, %fd60, %fd345;
	fma.rn.f64 	%fd348, %fd45, %fd61, %fd346;
	fma.rn.f64 	%fd96, %fd46, %fd62, %fd347;
	fma.rn.f64 	%fd97, %fd47, %fd63, %fd348;
	mov.f64 	%fd617, 0d0000000000000000;
	mov.f64 	%fd618, %fd617;
	@%p5 bra 	$L__BB71_17;
	ld.param.u64 	%rd32, [_Z32massMatrixMultiplyConstantKernelILi8ELi12ELi1EEviPKdS1_S1_S1_Pd_param_1];
	cvta.to.global.u64 	%rd19, %rd32;
	mad.lo.s32 	%r50, %r3, 1728, %r14;
	mul.wide.s32 	%rd20, %r50, 8;
	add.s64 	%rd21, %rd19, %rd20;
	ld.global.nc.f64 	%fd617, [%rd21+32];
	ld.global.nc.f64 	%fd618, [%rd21+56];
$L__BB71_17:
	add.f64 	%fd350, %fd96, %fd97;
	sub.f64 	%fd351, %fd96, %fd97;
	mul.f64 	%fd352, %fd350, %fd617;
	mul.f64 	%fd353, %fd351, %fd618;
	sub.f64 	%fd102, %fd352, %fd353;
	add.f64 	%fd103, %fd352, %fd353;
	fma.rn.f64 	%fd354, %fd48, %fd56, 0d0000000000000000;
	fma.rn.f64 	%fd355, %fd49, %fd57, 0d0000000000000000;
	fma.rn.f64 	%fd356, %fd50, %fd58, %fd354;
	fma.rn.f64 	%fd357, %fd51, %fd59, %fd355;
	fma.rn.f64 	%fd358, %fd52, %fd60, %fd356;
	fma.rn.f64 	%fd359, %fd53, %fd61, %fd357;
	fma.rn.f64 	%fd104, %fd54, %fd62, %fd358;
	fma.rn.f64 	%fd105, %fd55, %fd63, %fd359;
	mov.f64 	%fd619, 0d0000000000000000;
	mov.f64 	%fd620, %fd619;
	@%p5 bra 	$L__BB71_19;
	ld.param.u64 	%rd33, [_Z32massMatrixMultiplyConstantKernelILi8ELi12ELi1EEviPKdS1_S1_S1_Pd_param_1];
	cvta.to.global.u64 	%rd22, %rd33;
	mad.lo.s32 	%r51, %r3, 1728, %r14;
	mul.wide.s32 	%rd23, %r51, 8;
	add.s64 	%rd24, %rd22, %rd23;
	ld.global.nc.f64 	%fd619, [%rd24+40];
	ld.global.nc.f64 	%fd620, [%rd24+48];
$L__BB71_19:
	add.f64 	%fd360, %fd104, %fd105;
	sub.f64 	%fd361, %fd104, %fd105;
	mul.f64 	%fd362, %fd360, %fd619;
	mul.f64 	%fd363, %fd361, %fd620;
	sub.f64 	%fd364, %fd362, %fd363;
	add.f64 	%fd365, %fd362, %fd363;
	fma.rn.f64 	%fd367, %fd127, %fd71, 0d0000000000000000;
	fma.rn.f64 	%fd369, %fd292, %fd70, 0d0000000000000000;
	fma.rn.f64 	%fd370, %fd21, %fd79, %fd367;
	fma.rn.f64 	%fd371, %fd22, %fd78, %fd369;
	fma.rn.f64 	%fd372, %fd28, %fd87, %fd370;
	fma.rn.f64 	%fd373, %fd29, %fd86, %fd371;
	fma.rn.f64 	%fd374, %fd33, %fd95, %fd372;
	fma.rn.f64 	%fd375, %fd34, %fd94, %fd373;
	fma.rn.f64 	%fd376, %fd40, %fd103, %fd374;
	fma.rn.f64 	%fd377, %fd41, %fd102, %fd375;
	fma.rn.f64 	%fd378, %fd48, %fd365, %fd376;
	fma.rn.f64 	%fd379, %fd49, %fd364, %fd377;
	sub.f64 	%fd380, %fd378, %fd379;
	st.shared.f64 	[%r13+56], %fd380;
	add.f64 	%fd381, %fd378, %fd379;
	st.shared.f64 	[%r13], %fd381;
	fma.rn.f64 	%fd382, %fd17, %fd71, 0d0000000000000000;
	fma.rn.f64 	%fd383, %fd18, %fd70, 0d0000000000000000;
	fma.rn.f64 	%fd384, %fd23, %fd79, %fd382;
	fma.rn.f64 	%fd385, %fd24, %fd78, %fd383;
	fma.rn.f64 	%fd387, %fd319, %fd87, %fd384;
	fma.rn.f64 	%fd388, %fd30, %fd86, %fd385;
	fma.rn.f64 	%fd390, %fd333, %fd95, %fd387;
	fma.rn.f64 	%fd391, %fd35, %fd94, %fd388;
	fma.rn.f64 	%fd392, %fd42, %fd103, %fd390;
	fma.rn.f64 	%fd393, %fd43, %fd102, %fd391;
	fma.rn.f64 	%fd394, %fd50, %fd365, %fd392;
	fma.rn.f64 	%fd395, %fd51, %fd364, %fd393;
	sub.f64 	%fd396, %fd394, %fd395;
	st.shared.f64 	[%r13+48], %fd396;
	add.f64 	%fd397, %fd394, %fd395;
	st.shared.f64 	[%r13+8], %fd397;
	fma.rn.f64 	%fd399, %fd296, %fd71, 0d0000000000000000;
	fma.rn.f64 	%fd401, %fd298, %fd70, 0d0000000000000000;
	fma.rn.f64 	%fd403, %fd309, %fd79, %fd399;
	fma.rn.f64 	%fd404, %fd25, %fd78, %fd401;
	fma.rn.f64 	%fd406, %fd322, %fd87, %fd403;
	fma.rn.f64 	%fd408, %fd324, %fd86, %fd404;
	fma.rn.f64 	%fd409, %fd36, %fd95, %fd406;
	fma.rn.f64 	%fd410, %fd37, %fd94, %fd408;
	fma.rn.f64 	%fd411, %fd44, %fd103, %fd409;
	fma.rn.f64 	%fd412, %fd45, %fd102, %fd410;
	fma.rn.f64 	%fd413, %fd52, %fd365, %fd411;
	fma.rn.f64 	%fd414, %fd53, %fd364, %fd412;
	sub.f64 	%fd415, %fd413, %fd414;
	st.shared.f64 	[%r13+40], %fd415;
	add.f64 	%fd416, %fd413, %fd414;
	st.shared.f64 	[%r13+16], %fd416;
	fma.rn.f64 	%fd417, %fd19, %fd71, 0d0000000000000000;
	fma.rn.f64 	%fd418, %fd20, %fd70, 0d0000000000000000;
	fma.rn.f64 	%fd419, %fd26, %fd79, %fd417;
	fma.rn.f64 	%fd420, %fd27, %fd78, %fd418;
	fma.rn.f64 	%fd421, %fd31, %fd87, %fd419;
	fma.rn.f64 	%fd422, %fd32, %fd86, %fd420;
	fma.rn.f64 	%fd423, %fd38, %fd95, %fd421;
	fma.rn.f64 	%fd424, %fd39, %fd94, %fd422;
	fma.rn.f64 	%fd425, %fd46, %fd103, %fd423;
	fma.rn.f64 	%fd426, %fd47, %fd102, %fd424;
	fma.rn.f64 	%fd427, %fd54, %fd365, %fd425;
	fma.rn.f64 	%fd428, %fd55, %fd364, %fd426;
	sub.f64 	%fd429, %fd427, %fd428;
	st.shared.f64 	[%r13+32], %fd429;
	add.f64 	%fd430, %fd427, %fd428;
	st.shared.f64 	[%r13+24], %fd430;
	add.s32 	%r15, %r75, 64;
	setp.lt.u32 	%p11, %r75, 80;
	mov.u32 	%r75, %r15;
	@%p11 bra 	$L__BB71_7;
$L__BB71_20:
	setp.gt.u32 	%p12, %r77, 95;
	bar.sync 	0;
	@%p12 bra 	$L__BB71_23;
	mov.u32 	%r52, %tid.y;
	shr.u32 	%r53, %r77, 3;
	mul.lo.s32 	%r54, %r53, 1248;
	mad.lo.s32 	%r55, %r52, 14976, %r54;
	shl.b32 	%r56, %r77, 3;
	and.b32  	%r57, %r56, 56;
	add.s32 	%r58, %r55, %r57;
	mov.u32 	%r59, _ZZ32massMatrixMultiplyConstantKernelILi8ELi12ELi1EEviPKdS1_S1_S1_PdE6s_tmp1;
	add.s32 	%r60, %r58, %r59;
	add.s32 	%r76, %r60, 624;
	ld.const.f64 	%fd455, [const_oddDofToQuad];
	ld.const.f64 	%fd457, [const_evenDofToQuad];
	ld.const.f64 	%fd475, [const_oddDofToQuad+72];
	ld.const.f64 	%fd478, [const_oddDofToQuad+104];
	ld.const.f64 	%fd487, [const_oddDofToQuad+16];
	ld.const.f64 	%fd489, [const_evenDofToQuad+16];
	ld.const.f64 	%fd491, [const_oddDofToQuad+48];
	ld.const.f64 	%fd494, [const_oddDofToQuad+80];
	ld.const.f64 	%fd496, [const_evenDofToQuad+80];
$L__BB71_22:
	ld.shared.f64 	%fd431, [%r76+-624];
	ld.shared.f64 	%fd432, [%r76+520];
	add.f64 	%fd433, %fd431, %fd432;
	sub.f64 	%fd434, %fd431, %fd432;
	ld.shared.f64 	%fd435, [%r76+-520];
	ld.shared.f64 	%fd436, [%r76+416];
	add.f64 	%fd437, %fd435, %fd436;
	sub.f64 	%fd438, %fd435, %fd436;
	ld.shared.f64 	%fd439, [%r76+-416];
	ld.shared.f64 	%fd440, [%r76+312];
	add.f64 	%fd441, %fd439, %fd440;
	sub.f64 	%fd442, %fd439, %fd440;
	ld.shared.f64 	%fd443, [%r76+-312];
	ld.shared.f64 	%fd444, [%r76+208];
	add.f64 	%fd445, %fd443, %fd444;
	sub.f64 	%fd446, %fd443, %fd444;
	ld.shared.f64 	%fd447, [%r76+-208];
	ld.shared.f64 	%fd448, [%r76+104];
	add.f64 	%fd449, %fd447, %fd448;
	sub.f64 	%fd450, %fd447, %fd448;
	ld.shared.f64 	%fd451, [%r76+-104];
	ld.shared.f64 	%fd452, [%r76];
	add.f64 	%fd453, %fd451, %fd452;
	sub.f64 	%fd454, %fd451, %fd452;
	fma.rn.f64 	%fd456, %fd455, %fd433, 0d0000000000000000;
	fma.rn.f64 	%fd458, %fd457, %fd434, 0d0000000000000000;
	fma.rn.f64 	%fd459, %fd21, %fd437, %fd456;
	fma.rn.f64 	%fd460, %fd22, %fd438, %fd458;
	fma.rn.f64 	%fd461, %fd28, %fd441, %fd459;
	fma.rn.f64 	%fd462, %fd29, %fd442, %fd460;
	fma.rn.f64 	%fd463, %fd33, %fd445, %fd461;
	fma.rn.f64 	%fd464, %fd34, %fd446, %fd462;
	fma.rn.f64 	%fd465, %fd40, %fd449, %fd463;
	fma.rn.f64 	%fd466, %fd41, %fd450, %fd464;
	fma.rn.f64 	%fd467, %fd48, %fd453, %fd465;
	fma.rn.f64 	%fd468, %fd49, %fd454, %fd466;
	sub.f64 	%fd469, %fd467, %fd468;
	st.shared.f64 	[%r76+104], %fd469;
	add.f64 	%fd470, %fd467, %fd468;
	st.shared.f64 	[%r76+-624], %fd470;
	fma.rn.f64 	%fd471, %fd17, %fd433, 0d0000000000000000;
	fma.rn.f64 	%fd472, %fd18, %fd434, 0d0000000000000000;
	fma.rn.f64 	%fd473, %fd23, %fd437, %fd471;
	fma.rn.f64 	%fd474, %fd24, %fd438, %fd472;
	fma.rn.f64 	%fd476, %fd475, %fd441, %fd473;
	fma.rn.f64 	%fd477, %fd30, %fd442, %fd474;
	fma.rn.f64 	%fd479, %fd478, %fd445, %fd476;
	fma.rn.f64 	%fd480, %fd35, %fd446, %fd477;
	fma.rn.f64 	%fd481, %fd42, %fd449, %fd479;
	fma.rn.f64 	%fd482, %fd43, %fd450, %fd480;
	fma.rn.f64 	%fd483, %fd50, %fd453, %fd481;
	fma.rn.f64 	%fd484, %fd51, %fd454, %fd482;
	sub.f64 	%fd485, %fd483, %fd484;
	st.shared.f64 	[%r76], %fd485;
	add.f64 	%fd486, %fd483, %fd484;
	st.shared.f64 	[%r76+-520], %fd486;
	fma.rn.f64 	%fd488, %fd487, %fd433, 0d0000000000000000;
	fma.rn.f64 	%fd490, %fd489, %fd434, 0d0000000000000000;
	fma.rn.f64 	%fd492, %fd491, %fd437, %fd488;
	fma.rn.f64 	%fd493, %fd25, %fd438, %fd490;
	fma.rn.f64 	%fd495, %fd494, %fd441, %fd492;
	fma.rn.f64 	%fd497, %fd496, %fd442, %fd493;
	fma.rn.f64 	%fd498, %fd36, %fd445, %fd495;
	fma.rn.f64 	%fd499, %fd37, %fd446, %fd497;
	fma.rn.f64 	%fd500, %fd44, %fd449, %fd498;
	fma.rn.f64 	%fd501, %fd45, %fd450, %fd499;
	fma.rn.f64 	%fd502, %fd52, %fd453, %fd500;
	fma.rn.f64 	%fd503, %fd53, %fd454, %fd501;
	sub.f64 	%fd504, %fd502, %fd503;
	st.shared.f64 	[%r76+-104], %fd504;
	add.f64 	%fd505, %fd502, %fd503;
	st.shared.f64 	[%r76+-416], %fd505;
	fma.rn.f64 	%fd506, %fd19, %fd433, 0d0000000000000000;
	fma.rn.f64 	%fd507, %fd20, %fd434, 0d0000000000000000;
	fma.rn.f64 	%fd508, %fd26, %fd437, %fd506;
	fma.rn.f64 	%fd509, %fd27, %fd438, %fd507;
	fma.rn.f64 	%fd510, %fd31, %fd441, %fd508;
	fma.rn.f64 	%fd511, %fd32, %fd442, %fd509;
	fma.rn.f64 	%fd512, %fd38, %fd445, %fd510;
	fma.rn.f64 	%fd513, %fd39, %fd446, %fd511;
	fma.rn.f64 	%fd514, %fd46, %fd449, %fd512;
	fma.rn.f64 	%fd515, %fd47, %fd450, %fd513;
	fma.rn.f64 	%fd516, %fd54, %fd453, %fd514;
	fma.rn.f64 	%fd517, %fd55, %fd454, %fd515;
	sub.f64 	%fd518, %fd516, %fd517;
	st.shared.f64 	[%r76+-208], %fd518;
	add.f64 	%fd519, %fd516, %fd517;
	st.shared.f64 	[%r76+-312], %fd519;
	add.s32 	%r19, %r77, 64;
	add.s32 	%r76, %r76, 9984;
	setp.lt.u32 	%p13, %r77, 32;
	mov.u32 	%r77, %r19;
	@%p13 bra 	$L__BB71_22;
$L__BB71_23:
	setp.ge.s32 	%p14, %r3, %r21;
	bar.sync 	0;
	mov.u32 	%r61, %tid.y;
	mov.u32 	%r62, _ZZ32massMatrixMultiplyConstantKernelILi8ELi12ELi1EEviPKdS1_S1_S1_PdE6s_tmp1;
	mad.lo.s32 	%r63, %r61, 14976, %r62;
	mov.u32 	%r64, %tid.x;
	shr.u32 	%r65, %r64, 3;
	mad.lo.s32 	%r66, %r65, 104, %r63;
	shl.b32 	%r67, %r64, 3;
	and.b32  	%r68, %r67, 56;
	add.s32 	%r69, %r66, %r68;
	ld.shared.f64 	%fd520, [%r69];
	ld.shared.f64 	%fd521, [%r69+13728];
	add.f64 	%fd522, %fd520, %fd521;
	sub.f64 	%fd523, %fd520, %fd521;
	ld.shared.f64 	%fd524, [%r69+1248];
	ld.shared.f64 	%fd525, [%r69+12480];
	add.f64 	%fd526, %fd524, %fd525;
	sub.f64 	%fd527, %fd524, %fd525;
	ld.shared.f64 	%fd528, [%r69+2496];
	ld.shared.f64 	%fd529, [%r69+11232];
	add.f64 	%fd530, %fd528, %fd529;
	sub.f64 	%fd531, %fd528, %fd529;
	ld.shared.f64 	%fd532, [%r69+3744];
	ld.shared.f64 	%fd533, [%r69+9984];
	add.f64 	%fd534, %fd532, %fd533;
	sub.f64 	%fd535, %fd532, %fd533;
	ld.shared.f64 	%fd536, [%r69+4992];
	ld.shared.f64 	%fd537, [%r69+8736];
	add.f64 	%fd538, %fd536, %fd537;
	sub.f64 	%fd539, %fd536, %fd537;
	ld.shared.f64 	%fd540, [%r69+6240];
	ld.shared.f64 	%fd541, [%r69+7488];
	add.f64 	%fd542, %fd540, %fd541;
	sub.f64 	%fd543, %fd540, %fd541;
	ld.const.f64 	%fd544, [const_oddDofToQuad];
	fma.rn.f64 	%fd545, %fd544, %fd522, 0d0000000000000000;
	ld.const.f64 	%fd546, [const_evenDofToQuad];
	fma.rn.f64 	%fd547, %fd546, %fd523, 0d0000000000000000;
	fma.rn.f64 	%fd548, %fd21, %fd526, %fd545;
	fma.rn.f64 	%fd549, %fd22, %fd527, %fd547;
	fma.rn.f64 	%fd550, %fd28, %fd530, %fd548;
	fma.rn.f64 	%fd551, %fd29, %fd531, %fd549;
	fma.rn.f64 	%fd552, %fd33, %fd534, %fd550;
	fma.rn.f64 	%fd553, %fd34, %fd535, %fd551;
	fma.rn.f64 	%fd554, %fd40, %fd538, %fd552;
	fma.rn.f64 	%fd555, %fd41, %fd539, %fd553;
	fma.rn.f64 	%fd110, %fd48, %fd542, %fd554;
	fma.rn.f64 	%fd111, %fd49, %fd543, %fd555;
	fma.rn.f64 	%fd556, %fd17, %fd522, 0d0000000000000000;
	fma.rn.f64 	%fd557, %fd18, %fd523, 0d0000000000000000;
	fma.rn.f64 	%fd558, %fd23, %fd526, %fd556;
	fma.rn.f64 	%fd559, %fd24, %fd527, %fd557;
	ld.const.f64 	%fd560, [const_oddDofToQuad+72];
	fma.rn.f64 	%fd561, %fd560, %fd530, %fd558;
	fma.rn.f64 	%fd562, %fd30, %fd531, %fd559;
	ld.const.f64 	%fd563, [const_oddDofToQuad+104];
	fma.rn.f64 	%fd564, %fd563, %fd534, %fd561;
	fma.rn.f64 	%fd565, %fd35, %fd535, %fd562;
	fma.rn.f64 	%fd566, %fd42, %fd538, %fd564;
	fma.rn.f64 	%fd567, %fd43, %fd539, %fd565;
	fma.rn.f64 	%fd112, %fd50, %fd542, %fd566;
	fma.rn.f64 	%fd113, %fd51, %fd543, %fd567;
	ld.const.f64 	%fd568, [const_oddDofToQuad+16];
	fma.rn.f64 	%fd569, %fd568, %fd522, 0d0000000000000000;
	ld.const.f64 	%fd570, [const_evenDofToQuad+16];
	fma.rn.f64 	%fd571, %fd570, %fd523, 0d0000000000000000;
	ld.const.f64 	%fd572, [const_oddDofToQuad+48];
	fma.rn.f64 	%fd573, %fd572, %fd526, %fd569;
	fma.rn.f64 	%fd574, %fd25, %fd527, %fd571;
	ld.const.f64 	%fd575, [const_oddDofToQuad+80];
	fma.rn.f64 	%fd576, %fd575, %fd530, %fd573;
	ld.const.f64 	%fd577, [const_evenDofToQuad+80];
	fma.rn.f64 	%fd578, %fd577, %fd531, %fd574;
	fma.rn.f64 	%fd579, %fd36, %fd534, %fd576;
	fma.rn.f64 	%fd580, %fd37, %fd535, %fd578;
	fma.rn.f64 	%fd581, %fd44, %fd538, %fd579;
	fma.rn.f64 	%fd582, %fd45, %fd539, %fd580;
	fma.rn.f64 	%fd114, %fd52, %fd542, %fd581;
	fma.rn.f64 	%fd115, %fd53, %fd543, %fd582;
	fma.rn.f64 	%fd583, %fd19, %fd522, 0d0000000000000000;
	fma.rn.f64 	%fd584, %fd20, %fd523, 0d0000000000000000;
	fma.rn.f64 	%fd585, %fd26, %fd526, %fd583;
	fma.rn.f64 	%fd586, %fd27, %fd527, %fd584;
	fma.rn.f64 	%fd587, %fd31, %fd530, %fd585;
	fma.rn.f64 	%fd588, %fd32, %fd531, %fd586;
	fma.rn.f64 	%fd589, %fd38, %fd534, %fd587;
	fma.rn.f64 	%fd590, %fd39, %fd535, %fd588;
	fma.rn.f64 	%fd591, %fd46, %fd538, %fd589;
	fma.rn.f64 	%fd592, %fd47, %fd539, %fd590;
	fma.rn.f64 	%fd116, %fd54, %fd542, %fd591;
	fma.rn.f64 	%fd117, %fd55, %fd543, %fd592;
	@%p14 bra 	$L__BB71_25;
	ld.param.u64 	%rd34, [_Z32massMatrixMultiplyConstantKernelILi8ELi12ELi1EEviPKdS1_S1_S1_Pd_param_5];
	shl.b32 	%r71, %r3, 9;
	add.s32 	%r72, %r64, %r71;
	cvta.to.global.u64 	%rd25, %rd34;
	mul.wide.s32 	%rd26, %r72, 8;
	add.s64 	%rd27, %rd25, %rd26;
	add.f64 	%fd593, %fd110, %fd111;
	st.global.f64 	[%rd27], %fd593;
	add.f64 	%fd594, %fd112, %fd113;
	st.global.f64 	[%rd27+512], %fd594;
	add.f64 	%fd595, %fd114, %fd115;
	st.global.f64 	[%rd27+1024], %fd595;
	add.f64 	%fd596, %fd116, %fd117;
	st.global.f64 	[%rd27+1536], %fd596;
	sub.f64 	%fd597, %fd116, %fd117;
	st.global.f64 	[%rd27+2048], %fd597;
	sub.f64 	%fd598, %fd114, %fd115;
	st.global.f64 	[%rd27+2560], %fd598;
	sub.f64 	%fd599, %fd112, %fd113;
	st.global.f64 	[%rd27+3072], %fd599;
	sub.f64 	%fd600, %fd110, %fd111;
	st.global.f64 	[%rd27+3584], %fd600;
$L__BB71_25:
	ret;

}
	// .globl	_Z32massMatrixMultiplyRegisterKernelILi9ELi9ELi1EEviPKdS1_S1_S1_Pd
.visible .entry _Z32massMatrixMultiplyRegisterKernelILi9ELi9ELi1EEviPKdS1_S1_S1_Pd(
	.param .u32 _Z32massMatrixMultiplyRegisterKernelILi9ELi9ELi1EEviPKdS1_S1_S1_Pd_param_0,
	.param .u64 .ptr .align 1 _Z32massMatrixMultiplyRegisterKernelILi9ELi9ELi1EEviPKdS1_S1_S1_Pd_param_1,
	.param .u64 .ptr .align 1 _Z32massMatrixMultiplyRegisterKernelILi9ELi9ELi1EEviPKdS1_S1_S1_Pd_param_2,
	.param .u64 .ptr .align 1 _Z32massMatrixMultiplyRegisterKernelILi9ELi9ELi1EEviPKdS1_S1_S1_Pd_param_3,
	.param .u64 .ptr .align 1 _Z32massMatrixMultiplyRegisterKernelILi9ELi9ELi1EEviPKdS1_S1_S1_Pd_param_4,
	.param .u64 .ptr .align 1 _Z32massMatrixMultiplyRegisterKernelILi9ELi9ELi1EEviPKdS1_S1_S1_Pd_param_5
)
{
	.reg .pred 	%p<12>;
	.reg .b16 	%rs<23>;
	.reg .b32 	%r<95>;
	.reg .b64 	%rd<38>;
	.reg .b64 	%fd<578>;
	// demoted variable
	.shared .align 8 .b8 _ZZ32massMatrixMultiplyRegisterKernelILi9ELi9ELi1EEviPKdS1_S1_S1_PdE6s_tmp1[5832];
	// demoted variable
	.shared .align 8 .b8 _ZZ32massMatrixMultiplyRegisterKernelILi9ELi9ELi1EEviPKdS1_S1_S1_PdE14s_oddDofToQuad[200];
	// demoted variable
	.shared .align 8 .b8 _ZZ32massMatrixMultiplyRegisterKernelILi9ELi9ELi1EEviPKdS1_S1_S1_PdE15s_evenDofToQuad[200];
	ld.param.u32 	%r7, [_Z32massMatrixMultiplyRegisterKernelILi9ELi9ELi1EEviPKdS1_S1_S1_Pd_param_0];
	ld.param.u64 	%rd2, [_Z32massMatrixMultiplyRegisterKernelILi9ELi9ELi1EEviPKdS1_S1_S1_Pd_param_2];
	ld.param.u64 	%rd3, [_Z32massMatrixMultiplyRegisterKernelILi9ELi9ELi1EEviPKdS1_S1_S1_Pd_param_3];
	ld.param.u64 	%rd4, [_Z32massMatrixMultiplyRegisterKernelILi9ELi9ELi1EEviPKdS1_S1_S1_Pd_param_4];
	mov.u32 	%r1, %tid.x;
	mov.u32 	%r8, %tid.y;
	mov.u32 	%r9, %ctaid.x;
	add.s32 	%r2, %r9, %r8;
	setp.ge.s32 	%p1, %r2, %r7;
	@%p1 bra 	$L__BB72_2;
	cvta.to.global.u64 	%rd6, %rd4;
	mad.lo.s32 	%r10, %r2, 729, %r1;
	mul.wide.s32 	%rd7, %r10, 8;
	add.s64 	%rd8, %rd6, %rd7;
	ld.global.nc.f64 	%fd568, [%rd8];
	ld.global.nc.f64 	%fd567, [%rd8+648];
	ld.global.nc.f64 	%fd566, [%rd8+1296];
	ld.global.nc.f64 	%fd565, [%rd8+1944];
	ld.global.nc.f64 	%fd564, [%rd8+2592];
	ld.global.nc.f64 	%fd563, [%rd8+3240];
	ld.global.nc.f64 	%fd562, [%rd8+3888];
	ld.global.nc.f64 	%fd561, [%rd8+4536];
	ld.global.nc.f64 	%fd560, [%rd8+5184];
$L__BB72_2:
	setp.gt.u32 	%p2, %r1, 24;
	@%p2 bra 	$L__BB72_4;
	cvta.to.global.u64 	%rd9, %rd2;
	mul.wide.u32 	%rd10, %r1, 8;
	add.s64 	%rd11, %rd9, %rd10;
	ld.global.nc.f64 	%fd125, [%rd11];
	shl.b32 	%r11, %r1, 3;
	mov.u32 	%r12, _ZZ32massMatrixMultiplyRegisterKernelILi9ELi9ELi1EEviPKdS1_S1_S1_PdE14s_oddDofToQuad;
	add.s32 	%r13, %r12, %r11;
	st.shared.f64 	[%r13], %fd125;
	cvta.to.global.u64 	%rd12, %rd3;
	add.s64 	%rd13, %rd12, %rd10;
	ld.global.nc.f64 	%fd126, [%rd13];
	mov.u32 	%r14, _ZZ32massMatrixMultiplyRegisterKernelILi9ELi9ELi1EEviPKdS1_S1_S1_PdE15s_evenDofToQuad;
	add.s32 	%r15, %r14, %r11;
	st.shared.f64 	[%r15], %fd126;
$L__BB72_4:
	cvt.u16.u32 	%rs1, %r1;
	bar.sync 	0;
	ld.shared.f64 	%fd19, [_ZZ32massMatrixMultiplyRegisterKernelILi9ELi9ELi1EEviPKdS1_S1_S1_PdE14s_oddDofToQuad];
	ld.shared.f64 	%fd20, [_ZZ32massMatrixMultiplyRegisterKernelILi9ELi9ELi1EEviPKdS1_S1_S1_PdE15s_evenDofToQuad];
	ld.shared.f64 	%fd21, [_ZZ32massMatrixMultiplyRegisterKernelILi9ELi9ELi1EEviPKdS1_S1_S1_PdE14s_oddDofToQuad+8];
	ld.shared.f64 	%fd22, [_ZZ32massMatrixMultiplyRegisterKernelILi9ELi9ELi1EEviPKdS1_S1_S1_PdE15s_evenDofToQuad+8];
	ld.shared.f64 	%fd23, [_ZZ32massMatrixMultiplyRegisterKernelILi9ELi9ELi1EEviPKdS1_S1_S1_PdE14s_oddDofToQuad+16];
	ld.shared.f64 	%fd24, [_ZZ32massMatrixMultiplyRegisterKernelILi9ELi9ELi1EEviPKdS1_S1_S1_PdE15s_evenDofToQuad+16];
	ld.shared.f64 	%fd25, [_ZZ32massMatrixMultiplyRegisterKernelILi9ELi9ELi1EEviPKdS1_S1_S1_PdE14s_oddDofToQuad+24];
	ld.shared.f64 	%fd26, [_ZZ32massMatrixMultiplyRegisterKernelILi9ELi9ELi1EEviPKdS1_S1_S1_PdE15s_evenDofToQuad+24];
	ld.shared.f64 	%fd27, [_ZZ32massMatrixMultiplyRegisterKernelILi9ELi9ELi1EEviPKdS1_S1_S1_PdE14s_oddDofToQuad+32];
	ld.shared.f64 	%fd28, [_ZZ32massMatrixMultiplyRegisterKernelILi9ELi9ELi1EEviPKdS1_S1_S1_PdE15s_evenDofToQuad+32];
	ld.shared.f64 	%fd29, [_ZZ32massMatrixMultiplyRegisterKernelILi9ELi9ELi1EEviPKdS1_S1_S1_PdE14s_oddDofToQuad+40];
	ld.shared.f64 	%fd30, [_ZZ32massMatrixMultiplyRegisterKernelILi9ELi9ELi1EEviPKdS1_S1_S1_PdE15s_evenDofToQuad+40];
	ld.shared.f64 	%fd31, [_ZZ32massMatrixMultiplyRegisterKernelILi9ELi9ELi1EEviPKdS1_S1_S1_PdE14s_oddDofToQuad+48];
	ld.shared.f64 	%fd32, [_ZZ32massMatrixMultiplyRegisterKernelILi9ELi9ELi1EEviPKdS1_S1_S1_PdE15s_evenDofToQuad+48];
	ld.shared.f64 	%fd33, [_ZZ32massMatrixMultiplyRegisterKernelILi9ELi9ELi1EEviPKdS1_S1_S1_PdE14s_oddDofToQuad+56];
	ld.shared.f64 	%fd34, [_ZZ32massMatrixMultiplyRegisterKernelILi9ELi9ELi1EEviPKdS1_S1_S1_PdE15s_evenDofToQuad+56];
	ld.shared.f64 	%fd35, [_ZZ32massMatrixMultiplyRegisterKernelILi9ELi9ELi1EEviPKdS1_S1_S1_PdE14s_oddDofToQuad+64];
	ld.shared.f64 	%fd36, [_ZZ32massMatrixMultiplyRegisterKernelILi9ELi9ELi1EEviPKdS1_S1_S1_PdE15s_evenDofToQuad+64];
	ld.shared.f64 	%fd37, [_ZZ32massMatrixMultiplyRegisterKernelILi9ELi9ELi1EEviPKdS1_S1_S1_PdE14s_oddDofToQuad+72];
	ld.shared.f64 	%fd38, [_ZZ32massMatrixMultiplyRegisterKernelILi9ELi9ELi1EEviPKdS1_S1_S1_PdE15s_evenDofToQuad+72];
	ld.shared.f64 	%fd39, [_ZZ32massMatrixMultiplyRegisterKernelILi9ELi9ELi1EEviPKdS1_S1_S1_PdE14s_oddDofToQuad+80];
	ld.shared.f64 	%fd40, [_ZZ32massMatrixMultiplyRegisterKernelILi9ELi9ELi1EEviPKdS1_S1_S1_PdE15s_evenDofToQuad+80];
	ld.shared.f64 	%fd41, [_ZZ32massMatrixMultiplyRegisterKernelILi9ELi9ELi1EEviPKdS1_S1_S1_PdE14s_oddDofToQuad+88];
	ld.shared.f64 	%fd42, [_ZZ32massMatrixMultiplyRegisterKernelILi9ELi9ELi1EEviPKdS1_S1_S1_PdE15s_evenDofToQuad+88];
	ld.shared.f64 	%fd43, [_ZZ32massMatrixMultiplyRegisterKernelILi9ELi9ELi1EEviPKdS1_S1_S1_PdE14s_oddDofToQuad+96];
	ld.shared.f64 	%fd44, [_ZZ32massMatrixMultiplyRegisterKernelILi9ELi9ELi1EEviPKdS1_S1_S1_PdE15s_evenDofToQuad+96];
	ld.shared.f64 	%fd45, [_ZZ32massMatrixMultiplyRegisterKernelILi9ELi9ELi1EEviPKdS1_S1_S1_PdE14s_oddDofToQuad+104];
	ld.shared.f64 	%fd46, [_ZZ32massMatrixMultiplyRegisterKernelILi9ELi9ELi1EEviPKdS1_S1_S1_PdE15s_evenDofToQuad+104];
	ld.shared.f64 	%fd47, [_ZZ32massMatrixMultiplyRegisterKernelILi9ELi9ELi1EEviPKdS1_S1_S1_PdE14s_oddDofToQuad+112];
	ld.shared.f64 	%fd48, [_ZZ32massMatrixMultiplyRegisterKernelILi9ELi9ELi1EEviPKdS1_S1_S1_PdE15s_evenDofToQuad+112];
	ld.shared.f64 	%fd49, [_ZZ32massMatrixMultiplyRegisterKernelILi9ELi9ELi1EEviPKdS1_S1_S1_PdE14s_oddDofToQuad+120];
	ld.shared.f64 	%fd50, [_ZZ32massMatrixMultiplyRegisterKernelILi9ELi9ELi1EEviPKdS1_S1_S1_PdE15s_evenDofToQuad+120];
	ld.shared.f64 	%fd51, [_ZZ32massMatrixMultiplyRegisterKernelILi9ELi9ELi1EEviPKdS1_S1_S1_PdE14s_oddDofToQuad+128];
	ld.shared.f64 	%fd52, [_ZZ32massMatrixMultiplyRegisterKernelILi9ELi9ELi1EEviPKdS1_S1_S1_PdE15s_evenDofToQuad+128];
	ld.shared.f64 	%fd53, [_ZZ32massMatrixMultiplyRegisterKernelILi9ELi9ELi1EEviPKdS1_S1_S1_PdE14s_oddDofToQuad+136];
	ld.shared.f64 	%fd54, [_ZZ32massMatrixMultiplyRegisterKernelILi9ELi9ELi1EEviPKdS1_S1_S1_PdE15s_evenDofToQuad+136];
	ld.shared.f64 	%fd55, [_ZZ32massMatrixMultiplyRegisterKernelILi9ELi9ELi1EEviPKdS1_S1_S1_PdE14s_oddDofToQuad+144];
	ld.shared.f64 	%fd56, [_ZZ32massMatrixMultiplyRegisterKernelILi9ELi9ELi1EEviPKdS1_S1_S1_PdE15s_evenDofToQuad+144];
	ld.shared.f64 	%fd57, [_ZZ32massMatrixMultiplyRegisterKernelILi9ELi9ELi1EEviPKdS1_S1_S1_PdE14s_oddDofToQuad+152];
	ld.shared.f64 	%fd58, [_ZZ32massMatrixMultiplyRegisterKernelILi9ELi9ELi1EEviPKdS1_S1_S1_PdE15s_evenDofToQuad+152];
	ld.shared.f64 	%fd59, [_ZZ32massMatrixMultiplyRegisterKernelILi9ELi9ELi1EEviPKdS1_S1_S1_PdE14s_oddDofToQuad+160];
	ld.shared.f64 	%fd60, [_ZZ32massMatrixMultiplyRegisterKernelILi9ELi9ELi1EEviPKdS1_S1_S1_PdE15s_evenDofToQuad+160];
	ld.shared.f64 	%fd61, [_ZZ32massMatrixMultiplyRegisterKernelILi9ELi9ELi1EEviPKdS1_S1_S1_PdE14s_oddDofToQuad+168];
	ld.shared.f64 	%fd62, [_ZZ32massMatrixMultiplyRegisterKernelILi9ELi9ELi1EEviPKdS1_S1_S1_PdE15s_evenDofToQuad+168];
	ld.shared.f64 	%fd63, [_ZZ32massMatrixMultiplyRegisterKernelILi9ELi9ELi1EEviPKdS1_S1_S1_PdE14s_oddDofToQuad+176];
	ld.shared.f64 	%fd64, [_ZZ32massMatrixMultiplyRegisterKernelILi9ELi9ELi1EEviPKdS1_S1_S1_PdE15s_evenDofToQuad+176];
	ld.shared.f64 	%fd65, [_ZZ32massMatrixMultiplyRegisterKernelILi9ELi9ELi1EEviPKdS1_S1_S1_PdE14s_oddDofToQuad+184];
	ld.shared.f64 	%fd66, [_ZZ32massMatrixMultiplyRegisterKernelILi9ELi9ELi1EEviPKdS1_S1_S1_PdE15s_evenDofToQuad+184];
	ld.shared.f64 	%fd67, [_ZZ32massMatrixMultiplyRegisterKernelILi9ELi9ELi1EEviPKdS1_S1_S1_PdE14s_oddDofToQuad+192];
	ld.shared.f64 	%fd68, [_ZZ32massMatrixMultiplyRegisterKernelILi9ELi9ELi1EEviPKdS1_S1_S1_PdE15s_evenDofToQuad+192];
	mul.hi.u16 	%rs2, %rs1, 7282;
	mul.lo.s16 	%rs3, %rs2, 9;
	sub.s16 	%rs4, %rs1, %rs3;
	add.f64 	%fd127, %fd568, %fd560;
	sub.f64 	%fd128, %fd568, %fd560;
	add.f64 	%fd129, %fd567, %fd561;
	sub.f64 	%fd130, %fd567, %fd561;
	add.f64 	%fd131, %fd566, %fd562;
	sub.f64 	%fd132, %fd566, %fd562;
	add.f64 	%fd133, %fd565, %fd563;
	sub.f64 	%fd134, %fd565, %fd563;
	add.f64 	%fd135, %fd564, %fd564;
	sub.f64 	%fd136, %fd564, %fd564;
	mul.f64 	%fd137, %fd135, 0d3FE0000000000000;
	mov.u32 	%r18, _ZZ32massMatrixMultiplyRegisterKernelILi9ELi9ELi1EEviPKdS1_S1_S1_PdE6s_tmp1;
	mad.lo.s32 	%r19, %r8, 5832, %r18;
	mul.wide.u16 	%r20, %rs2, 72;
	add.s32 	%r21, %r19, %r20;
	mul.wide.u16 	%r22, %rs4, 8;
	add.s32 	%r3, %r21, %r22;
	fma.rn.f64 	%fd138, %fd19, %fd127, 0d0000000000000000;
	fma.rn.f64 	%fd139, %fd20, %fd128, 0d0000000000000000;
	fma.rn.f64 	%fd140, %fd21, %fd129, %fd138;
	fma.rn.f64 	%fd141, %fd22, %fd130, %fd139;
	fma.rn.f64 	%fd142, %fd23, %fd131, %fd140;
	fma.rn.f64 	%fd143, %fd24, %fd132, %fd141;
	fma.rn.f64 	%fd144, %fd25, %fd133, %fd142;
	fma.rn.f64 	%fd145, %fd26, %fd134, %fd143;
	fma.rn.f64 	%fd146, %fd27, %fd137, %fd144;
	fma.rn.f64 	%fd147, %fd28, %fd136, %fd145;
	sub.f64 	%fd148, %fd146, %fd147;
	st.shared.f64 	[%r3+5184], %fd148;
	add.f64 	%fd149, %fd147, %fd146;
	st.shared.f64 	[%r3], %fd149;
	fma.rn.f64 	%fd150, %fd29, %fd127, 0d0000000000000000;
	fma.rn.f64 	%fd151, %fd30, %fd128, 0d0000000000000000;
	fma.rn.f64 	%fd152, %fd31, %fd129, %fd150;
	fma.rn.f64 	%fd153, %fd32, %fd130, %fd151;
	fma.rn.f64 	%fd154, %fd33, %fd131, %fd152;
	fma.rn.f64 	%fd155, %fd34, %fd132, %fd153;
	fma.rn.f64 	%fd156, %fd35, %fd133, %fd154;
	fma.rn.f64 	%fd157, %fd36, %fd134, %fd155;
	fma.rn.f64 	%fd158, %fd37, %fd137, %fd156;
	fma.rn.f64 	%fd159, %fd38, %fd136, %fd157;
	sub.f64 	%fd160, %fd158, %fd159;
	st.shared.f64 	[%r3+4536], %fd160;
	add.f64 	%fd161, %fd159, %fd158;
	st.shared.f64 	[%r3+648], %fd161;
	fma.rn.f64 	%fd162, %fd39, %fd127, 0d0000000000000000;
	fma.rn.f64 	%fd163, %fd40, %fd128, 0d0000000000000000;
	fma.rn.f64 	%fd164, %fd41, %fd129, %fd162;
	fma.rn.f64 	%fd165, %fd42, %fd130, %fd163;
	fma.rn.f64 	%fd166, %fd43, %fd131, %fd164;
	fma.rn.f64 	%fd167, %fd44, %fd132, %fd165;
	fma.rn.f64 	%fd168, %fd45, %fd133, %fd166;
	fma.rn.f64 	%fd169, %fd46, %fd134, %fd167;
	fma.rn.f64 	%fd170, %fd47, %fd137, %fd168;
	fma.rn.f64 	%fd171, %fd48, %fd136, %fd169;
	sub.f64 	%fd172, %fd170, %fd171;
	st.shared.f64 	[%r3+3888], %fd172;
	add.f64 	%fd173, %fd171, %fd170;
	st.shared.f64 	[%r3+1296], %fd173;
	fma.rn.f64 	%fd174, %fd49, %fd127, 0d0000000000000000;
	fma.rn.f64 	%fd175, %fd50, %fd128, 0d0000000000000000;
	fma.rn.f64 	%fd176, %fd51, %fd129, %fd174;
	fma.rn.f64 	%fd177, %fd52, %fd130, %fd175;
	fma.rn.f64 	%fd178, %fd53, %fd131, %fd176;
	fma.rn.f64 	%fd179, %fd54, %fd132, %fd177;
	fma.rn.f64 	%fd180, %fd55, %fd133, %fd178;
	fma.rn.f64 	%fd181, %fd56, %fd134, %fd179;
	fma.rn.f64 	%fd182, %fd57, %fd137, %fd180;
	fma.rn.f64 	%fd183, %fd58, %fd136, %fd181;
	sub.f64 	%fd184, %fd182, %fd183;
	st.shared.f64 	[%r3+3240], %fd184;
	add.f64 	%fd185, %fd183, %fd182;
	st.shared.f64 	[%r3+1944], %fd185;
	fma.rn.f64 	%fd186, %fd59, %fd127, 0d0000000000000000;
	fma.rn.f64 	%fd187, %fd60, %fd128, 0d0000000000000000;
	fma.rn.f64 	%fd188, %fd61, %fd129, %fd186;
	fma.rn.f64 	%fd189, %fd62, %fd130, %fd187;
	fma.rn.f64 	%fd190, %fd63, %fd131, %fd188;
	fma.rn.f64 	%fd191, %fd64, %fd132, %fd189;
	fma.rn.f64 	%fd192, %fd65, %fd133, %fd190;
	fma.rn.f64 	%fd193, %fd66, %fd134, %fd191;
	fma.rn.f64 	%fd194, %fd67, %fd137, %fd192;
	fma.rn.f64 	%fd195, %fd68, %fd136, %fd193;
	add.f64 	%fd196, %fd195, %fd194;
	st.shared.f64 	[%r3+2592], %fd196;
	bar.sync 	0;
	setp.gt.u32 	%p3, %r1, 80;
	@%p3 bra 	$L__BB72_6;
	cvt.u16.u32 	%rs5, %r1;
	mul.lo.s16 	%rs6, %rs5, 57;
	shr.u16 	%rs7, %rs6, 9;
	mul.lo.s16 	%rs8, %rs7, 9;
	sub.s16 	%rs9, %rs5, %rs8;
	mov.u32 	%r24, %tid.y;
	mov.u32 	%r25, _ZZ32massMatrixMultiplyRegisterKernelILi9ELi9ELi1EEviPKdS1_S1_S1_PdE6s_tmp1;
	mad.lo.s32 	%r26, %r24, 5832, %r25;
	mul.wide.u16 	%r27, %rs7, 648;
	add.s32 	%r28, %r26, %r27;
	and.b16  	%rs10, %rs9, 255;
	mul.wide.u16 	%r29, %rs10, 8;
	add.s32 	%r30, %r28, %r29;
	ld.shared.f64 	%fd197, [%r30];
	ld.shared.f64 	%fd198, [%r30+576];
	add.f64 	%fd199, %fd197, %fd198;
	sub.f64 	%fd200, %fd197, %fd198;
	ld.shared.f64 	%fd201, [%r30+72];
	ld.shared.f64 	%fd202, [%r30+504];
	add.f64 	%fd203, %fd201, %fd202;
	sub.f64 	%fd204, %fd201, %fd202;
	ld.shared.f64 	%fd205, [%r30+144];
	ld.shared.f64 	%fd206, [%r30+432];
	add.f64 	%fd207, %fd205, %fd206;
	sub.f64 	%fd208, %fd205, %fd206;
	ld.shared.f64 	%fd209, [%r30+216];
	ld.shared.f64 	%fd210, [%r30+360];
	add.f64 	%fd211, %fd209, %fd210;
	sub.f64 	%fd212, %fd209, %fd210;
	ld.shared.f64 	%fd213, [%r30+288];
	add.f64 	%fd214, %fd213, %fd213;
	sub.f64 	%fd215, %fd213, %fd213;
	mul.f64 	%fd216, %fd214, 0d3FE0000000000000;
	fma.rn.f64 	%fd217, %fd19, %fd199, 0d0000000000000000;
	fma.rn.f64 	%fd218, %fd20, %fd200, 0d0000000000000000;
	fma.rn.f64 	%fd219, %fd21, %fd203, %fd217;
	fma.rn.f64 	%fd220, %fd22, %fd204, %fd218;
	fma.rn.f64 	%fd221, %fd23, %fd207, %fd219;
	fma.rn.f64 	%fd222, %fd24, %fd208, %fd220;
	fma.rn.f64 	%fd223, %fd25, %fd211, %fd221;
	fma.rn.f64 	%fd224, %fd26, %fd212, %fd222;
	fma.rn.f64 	%fd225, %fd27, %fd216, %fd223;
	fma.rn.f64 	%fd226, %fd28, %fd215, %fd224;
	sub.f64 	%fd227, %fd225, %fd226;
	st.shared.f64 	[%r30+576], %fd227;
	add.f64 	%fd228, %fd226, %fd225;
	st.shared.f64 	[%r30], %fd228;
	fma.rn.f64 	%fd229, %fd29, %fd199, 0d0000000000000000;
	fma.rn.f64 	%fd230, %fd30, %fd200, 0d0000000000000000;
	fma.rn.f64 	%fd231, %fd31, %fd203, %fd229;
	fma.rn.f64 	%fd232, %fd32, %fd204, %fd230;
	fma.rn.f64 	%fd233, %fd33, %fd207, %fd231;
	fma.rn.f64 	%fd234, %fd34, %fd208, %fd232;
	fma.rn.f64 	%fd235, %fd35, %fd211, %fd233;
	fma.rn.f64 	%fd236, %fd36, %fd212, %fd234;
	fma.rn.f64 	%fd237, %fd37, %fd216, %fd235;
	fma.rn.f64 	%fd238, %fd38, %fd215, %fd236;
	sub.f64 	%fd239, %fd237, %fd238;
	st.shared.f64 	[%r30+504], %fd239;
	add.f64 	%fd240, %fd238, %fd237;
	st.shared.f64 	[%r30+72], %fd240;
	fma.rn.f64 	%fd241, %fd39, %fd199, 0d0000000000000000;
	fma.rn.f64 	%fd242, %fd40, %fd200, 0d0000000000000000;
	fma.rn.f64 	%fd243, %fd41, %fd203, %fd241;
	fma.rn.f64 	%fd244, %fd42, %fd204, %fd242;
	fma.rn.f64 	%fd245, %fd43, %fd207, %fd243;
	fma.rn.f64 	%fd246, %fd44, %fd208, %fd244;
	fma.rn.f64 	%fd247, %fd45, %fd211, %fd245;
	fma.rn.f64 	%fd248, %fd46, %fd212, %fd246;
	fma.rn.f64 	%fd249, %fd47, %fd216, %fd247;
	fma.rn.f64 	%fd250, %fd48, %fd215, %fd248;
	sub.f64 	%fd251, %fd249, %fd250;
	st.shared.f64 	[%r30+432], %fd251;
	add.f64 	%fd252, %fd250, %fd249;
	st.shared.f64 	[%r30+144], %fd252;
	fma.rn.f64 	%fd253, %fd49, %fd199, 0d0000000000000000;
	fma.rn.f64 	%fd254, %fd50, %fd200, 0d0000000000000000;
	fma.rn.f64 	%fd255, %fd51, %fd203, %fd253;
	fma.rn.f64 	%fd256, %fd52, %fd204, %fd254;
	fma.rn.f64 	%fd257, %fd53, %fd207, %fd255;
	fma.rn.f64 	%fd258, %fd54, %fd208, %fd256;
	fma.rn.f64 	%fd259, %fd55, %fd211, %fd257;
	fma.rn.f64 	%fd260, %fd56, %fd212, %fd258;
	fma.rn.f64 	%fd261, %fd57, %fd216, %fd259;
	fma.rn.f64 	%fd262, %fd58, %fd215, %fd260;
	sub.f64 	%fd263, %fd261, %fd262;
	st.shared.f64 	[%r30+360], %fd263;
	add.f64 	%fd264, %fd262, %fd261;
	st.shared.f64 	[%r30+216], %fd264;
	fma.rn.f64 	%fd265, %fd59, %fd199, 0d0000000000000000;
	fma.rn.f64 	%fd266, %fd60, %fd200, 0d0000000000000000;
	fma.rn.f64 	%fd267, %fd61, %fd203, %fd265;
	fma.rn.f64 	%fd268, %fd62, %fd204, %fd266;
	fma.rn.f64 	%fd269, %fd63, %fd207, %fd267;
	fma.rn.f64 	%fd270, %fd64, %fd208, %fd268;
	fma.rn.f64 	%fd271, %fd65, %fd211, %fd269;
	fma.rn.f64 	%fd272, %fd66, %fd212, %fd270;
	fma.rn.f64 	%fd273, %fd67, %fd216, %fd271;
	fma.rn.f64 	%fd274, %fd68, %fd215, %fd272;
	add.f64 	%fd275, %fd274, %fd273;
	st.shared.f64 	[%r30+288], %fd275;
$L__BB72_6:
	setp.gt.u32 	%p4, %r1, 80;
	bar.sync 	0;
	@%p4 bra 	$L__BB72_18;
	ld.param.u32 	%r89, [_Z32massMatrixMultiplyRegisterKernelILi9ELi9ELi1EEviPKdS1_S1_S1_Pd_param_0];
	mov.u32 	%r32, %ctaid.x;
	add.s32 	%r34, %r32, %r8;
	setp.ge.s32 	%p5, %r34, %r89;
	mov.u32 	%r35, %tid.x;
	cvt.u16.u32 	%rs11, %r35;
	mul.lo.s16 	%rs12, %rs11, 57;
	shr.u16 	%rs13, %rs12, 9;
	mul.lo.s16 	%rs14, %rs13, 9;
	sub.s16 	%rs15, %rs11, %rs14;
	mov.u32 	%r36, _ZZ32massMatrixMultiplyRegisterKernelILi9ELi9ELi1EEviPKdS1_S1_S1_PdE6s_tmp1;
	mad.lo.s32 	%r37, %r8, 5832, %r36;
	mul.wide.u16 	%r38, %rs13, 648;
	add.s32 	%r39, %r37, %r38;
	and.b16  	%rs16, %rs15, 255;
	mul.wide.u16 	%r40, %rs16, 72;
	add.s32 	%r4, %r39, %r40;
	ld.shared.f64 	%fd277, [%r4];
	ld.shared.f64 	%fd278, [%r4+64];
	add.f64 	%fd69, %fd277, %fd278;
	sub.f64 	%fd70, %fd277, %fd278;
	ld.shared.f64 	%fd279, [%r4+8];
	ld.shared.f64 	%fd280, [%r4+56];
	add.f64 	%fd71, %fd279, %fd280;
	sub.f64 	%fd72, %fd279, %fd280;
	ld.shared.f64 	%fd281, [%r4+16];
	ld.shared.f64 	%fd282, [%r4+48];
	add.f64 	%fd73, %fd281, %fd282;
	sub.f64 	%fd74, %fd281, %fd282;
	ld.shared.f64 	%fd283, [%r4+24];
	ld.shared.f64 	%fd284, [%r4+40];
	add.f64 	%fd75, %fd283, %fd284;
	sub.f64 	%fd76, %fd283, %fd284;
	ld.shared.f64 	%fd285, [%r4+32];
	add.f64 	%fd286, %fd285, %fd285;
	sub.f64 	%fd77, %fd285, %fd285;
	mul.f64 	%fd78, %fd286, 0d3FE0000000000000;
	mov.b32 	%r41, {%rs16, %rs13};
	mov.b32 	%r42, 0;
	mov.b32 	%r43, 20745;
	dp2a.lo.u32.u32 	%r5, %r41, %r43, %r42;
	fma.rn.f64 	%fd287, %fd19, %fd69, 0d0000000000000000;
	fma.rn.f64 	%fd288, %fd20, %fd70, 0d0000000000000000;
	fma.rn.f64 	%fd289, %fd21, %fd71, %fd287;
	fma.rn.f64 	%fd290, %fd22, %fd72, %fd288;
	fma.rn.f64 	%fd291, %fd23, %fd73, %fd289;
	fma.rn.f64 	%fd292, %fd24, %fd74, %fd290;
	fma.rn.f64 	%fd293, %fd25, %fd75, %fd291;
	fma.rn.f64 	%fd294, %fd26, %fd76, %fd292;
	fma.rn.f64 	%fd79, %fd27, %fd78, %fd293;
	fma.rn.f64 	%fd80, %fd28, %fd77, %fd294;
	mov.f64 	%fd569, 0d0000000000000000;
	mov.f64 	%fd570, %fd569;
	@%p5 bra 	$L__BB72_9;
	ld.param.u64 	%rd32, [_Z32massMatrixMultiplyRegisterKernelILi9ELi9ELi1EEviPKdS1_S1_S1_Pd_param_1];
	cvta.to.global.u64 	%rd14, %rd32;
	mov.u32 	%r44, %ctaid.x;
	mov.u32 	%r45, %tid.y;
	add.s32 	%r46, %r44, %r45;
	mad.lo.s32 	%r47, %r46, 729, %r5;
	mul.wide.s32 	%rd15, %r47, 8;
	add.s64 	%rd16, %rd14, %rd15;
	ld.global.nc.f64 	%fd569, [%rd16];
	ld.global.nc.f64 	%fd570, [%rd16+64];
$L__BB72_9:
	ld.param.u32 	%r90, [_Z32massMatrixMultiplyRegisterKernelILi9ELi9ELi1EEviPKdS1_S1_S1_Pd_param_0];
	mov.u32 	%r48, %ctaid.x;
	mov.u32 	%r49, %tid.y;
	add.s32 	%r50, %r48, %r49;
	setp.ge.s32 	%p6, %r50, %r90;
	add.f64 	%fd296, %fd79, %fd80;
	sub.f64 	%fd297, %fd79, %fd80;
	mul.f64 	%fd298, %fd296, %fd569;
	mul.f64 	%fd299, %fd297, %fd570;
	sub.f64 	%fd85, %fd298, %fd299;
	add.f64 	%fd86, %fd298, %fd299;
	fma.rn.f64 	%fd300, %fd29, %fd69, 0d0000000000000000;
	fma.rn.f64 	%fd301, %fd30, %fd70, 0d0000000000000000;
	fma.rn.f64 	%fd302, %fd31, %fd71, %fd300;
	fma.rn.f64 	%fd303, %fd32, %fd72, %fd301;
	fma.rn.f64 	%fd304, %fd33, %fd73, %fd302;
	fma.rn.f64 	%fd305, %fd34, %fd74, %fd303;
	fma.rn.f64 	%fd306, %fd35, %fd75, %fd304;
	fma.rn.f64 	%fd307, %fd36, %fd76, %fd305;
	fma.rn.f64 	%fd87, %fd37, %fd78, %fd306;
	fma.rn.f64 	%fd88, %fd38, %fd77, %fd307;
	mov.f64 	%fd571, 0d0000000000000000;
	mov.f64 	%fd572, %fd571;
	@%p6 bra 	$L__BB72_11;
	ld.param.u64 	%rd33, [_Z32massMatrixMultiplyRegisterKernelILi9ELi9ELi1EEviPKdS1_S1_S1_Pd_param_1];
	cvta.to.global.u64 	%rd17, %rd33;
	mov.u32 	%r51, %ctaid.x;
	mov.u32 	%r52, %tid.y;
	add.s32 	%r53, %r51, %r52;
	mad.lo.s32 	%r54, %r53, 729, %r5;
	mul.wide.s32 	%rd18, %r54, 8;
	add.s64 	%rd19, %rd17, %rd18;
	ld.global.nc.f64 	%fd571, [%rd19+8];
	ld.global.nc.f64 	%fd572, [%rd19+56];
$L__BB72_11:
	ld.param.u32 	%r91, [_Z32massMatrixMultiplyRegisterKernelILi9ELi9ELi1EEviPKdS1_S1_S1_Pd_param_0];
	mov.u32 	%r55, %ctaid.x;
	mov.u32 	%r56, %tid.y;
	add.s32 	%r57, %r55, %r56;
	setp.ge.s32 	%p7, %r57, %r91;
	add.f64 	%fd309, %fd87, %fd88;
	sub.f64 	%fd310, %fd87, %fd88;
	mul.f64 	%fd311, %fd309, %fd571;
	mul.f64 	%fd312, %fd310, %fd572;
	sub.f64 	%fd93, %fd311, %fd312;
	add.f64 	%fd94, %fd311, %fd312;
	fma.rn.f64 	%fd313, %fd39, %fd69, 0d0000000000000000;
	fma.rn.f64 	%fd314, %fd40, %fd70, 0d0000000000000000;
	fma.rn.f64 	%fd315, %fd41, %fd71, %fd313;
	fma.rn.f64 	%fd316, %fd42, %fd72, %fd314;
	fma.rn.f64 	%fd317, %fd43, %fd73, %fd315;
	fma.rn.f64 	%fd318, %fd44, %fd74, %fd316;
	fma.rn.f64 	%fd319, %fd45, %fd75, %fd317;
	fma.rn.f64 	%fd320, %fd46, %fd76, %fd318;
	fma.rn.f64 	%fd95, %fd47, %fd78, %fd319;
	fma.rn.f64 	%fd96, %fd48, %fd77, %fd320;
	mov.f64 	%fd573, 0d0000000000000000;
	mov.f64 	%fd574, %fd573;
	@%p7 bra 	$L__BB72_13;
	ld.param.u64 	%rd34, [_Z32massMatrixMultiplyRegisterKernelILi9ELi9ELi1EEviPKdS1_S1_S1_Pd_param_1];
	cvta.to.global.u64 	%rd20, %rd34;
	mov.u32 	%r58, %ctaid.x;
	mov.u32 	%r59, %tid.y;
	add.s32 	%r60, %r58, %r59;
	mad.lo.s32 	%r61, %r60, 729, %r5;
	mul.wide.s32 	%rd21, %r61, 8;
	add.s64 	%rd22, %rd20, %rd21;
	ld.global.nc.f64 	%fd573, [%rd22+16];
	ld.global.nc.f64 	%fd574, [%rd22+48];
$L__BB72_13:
	ld.param.u32 	%r92, [_Z32massMatrixMultiplyRegisterKernelILi9ELi9ELi1EEviPKdS1_S1_S1_Pd_param_0];
	mov.u32 	%r62, %ctaid.x;
	mov.u32 	%r63, %tid.y;
	add.s32 	%r64, %r62, %r63;
	setp.ge.s32 	%p8, %r64, %r92;
	add.f64 	%fd322, %fd95, %fd96;
	sub.f64 	%fd323, %fd95, %fd96;
	mul.f64 	%fd324, %fd322, %fd573;
	mul.f64 	%fd325, %fd323, %fd574;
	sub.f64 	%fd101, %fd324, %fd325;
	add.f64 	%fd102, %fd324, %fd325;
	fma.rn.f64 	%fd326, %fd49, %fd69, 0d0000000000000000;
	fma.rn.f64 	%fd327, %fd50, %fd70, 0d0000000000000000;
	fma.rn.f64 	%fd328, %fd51, %fd71, %fd326;
	fma.rn.f64 	%fd329, %fd52, %fd72, %fd327;
	fma.rn.f64 	%fd330, %fd53, %fd73, %fd328;
	fma.rn.f64 	%fd331, %fd54, %fd74, %fd329;
	fma.rn.f64 	%fd332, %fd55, %fd75, %fd330;
	fma.rn.f64 	%fd333, %fd56, %fd76, %fd331;
	fma.rn.f64 	%fd103, %fd57, %fd78, %fd332;
	fma.rn.f64 	%fd104, %fd58, %fd77, %fd333;
	mov.f64 	%fd575, 0d0000000000000000;
	mov.f64 	%fd576, %fd575;
	@%p8 bra 	$L__BB72_15;
	ld.param.u64 	%rd35, [_Z32massMatrixMultiplyRegisterKernelILi9ELi9ELi1EEviPKdS1_S1_S1_Pd_param_1];
	cvta.to.global.u64 	%rd23, %rd35;
	mov.u32 	%r65, %ctaid.x;
	mov.u32 	%r66, %tid.y;
	add.s32 	%r67, %r65, %r66;
	mad.lo.s32 	%r68, %r67, 729, %r5;
	mul.wide.s32 	%rd24, %r68, 8;
	add.s64 	%rd25, %rd23, %rd24;
	ld.global.nc.f64 	%fd575, [%rd25+24];
	ld.global.nc.f64 	%fd576, [%rd25+40];
$L__BB72_15:
	ld.param.u32 	%r93, [_Z32massMatrixMultiplyRegisterKernelILi9ELi9ELi1EEviPKdS1_S1_S1_Pd_param_0];
	mov.u32 	%r69, %ctaid.x;
	mov.u32 	%r70, %tid.y;
	add.s32 	%r71, %r69, %r70;
	setp.ge.s32 	%p9, %r71, %r93;
	add.f64 	%fd335, %fd103, %fd104;
	sub.f64 	%fd336, %fd103, %fd104;
	mul.f64 	%fd337, %fd335, %fd575;
	mul.f64 	%fd338, %fd336, %fd576;
	sub.f64 	%fd109, %fd337, %fd338;
	add.f64 	%fd110, %fd337, %fd338;
	fma.rn.f64 	%fd339, %fd59, %fd69, 0d0000000000000000;
	fma.rn.f64 	%fd340, %fd60, %fd70, 0d0000000000000000;
	fma.rn.f64 	%fd341, %fd61, %fd71, %fd339;
	fma.rn.f64 	%fd342, %fd62, %fd72, %fd340;
	fma.rn.f64 	%fd343, %fd63, %fd73, %fd341;
	fma.rn.f64 	%fd344, %fd64, %fd74, %fd342;
	fma.rn.f64 	%fd345, %fd65, %fd75, %fd343;
	fma.rn.f64 	%fd346, %fd66, %fd76, %fd344;
	fma.rn.f64 	%fd111, %fd67, %fd78, %fd345;
	fma.rn.f64 	%fd112, %fd68, %fd77, %fd346;
	mov.f64 	%fd577, 0d0000000000000000;
	@%p9 bra 	$L__BB72_17;
	ld.param.u64 	%rd36, [_Z32massMatrixMultiplyRegisterKernelILi9ELi9ELi1EEviPKdS1_S1_S1_Pd_param_1];
	cvta.to.global.u64 	%rd26, %rd36;
	mov.u32 	%r72, %ctaid.x;
	mov.u32 	%r73, %tid.y;
	add.s32 	%r74, %r72, %r73;
	mad.lo.s32 	%r75, %r74, 729, %r5;
	mul.wide.s32 	%rd27, %r75, 8;
	add.s64 	%rd28, %rd26, %rd27;
	ld.global.nc.f64 	%fd577, [%rd28+32];
$L__BB72_17:
	add.f64 	%fd347, %fd111, %fd112;
	sub.f64 	%fd348, %fd111, %fd112;
	mul.f64 	%fd349, %fd348, %fd577;
	fma.rn.f64 	%fd350, %fd347, %fd577, %fd349;
	mul.f64 	%fd351, %fd350, 0d3FE0000000000000;
	fma.rn.f64 	%fd352, %fd19, %fd86, 0d0000000000000000;
	fma.rn.f64 	%fd353, %fd20, %fd85, 0d0000000000000000;
	fma.rn.f64 	%fd354, %fd29, %fd94, %fd352;
	fma.rn.f64 	%fd355, %fd30, %fd93, %fd353;
	fma.rn.f64 	%fd356, %fd39, %fd102, %fd354;
	fma.rn.f64 	%fd357, %fd40, %fd101, %fd355;
	fma.rn.f64 	%fd358, %fd49, %fd110, %fd356;
	fma.rn.f64 	%fd359, %fd50, %fd109, %fd357;
	fma.rn.f64 	%fd360, %fd59, %fd351, %fd358;
	fma.rn.f64 	%fd361, %fd60, %fd351, %fd359;
	sub.f64 	%fd362, %fd360, %fd361;
	st.shared.f64 	[%r4+64], %fd362;
	add.f64 	%fd363, %fd360, %fd361;
	st.shared.f64 	[%r4], %fd363;
	fma.rn.f64 	%fd364, %fd21, %fd86, 0d0000000000000000;
	fma.rn.f64 	%fd365, %fd22, %fd85, 0d0000000000000000;
	fma.rn.f64 	%fd366, %fd31, %fd94, %fd364;
	fma.rn.f64 	%fd367, %fd32, %fd93, %fd365;
	fma.rn.f64 	%fd368, %fd41, %fd102, %fd366;
	fma.rn.f64 	%fd369, %fd42, %fd101, %fd367;
	fma.rn.f64 	%fd370, %fd51, %fd110, %fd368;
	fma.rn.f64 	%fd371, %fd52, %fd109, %fd369;
	fma.rn.f64 	%fd372, %fd61, %fd351, %fd370;
	fma.rn.f64 	%fd373, %fd62, %fd351, %fd371;
	sub.f64 	%fd374, %fd372, %fd373;
	st.shared.f64 	[%r4+56], %fd374;
	add.f64 	%fd375, %fd372, %fd373;
	st.shared.f64 	[%r4+8], %fd375;
	fma.rn.f64 	%fd376, %fd23, %fd86, 0d0000000000000000;
	fma.rn.f64 	%fd377, %fd24, %fd85, 0d0000000000000000;
	fma.rn.f64 	%fd378, %fd33, %fd94, %fd376;
	fma.rn.f64 	%fd379, %fd34, %fd93, %fd377;
	fma.rn.f64 	%fd380, %fd43, %fd102, %fd378;
	fma.rn.f64 	%fd381, %fd44, %fd101, %fd379;
	fma.rn.f64 	%fd382, %fd53, %fd110, %fd380;
	fma.rn.f64 	%fd383, %fd54, %fd109, %fd381;
	fma.rn.f64 	%fd384, %fd63, %fd351, %fd382;
	fma.rn.f64 	%fd385, %fd64, %fd351, %fd383;
	sub.f64 	%fd386, %fd384, %fd385;
	st.shared.f64 	[%r4+48], %fd386;
	add.f64 	%fd387, %fd384, %fd385;
	st.shared.f64 	[%r4+16], %fd387;
	fma.rn.f64 	%fd388, %fd25, %fd86, 0d0000000000000000;
	fma.rn.f64 	%fd389, %fd26, %fd85, 0d0000000000000000;
	fma.rn.f64 	%fd390, %fd35, %fd94, %fd388;
	fma.rn.f64 	%fd391, %fd36, %fd93, %fd389;
	fma.rn.f64 	%fd392, %fd45, %fd102, %fd390;
	fma.rn.f64 	%fd393, %fd46, %fd101, %fd391;
	fma.rn.f64 	%fd394, %fd55, %fd110, %fd392;
	fma.rn.f64 	%fd395, %fd56, %fd109, %fd393;
	fma.rn.f64 	%fd396, %fd65, %fd351, %fd394;
	fma.rn.f64 	%fd397, %fd66, %fd351, %fd395;
	sub.f64 	%fd398, %fd396, %fd397;
	st.shared.f64 	[%r4+40], %fd398;
	add.f64 	%fd399, %fd396, %fd397;
	st.shared.f64 	[%r4+24], %fd399;
	fma.rn.f64 	%fd400, %fd27, %fd86, 0d0000000000000000;
	fma.rn.f64 	%fd401, %fd28, %fd85, 0d0000000000000000;
	fma.rn.f64 	%fd402, %fd37, %fd94, %fd400;
	fma.rn.f64 	%fd403, %fd38, %fd93, %fd401;
	fma.rn.f64 	%fd404, %fd47, %fd102, %fd402;
	fma.rn.f64 	%fd405, %fd48, %fd101, %fd403;
	fma.rn.f64 	%fd406, %fd57, %fd110, %fd404;
	fma.rn.f64 	%fd407, %fd58, %fd109, %fd405;
	fma.rn.f64 	%fd408, %fd67, %fd351, %fd406;
	fma.rn.f64 	%fd409, %fd68, %fd351, %fd407;
	add.f64 	%fd410, %fd408, %fd409;
	st.shared.f64 	[%r4+32], %fd410;
$L__BB72_18:
	mov.u32 	%r76, %tid.x;
	setp.gt.u32 	%p10, %r76, 80;
	bar.sync 	0;
	@%p10 bra 	$L__BB72_20;
	cvt.u16.u32 	%rs17, %r76;
	mul.lo.s16 	%rs18, %rs17, 57;
	shr.u16 	%rs19, %rs18, 9;
	mul.lo.s16 	%rs20, %rs19, 9;
	sub.s16 	%rs21, %rs17, %rs20;
	mov.u32 	%r78, %tid.y;
	mov.u32 	%r79, _ZZ32massMatrixMultiplyRegisterKernelILi9ELi9ELi1EEviPKdS1_S1_S1_PdE6s_tmp1;
	mad.lo.s32 	%r80, %r78, 5832, %r79;
	mul.wide.u16 	%r81, %rs19, 648;
	add.s32 	%r82, %r80, %r81;
	and.b16  	%rs22, %rs21, 255;
	mul.wide.u16 	%r83, %rs22, 8;
	add.s32 	%r84, %r82, %r83;
	ld.shared.f64 	%fd411, [%r84];
	ld.shared.f64 	%fd412, [%r84+576];
	add.f64 	%fd413, %fd411, %fd412;
	sub.f64 	%fd414, %fd411, %fd412;
	ld.shared.f64 	%fd415, [%r84+72];
	ld.shared.f64 	%fd416, [%r84+504];
	add.f64 	%fd417, %fd415, %fd416;
	sub.f64 	%fd418, %fd415, %fd416;
	ld.shared.f64 	%fd419, [%r84+144];
	ld.shared.f64 	%fd420, [%r84+432];
	add.f64 	%fd421, %fd419, %fd420;
	sub.f64 	%fd422, %fd419, %fd420;
	ld.shared.f64 	%fd423, [%r84+216];
	ld.shared.f64 	%fd424, [%r84+360];
	add.f64 	%fd425, %fd423, %fd424;
	sub.f64 	%fd426, %fd423, %fd424;
	ld.shared.f64 	%fd427, [%r84+288];
	add.f64 	%fd428, %fd427, %fd427;
	sub.f64 	%fd429, %fd427, %fd427;
	mul.f64 	%fd430, %fd428, 0d3FE0000000000000;
	fma.rn.f64 	%fd431, %fd19, %fd413, 0d0000000000000000;
	fma.rn.f64 	%fd432, %fd20, %fd414, 0d0000000000000000;
	fma.rn.f64 	%fd433, %fd29, %fd417, %fd431;
	fma.rn.f64 	%fd434, %fd30, %fd418, %fd432;
	fma.rn.f64 	%fd435, %fd39, %fd421, %fd433;
	fma.rn.f64 	%fd436, %fd40, %fd422, %fd434;
	fma.rn.f64 	%fd437, %fd49, %fd425, %fd435;
	fma.rn.f64 	%fd438, %fd50, %fd426, %fd436;
	fma.rn.f64 	%fd439, %fd59, %fd430, %fd437;
	fma.rn.f64 	%fd440, %fd60, %fd429, %fd438;
	sub.f64 	%fd441, %fd439, %fd440;
	st.shared.f64 	[%r84+576], %fd441;
	add.f64 	%fd442, %fd439, %fd440;
	st.shared.f64 	[%r84], %fd442;
	fma.rn.f64 	%fd443, %fd21, %fd413, 0d0000000000000000;
	fma.rn.f64 	%fd444, %fd22, %fd414, 0d0000000000000000;
	fma.rn.f64 	%fd445, %fd31, %fd417, %fd443;
	fma.rn.f64 	%fd446, %fd32, %fd418, %fd444;
	fma.rn.f64 	%fd447, %fd41, %fd421, %fd445;
	fma.rn.f64 	%fd448, %fd42, %fd422, %fd446;
	fma.rn.f64 	%fd449, %fd51, %fd425, %fd447;
	fma.rn.f64 	%fd450, %fd52, %fd426, %fd448;
	fma.rn.f64 	%fd451, %fd61, %fd430, %fd449;
	fma.rn.f64 	%fd452, %fd62, %fd429, %fd450;
	sub.f64 	%fd453, %fd451, %fd452;
	st.shared.f64 	[%r84+504], %fd453;
	add.f64 	%fd454, %fd451, %fd452;
	st.shared.f64 	[%r84+72], %fd454;
	fma.rn.f64 	%fd455, %fd23, %fd413, 0d0000000000000000;
	fma.rn.f64 	%fd456, %fd24, %fd414, 0d0000000000000000;
	fma.rn.f64 	%fd457, %fd33, %fd417, %fd455;
	fma.rn.f64 	%fd458, %fd34, %fd418, %fd456;
	fma.rn.f64 	%fd459, %fd43, %fd421, %fd457;
	fma.rn.f64 	%fd460, %fd44, %fd422, %fd458;
	fma.rn.f64 	%fd461, %fd53, %fd425, %fd459;
	fma.rn.f64 	%fd462, %fd54, %fd426, %fd460;
	fma.rn.f64 	%fd463, %fd63, %fd430, %fd461;
	fma.rn.f64 	%fd464, %fd64, %fd429, %fd462;
	sub.f64 	%fd465, %fd463, %fd464;
	st.shared.f64 	[%r84+432], %fd465;
	add.f64 	%fd466, %fd463, %fd464;
	st.shared.f64 	[%r84+144], %fd466;
	fma.rn.f64 	%fd467, %fd25, %fd413, 0d0000000000000000;
	fma.rn.f64 	%fd468, %fd26, %fd414, 0d0000000000000000;
	fma.rn.f64 	%fd469, %fd35, %fd417, %fd467;
	fma.rn.f64 	%fd470, %fd36, %fd418, %fd468;
	fma.rn.f64 	%fd471, %fd45, %fd421, %fd469;
	fma.rn.f64 	%fd472, %fd46, %fd422, %fd470;
	fma.rn.f64 	%fd473, %fd55, %fd425, %fd471;
	fma.rn.f64 	%fd474, %fd56, %fd426, %fd472;
	fma.rn.f64 	%fd475, %fd65, %fd430, %fd473;
	fma.rn.f64 	%fd476, %fd66, %fd429, %fd474;
	sub.f64 	%fd477, %fd475, %fd476;
	st.shared.f64 	[%r84+360], %fd477;
	add.f64 	%fd478, %fd475, %fd476;
	st.shared.f64 	[%r84+216], %fd478;
	fma.rn.f64 	%fd479, %fd27, %fd413, 0d0000000000000000;
	fma.rn.f64 	%fd480, %fd28, %fd414, 0d0000000000000000;
	fma.rn.f64 	%fd481, %fd37, %fd417, %fd479;
	fma.rn.f64 	%fd482, %fd38, %fd418, %fd480;
	fma.rn.f64 	%fd483, %fd47, %fd421, %fd481;
	fma.rn.f64 	%fd484, %fd48, %fd422, %fd482;
	fma.rn.f64 	%fd485, %fd57, %fd425, %fd483;
	fma.rn.f64 	%fd486, %fd58, %fd426, %fd484;
	fma.rn.f64 	%fd487, %fd67, %fd430, %fd485;
	fma.rn.f64 	%fd488, %fd68, %fd429, %fd486;
	add.f64 	%fd489, %fd487, %fd488;
	st.shared.f64 	[%r84+288], %fd489;
$L__BB72_20:
	ld.param.u32 	%r94, [_Z32massMatrixMultiplyRegisterKernelILi9ELi9ELi1EEviPKdS1_S1_S1_Pd_param_0];
	mov.u32 	%r85, %ctaid.x;
	mov.u32 	%r86, %tid.y;
	add.s32 	%r6, %r85, %r86;
	setp.ge.s32 	%p11, %r6, %r94;
	bar.sync 	0;
	ld.shared.f64 	%fd490, [%r3];
	ld.shared.f64 	%fd491, [%r3+5184];
	add.f64 	%fd492, %fd490, %fd491;
	sub.f64 	%fd493, %fd490, %fd491;
	ld.shared.f64 	%fd494, [%r3+648];
	ld.shared.f64 	%fd495, [%r3+4536];
	add.f64 	%fd496, %fd494, %fd495;
	sub.f64 	%fd497, %fd494, %fd495;
	ld.shared.f64 	%fd498, [%r3+1296];
	ld.shared.f64 	%fd499, [%r3+3888];
	add.f64 	%fd500, %fd498, %fd499;
	sub.f64 	%fd501, %fd498, %fd499;
	ld.shared.f64 	%fd502, [%r3+1944];
	ld.shared.f64 	%fd503, [%r3+3240];
	add.f64 	%fd504, %fd502, %fd503;
	sub.f64 	%fd505, %fd502, %fd503;
	ld.shared.f64 	%fd506, [%r3+2592];
	add.f64 	%fd507, %fd506, %fd506;
	sub.f64 	%fd508, %fd506, %fd506;
	mul.f64 	%fd509, %fd507, 0d3FE0000000000000;
	fma.rn.f64 	%fd510, %fd19, %fd492, 0d0000000000000000;
	fma.rn.f64 	%fd511, %fd20, %fd493, 0d0000000000000000;
	fma.rn.f64 	%fd512, %fd29, %fd496, %fd510;
	fma.rn.f64 	%fd513, %fd30, %fd497, %fd511;
	fma.rn.f64 	%fd514, %fd39, %fd500, %fd512;
	fma.rn.f64 	%fd515, %fd40, %fd501, %fd513;
	fma.rn.f64 	%fd516, %fd49, %fd504, %fd514;
	fma.rn.f64 	%fd517, %fd50, %fd505, %fd515;
	fma.rn.f64 	%fd115, %fd59, %fd509, %fd516;
	fma.rn.f64 	%fd116, %fd60, %fd508, %fd517;
	fma.rn.f64 	%fd518, %fd21, %fd492, 0d0000000000000000;
	fma.rn.f64 	%fd519, %fd22, %fd493, 0d0000000000000000;
	fma.rn.f64 	%fd520, %fd31, %fd496, %fd518;
	fma.rn.f64 	%fd521, %fd32, %fd497, %fd519;
	fma.rn.f64 	%fd522, %fd41, %fd500, %fd520;
	fma.rn.f64 	%fd523, %fd42, %fd501, %fd521;
	fma.rn.f64 	%fd524, %fd51, %fd504, %fd522;
	fma.rn.f64 	%fd525, %fd52, %fd505, %fd523;
	fma.rn.f64 	%fd117, %fd61, %fd509, %fd524;
	fma.rn.f64 	%fd118, %fd62, %fd508, %fd525;
	fma.rn.f64 	%fd526, %fd23, %fd492, 0d0000000000000000;
	fma.rn.f64 	%fd527, %fd24, %fd493, 0d0000000000000000;
	fma.rn.f64 	%fd528, %fd33, %fd496, %fd526;
	fma.rn.f64 	%fd529, %fd34, %fd497, %fd527;
	fma.rn.f64 	%fd530, %fd43, %fd500, %fd528;
	fma.rn.f64 	%fd531, %fd44, %fd501, %fd529;
	fma.rn.f64 	%fd532, %fd53, %fd504, %fd530;
	fma.rn.f64 	%fd533, %fd54, %fd505, %fd531;
	fma.rn.f64 	%fd119, %fd63, %fd509, %fd532;
	fma.rn.f64 	%fd120, %fd64, %fd508, %fd533;
	fma.rn.f64 	%fd534, %fd25, %fd492, 0d0000000000000000;
	fma.rn.f64 	%fd535, %fd26, %fd493, 0d0000000000000000;
	fma.rn.f64 	%fd536, %fd35, %fd496, %fd534;
	fma.rn.f64 	%fd537, %fd36, %fd497, %fd535;
	fma.rn.f64 	%fd538, %fd45, %fd500, %fd536;
	fma.rn.f64 	%fd539, %fd46, %fd501, %fd537;
	fma.rn.f64 	%fd540, %fd55, %fd504, %fd538;
	fma.rn.f64 	%fd541, %fd56, %fd505, %fd539;
	fma.rn.f64 	%fd121, %fd65, %fd509, %fd540;
	fma.rn.f64 	%fd122, %fd66, %fd508, %fd541;
	fma.rn.f64 	%fd542, %fd27, %fd492, 0d0000000000000000;
	fma.rn.f64 	%fd543, %fd28, %fd493, 0d0000000000000000;
	fma.rn.f64 	%fd544, %fd37, %fd496, %fd542;
	fma.rn.f64 	%fd545, %fd38, %fd497, %fd543;
	fma.rn.f64 	%fd546, %fd47, %fd500, %fd544;
	fma.rn.f64 	%fd547, %fd48, %fd501, %fd545;
	fma.rn.f64 	%fd548, %fd57, %fd504, %fd546;
	fma.rn.f64 	%fd549, %fd58, %fd505, %fd547;
	fma.rn.f64 	%fd550, %fd67, %fd509, %fd548;
	fma.rn.f64 	%fd551, %fd68, %fd508, %fd549;
	add.f64 	%fd123, %fd550, %fd551;
	@%p11 bra 	$L__BB72_22;
	ld.param.u64 	%rd37, [_Z32massMatrixMultiplyRegisterKernelILi9ELi9ELi1EEviPKdS1_S1_S1_Pd_param_5];
	mad.lo.s32 	%r88, %r6, 729, %r76;
	cvta.to.global.u64 	%rd29, %rd37;
	mul.wide.s32 	%rd30, %r88, 8;
	add.s64 	%rd31, %rd29, %rd30;
	add.f64 	%fd552, %fd115, %fd116;
	st.global.f64 	[%rd31], %fd552;
	add.f64 	%fd553, %fd117, %fd118;
	st.global.f64 	[%rd31+648], %fd553;
	add.f64 	%fd554, %fd119, %fd120;
	st.global.f64 	[%rd31+1296], %fd554;
	add.f64 	%fd555, %fd121, %fd122;
	st.global.f64 	[%rd31+1944], %fd555;
	st.global.f64 	[%rd31+2592], %fd123;
	sub.f64 	%fd556, %fd121, %fd122;
	st.global.f64 	[%rd31+3240], %fd556;
	sub.f64 	%fd557, %fd119, %fd120;
	st.global.f64 	[%rd31+3888], %fd557;
	sub.f64 	%fd558, %fd117, %fd118;
	st.global.f64 	[%rd31+4536], %fd558;
	sub.f64 	%fd559, %fd115, %fd116;
	st.global.f64 	[%rd31+5184], %fd559;
$L__BB72_22:
	ret;

}
	// .globl	_Z32massMatrixMultiplyConstantKernelILi9ELi9ELi1EEviPKdS1_S1_S1_Pd
.visible .entry _Z32massMatrixMultiplyConstantKernelILi9ELi9ELi1EEviPKdS1_S1_S1_Pd(
	.param .u32 _Z32massMatrixMultiplyConstantKernelILi9ELi9ELi1EEviPKdS1_S1_S1_Pd_param_0,
	.param .u64 .ptr .align 1 _Z32massMatrixMultiplyConstantKernelILi9ELi9ELi1EEviPKdS1_S1_S1_Pd_param_1,
	.param .u64 .ptr .align 1 _Z32massMatrixMultiplyConstantKernelILi9ELi9ELi1EEviPKdS1_S1_S1_Pd_param_2,
	.param .u64 .ptr .align 1 _Z32massMatrixMultiplyConstantKernelILi9ELi9ELi1EEviPKdS1_S1_S1_Pd_param_3,
	.param .u64 .ptr .align 1 _Z32massMatrixMultiplyConstantKernelILi9ELi9ELi1EEviPKdS1_S1_S1_Pd_param_4,
	.param .u64 .ptr .align 1 _Z32massMatrixMultiplyConstantKernelILi9ELi9ELi1EEviPKdS1_S1_S1_Pd_param_5
)
{
	.reg .pred 	%p<11>;
	.reg .b16 	%rs<23>;
	.reg .b32 	%r<50>;
	.reg .b64 	%rd<31>;
	.reg .b64 	%fd<630>;
	// demoted variable
	.shared .align 8 .b8 _ZZ32massMatrixMultiplyConstantKernelILi9ELi9ELi1EEviPKdS1_S1_S1_PdE6s_tmp1[5832];
	ld.param.u32 	%r7, [_Z32massMatrixMultiplyConstantKernelILi9ELi9ELi1EEviPKdS1_S1_S1_Pd_param_0];
	ld.param.u64 	%rd2, [_Z32massMatrixMultiplyConstantKernelILi9ELi9ELi1EEviPKdS1_S1_S1_Pd_param_4];
	mov.u32 	%r1, %tid.x;
	mov.u32 	%r2, %tid.y;
	mov.u32 	%r8, %ctaid.x;
	add.s32 	%r3, %r8, %r2;
	setp.ge.s32 	%p1, %r3, %r7;
	@%p1 bra 	$L__BB73_2;
	cvta.to.global.u64 	%rd4, %rd2;
	mad.lo.s32 	%r9, %r3, 729, %r1;
	mul.wide.s32 	%rd5, %r9, 8;
	add.s64 	%rd6, %rd4, %rd5;
	ld.global.nc.f64 	%fd620, [%rd6];
	ld.global.nc.f64 	%fd619, [%rd6+648];
	ld.global.nc.f64 	%fd618, [%rd6+1296];
	ld.global.nc.f64 	%fd617, [%rd6+1944];
	ld.global.nc.f64 	%fd616, [%rd6+2592];
	ld.global.nc.f64 	%fd615, [%rd6+3240];
	ld.global.nc.f64 	%fd614, [%rd6+3888];
	ld.global.nc.f64 	%fd613, [%rd6+4536];
	ld.global.nc.f64 	%fd612, [%rd6+5184];
$L__BB73_2:
	cvt.u16.u32 	%rs1, %r1;
	bar.sync 	0;
	mul.hi.u16 	%rs2, %rs1, 7282;
	mul.lo.s16 	%rs3, %rs2, 9;
	sub.s16 	%rs4, %rs1, %rs3;
	add.f64 	%fd115, %fd620, %fd612;
	sub.f64 	%fd116, %fd620, %fd612;
	add.f64 	%fd117, %fd619, %fd613;
	sub.f64 	%fd118, %fd619, %fd613;
	add.f64 	%fd119, %fd618, %fd614;
	sub.f64 	%fd120, %fd618, %fd614;
	add.f64 	%fd121, %fd617, %fd615;
	sub.f64 	%fd122, %fd617, %fd615;
	add.f64 	%fd123, %fd616, %fd616;
	sub.f64 	%fd124, %fd616, %fd616;
	mul.f64 	%fd125, %fd123, 0d3FE0000000000000;
	mov.u32 	%r10, _ZZ32massMatrixMultiplyConstantKernelILi9ELi9ELi1EEviPKdS1_S1_S1_PdE6s_tmp1;
	mad.lo.s32 	%r11, %r2, 5832, %r10;
	mul.wide.u16 	%r12, %rs2, 72;
	add.s32 	%r13, %r11, %r12;
	mul.wide.u16 	%r14, %rs4, 8;
	add.s32 	%r4, %r13, %r14;
	ld.const.f64 	%fd126, [const_oddDofToQuad];
	fma.rn.f64 	%fd127, %fd126, %fd115, 0d0000000000000000;
	ld.const.f64 	%fd128, [const_evenDofToQuad];
	fma.rn.f64 	%fd129, %fd128, %fd116, 0d0000000000000000;
	ld.const.f64 	%fd19, [const_oddDofToQuad+8];
	fma.rn.f64 	%fd130, %fd19, %fd117, %fd127;
	ld.const.f64 	%fd20, [const_evenDofToQuad+8];
	fma.rn.f64 	%fd131, %fd20, %fd118, %fd129;
	ld.const.f64 	%fd21, [const_oddDofToQuad+16];
	fma.rn.f64 	%fd132, %fd21, %fd119, %fd130;
	ld.const.f64 	%fd22, [const_evenDofToQuad+16];
	fma.rn.f64 	%fd133, %fd22, %fd120, %fd131;
	ld.const.f64 	%fd134, [const_oddDofToQuad+24];
	fma.rn.f64 	%fd135, %fd134, %fd121, %fd132;
	ld.const.f64 	%fd136, [const_evenDofToQuad+24];
	fma.rn.f64 	%fd137, %fd136, %fd122, %fd133;
	ld.const.f64 	%fd138, [const_oddDofToQuad+32];
	fma.rn.f64 	%fd139, %fd138, %fd125, %fd135;
	ld.const.f64 	%fd23, [const_evenDofToQuad+32];
	fma.rn.f64 	%fd140, %fd23, %fd124, %fd137;
	sub.f64 	%fd141, %fd139, %fd140;
	st.shared.f64 	[%r4+5184], %fd141;
	add.f64 	%fd142, %fd140, %fd139;
	st.shared.f64 	[%r4], %fd142;
	ld.const.f64 	%fd24, [const_oddDofToQuad+40];
	fma.rn.f64 	%fd143, %fd24, %fd115, 0d0000000000000000;
	ld.const.f64 	%fd25, [const_evenDofToQuad+40];
	fma.rn.f64 	%fd144, %fd25, %fd116, 0d0000000000000000;
	ld.const.f64 	%fd26, [const_oddDofToQuad+48];
	fma.rn.f64 	%fd145, %fd26, %fd117, %fd143;
	ld.const.f64 	%fd27, [const_evenDofToQuad+48];
	fma.rn.f64 	%fd146, %fd27, %fd118, %fd144;
	ld.const.f64 	%fd147, [const_oddDofToQuad+56];
	fma.rn.f64 	%fd148, %fd147, %fd119, %fd145;
	ld.const.f64 	%fd28, [const_evenDofToQuad+56];
	fma.rn.f64 	%fd149, %fd28, %fd120, %fd146;
	ld.const.f64 	%fd29, [const_oddDofToQuad+64];
	fma.rn.f64 	%fd150, %fd29, %fd121, %fd148;
	ld.const.f64 	%fd30, [const_evenDofToQuad+64];
	fma.rn.f64 	%fd151, %fd30, %fd122, %fd149;
	ld.const.f64 	%fd31, [const_oddDofToQuad+72];
	fma.rn.f64 	%fd152, %fd31, %fd125, %fd150;
	ld.const.f64 	%fd32, [const_evenDofToQuad+72];
	fma.rn.f64 	%fd153, %fd32, %fd124, %fd151;
	sub.f64 	%fd154, %fd152, %fd153;
	st.shared.f64 	[%r4+4536], %fd154;
	add.f64 	%fd155, %fd153, %fd152;
	st.shared.f64 	[%r4+648], %fd155;
	ld.const.f64 	%fd33, [const_oddDofToQuad+80];
	fma.rn.f64 	%fd156, %fd33, %fd115, 0d0000000000000000;
	ld.const.f64 	%fd157, [const_evenDofToQuad+80];
	fma.rn.f64 	%fd158, %fd157, %fd116, 0d0000000000000000;
	ld.const.f64 	%fd159, [const_oddDofToQuad+88];
	fma.rn.f64 	%fd160, %fd159, %fd117, %fd156;
	ld.const.f64 	%fd161, [const_evenDofToQuad+88];
	fma.rn.f64 	%fd162, %fd161, %fd118, %fd158;
	ld.const.f64 	%fd163, [const_oddDofToQuad+96];
	fma.rn.f64 	%fd164, %fd163, %fd119, %fd160;
	ld.const.f64 	%fd34, [const_evenDofToQuad+96];
	fma.rn.f64 	%fd165, %fd34, %fd120, %fd162;
	ld.const.f64 	%fd35, [const_oddDofToQuad+104];
	fma.rn.f64 	%fd166, %fd35, %fd121, %fd164;
	ld.const.f64 	%fd36, [const_evenDofToQuad+104];
	fma.rn.f64 	%fd167, %fd36, %fd122, %fd165;
	ld.const.f64 	%fd37, [const_oddDofToQuad+112];
	fma.rn.f64 	%fd168, %fd37, %fd125, %fd166;
	ld.const.f64 	%fd38, [const_evenDofToQuad+112];
	fma.rn.f64 	%fd169, %fd38, %fd124, %fd167;
	sub.f64 	%fd170, %fd168, %fd169;
	st.shared.f64 	[%r4+3888], %fd170;
	add.f64 	%fd171, %fd169, %fd168;
	st.shared.f64 	[%r4+1296], %fd171;
	ld.const.f64 	%fd39, [const_oddDofToQuad+120];
	fma.rn.f64 	%fd172, %fd39, %fd115, 0d0000000000000000;
	ld.const.f64 	%fd40, [const_evenDofToQuad+120];
	fma.rn.f64 	%fd173, %fd40, %fd116, 0d0000000000000000;
	ld.const.f64 	%fd41, [const_oddDofToQuad+128];
	fma.rn.f64 	%fd174, %fd41, %fd117, %fd172;
	ld.const.f64 	%fd42, [const_evenDofToQuad+128];
	fma.rn.f64 	%fd175, %fd42, %fd118, %fd173;
	ld.const.f64 	%fd43, [const_oddDofToQuad+136];
	fma.rn.f64 	%fd176, %fd43, %fd119, %fd174;
	ld.const.f64 	%fd44, [const_evenDofToQuad+136];
	fma.rn.f64 	%fd177, %fd44, %fd120, %fd175;
	ld.const.f64 	%fd45, [const_oddDofToQuad+144];
	fma.rn.f64 	%fd178, %fd45, %fd121, %fd176;
	ld.const.f64 	%fd46, [const_evenDofToQuad+144];
	fma.rn.f64 	%fd179, %fd46, %fd122, %fd177;
	ld.const.f64 	%fd47, [const_oddDofToQuad+152];
	fma.rn.f64 	%fd180, %fd47, %fd125, %fd178;
	ld.const.f64 	%fd48, [const_evenDofToQuad+152];
	fma.rn.f64 	%fd181, %fd48, %fd124, %fd179;
	sub.f64 	%fd182, %fd180, %fd181;
	st.shared.f64 	[%r4+3240], %fd182;
	add.f64 	%fd183, %fd181, %fd180;
	st.shared.f64 	[%r4+1944], %fd183;
	ld.const.f64 	%fd49, [const_oddDofToQuad+160];
	fma.rn.f64 	%fd184, %fd49, %fd115, 0d0000000000000000;
	ld.const.f64 	%fd50, [const_evenDofToQuad+160];
	fma.rn.f64 	%fd185, %fd50, %fd116, 0d0000000000000000;
	ld.const.f64 	%fd51, [const_oddDofToQuad+168];
	fma.rn.f64 	%fd186, %fd51, %fd117, %fd184;
	ld.const.f64 	%fd52, [const_evenDofToQuad+168];
	fma.rn.f64 	%fd187, %fd52, %fd118, %fd185;
	ld.const.f64 	%fd53, [const_oddDofToQuad+176];
	fma.rn.f64 	%fd188, %fd53, %fd119, %fd186;
	ld.const.f64 	%fd54, [const_evenDofToQuad+176];
	fma.rn.f64 	%fd189, %fd54, %fd120, %fd187;
	ld.const.f64 	%fd55, [const_oddDofToQuad+184];
	fma.rn.f64 	%fd190, %fd55, %fd121, %fd188;
	ld.const.f64 	%fd56, [const_evenDofToQuad+184];
	fma.rn.f64 	%fd191, %fd56, %fd122, %fd189;
	ld.const.f64 	%fd57, [const_oddDofToQuad+192];
	fma.rn.f64 	%fd192, %fd57, %fd125, %fd190;
	ld.const.f64 	%fd193, [const_evenDofToQuad+192];
	fma.rn.f64 	%fd194, %fd193, %fd124, %fd191;
	add.f64 	%fd195, %fd194, %fd192;
	st.shared.f64 	[%r4+2592], %fd195;
	bar.sync 	0;
	setp.gt.u32 	%p2, %r1, 80;
	@%p2 bra 	$L__BB73_4;
	mov.u32 	%r15, %tid.x;
	cvt.u16.u32 	%rs5, %r15;
	mul.lo.s16 	%rs6, %rs5, 57;
	shr.u16 	%rs7, %rs6, 9;
	mul.lo.s16 	%rs8, %rs7, 9;
	sub.s16 	%rs9, %rs5, %rs8;
	mov.u32 	%r16, %tid.y;
	mov.u32 	%r17, _ZZ32massMatrixMultiplyConstantKernelILi9ELi9ELi1EEviPKdS1_S1_S1_PdE6s_tmp1;
	mad.lo.s32 	%r18, %r16, 5832, %r17;
	mul.wide.u16 	%r19, %rs7, 648;
	add.s32 	%r20, %r18, %r19;
	and.b16  	%rs10, %rs9, 255;
	mul.wide.u16 	%r21, %rs10, 8;
	add.s32 	%r22, %r20, %r21;
	ld.shared.f64 	%fd196, [%r22];
	ld.shared.f64 	%fd197, [%r22+576];
	add.f64 	%fd198, %fd196, %fd197;
	sub.f64 	%fd199, %fd196, %fd197;
	ld.shared.f64 	%fd200, [%r22+72];
	ld.shared.f64 	%fd201, [%r22+504];
	add.f64 	%fd202, %fd200, %fd201;
	sub.f64 	%fd203, %fd200, %fd201;
	ld.shared.f64 	%fd204, [%r22+144];
	ld.shared.f64 	%fd205, [%r22+432];
	add.f64 	%fd206, %fd204, %fd205;
	sub.f64 	%fd207, %fd204, %fd205;
	ld.shared.f64 	%fd208, [%r22+216];
	ld.shared.f64 	%fd209, [%r22+360];
	add.f64 	%fd210, %fd208, %fd209;
	sub.f64 	%fd211, %fd208, %fd209;
	ld.shared.f64 	%fd212, [%r22+288];
	add.f64 	%fd213, %fd212, %fd212;
	sub.f64 	%fd214, %fd212, %fd212;
	mul.f64 	%fd215, %fd213, 0d3FE0000000000000;
	ld.const.f64 	%fd216, [const_oddDofToQuad];
	fma.rn.f64 	%fd217, %fd216, %fd198, 0d0000000000000000;
	ld.const.f64 	%fd218, [const_evenDofToQuad];
	fma.rn.f64 	%fd219, %fd218, %fd199, 0d0000000000000000;
	fma.rn.f64 	%fd220, %fd19, %fd202, %fd217;
	fma.rn.f64 	%fd221, %fd20, %fd203, %fd219;
	fma.rn.f64 	%fd222, %fd21, %fd206, %fd220;
	fma.rn.f64 	%fd223, %fd22, %fd207, %fd221;
	ld.const.f64 	%fd224, [const_oddDofToQuad+24];
	fma.rn.f64 	%fd225, %fd224, %fd210, %fd222;
	ld.const.f64 	%fd226, [const_evenDofToQuad+24];
	fma.rn.f64 	%fd227, %fd226, %fd211, %fd223;
	ld.const.f64 	%fd228, [const_oddDofToQuad+32];
	fma.rn.f64 	%fd229, %fd228, %fd215, %fd225;
	fma.rn.f64 	%fd230, %fd23, %fd214, %fd227;
	sub.f64 	%fd231, %fd229, %fd230;
	st.shared.f64 	[%r22+576], %fd231;
	add.f64 	%fd232, %fd230, %fd229;
	st.shared.f64 	[%r22], %fd232;
	fma.rn.f64 	%fd233, %fd24, %fd198, 0d0000000000000000;
	fma.rn.f64 	%fd234, %fd25, %fd199, 0d0000000000000000;
	fma.rn.f64 	%fd235, %fd26, %fd202, %fd233;
	fma.rn.f64 	%fd236, %fd27, %fd203, %fd234;
	ld.const.f64 	%fd237, [const_oddDofToQuad+56];
	fma.rn.f64 	%fd238, %fd237, %fd206, %fd235;
	fma.rn.f64 	%fd239, %fd28, %fd207, %fd236;
	fma.rn.f64 	%fd240, %fd29, %fd210, %fd238;
	fma.rn.f64 	%fd241, %fd30, %fd211, %fd239;
	fma.rn.f64 	%fd242, %fd31, %fd215, %fd240;
	fma.rn.f64 	%fd243, %fd32, %fd214, %fd241;
	sub.f64 	%fd244, %fd242, %fd243;
	st.shared.f64 	[%r22+504], %fd244;
	add.f64 	%fd245, %fd243, %fd242;
	st.shared.f64 	[%r22+72], %fd245;
	fma.rn.f64 	%fd246, %fd33, %fd198, 0d0000000000000000;
	ld.const.f64 	%fd247, [const_evenDofToQuad+80];
	fma.rn.f64 	%fd248, %fd247, %fd199, 0d0000000000000000;
	ld.const.f64 	%fd249, [const_oddDofToQuad+88];
	fma.rn.f64 	%fd250, %fd249, %fd202, %fd246;
	ld.const.f64 	%fd251, [const_evenDofToQuad+88];
	fma.rn.f64 	%fd252, %fd251, %fd203, %fd248;
	ld.const.f64 	%fd253, [const_oddDofToQuad+96];
	fma.rn.f64 	%fd254, %fd253, %fd206, %fd250;
	fma.rn.f64 	%fd255, %fd34, %fd207, %fd252;
	fma.rn.f64 	%fd256, %fd35, %fd210, %fd254;
	fma.rn.f64 	%fd257, %fd36, %fd211, %fd255;
	fma.rn.f64 	%fd258, %fd37, %fd215, %fd256;
	fma.rn.f64 	%fd259, %fd38, %fd214, %fd257;
	sub.f64 	%fd260, %fd258, %fd259;
	st.shared.f64 	[%r22+432], %fd260;
	add.f64 	%fd261, %fd259, %fd258;
	st.shared.f64 	[%r22+144], %fd261;
	fma.rn.f64 	%fd262, %fd39, %fd198, 0d0000000000000000;
	fma.rn.f64 	%fd263, %fd40, %fd199, 0d0000000000000000;
	fma.rn.f64 	%fd264, %fd41, %fd202, %fd262;
	fma.rn.f64 	%fd265, %fd42, %fd203, %fd263;
	fma.rn.f64 	%fd266, %fd43, %fd206, %fd264;
	fma.rn.f64 	%fd267, %fd44, %fd207, %fd265;
	fma.rn.f64 	%fd268, %fd45, %fd210, %fd266;
	fma.rn.f64 	%fd269, %fd46, %fd211, %fd267;
	fma.rn.f64 	%fd270, %fd47, %fd215, %fd268;
	fma.rn.f64 	%fd271, %fd48, %fd214, %fd269;
	sub.f64 	%fd272, %fd270, %fd271;
	st.shared.f64 	[%r22+360], %fd272;
	add.f64 	%fd273, %fd271, %fd270;
	st.shared.f64 	[%r22+216], %fd273;
	fma.rn.f64 	%fd274, %fd49, %fd198, 0d0000000000000000;
	fma.rn.f64 	%fd275, %fd50, %fd199, 0d0000000000000000;
	fma.rn.f64 	%fd276, %fd51, %fd202, %fd274;
	fma.rn.f64 	%fd277, %fd52, %fd203, %fd275;
	fma.rn.f64 	%fd278, %fd53, %fd206, %fd276;
	fma.rn.f64 	%fd279, %fd54, %fd207, %fd277;
	fma.rn.f64 	%fd280, %fd55, %fd210, %fd278;
	fma.rn.f64 	%fd281, %fd56, %fd211, %fd279;
	fma.rn.f64 	%fd282, %fd57, %fd215, %fd280;
	ld.const.f64 	%fd283, [const_evenDofToQuad+192];
	fma.rn.f64 	%fd284, %fd283, %fd214, %fd281;
	add.f64 	%fd285, %fd284, %fd282;
	st.shared.f64 	[%r22+288], %fd285;
$L__BB73_4:
	mov.u32 	%r23, %tid.x;
	setp.gt.u32 	%p3, %r23, 80;
	bar.sync 	0;
	@%p3 bra 	$L__BB73_16;
	setp.ge.s32 	%p4, %r3, %r7;
	mov.u32 	%r24, %tid.x;
	cvt.u16.u32 	%rs11, %r24;
	mul.lo.s16 	%rs12, %rs11, 57;
	shr.u16 	%rs13, %rs12, 9;
	mul.lo.s16 	%rs14, %rs13, 9;
	sub.s16 	%rs15, %rs11, %rs14;
	mov.u32 	%r25, %tid.y;
	mov.u32 	%r26, _ZZ32massMatrixMultiplyConstantKernelILi9ELi9ELi1EEviPKdS1_S1_S1_PdE6s_tmp1;
	mad.lo.s32 	%r27, %r25, 5832, %r26;
	mul.wide.u16 	%r28, %rs13, 648;
	add.s32 	%r29, %r27, %r28;
	and.b16  	%rs16, %rs15, 255;
	mul.wide.u16 	%r30, %rs16, 72;
	add.s32 	%r5, %r29, %r30;
	ld.shared.f64 	%fd287, [%r5];
	ld.shared.f64 	%fd288, [%r5+64];
	add.f64 	%fd58, %fd287, %fd288;
	sub.f64 	%fd59, %fd287, %fd288;
	ld.shared.f64 	%fd289, [%r5+8];
	ld.shared.f64 	%fd290, [%r5+56];
	add.f64 	%fd60, %fd289, %fd290;
	sub.f64 	%fd61, %fd289, %fd290;
	ld.shared.f64 	%fd291, [%r5+16];
	ld.shared.f64 	%fd292, [%r5+48];
	add.f64 	%fd62, %fd291, %fd292;
	sub.f64 	%fd63, %fd291, %fd292;
	ld.shared.f64 	%fd293, [%r5+24];
	ld.shared.f64 	%fd294, [%r5+40];
	add.f64 	%fd64, %fd293, %fd294;
	sub.f64 	%fd65, %fd293, %fd294;
	ld.shared.f64 	%fd295, [%r5+32];
	add.f64 	%fd296, %fd295, %fd295;
	sub.f64 	%fd66, %fd295, %fd295;
	mul.f64 	%fd67, %fd296, 0d3FE0000000000000;
	mov.b32 	%r31, {%rs16, %rs13};
	mov.b32 	%r32, 0;
	mov.b32 	%r33, 20745;
	dp2a.lo.u32.u32 	%r6, %r31, %r33, %r32;
	ld.const.f64 	%fd297, [const_oddDofToQuad];
	fma.rn.f64 	%fd298, %fd297, %fd58, 0d0000000000000000;
	ld.const.f64 	%fd299, [const_evenDofToQuad];
	fma.rn.f64 	%fd300, %fd299, %fd59, 0d0000000000000000;
	fma.rn.f64 	%fd301, %fd19, %fd60, %fd298;
	fma.rn.f64 	%fd302, %fd20, %fd61, %fd300;
	fma.rn.f64 	%fd303, %fd21, %fd62, %fd301;
	fma.rn.f64 	%fd304, %fd22, %fd63, %fd302;
	ld.const.f64 	%fd305, [const_oddDofToQuad+24];
	fma.rn.f64 	%fd306, %fd305, %fd64, %fd303;
	ld.const.f64 	%fd307, [const_evenDofToQuad+24];
	fma.rn.f64 	%fd308, %fd307, %fd65, %fd304;
	ld.const.f64 	%fd309, [const_oddDofToQuad+32];
	fma.rn.f64 	%fd68, %fd309, %fd67, %fd306;
	fma.rn.f64 	%fd69, %fd23, %fd66, %fd308;
	mov.f64 	%fd621, 0d0000000000000000;
	mov.f64 	%fd622, %fd621;
	@%p4 bra 	$L__BB73_7;
	ld.param.u64 	%rd25, [_Z32massMatrixMultiplyConstantKernelILi9ELi9ELi1EEviPKdS1_S1_S1_Pd_param_1];
	cvta.to.global.u64 	%rd7, %rd25;
	mad.lo.s32 	%r34, %r3, 729, %r6;
	mul.wide.s32 	%rd8, %r34, 8;
	add.s64 	%rd9, %rd7, %rd8;
	ld.global.nc.f64 	%fd621, [%rd9];
	ld.global.nc.f64 	%fd622, [%rd9+64];
$L__BB73_7:
	add.f64 	%fd311, %fd68, %fd69;
	sub.f64 	%fd312, %fd68, %fd69;
	mul.f64 	%fd313, %fd311, %fd621;
	mul.f64 	%fd314, %fd312, %fd622;
	sub.f64 	%fd74, %fd313, %fd314;
	add.f64 	%fd75, %fd313, %fd314;
	fma.rn.f64 	%fd315, %fd24, %fd58, 0d0000000000000000;
	fma.rn.f64 	%fd316, %fd25, %fd59, 0d0000000000000000;
	fma.rn.f64 	%fd317, %fd26, %fd60, %fd315;
	fma.rn.f64 	%fd318, %fd27, %fd61, %fd316;
	ld.const.f64 	%fd319, [const_oddDofToQuad+56];
	fma.rn.f64 	%fd320, %fd319, %fd62, %fd317;
	fma.rn.f64 	%fd321, %fd28, %fd63, %fd318;
	fma.rn.f64 	%fd322, %fd29, %fd64, %fd320;
	fma.rn.f64 	%fd323, %fd30, %fd65, %fd321;
	fma.rn.f64 	%fd76, %fd31, %fd67, %fd322;
	fma.rn.f64 	%fd77, %fd32, %fd66, %fd323;
	mov.f64 	%fd623, 0d0000000000000000;
	mov.f64 	%fd624, %fd623;
	@%p4 bra 	$L__BB73_9;
	ld.param.u64 	%rd26, [_Z32massMatrixMultiplyConstantKernelILi9ELi9ELi1EEviPKdS1_S1_S1_Pd_param_1];
	cvta.to.global.u64 	%rd10, %rd26;
	mad.lo.s32 	%r35, %r3, 729, %r6;
	mul.wide.s32 	%rd11, %r35, 8;
	add.s64 	%rd12, %rd10, %rd11;
	ld.global.nc.f64 	%fd623, [%rd12+8];
	ld.global.nc.f64 	%fd624, [%rd12+56];
$L__BB73_9:
	add.f64 	%fd325, %fd76, %fd77;
	sub.f64 	%fd326, %fd76, %fd77;
	mul.f64 	%fd327, %fd325, %fd623;
	mul.f64 	%fd328, %fd326, %fd624;
	sub.f64 	%fd82, %fd327, %fd328;
	add.f64 	%fd83, %fd327, %fd328;
	fma.rn.f64 	%fd329, %fd33, %fd58, 0d0000000000000000;
	ld.const.f64 	%fd330, [const_evenDofToQuad+80];
	fma.rn.f64 	%fd331, %fd330, %fd59, 0d0000000000000000;
	ld.const.f64 	%fd332, [const_oddDofToQuad+88];
	fma.rn.f64 	%fd333, %fd332, %fd60, %fd329;
	ld.const.f64 	%fd334, [const_evenDofToQuad+88];
	fma.rn.f64 	%fd335, %fd334, %fd61, %fd331;
	ld.const.f64 	%fd336, [const_oddDofToQuad+96];
	fma.rn.f64 	%fd337, %fd336, %fd62, %fd333;
	fma.rn.f64 	%fd338, %fd34, %fd63, %fd335;
	fma.rn.f64 	%fd339, %fd35, %fd64, %fd337;
	fma.rn.f64 	%fd340, %fd36, %fd65, %fd338;
	fma.rn.f64 	%fd84, %fd37, %fd67, %fd339;
	fma.rn.f64 	%fd85, %fd38, %fd66, %fd340;
	mov.f64 	%fd625, 0d0000000000000000;
	mov.f64 	%fd626, %fd625;
	@%p4 bra 	$L__BB73_11;
	ld.param.u64 	%rd27, [_Z32massMatrixMultiplyConstantKernelILi9ELi9ELi1EEviPKdS1_S1_S1_Pd_param_1];
	cvta.to.global.u64 	%rd13, %rd27;
	mad.lo.s32 	%r36, %r3, 729, %r6;
	mul.wide.s32 	%rd14, %r36, 8;
	add.s64 	%rd15, %rd13, %rd14;
	ld.global.nc.f64 	%fd625, [%rd15+16];
	ld.global.nc.f64 	%fd626, [%rd15+48];
$L__BB73_11:
	add.f64 	%fd342, %fd84, %fd85;
	sub.f64 	%fd343, %fd84, %fd85;
	mul.f64 	%fd344, %fd342, %fd625;
	mul.f64 	%fd345, %fd343, %fd626;
	sub.f64 	%fd90, %fd344, %fd345;
	add.f64 	%fd91, %fd344, %fd345;
	fma.rn.f64 	%fd346, %fd39, %fd58, 0d0000000000000000;
	fma.rn.f64 	%fd347, %fd40, %fd59, 0d0000000000000000;
	fma.rn.f64 	%fd348, %fd41, %fd60, %fd346;
	fma.rn.f64 	%fd349, %fd42, %fd61, %fd347;
	fma.rn.f64 	%fd350, %fd43, %fd62, %fd348;
	fma.rn.f64 	%fd351, %fd44, %fd63, %fd349;
	fma.rn.f64 	%fd352, %fd45, %fd64, %fd350;
	fma.rn.f64 	%fd353, %fd46, %fd65, %fd351;
	fma.rn.f64 	%fd92, %fd47, %fd67, %fd352;
	fma.rn.f64 	%fd93, %fd48, %fd66, %fd353;
	mov.f64 	%fd627, 0d0000000000000000;
	mov.f64 	%fd628, %fd627;
	@%p4 bra 	$L__BB73_13;
	ld.param.u64 	%rd28, [_Z32massMatrixMultiplyConstantKernelILi9ELi9ELi1EEviPKdS1_S1_S1_Pd_param_1];
	cvta.to.global.u64 	%rd16, %rd28;
	mad.lo.s32 	%r37, %r3, 729, %r6;
	mul.wide.s32 	%rd17, %r37, 8;
	add.s64 	%rd18, %rd16, %rd17;
	ld.global.nc.f64 	%fd627, [%rd18+24];
	ld.global.nc.f64 	%fd628, [%rd18+40];
$L__BB73_13:
	add.f64 	%fd355, %fd92, %fd93;
	sub.f64 	%fd356, %fd92, %fd93;
	mul.f64 	%fd357, %fd355, %fd627;
	mul.f64 	%fd358, %fd356, %fd628;
	sub.f64 	%fd98, %fd357, %fd358;
	add.f64 	%fd99, %fd357, %fd358;
	fma.rn.f64 	%fd359, %fd49, %fd58, 0d0000000000000000;
	fma.rn.f64 	%fd360, %fd50, %fd59, 0d0000000000000000;
	fma.rn.f64 	%fd361, %fd51, %fd60, %fd359;
	fma.rn.f64 	%fd362, %fd52, %fd61, %fd360;
	fma.rn.f64 	%fd363, %fd53, %fd62, %fd361;
	fma.rn.f64 	%fd364, %fd54, %fd63, %fd362;
	fma.rn.f64 	%fd365, %fd55, %fd64, %fd363;
	fma.rn.f64 	%fd366, %fd56, %fd65, %fd364;
	fma.rn.f64 	%fd100, %fd57, %fd67, %fd365;
	ld.const.f64 	%fd101, [const_evenDofToQuad+192];
	fma.rn.f64 	%fd102, %fd101, %fd66, %fd366;
	mov.f64 	%fd629, 0d0000000000000000;
	@%p4 bra 	$L__BB73_15;
	ld.param.u64 	%rd29, [_Z32massMatrixMultiplyConstantKernelILi9ELi9ELi1EEviPKdS1_S1_S1_Pd_param_1];
	cvta.to.global.u64 	%rd19, %rd29;
	mad.lo.s32 	%r38, %r3, 729, %r6;
	mul.wide.s32 	%rd20, %r38, 8;
	add.s64 	%rd21, %rd19, %rd20;
	ld.global.nc.f64 	%fd629, [%rd21+32];
$L__BB73_15:
	add.f64 	%fd367, %fd100, %fd102;
	sub.f64 	%fd368, %fd100, %fd102;
	mul.f64 	%fd369, %fd368, %fd629;
	fma.rn.f64 	%fd370, %fd367, %fd629, %fd369;
	mul.f64 	%fd371, %fd370, 0d3FE0000000000000;
	ld.const.f64 	%fd372, [const_oddDofToQuad];
	fma.rn.f64 	%fd373, %fd372, %fd75, 0d0000000000000000;
	ld.const.f64 	%fd374, [const_evenDofToQuad];
	fma.rn.f64 	%fd375, %fd374, %fd74, 0d0000000000000000;
	fma.rn.f64 	%fd376, %fd24, %fd83, %fd373;
	fma.rn.f64 	%fd377, %fd25, %fd82, %fd375;
	fma.rn.f64 	%fd378, %fd33, %fd91, %fd376;
	ld.const.f64 	%fd379, [const_evenDofToQuad+80];
	fma.rn.f64 	%fd380, %fd379, %fd90, %fd377;
	fma.rn.f64 	%fd381, %fd39, %fd99, %fd378;
	fma.rn.f64 	%fd382, %fd40, %fd98, %fd380;
	fma.rn.f64 	%fd383, %fd49, %fd371, %fd381;
	fma.rn.f64 	%fd384, %fd50, %fd371, %fd382;
	sub.f64 	%fd385, %fd383, %fd384;
	st.shared.f64 	[%r5+64], %fd385;
	add.f64 	%fd386, %fd383, %fd384;
	st.shared.f64 	[%r5], %fd386;
	fma.rn.f64 	%fd387, %fd19, %fd75, 0d0000000000000000;
	fma.rn.f64 	%fd388, %fd20, %fd74, 0d0000000000000000;
	fma.rn.f64 	%fd389, %fd26, %fd83, %fd387;
	fma.rn.f64 	%fd390, %fd27, %fd82, %fd388;
	ld.const.f64 	%fd391, [const_oddDofToQuad+88];
	fma.rn.f64 	%fd392, %fd391, %fd91, %fd389;
	ld.const.f64 	%fd393, [const_evenDofToQuad+88];
	fma.rn.f64 	%fd394, %fd393, %fd90, %fd390;
	fma.rn.f64 	%fd395, %fd41, %fd99, %fd392;
	fma.rn.f64 	%fd396, %fd42, %fd98, %fd394;
	fma.rn.f64 	%fd397, %fd51, %fd371, %fd395;
	fma.rn.f64 	%fd398, %fd52, %fd371, %fd396;
	sub.f64 	%fd399, %fd397, %fd398;
	st.shared.f64 	[%r5+56], %fd399;
	add.f64 	%fd400, %fd397, %fd398;
	st.shared.f64 	[%r5+8], %fd400;
	fma.rn.f64 	%fd401, %fd21, %fd75, 0d0000000000000000;
	fma.rn.f64 	%fd402, %fd22, %fd74, 0d0000000000000000;
	ld.const.f64 	%fd403, [const_oddDofToQuad+56];
	fma.rn.f64 	%fd404, %fd403, %fd83, %fd401;
	fma.rn.f64 	%fd405, %fd28, %fd82, %fd402;
	ld.const.f64 	%fd406, [const_oddDofToQuad+96];
	fma.rn.f64 	%fd407, %fd406, %fd91, %fd404;
	fma.rn.f64 	%fd408, %fd34, %fd90, %fd405;
	fma.rn.f64 	%fd409, %fd43, %fd99, %fd407;
	fma.rn.f64 	%fd410, %fd44, %fd98, %fd408;
	fma.rn.f64 	%fd411, %fd53, %fd371, %fd409;
	fma.rn.f64 	%fd412, %fd54, %fd371, %fd410;
	sub.f64 	%fd413, %fd411, %fd412;
	st.shared.f64 	[%r5+48], %fd413;
	add.f64 	%fd414, %fd411, %fd412;
	st.shared.f64 	[%r5+16], %fd414;
	ld.const.f64 	%fd415, [const_oddDofToQuad+24];
	fma.rn.f64 	%fd416, %fd415, %fd75, 0d0000000000000000;
	ld.const.f64 	%fd417, [const_evenDofToQuad+24];
	fma.rn.f64 	%fd418, %fd417, %fd74, 0d0000000000000000;
	fma.rn.f64 	%fd419, %fd29, %fd83, %fd416;
	fma.rn.f64 	%fd420, %fd30, %fd82, %fd418;
	fma.rn.f64 	%fd421, %fd35, %fd91, %fd419;
	fma.rn.f64 	%fd422, %fd36, %fd90, %fd420;
	fma.rn.f64 	%fd423, %fd45, %fd99, %fd421;
	fma.rn.f64 	%fd424, %fd46, %fd98, %fd422;
	fma.rn.f64 	%fd425, %fd55, %fd371, %fd423;
	fma.rn.f64 	%fd426, %fd56, %fd371, %fd424;
	sub.f64 	%fd427, %fd425, %fd426;
	st.shared.f64 	[%r5+40], %fd427;
	add.f64 	%fd428, %fd425, %fd426;
	st.shared.f64 	[%r5+24], %fd428;
	ld.const.f64 	%fd429, [const_oddDofToQuad+32];
	fma.rn.f64 	%fd430, %fd429, %fd75, 0d0000000000000000;
	fma.rn.f64 	%fd431, %fd23, %fd74, 0d0000000000000000;
	fma.rn.f64 	%fd432, %fd31, %fd83, %fd430;
	fma.rn.f64 	%fd433, %fd32, %fd82, %fd431;
	fma.rn.f64 	%fd434, %fd37, %fd91, %fd432;
	fma.rn.f64 	%fd435, %fd38, %fd90, %fd433;
	fma.rn.f64 	%fd436, %fd47, %fd99, %fd434;
	fma.rn.f64 	%fd437, %fd48, %fd98, %fd435;
	fma.rn.f64 	%fd438, %fd57, %fd371, %fd436;
	fma.rn.f64 	%fd439, %fd101, %fd371, %fd437;
	add.f64 	%fd440, %fd438, %fd439;
	st.shared.f64 	[%r5+32], %fd440;
$L__BB73_16:
	mov.u32 	%r39, %tid.x;
	setp.gt.u32 	%p9, %r39, 80;
	bar.sync 	0;
	@%p9 bra 	$L__BB73_18;
	mov.u32 	%r40, %tid.x;
	cvt.u16.u32 	%rs17, %r40;
	mul.lo.s16 	%rs18, %rs17, 57;
	shr.u16 	%rs19, %rs18, 9;
	mul.lo.s16 	%rs20, %rs19, 9;
	sub.s16 	%rs21, %rs17, %rs20;
	mov.u32 	%r41, %tid.y;
	mov.u32 	%r42, _ZZ32massMatrixMultiplyConstantKernelILi9ELi9ELi1EEviPKdS1_S1_S1_PdE6s_tmp1;
	mad.lo.s32 	%r43, %r41, 5832, %r42;
	mul.wide.u16 	%r44, %rs19, 648;
	add.s32 	%r45, %r43, %r44;
	and.b16  	%rs22, %rs21, 255;
	mul.wide.u16 	%r46, %rs22, 8;
	add.s32 	%r47, %r45, %r46;
	ld.shared.f64 	%fd441, [%r47];
	ld.shared.f64 	%fd442, [%r47+576];
	add.f64 	%fd443, %fd441, %fd442;
	sub.f64 	%fd444, %fd441, %fd442;
	ld.shared.f64 	%fd445, [%r47+72];
	ld.shared.f64 	%fd446, [%r47+504];
	add.f64 	%fd447, %fd445, %fd446;
	sub.f64 	%fd448, %fd445, %fd446;
	ld.shared.f64 	%fd449, [%r47+144];
	ld.shared.f64 	%fd450, [%r47+432];
	add.f64 	%fd451, %fd449, %fd450;
	sub.f64 	%fd452, %fd449, %fd450;
	ld.shared.f64 	%fd453, [%r47+216];
	ld.shared.f64 	%fd454, [%r47+360];
	add.f64 	%fd455, %fd453, %fd454;
	sub.f64 	%fd456, %fd453, %fd454;
	ld.shared.f64 	%fd457, [%r47+288];
	add.f64 	%fd458, %fd457, %fd457;
	sub.f64 	%fd459, %fd457, %fd457;
	mul.f64 	%fd460, %fd458, 0d3FE0000000000000;
	ld.const.f64 	%fd461, [const_oddDofToQuad];
	fma.rn.f64 	%fd462, %fd461, %fd443, 0d0000000000000000;
	ld.const.f64 	%fd463, [const_evenDofToQuad];
	fma.rn.f64 	%fd464, %fd463, %fd444, 0d0000000000000000;
	fma.rn.f64 	%fd465, %fd24, %fd447, %fd462;
	fma.rn.f64 	%fd466, %fd25, %fd448, %fd464;
	fma.rn.f64 	%fd467, %fd33, %fd451, %fd465;
	ld.const.f64 	%fd468, [const_evenDofToQuad+80];
	fma.rn.f64 	%fd469, %fd468, %fd452, %fd466;
	fma.rn.f64 	%fd470, %fd39, %fd455, %fd467;
	fma.rn.f64 	%fd471, %fd40, %fd456, %fd469;
	fma.rn.f64 	%fd472, %fd49, %fd460, %fd470;
	fma.rn.f64 	%fd473, %fd50, %fd459, %fd471;
	sub.f64 	%fd474, %fd472, %fd473;
	st.shared.f64 	[%r47+576], %fd474;
	add.f64 	%fd475, %fd472, %fd473;
	st.shared.f64 	[%r47], %fd475;
	fma.rn.f64 	%fd476, %fd19, %fd443, 0d0000000000000000;
	fma.rn.f64 	%fd477, %fd20, %fd444, 0d0000000000000000;
	fma.rn.f64 	%fd478, %fd26, %fd447, %fd476;
	fma.rn.f64 	%fd479, %fd27, %fd448, %fd477;
	ld.const.f64 	%fd480, [const_oddDofToQuad+88];
	fma.rn.f64 	%fd481, %fd480, %fd451, %fd478;
	ld.const.f64 	%fd482, [const_evenDofToQuad+88];
	fma.rn.f64 	%fd483, %fd482, %fd452, %fd479;
	fma.rn.f64 	%fd484, %fd41, %fd455, %fd481;
	fma.rn.f64 	%fd485, %fd42, %fd456, %fd483;
	fma.rn.f64 	%fd486, %fd51, %fd460, %fd484;
	fma.rn.f64 	%fd487, %fd52, %fd459, %fd485;
	sub.f64 	%fd488, %fd486, %fd487;
	st.shared.f64 	[%r47+504], %fd488;
	add.f64 	%fd489, %fd486, %fd487;
	st.shared.f64 	[%r47+72], %fd489;
	fma.rn.f64 	%fd490, %fd21, %fd443, 0d0000000000000000;
	fma.rn.f64 	%fd491, %fd22, %fd444, 0d0000000000000000;
	ld.const.f64 	%fd492, [const_oddDofToQuad+56];
	fma.rn.f64 	%fd493, %fd492, %fd447, %fd490;
	fma.rn.f64 	%fd494, %fd28, %fd448, %fd491;
	ld.const.f64 	%fd495, [const_oddDofToQuad+96];
	fma.rn.f64 	%fd496, %fd495, %fd451, %fd493;
	fma.rn.f64 	%fd497, %fd34, %fd452, %fd494;
	fma.rn.f64 	%fd498, %fd43, %fd455, %fd496;
	fma.rn.f64 	%fd499, %fd44, %fd456, %fd497;
	fma.rn.f64 	%fd500, %fd53, %fd460, %fd498;
	fma.rn.f64 	%fd501, %fd54, %fd459, %fd499;
	sub.f64 	%fd502, %fd500, %fd501;
	st.shared.f64 	[%r47+432], %fd502;
	add.f64 	%fd503, %fd500, %fd501;
	st.shared.f64 	[%r47+144], %fd503;
	ld.const.f64 	%fd504, [const_oddDofToQuad+24];
	fma.rn.f64 	%fd505, %fd504, %fd443, 0d0000000000000000;
	ld.const.f64 	%fd506, [const_evenDofToQuad+24];
	fma.rn.f64 	%fd507, %fd506, %fd444, 0d0000000000000000;
	fma.rn.f64 	%fd508, %fd29, %fd447, %fd505;
	fma.rn.f64 	%fd509, %fd30, %fd448, %fd507;
	fma.rn.f64 	%fd510, %fd35, %fd451, %fd508;
	fma.rn.f64 	%fd511, %fd36, %fd452, %fd509;
	fma.rn.f64 	%fd512, %fd45, %fd455, %fd510;
	fma.rn.f64 	%fd513, %fd46, %fd456, %fd511;
	fma.rn.f64 	%fd514, %fd55, %fd460, %fd512;
	fma.rn.f64 	%fd515, %fd56, %fd459, %fd513;
	sub.f64 	%fd516, %fd514, %fd515;
	st.shared.f64 	[%r47+360], %fd516;
	add.f64 	%fd517, %fd514, %fd515;
	st.shared.f64 	[%r47+216], %fd517;
	ld.const.f64 	%fd518, [const_oddDofToQuad+32];
	fma.rn.f64 	%fd519, %fd518, %fd443, 0d0000000000000000;
	fma.rn.f64 	%fd520, %fd23, %fd444, 0d0000000000000000;
	fma.rn.f64 	%fd521, %fd31, %fd447, %fd519;
	fma.rn.f64 	%fd522, %fd32, %fd448, %fd520;
	fma.rn.f64 	%fd523, %fd37, %fd451, %fd521;
	fma.rn.f64 	%fd524, %fd38, %fd452, %fd522;
	fma.rn.f64 	%fd525, %fd47, %fd455, %fd523;
	fma.rn.f64 	%fd526, %fd48, %fd456, %fd524;
	fma.rn.f64 	%fd527, %fd57, %fd460, %fd525;
	ld.const.f64 	%fd528, [const_evenDofToQuad+192];
	fma.rn.f64 	%fd529, %fd528, %fd459, %fd526;
	add.f64 	%fd530, %fd527, %fd529;
	st.shared.f64 	[%r47+288], %fd530;
$L__BB73_18:
	setp.ge.s32 	%p10, %r3, %r7;
	bar.sync 	0;
	ld.shared.f64 	%fd531, [%r4];
	ld.shared.f64 	%fd532, [%r4+5184];
	add.f64 	%fd533, %fd531, %fd532;
	sub.f64 	%fd534, %fd531, %fd532;
	ld.shared.f64 	%fd535, [%r4+648];
	ld.shared.f64 	%fd536, [%r4+4536];
	add.f64 	%fd537, %fd535, %fd536;
	sub.f64 	%fd538, %fd535, %fd536;
	ld.shared.f64 	%fd539, [%r4+1296];
	ld.shared.f64 	%fd540, [%r4+3888];
	add.f64 	%fd541, %fd539, %fd540;
	sub.f64 	%fd542, %fd539, %fd540;
	ld.shared.f64 	%fd543, [%r4+1944];
	ld.shared.f64 	%fd544, [%r4+3240];
	add.f64 	%fd545, %fd543, %fd544;
	sub.f64 	%fd546, %fd543, %fd544;
	ld.shared.f64 	%fd547, [%r4+2592];
	add.f64 	%fd548, %fd547, %fd547;
	sub.f64 	%fd549, %fd547, %fd547;
	mul.f64 	%fd550, %fd548, 0d3FE0000000000000;
	ld.const.f64 	%fd551, [const_oddDofToQuad];
	fma.rn.f64 	%fd552, %fd551, %fd533, 0d0000000000000000;
	ld.const.f64 	%fd553, [const_evenDofToQuad];
	fma.rn.f64 	%fd554, %fd553, %fd534, 0d0000000000000000;
	fma.rn.f64 	%fd555, %fd24, %fd537, %fd552;
	fma.rn.f64 	%fd556, %fd25, %fd538, %fd554;
	fma.rn.f64 	%fd557, %fd33, %fd541, %fd555;
	ld.const.f64 	%fd558, [const_evenDofToQuad+80];
	fma.rn.f64 	%fd559, %fd558, %fd542, %fd556;
	fma.rn.f64 	%fd560, %fd39, %fd545, %fd557;
	fma.rn.f64 	%fd561, %fd40, %fd546, %fd559;
	fma.rn.f64 	%fd105, %fd49, %fd550, %fd560;
	fma.rn.f64 	%fd106, %fd50, %fd549, %fd561;
	fma.rn.f64 	%fd562, %fd19, %fd533, 0d0000000000000000;
	fma.rn.f64 	%fd563, %fd20, %fd534, 0d0000000000000000;
	fma.rn.f64 	%fd564, %fd26, %fd537, %fd562;
	fma.rn.f64 	%fd565, %fd27, %fd538, %fd563;
	ld.const.f64 	%fd566, [const_oddDofToQuad+88];
	fma.rn.f64 	%fd567, %fd566, %fd541, %fd564;
	ld.const.f64 	%fd568, [const_evenDofToQuad+88];
	fma.rn.f64 	%fd569, %fd568, %fd542, %fd565;
	fma.rn.f64 	%fd570, %fd41, %fd545, %fd567;
	fma.rn.f64 	%fd571, %fd42, %fd546, %fd569;
	fma.rn.f64 	%fd107, %fd51, %fd550, %fd570;
	fma.rn.f64 	%fd108, %fd52, %fd549, %fd571;
	fma.rn.f64 	%fd572, %fd21, %fd533, 0d0000000000000000;
	fma.rn.f64 	%fd573, %fd22, %fd534, 0d0000000000000000;
	ld.const.f64 	%fd574, [const_oddDofToQuad+56];
	fma.rn.f64 	%fd575, %fd574, %fd537, %fd572;
	fma.rn.f64 	%fd576, %fd28, %fd538, %fd573;
	ld.const.f64 	%fd577, [const_oddDofToQuad+96];
	fma.rn.f64 	%fd578, %fd577, %fd541, %fd575;
	fma.rn.f64 	%fd579, %fd34, %fd542, %fd576;
	fma.rn.f64 	%fd580, %fd43, %fd545, %fd578;
	fma.rn.f64 	%fd581, %fd44, %fd546, %fd579;
	fma.rn.f64 	%fd109, %fd53, %fd550, %fd580;
	fma.rn.f64 	%fd110, %fd54, %fd549, %fd581;
	ld.const.f64 	%fd582, [const_oddDofToQuad+24];
	fma.rn.f64 	%fd583, %fd582, %fd533, 0d0000000000000000;
	ld.const.f64 	%fd584, [const_evenDofToQuad+24];
	fma.rn.f64 	%fd585, %fd584, %fd534, 0d0000000000000000;
	fma.rn.f64 	%fd586, %fd29, %fd537, %fd583;
	fma.rn.f64 	%fd587, %fd30, %fd538, %fd585;
	fma.rn.f64 	%fd588, %fd35, %fd541, %fd586;
	fma.rn.f64 	%fd589, %fd36, %fd542, %fd587;
	fma.rn.f64 	%fd590, %fd45, %fd545, %fd588;
	fma.rn.f64 	%fd591, %fd46, %fd546, %fd589;
	fma.rn.f64 	%fd111, %fd55, %fd550, %fd590;
	fma.rn.f64 	%fd112, %fd56, %fd549, %fd591;
	ld.const.f64 	%fd592, [const_oddDofToQuad+32];
	fma.rn.f64 	%fd593, %fd592, %fd533, 0d0000000000000000;
	fma.rn.f64 	%fd594, %fd23, %fd534, 0d0000000000000000;
	fma.rn.f64 	%fd595, %fd31, %fd537, %fd593;
	fma.rn.f64 	%fd596, %fd32, %fd538, %fd594;
	fma.rn.f64 	%fd597, %fd37, %fd541, %fd595;
	fma.rn.f64 	%fd598, %fd38, %fd542, %fd596;
	fma.rn.f64 	%fd599, %fd47, %fd545, %fd597;
	fma.rn.f64 	%fd600, %fd48, %fd546, %fd598;
	fma.rn.f64 	%fd601, %fd57, %fd550, %fd599;
	ld.const.f64 	%fd602, [const_evenDofToQuad+192];
	fma.rn.f64 	%fd603, %fd602, %fd549, %fd600;
	add.f64 	%fd113, %fd601, %fd603;
	@%p10 bra 	$L__BB73_20;
	ld.param.u64 	%rd30, [_Z32massMatrixMultiplyConstantKernelILi9ELi9ELi1EEviPKdS1_S1_S1_Pd_param_5];
	mov.u32 	%r48, %tid.x;
	mad.lo.s32 	%r49, %r3, 729, %r48;
	cvta.to.global.u64 	%rd22, %rd30;
	mul.wide.s32 	%rd23, %r49, 8;
	add.s64 	%rd24, %rd22, %rd23;
	add.f64 	%fd604, %fd105, %fd106;
	st.global.f64 	[%rd24], %fd604;
	add.f64 	%fd605, %fd107, %fd108;
	st.global.f64 	[%rd24+648], %fd605;
	add.f64 	%fd606, %fd109, %fd110;
	st.global.f64 	[%rd24+1296], %fd606;
	add.f64 	%fd607, %fd111, %fd112;
	st.global.f64 	[%rd24+1944], %fd607;
	st.global.f64 	[%rd24+2592], %fd113;
	sub.f64 	%fd608, %fd111, %fd112;
	st.global.f64 	[%rd24+3240], %fd608;
	sub.f64 	%fd609, %fd109, %fd110;
	st.global.f64 	[%rd24+3888], %fd609;
	sub.f64 	%fd610, %fd107, %fd108;
	st.global.f64 	[%rd24+4536], %fd610;
	sub.f64 	%fd611, %fd105, %fd106;
	st.global.f64 	[%rd24+5184], %fd611;
$L__BB73_20:
	ret;

}
	// .globl	_Z32massMatrixMultiplyRegisterKernelILi9ELi10ELi1EEviPKdS1_S1_S1_Pd
.visible .entry _Z32massMatrixMultiplyRegisterKernelILi9ELi10ELi1EEviPKdS1_S1_S1_Pd(
	.param .u32 _Z32massMatrixMultiplyRegisterKernelILi9ELi10ELi1EEviPKdS1_S1_S1_Pd_param_0,
	.param .u64 .ptr .align 1 _Z32massMatrixMultiplyRegisterKernelILi9ELi10ELi1EEviPKdS1_S1_S1_Pd_param_1,
	.param .u64 .ptr .align 1 _Z32massMatrixMultiplyRegisterKernelILi9ELi10ELi1EEviPKdS1_S1_S1_Pd_param_2,
	.param .u64 .ptr .align 1 _Z32massMatrixMultiplyRegisterKernelILi9ELi10ELi1EEviPKdS1_S1_S1_Pd_param_3,
	.param .u64 .ptr .align 1 _Z32massMatrixMultiplyRegisterKernelILi9ELi10ELi1EEviPKdS1_S1_S1_Pd_param_4,
	.param .u64 .ptr .align 1 _Z32massMatrixMultiplyRegisterKernelILi9ELi10ELi1EEviPKdS1_S1_S1_Pd_param_5
)
{
	.reg .pred 	%p<15>;
	.reg .b16 	%rs<23>;
	.reg .b32 	%r<101>;
	.reg .b64 	%rd<38>;
	.reg .b64 	%fd<584>;
	// demoted variable
	.shared .align 8 .b8 _ZZ32massMatrixMultiplyRegisterKernelILi9ELi10ELi1EEviPKdS1_S1_S1_PdE6s_tmp1[8000];
	// demoted variable
	.shared .align 8 .b8 _ZZ32massMatrixMultiplyRegisterKernelILi9ELi10ELi1EEviPKdS1_S1_S1_PdE14s_oddDofToQuad[200];
	// demoted variable
	.shared .align 8 .b8 _ZZ32massMatrixMultiplyRegisterKernelILi9ELi10ELi1EEviPKdS1_S1_S1_PdE15s_evenDofToQuad[200];
	ld.param.u32 	%r16, [_Z32massMatrixMultiplyRegisterKernelILi9ELi10ELi1EEviPKdS1_S1_S1_Pd_param_0];
	ld.param.u64 	%rd2, [_Z32massMatrixMultiplyRegisterKernelILi9ELi10ELi1EEviPKdS1_S1_S1_Pd_param_2];
	ld.param.u64 	%rd3, [_Z32massMatrixMultiplyRegisterKernelILi9ELi10ELi1EEviPKdS1_S1_S1_Pd_param_3];
	ld.param.u64 	%rd4, [_Z32massMatrixMultiplyRegisterKernelILi9ELi10ELi1EEviPKdS1_S1_S1_Pd_param_4];
	mov.u32 	%r98, %tid.x;
	mov.u32 	%r17, %tid.y;
	mov.u32 	%r18, %ctaid.x;
	add.s32 	%r2, %r18, %r17;
	setp.ge.s32 	%p1, %r2, %r16;
	@%p1 bra 	$L__BB74_2;
	cvta.to.global.u64 	%rd6, %rd4;
	mad.lo.s32 	%r19, %r2, 729, %r98;
	mul.wide.s32 	%rd7, %r19, 8;
	add.s64 	%rd8, %rd6, %rd7;
	ld.global.nc.f64 	%fd573, [%rd8];
	ld.global.nc.f64 	%fd572, [%rd8+648];
	ld.global.nc.f64 	%fd571, [%rd8+1296];
	ld.global.nc.f64 	%fd570, [%rd8+1944];
	ld.global.nc.f64 	%fd569, [%rd8+2592];
	ld.global.nc.f64 	%fd568, [%rd8+3240];
	ld.global.nc.f64 	%fd567, [%rd8+3888];
	ld.global.nc.f64 	%fd566, [%rd8+4536];
	ld.global.nc.f64 	%fd565, [%rd8+5184];
$L__BB74_2:
	setp.gt.u32 	%p2, %r98, 24;
	@%p2 bra 	$L__BB74_4;
	cvta.to.global.u64 	%rd9, %rd2;
	mul.wide.u32 	%rd10, %r98, 8;
	add.s64 	%rd11, %rd9, %rd10;
	ld.global.nc.f64 	%fd127, [%rd11];
	shl.b32 	%r20, %r98, 3;
	mov.u32 	%r21, _ZZ32massMatrixMultiplyRegisterKernelILi9ELi10ELi1EEviPKdS1_S1_S1_PdE14s_oddDofToQuad;
	add.s32 	%r22, %r21, %r20;
	st.shared.f64 	[%r22], %fd127;
	cvta.to.global.u64 	%rd12, %rd3;
	add.s64 	%rd13, %rd12, %rd10;
	ld.global.nc.f64 	%fd128, [%rd13];
	mov.u32 	%r23, _ZZ32massMatrixMultiplyRegisterKernelILi9ELi10ELi1EEviPKdS1_S1_S1_PdE15s_evenDofToQuad;
	add.s32 	%r24, %r23, %r20;
	st.shared.f64 	[%r24], %fd128;
$L__BB74_4:
	cvt.u16.u32 	%rs1, %r98;
	bar.sync 	0;
	ld.shared.f64 	%fd19, [_ZZ32massMatrixMultiplyRegisterKernelILi9ELi10ELi1EEviPKdS1_S1_S1_PdE14s_oddDofToQuad];
	ld.shared.f64 	%fd20, [_ZZ32massMatrixMultiplyRegisterKernelILi9ELi10ELi1EEviPKdS1_S1_S1_PdE15s_evenDofToQuad];
	ld.shared.f64 	%fd21, [_ZZ32massMatrixMultiplyRegisterKernelILi9ELi10ELi1EEviPKdS1_S1_S1_PdE14s_oddDofToQuad+8];
	ld.shared.f64 	%fd22, [_ZZ32massMatrixMultiplyRegisterKernelILi9ELi10ELi1EEviPKdS1_S1_S1_PdE15s_evenDofToQuad+8];
	ld.shared.f64 	%fd23, [_ZZ32massMatrixMultiplyRegisterKernelILi9ELi10ELi1EEviPKdS1_S1_S1_PdE14s_oddDofToQuad+16];
	ld.shared.f64 	%fd24, [_ZZ32massMatrixMultiplyRegisterKernelILi9ELi10ELi1EEviPKdS1_S1_S1_PdE15s_evenDofToQuad+16];
	ld.shared.f64 	%fd25, [_ZZ32massMatrixMultiplyRegisterKernelILi9ELi10ELi1EEviPKdS1_S1_S1_PdE14s_oddDofToQuad+24];
	ld.shared.f64 	%fd26, [_ZZ32massMatrixMultiplyRegisterKernelILi9ELi10ELi1EEviPKdS1_S1_S1_PdE15s_evenDofToQuad+24];
	ld.shared.f64 	%fd27, [_ZZ32massMatrixMultiplyRegisterKernelILi9ELi10ELi1EEviPKdS1_S1_S1_PdE14s_oddDofToQuad+32];
	ld.shared.f64 	%fd28, [_ZZ32massMatrixMultiplyRegisterKernelILi9ELi10ELi1EEviPKdS1_S1_S1_PdE15s_evenDofToQuad+32];
	ld.shared.f64 	%fd29, [_ZZ32massMatrixMultiplyRegisterKernelILi9ELi10ELi1EEviPKdS1_S1_S1_PdE14s_oddDofToQuad+40];
	ld.shared.f64 	%fd30, [_ZZ32massMatrixMultiplyRegisterKernelILi9ELi10ELi1EEviPKdS1_S1_S1_PdE15s_evenDofToQuad+40];
	ld.shared.f64 	%fd31, [_ZZ32massMatrixMultiplyRegisterKernelILi9ELi10ELi1EEviPKdS1_S1_S1_PdE14s_oddDofToQuad+48];
	ld.shared.f64 	%fd32, [_ZZ32massMatrixMultiplyRegisterKernelILi9ELi10ELi1EEviPKdS1_S1_S1_PdE15s_evenDofToQuad+48];
	ld.shared.f64 	%fd33, [_ZZ32massMatrixMultiplyRegisterKernelILi9ELi10ELi1EEviPKdS1_S1_S1_PdE14s_oddDofToQuad+56];
	ld.shared.f64 	%fd34, [_ZZ32massMatrixMultiplyRegisterKernelILi9ELi10ELi1EEviPKdS1_S1_S1_PdE15s_evenDofToQuad+56];
	ld.shared.f64 	%fd35, [_ZZ32massMatrixMultiplyRegisterKernelILi9ELi10ELi1EEviPKdS1_S1_S1_PdE14s_oddDofToQuad+64];
	ld.shared.f64 	%fd36, [_ZZ32massMatrixMultiplyRegisterKernelILi9ELi10ELi1EEviPKdS1_S1_S1_PdE15s_evenDofToQuad+64];
	ld.shared.f64 	%fd37, [_ZZ32massMatrixMultiplyRegisterKernelILi9ELi10ELi1EEviPKdS1_S1_S1_PdE14s_oddDofToQuad+72];
	ld.shared.f64 	%fd38, [_ZZ32massMatrixMultiplyRegisterKernelILi9ELi10ELi1EEviPKdS1_S1_S1_PdE15s_evenDofToQuad+72];
	ld.shared.f64 	%fd39, [_ZZ32massMatrixMultiplyRegisterKernelILi9ELi10ELi1EEviPKdS1_S1_S1_PdE14s_oddDofToQuad+80];
	ld.shared.f64 	%fd40, [_ZZ32massMatrixMultiplyRegisterKernelILi9ELi10ELi1EEviPKdS1_S1_S1_PdE15s_evenDofToQuad+80];
	ld.shared.f64 	%fd41, [_ZZ32massMatrixMultiplyRegisterKernelILi9ELi10ELi1EEviPKdS1_S1_S1_PdE14s_oddDofToQuad+88];
	ld.shared.f64 	%fd42, [_ZZ32massMatrixMultiplyRegisterKernelILi9ELi10ELi1EEviPKdS1_S1_S1_PdE15s_evenDofToQuad+88];
	ld.shared.f64 	%fd43, [_ZZ32massMatrixMultiplyRegisterKernelILi9ELi10ELi1EEviPKdS1_S1_S1_PdE14s_oddDofToQuad+96];
	ld.shared.f64 	%fd44, [_ZZ32massMatrixMultiplyRegisterKernelILi9ELi10ELi1EEviPKdS1_S1_S1_PdE15s_evenDofToQuad+96];
	ld.shared.f64 	%fd45, [_ZZ32massMatrixMultiplyRegisterKernelILi9ELi10ELi1EEviPKdS1_S1_S1_PdE14s_oddDofToQuad+104];
	ld.shared.f64 	%fd46, [_ZZ32massMatrixMultiplyRegisterKernelILi9ELi10ELi1EEviPKdS1_S1_S1_PdE15s_evenDofToQuad+104];
	ld.shared.f64 	%fd47, [_ZZ32massMatrixMultiplyRegisterKernelILi9ELi10ELi1EEviPKdS1_S1_S1_PdE14s_oddDofToQuad+112];
	ld.shared.f64 	%fd48, [_ZZ32massMatrixMultiplyRegisterKernelILi9ELi10ELi1EEviPKdS1_S1_S1_PdE15s_evenDofToQuad+112];
	ld.shared.f64 	%fd49, [_ZZ32massMatrixMultiplyRegisterKernelILi9ELi10ELi1EEviPKdS1_S1_S1_PdE14s_oddDofToQuad+120];
	ld.shared.f64 	%fd50, [_ZZ32massMatrixMultiplyRegisterKernelILi9ELi10ELi1EEviPKdS1_S1_S1_PdE15s_evenDofToQuad+120];
	ld.shared.f64 	%fd51, [_ZZ32massMatrixMultiplyRegisterKernelILi9ELi10ELi1EEviPKdS1_S1_S1_PdE14s_oddDofToQuad+128];
	ld.shared.f64 	%fd52, [_ZZ32massMatrixMultiplyRegisterKernelILi9ELi10ELi1EEviPKdS1_S1_S1_PdE15s_evenDofToQuad+128];
	ld.shared.f64 	%fd53, [_ZZ32massMatrixMultiplyRegisterKernelILi9ELi10ELi1EEviPKdS1_S1_S1_PdE14s_oddDofToQuad+136];
	ld.shared.f64 	%fd54, [_ZZ32massMatrixMultiplyRegisterKernelILi9ELi10ELi1EEviPKdS1_S1_S1_PdE15s_evenDofToQuad+136];
	ld.shared.f64 	%fd55, [_ZZ32massMatrixMultiplyRegisterKernelILi9ELi10ELi1EEviPKdS1_S1_S1_PdE14s_oddDofToQuad+144];
	ld.shared.f64 	%fd56, [_ZZ32massMatrixMultiplyRegisterKernelILi9ELi10ELi1EEviPKdS1_S1_S1_PdE15s_evenDofToQuad+144];
	ld.shared.f64 	%fd57, [_ZZ32massMatrixMultiplyRegisterKernelILi9ELi10ELi1EEviPKdS1_S1_S1_PdE14s_oddDofToQuad+152];
	ld.shared.f64 	%fd58, [_ZZ32massMatrixMultiplyRegisterKernelILi9ELi10ELi1EEviPKdS1_S1_S1_PdE15s_evenDofToQuad+152];
	ld.shared.f64 	%fd59, [_ZZ32massMatrixMultiplyRegisterKernelILi9ELi10ELi1EEviPKdS1_S1_S1_PdE14s_oddDofToQuad+160];
	ld.shared.f64 	%fd60, [_ZZ32massMatrixMultiplyRegisterKernelILi9ELi10ELi1EEviPKdS1_S1_S1_PdE15s_evenDofToQuad+160];
	ld.shared.f64 	%fd61, [_ZZ32massMatrixMultiplyRegisterKernelILi9ELi10ELi1EEviPKdS1_S1_S1_PdE14s_oddDofToQuad+168];
	ld.shared.f64 	%fd62, [_ZZ32massMatrixMultiplyRegisterKernelILi9ELi10ELi1EEviPKdS1_S1_S1_PdE15s_evenDofToQuad+168];
	ld.shared.f64 	%fd63, [_ZZ32massMatrixMultiplyRegisterKernelILi9ELi10ELi1EEviPKdS1_S1_S1_PdE14s_oddDofToQuad+176];
	ld.shared.f64 	%fd64, [_ZZ32massMatrixMultiplyRegisterKernelILi9ELi10ELi1EEviPKdS1_S1_S1_PdE15s_evenDofToQuad+176];
	ld.shared.f64 	%fd65, [_ZZ32massMatrixMultiplyRegisterKernelILi9ELi10ELi1EEviPKdS1_S1_S1_PdE14s_oddDofToQuad+184];
	ld.shared.f64 	%fd66, [_ZZ32massMatrixMultiplyRegisterKernelILi9ELi10ELi1EEviPKdS1_S1_S1_PdE15s_evenDofToQuad+184];
	ld.shared.f64 	%fd67, [_ZZ32massMatrixMultiplyRegisterKernelILi9ELi10ELi1EEviPKdS1_S1_S1_PdE14s_oddDofToQuad+192];
	ld.shared.f64 	%fd68, [_ZZ32massMatrixMultiplyRegisterKernelILi9ELi10ELi1EEviPKdS1_S1_S1_PdE15s_evenDofToQuad+192];
	mul.hi.u16 	%rs2, %rs1, 7282;
	mul.lo.s16 	%rs3, %rs2, 9;
	sub.s16 	%rs4, %rs1, %rs3;
	add.f64 	%fd129, %fd573, %fd565;
	sub.f64 	%fd130, %fd573, %fd565;
	add.f64 	%fd131, %fd572, %fd566;
	sub.f64 	%fd132, %fd572, %fd566;
	add.f64 	%fd133, %fd571, %fd567;
	sub.f64 	%fd134, %fd571, %fd567;
	add.f64 	%fd135, %fd570, %fd568;
	sub.f64 	%fd136, %fd570, %fd568;
	add.f64 	%fd137, %fd569, %fd569;
	sub.f64 	%fd138, %fd569, %fd569;
	mul.f64 	%fd139, %fd137, 0d3FE0000000000000;
	mov.u32 	%r26, _ZZ32massMatrixMultiplyRegisterKernelILi9ELi10ELi1EEviPKdS1_S1_S1_PdE6s_tmp1;
	mad.lo.s32 	%r27, %r17, 8000, %r26;
	mul.wide.u16 	%r28, %rs2, 80;
	add.s32 	%r29, %r27, %r28;
	mul.wide.u16 	%r30, %rs4, 8;
	add.s32 	%r4, %r29, %r30;
	fma.rn.f64 	%fd140, %fd19, %fd129, 0d0000000000000000;
	fma.rn.f64 	%fd141, %fd20, %fd130, 0d0000000000000000;
	fma.rn.f64 	%fd142, %fd21, %fd131, %fd140;
	fma.rn.f64 	%fd143, %fd22, %fd132, %fd141;
	fma.rn.f64 	%fd144, %fd23, %fd133, %fd142;
	fma.rn.f64 	%fd145, %fd24, %fd134, %fd143;
	fma.rn.f64 	%fd146, %fd25, %fd135, %fd144;
	fma.rn.f64 	%fd147, %fd26, %fd136, %fd145;
	fma.rn.f64 	%fd148, %fd27, %fd139, %fd146;
	fma.rn.f64 	%fd149, %fd28, %fd138, %fd147;
	sub.f64 	%fd150, %fd148, %fd149;
	st.shared.f64 	[%r4+7200], %fd150;
	add.f64 	%fd151, %fd149, %fd148;
	st.shared.f64 	[%r4], %fd151;
	fma.rn.f64 	%fd152, %fd29, %fd129, 0d0000000000000000;
	fma.rn.f64 	%fd153, %fd30, %fd130, 0d0000000000000000;
	fma.rn.f64 	%fd154, %fd31, %fd131, %fd152;
	fma.rn.f64 	%fd155, %fd32, %fd132, %fd153;
	fma.rn.f64 	%fd156, %fd33, %fd133, %fd154;
	fma.rn.f64 	%fd157, %fd34, %fd134, %fd155;
	fma.rn.f64 	%fd158, %fd35, %fd135, %fd156;
	fma.rn.f64 	%fd159, %fd36, %fd136, %fd157;
	fma.rn.f64 	%fd160, %fd37, %fd139, %fd158;
	fma.rn.f64 	%fd161, %fd38, %fd138, %fd159;
	sub.f64 	%fd162, %fd160, %fd161;
	st.shared.f64 	[%r4+6400], %fd162;
	add.f64 	%fd163, %fd161, %fd160;
	st.shared.f64 	[%r4+800], %fd163;
	fma.rn.f64 	%fd164, %fd39, %fd129, 0d0000000000000000;
	fma.rn.f64 	%fd165, %fd40, %fd130, 0d0000000000000000;
	fma.rn.f64 	%fd166, %fd41, %fd131, %fd164;
	fma.rn.f64 	%fd167, %fd42, %fd132, %fd165;
	fma.rn.f64 	%fd168, %fd43, %fd133, %fd166;
	fma.rn.f64 	%fd169, %fd44, %fd134, %fd167;
	fma.rn.f64 	%fd170, %fd45, %fd135, %fd168;
	fma.rn.f64 	%fd171, %fd46, %fd136, %fd169;
	fma.rn.f64 	%fd172, %fd47, %fd139, %fd170;
	fma.rn.f64 	%fd173, %fd48, %fd138, %fd171;
	sub.f64 	%fd174, %fd172, %fd173;
	st.shared.f64 	[%r4+5600], %fd174;
	add.f64 	%fd175, %fd173, %fd172;
	st.shared.f64 	[%r4+1600], %fd175;
	fma.rn.f64 	%fd176, %fd49, %fd129, 0d0000000000000000;
	fma.rn.f64 	%fd177, %fd50, %fd130, 0d0000000000000000;
	fma.rn.f64 	%fd178, %fd51, %fd131, %fd176;
	fma.rn.f64 	%fd179, %fd52, %fd132, %fd177;
	fma.rn.f64 	%fd180, %fd53, %fd133, %fd178;
	fma.rn.f64 	%fd181, %fd54, %fd134, %fd179;
	fma.rn.f64 	%fd182, %fd55, %fd135, %fd180;
	fma.rn.f64 	%fd183, %fd56, %fd136, %fd181;
	fma.rn.f64 	%fd184, %fd57, %fd139, %fd182;
	fma.rn.f64 	%fd185, %fd58, %fd138, %fd183;
	sub.f64 	%fd186, %fd184, %fd185;
	st.shared.f64 	[%r4+4800], %fd186;
	add.f64 	%fd187, %fd185, %fd184;
	st.shared.f64 	[%r4+2400], %fd187;
	fma.rn.f64 	%fd188, %fd59, %fd129, 0d0000000000000000;
	fma.rn.f64 	%fd189, %fd60, %fd130, 0d0000000000000000;
	fma.rn.f64 	%fd190, %fd61, %fd131, %fd188;
	fma.rn.f64 	%fd191, %fd62, %fd132, %fd189;
	fma.rn.f64 	%fd192, %fd63, %fd133, %fd190;
	fma.rn.f64 	%fd193, %fd64, %fd134, %fd191;
	fma.rn.f64 	%fd194, %fd65, %fd135, %fd192;
	fma.rn.f64 	%fd195, %fd66, %fd136, %fd193;
	fma.rn.f64 	%fd196, %fd67, %fd139, %fd194;
	fma.rn.f64 	%fd197, %fd68, %fd138, %fd195;
	sub.f64 	%fd198, %fd196, %fd197;
	st.shared.f64 	[%r4+4000], %fd198;
	add.f64 	%fd199, %fd197, %fd196;
	st.shared.f64 	[%r4+3200], %fd199;
	bar.sync 	0;
	setp.gt.u32 	%p3, %r98, 89;
	@%p3 bra 	$L__BB74_6;
$L__BB74_5:
	cvt.u16.u32 	%rs5, %r98;
	mul.lo.s16 	%rs6, %rs5, 57;
	shr.u16 	%rs7, %rs6, 9;
	mul.lo.s16 	%rs8, %rs7, 9;
	sub.s16 	%rs9, %rs5, %rs8;
	mul.wide.u16 	%r34, %rs7, 800;
	add.s32 	%r35, %r27, %r34;
	and.b16  	%rs10, %rs9, 255;
	mul.wide.u16 	%r36, %rs10, 8;
	add.s32 	%r37, %r35, %r36;
	ld.shared.f64 	%fd200, [%r37];
	ld.shared.f64 	%fd201, [%r37+640];
	add.f64 	%fd202, %fd200, %fd201;
	sub.f64 	%fd203, %fd200, %fd201;
	ld.shared.f64 	%fd204, [%r37+80];
	ld.shared.f64 	%fd205, [%r37+560];
	add.f64 	%fd206, %fd204, %fd205;
	sub.f64 	%fd207, %fd204, %fd205;
	ld.shared.f64 	%fd208, [%r37+160];
	ld.shared.f64 	%fd209, [%r37+480];
	add.f64 	%fd210, %fd208, %fd209;
	sub.f64 	%fd211, %fd208, %fd209;
	ld.shared.f64 	%fd212, [%r37+240];
	ld.shared.f64 	%fd213, [%r37+400];
	add.f64 	%fd214, %fd212, %fd213;
	sub.f64 	%fd215, %fd212, %fd213;
	ld.shared.f64 	%fd216, [%r37+320];
	add.f64 	%fd217, %fd216, %fd216;
	sub.f64 	%fd218, %fd216, %fd216;
	mul.f64 	%fd219, %fd217, 0d3FE0000000000000;
	fma.rn.f64 	%fd220, %fd19, %fd202, 0d0000000000000000;
	fma.rn.f64 	%fd221, %fd20, %fd203, 0d0000000000000000;
	fma.rn.f64 	%fd222, %fd21, %fd206, %fd220;
	fma.rn.f64 	%fd223, %fd22, %fd207, %fd221;
	fma.rn.f64 	%fd224, %fd23, %fd210, %fd222;
	fma.rn.f64 	%fd225, %fd24, %fd211, %fd223;
	fma.rn.f64 	%fd226, %fd25, %fd214, %fd224;
	fma.rn.f64 	%fd227, %fd26, %fd215, %fd225;
	fma.rn.f64 	%fd228, %fd27, %fd219, %fd226;
	fma.rn.f64 	%fd229, %fd28, %fd218, %fd227;
	sub.f64 	%fd230, %fd228, %fd229;
	st.shared.f64 	[%r37+720], %fd230;
	add.f64 	%fd231, %fd229, %fd228;
	st.shared.f64 	[%r37], %fd231;
	fma.rn.f64 	%fd232, %fd29, %fd202, 0d0000000000000000;
	fma.rn.f64 	%fd233, %fd30, %fd203, 0d0000000000000000;
	fma.rn.f64 	%fd234, %fd31, %fd206, %fd232;
	fma.rn.f64 	%fd235, %fd32, %fd207, %fd233;
	fma.rn.f64 	%fd236, %fd33, %fd210, %fd234;
	fma.rn.f64 	%fd237, %fd34, %fd211, %fd235;
	fma.rn.f64 	%fd238, %fd35, %fd214, %fd236;
	fma.rn.f64 	%fd239, %fd36, %fd215, %fd237;
	fma.rn.f64 	%fd240, %fd37, %fd219, %fd238;
	fma.rn.f64 	%fd241, %fd38, %fd218, %fd239;
	sub.f64 	%fd242, %fd240, %fd241;
	st.shared.f64 	[%r37+640], %fd242;
	add.f64 	%fd243, %fd241, %fd240;
	st.shared.f64 	[%r37+80], %fd243;
	fma.rn.f64 	%fd244, %fd39, %fd202, 0d0000000000000000;
	fma.rn.f64 	%fd245, %fd40, %fd203, 0d0000000000000000;
	fma.rn.f64 	%fd246, %fd41, %fd206, %fd244;
	fma.rn.f64 	%fd247, %fd42, %fd207, %fd245;
	fma.rn.f64 	%fd248, %fd43, %fd210, %fd246;
	fma.rn.f64 	%fd249, %fd44, %fd211, %fd247;
	fma.rn.f64 	%fd250, %fd45, %fd214, %fd248;
	fma.rn.f64 	%fd251, %fd46, %fd215, %fd249;
	fma.rn.f64 	%fd252, %fd47, %fd219, %fd250;
	fma.rn.f64 	%fd253, %fd48, %fd218, %fd251;
	sub.f64 	%fd254, %fd252, %fd253;
	st.shared.f64 	[%r37+560], %fd254;
	add.f64 	%fd255, %fd253, %fd252;
	st.shared.f64 	[%r37+160], %fd255;
	fma.rn.f64 	%fd256, %fd49, %fd202, 0d0000000000000000;
	fma.rn.f64 	%fd257, %fd50, %fd203, 0d0000000000000000;
	fma.rn.f64 	%fd258, %fd51, %fd206, %fd256;
	fma.rn.f64 	%fd259, %fd52, %fd207, %fd257;
	fma.rn.f64 	%fd260, %fd53, %fd210, %fd258;
	fma.rn.f64 	%fd261, %fd54, %fd211, %fd259;
	fma.rn.f64 	%fd262, %fd55, %fd214, %fd260;
	fma.rn.f64 	%fd263, %fd56, %fd215, %fd261;
	fma.rn.f64 	%fd264, %fd57, %fd219, %fd262;
	fma.rn.f64 	%fd265, %fd58, %fd218, %fd263;
	sub.f64 	%fd266, %fd264, %fd265;
	st.shared.f64 	[%r37+480], %fd266;
	add.f64 	%fd267, %fd265, %fd264;
	st.shared.f64 	[%r37+240], %fd267;
	fma.rn.f64 	%fd268, %fd59, %fd202, 0d0000000000000000;
	fma.rn.f64 	%fd269, %fd60, %fd203, 0d0000000000000000;
	fma.rn.f64 	%fd270, %fd61, %fd206, %fd268;
	fma.rn.f64 	%fd271, %fd62, %fd207, %fd269;
	fma.rn.f64 	%fd272, %fd63, %fd210, %fd270;
	fma.rn.f64 	%fd273, %fd64, %fd211, %fd271;
	fma.rn.f64 	%fd274, %fd65, %fd214, %fd272;
	fma.rn.f64 	%fd275, %fd66, %fd215, %fd273;
	fma.rn.f64 	%fd276, %fd67, %fd219, %fd274;
	fma.rn.f64 	%fd277, %fd68, %fd218, %fd275;
	sub.f64 	%fd278, %fd276, %fd277;
	st.shared.f64 	[%r37+400], %fd278;
	add.f64 	%fd279, %fd277, %fd276;
	st.shared.f64 	[%r37+320], %fd279;
	add.s32 	%r6, %r98, 81;
	setp.lt.u32 	%p4, %r98, 9;
	mov.u32 	%r98, %r6;
	@%p4 bra 	$L__BB74_5;
$L__BB74_6:
	bar.sync 	0;
	mov.u32 	%r99, %tid.x;
	setp.gt.u32 	%p5, %r99, 99;
	@%p5 bra 	$L__BB74_19;
	mov.u32 	%r38, %ctaid.x;
	mov.u32 	%r39, %tid.y;
	add.s32 	%r40, %r38, %r39;
	mov.u32 	%r41, _ZZ32massMatrixMultiplyRegisterKernelILi9ELi10ELi1EEviPKdS1_S1_S1_PdE6s_tmp1;
	mad.lo.s32 	%r42, %r39, 8000, %r41;
$L__BB74_8:
	ld.param.u32 	%r92, [_Z32massMatrixMultiplyRegisterKernelILi9ELi10ELi1EEviPKdS1_S1_S1_Pd_param_0];
	setp.ge.s32 	%p6, %r40, %r92;
	cvt.u16.u32 	%rs11, %r99;
	mul.lo.s16 	%rs12, %rs11, 205;
	shr.u16 	%rs13, %rs12, 11;
	mul.lo.s16 	%rs14, %rs13, 10;
	sub.s16 	%rs15, %rs11, %rs14;
	mul.wide.u16 	%r43, %rs13, 800;
	add.s32 	%r44, %r42, %r43;
	and.b16  	%rs16, %rs15, 255;
	mul.wide.u16 	%r45, %rs16, 80;
	add.s32 	%r9, %r44, %r45;
	ld.shared.f64 	%fd281, [%r9];
	ld.shared.f64 	%fd282, [%r9+64];
	add.f64 	%fd69, %fd281, %fd282;
	sub.f64 	%fd70, %fd281, %fd282;
	ld.shared.f64 	%fd283, [%r9+8];
	ld.shared.f64 	%fd284, [%r9+56];
	add.f64 	%fd71, %fd283, %fd284;
	sub.f64 	%fd72, %fd283, %fd284;
	ld.shared.f64 	%fd285, [%r9+16];
	ld.shared.f64 	%fd286, [%r9+48];
	add.f64 	%fd73, %fd285, %fd286;
	sub.f64 	%fd74, %fd285, %fd286;
	ld.shared.f64 	%fd287, [%r9+24];
	ld.shared.f64 	%fd288, [%r9+40];
	add.f64 	%fd75, %fd287, %fd288;
	sub.f64 	%fd76, %fd287, %fd288;
	ld.shared.f64 	%fd289, [%r9+32];
	add.f64 	%fd290, %fd289, %fd289;
	sub.f64 	%fd77, %fd289, %fd289;
	mul.f64 	%fd78, %fd290, 0d3FE0000000000000;
	mov.b32 	%r46, {%rs16, %rs13};
	mov.b32 	%r47, 0;
	mov.b32 	%r48, 25610;
	dp2a.lo.u32.u32 	%r10, %r46, %r48, %r47;
	fma.rn.f64 	%fd291, %fd19, %fd69, 0d0000000000000000;
	fma.rn.f64 	%fd292, %fd20, %fd70, 0d0000000000000000;
	fma.rn.f64 	%fd293, %fd21, %fd71, %fd291;
	fma.rn.f64 	%fd294, %fd22, %fd72, %fd292;
	fma.rn.f64 	%fd295, %fd23, %fd73, %fd293;
	fma.rn.f64 	%fd296, %fd24, %fd74, %fd294;
	fma.rn.f64 	%fd297, %fd25, %fd75, %fd295;
	fma.rn.f64 	%fd298, %fd26, %fd76, %fd296;
	fma.rn.f64 	%fd79, %fd27, %fd78, %fd297;
	fma.rn.f64 	%fd80, %fd28, %fd77, %fd298;
	mov.f64 	%fd574, 0d0000000000000000;
	mov.f64 	%fd575, %fd574;
	@%p6 bra 	$L__BB74_10;
	ld.param.u64 	%rd32, [_Z32massMatrixMultiplyRegisterKernelILi9ELi10ELi1EEviPKdS1_S1_S1_Pd_param_1];
	cvta.to.global.u64 	%rd14, %rd32;
	mad.lo.s32 	%r52, %r40, 1000, %r10;
	mul.wide.s32 	%rd15, %r52, 8;
	add.s64 	%rd16, %rd14, %rd15;
	ld.global.nc.f64 	%fd574, [%rd16];
	ld.global.nc.f64 	%fd575, [%rd16+72];
$L__BB74_10:
	ld.param.u32 	%r93, [_Z32massMatrixMultiplyRegisterKernelILi9ELi10ELi1EEviPKdS1_S1_S1_Pd_param_0];
	setp.ge.s32 	%p7, %r40, %r93;
	add.f64 	%fd300, %fd79, %fd80;
	sub.f64 	%fd301, %fd79, %fd80;
	mul.f64 	%fd302, %fd300, %fd574;
	mul.f64 	%fd303, %fd301, %fd575;
	sub.f64 	%fd85, %fd302, %fd303;
	add.f64 	%fd86, %fd302, %fd303;
	fma.rn.f64 	%fd304, %fd29, %fd69, 0d0000000000000000;
	fma.rn.f64 	%fd305, %fd30, %fd70, 0d0000000000000000;
	fma.rn.f64 	%fd306, %fd31, %fd71, %fd304;
	fma.rn.f64 	%fd307, %fd32, %fd72, %fd305;
	fma.rn.f64 	%fd308, %fd33, %fd73, %fd306;
	fma.rn.f64 	%fd309, %fd34, %fd74, %fd307;
	fma.rn.f64 	%fd310, %fd35, %fd75, %fd308;
	fma.rn.f64 	%fd311, %fd36, %fd76, %fd309;
	fma.rn.f64 	%fd87, %fd37, %fd78, %fd310;
	fma.rn.f64 	%fd88, %fd38, %fd77, %fd311;
	mov.f64 	%fd576, 0d0000000000000000;
	mov.f64 	%fd577, %fd576;
	@%p7 bra 	$L__BB74_12;
	ld.param.u64 	%rd33, [_Z32massMatrixMultiplyRegisterKernelILi9ELi10ELi1EEviPKdS1_S1_S1_Pd_param_1];
	cvta.to.global.u64 	%rd17, %rd33;
	mad.lo.s32 	%r59, %r40, 1000, %r10;
	mul.wide.s32 	%rd18, %r59, 8;
	add.s64 	%rd19, %rd17, %rd18;
	ld.global.nc.f64 	%fd576, [%rd19+8];
	ld.global.nc.f64 	%fd577, [%rd19+64];
$L__BB74_12:
	ld.param.u32 	%r94, [_Z32massMatrixMultiplyRegisterKernelILi9ELi10ELi1EEviPKdS1_S1_S1_Pd_param_0];
	setp.ge.s32 	%p8, %r40, %r94;
	add.f64 	%fd313, %fd87, %fd88;
	sub.f64 	%fd314, %fd87, %fd88;
	mul.f64 	%fd315, %fd313, %fd576;
	mul.f64 	%fd316, %fd314, %fd577;
	sub.f64 	%fd93, %fd315, %fd316;
	add.f64 	%fd94, %fd315, %fd316;
	fma.rn.f64 	%fd317, %fd39, %fd69, 0d0000000000000000;
	fma.rn.f64 	%fd318, %fd40, %fd70, 0d0000000000000000;
	fma.rn.f64 	%fd319, %fd41, %fd71, %fd317;
	fma.rn.f64 	%fd320, %fd42, %fd72, %fd318;
	fma.rn.f64 	%fd321, %fd43, %fd73, %fd319;
	fma.rn.f64 	%fd322, %fd44, %fd74, %fd320;
	fma.rn.f64 	%fd323, %fd45, %fd75, %fd321;
	fma.rn.f64 	%fd324, %fd46, %fd76, %fd322;
	fma.rn.f64 	%fd95, %fd47, %fd78, %fd323;
	fma.rn.f64 	%fd96, %fd48, %fd77, %fd324;
	mov.f64 	%fd578, 0d0000000000000000;
	mov.f64 	%fd579, %fd578;
	@%p8 bra 	$L__BB74_14;
	ld.param.u64 	%rd34, [_Z32massMatrixMultiplyRegisterKernelILi9ELi10ELi1EEviPKdS1_S1_S1_Pd_param_1];
	cvta.to.global.u64 	%rd20, %rd34;
	mad.lo.s32 	%r66, %r40, 1000, %r10;
	mul.wide.s32 	%rd21, %r66, 8;
	add.s64 	%rd22, %rd20, %rd21;
	ld.global.nc.f64 	%fd578, [%rd22+16];
	ld.global.nc.f64 	%fd579, [%rd22+56];
$L__BB74_14:
	ld.param.u32 	%r95, [_Z32massMatrixMultiplyRegisterKernelILi9ELi10ELi1EEviPKdS1_S1_S1_Pd_param_0];
	setp.ge.s32 	%p9, %r40, %r95;
	add.f64 	%fd326, %fd95, %fd96;
	sub.f64 	%fd327, %fd95, %fd96;
	mul.f64 	%fd328, %fd326, %fd578;
	mul.f64 	%fd329, %fd327, %fd579;
	sub.f64 	%fd101, %fd328, %fd329;
	add.f64 	%fd102, %fd328, %fd329;
	fma.rn.f64 	%fd330, %fd49, %fd69, 0d0000000000000000;
	fma.rn.f64 	%fd331, %fd50, %fd70, 0d0000000000000000;
	fma.rn.f64 	%fd332, %fd51, %fd71, %fd330;
	fma.rn.f64 	%fd333, %fd52, %fd72, %fd331;
	fma.rn.f64 	%fd334, %fd53, %fd73, %fd332;
	fma.rn.f64 	%fd335, %fd54, %fd74, %fd333;
	fma.rn.f64 	%fd336, %fd55, %fd75, %fd334;
	fma.rn.f64 	%fd337, %fd56, %fd76, %fd335;
	fma.rn.f64 	%fd103, %fd57, %fd78, %fd336;
	fma.rn.f64 	%fd104, %fd58, %fd77, %fd337;
	mov.f64 	%fd580, 0d0000000000000000;
	mov.f64 	%fd581, %fd580;
	@%p9 bra 	$L__BB74_16;
	ld.param.u64 	%rd35, [_Z32massMatrixMultiplyRegisterKernelILi9ELi10ELi1EEviPKdS1_S1_S1_Pd_param_1];
	cvta.to.global.u64 	%rd23, %rd35;
	mad.lo.s32 	%r73, %r40, 1000, %r10;
	mul.wide.s32 	%rd24, %r73, 8;
	add.s64 	%rd25, %rd23, %rd24;
	ld.global.nc.f64 	%fd580, [%rd25+24];
	ld.global.nc.f64 	%fd581, [%rd25+48];
$L__BB74_16:
	ld.param.u32 	%r96, [_Z32massMatrixMultiplyRegisterKernelILi9ELi10ELi1EEviPKdS1_S1_S1_Pd_param_0];
	setp.ge.s32 	%p10, %r40, %r96;
	add.f64 	%fd339, %fd103, %fd104;
	sub.f64 	%fd340, %fd103, %fd104;
	mul.f64 	%fd341, %fd339, %fd580;
	mul.f64 	%fd342, %fd340, %fd581;
	sub.f64 	%fd109, %fd341, %fd342;
	add.f64 	%fd110, %fd341, %fd342;
	fma.rn.f64 	%fd343, %fd59, %fd69, 0d0000000000000000;
	fma.rn.f64 	%fd344, %fd60, %fd70, 0d0000000000000000;
	fma.rn.f64 	%fd345, %fd61, %fd71, %fd343;
	fma.rn.f64 	%fd346, %fd62, %fd72, %fd344;
	fma.rn.f64 	%fd347, %fd63, %fd73, %fd345;
	fma.rn.f64 	%fd348, %fd64, %fd74, %fd346;
	fma.rn.f64 	%fd349, %fd65, %fd75, %fd347;
	fma.rn.f64 	%fd350, %fd66, %fd76, %fd348;
	fma.rn.f64 	%fd111, %fd67, %fd78, %fd349;
	fma.rn.f64 	%fd112, %fd68, %fd77, %fd350;
	mov.f64 	%fd582, 0d0000000000000000;
	mov.f64 	%fd583, %fd582;
	@%p10 bra 	$L__BB74_18;
	ld.param.u64 	%rd36, [_Z32massMatrixMultiplyRegisterKernelILi9ELi10ELi1EEviPKdS1_S1_S1_Pd_param_1];
	cvta.to.global.u64 	%rd26, %rd36;
	mad.lo.s32 	%r80, %r40, 1000, %r10;
	mul.wide.s32 	%rd27, %r80, 8;
	add.s64 	%rd28, %rd26, %rd27;
	ld.global.nc.f64 	%fd582, [%rd28+32];
	ld.global.nc.f64 	%fd583, [%rd28+40];
$L__BB74_18:
	add.f64 	%fd351, %fd111, %fd112;
	sub.f64 	%fd352, %fd111, %fd112;
	mul.f64 	%fd353, %fd351, %fd582;
	mul.f64 	%fd354, %fd352, %fd583;
	sub.f64 	%fd355, %fd353, %fd354;
	add.f64 	%fd356, %fd353, %fd354;
	fma.rn.f64 	%fd357, %fd19, %fd86, 0d0000000000000000;
	fma.rn.f64 	%fd358, %fd20, %fd85, 0d0000000000000000;
	fma.rn.f64 	%fd359, %fd29, %fd94, %fd357;
	fma.rn.f64 	%fd360, %fd30, %fd93, %fd358;
	fma.rn.f64 	%fd361, %fd39, %fd102, %fd359;
	fma.rn.f64 	%fd362, %fd40, %fd101, %fd360;
	fma.rn.f64 	%fd363, %fd49, %fd110, %fd361;
	fma.rn.f64 	%fd364, %fd50, %fd109, %fd362;
	fma.rn.f64 	%fd365, %fd59, %fd356, %fd363;
	fma.rn.f64 	%fd366, %fd60, %fd355, %fd364;
	sub.f64 	%fd367, %fd365, %fd366;
	st.shared.f64 	[%r9+64], %fd367;
	add.f64 	%fd368, %fd365, %fd366;
	st.shared.f64 	[%r9], %fd368;
	fma.rn.f64 	%fd369, %fd21, %fd86, 0d0000000000000000;
	fma.rn.f64 	%fd370, %fd22, %fd85, 0d0000000000000000;
	fma.rn.f64 	%fd371, %fd31, %fd94, %fd369;
	fma.rn.f64 	%fd372, %fd32, %fd93, %fd370;
	fma.rn.f64 	%fd373, %fd41, %fd102, %fd371;
	fma.rn.f64 	%fd374, %fd42, %fd101, %fd372;
	fma.rn.f64 	%fd375, %fd51, %fd110, %fd373;
	fma.rn.f64 	%fd376, %fd52, %fd109, %fd374;
	fma.rn.f64 	%fd377, %fd61, %fd356, %fd375;
	fma.rn.f64 	%fd378, %fd62, %fd355, %fd376;
	sub.f64 	%fd379, %fd377, %fd378;
	st.shared.f64 	[%r9+56], %fd379;
	add.f64 	%fd380, %fd377, %fd378;
	st.shared.f64 	[%r9+8], %fd380;
	fma.rn.f64 	%fd381, %fd23, %fd86, 0d0000000000000000;
	fma.rn.f64 	%fd382, %fd24, %fd85, 0d0000000000000000;
	fma.rn.f64 	%fd383, %fd33, %fd94, %fd381;
	fma.rn.f64 	%fd384, %fd34, %fd93, %fd382;
	fma.rn.f64 	%fd385, %fd43, %fd102, %fd383;
	fma.rn.f64 	%fd386, %fd44, %fd101, %fd384;
	fma.rn.f64 	%fd387, %fd53, %fd110, %fd385;
	fma.rn.f64 	%fd388, %fd54, %fd109, %fd386;
	fma.rn.f64 	%fd389, %fd63, %fd356, %fd387;
	fma.rn.f64 	%fd390, %fd64, %fd355, %fd388;
	sub.f64 	%fd391, %fd389, %fd390;
	st.shared.f64 	[%r9+48], %fd391;
	add.f64 	%fd392, %fd389, %fd390;
	st.shared.f64 	[%r9+16], %fd392;
	fma.rn.f64 	%fd393, %fd25, %fd86, 0d0000000000000000;
	fma.rn.f64 	%fd394, %fd26, %fd85, 0d0000000000000000;
	fma.rn.f64 	%fd395, %fd35, %fd94, %fd393;
	fma.rn.f64 	%fd396, %fd36, %fd93, %fd394;
	fma.rn.f64 	%fd397, %fd45, %fd102, %fd395;
	fma.rn.f64 	%fd398, %fd46, %fd101, %fd396;
	fma.rn.f64 	%fd399, %fd55, %fd110, %fd397;
	fma.rn.f64 	%fd400, %fd56, %fd109, %fd398;
	fma.rn.f64 	%fd401, %fd65, %fd356, %fd399;
	fma.rn.f64 	%fd402, %fd66, %fd355, %fd400;
	sub.f64 	%fd403, %fd401, %fd402;
	st.shared.f64 	[%r9+40], %fd403;
	add.f64 	%fd404, %fd401, %fd402;
	st.shared.f64 	[%r9+24], %fd404;
	fma.rn.f64 	%fd405, %fd27, %fd86, 0d0000000000000000;
	fma.rn.f64 	%fd406, %fd28, %fd85, 0d0000000000000000;
	fma.rn.f64 	%fd407, %fd37, %fd94, %fd405;
	fma.rn.f64 	%fd408, %fd38, %fd93, %fd406;
	fma.rn.f64 	%fd409, %fd47, %fd102, %fd407;
	fma.rn.f64 	%fd410, %fd48, %fd101, %fd408;
	fma.rn.f64 	%fd411, %fd57, %fd110, %fd409;
	fma.rn.f64 	%fd412, %fd58, %fd109, %fd410;
	fma.rn.f64 	%fd413, %fd67, %fd356, %fd411;
	fma.rn.f64 	%fd414, %fd68, %fd355, %fd412;
	add.f64 	%fd415, %fd413, %fd414;
	st.shared.f64 	[%r9+32], %fd415;
	add.s32 	%r11, %r99, 81;
	setp.lt.u32 	%p11, %r99, 19;
	mov.u32 	%r99, %r11;
	@%p11 bra 	$L__BB74_8;
$L__BB74_19:
	mov.u32 	%r100, %tid.x;
	setp.gt.u32 	%p12, %r100, 89;
	bar.sync 	0;
	@%p12 bra 	$L__BB74_22;
	mov.u32 	%r81, %tid.y;
	mov.u32 	%r82, _ZZ32massMatrixMultiplyRegisterKernelILi9ELi10ELi1EEviPKdS1_S1_S1_PdE6s_tmp1;
	mad.lo.s32 	%r83, %r81, 8000, %r82;
$L__BB74_21:
	cvt.u16.u32 	%rs17, %r100;
	mul.lo.s16 	%rs18, %rs17, 57;
	shr.u16 	%rs19, %rs18, 9;
	mul.lo.s16 	%rs20, %rs19, 9;
	sub.s16 	%rs21, %rs17, %rs20;
	mul.wide.u16 	%r84, %rs19, 800;
	add.s32 	%r85, %r83, %r84;
	and.b16  	%rs22, %rs21, 255;
	mul.wide.u16 	%r86, %rs22, 8;
	add.s32 	%r87, %r85, %r86;
	ld.shared.f64 	%fd416, [%r87];
	ld.shared.f64 	%fd417, [%r87+720];
	add.f64 	%fd418, %fd416, %fd417;
	sub.f64 	%fd419, %fd416, %fd417;
	ld.shared.f64 	%fd420, [%r87+80];
	ld.shared.f64 	%fd421, [%r87+640];
	add.f64 	%fd422, %fd420, %fd421;
	sub.f64 	%fd423, %fd420, %fd421;
	ld.shared.f64 	%fd424, [%r87+160];
	ld.shared.f64 	%fd425, [%r87+560];
	add.f64 	%fd426, %fd424, %fd425;
	sub.f64 	%fd427, %fd424, %fd425;
	ld.shared.f64 	%fd428, [%r87+240];
	ld.shared.f64 	%fd429, [%r87+480];
	add.f64 	%fd430, %fd428, %fd429;
	sub.f64 	%fd431, %fd428, %fd429;
	ld.shared.f64 	%fd432, [%r87+320];
	ld.shared.f64 	%fd433, [%r87+400];
	add.f64 	%fd434, %fd432, %fd433;
	sub.f64 	%fd435, %fd432, %fd433;
	fma.rn.f64 	%fd436, %fd19, %fd418, 0d0000000000000000;
	fma.rn.f64 	%fd437, %fd20, %fd419, 0d0000000000000000;
	fma.rn.f64 	%fd438, %fd29, %fd422, %fd436;
	fma.rn.f64 	%fd439, %fd30, %fd423, %fd437;
	fma.rn.f64 	%fd440, %fd39, %fd426, %fd438;
	fma.rn.f64 	%fd441, %fd40, %fd427, %fd439;
	fma.rn.f64 	%fd442, %fd49, %fd430, %fd440;
	fma.rn.f64 	%fd443, %fd50, %fd431, %fd441;
	fma.rn.f64 	%fd444, %fd59, %fd434, %fd442;
	fma.rn.f64 	%fd445, %fd60, %fd435, %fd443;
	sub.f64 	%fd446, %fd444, %fd445;
	st.shared.f64 	[%r87+640], %fd446;
	add.f64 	%fd447, %fd444, %fd445;
	st.shared.f64 	[%r87], %fd447;
	fma.rn.f64 	%fd448, %fd21, %fd418, 0d0000000000000000;
	fma.rn.f64 	%fd449, %fd22, %fd419, 0d0000000000000000;
	fma.rn.f64 	%fd450, %fd31, %fd422, %fd448;
	fma.rn.f64 	%fd451, %fd32, %fd423, %fd449;
	fma.rn.f64 	%fd452, %fd41, %fd426, %fd450;
	fma.rn.f64 	%fd453, %fd42, %fd427, %fd451;
	fma.rn.f64 	%fd454, %fd51, %fd430, %fd452;
	fma.rn.f64 	%fd455, %fd52, %fd431, %fd453;
	fma.rn.f64 	%fd456, %fd61, %fd434, %fd454;
	fma.rn.f64 	%fd457, %fd62, %fd435, %fd455;
	sub.f64 	%fd458, %fd456, %fd457;
	st.shared.f64 	[%r87+560], %fd458;
	add.f64 	%fd459, %fd456, %fd457;
	st.shared.f64 	[%r87+80], %fd459;
	fma.rn.f64 	%fd460, %fd23, %fd418, 0d0000000000000000;
	fma.rn.f64 	%fd461, %fd24, %fd419, 0d0000000000000000;
	fma.rn.f64 	%fd462, %fd33, %fd422, %fd460;
	fma.rn.f64 	%fd463, %fd34, %fd423, %fd461;
	fma.rn.f64 	%fd464, %fd43, %fd426, %fd462;
	fma.rn.f64 	%fd465, %fd44, %fd427, %fd463;
	fma.rn.f64 	%fd466, %fd53, %fd430, %fd464;
	fma.rn.f64 	%fd467, %fd54, %fd431, %fd465;
	fma.rn.f64 	%fd468, %fd63, %fd434, %fd466;
	fma.rn.f64 	%fd469, %fd64, %fd435, %fd467;
	sub.f64 	%fd470, %fd468, %fd469;
	st.shared.f64 	[%r87+480], %fd470;
	add.f64 	%fd471, %fd468, %fd469;
	st.shared.f64 	[%r87+160], %fd471;
	fma.rn.f64 	%fd472, %fd25, %fd418, 0d0000000000000000;
	fma.rn.f64 	%fd473, %fd26, %fd419, 0d0000000000000000;
	fma.rn.f64 	%fd474, %fd35, %fd422, %fd472;
	fma.rn.f64 	%fd475, %fd36, %fd423, %fd473;
	fma.rn.f64 	%fd476, %fd45, %fd426, %fd474;
	fma.rn.f64 	%fd477, %fd46, %fd427, %fd475;
	fma.rn.f64 	%fd478, %fd55, %fd430, %fd476;
	fma.rn.f64 	%fd479, %fd56, %fd431, %fd477;
	fma.rn.f64 	%fd480, %fd65, %fd434, %fd478;
	fma.rn.f64 	%fd481, %fd66, %fd435, %fd479;
	sub.f64 	%fd482, %fd480, %fd481;
	st.shared.f64 	[%r87+400], %fd482;
	add.f64 	%fd483, %fd480, %fd481;
	st.shared.f64 	[%r87+240], %fd483;
	fma.rn.f64 	%fd484, %fd27, %fd418, 0d0000000000000000;
	fma.rn.f64 	%fd485, %fd28, %fd419, 0d0000000000000000;
	fma.rn.f64 	%fd486, %fd37, %fd422, %fd484;
	fma.rn.f64 	%fd487, %fd38, %fd423, %fd485;
	fma.rn.f64 	%fd488, %fd47, %fd426, %fd486;
	fma.rn.f64 	%fd489, %fd48, %fd427, %fd487;
	fma.rn.f64 	%fd490, %fd57, %fd430, %fd488;
	fma.rn.f64 	%fd491, %fd58, %fd431, %fd489;
	fma.rn.f64 	%fd492, %fd67, %fd434, %fd490;
	fma.rn.f64 	%fd493, %fd68, %fd435, %fd491;
	add.f64 	%fd494, %fd492, %fd493;
	st.shared.f64 	[%r87+320], %fd494;
	add.s32 	%r14, %r100, 81;
	setp.lt.u32 	%p13, %r100, 9;
	mov.u32 	%r100, %r14;
	@%p13 bra 	$L__BB74_21;
$L__BB74_22:
	ld.param.u32 	%r97, [_Z32massMatrixMultiplyRegisterKernelILi9ELi10ELi1EEviPKdS1_S1_S1_Pd_param_0];
	mov.u32 	%r88, %ctaid.x;
	mov.u32 	%r89, %tid.y;
	add.s32 	%r15, %r88, %r89;
	setp.ge.s32 	%p14, %r15, %r97;
	bar.sync 	0;
	ld.shared.f64 	%fd495, [%r4];
	ld.shared.f64 	%fd496, [%r4+7200];
	add.f64 	%fd497, %fd495, %fd496;
	sub.f64 	%fd498, %fd495, %fd496;
	ld.shared.f64 	%fd499, [%r4+800];
	ld.shared.f64 	%fd500, [%r4+6400];
	add.f64 	%fd501, %fd499, %fd500;
	sub.f64 	%fd502, %fd499, %fd500;
	ld.shared.f64 	%fd503, [%r4+1600];
	ld.shared.f64 	%fd504, [%r4+5600];
	add.f64 	%fd505, %fd503, %fd504;
	sub.f64 	%fd506, %fd503, %fd504;
	ld.shared.f64 	%fd507, [%r4+2400];
	ld.shared.f64 	%fd508, [%r4+4800];
	add.f64 	%fd509, %fd507, %fd508;
	sub.f64 	%fd510, %fd507, %fd508;
	ld.shared.f64 	%fd511, [%r4+3200];
	ld.shared.f64 	%fd512, [%r4+4000];
	add.f64 	%fd513, %fd511, %fd512;
	sub.f64 	%fd514, %fd511, %fd512;
	fma.rn.f64 	%fd515, %fd19, %fd497, 0d0000000000000000;
	fma.rn.f64 	%fd516, %fd20, %fd498, 0d0000000000000000;
	fma.rn.f64 	%fd517, %fd29, %fd501, %fd515;
	fma.rn.f64 	%fd518, %fd30, %fd502, %fd516;
	fma.rn.f64 	%fd519, %fd39, %fd505, %fd517;
	fma.rn.f64 	%fd520, %fd40, %fd506, %fd518;
	fma.rn.f64 	%fd521, %fd49, %fd509, %fd519;
	fma.rn.f64 	%fd522, %fd50, %fd510, %fd520;
	fma.rn.f64 	%fd117, %fd59, %fd513, %fd521;
	fma.rn.f64 	%fd118, %fd60, %fd514, %fd522;
	fma.rn.f64 	%fd523, %fd21, %fd497, 0d0000000000000000;
	fma.rn.f64 	%fd524, %fd22, %fd498, 0d0000000000000000;
	fma.rn.f64 	%fd525, %fd31, %fd501, %fd523;
	fma.rn.f64 	%fd526, %fd32, %fd502, %fd524;
	fma.rn.f64 	%fd527, %fd41, %fd505, %fd525;
	fma.rn.f64 	%fd528, %fd42, %fd506, %fd526;
	fma.rn.f64 	%fd529, %fd51, %fd509, %fd527;
	fma.rn.f64 	%fd530, %fd52, %fd510, %fd528;
	fma.rn.f64 	%fd119, %fd61, %fd513, %fd529;
	fma.rn.f64 	%fd120, %fd62, %fd514, %fd530;
	fma.rn.f64 	%fd531, %fd23, %fd497, 0d0000000000000000;
	fma.rn.f64 	%fd532, %fd24, %fd498, 0d0000000000000000;
	fma.rn.f64 	%fd533, %fd33, %fd501, %fd531;
	fma.rn.f64 	%fd534, %fd34, %fd502, %fd532;
	fma.rn.f64 	%fd535, %fd43, %fd505, %fd533;
	fma.rn.f64 	%fd536, %fd44, %fd506, %fd534;
	fma.rn.f64 	%fd537, %fd53, %fd509, %fd535;
	fma.rn.f64 	%fd538, %fd54, %fd510, %fd536;
	fma.rn.f64 	%fd121, %fd63, %fd513, %fd537;
	fma.rn.f64 	%fd122, %fd64, %fd514, %fd538;
	fma.rn.f64 	%fd539, %fd25, %fd497, 0d0000000000000000;
	fma.rn.f64 	%fd540, %fd26, %fd498, 0d0000000000000000;
	fma.rn.f64 	%fd541, %fd35, %fd501, %fd539;
	fma.rn.f64 	%fd542, %fd36, %fd502, %fd540;
	fma.rn.f64 	%fd543, %fd45, %fd505, %fd541;
	fma.rn.f64 	%fd544, %fd46, %fd506, %fd542;
	fma.rn.f64 	%fd545, %fd55, %fd509, %fd543;
	fma.rn.f64 	%fd546, %fd56, %fd510, %fd544;
	fma.rn.f64 	%fd123, %fd65, %fd513, %fd545;
	fma.rn.f64 	%fd124, %fd66, %fd514, %fd546;
	fma.rn.f64 	%fd547, %fd27, %fd497, 0d0000000000000000;
	fma.rn.f64 	%fd548, %fd28, %fd498, 0d0000000000000000;
	fma.rn.f64 	%fd549, %fd37, %fd501, %fd547;
	fma.rn.f64 	%fd550, %fd38, %fd502, %fd548;
	fma.rn.f64 	%fd551, %fd47, %fd505, %fd549;
	fma.rn.f64 	%fd552, %fd48, %fd506, %fd550;
	fma.rn.f64 	%fd553, %fd57, %fd509, %fd551;
	fma.rn.f64 	%fd554, %fd58, %fd510, %fd552;
	fma.rn.f64 	%fd555, %fd67, %fd513, %fd553;
	fma.rn.f64 	%fd556, %fd68, %fd514, %fd554;
	add.f64 	%fd125, %fd555, %fd556;
	@%p14 bra 	$L__BB74_24;
	ld.param.u64 	%rd37, [_Z32massMatrixMultiplyRegisterKernelILi9ELi10ELi1EEviPKdS1_S1_S1_Pd_param_5];
	mov.u32 	%r90, %tid.x;
	mad.lo.s32 	%r91, %r15, 729, %r90;
	cvta.to.global.u64 	%rd29, %rd37;
	mul.wide.s32 	%rd30, %r91, 8;
	add.s64 	%rd31, %rd29, %rd30;
	add.f64 	%fd557, %fd117, %fd118;
	st.global.f64 	[%rd31], %fd557;
	add.f64 	%fd558, %fd119, %fd120;
	st.global.f64 	[%rd31+648], %fd558;
	add.f64 	%fd559, %fd121, %fd122;
	st.global.f64 	[%rd31+1296], %fd559;
	add.f64 	%fd560, %fd123, %fd124;
	st.global.f64 	[%rd31+1944], %fd560;
	st.global.f64 	[%rd31+2592], %fd125;
	sub.f64 	%fd561, %fd123, %fd124;
	st.global.f64 	[%rd31+3240], %fd561;
	sub.f64 	%fd562, %fd121, %fd122;
	st.global.f64 	[%rd31+3888], %fd562;
	sub.f64 	%fd563, %fd119, %fd120;
	st.global.f64 	[%rd31+4536], %fd563;
	sub.f64 	%fd564, %fd117, %fd118;
	st.global.f64 	[%rd31+5184], %fd564;
$L__BB74_24:
	ret;

}
	// .globl	_Z32massMatrixMultiplyConstantKernelILi9ELi10ELi1EEviPKdS1_S1_S1_Pd
.visible .entry _Z32massMatrixMultiplyConstantKernelILi9ELi10ELi1EEviPKdS1_S1_S1_Pd(
	.param .u32 _Z32massMatrixMultiplyConstantKernelILi9ELi10ELi1EEviPKdS1_S1_S1_Pd_param_0,
	.param .u64 .ptr .align 1 _Z32massMatrixMultiplyConstantKernelILi9ELi10ELi1EEviPKdS1_S1_S1_Pd_param_1,
	.param .u64 .ptr .align 1 _Z32massMatrixMultiplyConstantKernelILi9ELi10ELi1EEviPKdS1_S1_S1_Pd_param_2,
	.param .u64 .ptr .align 1 _Z32massMatrixMultiplyConstantKernelILi9ELi10ELi1EEviPKdS1_S1_S1_Pd_param_3,
	.param .u64 .ptr .align 1 _Z32massMatrixMultiplyConstantKernelILi9ELi10ELi1EEviPKdS1_S1_S1_Pd_param_4,
	.param .u64 .ptr .align 1 _Z32massMatrixMultiplyConstantKernelILi9ELi10ELi1EEviPKdS1_S1_S1_Pd_param_5
)
{
	.reg .pred 	%p<14>;
	.reg .b16 	%rs<23>;
	.reg .b32 	%r<47>;
	.reg .b64 	%rd<31>;
	.reg .b64 	%fd<641>;
	// demoted variable
	.shared .align 8 .b8 _ZZ32massMatrixMultiplyConstantKernelILi9ELi10ELi1EEviPKdS1_S1_S1_PdE6s_tmp1[8000];
	ld.param.u32 	%r16, [_Z32massMatrixMultiplyConstantKernelILi9ELi10ELi1EEviPKdS1_S1_S1_Pd_param_0];
	ld.param.u64 	%rd2, [_Z32massMatrixMultiplyConstantKernelILi9ELi10ELi1EEviPKdS1_S1_S1_Pd_param_4];
	mov.u32 	%r44, %tid.x;
	mov.u32 	%r2, %tid.y;
	mov.u32 	%r17, %ctaid.x;
	add.s32 	%r3, %r17, %r2;
	setp.ge.s32 	%p1, %r3, %r16;
	@%p1 bra 	$L__BB75_2;
	cvta.to.global.u64 	%rd4, %rd2;
	mad.lo.s32 	%r18, %r3, 729, %r44;
	mul.wide.s32 	%rd5, %r18, 8;
	add.s64 	%rd6, %rd4, %rd5;
	ld.global.nc.f64 	%fd630, [%rd6];
	ld.global.nc.f64 	%fd629, [%rd6+648];
	ld.global.nc.f64 	%fd628, [%rd6+1296];
	ld.global.nc.f64 	%fd627, [%rd6+1944];
	ld.global.nc.f64 	%fd626, [%rd6+2592];
	ld.global.nc.f64 	%fd625, [%rd6+3240];
	ld.global.nc.f64 	%fd624, [%rd6+3888];
	ld.global.nc.f64 	%fd623, [%rd6+4536];
	ld.global.nc.f64 	%fd622, [%rd6+5184];
$L__BB75_2:
	cvt.u16.u32 	%rs1, %r44;
	bar.sync 	0;
	mul.hi.u16 	%rs2, %rs1, 7282;
	mul.lo.s16 	%rs3, %rs2, 9;
	sub.s16 	%rs4, %rs1, %rs3;
	add.f64 	%fd116, %fd630, %fd622;
	sub.f64 	%fd117, %fd630, %fd622;
	add.f64 	%fd118, %fd629, %fd623;
	sub.f64 	%fd119, %fd629, %fd623;
	add.f64 	%fd120, %fd628, %fd624;
	sub.f64 	%fd121, %fd628, %fd624;
	add.f64 	%fd122, %fd627, %fd625;
	sub.f64 	%fd123, %fd627, %fd625;
	add.f64 	%fd124, %fd626, %fd626;
	sub.f64 	%fd125, %fd626, %fd626;
	mul.f64 	%fd126, %fd124, 0d3FE0000000000000;
	mov.u32 	%r19, _ZZ32massMatrixMultiplyConstantKernelILi9ELi10ELi1EEviPKdS1_S1_S1_PdE6s_tmp1;
	mad.lo.s32 	%r4, %r2, 8000, %r19;
	mul.wide.u16 	%r20, %rs2, 80;
	add.s32 	%r21, %r4, %r20;
	mul.wide.u16 	%r22, %rs4, 8;
	add.s32 	%r5, %r21, %r22;
	ld.const.f64 	%fd127, [const_oddDofToQuad];
	fma.rn.f64 	%fd128, %fd127, %fd116, 0d0000000000000000;
	ld.const.f64 	%fd129, [const_evenDofToQuad];
	fma.rn.f64 	%fd130, %fd129, %fd117, 0d0000000000000000;
	ld.const.f64 	%fd19, [const_oddDofToQuad+8];
	fma.rn.f64 	%fd131, %fd19, %fd118, %fd128;
	ld.const.f64 	%fd20, [const_evenDofToQuad+8];
	fma.rn.f64 	%fd132, %fd20, %fd119, %fd130;
	ld.const.f64 	%fd21, [const_oddDofToQuad+16];
	fma.rn.f64 	%fd133, %fd21, %fd120, %fd131;
	ld.const.f64 	%fd22, [const_evenDofToQuad+16];
	fma.rn.f64 	%fd134, %fd22, %fd121, %fd132;
	ld.const.f64 	%fd23, [const_oddDofToQuad+24];
	fma.rn.f64 	%fd135, %fd23, %fd122, %fd133;
	ld.const.f64 	%fd136, [const_evenDofToQuad+24];
	fma.rn.f64 	%fd137, %fd136, %fd123, %fd134;
	ld.const.f64 	%fd138, [const_oddDofToQuad+32];
	fma.rn.f64 	%fd139, %fd138, %fd126, %fd135;
	ld.const.f64 	%fd24, [const_evenDofToQuad+32];
	fma.rn.f64 	%fd140, %fd24, %fd125, %fd137;
	sub.f64 	%fd141, %fd139, %fd140;
	st.shared.f64 	[%r5+7200], %fd141;
	add.f64 	%fd142, %fd140, %fd139;
	st.shared.f64 	[%r5], %fd142;
	ld.const.f64 	%fd25, [const_oddDofToQuad+40];
	fma.rn.f64 	%fd143, %fd25, %fd116, 0d0000000000000000;
	ld.const.f64 	%fd26, [const_evenDofToQuad+40];
	fma.rn.f64 	%fd144, %fd26, %fd117, 0d0000000000000000;
	ld.const.f64 	%fd27, [const_oddDofToQuad+48];
	fma.rn.f64 	%fd145, %fd27, %fd118, %fd143;
	ld.const.f64 	%fd28, [const_evenDofToQuad+48];
	fma.rn.f64 	%fd146, %fd28, %fd119, %fd144;
	ld.const.f64 	%fd147, [const_oddDofToQuad+56];
	fma.rn.f64 	%fd148, %fd147, %fd120, %fd145;
	ld.const.f64 	%fd29, [const_evenDofToQuad+56];
	fma.rn.f64 	%fd149, %fd29, %fd121, %fd146;
	ld.const.f64 	%fd30, [const_oddDofToQuad+64];
	fma.rn.f64 	%fd150, %fd30, %fd122, %fd148;
	ld.const.f64 	%fd31, [const_evenDofToQuad+64];
	fma.rn.f64 	%fd151, %fd31, %fd123, %fd149;
	ld.const.f64 	%fd32, [const_oddDofToQuad+72];
	fma.rn.f64 	%fd152, %fd32, %fd126, %fd150;
	ld.const.f64 	%fd33, [const_evenDofToQuad+72];
	fma.rn.f64 	%fd153, %fd33, %fd125, %fd151;
	sub.f64 	%fd154, %fd152, %fd153;
	st.shared.f64 	[%r5+6400], %fd154;
	add.f64 	%fd155, %fd153, %fd152;
	st.shared.f64 	[%r5+800], %fd155;
	ld.const.f64 	%fd34, [const_oddDofToQuad+80];
	fma.rn.f64 	%fd156, %fd34, %fd116, 0d0000000000000000;
	ld.const.f64 	%fd157, [const_evenDofToQuad+80];
	fma.rn.f64 	%fd158, %fd157, %fd117, 0d0000000000000000;
	ld.const.f64 	%fd159, [const_oddDofToQuad+88];
	fma.rn.f64 	%fd160, %fd159, %fd118, %fd156;
	ld.const.f64 	%fd161, [const_evenDofToQuad+88];
	fma.rn.f64 	%fd162, %fd161, %fd119, %fd158;
	ld.const.f64 	%fd163, [const_oddDofToQuad+96];
	fma.rn.f64 	%fd164, %fd163, %fd120, %fd160;
	ld.const.f64 	%fd35, [const_evenDofToQuad+96];
	fma.rn.f64 	%fd165, %fd35, %fd121, %fd162;
	ld.const.f64 	%fd36, [const_oddDofToQuad+104];
	fma.rn.f64 	%fd166, %fd36, %fd122, %fd164;
	ld.const.f64 	%fd37, [const_evenDofToQuad+104];
	fma.rn.f64 	%fd167, %fd37, %fd123, %fd165;
	ld.const.f64 	%fd38, [const_oddDofToQuad+112];
	fma.rn.f64 	%fd168, %fd38, %fd126, %fd166;
	ld.const.f64 	%fd169, [const_evenDofToQuad+112];
	fma.rn.f64 	%fd170, %fd169, %fd125, %fd167;
	sub.f64 	%fd171, %fd168, %fd170;
	st.shared.f64 	[%r5+5600], %fd171;
	add.f64 	%fd172, %fd170, %fd168;
	st.shared.f64 	[%r5+1600], %fd172;
	ld.const.f64 	%fd39, [const_oddDofToQuad+120];
	fma.rn.f64 	%fd173, %fd39, %fd116, 0d0000000000000000;
	ld.const.f64 	%fd40, [const_evenDofToQuad+120];
	fma.rn.f64 	%fd174, %fd40, %fd117, 0d0000000000000000;
	ld.const.f64 	%fd41, [const_oddDofToQuad+128];
	fma.rn.f64 	%fd175, %fd41, %fd118, %fd173;
	ld.const.f64 	%fd42, [const_evenDofToQuad+128];
	fma.rn.f64 	%fd176, %fd42, %fd119, %fd174;
	ld.const.f64 	%fd43, [const_oddDofToQuad+136];
	fma.rn.f64 	%fd177, %fd43, %fd120, %fd175;
	ld.const.f64 	%fd44, [const_evenDofToQuad+136];
	fma.rn.f64 	%fd178, %fd44, %fd121, %fd176;
	ld.const.f64 	%fd179, [const_oddDofToQuad+144];
	fma.rn.f64 	%fd180, %fd179, %fd122, %fd177;
	ld.const.f64 	%fd45, [const_evenDofToQuad+144];
	fma.rn.f64 	%fd181, %fd45, %fd123, %fd178;
	ld.const.f64 	%fd46, [const_oddDofToQuad+152];
	fma.rn.f64 	%fd182, %fd46, %fd126, %fd180;
	ld.const.f64 	%fd47, [const_evenDofToQuad+152];
	fma.rn.f64 	%fd183, %fd47, %fd125, %fd181;
	sub.f64 	%fd184, %fd182, %fd183;
	st.shared.f64 	[%r5+4800], %fd184;
	add.f64 	%fd185, %fd183, %fd182;
	st.shared.f64 	[%r5+2400], %fd185;
	ld.const.f64 	%fd48, [const_oddDofToQuad+160];
	fma.rn.f64 	%fd186, %fd48, %fd116, 0d0000000000000000;
	ld.const.f64 	%fd49, [const_evenDofToQuad+160];
	fma.rn.f64 	%fd187, %fd49, %fd117, 0d0000000000000000;
	ld.const.f64 	%fd50, [const_oddDofToQuad+168];
	fma.rn.f64 	%fd188, %fd50, %fd118, %fd186;
	ld.const.f64 	%fd51, [const_evenDofToQuad+168];
	fma.rn.f64 	%fd189, %fd51, %fd119, %fd187;
	ld.const.f64 	%fd52, [const_oddDofToQuad+176];
	fma.rn.f64 	%fd190, %fd52, %fd120, %fd188;
	ld.const.f64 	%fd53, [const_evenDofToQuad+176];
	fma.rn.f64 	%fd191, %fd53, %fd121, %fd189;
	ld.const.f64 	%fd54, [const_oddDofToQuad+184];
	fma.rn.f64 	%fd192, %fd54, %fd122, %fd190;
	ld.const.f64 	%fd55, [const_evenDofToQuad+184];
	fma.rn.f64 	%fd193, %fd55, %fd123, %fd191;
	ld.const.f64 	%fd56, [const_oddDofToQuad+192];
	fma.rn.f64 	%fd194, %fd56, %fd126, %fd192;
	ld.const.f64 	%fd195, [const_evenDofToQuad+192];
	fma.rn.f64 	%fd196, %fd195, %fd125, %fd193;
	sub.f64 	%fd197, %fd194, %fd196;
	st.shared.f64 	[%r5+4000], %fd197;
	add.f64 	%fd198, %fd196, %fd194;
	st.shared.f64 	[%r5+3200], %fd198;
	bar.sync 	0;
	setp.gt.u32 	%p2, %r44, 89;
	@%p2 bra 	$L__BB75_5;
	ld.const.f64 	%fd287, [const_evenDofToQuad+192];
$L__BB75_4:
	cvt.u16.u32 	%rs5, %r44;
	mul.lo.s16 	%rs6, %rs5, 57;
	shr.u16 	%rs7, %rs6, 9;
	mul.lo.s16 	%rs8, %rs7, 9;
	sub.s16 	%rs9, %rs5, %rs8;
	mul.wide.u16 	%r23, %rs7, 800;
	add.s32 	%r24, %r4, %r23;
	and.b16  	%rs10, %rs9, 255;
	mul.wide.u16 	%r25, %rs10, 8;
	add.s32 	%r26, %r24, %r25;
	ld.shared.f64 	%fd199, [%r26];
	ld.shared.f64 	%fd200, [%r26+640];
	add.f64 	%fd201, %fd199, %fd200;
	sub.f64 	%fd202, %fd199, %fd200;
	ld.shared.f64 	%fd203, [%r26+80];
	ld.shared.f64 	%fd204, [%r26+560];
	add.f64 	%fd205, %fd203, %fd204;
	sub.f64 	%fd206, %fd203, %fd204;
	ld.shared.f64 	%fd207, [%r26+160];
	ld.shared.f64 	%fd208, [%r26+480];
	add.f64 	%fd209, %fd207, %fd208;
	sub.f64 	%fd210, %fd207, %fd208;
	ld.shared.f64 	%fd211, [%r26+240];
	ld.shared.f64 	%fd212, [%r26+400];
	add.f64 	%fd213, %fd211, %fd212;
	sub.f64 	%fd214, %fd211, %fd212;
	ld.shared.f64 	%fd215, [%r26+320];
	add.f64 	%fd216, %fd215, %fd215;
	sub.f64 	%fd217, %fd215, %fd215;
	mul.f64 	%fd218, %fd216, 0d3FE0000000000000;
	fma.rn.f64 	%fd220, %fd127, %fd201, 0d0000000000000000;
	fma.rn.f64 	%fd222, %fd129, %fd202, 0d0000000000000000;
	fma.rn.f64 	%fd223, %fd19, %fd205, %fd220;
	fma.rn.f64 	%fd224, %fd20, %fd206, %fd222;
	fma.rn.f64 	%fd225, %fd21, %fd209, %fd223;
	fma.rn.f64 	%fd226, %fd22, %fd210, %fd224;
	fma.rn.f64 	%fd227, %fd23, %fd213, %fd225;
	fma.rn.f64 	%fd229, %fd136, %fd214, %fd226;
	fma.rn.f64 	%fd231, %fd138, %fd218, %fd227;
	fma.rn.f64 	%fd232, %fd24, %fd217, %fd229;
	sub.f64 	%fd233, %fd231, %fd232;
	st.shared.f64 	[%r26+720], %fd233;
	add.f64 	%fd234, %fd232, %fd231;
	st.shared.f64 	[%r26], %fd234;
	fma.rn.f64 	%fd235, %fd25, %fd201, 0d0000000000000000;
	fma.rn.f64 	%fd236, %fd26, %fd202, 0d0000000000000000;
	fma.rn.f64 	%fd237, %fd27, %fd205, %fd235;
	fma.rn.f64 	%fd238, %fd28, %fd206, %fd236;
	fma.rn.f64 	%fd240, %fd147, %fd209, %fd237;
	fma.rn.f64 	%fd241, %fd29, %fd210, %fd238;
	fma.rn.f64 	%fd242, %fd30, %fd213, %fd240;
	fma.rn.f64 	%fd243, %fd31, %fd214, %fd241;
	fma.rn.f64 	%fd244, %fd32, %fd218, %fd242;
	fma.rn.f64 	%fd245, %fd33, %fd217, %fd243;
	sub.f64 	%fd246, %fd244, %fd245;
	st.shared.f64 	[%r26+640], %fd246;
	add.f64 	%fd247, %fd245, %fd244;
	st.shared.f64 	[%r26+80], %fd247;
	fma.rn.f64 	%fd248, %fd34, %fd201, 0d0000000000000000;
	fma.rn.f64 	%fd250, %fd157, %fd202, 0d0000000000000000;
	fma.rn.f64 	%fd252, %fd159, %fd205, %fd248;
	fma.rn.f64 	%fd254, %fd161, %fd206, %fd250;
	fma.rn.f64 	%fd256, %fd163, %fd209, %fd252;
	fma.rn.f64 	%fd257, %fd35, %fd210, %fd254;
	fma.rn.f64 	%fd258, %fd36, %fd213, %fd256;
	fma.rn.f64 	%fd259, %fd37, %fd214, %fd257;
	fma.rn.f64 	%fd260, %fd38, %fd218, %fd258;
	fma.rn.f64 	%fd262, %fd169, %fd217, %fd259;
	sub.f64 	%fd263, %fd260, %fd262;
	st.shared.f64 	[%r26+560], %fd263;
	add.f64 	%fd264, %fd262, %fd260;
	st.shared.f64 	[%r26+160], %fd264;
	fma.rn.f64 	%fd265, %fd39, %fd201, 0d0000000000000000;
	fma.rn.f64 	%fd266, %fd40, %fd202, 0d0000000000000000;
	fma.rn.f64 	%fd267, %fd41, %fd205, %fd265;
	fma.rn.f64 	%fd268, %fd42, %fd206, %fd266;
	fma.rn.f64 	%fd269, %fd43, %fd209, %fd267;
	fma.rn.f64 	%fd270, %fd44, %fd210, %fd268;
	fma.rn.f64 	%fd272, %fd179, %fd213, %fd269;
	fma.rn.f64 	%fd273, %fd45, %fd214, %fd270;
	fma.rn.f64 	%fd274, %fd46, %fd218, %fd272;
	fma.rn.f64 	%fd275, %fd47, %fd217, %fd273;
	sub.f64 	%fd276, %fd274, %fd275;
	st.shared.f64 	[%r26+480], %fd276;
	add.f64 	%fd277, %fd275, %fd274;
	st.shared.f64 	[%r26+240], %fd277;
	fma.rn.f64 	%fd278, %fd48, %fd201, 0d0000000000000000;
	fma.rn.f64 	%fd279, %fd49, %fd202, 0d0000000000000000;
	fma.rn.f64 	%fd280, %fd50, %fd205, %fd278;
	fma.rn.f64 	%fd281, %fd51, %fd206, %fd279;
	fma.rn.f64 	%fd282, %fd52, %fd209, %fd280;
	fma.rn.f64 	%fd283, %fd53, %fd210, %fd281;
	fma.rn.f64 	%fd284, %fd54, %fd213, %fd282;
	fma.rn.f64 	%fd285, %fd55, %fd214, %fd283;
	fma.rn.f64 	%fd286, %fd56, %fd218, %fd284;
	fma.rn.f64 	%fd288, %fd287, %fd217, %fd285;
	sub.f64 	%fd289, %fd286, %fd288;
	st.shared.f64 	[%r26+400], %fd289;
	add.f64 	%fd290, %fd288, %fd286;
	st.shared.f64 	[%r26+320], %fd290;
	add.s32 	%r7, %r44, 81;
	setp.lt.u32 	%p3, %r44, 9;
	mov.u32 	%r44, %r7;
	@%p3 bra 	$L__BB75_4;
$L__BB75_5:
	bar.sync 	0;
	mov.u32 	%r45, %tid.x;
	setp.gt.u32 	%p4, %r45, 99;
	@%p4 bra 	$L__BB75_18;
	ld.const.f64 	%fd302, [const_oddDofToQuad];
	ld.const.f64 	%fd304, [const_evenDofToQuad];
	ld.const.f64 	%fd311, [const_evenDofToQuad+24];
	ld.const.f64 	%fd313, [const_oddDofToQuad+32];
	ld.const.f64 	%fd323, [const_oddDofToQuad+56];
	ld.const.f64 	%fd334, [const_evenDofToQuad+80];
	ld.const.f64 	%fd336, [const_oddDofToQuad+88];
	ld.const.f64 	%fd338, [const_evenDofToQuad+88];
	ld.const.f64 	%fd340, [const_oddDofToQuad+96];
	ld.const.f64 	%fd345, [const_evenDofToQuad+112];
	ld.const.f64 	%fd357, [const_oddDofToQuad+144];
	ld.const.f64 	%fd100, [const_evenDofToQuad+192];
$L__BB75_7:
	setp.ge.s32 	%p5, %r3, %r16;
	cvt.u16.u32 	%rs11, %r45;
	mul.lo.s16 	%rs12, %rs11, 205;
	shr.u16 	%rs13, %rs12, 11;
	mul.lo.s16 	%rs14, %rs13, 10;
	sub.s16 	%rs15, %rs11, %rs14;
	mul.wide.u16 	%r27, %rs13, 800;
	add.s32 	%r28, %r4, %r27;
	and.b16  	%rs16, %rs15, 255;
	mul.wide.u16 	%r29, %rs16, 80;
	add.s32 	%r10, %r28, %r29;
	ld.shared.f64 	%fd292, [%r10];
	ld.shared.f64 	%fd293, [%r10+64];
	add.f64 	%fd57, %fd292, %fd293;
	sub.f64 	%fd58, %fd292, %fd293;
	ld.shared.f64 	%fd294, [%r10+8];
	ld.shared.f64 	%fd295, [%r10+56];
	add.f64 	%fd59, %fd294, %fd295;
	sub.f64 	%fd60, %fd294, %fd295;
	ld.shared.f64 	%fd296, [%r10+16];
	ld.shared.f64 	%fd297, [%r10+48];
	add.f64 	%fd61, %fd296, %fd297;
	sub.f64 	%fd62, %fd296, %fd297;
	ld.shared.f64 	%fd298, [%r10+24];
	ld.shared.f64 	%fd299, [%r10+40];
	add.f64 	%fd63, %fd298, %fd299;
	sub.f64 	%fd64, %fd298, %fd299;
	ld.shared.f64 	%fd300, [%r10+32];
	add.f64 	%fd301, %fd300, %fd300;
	sub.f64 	%fd65, %fd300, %fd300;
	mul.f64 	%fd66, %fd301, 0d3FE0000000000000;
	mov.b32 	%r30, {%rs16, %rs13};
	mov.b32 	%r31, 0;
	mov.b32 	%r32, 25610;
	dp2a.lo.u32.u32 	%r11, %r30, %r32, %r31;
	fma.rn.f64 	%fd303, %fd302, %fd57, 0d0000000000000000;
	fma.rn.f64 	%fd305, %fd304, %fd58, 0d0000000000000000;
	fma.rn.f64 	%fd306, %fd19, %fd59, %fd303;
	fma.rn.f64 	%fd307, %fd20, %fd60, %fd305;
	fma.rn.f64 	%fd308, %fd21, %fd61, %fd306;
	fma.rn.f64 	%fd309, %fd22, %fd62, %fd307;
	fma.rn.f64 	%fd310, %fd23, %fd63, %fd308;
	fma.rn.f64 	%fd312, %fd311, %fd64, %fd309;
	fma.rn.f64 	%fd67, %fd313, %fd66, %fd310;
	fma.rn.f64 	%fd68, %fd24, %fd65, %fd312;
	mov.f64 	%fd631, 0d0000000000000000;
	mov.f64 	%fd632, %fd631;
	@%p5 bra 	$L__BB75_9;
	ld.param.u64 	%rd25, [_Z32massMatrixMultiplyConstantKernelILi9ELi10ELi1EEviPKdS1_S1_S1_Pd_param_1];
	cvta.to.global.u64 	%rd7, %rd25;
	mad.lo.s32 	%r33, %r3, 1000, %r11;
	mul.wide.s32 	%rd8, %r33, 8;
	add.s64 	%rd9, %rd7, %rd8;
	ld.global.nc.f64 	%fd631, [%rd9];
	ld.global.nc.f64 	%fd632, [%rd9+72];
$L__BB75_9:
	add.f64 	%fd315, %fd67, %fd68;
	sub.f64 	%fd316, %fd67, %fd68;
	mul.f64 	%fd317, %fd315, %fd631;
	mul.f64 	%fd318, %fd316, %fd632;
	sub.f64 	%fd73, %fd317, %fd318;
	add.f64 	%fd74, %fd317, %fd318;
	fma.rn.f64 	%fd319, %fd25, %fd57, 0d0000000000000000;
	fma.rn.f64 	%fd320, %fd26, %fd58, 0d0000000000000000;
	fma.rn.f64 	%fd321, %fd27, %fd59, %fd319;
	fma.rn.f64 	%fd322, %fd28, %fd60, %fd320;
	fma.rn.f64 	%fd324, %fd323, %fd61, %fd321;
	fma.rn.f64 	%fd325, %fd29, %fd62, %fd322;
	fma.rn.f64 	%fd326, %fd30, %fd63, %fd324;
	fma.rn.f64 	%fd327, %fd31, %fd64, %fd325;
	fma.rn.f64 	%fd75, %fd32, %fd66, %fd326;
	fma.rn.f64 	%fd76, %fd33, %fd65, %fd327;
	mov.f64 	%fd633, 0d0000000000000000;
	mov.f64 	%fd634, %fd633;
	@%p5 bra 	$L__BB75_11;
	ld.param.u64 	%rd26, [_Z32massMatrixMultiplyConstantKernelILi9ELi10ELi1EEviPKdS1_S1_S1_Pd_param_1];
	cvta.to.global.u64 	%rd10, %rd26;
	mad.lo.s32 	%r34, %r3, 1000, %r11;
	mul.wide.s32 	%rd11, %r34, 8;
	add.s64 	%rd12, %rd10, %rd11;
	ld.global.nc.f64 	%fd633, [%rd12+8];
	ld.global.nc.f64 	%fd634, [%rd12+64];
$L__BB75_11:
	add.f64 	%fd329, %fd75, %fd76;
	sub.f64 	%fd330, %fd75, %fd76;
	mul.f64 	%fd331, %fd329, %fd633;
	mul.f64 	%fd332, %fd330, %fd634;
	sub.f64 	%fd81, %fd331, %fd332;
	add.f64 	%fd82, %fd331, %fd332;
	fma.rn.f64 	%fd333, %fd34, %fd57, 0d0000000000000000;
	fma.rn.f64 	%fd335, %fd334, %fd58, 0d0000000000000000;
	fma.rn.f64 	%fd337, %fd336, %fd59, %fd333;
	fma.rn.f64 	%fd339, %fd338, %fd60, %fd335;
	fma.rn.f64 	%fd341, %fd340, %fd61, %fd337;
	fma.rn.f64 	%fd342, %fd35, %fd62, %fd339;
	fma.rn.f64 	%fd343, %fd36, %fd63, %fd341;
	fma.rn.f64 	%fd344, %fd37, %fd64, %fd342;
	fma.rn.f64 	%fd83, %fd38, %fd66, %fd343;
	fma.rn.f64 	%fd84, %fd345, %fd65, %fd344;
	mov.f64 	%fd635, 0d0000000000000000;
	mov.f64 	%fd636, %fd635;
	@%p5 bra 	$L__BB75_13;
	ld.param.u64 	%rd27, [_Z32massMatrixMultiplyConstantKernelILi9ELi10ELi1EEviPKdS1_S1_S1_Pd_param_1];
	cvta.to.global.u64 	%rd13, %rd27;
	mad.lo.s32 	%r35, %r3, 1000, %r11;
	mul.wide.s32 	%rd14, %r35, 8;
	add.s64 	%rd15, %rd13, %rd14;
	ld.global.nc.f64 	%fd635, [%rd15+16];
	ld.global.nc.f64 	%fd636, [%rd15+56];
$L__BB75_13:
	add.f64 	%fd347, %fd83, %fd84;
	sub.f64 	%fd348, %fd83, %fd84;
	mul.f64 	%fd349, %fd347, %fd635;
	mul.f64 	%fd350, %fd348, %fd636;
	sub.f64 	%fd89, %fd349, %fd350;
	add.f64 	%fd90, %fd349, %fd350;
	fma.rn.f64 	%fd351, %fd39, %fd57, 0d0000000000000000;
	fma.rn.f64 	%fd352, %fd40, %fd58, 0d0000000000000000;
	fma.rn.f64 	%fd353, %fd41, %fd59, %fd351;
	fma.rn.f64 	%fd354, %fd42, %fd60, %fd352;
	fma.rn.f64 	%fd355, %fd43, %fd61, %fd353;
	fma.rn.f64 	%fd356, %fd44, %fd62, %fd354;
	fma.rn.f64 	%fd358, %fd357, %fd63, %fd355;
	fma.rn.f64 	%fd359, %fd45, %fd64, %fd356;
	fma.rn.f64 	%fd91, %fd46, %fd66, %fd358;
	fma.rn.f64 	%fd92, %fd47, %fd65, %fd359;
	mov.f64 	%fd637, 0d0000000000000000;
	mov.f64 	%fd638, %fd637;
	@%p5 bra 	$L__BB75_15;
	ld.param.u64 	%rd28, [_Z32massMatrixMultiplyConstantKernelILi9ELi10ELi1EEviPKdS1_S1_S1_Pd_param_1];
	cvta.to.global.u64 	%rd16, %rd28;
	mad.lo.s32 	%r36, %r3, 1000, %r11;
	mul.wide.s32 	%rd17, %r36, 8;
	add.s64 	%rd18, %rd16, %rd17;
	ld.global.nc.f64 	%fd637, [%rd18+24];
	ld.global.nc.f64 	%fd638, [%rd18+48];
$L__BB75_15:
	add.f64 	%fd361, %fd91, %fd92;
	sub.f64 	%fd362, %fd91, %fd92;
	mul.f64 	%fd363, %fd361, %fd637;
	mul.f64 	%fd364, %fd362, %fd638;
	sub.f64 	%fd97, %fd363, %fd364;
	add.f64 	%fd98, %fd363, %fd364;
	fma.rn.f64 	%fd365, %fd48, %fd57, 0d0000000000000000;
	fma.rn.f64 	%fd366, %fd49, %fd58, 0d0000000000000000;
	fma.rn.f64 	%fd367, %fd50, %fd59, %fd365;
	fma.rn.f64 	%fd368, %fd51, %fd60, %fd366;
	fma.rn.f64 	%fd369, %fd52, %fd61, %fd367;
	fma.rn.f64 	%fd370, %fd53, %fd62, %fd368;
	fma.rn.f64 	%fd371, %fd54, %fd63, %fd369;
	fma.rn.f64 	%fd372, %fd55, %fd64, %fd370;
	fma.rn.f64 	%fd99, %fd56, %fd66, %fd371;
	fma.rn.f64 	%fd101, %fd100, %fd65, %fd372;
	mov.f64 	%fd639, 0d0000000000000000;
	mov.f64 	%fd640, %fd639;
	@%p5 bra 	$L__BB75_17;
	ld.param.u64 	%rd29, [_Z32massMatrixMultiplyConstantKernelILi9ELi10ELi1EEviPKdS1_S1_S1_Pd_param_1];
	cvta.to.global.u64 	%rd19, %rd29;
	mad.lo.s32 	%r37, %r3, 1000, %r11;
	mul.wide.s32 	%rd20, %r37, 8;
	add.s64 	%rd21, %rd19, %rd20;
	ld.global.nc.f64 	%fd639, [%rd21+32];
	ld.global.nc.f64 	%fd640, [%rd21+40];
$L__BB75_17:
	add.f64 	%fd373, %fd99, %fd101;
	sub.f64 	%fd374, %fd99, %fd101;
	mul.f64 	%fd375, %fd373, %fd639;
	mul.f64 	%fd376, %fd374, %fd640;
	sub.f64 	%fd377, %fd375, %fd376;
	add.f64 	%fd378, %fd375, %fd376;
	fma.rn.f64 	%fd380, %fd302, %fd74, 0d0000000000000000;
	fma.rn.f64 	%fd382, %fd304, %fd73, 0d0000000000000000;
	fma.rn.f64 	%fd383, %fd25, %fd82, %fd380;
	fma.rn.f64 	%fd384, %fd26, %fd81, %fd382;
	fma.rn.f64 	%fd385, %fd34, %fd90, %fd383;
	fma.rn.f64 	%fd387, %fd334, %fd89, %fd384;
	fma.rn.f64 	%fd388, %fd39, %fd98, %fd385;
	fma.rn.f64 	%fd389, %fd40, %fd97, %fd387;
	fma.rn.f64 	%fd390, %fd48, %fd378, %fd388;
	fma.rn.f64 	%fd391, %fd49, %fd377, %fd389;
	sub.f64 	%fd392, %fd390, %fd391;
	st.shared.f64 	[%r10+64], %fd392;
	add.f64 	%fd393, %fd390, %fd391;
	st.shared.f64 	[%r10], %fd393;
	fma.rn.f64 	%fd394, %fd19, %fd74, 0d0000000000000000;
	fma.rn.f64 	%fd395, %fd20, %fd73, 0d0000000000000000;
	fma.rn.f64 	%fd396, %fd27, %fd82, %fd394;
	fma.rn.f64 	%fd397, %fd28, %fd81, %fd395;
	fma.rn.f64 	%fd399, %fd336, %fd90, %fd396;
	fma.rn.f64 	%fd401, %fd338, %fd89, %fd397;
	fma.rn.f64 	%fd402, %fd41, %fd98, %fd399;
	fma.rn.f64 	%fd403, %fd42, %fd97, %fd401;
	fma.rn.f64 	%fd404, %fd50, %fd378, %fd402;
	fma.rn.f64 	%fd405, %fd51, %fd377, %fd403;
	sub.f64 	%fd406, %fd404, %fd405;
	st.shared.f64 	[%r10+56], %fd406;
	add.f64 	%fd407, %fd404, %fd405;
	st.shared.f64 	[%r10+8], %fd407;
	fma.rn.f64 	%fd408, %fd21, %fd74, 0d0000000000000000;
	fma.rn.f64 	%fd409, %fd22, %fd73, 0d0000000000000000;
	fma.rn.f64 	%fd411, %fd323, %fd82, %fd408;
	fma.rn.f64 	%fd412, %fd29, %fd81, %fd409;
	fma.rn.f64 	%fd414, %fd340, %fd90, %fd411;
	fma.rn.f64 	%fd415, %fd35, %fd89, %fd412;
	fma.rn.f64 	%fd416, %fd43, %fd98, %fd414;
	fma.rn.f64 	%fd417, %fd44, %fd97, %fd415;
	fma.rn.f64 	%fd418, %fd52, %fd378, %fd416;
	fma.rn.f64 	%fd419, %fd53, %fd377, %fd417;
	sub.f64 	%fd420, %fd418, %fd419;
	st.shared.f64 	[%r10+48], %fd420;
	add.f64 	%fd421, %fd418, %fd419;
	st.shared.f64 	[%r10+16], %fd421;
	fma.rn.f64 	%fd422, %fd23, %fd74, 0d0000000000000000;
	fma.rn.f64 	%fd424, %fd311, %fd73, 0d0000000000000000;
	fma.rn.f64 	%fd425, %fd30, %fd82, %fd422;
	fma.rn.f64 	%fd426, %fd31, %fd81, %fd424;
	fma.rn.f64 	%fd427, %fd36, %fd90, %fd425;
	fma.rn.f64 	%fd428, %fd37, %fd89, %fd426;
	fma.rn.f64 	%fd430, %fd357, %fd98, %fd427;
	fma.rn.f64 	%fd431, %fd45, %fd97, %fd428;
	fma.rn.f64 	%fd432, %fd54, %fd378, %fd430;
	fma.rn.f64 	%fd433, %fd55, %fd377, %fd431;
	sub.f64 	%fd434, %fd432, %fd433;
	st.shared.f64 	[%r10+40], %fd434;
	add.f64 	%fd435, %fd432, %fd433;
	st.shared.f64 	[%r10+24], %fd435;
	fma.rn.f64 	%fd437, %fd313, %fd74, 0d0000000000000000;
	fma.rn.f64 	%fd438, %fd24, %fd73, 0d0000000000000000;
	fma.rn.f64 	%fd439, %fd32, %fd82, %fd437;
	fma.rn.f64 	%fd440, %fd33, %fd81, %fd438;
	fma.rn.f64 	%fd441, %fd38, %fd90, %fd439;
	fma.rn.f64 	%fd443, %fd345, %fd89, %fd440;
	fma.rn.f64 	%fd444, %fd46, %fd98, %fd441;
	fma.rn.f64 	%fd445, %fd47, %fd97, %fd443;
	fma.rn.f64 	%fd446, %fd56, %fd378, %fd444;
	fma.rn.f64 	%fd447, %fd100, %fd377, %fd445;
	add.f64 	%fd448, %fd446, %fd447;
	st.shared.f64 	[%r10+32], %fd448;
	add.s32 	%r12, %r45, 81;
	setp.lt.u32 	%p10, %r45, 19;
	mov.u32 	%r45, %r12;
	@%p10 bra 	$L__BB75_7;
$L__BB75_18:
	mov.u32 	%r46, %tid.x;
	setp.gt.u32 	%p11, %r46, 89;
	bar.sync 	0;
	@%p11 bra 	$L__BB75_21;
	ld.const.f64 	%fd469, [const_oddDofToQuad];
	ld.const.f64 	%fd471, [const_evenDofToQuad];
	ld.const.f64 	%fd476, [const_evenDofToQuad+80];
	ld.const.f64 	%fd488, [const_oddDofToQuad+88];
	ld.const.f64 	%fd490, [const_evenDofToQuad+88];
	ld.const.f64 	%fd500, [const_oddDofToQuad+56];
	ld.const.f64 	%fd503, [const_oddDofToQuad+96];
	ld.const.f64 	%fd513, [const_evenDofToQuad+24];
	ld.const.f64 	%fd519, [const_oddDofToQuad+144];
	ld.const.f64 	%fd526, [const_oddDofToQuad+32];
	ld.const.f64 	%fd532, [const_evenDofToQuad+112];
	ld.const.f64 	%fd537, [const_evenDofToQuad+192];
$L__BB75_20:
	cvt.u16.u32 	%rs17, %r46;
	mul.lo.s16 	%rs18, %rs17, 57;
	shr.u16 	%rs19, %rs18, 9;
	mul.lo.s16 	%rs20, %rs19, 9;
	sub.s16 	%rs21, %rs17, %rs20;
	mul.wide.u16 	%r38, %rs19, 800;
	add.s32 	%r39, %r4, %r38;
	and.b16  	%rs22, %rs21, 255;
	mul.wide.u16 	%r40, %rs22, 8;
	add.s32 	%r41, %r39, %r40;
	ld.shared.f64 	%fd449, [%r41];
	ld.shared.f64 	%fd450, [%r41+720];
	add.f64 	%fd451, %fd449, %fd450;
	sub.f64 	%fd452, %fd449, %fd450;
	ld.shared.f64 	%fd453, [%r41+80];
	ld.shared.f64 	%fd454, [%r41+640];
	add.f64 	%fd455, %fd453, %fd454;
	sub.f64 	%fd456, %fd453, %fd454;
	ld.shared.f64 	%fd457, [%r41+160];
	ld.shared.f64 	%fd458, [%r41+560];
	add.f64 	%fd459, %fd457, %fd458;
	sub.f64 	%fd460, %fd457, %fd458;
	ld.shared.f64 	%fd461, [%r41+240];
	ld.shared.f64 	%fd462, [%r41+480];
	add.f64 	%fd463, %fd461, %fd462;
	sub.f64 	%fd464, %fd461, %fd462;
	ld.shared.f64 	%fd465, [%r41+320];
	ld.shared.f64 	%fd466, [%r41+400];
	add.f64 	%fd467, %fd465, %fd466;
	sub.f64 	%fd468, %fd465, %fd466;
	fma.rn.f64 	%fd470, %fd469, %fd451, 0d0000000000000000;
	fma.rn.f64 	%fd472, %fd471, %fd452, 0d0000000000000000;
	fma.rn.f64 	%fd473, %fd25, %fd455, %fd470;
	fma.rn.f64 	%fd474, %fd26, %fd456, %fd472;
	fma.rn.f64 	%fd475, %fd34, %fd459, %fd473;
	fma.rn.f64 	%fd477, %fd476, %fd460, %fd474;
	fma.rn.f64 	%fd478, %fd39, %fd463, %fd475;
	fma.rn.f64 	%fd479, %fd40, %fd464, %fd477;
	fma.rn.f64 	%fd480, %fd48, %fd467, %fd478;
	fma.rn.f64 	%fd481, %fd49, %fd468, %fd479;
	sub.f64 	%fd482, %fd480, %fd481;
	st.shared.f64 	[%r41+640], %fd482;
	add.f64 	%fd483, %fd480, %fd481;
	st.shared.f64 	[%r41], %fd483;
	fma.rn.f64 	%fd484, %fd19, %fd451, 0d0000000000000000;
	fma.rn.f64 	%fd485, %fd20, %fd452, 0d0000000000000000;
	fma.rn.f64 	%fd486, %fd27, %fd455, %fd484;
	fma.rn.f64 	%fd487, %fd28, %fd456, %fd485;
	fma.rn.f64 	%fd489, %fd488, %fd459, %fd486;
	fma.rn.f64 	%fd491, %fd490, %fd460, %fd487;
	fma.rn.f64 	%fd492, %fd41, %fd463, %fd489;
	fma.rn.f64 	%fd493, %fd42, %fd464, %fd491;
	fma.rn.f64 	%fd494, %fd50, %fd467, %fd492;
	fma.rn.f64 	%fd495, %fd51, %fd468, %fd493;
	sub.f64 	%fd496, %fd494, %fd495;
	st.shared.f64 	[%r41+560], %fd496;
	add.f64 	%fd497, %fd494, %fd495;
	st.shared.f64 	[%r41+80], %fd497;
	fma.rn.f64 	%fd498, %fd21, %fd451, 0d0000000000000000;
	fma.rn.f64 	%fd499, %fd22, %fd452, 0d0000000000000000;
	fma.rn.f64 	%fd501, %fd500, %fd455, %fd498;
	fma.rn.f64 	%fd502, %fd29, %fd456, %fd499;
	fma.rn.f64 	%fd504, %fd503, %fd459, %fd501;
	fma.rn.f64 	%fd505, %fd35, %fd460, %fd502;
	fma.rn.f64 	%fd506, %fd43, %fd463, %fd504;
	fma.rn.f64 	%fd507, %fd44, %fd464, %fd505;
	fma.rn.f64 	%fd508, %fd52, %fd467, %fd506;
	fma.rn.f64 	%fd509, %fd53, %fd468, %fd507;
	sub.f64 	%fd510, %fd508, %fd509;
	st.shared.f64 	[%r41+480], %fd510;
	add.f64 	%fd511, %fd508, %fd509;
	st.shared.f64 	[%r41+160], %fd511;
	fma.rn.f64 	%fd512, %fd23, %fd451, 0d0000000000000000;
	fma.rn.f64 	%fd514, %fd513, %fd452, 0d0000000000000000;
	fma.rn.f64 	%fd515, %fd30, %fd455, %fd512;
	fma.rn.f64 	%fd516, %fd31, %fd456, %fd514;
	fma.rn.f64 	%fd517, %fd36, %fd459, %fd515;
	fma.rn.f64 	%fd518, %fd37, %fd460, %fd516;
	fma.rn.f64 	%fd520, %fd519, %fd463, %fd517;
	fma.rn.f64 	%fd521, %fd45, %fd464, %fd518;
	fma.rn.f64 	%fd522, %fd54, %fd467, %fd520;
	fma.rn.f64 	%fd523, %fd55, %fd468, %fd521;
	sub.f64 	%fd524, %fd522, %fd523;
	st.shared.f64 	[%r41+400], %fd524;
	add.f64 	%fd525, %fd522, %fd523;
	st.shared.f64 	[%r41+240], %fd525;
	fma.rn.f64 	%fd527, %fd526, %fd451, 0d0000000000000000;
	fma.rn.f64 	%fd528, %fd24, %fd452, 0d0000000000000000;
	fma.rn.f64 	%fd529, %fd32, %fd455, %fd527;
	fma.rn.f64 	%fd530, %fd33, %fd456, %fd528;
	fma.rn.f64 	%fd531, %fd38, %fd459, %fd529;
	fma.rn.f64 	%fd533, %fd532, %fd460, %fd530;
	fma.rn.f64 	%fd534, %fd46, %fd463, %fd531;
	fma.rn.f64 	%fd535, %fd47, %fd464, %fd533;
	fma.rn.f64 	%fd536, %fd56, %fd467, %fd534;
	fma.rn.f64 	%fd538, %fd537, %fd468, %fd535;
	add.f64 	%fd539, %fd536, %fd538;
	st.shared.f64 	[%r41+320], %fd539;
	add.s32 	%r15, %r46, 81;
	setp.lt.u32 	%p12, %r46, 9;
	mov.u32 	%r46, %r15;
	@%p12 bra 	$L__BB75_20;
$L__BB75_21:
	setp.ge.s32 	%p13, %r3, %r16;
	bar.sync 	0;
	ld.shared.f64 	%fd540, [%r5];
	ld.shared.f64 	%fd541, [%r5+7200];
	add.f64 	%fd542, %fd540, %fd541;
	sub.f64 	%fd543, %fd540, %fd541;
	ld.shared.f64 	%fd544, [%r5+800];
	ld.shared.f64 	%fd545, [%r5+6400];
	add.f64 	%fd546, %fd544, %fd545;
	sub.f64 	%fd547, %fd544, %fd545;
	ld.shared.f64 	%fd548, [%r5+1600];
	ld.shared.f64 	%fd549, [%r5+5600];
	add.f64 	%fd550, %fd548, %fd549;
	sub.f64 	%fd551, %fd548, %fd549;
	ld.shared.f64 	%fd552, [%r5+2400];
	ld.shared.f64 	%fd553, [%r5+4800];
	add.f64 	%fd554, %fd552, %fd553;
	sub.f64 	%fd555, %fd552, %fd553;
	ld.shared.f64 	%fd556, [%r5+3200];
	ld.shared.f64 	%fd557, [%r5+4000];
	add.f64 	%fd558, %fd556, %fd557;
	sub.f64 	%fd559, %fd556, %fd557;
	ld.const.f64 	%fd560, [const_oddDofToQuad];
	fma.rn.f64 	%fd561, %fd560, %fd542, 0d0000000000000000;
	ld.const.f64 	%fd562, [const_evenDofToQuad];
	fma.rn.f64 	%fd563, %fd562, %fd543, 0d0000000000000000;
	fma.rn.f64 	%fd564, %fd25, %fd546, %fd561;
	fma.rn.f64 	%fd565, %fd26, %fd547, %fd563;
	fma.rn.f64 	%fd566, %fd34, %fd550, %fd564;
	ld.const.f64 	%fd567, [const_evenDofToQuad+80];
	fma.rn.f64 	%fd568, %fd567, %fd551, %fd565;
	fma.rn.f64 	%fd569, %fd39, %fd554, %fd566;
	fma.rn.f64 	%fd570, %fd40, %fd555, %fd568;
	fma.rn.f64 	%fd106, %fd48, %fd558, %fd569;
	fma.rn.f64 	%fd107, %fd49, %fd559, %fd570;
	fma.rn.f64 	%fd571, %fd19, %fd542, 0d0000000000000000;
	fma.rn.f64 	%fd572, %fd20, %fd543, 0d0000000000000000;
	fma.rn.f64 	%fd573, %fd27, %fd546, %fd571;
	fma.rn.f64 	%fd574, %fd28, %fd547, %fd572;
	ld.const.f64 	%fd575, [const_oddDofToQuad+88];
	fma.rn.f64 	%fd576, %fd575, %fd550, %fd573;
	ld.const.f64 	%fd577, [const_evenDofToQuad+88];
	fma.rn.f64 	%fd578, %fd577, %fd551, %fd574;
	fma.rn.f64 	%fd579, %fd41, %fd554, %fd576;
	fma.rn.f64 	%fd580, %fd42, %fd555, %fd578;
	fma.rn.f64 	%fd108, %fd50, %fd558, %fd579;
	fma.rn.f64 	%fd109, %fd51, %fd559, %fd580;
	fma.rn.f64 	%fd581, %fd21, %fd542, 0d0000000000000000;
	fma.rn.f64 	%fd582, %fd22, %fd543, 0d0000000000000000;
	ld.const.f64 	%fd583, [const_oddDofToQuad+56];
	fma.rn.f64 	%fd584, %fd583, %fd546, %fd581;
	fma.rn.f64 	%fd585, %fd29, %fd547, %fd582;
	ld.const.f64 	%fd586, [const_oddDofToQuad+96];
	fma.rn.f64 	%fd587, %fd586, %fd550, %fd584;
	fma.rn.f64 	%fd588, %fd35, %fd551, %fd585;
	fma.rn.f64 	%fd589, %fd43, %fd554, %fd587;
	fma.rn.f64 	%fd590, %fd44, %fd555, %fd588;
	fma.rn.f64 	%fd110, %fd52, %fd558, %fd589;
	fma.rn.f64 	%fd111, %fd53, %fd559, %fd590;
	fma.rn.f64 	%fd591, %fd23, %fd542, 0d0000000000000000;
	ld.const.f64 	%fd592, [const_evenDofToQuad+24];
	fma.rn.f64 	%fd593, %fd592, %fd543, 0d0000000000000000;
	fma.rn.f64 	%fd594, %fd30, %fd546, %fd591;
	fma.rn.f64 	%fd595, %fd31, %fd547, %fd593;
	fma.rn.f64 	%fd596, %fd36, %fd550, %fd594;
	fma.rn.f64 	%fd597, %fd37, %fd551, %fd595;
	ld.const.f64 	%fd598, [const_oddDofToQuad+144];
	fma.rn.f64 	%fd599, %fd598, %fd554, %fd596;
	fma.rn.f64 	%fd600, %fd45, %fd555, %fd597;
	fma.rn.f64 	%fd112, %fd54, %fd558, %fd599;
	fma.rn.f64 	%fd113, %fd55, %fd559, %fd600;
	ld.const.f64 	%fd601, [const_oddDofToQuad+32];
	fma.rn.f64 	%fd602, %fd601, %fd542, 0d0000000000000000;
	fma.rn.f64 	%fd603, %fd24, %fd543, 0d0000000000000000;
	fma.rn.f64 	%fd604, %fd32, %fd546, %fd602;
	fma.rn.f64 	%fd605, %fd33, %fd547, %fd603;
	fma.rn.f64 	%fd606, %fd38, %fd550, %fd604;
	ld.const.f64 	%fd607, [const_evenDofToQuad+112];
	fma.rn.f64 	%fd608, %fd607, %fd551, %fd605;
	fma.rn.f64 	%fd609, %fd46, %fd554, %fd606;
	fma.rn.f64 	%fd610, %fd47, %fd555, %fd608;
	fma.rn.f64 	%fd611, %fd56, %fd558, %fd609;
	ld.const.f64 	%fd612, [const_evenDofToQuad+192];
	fma.rn.f64 	%fd613, %fd612, %fd559, %fd610;
	add.f64 	%fd114, %fd611, %fd613;
	@%p13 bra 	$L__BB75_23;
	ld.param.u64 	%rd30, [_Z32massMatrixMultiplyConstantKernelILi9ELi10ELi1EEviPKdS1_S1_S1_Pd_param_5];
	mov.u32 	%r42, %tid.x;
	mad.lo.s32 	%r43, %r3, 729, %r42;
	cvta.to.global.u64 	%rd22, %rd30;
	mul.wide.s32 	%rd23, %r43, 8;
	add.s64 	%rd24, %rd22, %rd23;
	add.f64 	%fd614, %fd106, %fd107;
	st.global.f64 	[%rd24], %fd614;
	add.f64 	%fd615, %fd108, %fd109;
	st.global.f64 	[%rd24+648], %fd615;
	add.f64 	%fd616, %fd110, %fd111;
	st.global.f64 	[%rd24+1296], %fd616;
	add.f64 	%fd617, %fd112, %fd113;
	st.global.f64 	[%rd24+1944], %fd617;
	st.global.f64 	[%rd24+2592], %fd114;
	sub.f64 	%fd618, %fd112, %fd113;
	st.global.f64 	[%rd24+3240], %fd618;
	sub.f64 	%fd619, %fd110, %fd111;
	st.global.f64 	[%rd24+3888], %fd619;
	sub.f64 	%fd620, %fd108, %fd109;
	st.global.f64 	[%rd24+4536], %fd620;
	sub.f64 	%fd621, %fd106, %fd107;
	st.global.f64 	[%rd24+5184], %fd621;
$L__BB75_23:
	ret;

}
	// .globl	_Z32massMatrixMultiplyRegisterKernelILi9ELi11ELi1EEviPKdS1_S1_S1_Pd
.visible .entry _Z32massMatrixMultiplyRegisterKernelILi9ELi11ELi1EEviPKdS1_S1_S1_Pd(
	.param .u32 _Z32massMatrixMultiplyRegisterKernelILi9ELi11ELi1EEviPKdS1_S1_S1_Pd_param_0,
	.param .u64 .ptr .align 1 _Z32massMatrixMultiplyRegisterKernelILi9ELi11ELi1EEviPKdS1_S1_S1_Pd_param_1,
	.param .u64 .ptr .align 1 _Z32massMatrixMultiplyRegisterKernelILi9ELi11ELi1EEviPKdS1_S1_S1_Pd_param_2,
	.param .u64 .ptr .align 1 _Z32massMatrixMultiplyRegisterKernelILi9ELi11ELi1EEviPKdS1_S1_S1_Pd_param_3,
	.param .u64 .ptr .align 1 _Z32massMatrixMultiplyRegisterKernelILi9ELi11ELi1EEviPKdS1_S1_S1_Pd_param_4,
	.param .u64 .ptr .align 1 _Z32massMatrixMultiplyRegisterKernelILi9ELi11ELi1EEviPKdS1_S1_S1_Pd_param_5
)
{
	.reg .pred 	%p<16>;
	.reg .b16 	%rs<29>;
	.reg .b32 	%r<112>;
	.reg .b64 	%rd<42>;
	.reg .b64 	%fd<673>;
	// demoted variable
	.shared .align 8 .b8 _ZZ32massMatrixMultiplyRegisterKernelILi9ELi11ELi1EEviPKdS1_S1_S1_PdE6s_tmp1[10648];
	// demoted variable
	.shared .align 8 .b8 _ZZ32massMatrixMultiplyRegisterKernelILi9ELi11ELi1EEviPKdS1_S1_S1_PdE14s_oddDofToQuad[240];
	// demoted variable
	.shared .align 8 .b8 _ZZ32massMatrixMultiplyRegisterKernelILi9ELi11ELi1EEviPKdS1_S1_S1_PdE15s_evenDofToQuad[240];
	ld.param.u32 	%r16, [_Z32massMatrixMultiplyRegisterKernelILi9ELi11ELi1EEviPKdS1_S1_S1_Pd_param_0];
	ld.param.u64 	%rd2, [_Z32massMatrixMultiplyRegisterKernelILi9ELi11ELi1EEviPKdS1_S1_S1_Pd_param_2];
	ld.param.u64 	%rd3, [_Z32massMatrixMultiplyRegisterKernelILi9ELi11ELi1EEviPKdS1_S1_S1_Pd_param_3];
	ld.param.u64 	%rd4, [_Z32massMatrixMultiplyRegisterKernelILi9ELi11ELi1EEviPKdS1_S1_S1_Pd_param_4];
	mov.u32 	%r1, %tid.x;
	mov.u32 	%r17, %tid.y;
	mov.u32 	%r18, %ctaid.x;
	add.s32 	%r2, %r18, %r17;
	setp.ge.s32 	%p1, %r2, %r16;
	@%p1 bra 	$L__BB76_2;
	cvta.to.global.u64 	%rd6, %rd4;
	mad.lo.s32 	%r19, %r2, 729, %r1;
	mul.wide.s32 	%rd7, %r19, 8;
	add.s64 	%rd8, %rd6, %rd7;
	ld.global.nc.f64 	%fd661, [%rd8];
	ld.global.nc.f64 	%fd660, [%rd8+648];
	ld.global.nc.f64 	%fd659, [%rd8+1296];
	ld.global.nc.f64 	%fd658, [%rd8+1944];
	ld.global.nc.f64 	%fd657, [%rd8+2592];
	ld.global.nc.f64 	%fd656, [%rd8+3240];
	ld.global.nc.f64 	%fd655, [%rd8+3888];
	ld.global.nc.f64 	%fd654, [%rd8+4536];
	ld.global.nc.f64 	%fd653, [%rd8+5184];
$L__BB76_2:
	setp.gt.u32 	%p2, %r1, 29;
	@%p2 bra 	$L__BB76_4;
	cvta.to.global.u64 	%rd9, %rd2;
	mul.wide.u32 	%rd10, %r1, 8;
	add.s64 	%rd11, %rd9, %rd10;
	ld.global.nc.f64 	%fd143, [%rd11];
	shl.b32 	%r20, %r1, 3;
	mov.u32 	%r21, _ZZ32massMatrixMultiplyRegisterKernelILi9ELi11ELi1EEviPKdS1_S1_S1_PdE14s_oddDofToQuad;
	add.s32 	%r22, %r21, %r20;
	st.shared.f64 	[%r22], %fd143;
	cvta.to.global.u64 	%rd12, %rd3;
	add.s64 	%rd13, %rd12, %rd10;
	ld.global.nc.f64 	%fd144, [%rd13];
	mov.u32 	%r23, _ZZ32massMatrixMultiplyRegisterKernelILi9ELi11ELi1EEviPKdS1_S1_S1_PdE15s_evenDofToQuad;
	add.s32 	%r24, %r23, %r20;
	st.shared.f64 	[%r24], %fd144;
$L__BB76_4:
	mov.u32 	%r109, %tid.x;
	cvt.u16.u32 	%rs1, %r109;
	bar.sync 	0;
	ld.shared.f64 	%fd19, [_ZZ32massMatrixMultiplyRegisterKernelILi9ELi11ELi1EEviPKdS1_S1_S1_PdE14s_oddDofToQuad];
	ld.shared.f64 	%fd20, [_ZZ32massMatrixMultiplyRegisterKernelILi9ELi11ELi1EEviPKdS1_S1_S1_PdE15s_evenDofToQuad];
	ld.shared.f64 	%fd21, [_ZZ32massMatrixMultiplyRegisterKernelILi9ELi11ELi1EEviPKdS1_S1_S1_PdE14s_oddDofToQuad+8];
	ld.shared.f64 	%fd22, [_ZZ32massMatrixMultiplyRegisterKernelILi9ELi11ELi1EEviPKdS1_S1_S1_PdE15s_evenDofToQuad+8];
	ld.shared.f64 	%fd23, [_ZZ32massMatrixMultiplyRegisterKernelILi9ELi11ELi1EEviPKdS1_S1_S1_PdE14s_oddDofToQuad+16];
	ld.shared.f64 	%fd24, [_ZZ32massMatrixMultiplyRegisterKernelILi9ELi11ELi1EEviPKdS1_S1_S1_PdE15s_evenDofToQuad+16];
	ld.shared.f64 	%fd25, [_ZZ32massMatrixMultiplyRegisterKernelILi9ELi11ELi1EEviPKdS1_S1_S1_PdE14s_oddDofToQuad+24];
	ld.shared.f64 	%fd26, [_ZZ32massMatrixMultiplyRegisterKernelILi9ELi11ELi1EEviPKdS1_S1_S1_PdE15s_evenDofToQuad+24];
	ld.shared.f64 	%fd27, [_ZZ32massMatrixMultiplyRegisterKernelILi9ELi11ELi1EEviPKdS1_S1_S1_PdE14s_oddDofToQuad+32];
	ld.shared.f64 	%fd28, [_ZZ32massMatrixMultiplyRegisterKernelILi9ELi11ELi1EEviPKdS1_S1_S1_PdE15s_evenDofToQuad+32];
	ld.shared.f64 	%fd29, [_ZZ32massMatrixMultiplyRegisterKernelILi9ELi11ELi1EEviPKdS1_S1_S1_PdE14s_oddDofToQuad+40];
	ld.shared.f64 	%fd30, [_ZZ32massMatrixMultiplyRegisterKernelILi9ELi11ELi1EEviPKdS1_S1_S1_PdE15s_evenDofToQuad+40];
	ld.shared.f64 	%fd31, [_ZZ32massMatrixMultiplyRegisterKernelILi9ELi11ELi1EEviPKdS1_S1_S1_PdE14s_oddDofToQuad+48];
	ld.shared.f64 	%fd32, [_ZZ32massMatrixMultiplyRegisterKernelILi9ELi11ELi1EEviPKdS1_S1_S1_PdE15s_evenDofToQuad+48];
	ld.shared.f64 	%fd33, [_ZZ32massMatrixMultiplyRegisterKernelILi9ELi11ELi1EEviPKdS1_S1_S1_PdE14s_oddDofToQuad+56];
	ld.shared.f64 	%fd34, [_ZZ32massMatrixMultiplyRegisterKernelILi9ELi11ELi1EEviPKdS1_S1_S1_PdE15s_evenDofToQuad+56];
	ld.shared.f64 	%fd35, [_ZZ32massMatrixMultiplyRegisterKernelILi9ELi11ELi1EEviPKdS1_S1_S1_PdE14s_oddDofToQuad+64];
	ld.shared.f64 	%fd36, [_ZZ32massMatrixMultiplyRegisterKernelILi9ELi11ELi1EEviPKdS1_S1_S1_PdE15s_evenDofToQuad+64];
	ld.shared.f64 	%fd37, [_ZZ32massMatrixMultiplyRegisterKernelILi9ELi11ELi1EEviPKdS1_S1_S1_PdE14s_oddDofToQuad+72];
	ld.shared.f64 	%fd38, [_ZZ32massMatrixMultiplyRegisterKernelILi9ELi11ELi1EEviPKdS1_S1_S1_PdE15s_evenDofToQuad+72];
	ld.shared.f64 	%fd39, [_ZZ32massMatrixMultiplyRegisterKernelILi9ELi11ELi1EEviPKdS1_S1_S1_PdE14s_oddDofToQuad+80];
	ld.shared.f64 	%fd40, [_ZZ32massMatrixMultiplyRegisterKernelILi9ELi11ELi1EEviPKdS1_S1_S1_PdE15s_evenDofToQuad+80];
	ld.shared.f64 	%fd41, [_ZZ32massMatrixMultiplyRegisterKernelILi9ELi11ELi1EEviPKdS1_S1_S1_PdE14s_oddDofToQuad+88];
	ld.shared.f64 	%fd42, [_ZZ32massMatrixMultiplyRegisterKernelILi9ELi11ELi1EEviPKdS1_S1_S1_PdE15s_evenDofToQuad+88];
	ld.shared.f64 	%fd43, [_ZZ32massMatrixMultiplyRegisterKernelILi9ELi11ELi1EEviPKdS1_S1_S1_PdE14s_oddDofToQuad+96];
	ld.shared.f64 	%fd44, [_ZZ32massMatrixMultiplyRegisterKernelILi9ELi11ELi1EEviPKdS1_S1_S1_PdE15s_evenDofToQuad+96];
	ld.shared.f64 	%fd45, [_ZZ32massMatrixMultiplyRegisterKernelILi9ELi11ELi1EEviPKdS1_S1_S1_PdE14s_oddDofToQuad+104];
	ld.shared.f64 	%fd46, [_ZZ32massMatrixMultiplyRegisterKernelILi9ELi11ELi1EEviPKdS1_S1_S1_PdE15s_evenDofToQuad+104];
	ld.shared.f64 	%fd47, [_ZZ32massMatrixMultiplyRegisterKernelILi9ELi11ELi1EEviPKdS1_S1_S1_PdE14s_oddDofToQuad+112];
	ld.shared.f64 	%fd48, [_ZZ32massMatrixMultiplyRegisterKernelILi9ELi11ELi1EEviPKdS1_S1_S1_PdE15s_evenDofToQuad+112];
	ld.shared.f64 	%fd49, [_ZZ32massMatrixMultiplyRegisterKernelILi9ELi11ELi1EEviPKdS1_S1_S1_PdE14s_oddDofToQuad+120];
	ld.shared.f64 	%fd50, [_ZZ32massMatrixMultiplyRegisterKernelILi9ELi11ELi1EEviPKdS1_S1_S1_PdE15s_evenDofToQuad+120];
	ld.shared.f64 	%fd51, [_ZZ32massMatrixMultiplyRegisterKernelILi9ELi11ELi1EEviPKdS1_S1_S1_PdE14s_oddDofToQuad+128];
	ld.shared.f64 	%fd52, [_ZZ32massMatrixMultiplyRegisterKernelILi9ELi11ELi1EEviPKdS1_S1_S1_PdE15s_evenDofToQuad+128];
	ld.shared.f64 	%fd53, [_ZZ32massMatrixMultiplyRegisterKernelILi9ELi11ELi1EEviPKdS1_S1_S1_PdE14s_oddDofToQuad+136];
	ld.shared.f64 	%fd54, [_ZZ32massMatrixMultiplyRegisterKernelILi9ELi11ELi1EEviPKdS1_S1_S1_PdE15s_evenDofToQuad+136];
	ld.shared.f64 	%fd55, [_ZZ32massMatrixMultiplyRegisterKernelILi9ELi11ELi1EEviPKdS1_S1_S1_PdE14s_oddDofToQuad+144];
	ld.shared.f64 	%fd56, [_ZZ32massMatrixMultiplyRegisterKernelILi9ELi11ELi1EEviPKdS1_S1_S1_PdE15s_evenDofToQuad+144];
	ld.shared.f64 	%fd57, [_ZZ32massMatrixMultiplyRegisterKernelILi9ELi11ELi1EEviPKdS1_S1_S1_PdE14s_oddDofToQuad+152];
	ld.shared.f64 	%fd58, [_ZZ32massMatrixMultiplyRegisterKernelILi9ELi11ELi1EEviPKdS1_S1_S1_PdE15s_evenDofToQuad+152];
	ld.shared.f64 	%fd59, [_ZZ32massMatrixMultiplyRegisterKernelILi9ELi11ELi1EEviPKdS1_S1_S1_PdE14s_oddDofToQuad+160];
	ld.shared.f64 	%fd60, [_ZZ32massMatrixMultiplyRegisterKernelILi9ELi11ELi1EEviPKdS1_S1_S1_PdE15s_evenDofToQuad+160];
	ld.shared.f64 	%fd61, [_ZZ32massMatrixMultiplyRegisterKernelILi9ELi11ELi1EEviPKdS1_S1_S1_PdE14s_oddDofToQuad+168];
	ld.shared.f64 	%fd62, [_ZZ32massMatrixMultiplyRegisterKernelILi9ELi11ELi1EEviPKdS1_S1_S1_PdE15s_evenDofToQuad+168];
	ld.shared.f64 	%fd63, [_ZZ32massMatrixMultiplyRegisterKernelILi9ELi11ELi1EEviPKdS1_S1_S1_PdE14s_oddDofToQuad+176];
	ld.shared.f64 	%fd64, [_ZZ32massMatrixMultiplyRegisterKernelILi9ELi11ELi1EEviPKdS1_S1_S1_PdE15s_evenDofToQuad+176];
	ld.shared.f64 	%fd65, [_ZZ32massMatrixMultiplyRegisterKernelILi9ELi11ELi1EEviPKdS1_S1_S1_PdE14s_oddDofToQuad+184];
	ld.shared.f64 	%fd66, [_ZZ32massMatrixMultiplyRegisterKernelILi9ELi11ELi1EEviPKdS1_S1_S1_PdE15s_evenDofToQuad+184];
	ld.shared.f64 	%fd67, [_ZZ32massMatrixMultiplyRegisterKernelILi9ELi11ELi1EEviPKdS1_S1_S1_PdE14s_oddDofToQuad+192];
	ld.shared.f64 	%fd68, [_ZZ32massMatrixMultiplyRegisterKernelILi9ELi11ELi1EEviPKdS1_S1_S1_PdE15s_evenDofToQuad+192];
	ld.shared.f64 	%fd69, [_ZZ32massMatrixMultiplyRegisterKernelILi9ELi11ELi1EEviPKdS1_S1_S1_PdE14s_oddDofToQuad+200];
	ld.shared.f64 	%fd70, [_ZZ32massMatrixMultiplyRegisterKernelILi9ELi11ELi1EEviPKdS1_S1_S1_PdE15s_evenDofToQuad+200];
	ld.shared.f64 	%fd71, [_ZZ32massMatrixMultiplyRegisterKernelILi9ELi11ELi1EEviPKdS1_S1_S1_PdE14s_oddDofToQuad+208];
	ld.shared.f64 	%fd72, [_ZZ32massMatrixMultiplyRegisterKernelILi9ELi11ELi1EEviPKdS1_S1_S1_PdE15s_evenDofToQuad+208];
	ld.shared.f64 	%fd73, [_ZZ32massMatrixMultiplyRegisterKernelILi9ELi11ELi1EEviPKdS1_S1_S1_PdE14s_oddDofToQuad+216];
	ld.shared.f64 	%fd74, [_ZZ32massMatrixMultiplyRegisterKernelILi9ELi11ELi1EEviPKdS1_S1_S1_PdE15s_evenDofToQuad+216];
	ld.shared.f64 	%fd75, [_ZZ32massMatrixMultiplyRegisterKernelILi9ELi11ELi1EEviPKdS1_S1_S1_PdE14s_oddDofToQuad+224];
	ld.shared.f64 	%fd76, [_ZZ32massMatrixMultiplyRegisterKernelILi9ELi11ELi1EEviPKdS1_S1_S1_PdE15s_evenDofToQuad+224];
	ld.shared.f64 	%fd77, [_ZZ32massMatrixMultiplyRegisterKernelILi9ELi11ELi1EEviPKdS1_S1_S1_PdE14s_oddDofToQuad+232];
	ld.shared.f64 	%fd78, [_ZZ32massMatrixMultiplyRegisterKernelILi9ELi11ELi1EEviPKdS1_S1_S1_PdE15s_evenDofToQuad+232];
	mul.hi.u16 	%rs2, %rs1, 7282;
	mul.lo.s16 	%rs3, %rs2, 9;
	sub.s16 	%rs4, %rs1, %rs3;
	add.f64 	%fd145, %fd661, %fd653;
	sub.f64 	%fd146, %fd661, %fd653;
	add.f64 	%fd147, %fd660, %fd654;
	sub.f64 	%fd148, %fd660, %fd654;
	add.f64 	%fd149, %fd659, %fd655;
	sub.f64 	%fd150, %fd659, %fd655;
	add.f64 	%fd151, %fd658, %fd656;
	sub.f64 	%fd152, %fd658, %fd656;
	add.f64 	%fd153, %fd657, %fd657;
	sub.f64 	%fd154, %fd657, %fd657;
	mul.f64 	%fd155, %fd153, 0d3FE0000000000000;
	mov.u32 	%r26, %tid.y;
	mov.u32 	%r27, _ZZ32massMatrixMultiplyRegisterKernelILi9ELi11ELi1EEviPKdS1_S1_S1_PdE6s_tmp1;
	mad.lo.s32 	%r28, %r26, 10648, %r27;
	mul.wide.u16 	%r29, %rs2, 88;
	add.s32 	%r30, %r28, %r29;
	mul.wide.u16 	%r31, %rs4, 8;
	add.s32 	%r3, %r30, %r31;
	fma.rn.f64 	%fd156, %fd19, %fd145, 0d0000000000000000;
	fma.rn.f64 	%fd157, %fd20, %fd146, 0d0000000000000000;
	fma.rn.f64 	%fd158, %fd21, %fd147, %fd156;
	fma.rn.f64 	%fd159, %fd22, %fd148, %fd157;
	fma.rn.f64 	%fd160, %fd23, %fd149, %fd158;
	fma.rn.f64 	%fd161, %fd24, %fd150, %fd159;
	fma.rn.f64 	%fd162, %fd25, %fd151, %fd160;
	fma.rn.f64 	%fd163, %fd26, %fd152, %fd161;
	fma.rn.f64 	%fd164, %fd27, %fd155, %fd162;
	fma.rn.f64 	%fd165, %fd28, %fd154, %fd163;
	sub.f64 	%fd166, %fd164, %fd165;
	st.shared.f64 	[%r3+9680], %fd166;
	add.f64 	%fd167, %fd165, %fd164;
	st.shared.f64 	[%r3], %fd167;
	fma.rn.f64 	%fd168, %fd29, %fd145, 0d0000000000000000;
	fma.rn.f64 	%fd169, %fd30, %fd146, 0d0000000000000000;
	fma.rn.f64 	%fd170, %fd31, %fd147, %fd168;
	fma.rn.f64 	%fd171, %fd32, %fd148, %fd169;
	fma.rn.f64 	%fd172, %fd33, %fd149, %fd170;
	fma.rn.f64 	%fd173, %fd34, %fd150, %fd171;
	fma.rn.f64 	%fd174, %fd35, %fd151, %fd172;
	fma.rn.f64 	%fd175, %fd36, %fd152, %fd173;
	fma.rn.f64 	%fd176, %fd37, %fd155, %fd174;
	fma.rn.f64 	%fd177, %fd38, %fd154, %fd175;
	sub.f64 	%fd178, %fd176, %fd177;
	st.shared.f64 	[%r3+8712], %fd178;
	add.f64 	%fd179, %fd177, %fd176;
	st.shared.f64 	[%r3+968], %fd179;
	fma.rn.f64 	%fd180, %fd39, %fd145, 0d0000000000000000;
	fma.rn.f64 	%fd181, %fd40, %fd146, 0d0000000000000000;
	fma.rn.f64 	%fd182, %fd41, %fd147, %fd180;
	fma.rn.f64 	%fd183, %fd42, %fd148, %fd181;
	fma.rn.f64 	%fd184, %fd43, %fd149, %fd182;
	fma.rn.f64 	%fd185, %fd44, %fd150, %fd183;
	fma.rn.f64 	%fd186, %fd45, %fd151, %fd184;
	fma.rn.f64 	%fd187, %fd46, %fd152, %fd185;
	fma.rn.f64 	%fd188, %fd47, %fd155, %fd186;
	fma.rn.f64 	%fd189, %fd48, %fd154, %fd187;
	sub.f64 	%fd190, %fd188, %fd189;
	st.shared.f64 	[%r3+7744], %fd190;
	add.f64 	%fd191, %fd189, %fd188;
	st.shared.f64 	[%r3+1936], %fd191;
	fma.rn.f64 	%fd192, %fd49, %fd145, 0d0000000000000000;
	fma.rn.f64 	%fd193, %fd50, %fd146, 0d0000000000000000;
	fma.rn.f64 	%fd194, %fd51, %fd147, %fd192;
	fma.rn.f64 	%fd195, %fd52, %fd148, %fd193;
	fma.rn.f64 	%fd196, %fd53, %fd149, %fd194;
	fma.rn.f64 	%fd197, %fd54, %fd150, %fd195;
	fma.rn.f64 	%fd198, %fd55, %fd151, %fd196;
	fma.rn.f64 	%fd199, %fd56, %fd152, %fd197;
	fma.rn.f64 	%fd200, %fd57, %fd155, %fd198;
	fma.rn.f64 	%fd201, %fd58, %fd154, %fd199;
	sub.f64 	%fd202, %fd200, %fd201;
	st.shared.f64 	[%r3+6776], %fd202;
	add.f64 	%fd203, %fd201, %fd200;
	st.shared.f64 	[%r3+2904], %fd203;
	fma.rn.f64 	%fd204, %fd59, %fd145, 0d0000000000000000;
	fma.rn.f64 	%fd205, %fd60, %fd146, 0d0000000000000000;
	fma.rn.f64 	%fd206, %fd61, %fd147, %fd204;
	fma.rn.f64 	%fd207, %fd62, %fd148, %fd205;
	fma.rn.f64 	%fd208, %fd63, %fd149, %fd206;
	fma.rn.f64 	%fd209, %fd64, %fd150, %fd207;
	fma.rn.f64 	%fd210, %fd65, %fd151, %fd208;
	fma.rn.f64 	%fd211, %fd66, %fd152, %fd209;
	fma.rn.f64 	%fd212, %fd67, %fd155, %fd210;
	fma.rn.f64 	%fd213, %fd68, %fd154, %fd211;
	sub.f64 	%fd214, %fd212, %fd213;
	st.shared.f64 	[%r3+5808], %fd214;
	add.f64 	%fd215, %fd213, %fd212;
	st.shared.f64 	[%r3+3872], %fd215;
	fma.rn.f64 	%fd216, %fd69, %fd145, 0d0000000000000000;
	fma.rn.f64 	%fd217, %fd70, %fd146, 0d0000000000000000;
	fma.rn.f64 	%fd218, %fd71, %fd147, %fd216;
	fma.rn.f64 	%fd219, %fd72, %fd148, %fd217;
	fma.rn.f64 	%fd220, %fd73, %fd149, %fd218;
	fma.rn.f64 	%fd221, %fd74, %fd150, %fd219;
	fma.rn.f64 	%fd222, %fd75, %fd151, %fd220;
	fma.rn.f64 	%fd223, %fd76, %fd152, %fd221;
	fma.rn.f64 	%fd224, %fd77, %fd155, %fd222;
	fma.rn.f64 	%fd225, %fd78, %fd154, %fd223;
	add.f64 	%fd226, %fd225, %fd224;
	st.shared.f64 	[%r3+4840], %fd226;
	bar.sync 	0;
	setp.gt.u32 	%p3, %r109, 98;
	@%p3 bra 	$L__BB76_6;
$L__BB76_5:
	cvt.u16.u32 	%rs5, %r109;
	mul.lo.s16 	%rs6, %rs5, 57;
	shr.u16 	%rs7, %rs6, 9;
	mul.lo.s16 	%rs8, %rs7, 9;
	sub.s16 	%rs9, %rs5, %rs8;
	mul.wide.u16 	%r35, %rs7, 968;
	add.s32 	%r36, %r28, %r35;
	and.b16  	%rs10, %rs9, 255;
	mul.wide.u16 	%r37, %rs10, 8;
	add.s32 	%r38, %r36, %r37;
	ld.shared.f64 	%fd227, [%r38];
	ld.shared.f64 	%fd228, [%r38+704];
	add.f64 	%fd229, %fd227, %fd228;
	sub.f64 	%fd230, %fd227, %fd228;
	ld.shared.f64 	%fd231, [%r38+88];
	ld.shared.f64 	%fd232, [%r38+616];
	add.f64 	%fd233, %fd231, %fd232;
	sub.f64 	%fd234, %fd231, %fd232;
	ld.shared.f64 	%fd235, [%r38+176];
	ld.shared.f64 	%fd236, [%r38+528];
	add.f64 	%fd237, %fd235, %fd236;
	sub.f64 	%fd238, %fd235, %fd236;
	ld.shared.f64 	%fd239, [%r38+264];
	ld.shared.f64 	%fd240, [%r38+440];
	add.f64 	%fd241, %fd239, %fd240;
	sub.f64 	%fd242, %fd239, %fd240;
	ld.shared.f64 	%fd243, [%r38+352];
	add.f64 	%fd244, %fd243, %fd243;
	sub.f64 	%fd245, %fd243, %fd243;
	mul.f64 	%fd246, %fd244, 0d3FE0000000000000;
	fma.rn.f64 	%fd247, %fd19, %fd229, 0d0000000000000000;
	fma.rn.f64 	%fd248, %fd20, %fd230, 0d0000000000000000;
	fma.rn.f64 	%fd249, %fd21, %fd233, %fd247;
	fma.rn.f64 	%fd250, %fd22, %fd234, %fd248;
	fma.rn.f64 	%fd251, %fd23, %fd237, %fd249;
	fma.rn.f64 	%fd252, %fd24, %fd238, %fd250;
	fma.rn.f64 	%fd253, %fd25, %fd241, %fd251;
	fma.rn.f64 	%fd254, %fd26, %fd242, %fd252;
	fma.rn.f64 	%fd255, %fd27, %fd246, %fd253;
	fma.rn.f64 	%fd256, %fd28, %fd245, %fd254;
	sub.f64 	%fd257, %fd255, %fd256;
	st.shared.f64 	[%r38+880], %fd257;
	add.f64 	%fd258, %fd256, %fd255;
	st.shared.f64 	[%r38], %fd258;
	fma.rn.f64 	%fd259, %fd29, %fd229, 0d0000000000000000;
	fma.rn.f64 	%fd260, %fd30, %fd230, 0d0000000000000000;
	fma.rn.f64 	%fd261, %fd31, %fd233, %fd259;
	fma.rn.f64 	%fd262, %fd32, %fd234, %fd260;
	fma.rn.f64 	%fd263, %fd33, %fd237, %fd261;
	fma.rn.f64 	%fd264, %fd34, %fd238, %fd262;
	fma.rn.f64 	%fd265, %fd35, %fd241, %fd263;
	fma.rn.f64 	%fd266, %fd36, %fd242, %fd264;
	fma.rn.f64 	%fd267, %fd37, %fd246, %fd265;
	fma.rn.f64 	%fd268, %fd38, %fd245, %fd266;
	sub.f64 	%fd269, %fd267, %fd268;
	st.shared.f64 	[%r38+792], %fd269;
	add.f64 	%fd270, %fd268, %fd267;
	st.shared.f64 	[%r38+88], %fd270;
	fma.rn.f64 	%fd271, %fd39, %fd229, 0d0000000000000000;
	fma.rn.f64 	%fd272, %fd40, %fd230, 0d0000000000000000;
	fma.rn.f64 	%fd273, %fd41, %fd233, %fd271;
	fma.rn.f64 	%fd274, %fd42, %fd234, %fd272;
	fma.rn.f64 	%fd275, %fd43, %fd237, %fd273;
	fma.rn.f64 	%fd276, %fd44, %fd238, %fd274;
	fma.rn.f64 	%fd277, %fd45, %fd241, %fd275;
	fma.rn.f64 	%fd278, %fd46, %fd242, %fd276;
	fma.rn.f64 	%fd279, %fd47, %fd246, %fd277;
	fma.rn.f64 	%fd280, %fd48, %fd245, %fd278;
	sub.f64 	%fd281, %fd279, %fd280;
	st.shared.f64 	[%r38+704], %fd281;
	add.f64 	%fd282, %fd280, %fd279;
	st.shared.f64 	[%r38+176], %fd282;
	fma.rn.f64 	%fd283, %fd49, %fd229, 0d0000000000000000;
	fma.rn.f64 	%fd284, %fd50, %fd230, 0d0000000000000000;
	fma.rn.f64 	%fd285, %fd51, %fd233, %fd283;
	fma.rn.f64 	%fd286, %fd52, %fd234, %fd284;
	fma.rn.f64 	%fd287, %fd53, %fd237, %fd285;
	fma.rn.f64 	%fd288, %fd54, %fd238, %fd286;
	fma.rn.f64 	%fd289, %fd55, %fd241, %fd287;
	fma.rn.f64 	%fd290, %fd56, %fd242, %fd288;
	fma.rn.f64 	%fd291, %fd57, %fd246, %fd289;
	fma.rn.f64 	%fd292, %fd58, %fd245, %fd290;
	sub.f64 	%fd293, %fd291, %fd292;
	st.shared.f64 	[%r38+616], %fd293;
	add.f64 	%fd294, %fd292, %fd291;
	st.shared.f64 	[%r38+264], %fd294;
	fma.rn.f64 	%fd295, %fd59, %fd229, 0d0000000000000000;
	fma.rn.f64 	%fd296, %fd60, %fd230, 0d0000000000000000;
	fma.rn.f64 	%fd297, %fd61, %fd233, %fd295;
	fma.rn.f64 	%fd298, %fd62, %fd234, %fd296;
	fma.rn.f64 	%fd299, %fd63, %fd237, %fd297;
	fma.rn.f64 	%fd300, %fd64, %fd238, %fd298;
	fma.rn.f64 	%fd301, %fd65, %fd241, %fd299;
	fma.rn.f64 	%fd302, %fd66, %fd242, %fd300;
	fma.rn.f64 	%fd303, %fd67, %fd246, %fd301;
	fma.rn.f64 	%fd304, %fd68, %fd245, %fd302;
	sub.f64 	%fd305, %fd303, %fd304;
	st.shared.f64 	[%r38+528], %fd305;
	add.f64 	%fd306, %fd304, %fd303;
	st.shared.f64 	[%r38+352], %fd306;
	fma.rn.f64 	%fd307, %fd69, %fd229, 0d0000000000000000;
	fma.rn.f64 	%fd308, %fd70, %fd230, 0d0000000000000000;
	fma.rn.f64 	%fd309, %fd71, %fd233, %fd307;
	fma.rn.f64 	%fd310, %fd72, %fd234, %fd308;
	fma.rn.f64 	%fd311, %fd73, %fd237, %fd309;
	fma.rn.f64 	%fd312, %fd74, %fd238, %fd310;
	fma.rn.f64 	%fd313, %fd75, %fd241, %fd311;
	fma.rn.f64 	%fd314, %fd76, %fd242, %fd312;
	fma.rn.f64 	%fd315, %fd77, %fd246, %fd313;
	fma.rn.f64 	%fd316, %fd78, %fd245, %fd314;
	add.f64 	%fd317, %fd316, %fd315;
	st.shared.f64 	[%r38+440], %fd317;
	add.s32 	%r6, %r109, 81;
	setp.lt.u32 	%p4, %r109, 18;
	mov.u32 	%r109, %r6;
	@%p4 bra 	$L__BB76_5;
$L__BB76_6:
	bar.sync 	0;
	mov.u32 	%r110, %tid.x;
	setp.gt.u32 	%p5, %r110, 120;
	@%p5 bra 	$L__BB76_21;
	mov.u32 	%r40, %ctaid.x;
	mov.u32 	%r41, %tid.y;
	add.s32 	%r42, %r40, %r41;
	mov.u32 	%r43, _ZZ32massMatrixMultiplyRegisterKernelILi9ELi11ELi1EEviPKdS1_S1_S1_PdE6s_tmp1;
	mad.lo.s32 	%r44, %r41, 10648, %r43;
$L__BB76_8:
	ld.param.u32 	%r102, [_Z32massMatrixMultiplyRegisterKernelILi9ELi11ELi1EEviPKdS1_S1_S1_Pd_param_0];
	setp.ge.s32 	%p6, %r42, %r102;
	cvt.u16.u32 	%rs11, %r110;
	mul.lo.s16 	%rs12, %rs11, 117;
	shr.u16 	%rs13, %rs12, 8;
	sub.s16 	%rs14, %rs11, %rs13;
	and.b16  	%rs15, %rs14, 254;
	shr.u16 	%rs16, %rs15, 1;
	add.s16 	%rs17, %rs16, %rs13;
	and.b16  	%rs18, %rs17, 248;
	shr.u16 	%rs19, %rs18, 3;
	mul.lo.s16 	%rs20, %rs19, 11;
	sub.s16 	%rs21, %rs11, %rs20;
	mul.wide.u16 	%r45, %rs19, 968;
	add.s32 	%r46, %r44, %r45;
	and.b16  	%rs22, %rs21, 255;
	mul.wide.u16 	%r47, %rs22, 88;
	add.s32 	%r9, %r46, %r47;
	ld.shared.f64 	%fd319, [%r9];
	ld.shared.f64 	%fd320, [%r9+64];
	add.f64 	%fd79, %fd319, %fd320;
	sub.f64 	%fd80, %fd319, %fd320;
	ld.shared.f64 	%fd321, [%r9+8];
	ld.shared.f64 	%fd322, [%r9+56];
	add.f64 	%fd81, %fd321, %fd322;
	sub.f64 	%fd82, %fd321, %fd322;
	ld.shared.f64 	%fd323, [%r9+16];
	ld.shared.f64 	%fd324, [%r9+48];
	add.f64 	%fd83, %fd323, %fd324;
	sub.f64 	%fd84, %fd323, %fd324;
	ld.shared.f64 	%fd325, [%r9+24];
	ld.shared.f64 	%fd326, [%r9+40];
	add.f64 	%fd85, %fd325, %fd326;
	sub.f64 	%fd86, %fd325, %fd326;
	ld.shared.f64 	%fd327, [%r9+32];
	add.f64 	%fd328, %fd327, %fd327;
	sub.f64 	%fd87, %fd327, %fd327;
	mul.f64 	%fd88, %fd328, 0d3FE0000000000000;
	mov.b32 	%r48, {%rs22, %rs19};
	mov.b32 	%r49, 0;
	mov.b32 	%r50, 30987;
	dp2a.lo.u32.u32 	%r10, %r48, %r50, %r49;
	fma.rn.f64 	%fd329, %fd19, %fd79, 0d0000000000000000;
	fma.rn.f64 	%fd330, %fd20, %fd80, 0d0000000000000000;
	fma.rn.f64 	%fd331, %fd21, %fd81, %fd329;
	fma.rn.f64 	%fd332, %fd22, %fd82, %fd330;
	fma.rn.f64 	%fd333, %fd23, %fd83, %fd331;
	fma.rn.f64 	%fd334, %fd24, %fd84, %fd332;
	fma.rn.f64 	%fd335, %fd25, %fd85, %fd333;
	fma.rn.f64 	%fd336, %fd26, %fd86, %fd334;
	fma.rn.f64 	%fd89, %fd27, %fd88, %fd335;
	fma.rn.f64 	%fd90, %fd28, %fd87, %fd336;
	mov.f64 	%fd662, 0d0000000000000000;
	mov.f64 	%fd663, %fd662;
	@%p6 bra 	$L__BB76_10;
	ld.param.u64 	%rd35, [_Z32massMatrixMultiplyRegisterKernelILi9ELi11ELi1EEviPKdS1_S1_S1_Pd_param_1];
	cvta.to.global.u64 	%rd14, %rd35;
	mad.lo.s32 	%r54, %r42, 1331, %r10;
	mul.wide.s32 	%rd15, %r54, 8;
	add.s64 	%rd16, %rd14, %rd15;
	ld.global.nc.f64 	%fd662, [%rd16];
	ld.global.nc.f64 	%fd663, [%rd16+80];
$L__BB76_10:
	ld.param.u32 	%r103, [_Z32massMatrixMultiplyRegisterKernelILi9ELi11ELi1EEviPKdS1_S1_S1_Pd_param_0];
	setp.ge.s32 	%p7, %r42, %r103;
	add.f64 	%fd338, %fd89, %fd90;
	sub.f64 	%fd339, %fd89, %fd90;
	mul.f64 	%fd340, %fd338, %fd662;
	mul.f64 	%fd341, %fd339, %fd663;
	sub.f64 	%fd95, %fd340, %fd341;
	add.f64 	%fd96, %fd340, %fd341;
	fma.rn.f64 	%fd342, %fd29, %fd79, 0d0000000000000000;
	fma.rn.f64 	%fd343, %fd30, %fd80, 0d0000000000000000;
	fma.rn.f64 	%fd344, %fd31, %fd81, %fd342;
	fma.rn.f64 	%fd345, %fd32, %fd82, %fd343;
	fma.rn.f64 	%fd346, %fd33, %fd83, %fd344;
	fma.rn.f64 	%fd347, %fd34, %fd84, %fd345;
	fma.rn.f64 	%fd348, %fd35, %fd85, %fd346;
	fma.rn.f64 	%fd349, %fd36, %fd86, %fd347;
	fma.rn.f64 	%fd97, %fd37, %fd88, %fd348;
	fma.rn.f64 	%fd98, %fd38, %fd87, %fd349;
	mov.f64 	%fd664, 0d0000000000000000;
	mov.f64 	%fd665, %fd664;
	@%p7 bra 	$L__BB76_12;
	ld.param.u64 	%rd36, [_Z32massMatrixMultiplyRegisterKernelILi9ELi11ELi1EEviPKdS1_S1_S1_Pd_param_1];
	cvta.to.global.u64 	%rd17, %rd36;
	mad.lo.s32 	%r61, %r42, 1331, %r10;
	mul.wide.s32 	%rd18, %r61, 8;
	add.s64 	%rd19, %rd17, %rd18;
	ld.global.nc.f64 	%fd664, [%rd19+8];
	ld.global.nc.f64 	%fd665, [%rd19+72];
$L__BB76_12:
	ld.param.u32 	%r104, [_Z32massMatrixMultiplyRegisterKernelILi9ELi11ELi1EEviPKdS1_S1_S1_Pd_param_0];
	setp.ge.s32 	%p8, %r42, %r104;
	add.f64 	%fd351, %fd97, %fd98;
	sub.f64 	%fd352, %fd97, %fd98;
	mul.f64 	%fd353, %fd351, %fd664;
	mul.f64 	%fd354, %fd352, %fd665;
	sub.f64 	%fd103, %fd353, %fd354;
	add.f64 	%fd104, %fd353, %fd354;
	fma.rn.f64 	%fd355, %fd39, %fd79, 0d0000000000000000;
	fma.rn.f64 	%fd356, %fd40, %fd80, 0d0000000000000000;
	fma.rn.f64 	%fd357, %fd41, %fd81, %fd355;
	fma.rn.f64 	%fd358, %fd42, %fd82, %fd356;
	fma.rn.f64 	%fd359, %fd43, %fd83, %fd357;
	fma.rn.f64 	%fd360, %fd44, %fd84, %fd358;
	fma.rn.f64 	%fd361, %fd45, %fd85, %fd359;
	fma.rn.f64 	%fd362, %fd46, %fd86, %fd360;
	fma.rn.f64 	%fd105, %fd47, %fd88, %fd361;
	fma.rn.f64 	%fd106, %fd48, %fd87, %fd362;
	mov.f64 	%fd666, 0d0000000000000000;
	mov.f64 	%fd667, %fd666;
	@%p8 bra 	$L__BB76_14;
	ld.param.u64 	%rd37, [_Z32massMatrixMultiplyRegisterKernelILi9ELi11ELi1EEviPKdS1_S1_S1_Pd_param_1];
	cvta.to.global.u64 	%rd20, %rd37;
	mad.lo.s32 	%r68, %r42, 1331, %r10;
	mul.wide.s32 	%rd21, %r68, 8;
	add.s64 	%rd22, %rd20, %rd21;
	ld.global.nc.f64 	%fd666, [%rd22+16];
	ld.global.nc.f64 	%fd667, [%rd22+64];
$L__BB76_14:
	ld.param.u32 	%r105, [_Z32massMatrixMultiplyRegisterKernelILi9ELi11ELi1EEviPKdS1_S1_S1_Pd_param_0];
	setp.ge.s32 	%p9, %r42, %r105;
	add.f64 	%fd364, %fd105, %fd106;
	sub.f64 	%fd365, %fd105, %fd106;
	mul.f64 	%fd366, %fd364, %fd666;
	mul.f64 	%fd367, %fd365, %fd667;
	sub.f64 	%fd111, %fd366, %fd367;
	add.f64 	%fd112, %fd366, %fd367;
	fma.rn.f64 	%fd368, %fd49, %fd79, 0d0000000000000000;
	fma.rn.f64 	%fd369, %fd50, %fd80, 0d0000000000000000;
	fma.rn.f64 	%fd370, %fd51, %fd81, %fd368;
	fma.rn.f64 	%fd371, %fd52, %fd82, %fd369;
	fma.rn.f64 	%fd372, %fd53, %fd83, %fd370;
	fma.rn.f64 	%fd373, %fd54, %fd84, %fd371;
	fma.rn.f64 	%fd374, %fd55, %fd85, %fd372;
	fma.rn.f64 	%fd375, %fd56, %fd86, %fd373;
	fma.rn.f64 	%fd113, %fd57, %fd88, %fd374;
	fma.rn.f64 	%fd114, %fd58, %fd87, %fd375;
	mov.f64 	%fd668, 0d0000000000000000;
	mov.f64 	%fd669, %fd668;
	@%p9 bra 	$L__BB76_16;
	ld.param.u64 	%rd38, [_Z32massMatrixMultiplyRegisterKernelILi9ELi11ELi1EEviPKdS1_S1_S1_Pd_param_1];
	cvta.to.global.u64 	%rd23, %rd38;
	mad.lo.s32 	%r75, %r42, 1331, %r10;
	mul.wide.s32 	%rd24, %r75, 8;
	add.s64 	%rd25, %rd23, %rd24;
	ld.global.nc.f64 	%fd668, [%rd25+24];
	ld.global.nc.f64 	%fd669, [%rd25+56];
$L__BB76_16:
	ld.param.u32 	%r106, [_Z32massMatrixMultiplyRegisterKernelILi9ELi11ELi1EEviPKdS1_S1_S1_Pd_param_0];
	setp.ge.s32 	%p10, %r42, %r106;
	add.f64 	%fd377, %fd113, %fd114;
	sub.f64 	%fd378, %fd113, %fd114;
	mul.f64 	%fd379, %fd377, %fd668;
	mul.f64 	%fd380, %fd378, %fd669;
	sub.f64 	%fd119, %fd379, %fd380;
	add.f64 	%fd120, %fd379, %fd380;
	fma.rn.f64 	%fd381, %fd59, %fd79, 0d0000000000000000;
	fma.rn.f64 	%fd382, %fd60, %fd80, 0d0000000000000000;
	fma.rn.f64 	%fd383, %fd61, %fd81, %fd381;
	fma.rn.f64 	%fd384, %fd62, %fd82, %fd382;
	fma.rn.f64 	%fd385, %fd63, %fd83, %fd383;
	fma.rn.f64 	%fd386, %fd64, %fd84, %fd384;
	fma.rn.f64 	%fd387, %fd65, %fd85, %fd385;
	fma.rn.f64 	%fd388, %fd66, %fd86, %fd386;
	fma.rn.f64 	%fd121, %fd67, %fd88, %fd387;
	fma.rn.f64 	%fd122, %fd68, %fd87, %fd388;
	mov.f64 	%fd670, 0d0000000000000000;
	mov.f64 	%fd671, %fd670;
	@%p10 bra 	$L__BB76_18;
	ld.param.u64 	%rd39, [_Z32massMatrixMultiplyRegisterKernelILi9ELi11ELi1EEviPKdS1_S1_S1_Pd_param_1];
	cvta.to.global.u64 	%rd26, %rd39;
	mad.lo.s32 	%r82, %r42, 1331, %r10;
	mul.wide.s32 	%rd27, %r82, 8;
	add.s64 	%rd28, %rd26, %rd27;
	ld.global.nc.f64 	%fd670, [%rd28+32];
	ld.global.nc.f64 	%fd671, [%rd28+48];
$L__BB76_18:
	ld.param.u32 	%r107, [_Z32massMatrixMultiplyRegisterKernelILi9ELi11ELi1EEviPKdS1_S1_S1_Pd_param_0];
	setp.ge.s32 	%p11, %r42, %r107;
	add.f64 	%fd390, %fd121, %fd122;
	sub.f64 	%fd391, %fd121, %fd122;
	mul.f64 	%fd392, %fd390, %fd670;
	mul.f64 	%fd393, %fd391, %fd671;
	sub.f64 	%fd127, %fd392, %fd393;
	add.f64 	%fd128, %fd392, %fd393;
	fma.rn.f64 	%fd394, %fd69, %fd79, 0d0000000000000000;
	fma.rn.f64 	%fd395, %fd70, %fd80, 0d0000000000000000;
	fma.rn.f64 	%fd396, %fd71, %fd81, %fd394;
	fma.rn.f64 	%fd397, %fd72, %fd82, %fd395;
	fma.rn.f64 	%fd398, %fd73, %fd83, %fd396;
	fma.rn.f64 	%fd399, %fd74, %fd84, %fd397;
	fma.rn.f64 	%fd400, %fd75, %fd85, %fd398;
	fma.rn.f64 	%fd401, %fd76, %fd86, %fd399;
	fma.rn.f64 	%fd129, %fd77, %fd88, %fd400;
	fma.rn.f64 	%fd130, %fd78, %fd87, %fd401;
	mov.f64 	%fd672, 0d0000000000000000;
	@%p11 bra 	$L__BB76_20;
	ld.param.u64 	%rd40, [_Z32massMatrixMultiplyRegisterKernelILi9ELi11ELi1EEviPKdS1_S1_S1_Pd_param_1];
	cvta.to.global.u64 	%rd29, %rd40;
	mad.lo.s32 	%r89, %r42, 1331, %r10;
	mul.wide.s32 	%rd30, %r89, 8;
	add.s64 	%rd31, %rd29, %rd30;
	ld.global.nc.f64 	%fd672, [%rd31+40];
$L__BB76_20:
	add.f64 	%fd402, %fd129, %fd130;
	sub.f64 	%fd403, %fd129, %fd130;
	mul.f64 	%fd404, %fd403, %fd672;
	fma.rn.f64 	%fd405, %fd402, %fd672, %fd404;
	mul.f64 	%fd406, %fd405, 0d3FE0000000000000;
	fma.rn.f64 	%fd407, %fd19, %fd96, 0d0000000000000000;
	fma.rn.f64 	%fd408, %fd20, %fd95, 0d0000000000000000;
	fma.rn.f64 	%fd409, %fd29, %fd104, %fd407;
	fma.rn.f64 	%fd410, %fd30, %fd103, %fd408;
	fma.rn.f64 	%fd411, %fd39, %fd112, %fd409;
	fma.rn.f64 	%fd412, %fd40, %fd111, %fd410;
	fma.rn.f64 	%fd413, %fd49, %fd120, %fd411;
	fma.rn.f64 	%fd414, %fd50, %fd119, %fd412;
	fma.rn.f64 	%fd415, %fd59, %fd128, %fd413;
	fma.rn.f64 	%fd416, %fd60, %fd127, %fd414;
	fma.rn.f64 	%fd417, %fd69, %fd406, %fd415;
	fma.rn.f64 	%fd418, %fd70, %fd406, %fd416;
	sub.f64 	%fd419, %fd417, %fd418;
	st.shared.f64 	[%r9+64], %fd419;
	add.f64 	%fd420, %fd417, %fd418;
	st.shared.f64 	[%r9], %fd420;
	fma.rn.f64 	%fd421, %fd21, %fd96, 0d0000000000000000;
	fma.rn.f64 	%fd422, %fd22, %fd95, 0d0000000000000000;
	fma.rn.f64 	%fd423, %fd31, %fd104, %fd421;
	fma.rn.f64 	%fd424, %fd32, %fd103, %fd422;
	fma.rn.f64 	%fd425, %fd41, %fd112, %fd423;
	fma.rn.f64 	%fd426, %fd42, %fd111, %fd424;
	fma.rn.f64 	%fd427, %fd51, %fd120, %fd425;
	fma.rn.f64 	%fd428, %fd52, %fd119, %fd426;
	fma.rn.f64 	%fd429, %fd61, %fd128, %fd427;
	fma.rn.f64 	%fd430, %fd62, %fd127, %fd428;
	fma.rn.f64 	%fd431, %fd71, %fd406, %fd429;
	fma.rn.f64 	%fd432, %fd72, %fd406, %fd430;
	sub.f64 	%fd433, %fd431, %fd432;
	st.shared.f64 	[%r9+56], %fd433;
	add.f64 	%fd434, %fd431, %fd432;
	st.shared.f64 	[%r9+8], %fd434;
	fma.rn.f64 	%fd435, %fd23, %fd96, 0d0000000000000000;
	fma.rn.f64 	%fd436, %fd24, %fd95, 0d0000000000000000;
	fma.rn.f64 	%fd437, %fd33, %fd104, %fd435;
	fma.rn.f64 	%fd438, %fd34, %fd103, %fd436;
	fma.rn.f64 	%fd439, %fd43, %fd112, %fd437;
	fma.rn.f64 	%fd440, %fd44, %fd111, %fd438;
	fma.rn.f64 	%fd441, %fd53, %fd120, %fd439;
	fma.rn.f64 	%fd442, %fd54, %fd119, %fd440;
	fma.rn.f64 	%fd443, %fd63, %fd128, %fd441;
	fma.rn.f64 	%fd444, %fd64, %fd127, %fd442;
	fma.rn.f64 	%fd445, %fd73, %fd406, %fd443;
	fma.rn.f64 	%fd446, %fd74, %fd406, %fd444;
	sub.f64 	%fd447, %fd445, %fd446;
	st.shared.f64 	[%r9+48], %fd447;
	add.f64 	%fd448, %fd445, %fd446;
	st.shared.f64 	[%r9+16], %fd448;
	fma.rn.f64 	%fd449, %fd25, %fd96, 0d0000000000000000;
	fma.rn.f64 	%fd450, %fd26, %fd95, 0d0000000000000000;
	fma.rn.f64 	%fd451, %fd35, %fd104, %fd449;
	fma.rn.f64 	%fd452, %fd36, %fd103, %fd450;
	fma.rn.f64 	%fd453, %fd45, %fd112, %fd451;
	fma.rn.f64 	%fd454, %fd46, %fd111, %fd452;
	fma.rn.f64 	%fd455, %fd55, %fd120, %fd453;
	fma.rn.f64 	%fd456, %fd56, %fd119, %fd454;
	fma.rn.f64 	%fd457, %fd65, %fd128, %fd455;
	fma.rn.f64 	%fd458, %fd66, %fd127, %fd456;
	fma.rn.f64 	%fd459, %fd75, %fd406, %fd457;
	fma.rn.f64 	%fd460, %fd76, %fd406, %fd458;
	sub.f64 	%fd461, %fd459, %fd460;
	st.shared.f64 	[%r9+40], %fd461;
	add.f64 	%fd462, %fd459, %fd460;
	st.shared.f64 	[%r9+24], %fd462;
	fma.rn.f64 	%fd463, %fd27, %fd96, 0d0000000000000000;
	fma.rn.f64 	%fd464, %fd28, %fd95, 0d0000000000000000;
	fma.rn.f64 	%fd465, %fd37, %fd104, %fd463;
	fma.rn.f64 	%fd466, %fd38, %fd103, %fd464;
	fma.rn.f64 	%fd467, %fd47, %fd112, %fd465;
	fma.rn.f64 	%fd468, %fd48, %fd111, %fd466;
	fma.rn.f64 	%fd469, %fd57, %fd120, %fd467;
	fma.rn.f64 	%fd470, %fd58, %fd119, %fd468;
	fma.rn.f64 	%fd471, %fd67, %fd128, %fd469;
	fma.rn.f64 	%fd472, %fd68, %fd127, %fd470;
	fma.rn.f64 	%fd473, %fd77, %fd406, %fd471;
	fma.rn.f64 	%fd474, %fd78, %fd406, %fd472;
	add.f64 	%fd475, %fd473, %fd474;
	st.shared.f64 	[%r9+32], %fd475;
	add.s32 	%r11, %r110, 81;
	setp.lt.u32 	%p12, %r110, 40;
	mov.u32 	%r110, %r11;
	@%p12 bra 	$L__BB76_8;
$L__BB76_21:
	mov.u32 	%r111, %tid.x;
	setp.gt.u32 	%p13, %r111, 98;
	bar.sync 	0;
	@%p13 bra 	$L__BB76_24;
	mov.u32 	%r91, %tid.y;
	mov.u32 	%r92, _ZZ32massMatrixMultiplyRegisterKernelILi9ELi11ELi1EEviPKdS1_S1_S1_PdE6s_tmp1;
	mad.lo.s32 	%r93, %r91, 10648, %r92;
$L__BB76_23:
	cvt.u16.u32 	%rs23, %r111;
	mul.lo.s16 	%rs24, %rs23, 57;
	shr.u16 	%rs25, %rs24, 9;
	mul.lo.s16 	%rs26, %rs25, 9;
	sub.s16 	%rs27, %rs23, %rs26;
	mul.wide.u16 	%r94, %rs25, 968;
	add.s32 	%r95, %r93, %r94;
	and.b16  	%rs28, %rs27, 255;
	mul.wide.u16 	%r96, %rs28, 8;
	add.s32 	%r97, %r95, %r96;
	ld.shared.f64 	%fd476, [%r97];
	ld.shared.f64 	%fd477, [%r97+880];
	add.f64 	%fd478, %fd476, %fd477;
	sub.f64 	%fd479, %fd476, %fd477;
	ld.shared.f64 	%fd480, [%r97+88];
	ld.shared.f64 	%fd481, [%r97+792];
	add.f64 	%fd482, %fd480, %fd481;
	sub.f64 	%fd483, %fd480, %fd481;
	ld.shared.f64 	%fd484, [%r97+176];
	ld.shared.f64 	%fd485, [%r97+704];
	add.f64 	%fd486, %fd484, %fd485;
	sub.f64 	%fd487, %fd484, %fd485;
	ld.shared.f64 	%fd488, [%r97+264];
	ld.shared.f64 	%fd489, [%r97+616];
	add.f64 	%fd490, %fd488, %fd489;
	sub.f64 	%fd491, %fd488, %fd489;
	ld.shared.f64 	%fd492, [%r97+352];
	ld.shared.f64 	%fd493, [%r97+528];
	add.f64 	%fd494, %fd492, %fd493;
	sub.f64 	%fd495, %fd492, %fd493;
	ld.shared.f64 	%fd496, [%r97+440];
	add.f64 	%fd497, %fd496, %fd496;
	sub.f64 	%fd498, %fd496, %fd496;
	mul.f64 	%fd499, %fd497, 0d3FE0000000000000;
	fma.rn.f64 	%fd500, %fd19, %fd478, 0d0000000000000000;
	fma.rn.f64 	%fd501, %fd20, %fd479, 0d0000000000000000;
	fma.rn.f64 	%fd502, %fd29, %fd482, %fd500;
	fma.rn.f64 	%fd503, %fd30, %fd483, %fd501;
	fma.rn.f64 	%fd504, %fd39, %fd486, %fd502;
	fma.rn.f64 	%fd505, %fd40, %fd487, %fd503;
	fma.rn.f64 	%fd506, %fd49, %fd490, %fd504;
	fma.rn.f64 	%fd507, %fd50, %fd491, %fd505;
	fma.rn.f64 	%fd508, %fd59, %fd494, %fd506;
	fma.rn.f64 	%fd509, %fd60, %fd495, %fd507;
	fma.rn.f64 	%fd510, %fd69, %fd499, %fd508;
	fma.rn.f64 	%fd511, %fd70, %fd498, %fd509;
	sub.f64 	%fd512, %fd510, %fd511;
	st.shared.f64 	[%r97+704], %fd512;
	add.f64 	%fd513, %fd510, %fd511;
	st.shared.f64 	[%r97], %fd513;
	fma.rn.f64 	%fd514, %fd21, %fd478, 0d0000000000000000;
	fma.rn.f64 	%fd515, %fd22, %fd479, 0d0000000000000000;
	fma.rn.f64 	%fd516, %fd31, %fd482, %fd514;
	fma.rn.f64 	%fd517, %fd32, %fd483, %fd515;
	fma.rn.f64 	%fd518, %fd41, %fd486, %fd516;
	fma.rn.f64 	%fd519, %fd42, %fd487, %fd517;
	fma.rn.f64 	%fd520, %fd51, %fd490, %fd518;
	fma.rn.f64 	%fd521, %fd52, %fd491, %fd519;
	fma.rn.f64 	%fd522, %fd61, %fd494, %fd520;
	fma.rn.f64 	%fd523, %fd62, %fd495, %fd521;
	fma.rn.f64 	%fd524, %fd71, %fd499, %fd522;
	fma.rn.f64 	%fd525, %fd72, %fd498, %fd523;
	sub.f64 	%fd526, %fd524, %fd525;
	st.shared.f64 	[%r97+616], %fd526;
	add.f64 	%fd527, %fd524, %fd525;
	st.shared.f64 	[%r97+88], %fd527;
	fma.rn.f64 	%fd528, %fd23, %fd478, 0d0000000000000000;
	fma.rn.f64 	%fd529, %fd24, %fd479, 0d0000000000000000;
	fma.rn.f64 	%fd530, %fd33, %fd482, %fd528;
	fma.rn.f64 	%fd531, %fd34, %fd483, %fd529;
	fma.rn.f64 	%fd532, %fd43, %fd486, %fd530;
	fma.rn.f64 	%fd533, %fd44, %fd487, %fd531;
	fma.rn.f64 	%fd534, %fd53, %fd490, %fd532;
	fma.rn.f64 	%fd535, %fd54, %fd491, %fd533;
	fma.rn.f64 	%fd536, %fd63, %fd494, %fd534;
	fma.rn.f64 	%fd537, %fd64, %fd495, %fd535;
	fma.rn.f64 	%fd538, %fd73, %fd499, %fd536;
	fma.rn.f64 	%fd539, %fd74, %fd498, %fd537;
	sub.f64 	%fd540, %fd538, %fd539;
	st.shared.f64 	[%r97+528], %fd540;
	add.f64 	%fd541, %fd538, %fd539;
	st.shared.f64 	[%r97+176], %fd541;
	fma.rn.f64 	%fd542, %fd25, %fd478, 0d0000000000000000;
	fma.rn.f64 	%fd543, %fd26, %fd479, 0d0000000000000000;
	fma.rn.f64 	%fd544, %fd35, %fd482, %fd542;
	fma.rn.f64 	%fd545, %fd36, %fd483, %fd543;
	fma.rn.f64 	%fd546, %fd45, %fd486, %fd544;
	fma.rn.f64 	%fd547, %fd46, %fd487, %fd545;
	fma.rn.f64 	%fd548, %fd55, %fd490, %fd546;
	fma.rn.f64 	%fd549, %fd56, %fd491, %fd547;
	fma.rn.f64 	%fd550, %fd65, %fd494, %fd548;
	fma.rn.f64 	%fd551, %fd66, %fd495, %fd549;
	fma.rn.f64 	%fd552, %fd75, %fd499, %fd550;
	fma.rn.f64 	%fd553, %fd76, %fd498, %fd551;
	sub.f64 	%fd554, %fd552, %fd553;
	st.shared.f64 	[%r97+440], %fd554;
	add.f64 	%fd555, %fd552, %fd553;
	st.shared.f64 	[%r97+264], %fd555;
	fma.rn.f64 	%fd556, %fd27, %fd478, 0d0000000000000000;
	fma.rn.f64 	%fd557, %fd28, %fd479, 0d0000000000000000;
	fma.rn.f64 	%fd558, %fd37, %fd482, %fd556;
	fma.rn.f64 	%fd559, %fd38, %fd483, %fd557;
	fma.rn.f64 	%fd560, %fd47, %fd486, %fd558;
	fma.rn.f64 	%fd561, %fd48, %fd487, %fd559;
	fma.rn.f64 	%fd562, %fd57, %fd490, %fd560;
	fma.rn.f64 	%fd563, %fd58, %fd491, %fd561;
	fma.rn.f64 	%fd564, %fd67, %fd494, %fd562;
	fma.rn.f64 	%fd565, %fd68, %fd495, %fd563;
	fma.rn.f64 	%fd566, %fd77, %fd499, %fd564;
	fma.rn.f64 	%fd567, %fd78, %fd498, %fd565;
	add.f64 	%fd568, %fd566, %fd567;
	st.shared.f64 	[%r97+352], %fd568;
	add.s32 	%r14, %r111, 81;
	setp.lt.u32 	%p14, %r111, 18;
	mov.u32 	%r111, %r14;
	@%p14 bra 	$L__BB76_23;
$L__BB76_24:
	ld.param.u32 	%r108, [_Z32massMatrixMultiplyRegisterKernelILi9ELi11ELi1EEviPKdS1_S1_S1_Pd_param_0];
	mov.u32 	%r98, %ctaid.x;
	mov.u32 	%r99, %tid.y;
	add.s32 	%r15, %r98, %r99;
	setp.ge.s32 	%p15, %r15, %r108;
	bar.sync 	0;
	ld.shared.f64 	%fd569, [%r3];
	ld.shared.f64 	%fd570, [%r3+9680];
	add.f64 	%fd571, %fd569, %fd570;
	sub.f64 	%fd572, %fd569, %fd570;
	ld.shared.f64 	%fd573, [%r3+968];
	ld.shared.f64 	%fd574, [%r3+8712];
	add.f64 	%fd575, %fd573, %fd574;
	sub.f64 	%fd576, %fd573, %fd574;
	ld.shared.f64 	%fd577, [%r3+1936];
	ld.shared.f64 	%fd578, [%r3+7744];
	add.f64 	%fd579, %fd577, %fd578;
	sub.f64 	%fd580, %fd577, %fd578;
	ld.shared.f64 	%fd581, [%r3+2904];
	ld.shared.f64 	%fd582, [%r3+6776];
	add.f64 	%fd583, %fd581, %fd582;
	sub.f64 	%fd584, %fd581, %fd582;
	ld.shared.f64 	%fd585, [%r3+3872];
	ld.shared.f64 	%fd586, [%r3+5808];
	add.f64 	%fd587, %fd585, %fd586;
	sub.f64 	%fd588, %fd585, %fd586;
	ld.shared.f64 	%fd589, [%r3+4840];
	add.f64 	%fd590, %fd589, %fd589;
	sub.f64 	%fd591, %fd589, %fd589;
	mul.f64 	%fd592, %fd590, 0d3FE0000000000000;
	fma.rn.f64 	%fd593, %fd19, %fd571, 0d0000000000000000;
	fma.rn.f64 	%fd594, %fd20, %fd572, 0d0000000000000000;
	fma.rn.f64 	%fd595, %fd29, %fd575, %fd593;
	fma.rn.f64 	%fd596, %fd30, %fd576, %fd594;
	fma.rn.f64 	%fd597, %fd39, %fd579, %fd595;
	fma.rn.f64 	%fd598, %fd40, %fd580, %fd596;
	fma.rn.f64 	%fd599, %fd49, %fd583, %fd597;
	fma.rn.f64 	%fd600, %fd50, %fd584, %fd598;
	fma.rn.f64 	%fd601, %fd59, %fd587, %fd599;
	fma.rn.f64 	%fd602, %fd60, %fd588, %fd600;
	fma.rn.f64 	%fd133, %fd69, %fd592, %fd601;
	fma.rn.f64 	%fd134, %fd70, %fd591, %fd602;
	fma.rn.f64 	%fd603, %fd21, %fd571, 0d0000000000000000;
	fma.rn.f64 	%fd604, %fd22, %fd572, 0d0000000000000000;
	fma.rn.f64 	%fd605, %fd31, %fd575, %fd603;
	fma.rn.f64 	%fd606, %fd32, %fd576, %fd604;
	fma.rn.f64 	%fd607, %fd41, %fd579, %fd605;
	fma.rn.f64 	%fd608, %fd42, %fd580, %fd606;
	fma.rn.f64 	%fd609, %fd51, %fd583, %fd607;
	fma.rn.f64 	%fd610, %fd52, %fd584, %fd608;
	fma.rn.f64 	%fd611, %fd61, %fd587, %fd609;
	fma.rn.f64 	%fd612, %fd62, %fd588, %fd610;
	fma.rn.f64 	%fd135, %fd71, %fd592, %fd611;
	fma.rn.f64 	%fd136, %fd72, %fd591, %fd612;
	fma.rn.f64 	%fd613, %fd23, %fd571, 0d0000000000000000;
	fma.rn.f64 	%fd614, %fd24, %fd572, 0d0000000000000000;
	fma.rn.f64 	%fd615, %fd33, %fd575, %fd613;
	fma.rn.f64 	%fd616, %fd34, %fd576, %fd614;
	fma.rn.f64 	%fd617, %fd43, %fd579, %fd615;
	fma.rn.f64 	%fd618, %fd44, %fd580, %fd616;
	fma.rn.f64 	%fd619, %fd53, %fd583, %fd617;
	fma.rn.f64 	%fd620, %fd54, %fd584, %fd618;
	fma.rn.f64 	%fd621, %fd63, %fd587, %fd619;
	fma.rn.f64 	%fd622, %fd64, %fd588, %fd620;
	fma.rn.f64 	%fd137, %fd73, %fd592, %fd621;
	fma.rn.f64 	%fd138, %fd74, %fd591, %fd622;
	fma.rn.f64 	%fd623, %fd25, %fd571, 0d0000000000000000;
	fma.rn.f64 	%fd624, %fd26, %fd572, 0d0000000000000000;
	fma.rn.f64 	%fd625, %fd35, %fd575, %fd623;
	fma.rn.f64 	%fd626, %fd36, %fd576, %fd624;
	fma.rn.f64 	%fd627, %fd45, %fd579, %fd625;
	fma.rn.f64 	%fd628, %fd46, %fd580, %fd626;
	fma.rn.f64 	%fd629, %fd55, %fd583, %fd627;
	fma.rn.f64 	%fd630, %fd56, %fd584, %fd628;
	fma.rn.f64 	%fd631, %fd65, %fd587, %fd629;
	fma.rn.f64 	%fd632, %fd66, %fd588, %fd630;
	fma.rn.f64 	%fd139, %fd75, %fd592, %fd631;
	fma.rn.f64 	%fd140, %fd76, %fd591, %fd632;
	fma.rn.f64 	%fd633, %fd27, %fd571, 0d0000000000000000;
	fma.rn.f64 	%fd634, %fd28, %fd572, 0d0000000000000000;
	fma.rn.f64 	%fd635, %fd37, %fd575, %fd633;
	fma.rn.f64 	%fd636, %fd38, %fd576, %fd634;
	fma.rn.f64 	%fd637, %fd47, %fd579, %fd635;
	fma.rn.f64 	%fd638, %fd48, %fd580, %fd636;
	fma.rn.f64 	%fd639, %fd57, %fd583, %fd637;
	fma.rn.f64 	%fd640, %fd58, %fd584, %fd638;
	fma.rn.f64 	%fd641, %fd67, %fd587, %fd639;
	fma.rn.f64 	%fd642, %fd68, %fd588, %fd640;
	fma.rn.f64 	%fd643, %fd77, %fd592, %fd641;
	fma.rn.f64 	%fd644, %fd78, %fd591, %fd642;
	add.f64 	%fd141, %fd643, %fd644;
	@%p15 bra 	$L__BB76_26;
	ld.param.u64 	%rd41, [_Z32massMatrixMultiplyRegisterKernelILi9ELi11ELi1EEviPKdS1_S1_S1_Pd_param_5];
	mov.u32 	%r100, %tid.x;
	mad.lo.s32 	%r101, %r15, 729, %r100;
	cvta.to.global.u64 	%rd32, %rd41;
	mul.wide.s32 	%rd33, %r101, 8;
	add.s64 	%rd34, %rd32, %rd33;
	add.f64 	%fd645, %fd133, %fd134;
	st.global.f64 	[%rd34], %fd645;
	add.f64 	%fd646, %fd135, %fd136;
	st.global.f64 	[%rd34+648], %fd646;
	add.f64 	%fd647, %fd137, %fd138;
	st.global.f64 	[%rd34+1296], %fd647;
	add.f64 	%fd648, %fd139, %fd140;
	st.global.f64 	[%rd34+1944], %fd648;
	st.global.f64 	[%rd34+2592], %fd141;
	sub.f64 	%fd649, %fd139, %fd140;
	st.global.f64 	[%rd34+3240], %fd649;
	sub.f64 	%fd650, %fd137, %fd138;
	st.global.f64 	[%rd34+3888], %fd650;
	sub.f64 	%fd651, %fd135, %fd136;
	st.global.f64 	[%rd34+4536], %fd651;
	sub.f64 	%fd652, %fd133, %fd134;
	st.global.f64 	[%rd34+5184], %fd652;
$L__BB76_26:
	ret;

}
	// .globl	_Z32massMatrixMultiplyConstantKernelILi9ELi11ELi1EEviPKdS1_S1_S1_Pd
.visible .entry _Z32massMatrixMultiplyConstantKernelILi9ELi11ELi1EEviPKdS1_S1_S1_Pd(
	.param .u32 _Z32massMatrixMultiplyConstantKernelILi9ELi11ELi1EEviPKdS1_S1_S1_Pd_param_0,
	.param .u64 .ptr .align 1 _Z32massMatrixMultiplyConstantKernelILi9ELi11ELi1EEviPKdS1_S1_S1_Pd_param_1,
	.param .u64 .ptr .align 1 _Z32massMatrixMultiplyConstantKernelILi9ELi11ELi1EEviPKdS1_S1_S1_Pd_param_2,
	.param .u64 .ptr .align 1 _Z32massMatrixMultiplyConstantKernelILi9ELi11ELi1EEviPKdS1_S1_S1_Pd_param_3,
	.param .u64 .ptr .align 1 _Z32massMatrixMultiplyConstantKernelILi9ELi11ELi1EEviPKdS1_S1_S1_Pd_param_4,
	.param .u64 .ptr .align 1 _Z32massMatrixMultiplyConstantKernelILi9ELi11ELi1EEviPKdS1_S1_S1_Pd_param_5
)
{
	.reg .pred 	%p<15>;
	.reg .b16 	%rs<29>;
	.reg .b32 	%r<69>;
	.reg .b64 	%rd<35>;
	.reg .b64 	%fd<804>;
	// demoted variable
	.shared .align 8 .b8 _ZZ32massMatrixMultiplyConstantKernelILi9ELi11ELi1EEviPKdS1_S1_S1_PdE6s_tmp1[10648];
	ld.param.u32 	%r15, [_Z32massMatrixMultiplyConstantKernelILi9ELi11ELi1EEviPKdS1_S1_S1_Pd_param_0];
	ld.param.u64 	%rd2, [_Z32massMatrixMultiplyConstantKernelILi9ELi11ELi1EEviPKdS1_S1_S1_Pd_param_4];
	mov.u32 	%r66, %tid.x;
	mov.u32 	%r16, %tid.y;
	mov.u32 	%r17, %ctaid.x;
	add.s32 	%r2, %r17, %r16;
	setp.ge.s32 	%p1, %r2, %r15;
	@%p1 bra 	$L__BB77_2;
	cvta.to.global.u64 	%rd4, %rd2;
	mad.lo.s32 	%r18, %r2, 729, %r66;
	mul.wide.s32 	%rd5, %r18, 8;
	add.s64 	%rd6, %rd4, %rd5;
	ld.global.nc.f64 	%fd792, [%rd6];
	ld.global.nc.f64 	%fd791, [%rd6+648];
	ld.global.nc.f64 	%fd790, [%rd6+1296];
	ld.global.nc.f64 	%fd789, [%rd6+1944];
	ld.global.nc.f64 	%fd788, [%rd6+2592];
	ld.global.nc.f64 	%fd787, [%rd6+3240];
	ld.global.nc.f64 	%fd786, [%rd6+3888];
	ld.global.nc.f64 	%fd785, [%rd6+4536];
	ld.global.nc.f64 	%fd784, [%rd6+5184];
$L__BB77_2:
	cvt.u16.u32 	%rs1, %r66;
	bar.sync 	0;
	mul.hi.u16 	%rs2, %rs1, 7282;
	mul.lo.s16 	%rs3, %rs2, 9;
	sub.s16 	%rs4, %rs1, %rs3;
	add.f64 	%fd130, %fd792, %fd784;
	sub.f64 	%fd131, %fd792, %fd784;
	add.f64 	%fd132, %fd791, %fd785;
	sub.f64 	%fd133, %fd791, %fd785;
	add.f64 	%fd134, %fd790, %fd786;
	sub.f64 	%fd135, %fd790, %fd786;
	add.f64 	%fd136, %fd789, %fd787;
	sub.f64 	%fd137, %fd789, %fd787;
	add.f64 	%fd138, %fd788, %fd788;
	sub.f64 	%fd139, %fd788, %fd788;
	mul.f64 	%fd140, %fd138, 0d3FE0000000000000;
	mov.u32 	%r21, _ZZ32massMatrixMultiplyConstantKernelILi9ELi11ELi1EEviPKdS1_S1_S1_PdE6s_tmp1;
	mad.lo.s32 	%r22, %r16, 10648, %r21;
	mul.wide.u16 	%r23, %rs2, 88;
	add.s32 	%r24, %r22, %r23;
	mul.wide.u16 	%r25, %rs4, 8;
	add.s32 	%r3, %r24, %r25;
	ld.const.f64 	%fd141, [const_oddDofToQuad];
	fma.rn.f64 	%fd142, %fd141, %fd130, 0d0000000000000000;
	ld.const.f64 	%fd143, [const_evenDofToQuad];
	fma.rn.f64 	%fd144, %fd143, %fd131, 0d0000000000000000;
	ld.const.f64 	%fd19, [const_oddDofToQuad+8];
	fma.rn.f64 	%fd145, %fd19, %fd132, %fd142;
	ld.const.f64 	%fd20, [const_evenDofToQuad+8];
	fma.rn.f64 	%fd146, %fd20, %fd133, %fd144;
	ld.const.f64 	%fd21, [const_oddDofToQuad+16];
	fma.rn.f64 	%fd147, %fd21, %fd134, %fd145;
	ld.const.f64 	%fd22, [const_evenDofToQuad+16];
	fma.rn.f64 	%fd148, %fd22, %fd135, %fd146;
	ld.const.f64 	%fd149, [const_oddDofToQuad+24];
	fma.rn.f64 	%fd150, %fd149, %fd136, %fd147;
	ld.const.f64 	%fd151, [const_evenDofToQuad+24];
	fma.rn.f64 	%fd152, %fd151, %fd137, %fd148;
	ld.const.f64 	%fd23, [const_oddDofToQuad+32];
	fma.rn.f64 	%fd153, %fd23, %fd140, %fd150;
	ld.const.f64 	%fd24, [const_evenDofToQuad+32];
	fma.rn.f64 	%fd154, %fd24, %fd139, %fd152;
	sub.f64 	%fd155, %fd153, %fd154;
	st.shared.f64 	[%r3+9680], %fd155;
	add.f64 	%fd156, %fd154, %fd153;
	st.shared.f64 	[%r3], %fd156;
	ld.const.f64 	%fd25, [const_oddDofToQuad+40];
	fma.rn.f64 	%fd157, %fd25, %fd130, 0d0000000000000000;
	ld.const.f64 	%fd26, [const_evenDofToQuad+40];
	fma.rn.f64 	%fd158, %fd26, %fd131, 0d0000000000000000;
	ld.const.f64 	%fd27, [const_oddDofToQuad+48];
	fma.rn.f64 	%fd159, %fd27, %fd132, %fd157;
	ld.const.f64 	%fd160, [const_evenDofToQuad+48];
	fma.rn.f64 	%fd161, %fd160, %fd133, %fd158;
	ld.const.f64 	%fd28, [const_oddDofToQuad+56];
	fma.rn.f64 	%fd162, %fd28, %fd134, %fd159;
	ld.const.f64 	%fd29, [const_evenDofToQuad+56];
	fma.rn.f64 	%fd163, %fd29, %fd135, %fd161;
	ld.const.f64 	%fd30, [const_oddDofToQuad+64];
	fma.rn.f64 	%fd164, %fd30, %fd136, %fd162;
	ld.const.f64 	%fd31, [const_evenDofToQuad+64];
	fma.rn.f64 	%fd165, %fd31, %fd137, %fd163;
	ld.const.f64 	%fd32, [const_oddDofToQuad+72];
	fma.rn.f64 	%fd166, %fd32, %fd140, %fd164;
	ld.const.f64 	%fd33, [const_evenDofToQuad+72];
	fma.rn.f64 	%fd167, %fd33, %fd139, %fd165;
	sub.f64 	%fd168, %fd166, %fd167;
	st.shared.f64 	[%r3+8712], %fd168;
	add.f64 	%fd169, %fd167, %fd166;
	st.shared.f64 	[%r3+968], %fd169;
	ld.const.f64 	%fd170, [const_oddDofToQuad+80];
	fma.rn.f64 	%fd171, %fd170, %fd130, 0d0000000000000000;
	ld.const.f64 	%fd172, [const_evenDofToQuad+80];
	fma.rn.f64 	%fd173, %fd172, %fd131, 0d0000000000000000;
	ld.const.f64 	%fd174, [const_oddDofToQuad+88];
	fma.rn.f64 	%fd175, %fd174, %fd132, %fd171;
	ld.const.f64 	%fd176, [const_evenDofToQuad+88];
	fma.rn.f64 	%fd177, %fd176, %fd133, %fd173;
	ld.const.f64 	%fd34, [const_oddDofToQuad+96];
	fma.rn.f64 	%fd178, %fd34, %fd134, %fd175;
	ld.const.f64 	%fd35, [const_evenDofToQuad+96];
	fma.rn.f64 	%fd179, %fd35, %fd135, %fd177;
	ld.const.f64 	%fd180, [const_oddDofToQuad+104];
	fma.rn.f64 	%fd181, %fd180, %fd136, %fd178;
	ld.const.f64 	%fd36, [const_evenDofToQuad+104];
	fma.rn.f64 	%fd182, %fd36, %fd137, %fd179;
	ld.const.f64 	%fd183, [const_oddDofToQuad+112];
	fma.rn.f64 	%fd184, %fd183, %fd140, %fd181;
	ld.const.f64 	%fd37, [const_evenDofToQuad+112];
	fma.rn.f64 	%fd185, %fd37, %fd139, %fd182;
	sub.f64 	%fd186, %fd184, %fd185;
	st.shared.f64 	[%r3+7744], %fd186;
	add.f64 	%fd187, %fd185, %fd184;
	st.shared.f64 	[%r3+1936], %fd187;
	ld.const.f64 	%fd38, [const_oddDofToQuad+120];
	fma.rn.f64 	%fd188, %fd38, %fd130, 0d0000000000000000;
	ld.const.f64 	%fd39, [const_evenDofToQuad+120];
	fma.rn.f64 	%fd189, %fd39, %fd131, 0d0000000000000000;
	ld.const.f64 	%fd40, [const_oddDofToQuad+128];
	fma.rn.f64 	%fd190, %fd40, %fd132, %fd188;
	ld.const.f64 	%fd41, [const_evenDofToQuad+128];
	fma.rn.f64 	%fd191, %fd41, %fd133, %fd189;
	ld.const.f64 	%fd42, [const_oddDofToQuad+136];
	fma.rn.f64 	%fd192, %fd42, %fd134, %fd190;
	ld.const.f64 	%fd43, [const_evenDofToQuad+136];
	fma.rn.f64 	%fd193, %fd43, %fd135, %fd191;
	ld.const.f64 	%fd44, [const_oddDofToQuad+144];
	fma.rn.f64 	%fd194, %fd44, %fd136, %fd192;
	ld.const.f64 	%fd45, [const_evenDofToQuad+144];
	fma.rn.f64 	%fd195, %fd45, %fd137, %fd193;
	ld.const.f64 	%fd46, [const_oddDofToQuad+152];
	fma.rn.f64 	%fd196, %fd46, %fd140, %fd194;
	ld.const.f64 	%fd47, [const_evenDofToQuad+152];
	fma.rn.f64 	%fd197, %fd47, %fd139, %fd195;
	sub.f64 	%fd198, %fd196, %fd197;
	st.shared.f64 	[%r3+6776], %fd198;
	add.f64 	%fd199, %fd197, %fd196;
	st.shared.f64 	[%r3+2904], %fd199;
	ld.const.f64 	%fd48, [const_oddDofToQuad+160];
	fma.rn.f64 	%fd200, %fd48, %fd130, 0d0000000000000000;
	ld.const.f64 	%fd49, [const_evenDofToQuad+160];
	fma.rn.f64 	%fd201, %fd49, %fd131, 0d0000000000000000;
	ld.const.f64 	%fd202, [const_oddDofToQuad+168];
	fma.rn.f64 	%fd203, %fd202, %fd132, %fd200;
	ld.const.f64 	%fd50, [const_evenDofToQuad+168];
	fma.rn.f64 	%fd204, %fd50, %fd133, %fd201;
	ld.const.f64 	%fd51, [const_oddDofToQuad+176];
	fma.rn.f64 	%fd205, %fd51, %fd134, %fd203;
	ld.const.f64 	%fd52, [const_evenDofToQuad+176];
	fma.rn.f64 	%fd206, %fd52, %fd135, %fd204;
	ld.const.f64 	%fd53, [const_oddDofToQuad+184];
	fma.rn.f64 	%fd207, %fd53, %fd136, %fd205;
	ld.const.f64 	%fd54, [const_evenDofToQuad+184];
	fma.rn.f64 	%fd208, %fd54, %fd137, %fd206;
	ld.const.f64 	%fd209, [const_oddDofToQuad+192];
	fma.rn.f64 	%fd210, %fd209, %fd140, %fd207;
	ld.const.f64 	%fd211, [const_evenDofToQuad+192];
	fma.rn.f64 	%fd212, %fd211, %fd139, %fd208;
	sub.f64 	%fd213, %fd210, %fd212;
	st.shared.f64 	[%r3+5808], %fd213;
	add.f64 	%fd214, %fd212, %fd210;
	st.shared.f64 	[%r3+3872], %fd214;
	ld.const.f64 	%fd215, [const_oddDofToQuad+200];
	fma.rn.f64 	%fd216, %fd215, %fd130, 0d0000000000000000;
	ld.const.f64 	%fd217, [const_evenDofToQuad+200];
	fma.rn.f64 	%fd218, %fd217, %fd131, 0d0000000000000000;
	ld.const.f64 	%fd219, [const_oddDofToQuad+208];
	fma.rn.f64 	%fd220, %fd219, %fd132, %fd216;
	ld.const.f64 	%fd221, [const_evenDofToQuad+208];
	fma.rn.f64 	%fd222, %fd221, %fd133, %fd218;
	ld.const.f64 	%fd223, [const_oddDofToQuad+216];
	fma.rn.f64 	%fd224, %fd223, %fd134, %fd220;
	ld.const.f64 	%fd225, [const_evenDofToQuad+216];
	fma.rn.f64 	%fd226, %fd225, %fd135, %fd222;
	ld.const.f64 	%fd55, [const_oddDofToQuad+224];
	fma.rn.f64 	%fd227, %fd55, %fd136, %fd224;
	ld.const.f64 	%fd56, [const_evenDofToQuad+224];
	fma.rn.f64 	%fd228, %fd56, %fd137, %fd226;
	ld.const.f64 	%fd229, [const_oddDofToQuad+232];
	fma.rn.f64 	%fd230, %fd229, %fd140, %fd227;
	ld.const.f64 	%fd231, [const_evenDofToQuad+232];
	fma.rn.f64 	%fd232, %fd231, %fd139, %fd228;
	add.f64 	%fd233, %fd232, %fd230;
	st.shared.f64 	[%r3+4840], %fd233;
	bar.sync 	0;
	setp.gt.u32 	%p2, %r66, 98;
	@%p2 bra 	$L__BB77_5;
	ld.const.f64 	%fd254, [const_oddDofToQuad];
	ld.const.f64 	%fd256, [const_evenDofToQuad];
	ld.const.f64 	%fd262, [const_oddDofToQuad+24];
	ld.const.f64 	%fd264, [const_evenDofToQuad+24];
	ld.const.f64 	%fd273, [const_evenDofToQuad+48];
	ld.const.f64 	%fd283, [const_oddDofToQuad+80];
	ld.const.f64 	%fd285, [const_evenDofToQuad+80];
	ld.const.f64 	%fd287, [const_oddDofToQuad+88];
	ld.const.f64 	%fd289, [const_evenDofToQuad+88];
	ld.const.f64 	%fd293, [const_oddDofToQuad+104];
	ld.const.f64 	%fd296, [const_oddDofToQuad+112];
	ld.const.f64 	%fd315, [const_oddDofToQuad+168];
	ld.const.f64 	%fd322, [const_oddDofToQuad+192];
	ld.const.f64 	%fd324, [const_evenDofToQuad+192];
	ld.const.f64 	%fd328, [const_oddDofToQuad+200];
	ld.const.f64 	%fd330, [const_evenDofToQuad+200];
	ld.const.f64 	%fd332, [const_oddDofToQuad+208];
	ld.const.f64 	%fd334, [const_evenDofToQuad+208];
	ld.const.f64 	%fd336, [const_oddDofToQuad+216];
	ld.const.f64 	%fd338, [const_evenDofToQuad+216];
	ld.const.f64 	%fd342, [const_oddDofToQuad+232];
	ld.const.f64 	%fd344, [const_evenDofToQuad+232];
$L__BB77_4:
	cvt.u16.u32 	%rs5, %r66;
	mul.lo.s16 	%rs6, %rs5, 57;
	shr.u16 	%rs7, %rs6, 9;
	mul.lo.s16 	%rs8, %rs7, 9;
	sub.s16 	%rs9, %rs5, %rs8;
	mul.wide.u16 	%r29, %rs7, 968;
	add.s32 	%r30, %r22, %r29;
	and.b16  	%rs10, %rs9, 255;
	mul.wide.u16 	%r31, %rs10, 8;
	add.s32 	%r32, %r30, %r31;
	ld.shared.f64 	%fd234, [%r32];
	ld.shared.f64 	%fd235, [%r32+704];
	add.f64 	%fd236, %fd234, %fd235;
	sub.f64 	%fd237, %fd234, %fd235;
	ld.shared.f64 	%fd238, [%r32+88];
	ld.shared.f64 	%fd239, [%r32+616];
	add.f64 	%fd240, %fd238, %fd239;
	sub.f64 	%fd241, %fd238, %fd239;
	ld.shared.f64 	%fd242, [%r32+176];
	ld.shared.f64 	%fd243, [%r32+528];
	add.f64 	%fd244, %fd242, %fd243;
	sub.f64 	%fd245, %fd242, %fd243;
	ld.shared.f64 	%fd246, [%r32+264];
	ld.shared.f64 	%fd247, [%r32+440];
	add.f64 	%fd248, %fd246, %fd247;
	sub.f64 	%fd249, %fd246, %fd247;
	ld.shared.f64 	%fd250, [%r32+352];
	add.f64 	%fd251, %fd250, %fd250;
	sub.f64 	%fd252, %fd250, %fd250;
	mul.f64 	%fd253, %fd251, 0d3FE0000000000000;
	fma.rn.f64 	%fd255, %fd254, %fd236, 0d0000000000000000;
	fma.rn.f64 	%fd257, %fd256, %fd237, 0d0000000000000000;
	fma.rn.f64 	%fd258, %fd19, %fd240, %fd255;
	fma.rn.f64 	%fd259, %fd20, %fd241, %fd257;
	fma.rn.f64 	%fd260, %fd21, %fd244, %fd258;
	fma.rn.f64 	%fd261, %fd22, %fd245, %fd259;
	fma.rn.f64 	%fd263, %fd262, %fd248, %fd260;
	fma.rn.f64 	%fd265, %fd264, %fd249, %fd261;
	fma.rn.f64 	%fd266, %fd23, %fd253, %fd263;
	fma.rn.f64 	%fd267, %fd24, %fd252, %fd265;
	sub.f64 	%fd268, %fd266, %fd267;
	st.shared.f64 	[%r32+880], %fd268;
	add.f64 	%fd269, %fd267, %fd266;
	st.shared.f64 	[%r32], %fd269;
	fma.rn.f64 	%fd270, %fd25, %fd236, 0d0000000000000000;
	fma.rn.f64 	%fd271, %fd26, %fd237, 0d0000000000000000;
	fma.rn.f64 	%fd272, %fd27, %fd240, %fd270;
	fma.rn.f64 	%fd274, %fd273, %fd241, %fd271;
	fma.rn.f64 	%fd275, %fd28, %fd244, %fd272;
	fma.rn.f64 	%fd276, %fd29, %fd245, %fd274;
	fma.rn.f64 	%fd277, %fd30, %fd248, %fd275;
	fma.rn.f64 	%fd278, %fd31, %fd249, %fd276;
	fma.rn.f64 	%fd279, %fd32, %fd253, %fd277;
	fma.rn.f64 	%fd280, %fd33, %fd252, %fd278;
	sub.f64 	%fd281, %fd279, %fd280;
	st.shared.f64 	[%r32+792], %fd281;
	add.f64 	%fd282, %fd280, %fd279;
	st.shared.f64 	[%r32+88], %fd282;
	fma.rn.f64 	%fd284, %fd283, %fd236, 0d0000000000000000;
	fma.rn.f64 	%fd286, %fd285, %fd237, 0d0000000000000000;
	fma.rn.f64 	%fd288, %fd287, %fd240, %fd284;
	fma.rn.f64 	%fd290, %fd289, %fd241, %fd286;
	fma.rn.f64 	%fd291, %fd34, %fd244, %fd288;
	fma.rn.f64 	%fd292, %fd35, %fd245, %fd290;
	fma.rn.f64 	%fd294, %fd293, %fd248, %fd291;
	fma.rn.f64 	%fd295, %fd36, %fd249, %fd292;
	fma.rn.f64 	%fd297, %fd296, %fd253, %fd294;
	fma.rn.f64 	%fd298, %fd37, %fd252, %fd295;
	sub.f64 	%fd299, %fd297, %fd298;
	st.shared.f64 	[%r32+704], %fd299;
	add.f64 	%fd300, %fd298, %fd297;
	st.shared.f64 	[%r32+176], %fd300;
	fma.rn.f64 	%fd301, %fd38, %fd236, 0d0000000000000000;
	fma.rn.f64 	%fd302, %fd39, %fd237, 0d0000000000000000;
	fma.rn.f64 	%fd303, %fd40, %fd240, %fd301;
	fma.rn.f64 	%fd304, %fd41, %fd241, %fd302;
	fma.rn.f64 	%fd305, %fd42, %fd244, %fd303;
	fma.rn.f64 	%fd306, %fd43, %fd245, %fd304;
	fma.rn.f64 	%fd307, %fd44, %fd248, %fd305;
	fma.rn.f64 	%fd308, %fd45, %fd249, %fd306;
	fma.rn.f64 	%fd309, %fd46, %fd253, %fd307;
	fma.rn.f64 	%fd310, %fd47, %fd252, %fd308;
	sub.f64 	%fd311, %fd309, %fd310;
	st.shared.f64 	[%r32+616], %fd311;
	add.f64 	%fd312, %fd310, %fd309;
	st.shared.f64 	[%r32+264], %fd312;
	fma.rn.f64 	%fd313, %fd48, %fd236, 0d0000000000000000;
	fma.rn.f64 	%fd314, %fd49, %fd237, 0d0000000000000000;
	fma.rn.f64 	%fd316, %fd315, %fd240, %fd313;
	fma.rn.f64 	%fd317, %fd50, %fd241, %fd314;
	fma.rn.f64 	%fd318, %fd51, %fd244, %fd316;
	fma.rn.f64 	%fd319, %fd52, %fd245, %fd317;
	fma.rn.f64 	%fd320, %fd53, %fd248, %fd318;
	fma.rn.f64 	%fd321, %fd54, %fd249, %fd319;
	fma.rn.f64 	%fd323, %fd322, %fd253, %fd320;
	fma.rn.f64 	%fd325, %fd324, %fd252, %fd321;
	sub.f64 	%fd326, %fd323, %fd325;
	st.shared.f64 	[%r32+528], %fd326;
	add.f64 	%fd327, %fd325, %fd323;
	st.shared.f64 	[%r32+352], %fd327;
	fma.rn.f64 	%fd329, %fd328, %fd236, 0d0000000000000000;
	fma.rn.f64 	%fd331, %fd330, %fd237, 0d0000000000000000;
	fma.rn.f64 	%fd333, %fd332, %fd240, %fd329;
	fma.rn.f64 	%fd335, %fd334, %fd241, %fd331;
	fma.rn.f64 	%fd337, %fd336, %fd244, %fd333;
	fma.rn.f64 	%fd339, %fd338, %fd245, %fd335;
	fma.rn.f64 	%fd340, %fd55, %fd248, %fd337;
	fma.rn.f64 	%fd341, %fd56, %fd249, %fd339;
	fma.rn.f64 	%fd343, %fd342, %fd253, %fd340;
	fma.rn.f64 	%fd345, %fd344, %fd252, %fd341;
	add.f64 	%fd346, %fd345, %fd343;
	st.shared.f64 	[%r32+440], %fd346;
	add.s32 	%r6, %r66, 81;
	setp.lt.u32 	%p3, %r66, 18;
	mov.u32 	%r66, %r6;
	@%p3 bra 	$L__BB77_4;
$L__BB77_5:
	bar.sync 	0;
	mov.u32 	%r67, %tid.x;
	setp.gt.u32 	%p4, %r67, 120;
	@%p4 bra 	$L__BB77_20;
	mov.u32 	%r34, %tid.y;
	mov.u32 	%r35, _ZZ32massMatrixMultiplyConstantKernelILi9ELi11ELi1EEviPKdS1_S1_S1_PdE6s_tmp1;
	mad.lo.s32 	%r36, %r34, 10648, %r35;
	ld.const.f64 	%fd358, [const_oddDofToQuad];
	ld.const.f64 	%fd360, [const_evenDofToQuad];
	ld.const.f64 	%fd365, [const_evenDofToQuad+16];
	ld.const.f64 	%fd367, [const_oddDofToQuad+24];
	ld.const.f64 	%fd369, [const_evenDofToQuad+24];
	ld.const.f64 	%fd379, [const_evenDofToQuad+48];
	ld.const.f64 	%fd385, [const_oddDofToQuad+72];
	ld.const.f64 	%fd386, [const_evenDofToQuad+72];
	ld.const.f64 	%fd392, [const_oddDofToQuad+80];
	ld.const.f64 	%fd394, [const_evenDofToQuad+80];
	ld.const.f64 	%fd396, [const_oddDofToQuad+88];
	ld.const.f64 	%fd398, [const_evenDofToQuad+88];
	ld.const.f64 	%fd402, [const_oddDofToQuad+104];
	ld.const.f64 	%fd405, [const_oddDofToQuad+112];
	ld.const.f64 	%fd426, [const_oddDofToQuad+168];
	ld.const.f64 	%fd429, [const_oddDofToQuad+176];
	ld.const.f64 	%fd431, [const_evenDofToQuad+176];
	ld.const.f64 	%fd433, [const_oddDofToQuad+184];
	ld.const.f64 	%fd435, [const_evenDofToQuad+184];
	ld.const.f64 	%fd437, [const_oddDofToQuad+192];
	ld.const.f64 	%fd438, [const_evenDofToQuad+192];
	ld.const.f64 	%fd444, [const_oddDofToQuad+200];
	ld.const.f64 	%fd446, [const_evenDofToQuad+200];
	ld.const.f64 	%fd448, [const_oddDofToQuad+208];
	ld.const.f64 	%fd450, [const_evenDofToQuad+208];
	ld.const.f64 	%fd452, [const_oddDofToQuad+216];
	ld.const.f64 	%fd454, [const_evenDofToQuad+216];
	ld.const.f64 	%fd107, [const_evenDofToQuad+224];
	ld.const.f64 	%fd108, [const_oddDofToQuad+232];
	ld.const.f64 	%fd110, [const_evenDofToQuad+232];
$L__BB77_7:
	ld.param.u32 	%r59, [_Z32massMatrixMultiplyConstantKernelILi9ELi11ELi1EEviPKdS1_S1_S1_Pd_param_0];
	setp.ge.s32 	%p5, %r2, %r59;
	cvt.u16.u32 	%rs11, %r67;
	mul.lo.s16 	%rs12, %rs11, 117;
	shr.u16 	%rs13, %rs12, 8;
	sub.s16 	%rs14, %rs11, %rs13;
	and.b16  	%rs15, %rs14, 254;
	shr.u16 	%rs16, %rs15, 1;
	add.s16 	%rs17, %rs16, %rs13;
	and.b16  	%rs18, %rs17, 248;
	shr.u16 	%rs19, %rs18, 3;
	mul.lo.s16 	%rs20, %rs19, 11;
	sub.s16 	%rs21, %rs11, %rs20;
	mul.wide.u16 	%r37, %rs19, 968;
	add.s32 	%r38, %r36, %r37;
	and.b16  	%rs22, %rs21, 255;
	mul.wide.u16 	%r39, %rs22, 88;
	add.s32 	%r9, %r38, %r39;
	ld.shared.f64 	%fd348, [%r9];
	ld.shared.f64 	%fd349, [%r9+64];
	add.f64 	%fd57, %fd348, %fd349;
	sub.f64 	%fd58, %fd348, %fd349;
	ld.shared.f64 	%fd350, [%r9+8];
	ld.shared.f64 	%fd351, [%r9+56];
	add.f64 	%fd59, %fd350, %fd351;
	sub.f64 	%fd60, %fd350, %fd351;
	ld.shared.f64 	%fd352, [%r9+16];
	ld.shared.f64 	%fd353, [%r9+48];
	add.f64 	%fd61, %fd352, %fd353;
	sub.f64 	%fd62, %fd352, %fd353;
	ld.shared.f64 	%fd354, [%r9+24];
	ld.shared.f64 	%fd355, [%r9+40];
	add.f64 	%fd63, %fd354, %fd355;
	sub.f64 	%fd64, %fd354, %fd355;
	ld.shared.f64 	%fd356, [%r9+32];
	add.f64 	%fd357, %fd356, %fd356;
	sub.f64 	%fd65, %fd356, %fd356;
	mul.f64 	%fd66, %fd357, 0d3FE0000000000000;
	mov.b32 	%r40, {%rs22, %rs19};
	mov.b32 	%r41, 0;
	mov.b32 	%r42, 30987;
	dp2a.lo.u32.u32 	%r10, %r40, %r42, %r41;
	fma.rn.f64 	%fd359, %fd358, %fd57, 0d0000000000000000;
	fma.rn.f64 	%fd361, %fd360, %fd58, 0d0000000000000000;
	fma.rn.f64 	%fd362, %fd19, %fd59, %fd359;
	fma.rn.f64 	%fd363, %fd20, %fd60, %fd361;
	fma.rn.f64 	%fd364, %fd21, %fd61, %fd362;
	fma.rn.f64 	%fd366, %fd365, %fd62, %fd363;
	fma.rn.f64 	%fd368, %fd367, %fd63, %fd364;
	fma.rn.f64 	%fd370, %fd369, %fd64, %fd366;
	fma.rn.f64 	%fd67, %fd23, %fd66, %fd368;
	fma.rn.f64 	%fd68, %fd24, %fd65, %fd370;
	mov.f64 	%fd793, 0d0000000000000000;
	mov.f64 	%fd794, %fd793;
	@%p5 bra 	$L__BB77_9;
	ld.param.u64 	%rd28, [_Z32massMatrixMultiplyConstantKernelILi9ELi11ELi1EEviPKdS1_S1_S1_Pd_param_1];
	cvta.to.global.u64 	%rd7, %rd28;
	mad.lo.s32 	%r43, %r2, 1331, %r10;
	mul.wide.s32 	%rd8, %r43, 8;
	add.s64 	%rd9, %rd7, %rd8;
	ld.global.nc.f64 	%fd793, [%rd9];
	ld.global.nc.f64 	%fd794, [%rd9+80];
$L__BB77_9:
	ld.param.u32 	%r60, [_Z32massMatrixMultiplyConstantKernelILi9ELi11ELi1EEviPKdS1_S1_S1_Pd_param_0];
	setp.ge.s32 	%p6, %r2, %r60;
	add.f64 	%fd372, %fd67, %fd68;
	sub.f64 	%fd373, %fd67, %fd68;
	mul.f64 	%fd374, %fd372, %fd793;
	mul.f64 	%fd375, %fd373, %fd794;
	sub.f64 	%fd73, %fd374, %fd375;
	add.f64 	%fd74, %fd374, %fd375;
	fma.rn.f64 	%fd376, %fd25, %fd57, 0d0000000000000000;
	fma.rn.f64 	%fd377, %fd26, %fd58, 0d0000000000000000;
	fma.rn.f64 	%fd378, %fd27, %fd59, %fd376;
	fma.rn.f64 	%fd380, %fd379, %fd60, %fd377;
	fma.rn.f64 	%fd381, %fd28, %fd61, %fd378;
	fma.rn.f64 	%fd382, %fd29, %fd62, %fd380;
	fma.rn.f64 	%fd383, %fd30, %fd63, %fd381;
	fma.rn.f64 	%fd384, %fd31, %fd64, %fd382;
	fma.rn.f64 	%fd75, %fd385, %fd66, %fd383;
	fma.rn.f64 	%fd76, %fd386, %fd65, %fd384;
	mov.f64 	%fd795, 0d0000000000000000;
	mov.f64 	%fd796, %fd795;
	@%p6 bra 	$L__BB77_11;
	ld.param.u64 	%rd29, [_Z32massMatrixMultiplyConstantKernelILi9ELi11ELi1EEviPKdS1_S1_S1_Pd_param_1];
	cvta.to.global.u64 	%rd10, %rd29;
	mad.lo.s32 	%r44, %r2, 1331, %r10;
	mul.wide.s32 	%rd11, %r44, 8;
	add.s64 	%rd12, %rd10, %rd11;
	ld.global.nc.f64 	%fd795, [%rd12+8];
	ld.global.nc.f64 	%fd796, [%rd12+72];
$L__BB77_11:
	ld.param.u32 	%r61, [_Z32massMatrixMultiplyConstantKernelILi9ELi11ELi1EEviPKdS1_S1_S1_Pd_param_0];
	setp.ge.s32 	%p7, %r2, %r61;
	add.f64 	%fd388, %fd75, %fd76;
	sub.f64 	%fd389, %fd75, %fd76;
	mul.f64 	%fd390, %fd388, %fd795;
	mul.f64 	%fd391, %fd389, %fd796;
	sub.f64 	%fd81, %fd390, %fd391;
	add.f64 	%fd82, %fd390, %fd391;
	fma.rn.f64 	%fd393, %fd392, %fd57, 0d0000000000000000;
	fma.rn.f64 	%fd395, %fd394, %fd58, 0d0000000000000000;
	fma.rn.f64 	%fd397, %fd396, %fd59, %fd393;
	fma.rn.f64 	%fd399, %fd398, %fd60, %fd395;
	fma.rn.f64 	%fd400, %fd34, %fd61, %fd397;
	fma.rn.f64 	%fd401, %fd35, %fd62, %fd399;
	fma.rn.f64 	%fd403, %fd402, %fd63, %fd400;
	fma.rn.f64 	%fd404, %fd36, %fd64, %fd401;
	fma.rn.f64 	%fd83, %fd405, %fd66, %fd403;
	fma.rn.f64 	%fd84, %fd37, %fd65, %fd404;
	mov.f64 	%fd797, 0d0000000000000000;
	mov.f64 	%fd798, %fd797;
	@%p7 bra 	$L__BB77_13;
	ld.param.u64 	%rd30, [_Z32massMatrixMultiplyConstantKernelILi9ELi11ELi1EEviPKdS1_S1_S1_Pd_param_1];
	cvta.to.global.u64 	%rd13, %rd30;
	mad.lo.s32 	%r45, %r2, 1331, %r10;
	mul.wide.s32 	%rd14, %r45, 8;
	add.s64 	%rd15, %rd13, %rd14;
	ld.global.nc.f64 	%fd797, [%rd15+16];
	ld.global.nc.f64 	%fd798, [%rd15+64];
$L__BB77_13:
	ld.param.u32 	%r62, [_Z32massMatrixMultiplyConstantKernelILi9ELi11ELi1EEviPKdS1_S1_S1_Pd_param_0];
	setp.ge.s32 	%p8, %r2, %r62;
	add.f64 	%fd407, %fd83, %fd84;
	sub.f64 	%fd408, %fd83, %fd84;
	mul.f64 	%fd409, %fd407, %fd797;
	mul.f64 	%fd410, %fd408, %fd798;
	sub.f64 	%fd89, %fd409, %fd410;
	add.f64 	%fd90, %fd409, %fd410;
	fma.rn.f64 	%fd411, %fd38, %fd57, 0d0000000000000000;
	fma.rn.f64 	%fd412, %fd39, %fd58, 0d0000000000000000;
	fma.rn.f64 	%fd413, %fd40, %fd59, %fd411;
	fma.rn.f64 	%fd414, %fd41, %fd60, %fd412;
	fma.rn.f64 	%fd415, %fd42, %fd61, %fd413;
	fma.rn.f64 	%fd416, %fd43, %fd62, %fd414;
	fma.rn.f64 	%fd417, %fd44, %fd63, %fd415;
	fma.rn.f64 	%fd418, %fd45, %fd64, %fd416;
	fma.rn.f64 	%fd91, %fd46, %fd66, %fd417;
	fma.rn.f64 	%fd92, %fd47, %fd65, %fd418;
	mov.f64 	%fd799, 0d0000000000000000;
	mov.f64 	%fd800, %fd799;
	@%p8 bra 	$L__BB77_15;
	ld.param.u64 	%rd31, [_Z32massMatrixMultiplyConstantKernelILi9ELi11ELi1EEviPKdS1_S1_S1_Pd_param_1];
	cvta.to.global.u64 	%rd16, %rd31;
	mad.lo.s32 	%r46, %r2, 1331, %r10;
	mul.wide.s32 	%rd17, %r46, 8;
	add.s64 	%rd18, %rd16, %rd17;
	ld.global.nc.f64 	%fd799, [%rd18+24];
	ld.global.nc.f64 	%fd800, [%rd18+56];
$L__BB77_15:
	ld.param.u32 	%r63, [_Z32massMatrixMultiplyConstantKernelILi9ELi11ELi1EEviPKdS1_S1_S1_Pd_param_0];
	setp.ge.s32 	%p9, %r2, %r63;
	add.f64 	%fd420, %fd91, %fd92;
	sub.f64 	%fd421, %fd91, %fd92;
	mul.f64 	%fd422, %fd420, %fd799;
	mul.f64 	%fd423, %fd421, %fd800;
	sub.f64 	%fd97, %fd422, %fd423;
	add.f64 	%fd98, %fd422, %fd423;
	fma.rn.f64 	%fd424, %fd48, %fd57, 0d0000000000000000;
	fma.rn.f64 	%fd425, %fd49, %fd58, 0d0000000000000000;
	fma.rn.f64 	%fd427, %fd426, %fd59, %fd424;
	fma.rn.f64 	%fd428, %fd50, %fd60, %fd425;
	fma.rn.f64 	%fd430, %fd429, %fd61, %fd427;
	fma.rn.f64 	%fd432, %fd431, %fd62, %fd428;
	fma.rn.f64 	%fd434, %fd433, %fd63, %fd430;
	fma.rn.f64 	%fd436, %fd435, %fd64, %fd432;
	fma.rn.f64 	%fd99, %fd437, %fd66, %fd434;
	fma.rn.f64 	%fd100, %fd438, %fd65, %fd436;
	mov.f64 	%fd801, 0d0000000000000000;
	mov.f64 	%fd802, %fd801;
	@%p9 bra 	$L__BB77_17;
	ld.param.u64 	%rd32, [_Z32massMatrixMultiplyConstantKernelILi9ELi11ELi1EEviPKdS1_S1_S1_Pd_param_1];
	cvta.to.global.u64 	%rd19, %rd32;
	mad.lo.s32 	%r47, %r2, 1331, %r10;
	mul.wide.s32 	%rd20, %r47, 8;
	add.s64 	%rd21, %rd19, %rd20;
	ld.global.nc.f64 	%fd801, [%rd21+32];
	ld.global.nc.f64 	%fd802, [%rd21+48];
$L__BB77_17:
	ld.param.u32 	%r64, [_Z32massMatrixMultiplyConstantKernelILi9ELi11ELi1EEviPKdS1_S1_S1_Pd_param_0];
	setp.ge.s32 	%p10, %r2, %r64;
	add.f64 	%fd440, %fd99, %fd100;
	sub.f64 	%fd441, %fd99, %fd100;
	mul.f64 	%fd442, %fd440, %fd801;
	mul.f64 	%fd443, %fd441, %fd802;
	sub.f64 	%fd105, %fd442, %fd443;
	add.f64 	%fd106, %fd442, %fd443;
	fma.rn.f64 	%fd445, %fd444, %fd57, 0d0000000000000000;
	fma.rn.f64 	%fd447, %fd446, %fd58, 0d0000000000000000;
	fma.rn.f64 	%fd449, %fd448, %fd59, %fd445;
	fma.rn.f64 	%fd451, %fd450, %fd60, %fd447;
	fma.rn.f64 	%fd453, %fd452, %fd61, %fd449;
	fma.rn.f64 	%fd455, %fd454, %fd62, %fd451;
	fma.rn.f64 	%fd456, %fd55, %fd63, %fd453;
	fma.rn.f64 	%fd457, %fd107, %fd64, %fd455;
	fma.rn.f64 	%fd109, %fd108, %fd66, %fd456;
	fma.rn.f64 	%fd111, %fd110, %fd65, %fd457;
	mov.f64 	%fd803, 0d0000000000000000;
	@%p10 bra 	$L__BB77_19;
	ld.param.u64 	%rd33, [_Z32massMatrixMultiplyConstantKernelILi9ELi11ELi1EEviPKdS1_S1_S1_Pd_param_1];
	cvta.to.global.u64 	%rd22, %rd33;
	mad.lo.s32 	%r48, %r2, 1331, %r10;
	mul.wide.s32 	%rd23, %r48, 8;
	add.s64 	%rd24, %rd22, %rd23;
	ld.global.nc.f64 	%fd803, [%rd24+40];
$L__BB77_19:
	add.f64 	%fd458, %fd109, %fd111;
	sub.f64 	%fd459, %fd109, %fd111;
	mul.f64 	%fd460, %fd459, %fd803;
	fma.rn.f64 	%fd461, %fd458, %fd803, %fd460;
	mul.f64 	%fd462, %fd461, 0d3FE0000000000000;
	fma.rn.f64 	%fd464, %fd358, %fd74, 0d0000000000000000;
	fma.rn.f64 	%fd466, %fd360, %fd73, 0d0000000000000000;
	fma.rn.f64 	%fd467, %fd25, %fd82, %fd464;
	fma.rn.f64 	%fd468, %fd26, %fd81, %fd466;
	fma.rn.f64 	%fd470, %fd392, %fd90, %fd467;
	fma.rn.f64 	%fd472, %fd394, %fd89, %fd468;
	fma.rn.f64 	%fd473, %fd38, %fd98, %fd470;
	fma.rn.f64 	%fd474, %fd39, %fd97, %fd472;
	fma.rn.f64 	%fd475, %fd48, %fd106, %fd473;
	fma.rn.f64 	%fd476, %fd49, %fd105, %fd474;
	fma.rn.f64 	%fd478, %fd444, %fd462, %fd475;
	fma.rn.f64 	%fd480, %fd446, %fd462, %fd476;
	sub.f64 	%fd481, %fd478, %fd480;
	st.shared.f64 	[%r9+64], %fd481;
	add.f64 	%fd482, %fd478, %fd480;
	st.shared.f64 	[%r9], %fd482;
	fma.rn.f64 	%fd483, %fd19, %fd74, 0d0000000000000000;
	fma.rn.f64 	%fd484, %fd20, %fd73, 0d0000000000000000;
	fma.rn.f64 	%fd485, %fd27, %fd82, %fd483;
	fma.rn.f64 	%fd487, %fd379, %fd81, %fd484;
	fma.rn.f64 	%fd489, %fd396, %fd90, %fd485;
	fma.rn.f64 	%fd491, %fd398, %fd89, %fd487;
	fma.rn.f64 	%fd492, %fd40, %fd98, %fd489;
	fma.rn.f64 	%fd493, %fd41, %fd97, %fd491;
	fma.rn.f64 	%fd495, %fd426, %fd106, %fd492;
	fma.rn.f64 	%fd496, %fd50, %fd105, %fd493;
	fma.rn.f64 	%fd498, %fd448, %fd462, %fd495;
	fma.rn.f64 	%fd500, %fd450, %fd462, %fd496;
	sub.f64 	%fd501, %fd498, %fd500;
	st.shared.f64 	[%r9+56], %fd501;
	add.f64 	%fd502, %fd498, %fd500;
	st.shared.f64 	[%r9+8], %fd502;
	fma.rn.f64 	%fd503, %fd21, %fd74, 0d0000000000000000;
	fma.rn.f64 	%fd505, %fd365, %fd73, 0d0000000000000000;
	fma.rn.f64 	%fd506, %fd28, %fd82, %fd503;
	fma.rn.f64 	%fd507, %fd29, %fd81, %fd505;
	fma.rn.f64 	%fd508, %fd34, %fd90, %fd506;
	fma.rn.f64 	%fd509, %fd35, %fd89, %fd507;
	fma.rn.f64 	%fd510, %fd42, %fd98, %fd508;
	fma.rn.f64 	%fd511, %fd43, %fd97, %fd509;
	fma.rn.f64 	%fd513, %fd429, %fd106, %fd510;
	fma.rn.f64 	%fd515, %fd431, %fd105, %fd511;
	fma.rn.f64 	%fd517, %fd452, %fd462, %fd513;
	fma.rn.f64 	%fd519, %fd454, %fd462, %fd515;
	sub.f64 	%fd520, %fd517, %fd519;
	st.shared.f64 	[%r9+48], %fd520;
	add.f64 	%fd521, %fd517, %fd519;
	st.shared.f64 	[%r9+16], %fd521;
	fma.rn.f64 	%fd523, %fd367, %fd74, 0d0000000000000000;
	fma.rn.f64 	%fd525, %fd369, %fd73, 0d0000000000000000;
	fma.rn.f64 	%fd526, %fd30, %fd82, %fd523;
	fma.rn.f64 	%fd527, %fd31, %fd81, %fd525;
	fma.rn.f64 	%fd529, %fd402, %fd90, %fd526;
	fma.rn.f64 	%fd530, %fd36, %fd89, %fd527;
	fma.rn.f64 	%fd531, %fd44, %fd98, %fd529;
	fma.rn.f64 	%fd532, %fd45, %fd97, %fd530;
	fma.rn.f64 	%fd534, %fd433, %fd106, %fd531;
	fma.rn.f64 	%fd536, %fd435, %fd105, %fd532;
	fma.rn.f64 	%fd537, %fd55, %fd462, %fd534;
	fma.rn.f64 	%fd538, %fd107, %fd462, %fd536;
	sub.f64 	%fd539, %fd537, %fd538;
	st.shared.f64 	[%r9+40], %fd539;
	add.f64 	%fd540, %fd537, %fd538;
	st.shared.f64 	[%r9+24], %fd540;
	fma.rn.f64 	%fd541, %fd23, %fd74, 0d0000000000000000;
	fma.rn.f64 	%fd542, %fd24, %fd73, 0d0000000000000000;
	fma.rn.f64 	%fd544, %fd385, %fd82, %fd541;
	fma.rn.f64 	%fd546, %fd386, %fd81, %fd542;
	fma.rn.f64 	%fd548, %fd405, %fd90, %fd544;
	fma.rn.f64 	%fd549, %fd37, %fd89, %fd546;
	fma.rn.f64 	%fd550, %fd46, %fd98, %fd548;
	fma.rn.f64 	%fd551, %fd47, %fd97, %fd549;
	fma.rn.f64 	%fd553, %fd437, %fd106, %fd550;
	fma.rn.f64 	%fd555, %fd438, %fd105, %fd551;
	fma.rn.f64 	%fd556, %fd108, %fd462, %fd553;
	fma.rn.f64 	%fd557, %fd110, %fd462, %fd555;
	add.f64 	%fd558, %fd556, %fd557;
	st.shared.f64 	[%r9+32], %fd558;
	add.s32 	%r11, %r67, 81;
	setp.lt.u32 	%p11, %r67, 40;
	mov.u32 	%r67, %r11;
	@%p11 bra 	$L__BB77_7;
$L__BB77_20:
	ld.const.f64 	%fd114, [const_oddDofToQuad+176];
	ld.const.f64 	%fd115, [const_evenDofToQuad+176];
	ld.const.f64 	%fd116, [const_oddDofToQuad+72];
	ld.const.f64 	%fd117, [const_oddDofToQuad+184];
	ld.const.f64 	%fd118, [const_evenDofToQuad+184];
	ld.const.f64 	%fd119, [const_evenDofToQuad+72];
	mov.u32 	%r68, %tid.x;
	setp.gt.u32 	%p12, %r68, 98;
	bar.sync 	0;
	@%p12 bra 	$L__BB77_23;
	mov.u32 	%r50, %tid.y;
	mov.u32 	%r51, _ZZ32massMatrixMultiplyConstantKernelILi9ELi11ELi1EEviPKdS1_S1_S1_PdE6s_tmp1;
	mad.lo.s32 	%r52, %r50, 10648, %r51;
	ld.const.f64 	%fd583, [const_oddDofToQuad];
	ld.const.f64 	%fd585, [const_evenDofToQuad];
	ld.const.f64 	%fd589, [const_oddDofToQuad+80];
	ld.const.f64 	%fd591, [const_evenDofToQuad+80];
	ld.const.f64 	%fd597, [const_oddDofToQuad+200];
	ld.const.f64 	%fd599, [const_evenDofToQuad+200];
	ld.const.f64 	%fd606, [const_evenDofToQuad+48];
	ld.const.f64 	%fd608, [const_oddDofToQuad+88];
	ld.const.f64 	%fd610, [const_evenDofToQuad+88];
	ld.const.f64 	%fd614, [const_oddDofToQuad+168];
	ld.const.f64 	%fd617, [const_oddDofToQuad+208];
	ld.const.f64 	%fd619, [const_evenDofToQuad+208];
	ld.const.f64 	%fd624, [const_evenDofToQuad+16];
	ld.const.f64 	%fd634, [const_oddDofToQuad+216];
	ld.const.f64 	%fd636, [const_evenDofToQuad+216];
	ld.const.f64 	%fd640, [const_oddDofToQuad+24];
	ld.const.f64 	%fd642, [const_evenDofToQuad+24];
	ld.const.f64 	%fd646, [const_oddDofToQuad+104];
	ld.const.f64 	%fd654, [const_evenDofToQuad+224];
	ld.const.f64 	%fd662, [const_oddDofToQuad+112];
	ld.const.f64 	%fd667, [const_oddDofToQuad+192];
	ld.const.f64 	%fd669, [const_evenDofToQuad+192];
	ld.const.f64 	%fd671, [const_oddDofToQuad+232];
	ld.const.f64 	%fd673, [const_evenDofToQuad+232];
$L__BB77_22:
	cvt.u16.u32 	%rs23, %r68;
	mul.lo.s16 	%rs24, %rs23, 57;
	shr.u16 	%rs25, %rs24, 9;
	mul.lo.s16 	%rs26, %rs25, 9;
	sub.s16 	%rs27, %rs23, %rs26;
	mul.wide.u16 	%r53, %rs25, 968;
	add.s32 	%r54, %r52, %r53;
	and.b16  	%rs28, %rs27, 255;
	mul.wide.u16 	%r55, %rs28, 8;
	add.s32 	%r56, %r54, %r55;
	ld.shared.f64 	%fd559, [%r56];
	ld.shared.f64 	%fd560, [%r56+880];
	add.f64 	%fd561, %fd559, %fd560;
	sub.f64 	%fd562, %fd559, %fd560;
	ld.shared.f64 	%fd563, [%r56+88];
	ld.shared.f64 	%fd564, [%r56+792];
	add.f64 	%fd565, %fd563, %fd564;
	sub.f64 	%fd566, %fd563, %fd564;
	ld.shared.f64 	%fd567, [%r56+176];
	ld.shared.f64 	%fd568, [%r56+704];
	add.f64 	%fd569, %fd567, %fd568;
	sub.f64 	%fd570, %fd567, %fd568;
	ld.shared.f64 	%fd571, [%r56+264];
	ld.shared.f64 	%fd572, [%r56+616];
	add.f64 	%fd573, %fd571, %fd572;
	sub.f64 	%fd574, %fd571, %fd572;
	ld.shared.f64 	%fd575, [%r56+352];
	ld.shared.f64 	%fd576, [%r56+528];
	add.f64 	%fd577, %fd575, %fd576;
	sub.f64 	%fd578, %fd575, %fd576;
	ld.shared.f64 	%fd579, [%r56+440];
	add.f64 	%fd580, %fd579, %fd579;
	sub.f64 	%fd581, %fd579, %fd579;
	mul.f64 	%fd582, %fd580, 0d3FE0000000000000;
	fma.rn.f64 	%fd584, %fd583, %fd561, 0d0000000000000000;
	fma.rn.f64 	%fd586, %fd585, %fd562, 0d0000000000000000;
	fma.rn.f64 	%fd587, %fd25, %fd565, %fd584;
	fma.rn.f64 	%fd588, %fd26, %fd566, %fd586;
	fma.rn.f64 	%fd590, %fd589, %fd569, %fd587;
	fma.rn.f64 	%fd592, %fd591, %fd570, %fd588;
	fma.rn.f64 	%fd593, %fd38, %fd573, %fd590;
	fma.rn.f64 	%fd594, %fd39, %fd574, %fd592;
	fma.rn.f64 	%fd595, %fd48, %fd577, %fd593;
	fma.rn.f64 	%fd596, %fd49, %fd578, %fd594;
	fma.rn.f64 	%fd598, %fd597, %fd582, %fd595;
	fma.rn.f64 	%fd600, %fd599, %fd581, %fd596;
	sub.f64 	%fd601, %fd598, %fd600;
	st.shared.f64 	[%r56+704], %fd601;
	add.f64 	%fd602, %fd598, %fd600;
	st.shared.f64 	[%r56], %fd602;
	fma.rn.f64 	%fd603, %fd19, %fd561, 0d0000000000000000;
	fma.rn.f64 	%fd604, %fd20, %fd562, 0d0000000000000000;
	fma.rn.f64 	%fd605, %fd27, %fd565, %fd603;
	fma.rn.f64 	%fd607, %fd606, %fd566, %fd604;
	fma.rn.f64 	%fd609, %fd608, %fd569, %fd605;
	fma.rn.f64 	%fd611, %fd610, %fd570, %fd607;
	fma.rn.f64 	%fd612, %fd40, %fd573, %fd609;
	fma.rn.f64 	%fd613, %fd41, %fd574, %fd611;
	fma.rn.f64 	%fd615, %fd614, %fd577, %fd612;
	fma.rn.f64 	%fd616, %fd50, %fd578, %fd613;
	fma.rn.f64 	%fd618, %fd617, %fd582, %fd615;
	fma.rn.f64 	%fd620, %fd619, %fd581, %fd616;
	sub.f64 	%fd621, %fd618, %fd620;
	st.shared.f64 	[%r56+616], %fd621;
	add.f64 	%fd622, %fd618, %fd620;
	st.shared.f64 	[%r56+88], %fd622;
	fma.rn.f64 	%fd623, %fd21, %fd561, 0d0000000000000000;
	fma.rn.f64 	%fd625, %fd624, %fd562, 0d0000000000000000;
	fma.rn.f64 	%fd626, %fd28, %fd565, %fd623;
	fma.rn.f64 	%fd627, %fd29, %fd566, %fd625;
	fma.rn.f64 	%fd628, %fd34, %fd569, %fd626;
	fma.rn.f64 	%fd629, %fd35, %fd570, %fd627;
	fma.rn.f64 	%fd630, %fd42, %fd573, %fd628;
	fma.rn.f64 	%fd631, %fd43, %fd574, %fd629;
	fma.rn.f64 	%fd632, %fd114, %fd577, %fd630;
	fma.rn.f64 	%fd633, %fd115, %fd578, %fd631;
	fma.rn.f64 	%fd635, %fd634, %fd582, %fd632;
	fma.rn.f64 	%fd637, %fd636, %fd581, %fd633;
	sub.f64 	%fd638, %fd635, %fd637;
	st.shared.f64 	[%r56+528], %fd638;
	add.f64 	%fd639, %fd635, %fd637;
	st.shared.f64 	[%r56+176], %fd639;
	fma.rn.f64 	%fd641, %fd640, %fd561, 0d0000000000000000;
	fma.rn.f64 	%fd643, %fd642, %fd562, 0d0000000000000000;
	fma.rn.f64 	%fd644, %fd30, %fd565, %fd641;
	fma.rn.f64 	%fd645, %fd31, %fd566, %fd643;
	fma.rn.f64 	%fd647, %fd646, %fd569, %fd644;
	fma.rn.f64 	%fd648, %fd36, %fd570, %fd645;
	fma.rn.f64 	%fd649, %fd44, %fd573, %fd647;
	fma.rn.f64 	%fd650, %fd45, %fd574, %fd648;
	fma.rn.f64 	%fd651, %fd117, %fd577, %fd649;
	fma.rn.f64 	%fd652, %fd118, %fd578, %fd650;
	fma.rn.f64 	%fd653, %fd55, %fd582, %fd651;
	fma.rn.f64 	%fd655, %fd654, %fd581, %fd652;
	sub.f64 	%fd656, %fd653, %fd655;
	st.shared.f64 	[%r56+440], %fd656;
	add.f64 	%fd657, %fd653, %fd655;
	st.shared.f64 	[%r56+264], %fd657;
	fma.rn.f64 	%fd658, %fd23, %fd561, 0d0000000000000000;
	fma.rn.f64 	%fd659, %fd24, %fd562, 0d0000000000000000;
	fma.rn.f64 	%fd660, %fd116, %fd565, %fd658;
	fma.rn.f64 	%fd661, %fd119, %fd566, %fd659;
	fma.rn.f64 	%fd663, %fd662, %fd569, %fd660;
	fma.rn.f64 	%fd664, %fd37, %fd570, %fd661;
	fma.rn.f64 	%fd665, %fd46, %fd573, %fd663;
	fma.rn.f64 	%fd666, %fd47, %fd574, %fd664;
	fma.rn.f64 	%fd668, %fd667, %fd577, %fd665;
	fma.rn.f64 	%fd670, %fd669, %fd578, %fd666;
	fma.rn.f64 	%fd672, %fd671, %fd582, %fd668;
	fma.rn.f64 	%fd674, %fd673, %fd581, %fd670;
	add.f64 	%fd675, %fd672, %fd674;
	st.shared.f64 	[%r56+352], %fd675;
	add.s32 	%r14, %r68, 81;
	setp.lt.u32 	%p13, %r68, 18;
	mov.u32 	%r68, %r14;
	@%p13 bra 	$L__BB77_22;
$L__BB77_23:
	ld.param.u32 	%r65, [_Z32massMatrixMultiplyConstantKernelILi9ELi11ELi1EEviPKdS1_S1_S1_Pd_param_0];
	setp.ge.s32 	%p14, %r2, %r65;
	bar.sync 	0;
	ld.shared.f64 	%fd676, [%r3];
	ld.shared.f64 	%fd677, [%r3+9680];
	add.f64 	%fd678, %fd676, %fd677;
	sub.f64 	%fd679, %fd676, %fd677;
	ld.shared.f64 	%fd680, [%r3+968];
	ld.shared.f64 	%fd681, [%r3+8712];
	add.f64 	%fd682, %fd680, %fd681;
	sub.f64 	%fd683, %fd680, %fd681;
	ld.shared.f64 	%fd684, [%r3+1936];
	ld.shared.f64 	%fd685, [%r3+7744];
	add.f64 	%fd686, %fd684, %fd685;
	sub.f64 	%fd687, %fd684, %fd685;
	ld.shared.f64 	%fd688, [%r3+2904];
	ld.shared.f64 	%fd689, [%r3+6776];
	add.f64 	%fd690, %fd688, %fd689;
	sub.f64 	%fd691, %fd688, %fd689;
	ld.shared.f64 	%fd692, [%r3+3872];
	ld.shared.f64 	%fd693, [%r3+5808];
	add.f64 	%fd694, %fd692, %fd693;
	sub.f64 	%fd695, %fd692, %fd693;
	ld.shared.f64 	%fd696, [%r3+4840];
	add.f64 	%fd697, %fd696, %fd696;
	sub.f64 	%fd698, %fd696, %fd696;
	mul.f64 	%fd699, %fd697, 0d3FE0000000000000;
	ld.const.f64 	%fd700, [const_oddDofToQuad];
	fma.rn.f64 	%fd701, %fd700, %fd678, 0d0000000000000000;
	ld.const.f64 	%fd702, [const_evenDofToQuad];
	fma.rn.f64 	%fd703, %fd702, %fd679, 0d0000000000000000;
	fma.rn.f64 	%fd704, %fd25, %fd682, %fd701;
	fma.rn.f64 	%fd705, %fd26, %fd683, %fd703;
	ld.const.f64 	%fd706, [const_oddDofToQuad+80];
	fma.rn.f64 	%fd707, %fd706, %fd686, %fd704;
	ld.const.f64 	%fd708, [const_evenDofToQuad+80];
	fma.rn.f64 	%fd709, %fd708, %fd687, %fd705;
	fma.rn.f64 	%fd710, %fd38, %fd690, %fd707;
	fma.rn.f64 	%fd711, %fd39, %fd691, %fd709;
	fma.rn.f64 	%fd712, %fd48, %fd694, %fd710;
	fma.rn.f64 	%fd713, %fd49, %fd695, %fd711;
	ld.const.f64 	%fd714, [const_oddDofToQuad+200];
	fma.rn.f64 	%fd120, %fd714, %fd699, %fd712;
	ld.const.f64 	%fd715, [const_evenDofToQuad+200];
	fma.rn.f64 	%fd121, %fd715, %fd698, %fd713;
	fma.rn.f64 	%fd716, %fd19, %fd678, 0d0000000000000000;
	fma.rn.f64 	%fd717, %fd20, %fd679, 0d0000000000000000;
	fma.rn.f64 	%fd718, %fd27, %fd682, %fd716;
	ld.const.f64 	%fd719, [const_evenDofToQuad+48];
	fma.rn.f64 	%fd720, %fd719, %fd683, %fd717;
	ld.const.f64 	%fd721, [const_oddDofToQuad+88];
	fma.rn.f64 	%fd722, %fd721, %fd686, %fd718;
	ld.const.f64 	%fd723, [const_evenDofToQuad+88];
	fma.rn.f64 	%fd724, %fd723, %fd687, %fd720;
	fma.rn.f64 	%fd725, %fd40, %fd690, %fd722;
	fma.rn.f64 	%fd726, %fd41, %fd691, %fd724;
	ld.const.f64 	%fd727, [const_oddDofToQuad+168];
	fma.rn.f64 	%fd728, %fd727, %fd694, %fd725;
	fma.rn.f64 	%fd729, %fd50, %fd695, %fd726;
	ld.const.f64 	%fd730, [const_oddDofToQuad+208];
	fma.rn.f64 	%fd122, %fd730, %fd699, %fd728;
	ld.const.f64 	%fd731, [const_evenDofToQuad+208];
	fma.rn.f64 	%fd123, %fd731, %fd698, %fd729;
	fma.rn.f64 	%fd732, %fd21, %fd678, 0d0000000000000000;
	ld.const.f64 	%fd733, [const_evenDofToQuad+16];
	fma.rn.f64 	%fd734, %fd733, %fd679, 0d0000000000000000;
	fma.rn.f64 	%fd735, %fd28, %fd682, %fd732;
	fma.rn.f64 	%fd736, %fd29, %fd683, %fd734;
	fma.rn.f64 	%fd737, %fd34, %fd686, %fd735;
	fma.rn.f64 	%fd738, %fd35, %fd687, %fd736;
	fma.rn.f64 	%fd739, %fd42, %fd690, %fd737;
	fma.rn.f64 	%fd740, %fd43, %fd691, %fd738;
	fma.rn.f64 	%fd741, %fd114, %fd694, %fd739;
	fma.rn.f64 	%fd742, %fd115, %fd695, %fd740;
	ld.const.f64 	%fd743, [const_oddDofToQuad+216];
	fma.rn.f64 	%fd124, %fd743, %fd699, %fd741;
	ld.const.f64 	%fd744, [const_evenDofToQuad+216];
	fma.rn.f64 	%fd125, %fd744, %fd698, %fd742;
	ld.const.f64 	%fd745, [const_oddDofToQuad+24];
	fma.rn.f64 	%fd746, %fd745, %fd678, 0d0000000000000000;
	ld.const.f64 	%fd747, [const_evenDofToQuad+24];
	fma.rn.f64 	%fd748, %fd747, %fd679, 0d0000000000000000;
	fma.rn.f64 	%fd749, %fd30, %fd682, %fd746;
	fma.rn.f64 	%fd750, %fd31, %fd683, %fd748;
	ld.const.f64 	%fd751, [const_oddDofToQuad+104];
	fma.rn.f64 	%fd752, %fd751, %fd686, %fd749;
	fma.rn.f64 	%fd753, %fd36, %fd687, %fd750;
	fma.rn.f64 	%fd754, %fd44, %fd690, %fd752;
	fma.rn.f64 	%fd755, %fd45, %fd691, %fd753;
	fma.rn.f64 	%fd756, %fd117, %fd694, %fd754;
	fma.rn.f64 	%fd757, %fd118, %fd695, %fd755;
	fma.rn.f64 	%fd126, %fd55, %fd699, %fd756;
	ld.const.f64 	%fd758, [const_evenDofToQuad+224];
	fma.rn.f64 	%fd127, %fd758, %fd698, %fd757;
	fma.rn.f64 	%fd759, %fd23, %fd678, 0d0000000000000000;
	fma.rn.f64 	%fd760, %fd24, %fd679, 0d0000000000000000;
	fma.rn.f64 	%fd761, %fd116, %fd682, %fd759;
	fma.rn.f64 	%fd762, %fd119, %fd683, %fd760;
	ld.const.f64 	%fd763, [const_oddDofToQuad+112];
	fma.rn.f64 	%fd764, %fd763, %fd686, %fd761;
	fma.rn.f64 	%fd765, %fd37, %fd687, %fd762;
	fma.rn.f64 	%fd766, %fd46, %fd690, %fd764;
	fma.rn.f64 	%fd767, %fd47, %fd691, %fd765;
	ld.const.f64 	%fd768, [const_oddDofToQuad+192];
	fma.rn.f64 	%fd769, %fd768, %fd694, %fd766;
	ld.const.f64 	%fd770, [const_evenDofToQuad+192];
	fma.rn.f64 	%fd771, %fd770, %fd695, %fd767;
	ld.const.f64 	%fd772, [const_oddDofToQuad+232];
	fma.rn.f64 	%fd773, %fd772, %fd699, %fd769;
	ld.const.f64 	%fd774, [const_evenDofToQuad+232];
	fma.rn.f64 	%fd775, %fd774, %fd698, %fd771;
	add.f64 	%fd128, %fd773, %fd775;
	@%p14 bra 	$L__BB77_25;
	ld.param.u64 	%rd34, [_Z32massMatrixMultiplyConstantKernelILi9ELi11ELi1EEviPKdS1_S1_S1_Pd_param_5];
	mov.u32 	%r57, %tid.x;
	mad.lo.s32 	%r58, %r2, 729, %r57;
	cvta.to.global.u64 	%rd25, %rd34;
	mul.wide.s32 	%rd26, %r58, 8;
	add.s64 	%rd27, %rd25, %rd26;
	add.f64 	%fd776, %fd120, %fd121;
	st.global.f64 	[%rd27], %fd776;
	add.f64 	%fd777, %fd122, %fd123;
	st.global.f64 	[%rd27+648], %fd777;
	add.f64 	%fd778, %fd124, %fd125;
	st.global.f64 	[%rd27+1296], %fd778;
	add.f64 	%fd779, %fd126, %fd127;
	st.global.f64 	[%rd27+1944], %fd779;
	st.global.f64 	[%rd27+2592], %fd128;
	sub.f64 	%fd780, %fd126, %fd127;
	st.global.f64 	[%rd27+3240], %fd780;
	sub.f64 	%fd781, %fd124, %fd125;
	st.global.f64 	[%rd27+3888], %fd781;
	sub.f64 	%fd782, %fd122, %fd123;
	st.global.f64 	[%rd27+4536], %fd782;
	sub.f64 	%fd783, %fd120, %fd121;
	st.global.f64 	[%rd27+5184], %fd783;
$L__BB77_25:
	ret;

}
	// .globl	_Z32massMatrixMultiplyRegisterKernelILi9ELi12ELi1EEviPKdS1_S1_S1_Pd
.visible .entry _Z32massMatrixMultiplyRegisterKernelILi9ELi12ELi1EEviPKdS1_S1_S1_Pd(
	.param .u32 _Z32massMatrixMultiplyRegisterKernelILi9ELi12ELi1EEviPKdS1_S1_S1_Pd_param_0,
	.param .u64 .ptr .align 1 _Z32massMatrixMultiplyRegisterKernelILi9ELi12ELi1EEviPKdS1_S1_S1_Pd_param_1,
	.param .u64 .ptr .align 1 _Z32massMatrixMultiplyRegisterKernelILi9ELi12ELi1EEviPKdS1_S1_S1_Pd_param_2,
	.param .u64 .ptr .align 1 _Z32massMatrixMultiplyRegisterKernelILi9ELi12ELi1EEviPKdS1_S1_S1_Pd_param_3,
	.param .u64 .ptr .align 1 _Z32massMatrixMultiplyRegisterKernelILi9ELi12ELi1EEviPKdS1_S1_S1_Pd_param_4,
	.param .u64 .ptr .align 1 _Z32massMatrixMultiplyRegisterKernelILi9ELi12ELi1EEviPKdS1_S1_S1_Pd_param_5
)
{
	.reg .pred 	%p<16>;
	.reg .b16 	%rs<23>;
	.reg .b32 	%r<112>;
	.reg .b64 	%rd<42>;
	.reg .b64 	%fd<679>;
	// demoted variable
	.shared .align 8 .b8 _ZZ32massMatrixMultiplyRegisterKernelILi9ELi12ELi1EEviPKdS1_S1_S1_PdE6s_tmp1[14976];
	// demoted variable
	.shared .align 8 .b8 _ZZ32massMatrixMultiplyRegisterKernelILi9ELi12ELi1EEviPKdS1_S1_S1_PdE14s_oddDofToQuad[240];
	// demoted variable
	.shared .align 8 .b8 _ZZ32massMatrixMultiplyRegisterKernelILi9ELi12ELi1EEviPKdS1_S1_S1_PdE15s_evenDofToQuad[240];
	ld.param.u32 	%r16, [_Z32massMatrixMultiplyRegisterKernelILi9ELi12ELi1EEviPKdS1_S1_S1_Pd_param_0];
	ld.param.u64 	%rd2, [_Z32massMatrixMultiplyRegisterKernelILi9ELi12ELi1EEviPKdS1_S1_S1_Pd_param_2];
	ld.param.u64 	%rd3, [_Z32massMatrixMultiplyRegisterKernelILi9ELi12ELi1EEviPKdS1_S1_S1_Pd_param_3];
	ld.param.u64 	%rd4, [_Z32massMatrixMultiplyRegisterKernelILi9ELi12ELi1EEviPKdS1_S1_S1_Pd_param_4];
	mov.u32 	%r1, %tid.x;
	mov.u32 	%r17, %tid.y;
	mov.u32 	%r18, %ctaid.x;
	add.s32 	%r2, %r18, %r17;
	setp.ge.s32 	%p1, %r2, %r16;
	@%p1 bra 	$L__BB78_2;
	cvta.to.global.u64 	%rd6, %rd4;
	mad.lo.s32 	%r19, %r2, 729, %r1;
	mul.wide.s32 	%rd7, %r19, 8;
	add.s64 	%rd8, %rd6, %rd7;
	ld.global.nc.f64 	%fd666, [%rd8];
	ld.global.nc.f64 	%fd665, [%rd8+648];
	ld.global.nc.f64 	%fd664, [%rd8+1296];
	ld.global.nc.f64 	%fd663, [%rd8+1944];
	ld.global.nc.f64 	%fd662, [%rd8+2592];
	ld.global.nc.f64 	%fd661, [%rd8+3240];
	ld.global.nc.f64 	%fd660, [%rd8+3888];
	ld.global.nc.f64 	%fd659, [%rd8+4536];
	ld.global.nc.f64 	%fd658, [%rd8+5184];
$L__BB78_2:
	setp.gt.u32 	%p2, %r1, 29;
	@%p2 bra 	$L__BB78_4;
	cvta.to.global.u64 	%rd9, %rd2;
	mul.wide.u32 	%rd10, %r1, 8;
	add.s64 	%rd11, %rd9, %rd10;
	ld.global.nc.f64 	%fd145, [%rd11];
	shl.b32 	%r20, %r1, 3;
	mov.u32 	%r21, _ZZ32massMatrixMultiplyRegisterKernelILi9ELi12ELi1EEviPKdS1_S1_S1_PdE14s_oddDofToQuad;
	add.s32 	%r22, %r21, %r20;
	st.shared.f64 	[%r22], %fd145;
	cvta.to.global.u64 	%rd12, %rd3;
	add.s64 	%rd13, %rd12, %rd10;
	ld.global.nc.f64 	%fd146, [%rd13];
	mov.u32 	%r23, _ZZ32massMatrixMultiplyRegisterKernelILi9ELi12ELi1EEviPKdS1_S1_S1_PdE15s_evenDofToQuad;
	add.s32 	%r24, %r23, %r20;
	st.shared.f64 	[%r24], %fd146;
$L__BB78_4:
	mov.u32 	%r109, %tid.x;
	cvt.u16.u32 	%rs1, %r109;
	bar.sync 	0;
	ld.shared.f64 	%fd19, [_ZZ32massMatrixMultiplyRegisterKernelILi9ELi12ELi1EEviPKdS1_S1_S1_PdE14s_oddDofToQuad];
	ld.shared.f64 	%fd20, [_ZZ32massMatrixMultiplyRegisterKernelILi9ELi12ELi1EEviPKdS1_S1_S1_PdE15s_evenDofToQuad];
	ld.shared.f64 	%fd21, [_ZZ32massMatrixMultiplyRegisterKernelILi9ELi12ELi1EEviPKdS1_S1_S1_PdE14s_oddDofToQuad+8];
	ld.shared.f64 	%fd22, [_ZZ32massMatrixMultiplyRegisterKernelILi9ELi12ELi1EEviPKdS1_S1_S1_PdE15s_evenDofToQuad+8];
	ld.shared.f64 	%fd23, [_ZZ32massMatrixMultiplyRegisterKernelILi9ELi12ELi1EEviPKdS1_S1_S1_PdE14s_oddDofToQuad+16];
	ld.shared.f64 	%fd24, [_ZZ32massMatrixMultiplyRegisterKernelILi9ELi12ELi1EEviPKdS1_S1_S1_PdE15s_evenDofToQuad+16];
	ld.shared.f64 	%fd25, [_ZZ32massMatrixMultiplyRegisterKernelILi9ELi12ELi1EEviPKdS1_S1_S1_PdE14s_oddDofToQuad+24];
	ld.shared.f64 	%fd26, [_ZZ32massMatrixMultiplyRegisterKernelILi9ELi12ELi1EEviPKdS1_S1_S1_PdE15s_evenDofToQuad+24];
	ld.shared.f64 	%fd27, [_ZZ32massMatrixMultiplyRegisterKernelILi9ELi12ELi1EEviPKdS1_S1_S1_PdE14s_oddDofToQuad+32];
	ld.shared.f64 	%fd28, [_ZZ32massMatrixMultiplyRegisterKernelILi9ELi12ELi1EEviPKdS1_S1_S1_PdE15s_evenDofToQuad+32];
	ld.shared.f64 	%fd29, [_ZZ32massMatrixMultiplyRegisterKernelILi9ELi12ELi1EEviPKdS1_S1_S1_PdE14s_oddDofToQuad+40];
	ld.shared.f64 	%fd30, [_ZZ32massMatrixMultiplyRegisterKernelILi9ELi12ELi1EEviPKdS1_S1_S1_PdE15s_evenDofToQuad+40];
	ld.shared.f64 	%fd31, [_ZZ32massMatrixMultiplyRegisterKernelILi9ELi12ELi1EEviPKdS1_S1_S1_PdE14s_oddDofToQuad+48];
	ld.shared.f64 	%fd32, [_ZZ32massMatrixMultiplyRegisterKernelILi9ELi12ELi1EEviPKdS1_S1_S1_PdE15s_evenDofToQuad+48];
	ld.shared.f64 	%fd33, [_ZZ32massMatrixMultiplyRegisterKernelILi9ELi12ELi1EEviPKdS1_S1_S1_PdE14s_oddDofToQuad+56];
	ld.shared.f64 	%fd34, [_ZZ32massMatrixMultiplyRegisterKernelILi9ELi12ELi1EEviPKdS1_S1_S1_PdE15s_evenDofToQuad+56];
	ld.shared.f64 	%fd35, [_ZZ32massMatrixMultiplyRegisterKernelILi9ELi12ELi1EEviPKdS1_S1_S1_PdE14s_oddDofToQuad+64];
	ld.shared.f64 	%fd36, [_ZZ32massMatrixMultiplyRegisterKernelILi9ELi12ELi1EEviPKdS1_S1_S1_PdE15s_evenDofToQuad+64];
	ld.shared.f64 	%fd37, [_ZZ32massMatrixMultiplyRegisterKernelILi9ELi12ELi1EEviPKdS1_S1_S1_PdE14s_oddDofToQuad+72];
	ld.shared.f64 	%fd38, [_ZZ32massMatrixMultiplyRegisterKernelILi9ELi12ELi1EEviPKdS1_S1_S1_PdE15s_evenDofToQuad+72];
	ld.shared.f64 	%fd39, [_ZZ32massMatrixMultiplyRegisterKernelILi9ELi12ELi1EEviPKdS1_S1_S1_PdE14s_oddDofToQuad+80];
	ld.shared.f64 	%fd40, [_ZZ32massMatrixMultiplyRegisterKernelILi9ELi12ELi1EEviPKdS1_S1_S1_PdE15s_evenDofToQuad+80];
	ld.shared.f64 	%fd41, [_ZZ32massMatrixMultiplyRegisterKernelILi9ELi12ELi1EEviPKdS1_S1_S1_PdE14s_oddDofToQuad+88];
	ld.shared.f64 	%fd42, [_ZZ32massMatrixMultiplyRegisterKernelILi9ELi12ELi1EEviPKdS1_S1_S1_PdE15s_evenDofToQuad+88];
	ld.shared.f64 	%fd43, [_ZZ32massMatrixMultiplyRegisterKernelILi9ELi12ELi1EEviPKdS1_S1_S1_PdE14s_oddDofToQuad+96];
	ld.shared.f64 	%fd44, [_ZZ32massMatrixMultiplyRegisterKernelILi9ELi12ELi1EEviPKdS1_S1_S1_PdE15s_evenDofToQuad+96];
	ld.shared.f64 	%fd45, [_ZZ32massMatrixMultiplyRegisterKernelILi9ELi12ELi1EEviPKdS1_S1_S1_PdE14s_oddDofToQuad+104];
	ld.shared.f64 	%fd46, [_ZZ32massMatrixMultiplyRegisterKernelILi9ELi12ELi1EEviPKdS1_S1_S1_PdE15s_evenDofToQuad+104];
	ld.shared.f64 	%fd47, [_ZZ32massMatrixMultiplyRegisterKernelILi9ELi12ELi1EEviPKdS1_S1_S1_PdE14s_oddDofToQuad+112];
	ld.shared.f64 	%fd48, [_ZZ32massMatrixMultiplyRegisterKernelILi9ELi12ELi1EEviPKdS1_S1_S1_PdE15s_evenDofToQuad+112];
	ld.shared.f64 	%fd49, [_ZZ32massMatrixMultiplyRegisterKernelILi9ELi12ELi1EEviPKdS1_S1_S1_PdE14s_oddDofToQuad+120];
	ld.shared.f64 	%fd50, [_ZZ32massMatrixMultiplyRegisterKernelILi9ELi12ELi1EEviPKdS1_S1_S1_PdE15s_evenDofToQuad+120];
	ld.shared.f64 	%fd51, [_ZZ32massMatrixMultiplyRegisterKernelILi9ELi12ELi1EEviPKdS1_S1_S1_PdE14s_oddDofToQuad+128];
	ld.shared.f64 	%fd52, [_ZZ32massMatrixMultiplyRegisterKernelILi9ELi12ELi1EEviPKdS1_S1_S1_PdE15s_evenDofToQuad+128];
	ld.shared.f64 	%fd53, [_ZZ32massMatrixMultiplyRegisterKernelILi9ELi12ELi1EEviPKdS1_S1_S1_PdE14s_oddDofToQuad+136];
	ld.shared.f64 	%fd54, [_ZZ32massMatrixMultiplyRegisterKernelILi9ELi12ELi1EEviPKdS1_S1_S1_PdE15s_evenDofToQuad+136];
	ld.shared.f64 	%fd55, [_ZZ32massMatrixMultiplyRegisterKernelILi9ELi12ELi1EEviPKdS1_S1_S1_PdE14s_oddDofToQuad+144];
	ld.shared.f64 	%fd56, [_ZZ32massMatrixMultiplyRegisterKernelILi9ELi12ELi1EEviPKdS1_S1_S1_PdE15s_evenDofToQuad+144];
	ld.shared.f64 	%fd57, [_ZZ32massMatrixMultiplyRegisterKernelILi9ELi12ELi1EEviPKdS1_S1_S1_PdE14s_oddDofToQuad+152];
	ld.shared.f64 	%fd58, [_ZZ32massMatrixMultiplyRegisterKernelILi9ELi12ELi1EEviPKdS1_S1_S1_PdE15s_evenDofToQuad+152];
	ld.shared.f64 	%fd59, [_ZZ32massMatrixMultiplyRegisterKernelILi9ELi12ELi1EEviPKdS1_S1_S1_PdE14s_oddDofToQuad+160];
	ld.shared.f64 	%fd60, [_ZZ32massMatrixMultiplyRegisterKernelILi9ELi12ELi1EEviPKdS1_S1_S1_PdE15s_evenDofToQuad+160];
	ld.shared.f64 	%fd61, [_ZZ32massMatrixMultiplyRegisterKernelILi9ELi12ELi1EEviPKdS1_S1_S1_PdE14s_oddDofToQuad+168];
	ld.shared.f64 	%fd62, [_ZZ32massMatrixMultiplyRegisterKernelILi9ELi12ELi1EEviPKdS1_S1_S1_PdE15s_evenDofToQuad+168];
	ld.shared.f64 	%fd63, [_ZZ32massMatrixMultiplyRegisterKernelILi9ELi12ELi1EEviPKdS1_S1_S1_PdE14s_oddDofToQuad+176];
	ld.shared.f64 	%fd64, [_ZZ32massMatrixMultiplyRegisterKernelILi9ELi12ELi1EEviPKdS1_S1_S1_PdE15s_evenDofToQuad+176];
	ld.shared.f64 	%fd65, [_ZZ32massMatrixMultiplyRegisterKernelILi9ELi12ELi1EEviPKdS1_S1_S1_PdE14s_oddDofToQuad+184];
	ld.shared.f64 	%fd66, [_ZZ32massMatrixMultiplyRegisterKernelILi9ELi12ELi1EEviPKdS1_S1_S1_PdE15s_evenDofToQuad+184];
	ld.shared.f64 	%fd67, [_ZZ32massMatrixMultiplyRegisterKernelILi9ELi12ELi1EEviPKdS1_S1_S1_PdE14s_oddDofToQuad+192];
	ld.shared.f64 	%fd68, [_ZZ32massMatrixMultiplyRegisterKernelILi9ELi12ELi1EEviPKdS1_S1_S1_PdE15s_evenDofToQuad+192];
	ld.shared.f64 	%fd69, [_ZZ32massMatrixMultiplyRegisterKernelILi9ELi12ELi1EEviPKdS1_S1_S1_PdE14s_oddDofToQuad+200];
	ld.shared.f64 	%fd70, [_ZZ32massMatrixMultiplyRegisterKernelILi9ELi12ELi1EEviPKdS1_S1_S1_PdE15s_evenDofToQuad+200];
	ld.shared.f64 	%fd71, [_ZZ32massMatrixMultiplyRegisterKernelILi9ELi12ELi1EEviPKdS1_S1_S1_PdE14s_oddDofToQuad+208];
	ld.shared.f64 	%fd72, [_ZZ32massMatrixMultiplyRegisterKernelILi9ELi12ELi1EEviPKdS1_S1_S1_PdE15s_evenDofToQuad+208];
	ld.shared.f64 	%fd73, [_ZZ32massMatrixMultiplyRegisterKernelILi9ELi12ELi1EEviPKdS1_S1_S1_PdE14s_oddDofToQuad+216];
	ld.shared.f64 	%fd74, [_ZZ32massMatrixMultiplyRegisterKernelILi9ELi12ELi1EEviPKdS1_S1_S1_PdE15s_evenDofToQuad+216];
	ld.shared.f64 	%fd75, [_ZZ32massMatrixMultiplyRegisterKernelILi9ELi12ELi1EEviPKdS1_S1_S1_PdE14s_oddDofToQuad+224];
	ld.shared.f64 	%fd76, [_ZZ32massMatrixMultiplyRegisterKernelILi9ELi12ELi1EEviPKdS1_S1_S1_PdE15s_evenDofToQuad+224];
	ld.shared.f64 	%fd77, [_ZZ32massMatrixMultiplyRegisterKernelILi9ELi12ELi1EEviPKdS1_S1_S1_PdE14s_oddDofToQuad+232];
	ld.shared.f64 	%fd78, [_ZZ32massMatrixMultiplyRegisterKernelILi9ELi12ELi1EEviPKdS1_S1_S1_PdE15s_evenDofToQuad+232];
	mul.hi.u16 	%rs2, %rs1, 7282;
	mul.lo.s16 	%rs3, %rs2, 9;
	sub.s16 	%rs4, %rs1, %rs3;
	add.f64 	%fd147, %fd666, %fd658;
	sub.f64 	%fd148, %fd666, %fd658;
	add.f64 	%fd149, %fd665, %fd659;
	sub.f64 	%fd150, %fd665, %fd659;
	add.f64 	%fd151, %fd664, %fd660;
	sub.f64 	%fd152, %fd664, %fd660;
	add.f64 	%fd153, %fd663, %fd661;
	sub.f64 	%fd154, %fd663, %fd661;
	add.f64 	%fd155, %fd662, %fd662;
	sub.f64 	%fd156, %fd662, %fd662;
	mul.f64 	%fd157, %fd155, 0d3FE0000000000000;
	mov.u32 	%r26, %tid.y;
	mov.u32 	%r27, _ZZ32massMatrixMultiplyRegisterKernelILi9ELi12ELi1EEviPKdS1_S1_S1_PdE6s_tmp1;
	mad.lo.s32 	%r28, %r26, 14976, %r27;
	mul.wide.u16 	%r29, %rs2, 104;
	add.s32 	%r30, %r28, %r29;
	mul.wide.u16 	%r31, %rs4, 8;
	add.s32 	%r3, %r30, %r31;
	fma.rn.f64 	%fd158, %fd19, %fd147, 0d0000000000000000;
	fma.rn.f64 	%fd159, %fd20, %fd148, 0d0000000000000000;
	fma.rn.f64 	%fd160, %fd21, %fd149, %fd158;
	fma.rn.f64 	%fd161, %fd22, %fd150, %fd159;
	fma.rn.f64 	%fd162, %fd23, %fd151, %fd160;
	fma.rn.f64 	%fd163, %fd24, %fd152, %fd161;
	fma.rn.f64 	%fd164, %fd25, %fd153, %fd162;
	fma.rn.f64 	%fd165, %fd26, %fd154, %fd163;
	fma.rn.f64 	%fd166, %fd27, %fd157, %fd164;
	fma.rn.f64 	%fd167, %fd28, %fd156, %fd165;
	sub.f64 	%fd168, %fd166, %fd167;
	st.shared.f64 	[%r3+13728], %fd168;
	add.f64 	%fd169, %fd167, %fd166;
	st.shared.f64 	[%r3], %fd169;
	fma.rn.f64 	%fd170, %fd29, %fd147, 0d0000000000000000;
	fma.rn.f64 	%fd171, %fd30, %fd148, 0d0000000000000000;
	fma.rn.f64 	%fd172, %fd31, %fd149, %fd170;
	fma.rn.f64 	%fd173, %fd32, %fd150, %fd171;
	fma.rn.f64 	%fd174, %fd33, %fd151, %fd172;
	fma.rn.f64 	%fd175, %fd34, %fd152, %fd173;
	fma.rn.f64 	%fd176, %fd35, %fd153, %fd174;
	fma.rn.f64 	%fd177, %fd36, %fd154, %fd175;
	fma.rn.f64 	%fd178, %fd37, %fd157, %fd176;
	fma.rn.f64 	%fd179, %fd38, %fd156, %fd177;
	sub.f64 	%fd180, %fd178, %fd179;
	st.shared.f64 	[%r3+12480], %fd180;
	add.f64 	%fd181, %fd179, %fd178;
	st.shared.f64 	[%r3+1248], %fd181;
	fma.rn.f64 	%fd182, %fd39, %fd147, 0d0000000000000000;
	fma.rn.f64 	%fd183, %fd40, %fd148, 0d0000000000000000;
	fma.rn.f64 	%fd184, %fd41, %fd149, %fd182;
	fma.rn.f64 	%fd185, %fd42, %fd150, %fd183;
	fma.rn.f64 	%fd186, %fd43, %fd151, %fd184;
	fma.rn.f64 	%fd187, %fd44, %fd152, %fd185;
	fma.rn.f64 	%fd188, %fd45, %fd153, %fd186;
	fma.rn.f64 	%fd189, %fd46, %fd154, %fd187;
	fma.rn.f64 	%fd190, %fd47, %fd157, %fd188;
	fma.rn.f64 	%fd191, %fd48, %fd156, %fd189;
	sub.f64 	%fd192, %fd190, %fd191;
	st.shared.f64 	[%r3+11232], %fd192;
	add.f64 	%fd193, %fd191, %fd190;
	st.shared.f64 	[%r3+2496], %fd193;
	fma.rn.f64 	%fd194, %fd49, %fd147, 0d0000000000000000;
	fma.rn.f64 	%fd195, %fd50, %fd148, 0d0000000000000000;
	fma.rn.f64 	%fd196, %fd51, %fd149, %fd194;
	fma.rn.f64 	%fd197, %fd52, %fd150, %fd195;
	fma.rn.f64 	%fd198, %fd53, %fd151, %fd196;
	fma.rn.f64 	%fd199, %fd54, %fd152, %fd197;
	fma.rn.f64 	%fd200, %fd55, %fd153, %fd198;
	fma.rn.f64 	%fd201, %fd56, %fd154, %fd199;
	fma.rn.f64 	%fd202, %fd57, %fd157, %fd200;
	fma.rn.f64 	%fd203, %fd58, %fd156, %fd201;
	sub.f64 	%fd204, %fd202, %fd203;
	st.shared.f64 	[%r3+9984], %fd204;
	add.f64 	%fd205, %fd203, %fd202;
	st.shared.f64 	[%r3+3744], %fd205;
	fma.rn.f64 	%fd206, %fd59, %fd147, 0d0000000000000000;
	fma.rn.f64 	%fd207, %fd60, %fd148, 0d0000000000000000;
	fma.rn.f64 	%fd208, %fd61, %fd149, %fd206;
	fma.rn.f64 	%fd209, %fd62, %fd150, %fd207;
	fma.rn.f64 	%fd210, %fd63, %fd151, %fd208;
	fma.rn.f64 	%fd211, %fd64, %fd152, %fd209;
	fma.rn.f64 	%fd212, %fd65, %fd153, %fd210;
	fma.rn.f64 	%fd213, %fd66, %fd154, %fd211;
	fma.rn.f64 	%fd214, %fd67, %fd157, %fd212;
	fma.rn.f64 	%fd215, %fd68, %fd156, %fd213;
	sub.f64 	%fd216, %fd214, %fd215;
	st.shared.f64 	[%r3+8736], %fd216;
	add.f64 	%fd217, %fd215, %fd214;
	st.shared.f64 	[%r3+4992], %fd217;
	fma.rn.f64 	%fd218, %fd69, %fd147, 0d0000000000000000;
	fma.rn.f64 	%fd219, %fd70, %fd148, 0d0000000000000000;
	fma.rn.f64 	%fd220, %fd71, %fd149, %fd218;
	fma.rn.f64 	%fd221, %fd72, %fd150, %fd219;
	fma.rn.f64 	%fd222, %fd73, %fd151, %fd220;
	fma.rn.f64 	%fd223, %fd74, %fd152, %fd221;
	fma.rn.f64 	%fd224, %fd75, %fd153, %fd222;
	fma.rn.f64 	%fd225, %fd76, %fd154, %fd223;
	fma.rn.f64 	%fd226, %fd77, %fd157, %fd224;
	fma.rn.f64 	%fd227, %fd78, %fd156, %fd225;
	sub.f64 	%fd228, %fd226, %fd227;
	st.shared.f64 	[%r3+7488], %fd228;
	add.f64 	%fd229, %fd227, %fd226;
	st.shared.f64 	[%r3+6240], %fd229;
	bar.sync 	0;
	setp.gt.u32 	%p3, %r109, 107;
	@%p3 bra 	$L__BB78_6;
$L__BB78_5:
	cvt.u16.u32 	%rs5, %r109;
	mul.lo.s16 	%rs6, %rs5, 57;
	shr.u16 	%rs7, %rs6, 9;
	mul.lo.s16 	%rs8, %rs7, 9;
	sub.s16 	%rs9, %rs5, %rs8;
	mul.wide.u16 	%r35, %rs7, 1248;
	add.s32 	%r36, %r28, %r35;
	and.b16  	%rs10, %rs9, 255;
	mul.wide.u16 	%r37, %rs10, 8;
	add.s32 	%r38, %r36, %r37;
	ld.shared.f64 	%fd230, [%r38];
	ld.shared.f64 	%fd231, [%r38+832];
	add.f64 	%fd232, %fd230, %fd231;
	sub.f64 	%fd233, %fd230, %fd231;
	ld.shared.f64 	%fd234, [%r38+104];
	ld.shared.f64 	%fd235, [%r38+728];
	add.f64 	%fd236, %fd234, %fd235;
	sub.f64 	%fd237, %fd234, %fd235;
	ld.shared.f64 	%fd238, [%r38+208];
	ld.shared.f64 	%fd239, [%r38+624];
	add.f64 	%fd240, %fd238, %fd239;
	sub.f64 	%fd241, %fd238, %fd239;
	ld.shared.f64 	%fd242, [%r38+312];
	ld.shared.f64 	%fd243, [%r38+520];
	add.f64 	%fd244, %fd242, %fd243;
	sub.f64 	%fd245, %fd242, %fd243;
	ld.shared.f64 	%fd246, [%r38+416];
	add.f64 	%fd247, %fd246, %fd246;
	sub.f64 	%fd248, %fd246, %fd246;
	mul.f64 	%fd249, %fd247, 0d3FE0000000000000;
	fma.rn.f64 	%fd250, %fd19, %fd232, 0d0000000000000000;
	fma.rn.f64 	%fd251, %fd20, %fd233, 0d0000000000000000;
	fma.rn.f64 	%fd252, %fd21, %fd236, %fd250;
	fma.rn.f64 	%fd253, %fd22, %fd237, %fd251;
	fma.rn.f64 	%fd254, %fd23, %fd240, %fd252;
	fma.rn.f64 	%fd255, %fd24, %fd241, %fd253;
	fma.rn.f64 	%fd256, %fd25, %fd244, %fd254;
	fma.rn.f64 	%fd257, %fd26, %fd245, %fd255;
	fma.rn.f64 	%fd258, %fd27, %fd249, %fd256;
	fma.rn.f64 	%fd259, %fd28, %fd248, %fd257;
	sub.f64 	%fd260, %fd258, %fd259;
	st.shared.f64 	[%r38+1144], %fd260;
	add.f64 	%fd261, %fd259, %fd258;
	st.shared.f64 	[%r38], %fd261;
	fma.rn.f64 	%fd262, %fd29, %fd232, 0d0000000000000000;
	fma.rn.f64 	%fd263, %fd30, %fd233, 0d0000000000000000;
	fma.rn.f64 	%fd264, %fd31, %fd236, %fd262;
	fma.rn.f64 	%fd265, %fd32, %fd237, %fd263;
	fma.rn.f64 	%fd266, %fd33, %fd240, %fd264;
	fma.rn.f64 	%fd267, %fd34, %fd241, %fd265;
	fma.rn.f64 	%fd268, %fd35, %fd244, %fd266;
	fma.rn.f64 	%fd269, %fd36, %fd245, %fd267;
	fma.rn.f64 	%fd270, %fd37, %fd249, %fd268;
	fma.rn.f64 	%fd271, %fd38, %fd248, %fd269;
	sub.f64 	%fd272, %fd270, %fd271;
	st.shared.f64 	[%r38+1040], %fd272;
	add.f64 	%fd273, %fd271, %fd270;
	st.shared.f64 	[%r38+104], %fd273;
	fma.rn.f64 	%fd274, %fd39, %fd232, 0d0000000000000000;
	fma.rn.f64 	%fd275, %fd40, %fd233, 0d0000000000000000;
	fma.rn.f64 	%fd276, %fd41, %fd236, %fd274;
	fma.rn.f64 	%fd277, %fd42, %fd237, %fd275;
	fma.rn.f64 	%fd278, %fd43, %fd240, %fd276;
	fma.rn.f64 	%fd279, %fd44, %fd241, %fd277;
	fma.rn.f64 	%fd280, %fd45, %fd244, %fd278;
	fma.rn.f64 	%fd281, %fd46, %fd245, %fd279;
	fma.rn.f64 	%fd282, %fd47, %fd249, %fd280;
	fma.rn.f64 	%fd283, %fd48, %fd248, %fd281;
	sub.f64 	%fd284, %fd282, %fd283;
	st.shared.f64 	[%r38+936], %fd284;
	add.f64 	%fd285, %fd283, %fd282;
	st.shared.f64 	[%r38+208], %fd285;
	fma.rn.f64 	%fd286, %fd49, %fd232, 0d0000000000000000;
	fma.rn.f64 	%fd287, %fd50, %fd233, 0d0000000000000000;
	fma.rn.f64 	%fd288, %fd51, %fd236, %fd286;
	fma.rn.f64 	%fd289, %fd52, %fd237, %fd287;
	fma.rn.f64 	%fd290, %fd53, %fd240, %fd288;
	fma.rn.f64 	%fd291, %fd54, %fd241, %fd289;
	fma.rn.f64 	%fd292, %fd55, %fd244, %fd290;
	fma.rn.f64 	%fd293, %fd56, %fd245, %fd291;
	fma.rn.f64 	%fd294, %fd57, %fd249, %fd292;
	fma.rn.f64 	%fd295, %fd58, %fd248, %fd293;
	sub.f64 	%fd296, %fd294, %fd295;
	st.shared.f64 	[%r38+832], %fd296;
	add.f64 	%fd297, %fd295, %fd294;
	st.shared.f64 	[%r38+312], %fd297;
	fma.rn.f64 	%fd298, %fd59, %fd232, 0d0000000000000000;
	fma.rn.f64 	%fd299, %fd60, %fd233, 0d0000000000000000;
	fma.rn.f64 	%fd300, %fd61, %fd236, %fd298;
	fma.rn.f64 	%fd301, %fd62, %fd237, %fd299;
	fma.rn.f64 	%fd302, %fd63, %fd240, %fd300;
	fma.rn.f64 	%fd303, %fd64, %fd241, %fd301;
	fma.rn.f64 	%fd304, %fd65, %fd244, %fd302;
	fma.rn.f64 	%fd305, %fd66, %fd245, %fd303;
	fma.rn.f64 	%fd306, %fd67, %fd249, %fd304;
	fma.rn.f64 	%fd307, %fd68, %fd248, %fd305;
	sub.f64 	%fd308, %fd306, %fd307;
	st.shared.f64 	[%r38+728], %fd308;
	add.f64 	%fd309, %fd307, %fd306;
	st.shared.f64 	[%r38+416], %fd309;
	fma.rn.f64 	%fd310, %fd69, %fd232, 0d0000000000000000;
	fma.rn.f64 	%fd311, %fd70, %fd233, 0d0000000000000000;
	fma.rn.f64 	%fd312, %fd71, %fd236, %fd310;
	fma.rn.f64 	%fd313, %fd72, %fd237, %fd311;
	fma.rn.f64 	%fd314, %fd73, %fd240, %fd312;
	fma.rn.f64 	%fd315, %fd74, %fd241, %fd313;
	fma.rn.f64 	%fd316, %fd75, %fd244, %fd314;
	fma.rn.f64 	%fd317, %fd76, %fd245, %fd315;
	fma.rn.f64 	%fd318, %fd77, %fd249, %fd316;
	fma.rn.f64 	%fd319, %fd78, %fd248, %fd317;
	sub.f64 	%fd320, %fd318, %fd319;
	st.shared.f64 	[%r38+624], %fd320;
	add.f64 	%fd321, %fd319, %fd318;
	st.shared.f64 	[%r38+520], %fd321;
	add.s32 	%r6, %r109, 81;
	setp.lt.u32 	%p4, %r109, 27;
	mov.u32 	%r109, %r6;
	@%p4 bra 	$L__BB78_5;
$L__BB78_6:
	bar.sync 	0;
	mov.u32 	%r110, %tid.x;
	setp.gt.u32 	%p5, %r110, 143;
	@%p5 bra 	$L__BB78_21;
	mov.u32 	%r40, %ctaid.x;
	mov.u32 	%r41, %tid.y;
	add.s32 	%r42, %r40, %r41;
	mov.u32 	%r43, _ZZ32massMatrixMultiplyRegisterKernelILi9ELi12ELi1EEviPKdS1_S1_S1_PdE6s_tmp1;
	mad.lo.s32 	%r44, %r41, 14976, %r43;
$L__BB78_8:
	ld.param.u32 	%r102, [_Z32massMatrixMultiplyRegisterKernelILi9ELi12ELi1EEviPKdS1_S1_S1_Pd_param_0];
	setp.ge.s32 	%p6, %r42, %r102;
	cvt.u16.u32 	%rs11, %r110;
	mul.lo.s16 	%rs12, %rs11, 171;
	shr.u16 	%rs13, %rs12, 11;
	mul.lo.s16 	%rs14, %rs13, 12;
	sub.s16 	%rs15, %rs11, %rs14;
	mul.wide.u16 	%r45, %rs13, 1248;
	add.s32 	%r46, %r44, %r45;
	and.b16  	%rs16, %rs15, 255;
	mul.wide.u16 	%r47, %rs16, 104;
	add.s32 	%r9, %r46, %r47;
	ld.shared.f64 	%fd323, [%r9];
	ld.shared.f64 	%fd324, [%r9+64];
	add.f64 	%fd79, %fd323, %fd324;
	sub.f64 	%fd80, %fd323, %fd324;
	ld.shared.f64 	%fd325, [%r9+8];
	ld.shared.f64 	%fd326, [%r9+56];
	add.f64 	%fd81, %fd325, %fd326;
	sub.f64 	%fd82, %fd325, %fd326;
	ld.shared.f64 	%fd327, [%r9+16];
	ld.shared.f64 	%fd328, [%r9+48];
	add.f64 	%fd83, %fd327, %fd328;
	sub.f64 	%fd84, %fd327, %fd328;
	ld.shared.f64 	%fd329, [%r9+24];
	ld.shared.f64 	%fd330, [%r9+40];
	add.f64 	%fd85, %fd329, %fd330;
	sub.f64 	%fd86, %fd329, %fd330;
	ld.shared.f64 	%fd331, [%r9+32];
	add.f64 	%fd332, %fd331, %fd331;
	sub.f64 	%fd87, %fd331, %fd331;
	mul.f64 	%fd88, %fd332, 0d3FE0000000000000;
	mov.b32 	%r48, {%rs16, %rs13};
	mov.b32 	%r49, 0;
	mov.b32 	%r50, 36876;
	dp2a.lo.u32.u32 	%r10, %r48, %r50, %r49;
	fma.rn.f64 	%fd333, %fd19, %fd79, 0d0000000000000000;
	fma.rn.f64 	%fd334, %fd20, %fd80, 0d0000000000000000;
	fma.rn.f64 	%fd335, %fd21, %fd81, %fd333;
	fma.rn.f64 	%fd336, %fd22, %fd82, %fd334;
	fma.rn.f64 	%fd337, %fd23, %fd83, %fd335;
	fma.rn.f64 	%fd338, %fd24, %fd84, %fd336;
	fma.rn.f64 	%fd339, %fd25, %fd85, %fd337;
	fma.rn.f64 	%fd340, %fd26, %fd86, %fd338;
	fma.rn.f64 	%fd89, %fd27, %fd88, %fd339;
	fma.rn.f64 	%fd90, %fd28, %fd87, %fd340;
	mov.f64 	%fd667, 0d0000000000000000;
	mov.f64 	%fd668, %fd667;
	@%p6 bra 	$L__BB78_10;
	ld.param.u64 	%rd35, [_Z32massMatrixMultiplyRegisterKernelILi9ELi12ELi1EEviPKdS1_S1_S1_Pd_param_1];
	cvta.to.global.u64 	%rd14, %rd35;
	mad.lo.s32 	%r54, %r42, 1728, %r10;
	mul.wide.s32 	%rd15, %r54, 8;
	add.s64 	%rd16, %rd14, %rd15;
	ld.global.nc.f64 	%fd667, [%rd16];
	ld.global.nc.f64 	%fd668, [%rd16+88];
$L__BB78_10:
	ld.param.u32 	%r103, [_Z32massMatrixMultiplyRegisterKernelILi9ELi12ELi1EEviPKdS1_S1_S1_Pd_param_0];
	setp.ge.s32 	%p7, %r42, %r103;
	add.f64 	%fd342, %fd89, %fd90;
	sub.f64 	%fd343, %fd89, %fd90;
	mul.f64 	%fd344, %fd342, %fd667;
	mul.f64 	%fd345, %fd343, %fd668;
	sub.f64 	%fd95, %fd344, %fd345;
	add.f64 	%fd96, %fd344, %fd345;
	fma.rn.f64 	%fd346, %fd29, %fd79, 0d0000000000000000;
	fma.rn.f64 	%fd347, %fd30, %fd80, 0d0000000000000000;
	fma.rn.f64 	%fd348, %fd31, %fd81, %fd346;
	fma.rn.f64 	%fd349, %fd32, %fd82, %fd347;
	fma.rn.f64 	%fd350, %fd33, %fd83, %fd348;
	fma.rn.f64 	%fd351, %fd34, %fd84, %fd349;
	fma.rn.f64 	%fd352, %fd35, %fd85, %fd350;
	fma.rn.f64 	%fd353, %fd36, %fd86, %fd351;
	fma.rn.f64 	%fd97, %fd37, %fd88, %fd352;
	fma.rn.f64 	%fd98, %fd38, %fd87, %fd353;
	mov.f64 	%fd669, 0d0000000000000000;
	mov.f64 	%fd670, %fd669;
	@%p7 bra 	$L__BB78_12;
	ld.param.u64 	%rd36, [_Z32massMatrixMultiplyRegisterKernelILi9ELi12ELi1EEviPKdS1_S1_S1_Pd_param_1];
	cvta.to.global.u64 	%rd17, %rd36;
	mad.lo.s32 	%r61, %r42, 1728, %r10;
	mul.wide.s32 	%rd18, %r61, 8;
	add.s64 	%rd19, %rd17, %rd18;
	ld.global.nc.f64 	%fd669, [%rd19+8];
	ld.global.nc.f64 	%fd670, [%rd19+80];
$L__BB78_12:
	ld.param.u32 	%r104, [_Z32massMatrixMultiplyRegisterKernelILi9ELi12ELi1EEviPKdS1_S1_S1_Pd_param_0];
	setp.ge.s32 	%p8, %r42, %r104;
	add.f64 	%fd355, %fd97, %fd98;
	sub.f64 	%fd356, %fd97, %fd98;
	mul.f64 	%fd357, %fd355, %fd669;
	mul.f64 	%fd358, %fd356, %fd670;
	sub.f64 	%fd103, %fd357, %fd358;
	add.f64 	%fd104, %fd357, %fd358;
	fma.rn.f64 	%fd359, %fd39, %fd79, 0d0000000000000000;
	fma.rn.f64 	%fd360, %fd40, %fd80, 0d0000000000000000;
	fma.rn.f64 	%fd361, %fd41, %fd81, %fd359;
	fma.rn.f64 	%fd362, %fd42, %fd82, %fd360;
	fma.rn.f64 	%fd363, %fd43, %fd83, %fd361;
	fma.rn.f64 	%fd364, %fd44, %fd84, %fd362;
	fma.rn.f64 	%fd365, %fd45, %fd85, %fd363;
	fma.rn.f64 	%fd366, %fd46, %fd86, %fd364;
	fma.rn.f64 	%fd105, %fd47, %fd88, %fd365;
	fma.rn.f64 	%fd106, %fd48, %fd87, %fd366;
	mov.f64 	%fd671, 0d0000000000000000;
	mov.f64 	%fd672, %fd671;
	@%p8 bra 	$L__BB78_14;
	ld.param.u64 	%rd37, [_Z32massMatrixMultiplyRegisterKernelILi9ELi12ELi1EEviPKdS1_S1_S1_Pd_param_1];
	cvta.to.global.u64 	%rd20, %rd37;
	mad.lo.s32 	%r68, %r42, 1728, %r10;
	mul.wide.s32 	%rd21, %r68, 8;
	add.s64 	%rd22, %rd20, %rd21;
	ld.global.nc.f64 	%fd671, [%rd22+16];
	ld.global.nc.f64 	%fd672, [%rd22+72];
$L__BB78_14:
	ld.param.u32 	%r105, [_Z32massMatrixMultiplyRegisterKernelILi9ELi12ELi1EEviPKdS1_S1_S1_Pd_param_0];
	setp.ge.s32 	%p9, %r42, %r105;
	add.f64 	%fd368, %fd105, %fd106;
	sub.f64 	%fd369, %fd105, %fd106;
	mul.f64 	%fd370, %fd368, %fd671;
	mul.f64 	%fd371, %fd369, %fd672;
	sub.f64 	%fd111, %fd370, %fd371;
	add.f64 	%fd112, %fd370, %fd371;
	fma.rn.f64 	%fd372, %fd49, %fd79, 0d0000000000000000;
	fma.rn.f64 	%fd373, %fd50, %fd80, 0d0000000000000000;
	fma.rn.f64 	%fd374, %fd51, %fd81, %fd372;
	fma.rn.f64 	%fd375, %fd52, %fd82, %fd373;
	fma.rn.f64 	%fd376, %fd53, %fd83, %fd374;
	fma.rn.f64 	%fd377, %fd54, %fd84, %fd375;
	fma.rn.f64 	%fd378, %fd55, %fd85, %fd376;
	fma.rn.f64 	%fd379, %fd56, %fd86, %fd377;
	fma.rn.f64 	%fd113, %fd57, %fd88, %fd378;
	fma.rn.f64 	%fd114, %fd58, %fd87, %fd379;
	mov.f64 	%fd673, 0d0000000000000000;
	mov.f64 	%fd674, %fd673;
	@%p9 bra 	$L__BB78_16;
	ld.param.u64 	%rd38, [_Z32massMatrixMultiplyRegisterKernelILi9ELi12ELi1EEviPKdS1_S1_S1_Pd_param_1];
	cvta.to.global.u64 	%rd23, %rd38;
	mad.lo.s32 	%r75, %r42, 1728, %r10;
	mul.wide.s32 	%rd24, %r75, 8;
	add.s64 	%rd25, %rd23, %rd24;
	ld.global.nc.f64 	%fd673, [%rd25+24];
	ld.global.nc.f64 	%fd674, [%rd25+64];
$L__BB78_16:
	ld.param.u32 	%r106, [_Z32massMatrixMultiplyRegisterKernelILi9ELi12ELi1EEviPKdS1_S1_S1_Pd_param_0];
	setp.ge.s32 	%p10, %r42, %r106;
	add.f64 	%fd381, %fd113, %fd114;
	sub.f64 	%fd382, %fd113, %fd114;
	mul.f64 	%fd383, %fd381, %fd673;
	mul.f64 	%fd384, %fd382, %fd674;
	sub.f64 	%fd119, %fd383, %fd384;
	add.f64 	%fd120, %fd383, %fd384;
	fma.rn.f64 	%fd385, %fd59, %fd79, 0d0000000000000000;
	fma.rn.f64 	%fd386, %fd60, %fd80, 0d0000000000000000;
	fma.rn.f64 	%fd387, %fd61, %fd81, %fd385;
	fma.rn.f64 	%fd388, %fd62, %fd82, %fd386;
	fma.rn.f64 	%fd389, %fd63, %fd83, %fd387;
	fma.rn.f64 	%fd390, %fd64, %fd84, %fd388;
	fma.rn.f64 	%fd391, %fd65, %fd85, %fd389;
	fma.rn.f64 	%fd392, %fd66, %fd86, %fd390;
	fma.rn.f64 	%fd121, %fd67, %fd88, %fd391;
	fma.rn.f64 	%fd122, %fd68, %fd87, %fd392;
	mov.f64 	%fd675, 0d0000000000000000;
	mov.f64 	%fd676, %fd675;
	@%p10 bra 	$L__BB78_18;
	ld.param.u64 	%rd39, [_Z32massMatrixMultiplyRegisterKernelILi9ELi12ELi1EEviPKdS1_S1_S1_Pd_param_1];
	cvta.to.global.u64 	%rd26, %rd39;
	mad.lo.s32 	%r82, %r42, 1728, %r10;
	mul.wide.s32 	%rd27, %r82, 8;
	add.s64 	%rd28, %rd26, %rd27;
	ld.global.nc.f64 	%fd675, [%rd28+32];
	ld.global.nc.f64 	%fd676, [%rd28+56];
$L__BB78_18:
	ld.param.u32 	%r107, [_Z32massMatrixMultiplyRegisterKernelILi9ELi12ELi1EEviPKdS1_S1_S1_Pd_param_0];
	setp.ge.s32 	%p11, %r42, %r107;
	add.f64 	%fd394, %fd121, %fd122;
	sub.f64 	%fd395, %fd121, %fd122;
	mul.f64 	%fd396, %fd394, %fd675;
	mul.f64 	%fd397, %fd395, %fd676;
	sub.f64 	%fd127, %fd396, %fd397;
	add.f64 	%fd128, %fd396, %fd397;
	fma.rn.f64 	%fd398, %fd69, %fd79, 0d0000000000000000;
	fma.rn.f64 	%fd399, %fd70, %fd80, 0d0000000000000000;
	fma.rn.f64 	%fd400, %fd71, %fd81, %fd398;
	fma.rn.f64 	%fd401, %fd72, %fd82, %fd399;
	fma.rn.f64 	%fd402, %fd73, %fd83, %fd400;
	fma.rn.f64 	%fd403, %fd74, %fd84, %fd401;
	fma.rn.f64 	%fd404, %fd75, %fd85, %fd402;
	fma.rn.f64 	%fd405, %fd76, %fd86, %fd403;
	fma.rn.f64 	%fd129, %fd77, %fd88, %fd404;
	fma.rn.f64 	%fd130, %fd78, %fd87, %fd405;
	mov.f64 	%fd677, 0d0000000000000000;
	mov.f64 	%fd678, %fd677;
	@%p11 bra 	$L__BB78_20;
	ld.param.u64 	%rd40, [_Z32massMatrixMultiplyRegisterKernelILi9ELi12ELi1EEviPKdS1_S1_S1_Pd_param_1];
	cvta.to.global.u64 	%rd29, %rd40;
	mad.lo.s32 	%r89, %r42, 1728, %r10;
	mul.wide.s32 	%rd30, %r89, 8;
	add.s64 	%rd31, %rd29, %rd30;
	ld.global.nc.f64 	%fd677, [%rd31+40];
	ld.global.nc.f64 	%fd678, [%rd31+48];
$L__BB78_20:
	add.f64 	%fd406, %fd129, %fd130;
	sub.f64 	%fd407, %fd129, %fd130;
	mul.f64 	%fd408, %fd406, %fd677;
	mul.f64 	%fd409, %fd407, %fd678;
	sub.f64 	%fd410, %fd408, %fd409;
	add.f64 	%fd411, %fd408, %fd409;
	fma.rn.f64 	%fd412, %fd19, %fd96, 0d0000000000000000;
	fma.rn.f64 	%fd413, %fd20, %fd95, 0d0000000000000000;
	fma.rn.f64 	%fd414, %fd29, %fd104, %fd412;
	fma.rn.f64 	%fd415, %fd30, %fd103, %fd413;
	fma.rn.f64 	%fd416, %fd39, %fd112, %fd414;
	fma.rn.f64 	%fd417, %fd40, %fd111, %fd415;
	fma.rn.f64 	%fd418, %fd49, %fd120, %fd416;
	fma.rn.f64 	%fd419, %fd50, %fd119, %fd417;
	fma.rn.f64 	%fd420, %fd59, %fd128, %fd418;
	fma.rn.f64 	%fd421, %fd60, %fd127, %fd419;
	fma.rn.f64 	%fd422, %fd69, %fd411, %fd420;
	fma.rn.f64 	%fd423, %fd70, %fd410, %fd421;
	sub.f64 	%fd424, %fd422, %fd423;
	st.shared.f64 	[%r9+64], %fd424;
	add.f64 	%fd425, %fd422, %fd423;
	st.shared.f64 	[%r9], %fd425;
	fma.rn.f64 	%fd426, %fd21, %fd96, 0d0000000000000000;
	fma.rn.f64 	%fd427, %fd22, %fd95, 0d0000000000000000;
	fma.rn.f64 	%fd428, %fd31, %fd104, %fd426;
	fma.rn.f64 	%fd429, %fd32, %fd103, %fd427;
	fma.rn.f64 	%fd430, %fd41, %fd112, %fd428;
	fma.rn.f64 	%fd431, %fd42, %fd111, %fd429;
	fma.rn.f64 	%fd432, %fd51, %fd120, %fd430;
	fma.rn.f64 	%fd433, %fd52, %fd119, %fd431;
	fma.rn.f64 	%fd434, %fd61, %fd128, %fd432;
	fma.rn.f64 	%fd435, %fd62, %fd127, %fd433;
	fma.rn.f64 	%fd436, %fd71, %fd411, %fd434;
	fma.rn.f64 	%fd437, %fd72, %fd410, %fd435;
	sub.f64 	%fd438, %fd436, %fd437;
	st.shared.f64 	[%r9+56], %fd438;
	add.f64 	%fd439, %fd436, %fd437;
	st.shared.f64 	[%r9+8], %fd439;
	fma.rn.f64 	%fd440, %fd23, %fd96, 0d0000000000000000;
	fma.rn.f64 	%fd441, %fd24, %fd95, 0d0000000000000000;
	fma.rn.f64 	%fd442, %fd33, %fd104, %fd440;
	fma.rn.f64 	%fd443, %fd34, %fd103, %fd441;
	fma.rn.f64 	%fd444, %fd43, %fd112, %fd442;
	fma.rn.f64 	%fd445, %fd44, %fd111, %fd443;
	fma.rn.f64 	%fd446, %fd53, %fd120, %fd444;
	fma.rn.f64 	%fd447, %fd54, %fd119, %fd445;
	fma.rn.f64 	%fd448, %fd63, %fd128, %fd446;
	fma.rn.f64 	%fd449, %fd64, %fd127, %fd447;
	fma.rn.f64 	%fd450, %fd73, %fd411, %fd448;
	fma.rn.f64 	%fd451, %fd74, %fd410, %fd449;
	sub.f64 	%fd452, %fd450, %fd451;
	st.shared.f64 	[%r9+48], %fd452;
	add.f64 	%fd453, %fd450, %fd451;
	st.shared.f64 	[%r9+16], %fd453;
	fma.rn.f64 	%fd454, %fd25, %fd96, 0d0000000000000000;
	fma.rn.f64 	%fd455, %fd26, %fd95, 0d0000000000000000;
	fma.rn.f64 	%fd456, %fd35, %fd104, %fd454;
	fma.rn.f64 	%fd457, %fd36, %fd103, %fd455;
	fma.rn.f64 	%fd458, %fd45, %fd112, %fd456;
	fma.rn.f64 	%fd459, %fd46, %fd111, %fd457;
	fma.rn.f64 	%fd460, %fd55, %fd120, %fd458;
	fma.rn.f64 	%fd461, %fd56, %fd119, %fd459;
	fma.rn.f64 	%fd462, %fd65, %fd128, %fd460;
	fma.rn.f64 	%fd463, %fd66, %fd127, %fd461;
	fma.rn.f64 	%fd464, %fd75, %fd411, %fd462;
	fma.rn.f64 	%fd465, %fd76, %fd410, %fd463;
	sub.f64 	%fd466, %fd464, %fd465;
	st.shared.f64 	[%r9+40], %fd466;
	add.f64 	%fd467, %fd464, %fd465;
	st.shared.f64 	[%r9+24], %fd467;
	fma.rn.f64 	%fd468, %fd27, %fd96, 0d0000000000000000;
	fma.rn.f64 	%fd469, %fd28, %fd95, 0d0000000000000000;
	fma.rn.f64 	%fd470, %fd37, %fd104, %fd468;
	fma.rn.f64 	%fd471, %fd38, %fd103, %fd469;
	fma.rn.f64 	%fd472, %fd47, %fd112, %fd470;
	fma.rn.f64 	%fd473, %fd48, %fd111, %fd471;
	fma.rn.f64 	%fd474, %fd57, %fd120, %fd472;
	fma.rn.f64 	%fd475, %fd58, %fd119, %fd473;
	fma.rn.f64 	%fd476, %fd67, %fd128, %fd474;
	fma.rn.f64 	%fd477, %fd68, %fd127, %fd475;
	fma.rn.f64 	%fd478, %fd77, %fd411, %fd476;
	fma.rn.f64 	%fd479, %fd78, %fd410, %fd477;
	add.f64 	%fd480, %fd478, %fd479;
	st.shared.f64 	[%r9+32], %fd480;
	add.s32 	%r11, %r110, 81;
	setp.lt.u32 	%p12, %r110, 63;
	mov.u32 	%r110, %r11;
	@%p12 bra 	$L__BB78_8;
$L__BB78_21:
	mov.u32 	%r111, %tid.x;
	setp.gt.u32 	%p13, %r111, 107;
	bar.sync 	0;
	@%p13 bra 	$L__BB78_24;
	mov.u32 	%r91, %tid.y;
	mov.u32 	%r92, _ZZ32massMatrixMultiplyRegisterKernelILi9ELi12ELi1EEviPKdS1_S1_S1_PdE6s_tmp1;
	mad.lo.s32 	%r93, %r91, 14976, %r92;
$L__BB78_23:
	cvt.u16.u32 	%rs17, %r111;
	mul.lo.s16 	%rs18, %rs17, 57;
	shr.u16 	%rs19, %rs18, 9;
	mul.lo.s16 	%rs20, %rs19, 9;
	sub.s16 	%rs21, %rs17, %rs20;
	mul.wide.u16 	%r94, %rs19, 1248;
	add.s32 	%r95, %r93, %r94;
	and.b16  	%rs22, %rs21, 255;
	mul.wide.u16 	%r96, %rs22, 8;
	add.s32 	%r97, %r95, %r96;
	ld.shared.f64 	%fd481, [%r97];
	ld.shared.f64 	%fd482, [%r97+1144];
	add.f64 	%fd483, %fd481, %fd482;
	sub.f64 	%fd484, %fd481, %fd482;
	ld.shared.f64 	%fd485, [%r97+104];
	ld.shared.f64 	%fd486, [%r97+1040];
	add.f64 	%fd487, %fd485, %fd486;
	sub.f64 	%fd488, %fd485, %fd486;
	ld.shared.f64 	%fd489, [%r97+208];
	ld.shared.f64 	%fd490, [%r97+936];
	add.f64 	%fd491, %fd489, %fd490;
	sub.f64 	%fd492, %fd489, %fd490;
	ld.shared.f64 	%fd493, [%r97+312];
	ld.shared.f64 	%fd494, [%r97+832];
	add.f64 	%fd495, %fd493, %fd494;
	sub.f64 	%fd496, %fd493, %fd494;
	ld.shared.f64 	%fd497, [%r97+416];
	ld.shared.f64 	%fd498, [%r97+728];
	add.f64 	%fd499, %fd497, %fd498;
	sub.f64 	%fd500, %fd497, %fd498;
	ld.shared.f64 	%fd501, [%r97+520];
	ld.shared.f64 	%fd502, [%r97+624];
	add.f64 	%fd503, %fd501, %fd502;
	sub.f64 	%fd504, %fd501, %fd502;
	fma.rn.f64 	%fd505, %fd19, %fd483, 0d0000000000000000;
	fma.rn.f64 	%fd506, %fd20, %fd484, 0d0000000000000000;
	fma.rn.f64 	%fd507, %fd29, %fd487, %fd505;
	fma.rn.f64 	%fd508, %fd30, %fd488, %fd506;
	fma.rn.f64 	%fd509, %fd39, %fd491, %fd507;
	fma.rn.f64 	%fd510, %fd40, %fd492, %fd508;
	fma.rn.f64 	%fd511, %fd49, %fd495, %fd509;
	fma.rn.f64 	%fd512, %fd50, %fd496, %fd510;
	fma.rn.f64 	%fd513, %fd59, %fd499, %fd511;
	fma.rn.f64 	%fd514, %fd60, %fd500, %fd512;
	fma.rn.f64 	%fd515, %fd69, %fd503, %fd513;
	fma.rn.f64 	%fd516, %fd70, %fd504, %fd514;
	sub.f64 	%fd517, %fd515, %fd516;
	st.shared.f64 	[%r97+832], %fd517;
	add.f64 	%fd518, %fd515, %fd516;
	st.shared.f64 	[%r97], %fd518;
	fma.rn.f64 	%fd519, %fd21, %fd483, 0d0000000000000000;
	fma.rn.f64 	%fd520, %fd22, %fd484, 0d0000000000000000;
	fma.rn.f64 	%fd521, %fd31, %fd487, %fd519;
	fma.rn.f64 	%fd522, %fd32, %fd488, %fd520;
	fma.rn.f64 	%fd523, %fd41, %fd491, %fd521;
	fma.rn.f64 	%fd524, %fd42, %fd492, %fd522;
	fma.rn.f64 	%fd525, %fd51, %fd495, %fd523;
	fma.rn.f64 	%fd526, %fd52, %fd496, %fd524;
	fma.rn.f64 	%fd527, %fd61, %fd499, %fd525;
	fma.rn.f64 	%fd528, %fd62, %fd500, %fd526;
	fma.rn.f64 	%fd529, %fd71, %fd503, %fd527;
	fma.rn.f64 	%fd530, %fd72, %fd504, %fd528;
	sub.f64 	%fd531, %fd529, %fd530;
	st.shared.f64 	[%r97+728], %fd531;
	add.f64 	%fd532, %fd529, %fd530;
	st.shared.f64 	[%r97+104], %fd532;
	fma.rn.f64 	%fd533, %fd23, %fd483, 0d0000000000000000;
	fma.rn.f64 	%fd534, %fd24, %fd484, 0d0000000000000000;
	fma.rn.f64 	%fd535, %fd33, %fd487, %fd533;
	fma.rn.f64 	%fd536, %fd34, %fd488, %fd534;
	fma.rn.f64 	%fd537, %fd43, %fd491, %fd535;
	fma.rn.f64 	%fd538, %fd44, %fd492, %fd536;
	fma.rn.f64 	%fd539, %fd53, %fd495, %fd537;
	fma.rn.f64 	%fd540, %fd54, %fd496, %fd538;
	fma.rn.f64 	%fd541, %fd63, %fd499, %fd539;
	fma.rn.f64 	%fd542, %fd64, %fd500, %fd540;
	fma.rn.f64 	%fd543, %fd73, %fd503, %fd541;
	fma.rn.f64 	%fd544, %fd74, %fd504, %fd542;
	sub.f64 	%fd545, %fd543, %fd544;
	st.shared.f64 	[%r97+624], %fd545;
	add.f64 	%fd546, %fd543, %fd544;
	st.shared.f64 	[%r97+208], %fd546;
	fma.rn.f64 	%fd547, %fd25, %fd483, 0d0000000000000000;
	fma.rn.f64 	%fd548, %fd26, %fd484, 0d0000000000000000;
	fma.rn.f64 	%fd549, %fd35, %fd487, %fd547;
	fma.rn.f64 	%fd550, %fd36, %fd488, %fd548;
	fma.rn.f64 	%fd551, %fd45, %fd491, %fd549;
	fma.rn.f64 	%fd552, %fd46, %fd492, %fd550;
	fma.rn.f64 	%fd553, %fd55, %fd495, %fd551;
	fma.rn.f64 	%fd554, %fd56, %fd496, %fd552;
	fma.rn.f64 	%fd555, %fd65, %fd499, %fd553;
	fma.rn.f64 	%fd556, %fd66, %fd500, %fd554;
	fma.rn.f64 	%fd557, %fd75, %fd503, %fd555;
	fma.rn.f64 	%fd558, %fd76, %fd504, %fd556;
	sub.f64 	%fd559, %fd557, %fd558;
	st.shared.f64 	[%r97+520], %fd559;
	add.f64 	%fd560, %fd557, %fd558;
	st.shared.f64 	[%r97+312], %fd560;
	fma.rn.f64 	%fd561, %fd27, %fd483, 0d0000000000000000;
	fma.rn.f64 	%fd562, %fd28, %fd484, 0d0000000000000000;
	fma.rn.f64 	%fd563, %fd37, %fd487, %fd561;
	fma.rn.f64 	%fd564, %fd38, %fd488, %fd562;
	fma.rn.f64 	%fd565, %fd47, %fd491, %fd563;
	fma.rn.f64 	%fd566, %fd48, %fd492, %fd564;
	fma.rn.f64 	%fd567, %fd57, %fd495, %fd565;
	fma.rn.f64 	%fd568, %fd58, %fd496, %fd566;
	fma.rn.f64 	%fd569, %fd67, %fd499, %fd567;
	fma.rn.f64 	%fd570, %fd68, %fd500, %fd568;
	fma.rn.f64 	%fd571, %fd77, %fd503, %fd569;
	fma.rn.f64 	%fd572, %fd78, %fd504, %fd570;
	add.f64 	%fd573, %fd571, %fd572;
	st.shared.f64 	[%r97+416], %fd573;
	add.s32 	%r14, %r111, 81;
	setp.lt.u32 	%p14, %r111, 27;
	mov.u32 	%r111, %r14;
	@%p14 bra 	$L__BB78_23;
$L__BB78_24:
	ld.param.u32 	%r108, [_Z32massMatrixMultiplyRegisterKernelILi9ELi12ELi1EEviPKdS1_S1_S1_Pd_param_0];
	mov.u32 	%r98, %ctaid.x;
	mov.u32 	%r99, %tid.y;
	add.s32 	%r15, %r98, %r99;
	setp.ge.s32 	%p15, %r15, %r108;
	bar.sync 	0;
	ld.shared.f64 	%fd574, [%r3];
	ld.shared.f64 	%fd575, [%r3+13728];
	add.f64 	%fd576, %fd574, %fd575;
	sub.f64 	%fd577, %fd574, %fd575;
	ld.shared.f64 	%fd578, [%r3+1248];
	ld.shared.f64 	%fd579, [%r3+12480];
	add.f64 	%fd580, %fd578, %fd579;
	sub.f64 	%fd581, %fd578, %fd579;
	ld.shared.f64 	%fd582, [%r3+2496];
	ld.shared.f64 	%fd583, [%r3+11232];
	add.f64 	%fd584, %fd582, %fd583;
	sub.f64 	%fd585, %fd582, %fd583;
	ld.shared.f64 	%fd586, [%r3+3744];
	ld.shared.f64 	%fd587, [%r3+9984];
	add.f64 	%fd588, %fd586, %fd587;
	sub.f64 	%fd589, %fd586, %fd587;
	ld.shared.f64 	%fd590, [%r3+4992];
	ld.shared.f64 	%fd591, [%r3+8736];
	add.f64 	%fd592, %fd590, %fd591;
	sub.f64 	%fd593, %fd590, %fd591;
	ld.shared.f64 	%fd594, [%r3+6240];
	ld.shared.f64 	%fd595, [%r3+7488];
	add.f64 	%fd596, %fd594, %fd595;
	sub.f64 	%fd597, %fd594, %fd595;
	fma.rn.f64 	%fd598, %fd19, %fd576, 0d0000000000000000;
	fma.rn.f64 	%fd599, %fd20, %fd577, 0d0000000000000000;
	fma.rn.f64 	%fd600, %fd29, %fd580, %fd598;
	fma.rn.f64 	%fd601, %fd30, %fd581, %fd599;
	fma.rn.f64 	%fd602, %fd39, %fd584, %fd600;
	fma.rn.f64 	%fd603, %fd40, %fd585, %fd601;
	fma.rn.f64 	%fd604, %fd49, %fd588, %fd602;
	fma.rn.f64 	%fd605, %fd50, %fd589, %fd603;
	fma.rn.f64 	%fd606, %fd59, %fd592, %fd604;
	fma.rn.f64 	%fd607, %fd60, %fd593, %fd605;
	fma.rn.f64 	%fd135, %fd69, %fd596, %fd606;
	fma.rn.f64 	%fd136, %fd70, %fd597, %fd607;
	fma.rn.f64 	%fd608, %fd21, %fd576, 0d0000000000000000;
	fma.rn.f64 	%fd609, %fd22, %fd577, 0d0000000000000000;
	fma.rn.f64 	%fd610, %fd31, %fd580, %fd608;
	fma.rn.f64 	%fd611, %fd32, %fd581, %fd609;
	fma.rn.f64 	%fd612, %fd41, %fd584, %fd610;
	fma.rn.f64 	%fd613, %fd42, %fd585, %fd611;
	fma.rn.f64 	%fd614, %fd51, %fd588, %fd612;
	fma.rn.f64 	%fd615, %fd52, %fd589, %fd613;
	fma.rn.f64 	%fd616, %fd61, %fd592, %fd614;
	fma.rn.f64 	%fd617, %fd62, %fd593, %fd615;
	fma.rn.f64 	%fd137, %fd71, %fd596, %fd616;
	fma.rn.f64 	%fd138, %fd72, %fd597, %fd617;
	fma.rn.f64 	%fd618, %fd23, %fd576, 0d0000000000000000;
	fma.rn.f64 	%fd619, %fd24, %fd577, 0d0000000000000000;
	fma.rn.f64 	%fd620, %fd33, %fd580, %fd618;
	fma.rn.f64 	%fd621, %fd34, %fd581, %fd619;
	fma.rn.f64 	%fd622, %fd43, %fd584, %fd620;
	fma.rn.f64 	%fd623, %fd44, %fd585, %fd621;
	fma.rn.f64 	%fd624, %fd53, %fd588, %fd622;
	fma.rn.f64 	%fd625, %fd54, %fd589, %fd623;
	fma.rn.f64 	%fd626, %fd63, %fd592, %fd624;
	fma.rn.f64 	%fd627, %fd64, %fd593, %fd625;
	fma.rn.f64 	%fd139, %fd73, %fd596, %fd626;
	fma.rn.f64 	%fd140, %fd74, %fd597, %fd627;
	fma.rn.f64 	%fd628, %fd25, %fd576, 0d0000000000000000;
	fma.rn.f64 	%fd629, %fd26, %fd577, 0d0000000000000000;
	fma.rn.f64 	%fd630, %fd35, %fd580, %fd628;
	fma.rn.f64 	%fd631, %fd36, %fd581, %fd629;
	fma.rn.f64 	%fd632, %fd45, %fd584, %fd630;
	fma.rn.f64 	%fd633, %fd46, %fd585, %fd631;
	fma.rn.f64 	%fd634, %fd55, %fd588, %fd632;
	fma.rn.f64 	%fd635, %fd56, %fd589, %fd633;
	fma.rn.f64 	%fd636, %fd65, %fd592, %fd634;
	fma.rn.f64 	%fd637, %fd66, %fd593, %fd635;
	fma.rn.f64 	%fd141, %fd75, %fd596, %fd636;
	fma.rn.f64 	%fd142, %fd76, %fd597, %fd637;
	fma.rn.f64 	%fd638, %fd27, %fd576, 0d0000000000000000;
	fma.rn.f64 	%fd639, %fd28, %fd577, 0d0000000000000000;
	fma.rn.f64 	%fd640, %fd37, %fd580, %fd638;
	fma.rn.f64 	%fd641, %fd38, %fd581, %fd639;
	fma.rn.f64 	%fd642, %fd47, %fd584, %fd640;
	fma.rn.f64 	%fd643, %fd48, %fd585, %fd641;
	fma.rn.f64 	%fd644, %fd57, %fd588, %fd642;
	fma.rn.f64 	%fd645, %fd58, %fd589, %fd643;
	fma.rn.f64 	%fd646, %fd67, %fd592, %fd644;
	fma.rn.f64 	%fd647, %fd68, %fd593, %fd645;
	fma.rn.f64 	%fd648, %fd77, %fd596, %fd646;
	fma.rn.f64 	%fd649, %fd78, %fd597, %fd647;
	add.f64 	%fd143, %fd648, %fd649;
	@%p15 bra 	$L__BB78_26;
	ld.param.u64 	%rd41, [_Z32massMatrixMultiplyRegisterKernelILi9ELi12ELi1EEviPKdS1_S1_S1_Pd_param_5];
	mov.u32 	%r100, %tid.x;
	mad.lo.s32 	%r101, %r15, 729, %r100;
	cvta.to.global.u64 	%rd32, %rd41;
	mul.wide.s32 	%rd33, %r101, 8;
	add.s64 	%rd34, %rd32, %rd33;
	add.f64 	%fd650, %fd135, %fd136;
	st.global.f64 	[%rd34], %fd650;
	add.f64 	%fd651, %fd137, %fd138;
	st.global.f64 	[%rd34+648], %fd651;
	add.f64 	%fd652, %fd139, %fd140;
	st.global.f64 	[%rd34+1296], %fd652;
	add.f64 	%fd653, %fd141, %fd142;
	st.global.f64 	[%rd34+1944], %fd653;
	st.global.f64 	[%rd34+2592], %fd143;
	sub.f64 	%fd654, %fd141, %fd142;
	st.global.f64 	[%rd34+3240], %fd654;
	sub.f64 	%fd655, %fd139, %fd140;
	st.global.f64 	[%rd34+3888], %fd655;
	sub.f64 	%fd656, %fd137, %fd138;
	st.global.f64 	[%rd34+4536], %fd656;
	sub.f64 	%fd657, %fd135, %fd136;
	st.global.f64 	[%rd34+5184], %fd657;
$L__BB78_26:
	ret;

}
	// .globl	_Z32massMatrixMultiplyConstantKernelILi9ELi12ELi1EEviPKdS1_S1_S1_Pd
.visible .entry _Z32massMatrixMultiplyConstantKernelILi9ELi12ELi1EEviPKdS1_S1_S1_Pd(
	.param .u32 _Z32massMatrixMultiplyConstantKernelILi9ELi12ELi1EEviPKdS1_S1_S1_Pd_param_0,
	.param .u64 .ptr .align 1 _Z32massMatrixMultiplyConstantKernelILi9ELi12ELi1EEviPKdS1_S1_S1_Pd_param_1,
	.param .u64 .ptr .align 1 _Z32massMatrixMultiplyConstantKernelILi9ELi12ELi1EEviPKdS1_S1_S1_Pd_param_2,
	.param .u64 .ptr .align 1 _Z32massMatrixMultiplyConstantKernelILi9ELi12ELi1EEviPKdS1_S1_S1_Pd_param_3,
	.param .u64 .ptr .align 1 _Z32massMatrixMultiplyConstantKernelILi9ELi12ELi1EEviPKdS1_S1_S1_Pd_param_4,
	.param .u64 .ptr .align 1 _Z32massMatrixMultiplyConstantKernelILi9ELi12ELi1EEviPKdS1_S1_S1_Pd_param_5
)
{
	.reg .pred 	%p<15>;
	.reg .b16 	%rs<23>;
	.reg .b32 	%r<69>;
	.reg .b64 	%rd<35>;
	.reg .b64 	%fd<812>;
	// demoted variable
	.shared .align 8 .b8 _ZZ32massMatrixMultiplyConstantKernelILi9ELi12ELi1EEviPKdS1_S1_S1_PdE6s_tmp1[14976];
	ld.param.u32 	%r15, [_Z32massMatrixMultiplyConstantKernelILi9ELi12ELi1EEviPKdS1_S1_S1_Pd_param_0];
	ld.param.u64 	%rd2, [_Z32massMatrixMultiplyConstantKernelILi9ELi12ELi1EEviPKdS1_S1_S1_Pd_param_4];
	mov.u32 	%r66, %tid.x;
	mov.u32 	%r16, %tid.y;
	mov.u32 	%r17, %ctaid.x;
	add.s32 	%r2, %r17, %r16;
	setp.ge.s32 	%p1, %r2, %r15;
	@%p1 bra 	$L__BB79_2;
	cvta.to.global.u64 	%rd4, %rd2;
	mad.lo.s32 	%r18, %r2, 729, %r66;
	mul.wide.s32 	%rd5, %r18, 8;
	add.s64 	%rd6, %rd4, %rd5;
	ld.global.nc.f64 	%fd799, [%rd6];
	ld.global.nc.f64 	%fd798, [%rd6+648];
	ld.global.nc.f64 	%fd797, [%rd6+1296];
	ld.global.nc.f64 	%fd796, [%rd6+1944];
	ld.global.nc.f64 	%fd795, [%rd6+2592];
	ld.global.nc.f64 	%fd794, [%rd6+3240];
	ld.global.nc.f64 	%fd793, [%rd6+3888];
	ld.global.nc.f64 	%fd792, [%rd6+4536];
	ld.global.nc.f64 	%fd791, [%rd6+5184];
$L__BB79_2:
	cvt.u16.u32 	%rs1, %r66;
	bar.sync 	0;
	mul.hi.u16 	%rs2, %rs1, 7282;
	mul.lo.s16 	%rs3, %rs2, 9;
	sub.s16 	%rs4, %rs1, %rs3;
	add.f64 	%fd130, %fd799, %fd791;
	sub.f64 	%fd131, %fd799, %fd791;
	add.f64 	%fd132, %fd798, %fd792;
	sub.f64 	%fd133, %fd798, %fd792;
	add.f64 	%fd134, %fd797, %fd793;
	sub.f64 	%fd135, %fd797, %fd793;
	add.f64 	%fd136, %fd796, %fd794;
	sub.f64 	%fd137, %fd796, %fd794;
	add.f64 	%fd138, %fd795, %fd795;
	sub.f64 	%fd139, %fd795, %fd795;
	mul.f64 	%fd140, %fd138, 0d3FE0000000000000;
	mov.u32 	%r21, _ZZ32massMatrixMultiplyConstantKernelILi9ELi12ELi1EEviPKdS1_S1_S1_PdE6s_tmp1;
	mad.lo.s32 	%r22, %r16, 14976, %r21;
	mul.wide.u16 	%r23, %rs2, 104;
	add.s32 	%r24, %r22, %r23;
	mul.wide.u16 	%r25, %rs4, 8;
	add.s32 	%r3, %r24, %r25;
	ld.const.f64 	%fd141, [const_oddDofToQuad];
	fma.rn.f64 	%fd142, %fd141, %fd130, 0d0000000000000000;
	ld.const.f64 	%fd143, [const_evenDofToQuad];
	fma.rn.f64 	%fd144, %fd143, %fd131, 0d0000000000000000;
	ld.const.f64 	%fd19, [const_oddDofToQuad+8];
	fma.rn.f64 	%fd145, %fd19, %fd132, %fd142;
	ld.const.f64 	%fd20, [const_evenDofToQuad+8];
	fma.rn.f64 	%fd146, %fd20, %fd133, %fd144;
	ld.const.f64 	%fd21, [const_oddDofToQuad+16];
	fma.rn.f64 	%fd147, %fd21, %fd134, %fd145;
	ld.const.f64 	%fd22, [const_evenDofToQuad+16];
	fma.rn.f64 	%fd148, %fd22, %fd135, %fd146;
	ld.const.f64 	%fd149, [const_oddDofToQuad+24];
	fma.rn.f64 	%fd150, %fd149, %fd136, %fd147;
	ld.const.f64 	%fd151, [const_evenDofToQuad+24];
	fma.rn.f64 	%fd152, %fd151, %fd137, %fd148;
	ld.const.f64 	%fd23, [const_oddDofToQuad+32];
	fma.rn.f64 	%fd153, %fd23, %fd140, %fd150;
	ld.const.f64 	%fd24, [const_evenDofToQuad+32];
	fma.rn.f64 	%fd154, %fd24, %fd139, %fd152;
	sub.f64 	%fd155, %fd153, %fd154;
	st.shared.f64 	[%r3+13728], %fd155;
	add.f64 	%fd156, %fd154, %fd153;
	st.shared.f64 	[%r3], %fd156;
	ld.const.f64 	%fd25, [const_oddDofToQuad+40];
	fma.rn.f64 	%fd157, %fd25, %fd130, 0d0000000000000000;
	ld.const.f64 	%fd26, [const_evenDofToQuad+40];
	fma.rn.f64 	%fd158, %fd26, %fd131, 0d0000000000000000;
	ld.const.f64 	%fd27, [const_oddDofToQuad+48];
	fma.rn.f64 	%fd159, %fd27, %fd132, %fd157;
	ld.const.f64 	%fd160, [const_evenDofToQuad+48];
	fma.rn.f64 	%fd161, %fd160, %fd133, %fd158;
	ld.const.f64 	%fd28, [const_oddDofToQuad+56];
	fma.rn.f64 	%fd162, %fd28, %fd134, %fd159;
	ld.const.f64 	%fd29, [const_evenDofToQuad+56];
	fma.rn.f64 	%fd163, %fd29, %fd135, %fd161;
	ld.const.f64 	%fd30, [const_oddDofToQuad+64];
	fma.rn.f64 	%fd164, %fd30, %fd136, %fd162;
	ld.const.f64 	%fd31, [const_evenDofToQuad+64];
	fma.rn.f64 	%fd165, %fd31, %fd137, %fd163;
	ld.const.f64 	%fd32, [const_oddDofToQuad+72];
	fma.rn.f64 	%fd166, %fd32, %fd140, %fd164;
	ld.const.f64 	%fd33, [const_evenDofToQuad+72];
	fma.rn.f64 	%fd167, %fd33, %fd139, %fd165;
	sub.f64 	%fd168, %fd166, %fd167;
	st.shared.f64 	[%r3+12480], %fd168;
	add.f64 	%fd169, %fd167, %fd166;
	st.shared.f64 	[%r3+1248], %fd169;
	ld.const.f64 	%fd170, [const_oddDofToQuad+80];
	fma.rn.f64 	%fd171, %fd170, %fd130, 0d0000000000000000;
	ld.const.f64 	%fd172, [const_evenDofToQuad+80];
	fma.rn.f64 	%fd173, %fd172, %fd131, 0d0000000000000000;
	ld.const.f64 	%fd174, [const_oddDofToQuad+88];
	fma.rn.f64 	%fd175, %fd174, %fd132, %fd171;
	ld.const.f64 	%fd176, [const_evenDofToQuad+88];
	fma.rn.f64 	%fd177, %fd176, %fd133, %fd173;
	ld.const.f64 	%fd34, [const_oddDofToQuad+96];
	fma.rn.f64 	%fd178, %fd34, %fd134, %fd175;
	ld.const.f64 	%fd35, [const_evenDofToQuad+96];
	fma.rn.f64 	%fd179, %fd35, %fd135, %fd177;
	ld.const.f64 	%fd180, [const_oddDofToQuad+104];
	fma.rn.f64 	%fd181, %fd180, %fd136, %fd178;
	ld.const.f64 	%fd36, [const_evenDofToQuad+104];
	fma.rn.f64 	%fd182, %fd36, %fd137, %fd179;
	ld.const.f64 	%fd183, [const_oddDofToQuad+112];
	fma.rn.f64 	%fd184, %fd183, %fd140, %fd181;
	ld.const.f64 	%fd37, [const_evenDofToQuad+112];
	fma.rn.f64 	%fd185, %fd37, %fd139, %fd182;
	sub.f64 	%fd186, %fd184, %fd185;
	st.shared.f64 	[%r3+11232], %fd186;
	add.f64 	%fd187, %fd185, %fd184;
	st.shared.f64 	[%r3+2496], %fd187;
	ld.const.f64 	%fd38, [const_oddDofToQuad+120];
	fma.rn.f64 	%fd188, %fd38, %fd130, 0d0000000000000000;
	ld.const.f64 	%fd39, [const_evenDofToQuad+120];
	fma.rn.f64 	%fd189, %fd39, %fd131, 0d0000000000000000;
	ld.const.f64 	%fd40, [const_oddDofToQuad+128];
	fma.rn.f64 	%fd190, %fd40, %fd132, %fd188;
	ld.const.f64 	%fd41, [const_evenDofToQuad+128];
	fma.rn.f64 	%fd191, %fd41, %fd133, %fd189;
	ld.const.f64 	%fd42, [const_oddDofToQuad+136];
	fma.rn.f64 	%fd192, %fd42, %fd134, %fd190;
	ld.const.f64 	%fd43, [const_evenDofToQuad+136];
	fma.rn.f64 	%fd193, %fd43, %fd135, %fd191;
	ld.const.f64 	%fd44, [const_oddDofToQuad+144];
	fma.rn.f64 	%fd194, %fd44, %fd136, %fd192;
	ld.const.f64 	%fd45, [const_evenDofToQuad+144];
	fma.rn.f64 	%fd195, %fd45, %fd137, %fd193;
	ld.const.f64 	%fd46, [const_oddDofToQuad+152];
	fma.rn.f64 	%fd196, %fd46, %fd140, %fd194;
	ld.const.f64 	%fd47, [const_evenDofToQuad+152];
	fma.rn.f64 	%fd197, %fd47, %fd139, %fd195;
	sub.f64 	%fd198, %fd196, %fd197;
	st.shared.f64 	[%r3+9984], %fd198;
	add.f64 	%fd199, %fd197, %fd196;
	st.shared.f64 	[%r3+3744], %fd199;
	ld.const.f64 	%fd48, [const_oddDofToQuad+160];
	fma.rn.f64 	%fd200, %fd48, %fd130, 0d0000000000000000;
	ld.const.f64 	%fd49, [const_evenDofToQuad+160];
	fma.rn.f64 	%fd201, %fd49, %fd131, 0d0000000000000000;
	ld.const.f64 	%fd202, [const_oddDofToQuad+168];
	fma.rn.f64 	%fd203, %fd202, %fd132, %fd200;
	ld.const.f64 	%fd50, [const_evenDofToQuad+168];
	fma.rn.f64 	%fd204, %fd50, %fd133, %fd201;
	ld.const.f64 	%fd51, [const_oddDofToQuad+176];
	fma.rn.f64 	%fd205, %fd51, %fd134, %fd203;
	ld.const.f64 	%fd52, [const_evenDofToQuad+176];
	fma.rn.f64 	%fd206, %fd52, %fd135, %fd204;
	ld.const.f64 	%fd53, [const_oddDofToQuad+184];
	fma.rn.f64 	%fd207, %fd53, %fd136, %fd205;
	ld.const.f64 	%fd54, [const_evenDofToQuad+184];
	fma.rn.f64 	%fd208, %fd54, %fd137, %fd206;
	ld.const.f64 	%fd209, [const_oddDofToQuad+192];
	fma.rn.f64 	%fd210, %fd209, %fd140, %fd207;
	ld.const.f64 	%fd211, [const_evenDofToQuad+192];
	fma.rn.f64 	%fd212, %fd211, %fd139, %fd208;
	sub.f64 	%fd213, %fd210, %fd212;
	st.shared.f64 	[%r3+8736], %fd213;
	add.f64 	%fd214, %fd212, %fd210;
	st.shared.f64 	[%r3+4992], %fd214;
	ld.const.f64 	%fd215, [const_oddDofToQuad+200];
	fma.rn.f64 	%fd216, %fd215, %fd130, 0d0000000000000000;
	ld.const.f64 	%fd217, [const_evenDofToQuad+200];
	fma.rn.f64 	%fd218, %fd217, %fd131, 0d0000000000000000;
	ld.const.f64 	%fd219, [const_oddDofToQuad+208];
	fma.rn.f64 	%fd220, %fd219, %fd132, %fd216;
	ld.const.f64 	%fd221, [const_evenDofToQuad+208];
	fma.rn.f64 	%fd222, %fd221, %fd133, %fd218;
	ld.const.f64 	%fd223, [const_oddDofToQuad+216];
	fma.rn.f64 	%fd224, %fd223, %fd134, %fd220;
	ld.const.f64 	%fd225, [const_evenDofToQuad+216];
	fma.rn.f64 	%fd226, %fd225, %fd135, %fd222;
	ld.const.f64 	%fd55, [const_oddDofToQuad+224];
	fma.rn.f64 	%fd227, %fd55, %fd136, %fd224;
	ld.const.f64 	%fd56, [const_evenDofToQuad+224];
	fma.rn.f64 	%fd228, %fd56, %fd137, %fd226;
	ld.const.f64 	%fd229, [const_oddDofToQuad+232];
	fma.rn.f64 	%fd230, %fd229, %fd140, %fd227;
	ld.const.f64 	%fd231, [const_evenDofToQuad+232];
	fma.rn.f64 	%fd232, %fd231, %fd139, %fd228;
	sub.f64 	%fd233, %fd230, %fd232;
	st.shared.f64 	[%r3+7488], %fd233;
	add.f64 	%fd234, %fd232, %fd230;
	st.shared.f64 	[%r3+6240], %fd234;
	bar.sync 	0;
	setp.gt.u32 	%p2, %r66, 107;
	@%p2 bra 	$L__BB79_5;
	ld.const.f64 	%fd255, [const_oddDofToQuad];
	ld.const.f64 	%fd257, [const_evenDofToQuad];
	ld.const.f64 	%fd263, [const_oddDofToQuad+24];
	ld.const.f64 	%fd265, [const_evenDofToQuad+24];
	ld.const.f64 	%fd274, [const_evenDofToQuad+48];
	ld.const.f64 	%fd284, [const_oddDofToQuad+80];
	ld.const.f64 	%fd286, [const_evenDofToQuad+80];
	ld.const.f64 	%fd288, [const_oddDofToQuad+88];
	ld.const.f64 	%fd290, [const_evenDofToQuad+88];
	ld.const.f64 	%fd294, [const_oddDofToQuad+104];
	ld.const.f64 	%fd297, [const_oddDofToQuad+112];
	ld.const.f64 	%fd316, [const_oddDofToQuad+168];
	ld.const.f64 	%fd323, [const_oddDofToQuad+192];
	ld.const.f64 	%fd325, [const_evenDofToQuad+192];
	ld.const.f64 	%fd329, [const_oddDofToQuad+200];
	ld.const.f64 	%fd331, [const_evenDofToQuad+200];
	ld.const.f64 	%fd333, [const_oddDofToQuad+208];
	ld.const.f64 	%fd335, [const_evenDofToQuad+208];
	ld.const.f64 	%fd337, [const_oddDofToQuad+216];
	ld.const.f64 	%fd339, [const_evenDofToQuad+216];
	ld.const.f64 	%fd343, [const_oddDofToQuad+232];
	ld.const.f64 	%fd345, [const_evenDofToQuad+232];
$L__BB79_4:
	cvt.u16.u32 	%rs5, %r66;
	mul.lo.s16 	%rs6, %rs5, 57;
	shr.u16 	%rs7, %rs6, 9;
	mul.lo.s16 	%rs8, %rs7, 9;
	sub.s16 	%rs9, %rs5, %rs8;
	mul.wide.u16 	%r29, %rs7, 1248;
	add.s32 	%r30, %r22, %r29;
	and.b16  	%rs10, %rs9, 255;
	mul.wide.u16 	%r31, %rs10, 8;
	add.s32 	%r32, %r30, %r31;
	ld.shared.f64 	%fd235, [%r32];
	ld.shared.f64 	%fd236, [%r32+832];
	add.f64 	%fd237, %fd235, %fd236;
	sub.f64 	%fd238, %fd235, %fd236;
	ld.shared.f64 	%fd239, [%r32+104];
	ld.shared.f64 	%fd240, [%r32+728];
	add.f64 	%fd241, %fd239, %fd240;
	sub.f64 	%fd242, %fd239, %fd240;
	ld.shared.f64 	%fd243, [%r32+208];
	ld.shared.f64 	%fd244, [%r32+624];
	add.f64 	%fd245, %fd243, %fd244;
	sub.f64 	%fd246, %fd243, %fd244;
	ld.shared.f64 	%fd247, [%r32+312];
	ld.shared.f64 	%fd248, [%r32+520];
	add.f64 	%fd249, %fd247, %fd248;
	sub.f64 	%fd250, %fd247, %fd248;
	ld.shared.f64 	%fd251, [%r32+416];
	add.f64 	%fd252, %fd251, %fd251;
	sub.f64 	%fd253, %fd251, %fd251;
	mul.f64 	%fd254, %fd252, 0d3FE0000000000000;
	fma.rn.f64 	%fd256, %fd255, %fd237, 0d0000000000000000;
	fma.rn.f64 	%fd258, %fd257, %fd238, 0d0000000000000000;
	fma.rn.f64 	%fd259, %fd19, %fd241, %fd256;
	fma.rn.f64 	%fd260, %fd20, %fd242, %fd258;
	fma.rn.f64 	%fd261, %fd21, %fd245, %fd259;
	fma.rn.f64 	%fd262, %fd22, %fd246, %fd260;
	fma.rn.f64 	%fd264, %fd263, %fd249, %fd261;
	fma.rn.f64 	%fd266, %fd265, %fd250, %fd262;
	fma.rn.f64 	%fd267, %fd23, %fd254, %fd264;
	fma.rn.f64 	%fd268, %fd24, %fd253, %fd266;
	sub.f64 	%fd269, %fd267, %fd268;
	st.shared.f64 	[%r32+1144], %fd269;
	add.f64 	%fd270, %fd268, %fd267;
	st.shared.f64 	[%r32], %fd270;
	fma.rn.f64 	%fd271, %fd25, %fd237, 0d0000000000000000;
	fma.rn.f64 	%fd272, %fd26, %fd238, 0d0000000000000000;
	fma.rn.f64 	%fd273, %fd27, %fd241, %fd271;
	fma.rn.f64 	%fd275, %fd274, %fd242, %fd272;
	fma.rn.f64 	%fd276, %fd28, %fd245, %fd273;
	fma.rn.f64 	%fd277, %fd29, %fd246, %fd275;
	fma.rn.f64 	%fd278, %fd30, %fd249, %fd276;
	fma.rn.f64 	%fd279, %fd31, %fd250, %fd277;
	fma.rn.f64 	%fd280, %fd32, %fd254, %fd278;
	fma.rn.f64 	%fd281, %fd33, %fd253, %fd279;
	sub.f64 	%fd282, %fd280, %fd281;
	st.shared.f64 	[%r32+1040], %fd282;
	add.f64 	%fd283, %fd281, %fd280;
	st.shared.f64 	[%r32+104], %fd283;
	fma.rn.f64 	%fd285, %fd284, %fd237, 0d0000000000000000;
	fma.rn.f64 	%fd287, %fd286, %fd238, 0d0000000000000000;
	fma.rn.f64 	%fd289, %fd288, %fd241, %fd285;
	fma.rn.f64 	%fd291, %fd290, %fd242, %fd287;
	fma.rn.f64 	%fd292, %fd34, %fd245, %fd289;
	fma.rn.f64 	%fd293, %fd35, %fd246, %fd291;
	fma.rn.f64 	%fd295, %fd294, %fd249, %fd292;
	fma.rn.f64 	%fd296, %fd36, %fd250, %fd293;
	fma.rn.f64 	%fd298, %fd297, %fd254, %fd295;
	fma.rn.f64 	%fd299, %fd37, %fd253, %fd296;
	sub.f64 	%fd300, %fd298, %fd299;
	st.shared.f64 	[%r32+936], %fd300;
	add.f64 	%fd301, %fd299, %fd298;
	st.shared.f64 	[%r32+208], %fd301;
	fma.rn.f64 	%fd302, %fd38, %fd237, 0d0000000000000000;
	fma.rn.f64 	%fd303, %fd39, %fd238, 0d0000000000000000;
	fma.rn.f64 	%fd304, %fd40, %fd241, %fd302;
	fma.rn.f64 	%fd305, %fd41, %fd242, %fd303;
	fma.rn.f64 	%fd306, %fd42, %fd245, %fd304;
	fma.rn.f64 	%fd307, %fd43, %fd246, %fd305;
	fma.rn.f64 	%fd308, %fd44, %fd249, %fd306;
	fma.rn.f64 	%fd309, %fd45, %fd250, %fd307;
	fma.rn.f64 	%fd310, %fd46, %fd254, %fd308;
	fma.rn.f64 	%fd311, %fd47, %fd253, %fd309;
	sub.f64 	%fd312, %fd310, %fd311;
	st.shared.f64 	[%r32+832], %fd312;
	add.f64 	%fd313, %fd311, %fd310;
	st.shared.f64 	[%r32+312], %fd313;
	fma.rn.f64 	%fd314, %fd48, %fd237, 0d0000000000000000;
	fma.rn.f64 	%fd315, %fd49, %fd238, 0d0000000000000000;
	fma.rn.f64 	%fd317, %fd316, %fd241, %fd314;
	fma.rn.f64 	%fd318, %fd50, %fd242, %fd315;
	fma.rn.f64 	%fd319, %fd51, %fd245, %fd317;
	fma.rn.f64 	%fd320, %fd52, %fd246, %fd318;
	fma.rn.f64 	%fd321, %fd53, %fd249, %fd319;
	fma.rn.f64 	%fd322, %fd54, %fd250, %fd320;
	fma.rn.f64 	%fd324, %fd323, %fd254, %fd321;
	fma.rn.f64 	%fd326, %fd325, %fd253, %fd322;
	sub.f64 	%fd327, %fd324, %fd326;
	st.shared.f64 	[%r32+728], %fd327;
	add.f64 	%fd328, %fd326, %fd324;
	st.shared.f64 	[%r32+416], %fd328;
	fma.rn.f64 	%fd330, %fd329, %fd237, 0d0000000000000000;
	fma.rn.f64 	%fd332, %fd331, %fd238, 0d0000000000000000;
	fma.rn.f64 	%fd334, %fd333, %fd241, %fd330;
	fma.rn.f64 	%fd336, %fd335, %fd242, %fd332;
	fma.rn.f64 	%fd338, %fd337, %fd245, %fd334;
	fma.rn.f64 	%fd340, %fd339, %fd246, %fd336;
	fma.rn.f64 	%fd341, %fd55, %fd249, %fd338;
	fma.rn.f64 	%fd342, %fd56, %fd250, %fd340;
	fma.rn.f64 	%fd344, %fd343, %fd254, %fd341;
	fma.rn.f64 	%fd346, %fd345, %fd253, %fd342;
	sub.f64 	%fd347, %fd344, %fd346;
	st.shared.f64 	[%r32+624], %fd347;
	add.f64 	%fd348, %fd346, %fd344;
	st.shared.f64 	[%r32+520], %fd348;
	add.s32 	%r6, %r66, 81;
	setp.lt.u32 	%p3, %r66, 27;
	mov.u32 	%r66, %r6;
	@%p3 bra 	$L__BB79_4;
$L__BB79_5:
	bar.sync 	0;
	mov.u32 	%r67, %tid.x;
	setp.gt.u32 	%p4, %r67, 143;
	@%p4 bra 	$L__BB79_20;
	mov.u32 	%r34, %tid.y;
	mov.u32 	%r35, _ZZ32massMatrixMultiplyConstantKernelILi9ELi12ELi1EEviPKdS1_S1_S1_PdE6s_tmp1;
	mad.lo.s32 	%r36, %r34, 14976, %r35;
	ld.const.f64 	%fd360, [const_oddDofToQuad];
	ld.const.f64 	%fd362, [const_evenDofToQuad];
	ld.const.f64 	%fd367, [const_evenDofToQuad+16];
	ld.const.f64 	%fd369, [const_oddDofToQuad+24];
	ld.const.f64 	%fd371, [const_evenDofToQuad+24];
	ld.const.f64 	%fd381, [const_evenDofToQuad+48];
	ld.const.f64 	%fd387, [const_oddDofToQuad+72];
	ld.const.f64 	%fd388, [const_evenDofToQuad+72];
	ld.const.f64 	%fd394, [const_oddDofToQuad+80];
	ld.const.f64 	%fd396, [const_evenDofToQuad+80];
	ld.const.f64 	%fd398, [const_oddDofToQuad+88];
	ld.const.f64 	%fd400, [const_evenDofToQuad+88];
	ld.const.f64 	%fd404, [const_oddDofToQuad+104];
	ld.const.f64 	%fd407, [const_oddDofToQuad+112];
	ld.const.f64 	%fd428, [const_oddDofToQuad+168];
	ld.const.f64 	%fd431, [const_oddDofToQuad+176];
	ld.const.f64 	%fd433, [const_evenDofToQuad+176];
	ld.const.f64 	%fd435, [const_oddDofToQuad+184];
	ld.const.f64 	%fd437, [const_evenDofToQuad+184];
	ld.const.f64 	%fd439, [const_oddDofToQuad+192];
	ld.const.f64 	%fd440, [const_evenDofToQuad+192];
	ld.const.f64 	%fd446, [const_oddDofToQuad+200];
	ld.const.f64 	%fd448, [const_evenDofToQuad+200];
	ld.const.f64 	%fd450, [const_oddDofToQuad+208];
	ld.const.f64 	%fd452, [const_evenDofToQuad+208];
	ld.const.f64 	%fd454, [const_oddDofToQuad+216];
	ld.const.f64 	%fd456, [const_evenDofToQuad+216];
	ld.const.f64 	%fd107, [const_evenDofToQuad+224];
	ld.const.f64 	%fd108, [const_oddDofToQuad+232];
	ld.const.f64 	%fd460, [const_evenDofToQuad+232];
$L__BB79_7:
	ld.param.u32 	%r59, [_Z32massMatrixMultiplyConstantKernelILi9ELi12ELi1EEviPKdS1_S1_S1_Pd_param_0];
	setp.ge.s32 	%p5, %r2, %r59;
	cvt.u16.u32 	%rs11, %r67;
	mul.lo.s16 	%rs12, %rs11, 171;
	shr.u16 	%rs13, %rs12, 11;
	mul.lo.s16 	%rs14, %rs13, 12;
	sub.s16 	%rs15, %rs11, %rs14;
	mul.wide.u16 	%r37, %rs13, 1248;
	add.s32 	%r38, %r36, %r37;
	and.b16  	%rs16, %rs15, 255;
	mul.wide.u16 	%r39, %rs16, 104;
	add.s32 	%r9, %r38, %r39;
	ld.shared.f64 	%fd350, [%r9];
	ld.shared.f64 	%fd351, [%r9+64];
	add.f64 	%fd57, %fd350, %fd351;
	sub.f64 	%fd58, %fd350, %fd351;
	ld.shared.f64 	%fd352, [%r9+8];
	ld.shared.f64 	%fd353, [%r9+56];
	add.f64 	%fd59, %fd352, %fd353;
	sub.f64 	%fd60, %fd352, %fd353;
	ld.shared.f64 	%fd354, [%r9+16];
	ld.shared.f64 	%fd355, [%r9+48];
	add.f64 	%fd61, %fd354, %fd355;
	sub.f64 	%fd62, %fd354, %fd355;
	ld.shared.f64 	%fd356, [%r9+24];
	ld.shared.f64 	%fd357, [%r9+40];
	add.f64 	%fd63, %fd356, %fd357;
	sub.f64 	%fd64, %fd356, %fd357;
	ld.shared.f64 	%fd358, [%r9+32];
	add.f64 	%fd359, %fd358, %fd358;
	sub.f64 	%fd65, %fd358, %fd358;
	mul.f64 	%fd66, %fd359, 0d3FE0000000000000;
	mov.b32 	%r40, {%rs16, %rs13};
	mov.b32 	%r41, 0;
	mov.b32 	%r42, 36876;
	dp2a.lo.u32.u32 	%r10, %r40, %r42, %r41;
	fma.rn.f64 	%fd361, %fd360, %fd57, 0d0000000000000000;
	fma.rn.f64 	%fd363, %fd362, %fd58, 0d0000000000000000;
	fma.rn.f64 	%fd364, %fd19, %fd59, %fd361;
	fma.rn.f64 	%fd365, %fd20, %fd60, %fd363;
	fma.rn.f64 	%fd366, %fd21, %fd61, %fd364;
	fma.rn.f64 	%fd368, %fd367, %fd62, %fd365;
	fma.rn.f64 	%fd370, %fd369, %fd63, %fd366;
	fma.rn.f64 	%fd372, %fd371, %fd64, %fd368;
	fma.rn.f64 	%fd67, %fd23, %fd66, %fd370;
	fma.rn.f64 	%fd68, %fd24, %fd65, %fd372;
	mov.f64 	%fd800, 0d0000000000000000;
	mov.f64 	%fd801, %fd800;
	@%p5 bra 	$L__BB79_9;
	ld.param.u64 	%rd28, [_Z32massMatrixMultiplyConstantKernelILi9ELi12ELi1EEviPKdS1_S1_S1_Pd_param_1];
	cvta.to.global.u64 	%rd7, %rd28;
	mad.lo.s32 	%r43, %r2, 1728, %r10;
	mul.wide.s32 	%rd8, %r43, 8;
	add.s64 	%rd9, %rd7, %rd8;
	ld.global.nc.f64 	%fd800, [%rd9];
	ld.global.nc.f64 	%fd801, [%rd9+88];
$L__BB79_9:
	ld.param.u32 	%r60, [_Z32massMatrixMultiplyConstantKernelILi9ELi12ELi1EEviPKdS1_S1_S1_Pd_param_0];
	setp.ge.s32 	%p6, %r2, %r60;
	add.f64 	%fd374, %fd67, %fd68;
	sub.f64 	%fd375, %fd67, %fd68;
	mul.f64 	%fd376, %fd374, %fd800;
	mul.f64 	%fd377, %fd375, %fd801;
	sub.f64 	%fd73, %fd376, %fd377;
	add.f64 	%fd74, %fd376, %fd377;
	fma.rn.f64 	%fd378, %fd25, %fd57, 0d0000000000000000;
	fma.rn.f64 	%fd379, %fd26, %fd58, 0d0000000000000000;
	fma.rn.f64 	%fd380, %fd27, %fd59, %fd378;
	fma.rn.f64 	%fd382, %fd381, %fd60, %fd379;
	fma.rn.f64 	%fd383, %fd28, %fd61, %fd380;
	fma.rn.f64 	%fd384, %fd29, %fd62, %fd382;
	fma.rn.f64 	%fd385, %fd30, %fd63, %fd383;
	fma.rn.f64 	%fd386, %fd31, %fd64, %fd384;
	fma.rn.f64 	%fd75, %fd387, %fd66, %fd385;
	fma.rn.f64 	%fd76, %fd388, %fd65, %fd386;
	mov.f64 	%fd802, 0d0000000000000000;
	mov.f64 	%fd803, %fd802;
	@%p6 bra 	$L__BB79_11;
	ld.param.u64 	%rd29, [_Z32massMatrixMultiplyConstantKernelILi9ELi12ELi1EEviPKdS1_S1_S1_Pd_param_1];
	cvta.to.global.u64 	%rd10, %rd29;
	mad.lo.s32 	%r44, %r2, 1728, %r10;
	mul.wide.s32 	%rd11, %r44, 8;
	add.s64 	%rd12, %rd10, %rd11;
	ld.global.nc.f64 	%fd802, [%rd12+8];
	ld.global.nc.f64 	%fd803, [%rd12+80];
$L__BB79_11:
	ld.param.u32 	%r61, [_Z32massMatrixMultiplyConstantKernelILi9ELi12ELi1EEviPKdS1_S1_S1_Pd_param_0];
	setp.ge.s32 	%p7, %r2, %r61;
	add.f64 	%fd390, %fd75, %fd76;
	sub.f64 	%fd391, %fd75, %fd76;
	mul.f64 	%fd392, %fd390, %fd802;
	mul.f64 	%fd393, %fd391, %fd803;
	sub.f64 	%fd81, %fd392, %fd393;
	add.f64 	%fd82, %fd392, %fd393;
	fma.rn.f64 	%fd395, %fd394, %fd57, 0d0000000000000000;
	fma.rn.f64 	%fd397, %fd396, %fd58, 0d0000000000000000;
	fma.rn.f64 	%fd399, %fd398, %fd59, %fd395;
	fma.rn.f64 	%fd401, %fd400, %fd60, %fd397;
	fma.rn.f64 	%fd402, %fd34, %fd61, %fd399;
	fma.rn.f64 	%fd403, %fd35, %fd62, %fd401;
	fma.rn.f64 	%fd405, %fd404, %fd63, %fd402;
	fma.rn.f64 	%fd406, %fd36, %fd64, %fd403;
	fma.rn.f64 	%fd83, %fd407, %fd66, %fd405;
	fma.rn.f64 	%fd84, %fd37, %fd65, %fd406;
	mov.f64 	%fd804, 0d0000000000000000;
	mov.f64 	%fd805, %fd804;
	@%p7 bra 	$L__BB79_13;
	ld.param.u64 	%rd30, [_Z32massMatrixMultiplyConstantKernelILi9ELi12ELi1EEviPKdS1_S1_S1_Pd_param_1];
	cvta.to.global.u64 	%rd13, %rd30;
	mad.lo.s32 	%r45, %r2, 1728, %r10;
	mul.wide.s32 	%rd14, %r45, 8;
	add.s64 	%rd15, %rd13, %rd14;
	ld.global.nc.f64 	%fd804, [%rd15+16];
	ld.global.nc.f64 	%fd805, [%rd15+72];
$L__BB79_13:
	ld.param.u32 	%r62, [_Z32massMatrixMultiplyConstantKernelILi9ELi12ELi1EEviPKdS1_S1_S1_Pd_param_0];
	setp.ge.s32 	%p8, %r2, %r62;
	add.f64 	%fd409, %fd83, %fd84;
	sub.f64 	%fd410, %fd83, %fd84;
	mul.f64 	%fd411, %fd409, %fd804;
	mul.f64 	%fd412, %fd410, %fd805;
	sub.f64 	%fd89, %fd411, %fd412;
	add.f64 	%fd90, %fd411, %fd412;
	fma.rn.f64 	%fd413, %fd38, %fd57, 0d0000000000000000;
	fma.rn.f64 	%fd414, %fd39, %fd58, 0d0000000000000000;
	fma.rn.f64 	%fd415, %fd40, %fd59, %fd413;
	fma.rn.f64 	%fd416, %fd41, %fd60, %fd414;
	fma.rn.f64 	%fd417, %fd42, %fd61, %fd415;
	fma.rn.f64 	%fd418, %fd43, %fd62, %fd416;
	fma.rn.f64 	%fd419, %fd44, %fd63, %fd417;
	fma.rn.f64 	%fd420, %fd45, %fd64, %fd418;
	fma.rn.f64 	%fd91, %fd46, %fd66, %fd419;
	fma.rn.f64 	%fd92, %fd47, %fd65, %fd420;
	mov.f64 	%fd806, 0d0000000000000000;
	mov.f64 	%fd807, %fd806;
	@%p8 bra 	$L__BB79_15;
	ld.param.u64 	%rd31, [_Z32massMatrixMultiplyConstantKernelILi9ELi12ELi1EEviPKdS1_S1_S1_Pd_param_1];
	cvta.to.global.u64 	%rd16, %rd31;
	mad.lo.s32 	%r46, %r2, 1728, %r10;
	mul.wide.s32 	%rd17, %r46, 8;
	add.s64 	%rd18, %rd16, %rd17;
	ld.global.nc.f64 	%fd806, [%rd18+24];
	ld.global.nc.f64 	%fd807, [%rd18+64];
$L__BB79_15:
	ld.param.u32 	%r63, [_Z32massMatrixMultiplyConstantKernelILi9ELi12ELi1EEviPKdS1_S1_S1_Pd_param_0];
	setp.ge.s32 	%p9, %r2, %r63;
	add.f64 	%fd422, %fd91, %fd92;
	sub.f64 	%fd423, %fd91, %fd92;
	mul.f64 	%fd424, %fd422, %fd806;
	mul.f64 	%fd425, %fd423, %fd807;
	sub.f64 	%fd97, %fd424, %fd425;
	add.f64 	%fd98, %fd424, %fd425;
	fma.rn.f64 	%fd426, %fd48, %fd57, 0d0000000000000000;
	fma.rn.f64 	%fd427, %fd49, %fd58, 0d0000000000000000;
	fma.rn.f64 	%fd429, %fd428, %fd59, %fd426;
	fma.rn.f64 	%fd430, %fd50, %fd60, %fd427;
	fma.rn.f64 	%fd432, %fd431, %fd61, %fd429;
	fma.rn.f64 	%fd434, %fd433, %fd62, %fd430;
	fma.rn.f64 	%fd436, %fd435, %fd63, %fd432;
	fma.rn.f64 	%fd438, %fd437, %fd64, %fd434;
	fma.rn.f64 	%fd99, %fd439, %fd66, %fd436;
	fma.rn.f64 	%fd100, %fd440, %fd65, %fd438;
	mov.f64 	%fd808, 0d0000000000000000;
	mov.f64 	%fd809, %fd808;
	@%p9 bra 	$L__BB79_17;
	ld.param.u64 	%rd32, [_Z32massMatrixMultiplyConstantKernelILi9ELi12ELi1EEviPKdS1_S1_S1_Pd_param_1];
	cvta.to.global.u64 	%rd19, %rd32;
	mad.lo.s32 	%r47, %r2, 1728, %r10;
	mul.wide.s32 	%rd20, %r47, 8;
	add.s64 	%rd21, %rd19, %rd20;
	ld.global.nc.f64 	%fd808, [%rd21+32];
	ld.global.nc.f64 	%fd809, [%rd21+56];
$L__BB79_17:
	ld.param.u32 	%r64, [_Z32massMatrixMultiplyConstantKernelILi9ELi12ELi1EEviPKdS1_S1_S1_Pd_param_0];
	setp.ge.s32 	%p10, %r2, %r64;
	add.f64 	%fd442, %fd99, %fd100;
	sub.f64 	%fd443, %fd99, %fd100;
	mul.f64 	%fd444, %fd442, %fd808;
	mul.f64 	%fd445, %fd443, %fd809;
	sub.f64 	%fd105, %fd444, %fd445;
	add.f64 	%fd106, %fd444, %fd445;
	fma.rn.f64 	%fd447, %fd446, %fd57, 0d0000000000000000;
	fma.rn.f64 	%fd449, %fd448, %fd58, 0d0000000000000000;
	fma.rn.f64 	%fd451, %fd450, %fd59, %fd447;
	fma.rn.f64 	%fd453, %fd452, %fd60, %fd449;
	fma.rn.f64 	%fd455, %fd454, %fd61, %fd451;
	fma.rn.f64 	%fd457, %fd456, %fd62, %fd453;
	fma.rn.f64 	%fd458, %fd55, %fd63, %fd455;
	fma.rn.f64 	%fd459, %fd107, %fd64, %fd457;
	fma.rn.f64 	%fd109, %fd108, %fd66, %fd458;
	fma.rn.f64 	%fd110, %fd460, %fd65, %fd459;
	mov.f64 	%fd810, 0d0000000000000000;
	mov.f64 	%fd811, %fd810;
	@%p10 bra 	$L__BB79_19;
	ld.param.u64 	%rd33, [_Z32massMatrixMultiplyConstantKernelILi9ELi12ELi1EEviPKdS1_S1_S1_Pd_param_1];
	cvta.to.global.u64 	%rd22, %rd33;
	mad.lo.s32 	%r48, %r2, 1728, %r10;
	mul.wide.s32 	%rd23, %r48, 8;
	add.s64 	%rd24, %rd22, %rd23;
	ld.global.nc.f64 	%fd810, [%rd24+40];
	ld.global.nc.f64 	%fd811, [%rd24+48];
$L__BB79_19:
	add.f64 	%fd461, %fd109, %fd110;
	sub.f64 	%fd462, %fd109, %fd110;
	mul.f64 	%fd463, %fd461, %fd810;
	mul.f64 	%fd464, %fd462, %fd811;
	sub.f64 	%fd465, %fd463, %fd464;
	add.f64 	%fd466, %fd463, %fd464;
	fma.rn.f64 	%fd468, %fd360, %fd74, 0d0000000000000000;
	fma.rn.f64 	%fd470, %fd362, %fd73, 0d0000000000000000;
	fma.rn.f64 	%fd471, %fd25, %fd82, %fd468;
	fma.rn.f64 	%fd472, %fd26, %fd81, %fd470;
	fma.rn.f64 	%fd474, %fd394, %fd90, %fd471;
	fma.rn.f64 	%fd476, %fd396, %fd89, %fd472;
	fma.rn.f64 	%fd477, %fd38, %fd98, %fd474;
	fma.rn.f64 	%fd478, %fd39, %fd97, %fd476;
	fma.rn.f64 	%fd479, %fd48, %fd106, %fd477;
	fma.rn.f64 	%fd480, %fd49, %fd105, %fd478;
	fma.rn.f64 	%fd482, %fd446, %fd466, %fd479;
	fma.rn.f64 	%fd484, %fd448, %fd465, %fd480;
	sub.f64 	%fd485, %fd482, %fd484;
	st.shared.f64 	[%r9+64], %fd485;
	add.f64 	%fd486, %fd482, %fd484;
	st.shared.f64 	[%r9], %fd486;
	fma.rn.f64 	%fd487, %fd19, %fd74, 0d0000000000000000;
	fma.rn.f64 	%fd488, %fd20, %fd73, 0d0000000000000000;
	fma.rn.f64 	%fd489, %fd27, %fd82, %fd487;
	fma.rn.f64 	%fd491, %fd381, %fd81, %fd488;
	fma.rn.f64 	%fd493, %fd398, %fd90, %fd489;
	fma.rn.f64 	%fd495, %fd400, %fd89, %fd491;
	fma.rn.f64 	%fd496, %fd40, %fd98, %fd493;
	fma.rn.f64 	%fd497, %fd41, %fd97, %fd495;
	fma.rn.f64 	%fd499, %fd428, %fd106, %fd496;
	fma.rn.f64 	%fd500, %fd50, %fd105, %fd497;
	fma.rn.f64 	%fd502, %fd450, %fd466, %fd499;
	fma.rn.f64 	%fd504, %fd452, %fd465, %fd500;
	sub.f64 	%fd505, %fd502, %fd504;
	st.shared.f64 	[%r9+56], %fd505;
	add.f64 	%fd506, %fd502, %fd504;
	st.shared.f64 	[%r9+8], %fd506;
	fma.rn.f64 	%fd507, %fd21, %fd74, 0d0000000000000000;
	fma.rn.f64 	%fd509, %fd367, %fd73, 0d0000000000000000;
	fma.rn.f64 	%fd510, %fd28, %fd82, %fd507;
	fma.rn.f64 	%fd511, %fd29, %fd81, %fd509;
	fma.rn.f64 	%fd512, %fd34, %fd90, %fd510;
	fma.rn.f64 	%fd513, %fd35, %fd89, %fd511;
	fma.rn.f64 	%fd514, %fd42, %fd98, %fd512;
	fma.rn.f64 	%fd515, %fd43, %fd97, %fd513;
	fma.rn.f64 	%fd517, %fd431, %fd106, %fd514;
	fma.rn.f64 	%fd519, %fd433, %fd105, %fd515;
	fma.rn.f64 	%fd521, %fd454, %fd466, %fd517;
	fma.rn.f64 	%fd523, %fd456, %fd465, %fd519;
	sub.f64 	%fd524, %fd521, %fd523;
	st.shared.f64 	[%r9+48], %fd524;
	add.f64 	%fd525, %fd521, %fd523;
	st.shared.f64 	[%r9+16], %fd525;
	fma.rn.f64 	%fd527, %fd369, %fd74, 0d0000000000000000;
	fma.rn.f64 	%fd529, %fd371, %fd73, 0d0000000000000000;
	fma.rn.f64 	%fd530, %fd30, %fd82, %fd527;
	fma.rn.f64 	%fd531, %fd31, %fd81, %fd529;
	fma.rn.f64 	%fd533, %fd404, %fd90, %fd530;
	fma.rn.f64 	%fd534, %fd36, %fd89, %fd531;
	fma.rn.f64 	%fd535, %fd44, %fd98, %fd533;
	fma.rn.f64 	%fd536, %fd45, %fd97, %fd534;
	fma.rn.f64 	%fd538, %fd435, %fd106, %fd535;
	fma.rn.f64 	%fd540, %fd437, %fd105, %fd536;
	fma.rn.f64 	%fd541, %fd55, %fd466, %fd538;
	fma.rn.f64 	%fd542, %fd107, %fd465, %fd540;
	sub.f64 	%fd543, %fd541, %fd542;
	st.shared.f64 	[%r9+40], %fd543;
	add.f64 	%fd544, %fd541, %fd542;
	st.shared.f64 	[%r9+24], %fd544;
	fma.rn.f64 	%fd545, %fd23, %fd74, 0d0000000000000000;
	fma.rn.f64 	%fd546, %fd24, %fd73, 0d0000000000000000;
	fma.rn.f64 	%fd548, %fd387, %fd82, %fd545;
	fma.rn.f64 	%fd550, %fd388, %fd81, %fd546;
	fma.rn.f64 	%fd552, %fd407, %fd90, %fd548;
	fma.rn.f64 	%fd553, %fd37, %fd89, %fd550;
	fma.rn.f64 	%fd554, %fd46, %fd98, %fd552;
	fma.rn.f64 	%fd555, %fd47, %fd97, %fd553;
	fma.rn.f64 	%fd557, %fd439, %fd106, %fd554;
	fma.rn.f64 	%fd559, %fd440, %fd105, %fd555;
	fma.rn.f64 	%fd560, %fd108, %fd466, %fd557;
	fma.rn.f64 	%fd562, %fd460, %fd465, %fd559;
	add.f64 	%fd563, %fd560, %fd562;
	st.shared.f64 	[%r9+32], %fd563;
	add.s32 	%r11, %r67, 81;
	setp.lt.u32 	%p11, %r67, 63;
	mov.u32 	%r67, %r11;
	@%p11 bra 	$L__BB79_7;
$L__BB79_20:
	ld.const.f64 	%fd115, [const_oddDofToQuad+176];
	ld.const.f64 	%fd116, [const_evenDofToQuad+176];
	ld.const.f64 	%fd117, [const_oddDofToQuad+72];
	ld.const.f64 	%fd118, [const_oddDofToQuad+184];
	ld.const.f64 	%fd119, [const_evenDofToQuad+184];
	mov.u32 	%r68, %tid.x;
	setp.gt.u32 	%p12, %r68, 107;
	bar.sync 	0;
	@%p12 bra 	$L__BB79_23;
	mov.u32 	%r50, %tid.y;
	mov.u32 	%r51, _ZZ32massMatrixMultiplyConstantKernelILi9ELi12ELi1EEviPKdS1_S1_S1_PdE6s_tmp1;
	mad.lo.s32 	%r52, %r50, 14976, %r51;
	ld.const.f64 	%fd588, [const_oddDofToQuad];
	ld.const.f64 	%fd590, [const_evenDofToQuad];
	ld.const.f64 	%fd594, [const_oddDofToQuad+80];
	ld.const.f64 	%fd596, [const_evenDofToQuad+80];
	ld.const.f64 	%fd602, [const_oddDofToQuad+200];
	ld.const.f64 	%fd604, [const_evenDofToQuad+200];
	ld.const.f64 	%fd611, [const_evenDofToQuad+48];
	ld.const.f64 	%fd613, [const_oddDofToQuad+88];
	ld.const.f64 	%fd615, [const_evenDofToQuad+88];
	ld.const.f64 	%fd619, [const_oddDofToQuad+168];
	ld.const.f64 	%fd622, [const_oddDofToQuad+208];
	ld.const.f64 	%fd624, [const_evenDofToQuad+208];
	ld.const.f64 	%fd629, [const_evenDofToQuad+16];
	ld.const.f64 	%fd639, [const_oddDofToQuad+216];
	ld.const.f64 	%fd641, [const_evenDofToQuad+216];
	ld.const.f64 	%fd645, [const_oddDofToQuad+24];
	ld.const.f64 	%fd647, [const_evenDofToQuad+24];
	ld.const.f64 	%fd651, [const_oddDofToQuad+104];
	ld.const.f64 	%fd659, [const_evenDofToQuad+224];
	ld.const.f64 	%fd666, [const_evenDofToQuad+72];
	ld.const.f64 	%fd668, [const_oddDofToQuad+112];
	ld.const.f64 	%fd673, [const_oddDofToQuad+192];
	ld.const.f64 	%fd675, [const_evenDofToQuad+192];
	ld.const.f64 	%fd677, [const_oddDofToQuad+232];
	ld.const.f64 	%fd679, [const_evenDofToQuad+232];
$L__BB79_22:
	cvt.u16.u32 	%rs17, %r68;
	mul.lo.s16 	%rs18, %rs17, 57;
	shr.u16 	%rs19, %rs18, 9;
	mul.lo.s16 	%rs20, %rs19, 9;
	sub.s16 	%rs21, %rs17, %rs20;
	mul.wide.u16 	%r53, %rs19, 1248;
	add.s32 	%r54, %r52, %r53;
	and.b16  	%rs22, %rs21, 255;
	mul.wide.u16 	%r55, %rs22, 8;
	add.s32 	%r56, %r54, %r55;
	ld.shared.f64 	%fd564, [%r56];
	ld.shared.f64 	%fd565, [%r56+1144];
	add.f64 	%fd566, %fd564, %fd565;
	sub.f64 	%fd567, %fd564, %fd565;
	ld.shared.f64 	%fd568, [%r56+104];
	ld.shared.f64 	%fd569, [%r56+1040];
	add.f64 	%fd570, %fd568, %fd569;
	sub.f64 	%fd571, %fd568, %fd569;
	ld.shared.f64 	%fd572, [%r56+208];
	ld.shared.f64 	%fd573, [%r56+936];
	add.f64 	%fd574, %fd572, %fd573;
	sub.f64 	%fd575, %fd572, %fd573;
	ld.shared.f64 	%fd576, [%r56+312];
	ld.shared.f64 	%fd577, [%r56+832];
	add.f64 	%fd578, %fd576, %fd577;
	sub.f64 	%fd579, %fd576, %fd577;
	ld.shared.f64 	%fd580, [%r56+416];
	ld.shared.f64 	%fd581, [%r56+728];
	add.f64 	%fd582, %fd580, %fd581;
	sub.f64 	%fd583, %fd580, %fd581;
	ld.shared.f64 	%fd584, [%r56+520];
	ld.shared.f64 	%fd585, [%r56+624];
	add.f64 	%fd586, %fd584, %fd585;
	sub.f64 	%fd587, %fd584, %fd585;
	fma.rn.f64 	%fd589, %fd588, %fd566, 0d0000000000000000;
	fma.rn.f64 	%fd591, %fd590, %fd567, 0d0000000000000000;
	fma.rn.f64 	%fd592, %fd25, %fd570, %fd589;
	fma.rn.f64 	%fd593, %fd26, %fd571, %fd591;
	fma.rn.f64 	%fd595, %fd594, %fd574, %fd592;
	fma.rn.f64 	%fd597, %fd596, %fd575, %fd593;
	fma.rn.f64 	%fd598, %fd38, %fd578, %fd595;
	fma.rn.f64 	%fd599, %fd39, %fd579, %fd597;
	fma.rn.f64 	%fd600, %fd48, %fd582, %fd598;
	fma.rn.f64 	%fd601, %fd49, %fd583, %fd599;
	fma.rn.f64 	%fd603, %fd602, %fd586, %fd600;
	fma.rn.f64 	%fd605, %fd604, %fd587, %fd601;
	sub.f64 	%fd606, %fd603, %fd605;
	st.shared.f64 	[%r56+832], %fd606;
	add.f64 	%fd607, %fd603, %fd605;
	st.shared.f64 	[%r56], %fd607;
	fma.rn.f64 	%fd608, %fd19, %fd566, 0d0000000000000000;
	fma.rn.f64 	%fd609, %fd20, %fd567, 0d0000000000000000;
	fma.rn.f64 	%fd610, %fd27, %fd570, %fd608;
	fma.rn.f64 	%fd612, %fd611, %fd571, %fd609;
	fma.rn.f64 	%fd614, %fd613, %fd574, %fd610;
	fma.rn.f64 	%fd616, %fd615, %fd575, %fd612;
	fma.rn.f64 	%fd617, %fd40, %fd578, %fd614;
	fma.rn.f64 	%fd618, %fd41, %fd579, %fd616;
	fma.rn.f64 	%fd620, %fd619, %fd582, %fd617;
	fma.rn.f64 	%fd621, %fd50, %fd583, %fd618;
	fma.rn.f64 	%fd623, %fd622, %fd586, %fd620;
	fma.rn.f64 	%fd625, %fd624, %fd587, %fd621;
	sub.f64 	%fd626, %fd623, %fd625;
	st.shared.f64 	[%r56+728], %fd626;
	add.f64 	%fd627, %fd623, %fd625;
	st.shared.f64 	[%r56+104], %fd627;
	fma.rn.f64 	%fd628, %fd21, %fd566, 0d0000000000000000;
	fma.rn.f64 	%fd630, %fd629, %fd567, 0d0000000000000000;
	fma.rn.f64 	%fd631, %fd28, %fd570, %fd628;
	fma.rn.f64 	%fd632, %fd29, %fd571, %fd630;
	fma.rn.f64 	%fd633, %fd34, %fd574, %fd631;
	fma.rn.f64 	%fd634, %fd35, %fd575, %fd632;
	fma.rn.f64 	%fd635, %fd42, %fd578, %fd633;
	fma.rn.f64 	%fd636, %fd43, %fd579, %fd634;
	fma.rn.f64 	%fd637, %fd115, %fd582, %fd635;
	fma.rn.f64 	%fd638, %fd116, %fd583, %fd636;
	fma.rn.f64 	%fd640, %fd639, %fd586, %fd637;
	fma.rn.f64 	%fd642, %fd641, %fd587, %fd638;
	sub.f64 	%fd643, %fd640, %fd642;
	st.shared.f64 	[%r56+624], %fd643;
	add.f64 	%fd644, %fd640, %fd642;
	st.shared.f64 	[%r56+208], %fd644;
	fma.rn.f64 	%fd646, %fd645, %fd566, 0d0000000000000000;
	fma.rn.f64 	%fd648, %fd647, %fd567, 0d0000000000000000;
	fma.rn.f64 	%fd649, %fd30, %fd570, %fd646;
	fma.rn.f64 	%fd650, %fd31, %fd571, %fd648;
	fma.rn.f64 	%fd652, %fd651, %fd574, %fd649;
	fma.rn.f64 	%fd653, %fd36, %fd575, %fd650;
	fma.rn.f64 	%fd654, %fd44, %fd578, %fd652;
	fma.rn.f64 	%fd655, %fd45, %fd579, %fd653;
	fma.rn.f64 	%fd656, %fd118, %fd582, %fd654;
	fma.rn.f64 	%fd657, %fd119, %fd583, %fd655;
	fma.rn.f64 	%fd658, %fd55, %fd586, %fd656;
	fma.rn.f64 	%fd660, %fd659, %fd587, %fd657;
	sub.f64 	%fd661, %fd658, %fd660;
	st.shared.f64 	[%r56+520], %fd661;
	add.f64 	%fd662, %fd658, %fd660;
	st.shared.f64 	[%r56+312], %fd662;
	fma.rn.f64 	%fd663, %fd23, %fd566, 0d0000000000000000;
	fma.rn.f64 	%fd664, %fd24, %fd567, 0d0000000000000000;
	fma.rn.f64 	%fd665, %fd117, %fd570, %fd663;
	fma.rn.f64 	%fd667, %fd666, %fd571, %fd664;
	fma.rn.f64 	%fd669, %fd668, %fd574, %fd665;
	fma.rn.f64 	%fd670, %fd37, %fd575, %fd667;
	fma.rn.f64 	%fd671, %fd46, %fd578, %fd669;
	fma.rn.f64 	%fd672, %fd47, %fd579, %fd670;
	fma.rn.f64 	%fd674, %fd673, %fd582, %fd671;
	fma.rn.f64 	%fd676, %fd675, %fd583, %fd672;
	fma.rn.f64 	%fd678, %fd677, %fd586, %fd674;
	fma.rn.f64 	%fd680, %fd679, %fd587, %fd676;
	add.f64 	%fd681, %fd678, %fd680;
	st.shared.f64 	[%r56+416], %fd681;
	add.s32 	%r14, %r68, 81;
	setp.lt.u32 	%p13, %r68, 27;
	mov.u32 	%r68, %r14;
	@%p13 bra 	$L__BB79_22;
$L__BB79_23:
	ld.param.u32 	%r65, [_Z32massMatrixMultiplyConstantKernelILi9ELi12ELi1EEviPKdS1_S1_S1_Pd_param_0];
	setp.ge.s32 	%p14, %r2, %r65;
	bar.sync 	0;
	ld.shared.f64 	%fd682, [%r3];
	ld.shared.f64 	%fd683, [%r3+13728];
	add.f64 	%fd684, %fd682, %fd683;
	sub.f64 	%fd685, %fd682, %fd683;
	ld.shared.f64 	%fd686, [%r3+1248];
	ld.shared.f64 	%fd687, [%r3+12480];
	add.f64 	%fd688, %fd686, %fd687;
	sub.f64 	%fd689, %fd686, %fd687;
	ld.shared.f64 	%fd690, [%r3+2496];
	ld.shared.f64 	%fd691, [%r3+11232];
	add.f64 	%fd692, %fd690, %fd691;
	sub.f64 	%fd693, %fd690, %fd691;
	ld.shared.f64 	%fd694, [%r3+3744];
	ld.shared.f64 	%fd695, [%r3+9984];
	add.f64 	%fd696, %fd694, %fd695;
	sub.f64 	%fd697, %fd694, %fd695;
	ld.shared.f64 	%fd698, [%r3+4992];
	ld.shared.f64 	%fd699, [%r3+8736];
	add.f64 	%fd700, %fd698, %fd699;
	sub.f64 	%fd701, %fd698, %fd699;
	ld.shared.f64 	%fd702, [%r3+6240];
	ld.shared.f64 	%fd703, [%r3+7488];
	add.f64 	%fd704, %fd702, %fd703;
	sub.f64 	%fd705, %fd702, %fd703;
	ld.const.f64 	%fd706, [const_oddDofToQuad];
	fma.rn.f64 	%fd707, %fd706, %fd684, 0d0000000000000000;
	ld.const.f64 	%fd708, [const_evenDofToQuad];
	fma.rn.f64 	%fd709, %fd708, %fd685, 0d0000000000000000;
	fma.rn.f64 	%fd710, %fd25, %fd688, %fd707;
	fma.rn.f64 	%fd711, %fd26, %fd689, %fd709;
	ld.const.f64 	%fd712, [const_oddDofToQuad+80];
	fma.rn.f64 	%fd713, %fd712, %fd692, %fd710;
	ld.const.f64 	%fd714, [const_evenDofToQuad+80];
	fma.rn.f64 	%fd715, %fd714, %fd693, %fd711;
	fma.rn.f64 	%fd716, %fd38, %fd696, %fd713;
	fma.rn.f64 	%fd717, %fd39, %fd697, %fd715;
	fma.rn.f64 	%fd718, %fd48, %fd700, %fd716;
	fma.rn.f64 	%fd719, %fd49, %fd701, %fd717;
	ld.const.f64 	%fd720, [const_oddDofToQuad+200];
	fma.rn.f64 	%fd120, %fd720, %fd704, %fd718;
	ld.const.f64 	%fd721, [const_evenDofToQuad+200];
	fma.rn.f64 	%fd121, %fd721, %fd705, %fd719;
	fma.rn.f64 	%fd722, %fd19, %fd684, 0d0000000000000000;
	fma.rn.f64 	%fd723, %fd20, %fd685, 0d0000000000000000;
	fma.rn.f64 	%fd724, %fd27, %fd688, %fd722;
	ld.const.f64 	%fd725, [const_evenDofToQuad+48];
	fma.rn.f64 	%fd726, %fd725, %fd689, %fd723;
	ld.const.f64 	%fd727, [const_oddDofToQuad+88];
	fma.rn.f64 	%fd728, %fd727, %fd692, %fd724;
	ld.const.f64 	%fd729, [const_evenDofToQuad+88];
	fma.rn.f64 	%fd730, %fd729, %fd693, %fd726;
	fma.rn.f64 	%fd731, %fd40, %fd696, %fd728;
	fma.rn.f64 	%fd732, %fd41, %fd697, %fd730;
	ld.const.f64 	%fd733, [const_oddDofToQuad+168];
	fma.rn.f64 	%fd734, %fd733, %fd700, %fd731;
	fma.rn.f64 	%fd735, %fd50, %fd701, %fd732;
	ld.const.f64 	%fd736, [const_oddDofToQuad+208];
	fma.rn.f64 	%fd122, %fd736, %fd704, %fd734;
	ld.const.f64 	%fd737, [const_evenDofToQuad+208];
	fma.rn.f64 	%fd123, %fd737, %fd705, %fd735;
	fma.rn.f64 	%fd738, %fd21, %fd684, 0d0000000000000000;
	ld.const.f64 	%fd739, [const_evenDofToQuad+16];
	fma.rn.f64 	%fd740, %fd739, %fd685, 0d0000000000000000;
	fma.rn.f64 	%fd741, %fd28, %fd688, %fd738;
	fma.rn.f64 	%fd742, %fd29, %fd689, %fd740;
	fma.rn.f64 	%fd743, %fd34, %fd692, %fd741;
	fma.rn.f64 	%fd744, %fd35, %fd693, %fd742;
	fma.rn.f64 	%fd745, %fd42, %fd696, %fd743;
	fma.rn.f64 	%fd746, %fd43, %fd697, %fd744;
	fma.rn.f64 	%fd747, %fd115, %fd700, %fd745;
	fma.rn.f64 	%fd748, %fd116, %fd701, %fd746;
	ld.const.f64 	%fd749, [const_oddDofToQuad+216];
	fma.rn.f64 	%fd124, %fd749, %fd704, %fd747;
	ld.const.f64 	%fd750, [const_evenDofToQuad+216];
	fma.rn.f64 	%fd125, %fd750, %fd705, %fd748;
	ld.const.f64 	%fd751, [const_oddDofToQuad+24];
	fma.rn.f64 	%fd752, %fd751, %fd684, 0d0000000000000000;
	ld.const.f64 	%fd753, [const_evenDofToQuad+24];
	fma.rn.f64 	%fd754, %fd753, %fd685, 0d0000000000000000;
	fma.rn.f64 	%fd755, %fd30, %fd688, %fd752;
	fma.rn.f64 	%fd756, %fd31, %fd689, %fd754;
	ld.const.f64 	%fd757, [const_oddDofToQuad+104];
	fma.rn.f64 	%fd758, %fd757, %fd692, %fd755;
	fma.rn.f64 	%fd759, %fd36, %fd693, %fd756;
	fma.rn.f64 	%fd760, %fd44, %fd696, %fd758;
	fma.rn.f64 	%fd761, %fd45, %fd697, %fd759;
	fma.rn.f64 	%fd762, %fd118, %fd700, %fd760;
	fma.rn.f64 	%fd763, %fd119, %fd701, %fd761;
	fma.rn.f64 	%fd126, %fd55, %fd704, %fd762;
	ld.const.f64 	%fd764, [const_evenDofToQuad+224];
	fma.rn.f64 	%fd127, %fd764, %fd705, %fd763;
	fma.rn.f64 	%fd765, %fd23, %fd684, 0d0000000000000000;
	fma.rn.f64 	%fd766, %fd24, %fd685, 0d0000000000000000;
	fma.rn.f64 	%fd767, %fd117, %fd688, %fd765;
	ld.const.f64 	%fd768, [const_evenDofToQuad+72];
	fma.rn.f64 	%fd769, %fd768, %fd689, %fd766;
	ld.const.f64 	%fd770, [const_oddDofToQuad+112];
	fma.rn.f64 	%fd771, %fd770, %fd692, %fd767;
	fma.rn.f64 	%fd772, %fd37, %fd693, %fd769;
	fma.rn.f64 	%fd773, %fd46, %fd696, %fd771;
	fma.rn.f64 	%fd774, %fd47, %fd697, %fd772;
	ld.const.f64 	%fd775, [const_oddDofToQuad+192];
	fma.rn.f64 	%fd776, %fd775, %fd700, %fd773;
	ld.const.f64 	%fd777, [const_evenDofToQuad+192];
	fma.rn.f64 	%fd778, %fd777, %fd701, %fd774;
	ld.const.f64 	%fd779, [const_oddDofToQuad+232];
	fma.rn.f64 	%fd780, %fd779, %fd704, %fd776;
	ld.const.f64 	%fd781, [const_evenDofToQuad+232];
	fma.rn.f64 	%fd782, %fd781, %fd705, %fd778;
	add.f64 	%fd128, %fd780, %fd782;
	@%p14 bra 	$L__BB79_25;
	ld.param.u64 	%rd34, [_Z32massMatrixMultiplyConstantKernelILi9ELi12ELi1EEviPKdS1_S1_S1_Pd_param_5];
	mov.u32 	%r57, %tid.x;
	mad.lo.s32 	%r58, %r2, 729, %r57;
	cvta.to.global.u64 	%rd25, %rd34;
	mul.wide.s32 	%rd26, %r58, 8;
	add.s64 	%rd27, %rd25, %rd26;
	add.f64 	%fd783, %fd120, %fd121;
	st.global.f64 	[%rd27], %fd783;
	add.f64 	%fd784, %fd122, %fd123;
	st.global.f64 	[%rd27+648], %fd784;
	add.f64 	%fd785, %fd124, %fd125;
	st.global.f64 	[%rd27+1296], %fd785;
	add.f64 	%fd786, %fd126, %fd127;
	st.global.f64 	[%rd27+1944], %fd786;
	st.global.f64 	[%rd27+2592], %fd128;
	sub.f64 	%fd787, %fd126, %fd127;
	st.global.f64 	[%rd27+3240], %fd787;
	sub.f64 	%fd788, %fd124, %fd125;
	st.global.f64 	[%rd27+3888], %fd788;
	sub.f64 	%fd789, %fd122, %fd123;
	st.global.f64 	[%rd27+4536], %fd789;
	sub.f64 	%fd790, %fd120, %fd121;
	st.global.f64 	[%rd27+5184], %fd790;
$L__BB79_25:
	ret;

}
	// .globl	_Z32massMatrixMultiplyRegisterKernelILi9ELi13ELi1EEviPKdS1_S1_S1_Pd
.visible .entry _Z32massMatrixMultiplyRegisterKernelILi9ELi13ELi1EEviPKdS1_S1_S1_Pd(
	.param .u32 _Z32massMatrixMultiplyRegisterKernelILi9ELi13ELi1EEviPKdS1_S1_S1_Pd_param_0,
	.param .u64 .ptr .align 1 _Z32massMatrixMultiplyRegisterKernelILi9ELi13ELi1EEviPKdS1_S1_S1_Pd_param_1,
	.param .u64 .ptr .align 1 _Z32massMatrixMultiplyRegisterKernelILi9ELi13ELi1EEviPKdS1_S1_S1_Pd_param_2,
	.param .u64 .ptr .align 1 _Z32massMatrixMultiplyRegisterKernelILi9ELi13ELi1EEviPKdS1_S1_S1_Pd_param_3,
	.param .u64 .ptr .align 1 _Z32massMatrixMultiplyRegisterKernelILi9ELi13ELi1EEviPKdS1_S1_S1_Pd_param_4,
	.param .u64 .ptr .align 1 _Z32massMatrixMultiplyRegisterKernelILi9ELi13ELi1EEviPKdS1_S1_S1_Pd_param_5
)
{
	.reg .pred 	%p<17>;
	.reg .b16 	%rs<23>;
	.reg .b32 	%r<120>;
	.reg .b64 	%rd<46>;
	.reg .b64 	%fd<768>;
	// demoted variable
	.shared .align 8 .b8 _ZZ32massMatrixMultiplyRegisterKernelILi9ELi13ELi1EEviPKdS1_S1_S1_PdE6s_tmp1[17576];
	// demoted variable
	.shared .align 8 .b8 _ZZ32massMatrixMultiplyRegisterKernelILi9ELi13ELi1EEviPKdS1_S1_S1_PdE14s_oddDofToQuad[280];
	// demoted variable
	.shared .align 8 .b8 _ZZ32massMatrixMultiplyRegisterKernelILi9ELi13ELi1EEviPKdS1_S1_S1_PdE15s_evenDofToQuad[280];
	ld.param.u32 	%r16, [_Z32massMatrixMultiplyRegisterKernelILi9ELi13ELi1EEviPKdS1_S1_S1_Pd_param_0];
	ld.param.u64 	%rd2, [_Z32massMatrixMultiplyRegisterKernelILi9ELi13ELi1EEviPKdS1_S1_S1_Pd_param_2];
	ld.param.u64 	%rd3, [_Z32massMatrixMultiplyRegisterKernelILi9ELi13ELi1EEviPKdS1_S1_S1_Pd_param_3];
	ld.param.u64 	%rd4, [_Z32massMatrixMultiplyRegisterKernelILi9ELi13ELi1EEviPKdS1_S1_S1_Pd_param_4];
	mov.u32 	%r1, %tid.x;
	mov.u32 	%r17, %tid.y;
	mov.u32 	%r18, %ctaid.x;
	add.s32 	%r2, %r18, %r17;
	setp.ge.s32 	%p1, %r2, %r16;
	@%p1 bra 	$L__BB80_2;
	cvta.to.global.u64 	%rd6, %rd4;
	mad.lo.s32 	%r19, %r2, 729, %r1;
	mul.wide.s32 	%rd7, %r19, 8;
	add.s64 	%rd8, %rd6, %rd7;
	ld.global.nc.f64 	%fd754, [%rd8];
	ld.global.nc.f64 	%fd753, [%rd8+648];
	ld.global.nc.f64 	%fd752, [%rd8+1296];
	ld.global.nc.f64 	%fd751, [%rd8+1944];
	ld.global.nc.f64 	%fd750, [%rd8+2592];
	ld.global.nc.f64 	%fd749, [%rd8+3240];
	ld.global.nc.f64 	%fd748, [%rd8+3888];
	ld.global.nc.f64 	%fd747, [%rd8+4536];
	ld.global.nc.f64 	%fd746, [%rd8+5184];
$L__BB80_2:
	setp.gt.u32 	%p2, %r1, 34;
	@%p2 bra 	$L__BB80_4;
	cvta.to.global.u64 	%rd9, %rd2;
	mul.wide.u32 	%rd10, %r1, 8;
	add.s64 	%rd11, %rd9, %rd10;
	ld.global.nc.f64 	%fd161, [%rd11];
	shl.b32 	%r20, %r1, 3;
	mov.u32 	%r21, _ZZ32massMatrixMultiplyRegisterKernelILi9ELi13ELi1EEviPKdS1_S1_S1_PdE14s_oddDofToQuad;
	add.s32 	%r22, %r21, %r20;
	st.shared.f64 	[%r22], %fd161;
	cvta.to.global.u64 	%rd12, %rd3;
	add.s64 	%rd13, %rd12, %rd10;
	ld.global.nc.f64 	%fd162, [%rd13];
	mov.u32 	%r23, _ZZ32massMatrixMultiplyRegisterKernelILi9ELi13ELi1EEviPKdS1_S1_S1_PdE15s_evenDofToQuad;
	add.s32 	%r24, %r23, %r20;
	st.shared.f64 	[%r24], %fd162;
$L__BB80_4:
	mov.u32 	%r25, %tid.x;
	cvt.u16.u32 	%rs1, %r25;
	bar.sync 	0;
	ld.shared.f64 	%fd19, [_ZZ32massMatrixMultiplyRegisterKernelILi9ELi13ELi1EEviPKdS1_S1_S1_PdE14s_oddDofToQuad];
	ld.shared.f64 	%fd20, [_ZZ32massMatrixMultiplyRegisterKernelILi9ELi13ELi1EEviPKdS1_S1_S1_PdE15s_evenDofToQuad];
	ld.shared.f64 	%fd21, [_ZZ32massMatrixMultiplyRegisterKernelILi9ELi13ELi1EEviPKdS1_S1_S1_PdE14s_oddDofToQuad+8];
	ld.shared.f64 	%fd22, [_ZZ32massMatrixMultiplyRegisterKernelILi9ELi13ELi1EEviPKdS1_S1_S1_PdE15s_evenDofToQuad+8];
	ld.shared.f64 	%fd23, [_ZZ32massMatrixMultiplyRegisterKernelILi9ELi13ELi1EEviPKdS1_S1_S1_PdE14s_oddDofToQuad+16];
	ld.shared.f64 	%fd24, [_ZZ32massMatrixMultiplyRegisterKernelILi9ELi13ELi1EEviPKdS1_S1_S1_PdE15s_evenDofToQuad+16];
	ld.shared.f64 	%fd25, [_ZZ32massMatrixMultiplyRegisterKernelILi9ELi13ELi1EEviPKdS1_S1_S1_PdE14s_oddDofToQuad+24];
	ld.shared.f64 	%fd26, [_ZZ32massMatrixMultiplyRegisterKernelILi9ELi13ELi1EEviPKdS1_S1_S1_PdE15s_evenDofToQuad+24];
	ld.shared.f64 	%fd27, [_ZZ32massMatrixMultiplyRegisterKernelILi9ELi13ELi1EEviPKdS1_S1_S1_PdE14s_oddDofToQuad+32];
	ld.shared.f64 	%fd28, [_ZZ32massMatrixMultiplyRegisterKernelILi9ELi13ELi1EEviPKdS1_S1_S1_PdE15s_evenDofToQuad+32];
	ld.shared.f64 	%fd29, [_ZZ32massMatrixMultiplyRegisterKernelILi9ELi13ELi1EEviPKdS1_S1_S1_PdE14s_oddDofToQuad+40];
	ld.shared.f64 	%fd30, [_ZZ32massMatrixMultiplyRegisterKernelILi9ELi13ELi1EEviPKdS1_S1_S1_PdE15s_evenDofToQuad+40];
	ld.shared.f64 	%fd31, [_ZZ32massMatrixMultiplyRegisterKernelILi9ELi13ELi1EEviPKdS1_S1_S1_PdE14s_oddDofToQuad+48];
	ld.shared.f64 	%fd32, [_ZZ32massMatrixMultiplyRegisterKernelILi9ELi13ELi1EEviPKdS1_S1_S1_PdE15s_evenDofToQuad+48];
	ld.shared.f64 	%fd33, [_ZZ32massMatrixMultiplyRegisterKernelILi9ELi13ELi1EEviPKdS1_S1_S1_PdE14s_oddDofToQuad+56];
	ld.shared.f64 	%fd34, [_ZZ32massMatrixMultiplyRegisterKernelILi9ELi13ELi1EEviPKdS1_S1_S1_PdE15s_evenDofToQuad+56];
	ld.shared.f64 	%fd35, [_ZZ32massMatrixMultiplyRegisterKernelILi9ELi13ELi1EEviPKdS1_S1_S1_PdE14s_oddDofToQuad+64];
	ld.shared.f64 	%fd36, [_ZZ32massMatrixMultiplyRegisterKernelILi9ELi13ELi1EEviPKdS1_S1_S1_PdE15s_evenDofToQuad+64];
	ld.shared.f64 	%fd37, [_ZZ32massMatrixMultiplyRegisterKernelILi9ELi13ELi1EEviPKdS1_S1_S1_PdE14s_oddDofToQuad+72];
	ld.shared.f64 	%fd38, [_ZZ32massMatrixMultiplyRegisterKernelILi9ELi13ELi1EEviPKdS1_S1_S1_PdE15s_evenDofToQuad+72];
	ld.shared.f64 	%fd39, [_ZZ32massMatrixMultiplyRegisterKernelILi9ELi13ELi1EEviPKdS1_S1_S1_PdE14s_oddDofToQuad+80];
	ld.shared.f64 	%fd40, [_ZZ32massMatrixMultiplyRegisterKernelILi9ELi13ELi1EEviPKdS1_S1_S1_PdE15s_evenDofToQuad+80];
	ld.shared.f64 	%fd41, [_ZZ32massMatrixMultiplyRegisterKernelILi9ELi13ELi1EEviPKdS1_S1_S1_PdE14s_oddDofToQuad+88];
	ld.shared.f64 	%fd42, [_ZZ32massMatrixMultiplyRegisterKernelILi9ELi13ELi1EEviPKdS1_S1_S1_PdE15s_evenDofToQuad+88];
	ld.shared.f64 	%fd43, [_ZZ32massMatrixMultiplyRegisterKernelILi9ELi13ELi1EEviPKdS1_S1_S1_PdE14s_oddDofToQuad+96];
	ld.shared.f64 	%fd44, [_ZZ32massMatrixMultiplyRegisterKernelILi9ELi13ELi1EEviPKdS1_S1_S1_PdE15s_evenDofToQuad+96];
	ld.shared.f64 	%fd45, [_ZZ32massMatrixMultiplyRegisterKernelILi9ELi13ELi1EEviPKdS1_S1_S1_PdE14s_oddDofToQuad+104];
	ld.shared.f64 	%fd46, [_ZZ32massMatrixMultiplyRegisterKernelILi9ELi13ELi1EEviPKdS1_S1_S1_PdE15s_evenDofToQuad+104];
	ld.shared.f64 	%fd47, [_ZZ32massMatrixMultiplyRegisterKernelILi9ELi13ELi1EEviPKdS1_S1_S1_PdE14s_oddDofToQuad+112];
	ld.shared.f64 	%fd48, [_ZZ32massMatrixMultiplyRegisterKernelILi9ELi13ELi1EEviPKdS1_S1_S1_PdE15s_evenDofToQuad+112];
	ld.shared.f64 	%fd49, [_ZZ32massMatrixMultiplyRegisterKernelILi9ELi13ELi1EEviPKdS1_S1_S1_PdE14s_oddDofToQuad+120];
	ld.shared.f64 	%fd50, [_ZZ32massMatrixMultiplyRegisterKernelILi9ELi13ELi1EEviPKdS1_S1_S1_PdE15s_evenDofToQuad+120];
	ld.shared.f64 	%fd51, [_ZZ32massMatrixMultiplyRegisterKernelILi9ELi13ELi1EEviPKdS1_S1_S1_PdE14s_oddDofToQuad+128];
	ld.shared.f64 	%fd52, [_ZZ32massMatrixMultiplyRegisterKernelILi9ELi13ELi1EEviPKdS1_S1_S1_PdE15s_evenDofToQuad+128];
	ld.shared.f64 	%fd53, [_ZZ32massMatrixMultiplyRegisterKernelILi9ELi13ELi1EEviPKdS1_S1_S1_PdE14s_oddDofToQuad+136];
	ld.shared.f64 	%fd54, [_ZZ32massMatrixMultiplyRegisterKernelILi9ELi13ELi1EEviPKdS1_S1_S1_PdE15s_evenDofToQuad+136];
	ld.shared.f64 	%fd55, [_ZZ32massMatrixMultiplyRegisterKernelILi9ELi13ELi1EEviPKdS1_S1_S1_PdE14s_oddDofToQuad+144];
	ld.shared.f64 	%fd56, [_ZZ32massMatrixMultiplyRegisterKernelILi9ELi13ELi1EEviPKdS1_S1_S1_PdE15s_evenDofToQuad+144];
	ld.shared.f64 	%fd57, [_ZZ32massMatrixMultiplyRegisterKernelILi9ELi13ELi1EEviPKdS1_S1_S1_PdE14s_oddDofToQuad+152];
	ld.shared.f64 	%fd58, [_ZZ32massMatrixMultiplyRegisterKernelILi9ELi13ELi1EEviPKdS1_S1_S1_PdE15s_evenDofToQuad+152];
	ld.shared.f64 	%fd59, [_ZZ32massMatrixMultiplyRegisterKernelILi9ELi13ELi1EEviPKdS1_S1_S1_PdE14s_oddDofToQuad+160];
	ld.shared.f64 	%fd60, [_ZZ32massMatrixMultiplyRegisterKernelILi9ELi13ELi1EEviPKdS1_S1_S1_PdE15s_evenDofToQuad+160];
	ld.shared.f64 	%fd61, [_ZZ32massMatrixMultiplyRegisterKernelILi9ELi13ELi1EEviPKdS1_S1_S1_PdE14s_oddDofToQuad+168];
	ld.shared.f64 	%fd62, [_ZZ32massMatrixMultiplyRegisterKernelILi9ELi13ELi1EEviPKdS1_S1_S1_PdE15s_evenDofToQuad+168];
	ld.shared.f64 	%fd63, [_ZZ32massMatrixMultiplyRegisterKernelILi9ELi13ELi1EEviPKdS1_S1_S1_PdE14s_oddDofToQuad+176];
	ld.shared.f64 	%fd64, [_ZZ32massMatrixMultiplyRegisterKernelILi9ELi13ELi1EEviPKdS1_S1_S1_PdE15s_evenDofToQuad+176];
	ld.shared.f64 	%fd65, [_ZZ32massMatrixMultiplyRegisterKernelILi9ELi13ELi1EEviPKdS1_S1_S1_PdE14s_oddDofToQuad+184];
	ld.shared.f64 	%fd66, [_ZZ32massMatrixMultiplyRegisterKernelILi9ELi13ELi1EEviPKdS1_S1_S1_PdE15s_evenDofToQuad+184];
	ld.shared.f64 	%fd67, [_ZZ32massMatrixMultiplyRegisterKernelILi9ELi13ELi1EEviPKdS1_S1_S1_PdE14s_oddDofToQuad+192];
	ld.shared.f64 	%fd68, [_ZZ32massMatrixMultiplyRegisterKernelILi9ELi13ELi1EEviPKdS1_S1_S1_PdE15s_evenDofToQuad+192];
	ld.shared.f64 	%fd69, [_ZZ32massMatrixMultiplyRegisterKernelILi9ELi13ELi1EEviPKdS1_S1_S1_PdE14s_oddDofToQuad+200];
	ld.shared.f64 	%fd70, [_ZZ32massMatrixMultiplyRegisterKernelILi9ELi13ELi1EEviPKdS1_S1_S1_PdE15s_evenDofToQuad+200];
	ld.shared.f64 	%fd71, [_ZZ32massMatrixMultiplyRegisterKernelILi9ELi13ELi1EEviPKdS1_S1_S1_PdE14s_oddDofToQuad+208];
	ld.shared.f64 	%fd72, [_ZZ32massMatrixMultiplyRegisterKernelILi9ELi13ELi1EEviPKdS1_S1_S1_PdE15s_evenDofToQuad+208];
	ld.shared.f64 	%fd73, [_ZZ32massMatrixMultiplyRegisterKernelILi9ELi13ELi1EEviPKdS1_S1_S1_PdE14s_oddDofToQuad+216];
	ld.shared.f64 	%fd74, [_ZZ32massMatrixMultiplyRegisterKernelILi9ELi13ELi1EEviPKdS1_S1_S1_PdE15s_evenDofToQuad+216];
	ld.shared.f64 	%fd75, [_ZZ32massMatrixMultiplyRegisterKernelILi9ELi13ELi1EEviPKdS1_S1_S1_PdE14s_oddDofToQuad+224];
	ld.shared.f64 	%fd76, [_ZZ32massMatrixMultiplyRegisterKernelILi9ELi13ELi1EEviPKdS1_S1_S1_PdE15s_evenDofToQuad+224];
	ld.shared.f64 	%fd77, [_ZZ32massMatrixMultiplyRegisterKernelILi9ELi13ELi1EEviPKdS1_S1_S1_PdE14s_oddDofToQuad+232];
	ld.shared.f64 	%fd78, [_ZZ32massMatrixMultiplyRegisterKernelILi9ELi13ELi1EEviPKdS1_S1_S1_PdE15s_evenDofToQuad+232];
	ld.shared.f64 	%fd79, [_ZZ32massMatrixMultiplyRegisterKernelILi9ELi13ELi1EEviPKdS1_S1_S1_PdE14s_oddDofToQuad+240];
	ld.shared.f64 	%fd80, [_ZZ32massMatrixMultiplyRegisterKernelILi9ELi13ELi1EEviPKdS1_S1_S1_PdE15s_evenDofToQuad+240];
	ld.shared.f64 	%fd81, [_ZZ32massMatrixMultiplyRegisterKernelILi9ELi13ELi1EEviPKdS1_S1_S1_PdE14s_oddDofToQuad+248];
	ld.shared.f64 	%fd82, [_ZZ32massMatrixMultiplyRegisterKernelILi9ELi13ELi1EEviPKdS1_S1_S1_PdE15s_evenDofToQuad+248];
	ld.shared.f64 	%fd83, [_ZZ32massMatrixMultiplyRegisterKernelILi9ELi13ELi1EEviPKdS1_S1_S1_PdE14s_oddDofToQuad+256];
	ld.shared.f64 	%fd84, [_ZZ32massMatrixMultiplyRegisterKernelILi9ELi13ELi1EEviPKdS1_S1_S1_PdE15s_evenDofToQuad+256];
	ld.shared.f64 	%fd85, [_ZZ32massMatrixMultiplyRegisterKernelILi9ELi13ELi1EEviPKdS1_S1_S1_PdE14s_oddDofToQuad+264];
	ld.shared.f64 	%fd86, [_ZZ32massMatrixMultiplyRegisterKernelILi9ELi13ELi1EEviPKdS1_S1_S1_PdE15s_evenDofToQuad+264];
	ld.shared.f64 	%fd87, [_ZZ32massMatrixMultiplyRegisterKernelILi9ELi13ELi1EEviPKdS1_S1_S1_PdE14s_oddDofToQuad+272];
	ld.shared.f64 	%fd88, [_ZZ32massMatrixMultiplyRegisterKernelILi9ELi13ELi1EEviPKdS1_S1_S1_PdE15s_evenDofToQuad+272];
	mul.hi.u16 	%rs2, %rs1, 7282;
	mul.lo.s16 	%rs3, %rs2, 9;
	sub.s16 	%rs4, %rs1, %rs3;
	add.f64 	%fd163, %fd754, %fd746;
	sub.f64 	%fd164, %fd754, %fd746;
	add.f64 	%fd165, %fd753, %fd747;
	sub.f64 	%fd166, %fd753, %fd747;
	add.f64 	%fd167, %fd752, %fd748;
	sub.f64 	%fd168, %fd752, %fd748;
	add.f64 	%fd169, %fd751, %fd749;
	sub.f64 	%fd170, %fd751, %fd749;
	add.f64 	%fd171, %fd750, %fd750;
	sub.f64 	%fd172, %fd750, %fd750;
	mul.f64 	%fd173, %fd171, 0d3FE0000000000000;
	mov.u32 	%r26, %tid.y;
	mov.u32 	%r27, _ZZ32massMatrixMultiplyRegisterKernelILi9ELi13ELi1EEviPKdS1_S1_S1_PdE6s_tmp1;
	mad.lo.s32 	%r28, %r26, 17576, %r27;
	mul.wide.u16 	%r29, %rs2, 104;
	add.s32 	%r30, %r28, %r29;
	mul.wide.u16 	%r31, %rs4, 8;
	add.s32 	%r3, %r30, %r31;
	fma.rn.f64 	%fd174, %fd19, %fd163, 0d0000000000000000;
	fma.rn.f64 	%fd175, %fd20, %fd164, 0d0000000000000000;
	fma.rn.f64 	%fd176, %fd21, %fd165, %fd174;
	fma.rn.f64 	%fd177, %fd22, %fd166, %fd175;
	fma.rn.f64 	%fd178, %fd23, %fd167, %fd176;
	fma.rn.f64 	%fd179, %fd24, %fd168, %fd177;
	fma.rn.f64 	%fd180, %fd25, %fd169, %fd178;
	fma.rn.f64 	%fd181, %fd26, %fd170, %fd179;
	fma.rn.f64 	%fd182, %fd27, %fd173, %fd180;
	fma.rn.f64 	%fd183, %fd28, %fd172, %fd181;
	sub.f64 	%fd184, %fd182, %fd183;
	st.shared.f64 	[%r3+16224], %fd184;
	add.f64 	%fd185, %fd183, %fd182;
	st.shared.f64 	[%r3], %fd185;
	fma.rn.f64 	%fd186, %fd29, %fd163, 0d0000000000000000;
	fma.rn.f64 	%fd187, %fd30, %fd164, 0d0000000000000000;
	fma.rn.f64 	%fd188, %fd31, %fd165, %fd186;
	fma.rn.f64 	%fd189, %fd32, %fd166, %fd187;
	fma.rn.f64 	%fd190, %fd33, %fd167, %fd188;
	fma.rn.f64 	%fd191, %fd34, %fd168, %fd189;
	fma.rn.f64 	%fd192, %fd35, %fd169, %fd190;
	fma.rn.f64 	%fd193, %fd36, %fd170, %fd191;
	fma.rn.f64 	%fd194, %fd37, %fd173, %fd192;
	fma.rn.f64 	%fd195, %fd38, %fd172, %fd193;
	sub.f64 	%fd196, %fd194, %fd195;
	st.shared.f64 	[%r3+14872], %fd196;
	add.f64 	%fd197, %fd195, %fd194;
	st.shared.f64 	[%r3+1352], %fd197;
	fma.rn.f64 	%fd198, %fd39, %fd163, 0d0000000000000000;
	fma.rn.f64 	%fd199, %fd40, %fd164, 0d0000000000000000;
	fma.rn.f64 	%fd200, %fd41, %fd165, %fd198;
	fma.rn.f64 	%fd201, %fd42, %fd166, %fd199;
	fma.rn.f64 	%fd202, %fd43, %fd167, %fd200;
	fma.rn.f64 	%fd203, %fd44, %fd168, %fd201;
	fma.rn.f64 	%fd204, %fd45, %fd169, %fd202;
	fma.rn.f64 	%fd205, %fd46, %fd170, %fd203;
	fma.rn.f64 	%fd206, %fd47, %fd173, %fd204;
	fma.rn.f64 	%fd207, %fd48, %fd172, %fd205;
	sub.f64 	%fd208, %fd206, %fd207;
	st.shared.f64 	[%r3+13520], %fd208;
	add.f64 	%fd209, %fd207, %fd206;
	st.shared.f64 	[%r3+2704], %fd209;
	fma.rn.f64 	%fd210, %fd49, %fd163, 0d0000000000000000;
	fma.rn.f64 	%fd211, %fd50, %fd164, 0d0000000000000000;
	fma.rn.f64 	%fd212, %fd51, %fd165, %fd210;
	fma.rn.f64 	%fd213, %fd52, %fd166, %fd211;
	fma.rn.f64 	%fd214, %fd53, %fd167, %fd212;
	fma.rn.f64 	%fd215, %fd54, %fd168, %fd213;
	fma.rn.f64 	%fd216, %fd55, %fd169, %fd214;
	fma.rn.f64 	%fd217, %fd56, %fd170, %fd215;
	fma.rn.f64 	%fd218, %fd57, %fd173, %fd216;
	fma.rn.f64 	%fd219, %fd58, %fd172, %fd217;
	sub.f64 	%fd220, %fd218, %fd219;
	st.shared.f64 	[%r3+12168], %fd220;
	add.f64 	%fd221, %fd219, %fd218;
	st.shared.f64 	[%r3+4056], %fd221;
	fma.rn.f64 	%fd222, %fd59, %fd163, 0d0000000000000000;
	fma.rn.f64 	%fd223, %fd60, %fd164, 0d0000000000000000;
	fma.rn.f64 	%fd224, %fd61, %fd165, %fd222;
	fma.rn.f64 	%fd225, %fd62, %fd166, %fd223;
	fma.rn.f64 	%fd226, %fd63, %fd167, %fd224;
	fma.rn.f64 	%fd227, %fd64, %fd168, %fd225;
	fma.rn.f64 	%fd228, %fd65, %fd169, %fd226;
	fma.rn.f64 	%fd229, %fd66, %fd170, %fd227;
	fma.rn.f64 	%fd230, %fd67, %fd173, %fd228;
	fma.rn.f64 	%fd231, %fd68, %fd172, %fd229;
	sub.f64 	%fd232, %fd230, %fd231;
	st.shared.f64 	[%r3+10816], %fd232;
	add.f64 	%fd233, %fd231, %fd230;
	st.shared.f64 	[%r3+5408], %fd233;
	fma.rn.f64 	%fd234, %fd69, %fd163, 0d0000000000000000;
	fma.rn.f64 	%fd235, %fd70, %fd164, 0d0000000000000000;
	fma.rn.f64 	%fd236, %fd71, %fd165, %fd234;
	fma.rn.f64 	%fd237, %fd72, %fd166, %fd235;
	fma.rn.f64 	%fd238, %fd73, %fd167, %fd236;
	fma.rn.f64 	%fd239, %fd74, %fd168, %fd237;
	fma.rn.f64 	%fd240, %fd75, %fd169, %fd238;
	fma.rn.f64 	%fd241, %fd76, %fd170, %fd239;
	fma.rn.f64 	%fd242, %fd77, %fd173, %fd240;
	fma.rn.f64 	%fd243, %fd78, %fd172, %fd241;
	sub.f64 	%fd244, %fd242, %fd243;
	st.shared.f64 	[%r3+9464], %fd244;
	add.f64 	%fd245, %fd243, %fd242;
	st.shared.f64 	[%r3+6760], %fd245;
	fma.rn.f64 	%fd246, %fd79, %fd163, 0d0000000000000000;
	fma.rn.f64 	%fd247, %fd80, %fd164, 0d0000000000000000;
	fma.rn.f64 	%fd248, %fd81, %fd165, %fd246;
	fma.rn.f64 	%fd249, %fd82, %fd166, %fd247;
	fma.rn.f64 	%fd250, %fd83, %fd167, %fd248;
	fma.rn.f64 	%fd251, %fd84, %fd168, %fd249;
	fma.rn.f64 	%fd252, %fd85, %fd169, %fd250;
	fma.rn.f64 	%fd253, %fd86, %fd170, %fd251;
	fma.rn.f64 	%fd254, %fd87, %fd173, %fd252;
	fma.rn.f64 	%fd255, %fd88, %fd172, %fd253;
	add.f64 	%fd256, %fd255, %fd254;
	st.shared.f64 	[%r3+8112], %fd256;
	bar.sync 	0;
	setp.gt.u32 	%p3, %r25, 116;
	@%p3 bra 	$L__BB80_7;
	mov.u32 	%r117, %tid.x;
	mov.u32 	%r32, %tid.y;
	mov.u32 	%r33, _ZZ32massMatrixMultiplyRegisterKernelILi9ELi13ELi1EEviPKdS1_S1_S1_PdE6s_tmp1;
	mad.lo.s32 	%r34, %r32, 17576, %r33;
$L__BB80_6:
	cvt.u16.u32 	%rs5, %r117;
	mul.lo.s16 	%rs6, %rs5, 57;
	shr.u16 	%rs7, %rs6, 9;
	mul.lo.s16 	%rs8, %rs7, 9;
	sub.s16 	%rs9, %rs5, %rs8;
	mul.wide.u16 	%r35, %rs7, 1352;
	add.s32 	%r36, %r34, %r35;
	and.b16  	%rs10, %rs9, 255;
	mul.wide.u16 	%r37, %rs10, 8;
	add.s32 	%r38, %r36, %r37;
	ld.shared.f64 	%fd257, [%r38];
	ld.shared.f64 	%fd258, [%r38+832];
	add.f64 	%fd259, %fd257, %fd258;
	sub.f64 	%fd260, %fd257, %fd258;
	ld.shared.f64 	%fd261, [%r38+104];
	ld.shared.f64 	%fd262, [%r38+728];
	add.f64 	%fd263, %fd261, %fd262;
	sub.f64 	%fd264, %fd261, %fd262;
	ld.shared.f64 	%fd265, [%r38+208];
	ld.shared.f64 	%fd266, [%r38+624];
	add.f64 	%fd267, %fd265, %fd266;
	sub.f64 	%fd268, %fd265, %fd266;
	ld.shared.f64 	%fd269, [%r38+312];
	ld.shared.f64 	%fd270, [%r38+520];
	add.f64 	%fd271, %fd269, %fd270;
	sub.f64 	%fd272, %fd269, %fd270;
	ld.shared.f64 	%fd273, [%r38+416];
	add.f64 	%fd274, %fd273, %fd273;
	sub.f64 	%fd275, %fd273, %fd273;
	mul.f64 	%fd276, %fd274, 0d3FE0000000000000;
	fma.rn.f64 	%fd277, %fd19, %fd259, 0d0000000000000000;
	fma.rn.f64 	%fd278, %fd20, %fd260, 0d0000000000000000;
	fma.rn.f64 	%fd279, %fd21, %fd263, %fd277;
	fma.rn.f64 	%fd280, %fd22, %fd264, %fd278;
	fma.rn.f64 	%fd281, %fd23, %fd267, %fd279;
	fma.rn.f64 	%fd282, %fd24, %fd268, %fd280;
	fma.rn.f64 	%fd283, %fd25, %fd271, %fd281;
	fma.rn.f64 	%fd284, %fd26, %fd272, %fd282;
	fma.rn.f64 	%fd285, %fd27, %fd276, %fd283;
	fma.rn.f64 	%fd286, %fd28, %fd275, %fd284;
	sub.f64 	%fd287, %fd285, %fd286;
	st.shared.f64 	[%r38+1248], %fd287;
	add.f64 	%fd288, %fd286, %fd285;
	st.shared.f64 	[%r38], %fd288;
	fma.rn.f64 	%fd289, %fd29, %fd259, 0d0000000000000000;
	fma.rn.f64 	%fd290, %fd30, %fd260, 0d0000000000000000;
	fma.rn.f64 	%fd291, %fd31, %fd263, %fd289;
	fma.rn.f64 	%fd292, %fd32, %fd264, %fd290;
	fma.rn.f64 	%fd293, %fd33, %fd267, %fd291;
	fma.rn.f64 	%fd294, %fd34, %fd268, %fd292;
	fma.rn.f64 	%fd295, %fd35, %fd271, %fd293;
	fma.rn.f64 	%fd296, %fd36, %fd272, %fd294;
	fma.rn.f64 	%fd297, %fd37, %fd276, %fd295;
	fma.rn.f64 	%fd298, %fd38, %fd275, %fd296;
	sub.f64 	%fd299, %fd297, %fd298;
	st.shared.f64 	[%r38+1144], %fd299;
	add.f64 	%fd300, %fd298, %fd297;
	st.shared.f64 	[%r38+104], %fd300;
	fma.rn.f64 	%fd301, %fd39, %fd259, 0d0000000000000000;
	fma.rn.f64 	%fd302, %fd40, %fd260, 0d0000000000000000;
	fma.rn.f64 	%fd303, %fd41, %fd263, %fd301;
	fma.rn.f64 	%fd304, %fd42, %fd264, %fd302;
	fma.rn.f64 	%fd305, %fd43, %fd267, %fd303;
	fma.rn.f64 	%fd306, %fd44, %fd268, %fd304;
	fma.rn.f64 	%fd307, %fd45, %fd271, %fd305;
	fma.rn.f64 	%fd308, %fd46, %fd272, %fd306;
	fma.rn.f64 	%fd309, %fd47, %fd276, %fd307;
	fma.rn.f64 	%fd310, %fd48, %fd275, %fd308;
	sub.f64 	%fd311, %fd309, %fd310;
	st.shared.f64 	[%r38+1040], %fd311;
	add.f64 	%fd312, %fd310, %fd309;
	st.shared.f64 	[%r38+208], %fd312;
	fma.rn.f64 	%fd313, %fd49, %fd259, 0d0000000000000000;
	fma.rn.f64 	%fd314, %fd50, %fd260, 0d0000000000000000;
	fma.rn.f64 	%fd315, %fd51, %fd263, %fd313;
	fma.rn.f64 	%fd316, %fd52, %fd264, %fd314;
	fma.rn.f64 	%fd317, %fd53, %fd267, %fd315;
	fma.rn.f64 	%fd318, %fd54, %fd268, %fd316;
	fma.rn.f64 	%fd319, %fd55, %fd271, %fd317;
	fma.rn.f64 	%fd320, %fd56, %fd272, %fd318;
	fma.rn.f64 	%fd321, %fd57, %fd276, %fd319;
	fma.rn.f64 	%fd322, %fd58, %fd275, %fd320;
	sub.f64 	%fd323, %fd321, %fd322;
	st.shared.f64 	[%r38+936], %fd323;
	add.f64 	%fd324, %fd322, %fd321;
	st.shared.f64 	[%r38+312], %fd324;
	fma.rn.f64 	%fd325, %fd59, %fd259, 0d0000000000000000;
	fma.rn.f64 	%fd326, %fd60, %fd260, 0d0000000000000000;
	fma.rn.f64 	%fd327, %fd61, %fd263, %fd325;
	fma.rn.f64 	%fd328, %fd62, %fd264, %fd326;
	fma.rn.f64 	%fd329, %fd63, %fd267, %fd327;
	fma.rn.f64 	%fd330, %fd64, %fd268, %fd328;
	fma.rn.f64 	%fd331, %fd65, %fd271, %fd329;
	fma.rn.f64 	%fd332, %fd66, %fd272, %fd330;
	fma.rn.f64 	%fd333, %fd67, %fd276, %fd331;
	fma.rn.f64 	%fd334, %fd68, %fd275, %fd332;
	sub.f64 	%fd335, %fd333, %fd334;
	st.shared.f64 	[%r38+832], %fd335;
	add.f64 	%fd336, %fd334, %fd333;
	st.shared.f64 	[%r38+416], %fd336;
	fma.rn.f64 	%fd337, %fd69, %fd259, 0d0000000000000000;
	fma.rn.f64 	%fd338, %fd70, %fd260, 0d0000000000000000;
	fma.rn.f64 	%fd339, %fd71, %fd263, %fd337;
	fma.rn.f64 	%fd340, %fd72, %fd264, %fd338;
	fma.rn.f64 	%fd341, %fd73, %fd267, %fd339;
	fma.rn.f64 	%fd342, %fd74, %fd268, %fd340;
	fma.rn.f64 	%fd343, %fd75, %fd271, %fd341;
	fma.rn.f64 	%fd344, %fd76, %fd272, %fd342;
	fma.rn.f64 	%fd345, %fd77, %fd276, %fd343;
	fma.rn.f64 	%fd346, %fd78, %fd275, %fd344;
	sub.f64 	%fd347, %fd345, %fd346;
	st.shared.f64 	[%r38+728], %fd347;
	add.f64 	%fd348, %fd346, %fd345;
	st.shared.f64 	[%r38+520], %fd348;
	fma.rn.f64 	%fd349, %fd79, %fd259, 0d0000000000000000;
	fma.rn.f64 	%fd350, %fd80, %fd260, 0d0000000000000000;
	fma.rn.f64 	%fd351, %fd81, %fd263, %fd349;
	fma.rn.f64 	%fd352, %fd82, %fd264, %fd350;
	fma.rn.f64 	%fd353, %fd83, %fd267, %fd351;
	fma.rn.f64 	%fd354, %fd84, %fd268, %fd352;
	fma.rn.f64 	%fd355, %fd85, %fd271, %fd353;
	fma.rn.f64 	%fd356, %fd86, %fd272, %fd354;
	fma.rn.f64 	%fd357, %fd87, %fd276, %fd355;
	fma.rn.f64 	%fd358, %fd88, %fd275, %fd356;
	add.f64 	%fd359, %fd358, %fd357;
	st.shared.f64 	[%r38+624], %fd359;
	add.s32 	%r6, %r117, 81;
	setp.lt.u32 	%p4, %r117, 36;
	mov.u32 	%r117, %r6;
	@%p4 bra 	$L__BB80_6;
$L__BB80_7:
	bar.sync 	0;
	mov.u32 	%r39, %tid.x;
	setp.gt.u32 	%p5, %r39, 168;
	@%p5 bra 	$L__BB80_24;
	mov.u32 	%r118, %tid.x;
	mov.u32 	%r40, %ctaid.x;
	mov.u32 	%r41, %tid.y;
	add.s32 	%r42, %r40, %r41;
	mov.u32 	%r43, _ZZ32massMatrixMultiplyRegisterKernelILi9ELi13ELi1EEviPKdS1_S1_S1_PdE6s_tmp1;
	mad.lo.s32 	%r44, %r41, 17576, %r43;
$L__BB80_9:
	ld.param.u32 	%r109, [_Z32massMatrixMultiplyRegisterKernelILi9ELi13ELi1EEviPKdS1_S1_S1_Pd_param_0];
	setp.ge.s32 	%p6, %r42, %r109;
	cvt.u16.u32 	%rs11, %r118;
	mul.lo.s16 	%rs12, %rs11, 79;
	shr.u16 	%rs13, %rs12, 10;
	mul.lo.s16 	%rs14, %rs13, 13;
	sub.s16 	%rs15, %rs11, %rs14;
	mul.wide.u16 	%r45, %rs13, 1352;
	add.s32 	%r46, %r44, %r45;
	and.b16  	%rs16, %rs15, 255;
	mul.wide.u16 	%r47, %rs16, 104;
	add.s32 	%r9, %r46, %r47;
	ld.shared.f64 	%fd361, [%r9];
	ld.shared.f64 	%fd362, [%r9+64];
	add.f64 	%fd89, %fd361, %fd362;
	sub.f64 	%fd90, %fd361, %fd362;
	ld.shared.f64 	%fd363, [%r9+8];
	ld.shared.f64 	%fd364, [%r9+56];
	add.f64 	%fd91, %fd363, %fd364;
	sub.f64 	%fd92, %fd363, %fd364;
	ld.shared.f64 	%fd365, [%r9+16];
	ld.shared.f64 	%fd366, [%r9+48];
	add.f64 	%fd93, %fd365, %fd366;
	sub.f64 	%fd94, %fd365, %fd366;
	ld.shared.f64 	%fd367, [%r9+24];
	ld.shared.f64 	%fd368, [%r9+40];
	add.f64 	%fd95, %fd367, %fd368;
	sub.f64 	%fd96, %fd367, %fd368;
	ld.shared.f64 	%fd369, [%r9+32];
	add.f64 	%fd370, %fd369, %fd369;
	sub.f64 	%fd97, %fd369, %fd369;
	mul.f64 	%fd98, %fd370, 0d3FE0000000000000;
	mov.b32 	%r48, {%rs16, %rs13};
	mov.b32 	%r49, 0;
	mov.b32 	%r50, 43277;
	dp2a.lo.u32.u32 	%r10, %r48, %r50, %r49;
	fma.rn.f64 	%fd371, %fd19, %fd89, 0d0000000000000000;
	fma.rn.f64 	%fd372, %fd20, %fd90, 0d0000000000000000;
	fma.rn.f64 	%fd373, %fd21, %fd91, %fd371;
	fma.rn.f64 	%fd374, %fd22, %fd92, %fd372;
	fma.rn.f64 	%fd375, %fd23, %fd93, %fd373;
	fma.rn.f64 	%fd376, %fd24, %fd94, %fd374;
	fma.rn.f64 	%fd377, %fd25, %fd95, %fd375;
	fma.rn.f64 	%fd378, %fd26, %fd96, %fd376;
	fma.rn.f64 	%fd99, %fd27, %fd98, %fd377;
	fma.rn.f64 	%fd100, %fd28, %fd97, %fd378;
	mov.f64 	%fd755, 0d0000000000000000;
	mov.f64 	%fd756, %fd755;
	@%p6 bra 	$L__BB80_11;
	ld.param.u64 	%rd38, [_Z32massMatrixMultiplyRegisterKernelILi9ELi13ELi1EEviPKdS1_S1_S1_Pd_param_1];
	cvta.to.global.u64 	%rd14, %rd38;
	mad.lo.s32 	%r54, %r42, 2197, %r10;
	mul.wide.s32 	%rd15, %r54, 8;
	add.s64 	%rd16, %rd14, %rd15;
	ld.global.nc.f64 	%fd755, [%rd16];
	ld.global.nc.f64 	%fd756, [%rd16+96];
$L__BB80_11:
	ld.param.u32 	%r110, [_Z32massMatrixMultiplyRegisterKernelILi9ELi13ELi1EEviPKdS1_S1_S1_Pd_param_0];
	setp.ge.s32 	%p7, %r42, %r110;
	add.f64 	%fd380, %fd99, %fd100;
	sub.f64 	%fd381, %fd99, %fd100;
	mul.f64 	%fd382, %fd380, %fd755;
	mul.f64 	%fd383, %fd381, %fd756;
	sub.f64 	%fd105, %fd382, %fd383;
	add.f64 	%fd106, %fd382, %fd383;
	fma.rn.f64 	%fd384, %fd29, %fd89, 0d0000000000000000;
	fma.rn.f64 	%fd385, %fd30, %fd90, 0d0000000000000000;
	fma.rn.f64 	%fd386, %fd31, %fd91, %fd384;
	fma.rn.f64 	%fd387, %fd32, %fd92, %fd385;
	fma.rn.f64 	%fd388, %fd33, %fd93, %fd386;
	fma.rn.f64 	%fd389, %fd34, %fd94, %fd387;
	fma.rn.f64 	%fd390, %fd35, %fd95, %fd388;
	fma.rn.f64 	%fd391, %fd36, %fd96, %fd389;
	fma.rn.f64 	%fd107, %fd37, %fd98, %fd390;
	fma.rn.f64 	%fd108, %fd38, %fd97, %fd391;
	mov.f64 	%fd757, 0d0000000000000000;
	mov.f64 	%fd758, %fd757;
	@%p7 bra 	$L__BB80_13;
	ld.param.u64 	%rd39, [_Z32massMatrixMultiplyRegisterKernelILi9ELi13ELi1EEviPKdS1_S1_S1_Pd_param_1];
	cvta.to.global.u64 	%rd17, %rd39;
	mad.lo.s32 	%r61, %r42, 2197, %r10;
	mul.wide.s32 	%rd18, %r61, 8;
	add.s64 	%rd19, %rd17, %rd18;
	ld.global.nc.f64 	%fd757, [%rd19+8];
	ld.global.nc.f64 	%fd758, [%rd19+88];
$L__BB80_13:
	ld.param.u32 	%r111, [_Z32massMatrixMultiplyRegisterKernelILi9ELi13ELi1EEviPKdS1_S1_S1_Pd_param_0];
	setp.ge.s32 	%p8, %r42, %r111;
	add.f64 	%fd393, %fd107, %fd108;
	sub.f64 	%fd394, %fd107, %fd108;
	mul.f64 	%fd395, %fd393, %fd757;
	mul.f64 	%fd396, %fd394, %fd758;
	sub.f64 	%fd113, %fd395, %fd396;
	add.f64 	%fd114, %fd395, %fd396;
	fma.rn.f64 	%fd397, %fd39, %fd89, 0d0000000000000000;
	fma.rn.f64 	%fd398, %fd40, %fd90, 0d0000000000000000;
	fma.rn.f64 	%fd399, %fd41, %fd91, %fd397;
	fma.rn.f64 	%fd400, %fd42, %fd92, %fd398;
	fma.rn.f64 	%fd401, %fd43, %fd93, %fd399;
	fma.rn.f64 	%fd402, %fd44, %fd94, %fd400;
	fma.rn.f64 	%fd403, %fd45, %fd95, %fd401;
	fma.rn.f64 	%fd404, %fd46, %fd96, %fd402;
	fma.rn.f64 	%fd115, %fd47, %fd98, %fd403;
	fma.rn.f64 	%fd116, %fd48, %fd97, %fd404;
	mov.f64 	%fd759, 0d0000000000000000;
	mov.f64 	%fd760, %fd759;
	@%p8 bra 	$L__BB80_15;
	ld.param.u64 	%rd40, [_Z32massMatrixMultiplyRegisterKernelILi9ELi13ELi1EEviPKdS1_S1_S1_Pd_param_1];
	cvta.to.global.u64 	%rd20, %rd40;
	mad.lo.s32 	%r68, %r42, 2197, %r10;
	mul.wide.s32 	%rd21, %r68, 8;
	add.s64 	%rd22, %rd20, %rd21;
	ld.global.nc.f64 	%fd759, [%rd22+16];
	ld.global.nc.f64 	%fd760, [%rd22+80];
$L__BB80_15:
	ld.param.u32 	%r112, [_Z32massMatrixMultiplyRegisterKernelILi9ELi13ELi1EEviPKdS1_S1_S1_Pd_param_0];
	setp.ge.s32 	%p9, %r42, %r112;
	add.f64 	%fd406, %fd115, %fd116;
	sub.f64 	%fd407, %fd115, %fd116;
	mul.f64 	%fd408, %fd406, %fd759;
	mul.f64 	%fd409, %fd407, %fd760;
	sub.f64 	%fd121, %fd408, %fd409;
	add.f64 	%fd122, %fd408, %fd409;
	fma.rn.f64 	%fd410, %fd49, %fd89, 0d0000000000000000;
	fma.rn.f64 	%fd411, %fd50, %fd90, 0d0000000000000000;
	fma.rn.f64 	%fd412, %fd51, %fd91, %fd410;
	fma.rn.f64 	%fd413, %fd52, %fd92, %fd411;
	fma.rn.f64 	%fd414, %fd53, %fd93, %fd412;
	fma.rn.f64 	%fd415, %fd54, %fd94, %fd413;
	fma.rn.f64 	%fd416, %fd55, %fd95, %fd414;
	fma.rn.f64 	%fd417, %fd56, %fd96, %fd415;
	fma.rn.f64 	%fd123, %fd57, %fd98, %fd416;
	fma.rn.f64 	%fd124, %fd58, %fd97, %fd417;
	mov.f64 	%fd761, 0d0000000000000000;
	mov.f64 	%fd762, %fd761;
	@%p9 bra 	$L__BB80_17;
	ld.param.u64 	%rd41, [_Z32massMatrixMultiplyRegisterKernelILi9ELi13ELi1EEviPKdS1_S1_S1_Pd_param_1];
	cvta.to.global.u64 	%rd23, %rd41;
	mad.lo.s32 	%r75, %r42, 2197, %r10;
	mul.wide.s32 	%rd24, %r75, 8;
	add.s64 	%rd25, %rd23, %rd24;
	ld.global.nc.f64 	%fd761, [%rd25+24];
	ld.global.nc.f64 	%fd762, [%rd25+72];
$L__BB80_17:
	ld.param.u32 	%r113, [_Z32massMatrixMultiplyRegisterKernelILi9ELi13ELi1EEviPKdS1_S1_S1_Pd_param_0];
	setp.ge.s32 	%p10, %r42, %r113;
	add.f64 	%fd419, %fd123, %fd124;
	sub.f64 	%fd420, %fd123, %fd124;
	mul.f64 	%fd421, %fd419, %fd761;
	mul.f64 	%fd422, %fd420, %fd762;
	sub.f64 	%fd129, %fd421, %fd422;
	add.f64 	%fd130, %fd421, %fd422;
	fma.rn.f64 	%fd423, %fd59, %fd89, 0d0000000000000000;
	fma.rn.f64 	%fd424, %fd60, %fd90, 0d0000000000000000;
	fma.rn.f64 	%fd425, %fd61, %fd91, %fd423;
	fma.rn.f64 	%fd426, %fd62, %fd92, %fd424;
	fma.rn.f64 	%fd427, %fd63, %fd93, %fd425;
	fma.rn.f64 	%fd428, %fd64, %fd94, %fd426;
	fma.rn.f64 	%fd429, %fd65, %fd95, %fd427;
	fma.rn.f64 	%fd430, %fd66, %fd96, %fd428;
	fma.rn.f64 	%fd131, %fd67, %fd98, %fd429;
	fma.rn.f64 	%fd132, %fd68, %fd97, %fd430;
	mov.f64 	%fd763, 0d0000000000000000;
	mov.f64 	%fd764, %fd763;
	@%p10 bra 	$L__BB80_19;
	ld.param.u64 	%rd42, [_Z32massMatrixMultiplyRegisterKernelILi9ELi13ELi1EEviPKdS1_S1_S1_Pd_param_1];
	cvta.to.global.u64 	%rd26, %rd42;
	mad.lo.s32 	%r82, %r42, 2197, %r10;
	mul.wide.s32 	%rd27, %r82, 8;
	add.s64 	%rd28, %rd26, %rd27;
	ld.global.nc.f64 	%fd763, [%rd28+32];
	ld.global.nc.f64 	%fd764, [%rd28+64];
$L__BB80_19:
	ld.param.u32 	%r114, [_Z32massMatrixMultiplyRegisterKernelILi9ELi13ELi1EEviPKdS1_S1_S1_Pd_param_0];
	setp.ge.s32 	%p11, %r42, %r114;
	add.f64 	%fd432, %fd131, %fd132;
	sub.f64 	%fd433, %fd131, %fd132;
	mul.f64 	%fd434, %fd432, %fd763;
	mul.f64 	%fd435, %fd433, %fd764;
	sub.f64 	%fd137, %fd434, %fd435;
	add.f64 	%fd138, %fd434, %fd435;
	fma.rn.f64 	%fd436, %fd69, %fd89, 0d0000000000000000;
	fma.rn.f64 	%fd437, %fd70, %fd90, 0d0000000000000000;
	fma.rn.f64 	%fd438, %fd71, %fd91, %fd436;
	fma.rn.f64 	%fd439, %fd72, %fd92, %fd437;
	fma.rn.f64 	%fd440, %fd73, %fd93, %fd438;
	fma.rn.f64 	%fd441, %fd74, %fd94, %fd439;
	fma.rn.f64 	%fd442, %fd75, %fd95, %fd440;
	fma.rn.f64 	%fd443, %fd76, %fd96, %fd441;
	fma.rn.f64 	%fd139, %fd77, %fd98, %fd442;
	fma.rn.f64 	%fd140, %fd78, %fd97, %fd443;
	mov.f64 	%fd765, 0d0000000000000000;
	mov.f64 	%fd766, %fd765;
	@%p11 bra 	$L__BB80_21;
	ld.param.u64 	%rd43, [_Z32massMatrixMultiplyRegisterKernelILi9ELi13ELi1EEviPKdS1_S1_S1_Pd_param_1];
	cvta.to.global.u64 	%rd29, %rd43;
	mad.lo.s32 	%r89, %r42, 2197, %r10;
	mul.wide.s32 	%rd30, %r89, 8;
	add.s64 	%rd31, %rd29, %rd30;
	ld.global.nc.f64 	%fd765, [%rd31+40];
	ld.global.nc.f64 	%fd766, [%rd31+56];
$L__BB80_21:
	ld.param.u32 	%r115, [_Z32massMatrixMultiplyRegisterKernelILi9ELi13ELi1EEviPKdS1_S1_S1_Pd_param_0];
	setp.ge.s32 	%p12, %r42, %r115;
	add.f64 	%fd445, %fd139, %fd140;
	sub.f64 	%fd446, %fd139, %fd140;
	mul.f64 	%fd447, %fd445, %fd765;
	mul.f64 	%fd448, %fd446, %fd766;
	sub.f64 	%fd145, %fd447, %fd448;
	add.f64 	%fd146, %fd447, %fd448;
	fma.rn.f64 	%fd449, %fd79, %fd89, 0d0000000000000000;
	fma.rn.f64 	%fd450, %fd80, %fd90, 0d0000000000000000;
	fma.rn.f64 	%fd451, %fd81, %fd91, %fd449;
	fma.rn.f64 	%fd452, %fd82, %fd92, %fd450;
	fma.rn.f64 	%fd453, %fd83, %fd93, %fd451;
	fma.rn.f64 	%fd454, %fd84, %fd94, %fd452;
	fma.rn.f64 	%fd455, %fd85, %fd95, %fd453;
	fma.rn.f64 	%fd456, %fd86, %fd96, %fd454;
	fma.rn.f64 	%fd147, %fd87, %fd98, %fd455;
	fma.rn.f64 	%fd148, %fd88, %fd97, %fd456;
	mov.f64 	%fd767, 0d0000000000000000;
	@%p12 bra 	$L__BB80_23;
	ld.param.u64 	%rd44, [_Z32massMatrixMultiplyRegisterKernelILi9ELi13ELi1EEviPKdS1_S1_S1_Pd_param_1];
	cvta.to.global.u64 	%rd32, %rd44;
	mad.lo.s32 	%r96, %r42, 2197, %r10;
	mul.wide.s32 	%rd33, %r96, 8;
	add.s64 	%rd34, %rd32, %rd33;
	ld.global.nc.f64 	%fd767, [%rd34+48];
$L__BB80_23:
	add.f64 	%fd457, %fd147, %fd148;
	sub.f64 	%fd458, %fd147, %fd148;
	mul.f64 	%fd459, %fd458, %fd767;
	fma.rn.f64 	%fd460, %fd457, %fd767, %fd459;
	mul.f64 	%fd461, %fd460, 0d3FE0000000000000;
	fma.rn.f64 	%fd462, %fd19, %fd106, 0d0000000000000000;
	fma.rn.f64 	%fd463, %fd20, %fd105, 0d0000000000000000;
	fma.rn.f64 	%fd464, %fd29, %fd114, %fd462;
	fma.rn.f64 	%fd465, %fd30, %fd113, %fd463;
	fma.rn.f64 	%fd466, %fd39, %fd122, %fd464;
	fma.rn.f64 	%fd467, %fd40, %fd121, %fd465;
	fma.rn.f64 	%fd468, %fd49, %fd130, %fd466;
	fma.rn.f64 	%fd469, %fd50, %fd129, %fd467;
	fma.rn.f64 	%fd470, %fd59, %fd138, %fd468;
	fma.rn.f64 	%fd471, %fd60, %fd137, %fd469;
	fma.rn.f64 	%fd472, %fd69, %fd146, %fd470;
	fma.rn.f64 	%fd473, %fd70, %fd145, %fd471;
	fma.rn.f64 	%fd474, %fd79, %fd461, %fd472;
	fma.rn.f64 	%fd475, %fd80, %fd461, %fd473;
	sub.f64 	%fd476, %fd474, %fd475;
	st.shared.f64 	[%r9+64], %fd476;
	add.f64 	%fd477, %fd474, %fd475;
	st.shared.f64 	[%r9], %fd477;
	fma.rn.f64 	%fd478, %fd21, %fd106, 0d0000000000000000;
	fma.rn.f64 	%fd479, %fd22, %fd105, 0d0000000000000000;
	fma.rn.f64 	%fd480, %fd31, %fd114, %fd478;
	fma.rn.f64 	%fd481, %fd32, %fd113, %fd479;
	fma.rn.f64 	%fd482, %fd41, %fd122, %fd480;
	fma.rn.f64 	%fd483, %fd42, %fd121, %fd481;
	fma.rn.f64 	%fd484, %fd51, %fd130, %fd482;
	fma.rn.f64 	%fd485, %fd52, %fd129, %fd483;
	fma.rn.f64 	%fd486, %fd61, %fd138, %fd484;
	fma.rn.f64 	%fd487, %fd62, %fd137, %fd485;
	fma.rn.f64 	%fd488, %fd71, %fd146, %fd486;
	fma.rn.f64 	%fd489, %fd72, %fd145, %fd487;
	fma.rn.f64 	%fd490, %fd81, %fd461, %fd488;
	fma.rn.f64 	%fd491, %fd82, %fd461, %fd489;
	sub.f64 	%fd492, %fd490, %fd491;
	st.shared.f64 	[%r9+56], %fd492;
	add.f64 	%fd493, %fd490, %fd491;
	st.shared.f64 	[%r9+8], %fd493;
	fma.rn.f64 	%fd494, %fd23, %fd106, 0d0000000000000000;
	fma.rn.f64 	%fd495, %fd24, %fd105, 0d0000000000000000;
	fma.rn.f64 	%fd496, %fd33, %fd114, %fd494;
	fma.rn.f64 	%fd497, %fd34, %fd113, %fd495;
	fma.rn.f64 	%fd498, %fd43, %fd122, %fd496;
	fma.rn.f64 	%fd499, %fd44, %fd121, %fd497;
	fma.rn.f64 	%fd500, %fd53, %fd130, %fd498;
	fma.rn.f64 	%fd501, %fd54, %fd129, %fd499;
	fma.rn.f64 	%fd502, %fd63, %fd138, %fd500;
	fma.rn.f64 	%fd503, %fd64, %fd137, %fd501;
	fma.rn.f64 	%fd504, %fd73, %fd146, %fd502;
	fma.rn.f64 	%fd505, %fd74, %fd145, %fd503;
	fma.rn.f64 	%fd506, %fd83, %fd461, %fd504;
	fma.rn.f64 	%fd507, %fd84, %fd461, %fd505;
	sub.f64 	%fd508, %fd506, %fd507;
	st.shared.f64 	[%r9+48], %fd508;
	add.f64 	%fd509, %fd506, %fd507;
	st.shared.f64 	[%r9+16], %fd509;
	fma.rn.f64 	%fd510, %fd25, %fd106, 0d0000000000000000;
	fma.rn.f64 	%fd511, %fd26, %fd105, 0d0000000000000000;
	fma.rn.f64 	%fd512, %fd35, %fd114, %fd510;
	fma.rn.f64 	%fd513, %fd36, %fd113, %fd511;
	fma.rn.f64 	%fd514, %fd45, %fd122, %fd512;
	fma.rn.f64 	%fd515, %fd46, %fd121, %fd513;
	fma.rn.f64 	%fd516, %fd55, %fd130, %fd514;
	fma.rn.f64 	%fd517, %fd56, %fd129, %fd515;
	fma.rn.f64 	%fd518, %fd65, %fd138, %fd516;
	fma.rn.f64 	%fd519, %fd66, %fd137, %fd517;
	fma.rn.f64 	%fd520, %fd75, %fd146, %fd518;
	fma.rn.f64 	%fd521, %fd76, %fd145, %fd519;
	fma.rn.f64 	%fd522, %fd85, %fd461, %fd520;
	fma.rn.f64 	%fd523, %fd86, %fd461, %fd521;
	sub.f64 	%fd524, %fd522, %fd523;
	st.shared.f64 	[%r9+40], %fd524;
	add.f64 	%fd525, %fd522, %fd523;
	st.shared.f64 	[%r9+24], %fd525;
	fma.rn.f64 	%fd526, %fd27, %fd106, 0d0000000000000000;
	fma.rn.f64 	%fd527, %fd28, %fd105, 0d0000000000000000;
	fma.rn.f64 	%fd528, %fd37, %fd114, %fd526;
	fma.rn.f64 	%fd529, %fd38, %fd113, %fd527;
	fma.rn.f64 	%fd530, %fd47, %fd122, %fd528;
	fma.rn.f64 	%fd531, %fd48, %fd121, %fd529;
	fma.rn.f64 	%fd532, %fd57, %fd130, %fd530;
	fma.rn.f64 	%fd533, %fd58, %fd129, %fd531;
	fma.rn.f64 	%fd534, %fd67, %fd138, %fd532;
	fma.rn.f64 	%fd535, %fd68, %fd137, %fd533;
	fma.rn.f64 	%fd536, %fd77, %fd146, %fd534;
	fma.rn.f64 	%fd537, %fd78, %fd145, %fd535;
	fma.rn.f64 	%fd538, %fd87, %fd461, %fd536;
	fma.rn.f64 	%fd539, %fd88, %fd461, %fd537;
	add.f64 	%fd540, %fd538, %fd539;
	st.shared.f64 	[%r9+32], %fd540;
	add.s32 	%r11, %r118, 81;
	setp.lt.u32 	%p13, %r118, 88;
	mov.u32 	%r118, %r11;
	@%p13 bra 	$L__BB80_9;
$L__BB80_24:
	mov.u32 	%r97, %tid.x;
	setp.gt.u32 	%p14, %r97, 116;
	bar.sync 	0;
	@%p14 bra 	$L__BB80_27;
	mov.u32 	%r119, %tid.x;
	mov.u32 	%r98, %tid.y;
	mov.u32 	%r99, _ZZ32massMatrixMultiplyRegisterKernelILi9ELi13ELi1EEviPKdS1_S1_S1_PdE6s_tmp1;
	mad.lo.s32 	%r100, %r98, 17576, %r99;
$L__BB80_26:
	cvt.u16.u32 	%rs17, %r119;
	mul.lo.s16 	%rs18, %rs17, 57;
	shr.u16 	%rs19, %rs18, 9;
	mul.lo.s16 	%rs20, %rs19, 9;
	sub.s16 	%rs21, %rs17, %rs20;
	mul.wide.u16 	%r101, %rs19, 1352;
	add.s32 	%r102, %r100, %r101;
	and.b16  	%rs22, %rs21, 255;
	mul.wide.u16 	%r103, %rs22, 8;
	add.s32 	%r104, %r102, %r103;
	ld.shared.f64 	%fd541, [%r104];
	ld.shared.f64 	%fd542, [%r104+1248];
	add.f64 	%fd543, %fd541, %fd542;
	sub.f64 	%fd544, %fd541, %fd542;
	ld.shared.f64 	%fd545, [%r104+104];
	ld.shared.f64 	%fd546, [%r104+1144];
	add.f64 	%fd547, %fd545, %fd546;
	sub.f64 	%fd548, %fd545, %fd546;
	ld.shared.f64 	%fd549, [%r104+208];
	ld.shared.f64 	%fd550, [%r104+1040];
	add.f64 	%fd551, %fd549, %fd550;
	sub.f64 	%fd552, %fd549, %fd550;
	ld.shared.f64 	%fd553, [%r104+312];
	ld.shared.f64 	%fd554, [%r104+936];
	add.f64 	%fd555, %fd553, %fd554;
	sub.f64 	%fd556, %fd553, %fd554;
	ld.shared.f64 	%fd557, [%r104+416];
	ld.shared.f64 	%fd558, [%r104+832];
	add.f64 	%fd559, %fd557, %fd558;
	sub.f64 	%fd560, %fd557, %fd558;
	ld.shared.f64 	%fd561, [%r104+520];
	ld.shared.f64 	%fd562, [%r104+728];
	add.f64 	%fd563, %fd561, %fd562;
	sub.f64 	%fd564, %fd561, %fd562;
	ld.shared.f64 	%fd565, [%r104+624];
	add.f64 	%fd566, %fd565, %fd565;
	sub.f64 	%fd567, %fd565, %fd565;
	mul.f64 	%fd568, %fd566, 0d3FE0000000000000;
	fma.rn.f64 	%fd569, %fd19, %fd543, 0d0000000000000000;
	fma.rn.f64 	%fd570, %fd20, %fd544, 0d0000000000000000;
	fma.rn.f64 	%fd571, %fd29, %fd547, %fd569;
	fma.rn.f64 	%fd572, %fd30, %fd548, %fd570;
	fma.rn.f64 	%fd573, %fd39, %fd551, %fd571;
	fma.rn.f64 	%fd574, %fd40, %fd552, %fd572;
	fma.rn.f64 	%fd575, %fd49, %fd555, %fd573;
	fma.rn.f64 	%fd576, %fd50, %fd556, %fd574;
	fma.rn.f64 	%fd577, %fd59, %fd559, %fd575;
	fma.rn.f64 	%fd578, %fd60, %fd560, %fd576;
	fma.rn.f64 	%fd579, %fd69, %fd563, %fd577;
	fma.rn.f64 	%fd580, %fd70, %fd564, %fd578;
	fma.rn.f64 	%fd581, %fd79, %fd568, %fd579;
	fma.rn.f64 	%fd582, %fd80, %fd567, %fd580;
	sub.f64 	%fd583, %fd581, %fd582;
	st.shared.f64 	[%r104+832], %fd583;
	add.f64 	%fd584, %fd581, %fd582;
	st.shared.f64 	[%r104], %fd584;
	fma.rn.f64 	%fd585, %fd21, %fd543, 0d0000000000000000;
	fma.rn.f64 	%fd586, %fd22, %fd544, 0d0000000000000000;
	fma.rn.f64 	%fd587, %fd31, %fd547, %fd585;
	fma.rn.f64 	%fd588, %fd32, %fd548, %fd586;
	fma.rn.f64 	%fd589, %fd41, %fd551, %fd587;
	fma.rn.f64 	%fd590, %fd42, %fd552, %fd588;
	fma.rn.f64 	%fd591, %fd51, %fd555, %fd589;
	fma.rn.f64 	%fd592, %fd52, %fd556, %fd590;
	fma.rn.f64 	%fd593, %fd61, %fd559, %fd591;
	fma.rn.f64 	%fd594, %fd62, %fd560, %fd592;
	fma.rn.f64 	%fd595, %fd71, %fd563, %fd593;
	fma.rn.f64 	%fd596, %fd72, %fd564, %fd594;
	fma.rn.f64 	%fd597, %fd81, %fd568, %fd595;
	fma.rn.f64 	%fd598, %fd82, %fd567, %fd596;
	sub.f64 	%fd599, %fd597, %fd598;
	st.shared.f64 	[%r104+728], %fd599;
	add.f64 	%fd600, %fd597, %fd598;
	st.shared.f64 	[%r104+104], %fd600;
	fma.rn.f64 	%fd601, %fd23, %fd543, 0d0000000000000000;
	fma.rn.f64 	%fd602, %fd24, %fd544, 0d0000000000000000;
	fma.rn.f64 	%fd603, %fd33, %fd547, %fd601;
	fma.rn.f64 	%fd604, %fd34, %fd548, %fd602;
	fma.rn.f64 	%fd605, %fd43, %fd551, %fd603;
	fma.rn.f64 	%fd606, %fd44, %fd552, %fd604;
	fma.rn.f64 	%fd607, %fd53, %fd555, %fd605;
	fma.rn.f64 	%fd608, %fd54, %fd556, %fd606;
	fma.rn.f64 	%fd609, %fd63, %fd559, %fd607;
	fma.rn.f64 	%fd610, %fd64, %fd560, %fd608;
	fma.rn.f64 	%fd611, %fd73, %fd563, %fd609;
	fma.rn.f64 	%fd612, %fd74, %fd564, %fd610;
	fma.rn.f64 	%fd613, %fd83, %fd568, %fd611;
	fma.rn.f64 	%fd614, %fd84, %fd567, %fd612;
	sub.f64 	%fd615, %fd613, %fd614;
	st.shared.f64 	[%r104+624], %fd615;
	add.f64 	%fd616, %fd613, %fd614;
	st.shared.f64 	[%r104+208], %fd616;
	fma.rn.f64 	%fd617, %fd25, %fd543, 0d0000000000000000;
	fma.rn.f64 	%fd618, %fd26, %fd544, 0d0000000000000000;
	fma.rn.f64 	%fd619, %fd35, %fd547, %fd617;
	fma.rn.f64 	%fd620, %fd36, %fd548, %fd618;
	fma.rn.f64 	%fd621, %fd45, %fd551, %fd619;
	fma.rn.f64 	%fd622, %fd46, %fd552, %fd620;
	fma.rn.f64 	%fd623, %fd55, %fd555, %fd621;
	fma.rn.f64 	%fd624, %fd56, %fd556, %fd622;
	fma.rn.f64 	%fd625, %fd65, %fd559, %fd623;
	fma.rn.f64 	%fd626, %fd66, %fd560, %fd624;
	fma.rn.f64 	%fd627, %fd75, %fd563, %fd625;
	fma.rn.f64 	%fd628, %fd76, %fd564, %fd626;
	fma.rn.f64 	%fd629, %fd85, %fd568, %fd627;
	fma.rn.f64 	%fd630, %fd86, %fd567, %fd628;
	sub.f64 	%fd631, %fd629, %fd630;
	st.shared.f64 	[%r104+520], %fd631;
	add.f64 	%fd632, %fd629, %fd630;
	st.shared.f64 	[%r104+312], %fd632;
	fma.rn.f64 	%fd633, %fd27, %fd543, 0d0000000000000000;
	fma.rn.f64 	%fd634, %fd28, %fd544, 0d0000000000000000;
	fma.rn.f64 	%fd635, %fd37, %fd547, %fd633;
	fma.rn.f64 	%fd636, %fd38, %fd548, %fd634;
	fma.rn.f64 	%fd637, %fd47, %fd551, %fd635;
	fma.rn.f64 	%fd638, %fd48, %fd552, %fd636;
	fma.rn.f64 	%fd639, %fd57, %fd555, %fd637;
	fma.rn.f64 	%fd640, %fd58, %fd556, %fd638;
	fma.rn.f64 	%fd641, %fd67, %fd559, %fd639;
	fma.rn.f64 	%fd642, %fd68, %fd560, %fd640;
	fma.rn.f64 	%fd643, %fd77, %fd563, %fd641;
	fma.rn.f64 	%fd644, %fd78, %fd564, %fd642;
	fma.rn.f64 	%fd645, %fd87, %fd568, %fd643;
	fma.rn.f64 	%fd646, %fd88, %fd567, %fd644;
	add.f64 	%fd647, %fd645, %fd646;
	st.shared.f64 	[%r104+416], %fd647;
	add.s32 	%r14, %r119, 81;
	setp.lt.u32 	%p15, %r119, 36;
	mov.u32 	%r119, %r14;
	@%p15 bra 	$L__BB80_26;
$L__BB80_27:
	ld.param.u32 	%r116, [_Z32massMatrixMultiplyRegisterKernelILi9ELi13ELi1EEviPKdS1_S1_S1_Pd_param_0];
	mov.u32 	%r105, %ctaid.x;
	mov.u32 	%r106, %tid.y;
	add.s32 	%r15, %r105, %r106;
	setp.ge.s32 	%p16, %r15, %r116;
	bar.sync 	0;
	ld.shared.f64 	%fd648, [%r3];
	ld.shared.f64 	%fd649, [%r3+16224];
	add.f64 	%fd650, %fd648, %fd649;
	sub.f64 	%fd651, %fd648, %fd649;
	ld.shared.f64 	%fd652, [%r3+1352];
	ld.shared.f64 	%fd653, [%r3+14872];
	add.f64 	%fd654, %fd652, %fd653;
	sub.f64 	%fd655, %fd652, %fd653;
	ld.shared.f64 	%fd656, [%r3+2704];
	ld.shared.f64 	%fd657, [%r3+13520];
	add.f64 	%fd658, %fd656, %fd657;
	sub.f64 	%fd659, %fd656, %fd657;
	ld.shared.f64 	%fd660, [%r3+4056];
	ld.shared.f64 	%fd661, [%r3+12168];
	add.f64 	%fd662, %fd660, %fd661;
	sub.f64 	%fd663, %fd660, %fd661;
	ld.shared.f64 	%fd664, [%r3+5408];
	ld.shared.f64 	%fd665, [%r3+10816];
	add.f64 	%fd666, %fd664, %fd665;
	sub.f64 	%fd667, %fd664, %fd665;
	ld.shared.f64 	%fd668, [%r3+6760];
	ld.shared.f64 	%fd669, [%r3+9464];
	add.f64 	%fd670, %fd668, %fd669;
	sub.f64 	%fd671, %fd668, %fd669;
	ld.shared.f64 	%fd672, [%r3+8112];
	add.f64 	%fd673, %fd672, %fd672;
	sub.f64 	%fd674, %fd672, %fd672;
	mul.f64 	%fd675, %fd673, 0d3FE0000000000000;
	fma.rn.f64 	%fd676, %fd19, %fd650, 0d0000000000000000;
	fma.rn.f64 	%fd677, %fd20, %fd651, 0d0000000000000000;
	fma.rn.f64 	%fd678, %fd29, %fd654, %fd676;
	fma.rn.f64 	%fd679, %fd30, %fd655, %fd677;
	fma.rn.f64 	%fd680, %fd39, %fd658, %fd678;
	fma.rn.f64 	%fd681, %fd40, %fd659, %fd679;
	fma.rn.f64 	%fd682, %fd49, %fd662, %fd680;
	fma.rn.f64 	%fd683, %fd50, %fd663, %fd681;
	fma.rn.f64 	%fd684, %fd59, %fd666, %fd682;
	fma.rn.f64 	%fd685, %fd60, %fd667, %fd683;
	fma.rn.f64 	%fd686, %fd69, %fd670, %fd684;
	fma.rn.f64 	%fd687, %fd70, %fd671, %fd685;
	fma.rn.f64 	%fd151, %fd79, %fd675, %fd686;
	fma.rn.f64 	%fd152, %fd80, %fd674, %fd687;
	fma.rn.f64 	%fd688, %fd21, %fd650, 0d0000000000000000;
	fma.rn.f64 	%fd689, %fd22, %fd651, 0d0000000000000000;
	fma.rn.f64 	%fd690, %fd31, %fd654, %fd688;
	fma.rn.f64 	%fd691, %fd32, %fd655, %fd689;
	fma.rn.f64 	%fd692, %fd41, %fd658, %fd690;
	fma.rn.f64 	%fd693, %fd42, %fd659, %fd691;
	fma.rn.f64 	%fd694, %fd51, %fd662, %fd692;
	fma.rn.f64 	%fd695, %fd52, %fd663, %fd693;
	fma.rn.f64 	%fd696, %fd61, %fd666, %fd694;
	fma.rn.f64 	%fd697, %fd62, %fd667, %fd695;
	fma.rn.f64 	%fd698, %fd71, %fd670, %fd696;
	fma.rn.f64 	%fd699, %fd72, %fd671, %fd697;
	fma.rn.f64 	%fd153, %fd81, %fd675, %fd698;
	fma.rn.f64 	%fd154, %fd82, %fd674, %fd699;
	fma.rn.f64 	%fd700, %fd23, %fd650, 0d0000000000000000;
	fma.rn.f64 	%fd701, %fd24, %fd651, 0d0000000000000000;
	fma.rn.f64 	%fd702, %fd33, %fd654, %fd700;
	fma.rn.f64 	%fd703, %fd34, %fd655, %fd701;
	fma.rn.f64 	%fd704, %fd43, %fd658, %fd702;
	fma.rn.f64 	%fd705, %fd44, %fd659, %fd703;
	fma.rn.f64 	%fd706, %fd53, %fd662, %fd704;
	fma.rn.f64 	%fd707, %fd54, %fd663, %fd705;
	fma.rn.f64 	%fd708, %fd63, %fd666, %fd706;
	fma.rn.f64 	%fd709, %fd64, %fd667, %fd707;
	fma.rn.f64 	%fd710, %fd73, %fd670, %fd708;
	fma.rn.f64 	%fd711, %fd74, %fd671, %fd709;
	fma.rn.f64 	%fd155, %fd83, %fd675, %fd710;
	fma.rn.f64 	%fd156, %fd84, %fd674, %fd711;
	fma.rn.f64 	%fd712, %fd25, %fd650, 0d0000000000000000;
	fma.rn.f64 	%fd713, %fd26, %fd651, 0d0000000000000000;
	fma.rn.f64 	%fd714, %fd35, %fd654, %fd712;
	fma.rn.f64 	%fd715, %fd36, %fd655, %fd713;
	fma.rn.f64 	%fd716, %fd45, %fd658, %fd714;
	fma.rn.f64 	%fd717, %fd46, %fd659, %fd715;
	fma.rn.f64 	%fd718, %fd55, %fd662, %fd716;
	fma.rn.f64 	%fd719, %fd56, %fd663, %fd717;
	fma.rn.f64 	%fd720, %fd65, %fd666, %fd718;
	fma.rn.f64 	%fd721, %fd66, %fd667, %fd719;
	fma.rn.f64 	%fd722, %fd75, %fd670, %fd720;
	fma.rn.f64 	%fd723, %fd76, %fd671, %fd721;
	fma.rn.f64 	%fd157, %fd85, %fd675, %fd722;
	fma.rn.f64 	%fd158, %fd86, %fd674, %fd723;
	fma.rn.f64 	%fd724, %fd27, %fd650, 0d0000000000000000;
	fma.rn.f64 	%fd725, %fd28, %fd651, 0d0000000000000000;
	fma.rn.f64 	%fd726, %fd37, %fd654, %fd724;
	fma.rn.f64 	%fd727, %fd38, %fd655, %fd725;
	fma.rn.f64 	%fd728, %fd47, %fd658, %fd726;
	fma.rn.f64 	%fd729, %fd48, %fd659, %fd727;
	fma.rn.f64 	%fd730, %fd57, %fd662, %fd728;
	fma.rn.f64 	%fd731, %fd58, %fd663, %fd729;
	fma.rn.f64 	%fd732, %fd67, %fd666, %fd730;
	fma.rn.f64 	%fd733, %fd68, %fd667, %fd731;
	fma.rn.f64 	%fd734, %fd77, %fd670, %fd732;
	fma.rn.f64 	%fd735, %fd78, %fd671, %fd733;
	fma.rn.f64 	%fd736, %fd87, %fd675, %fd734;
	fma.rn.f64 	%fd737, %fd88, %fd674, %fd735;
	add.f64 	%fd159, %fd736, %fd737;
	@%p16 bra 	$L__BB80_29;
	ld.param.u64 	%rd45, [_Z32massMatrixMultiplyRegisterKernelILi9ELi13ELi1EEviPKdS1_S1_S1_Pd_param_5];
	mov.u32 	%r107, %tid.x;
	mad.lo.s32 	%r108, %r15, 729, %r107;
	cvta.to.global.u64 	%rd35, %rd45;
	mul.wide.s32 	%rd36, %r108, 8;
	add.s64 	%rd37, %rd35, %rd36;
	add.f64 	%fd738, %fd151, %fd152;
	st.global.f64 	[%rd37], %fd738;
	add.f64 	%fd739, %fd153, %fd154;
	st.global.f64 	[%rd37+648], %fd739;
	add.f64 	%fd740, %fd155, %fd156;
	st.global.f64 	[%rd37+1296], %fd740;
	add.f64 	%fd741, %fd157, %fd158;
	st.global.f64 	[%rd37+1944], %fd741;
	st.global.f64 	[%rd37+2592], %fd159;
	sub.f64 	%fd742, %fd157, %fd158;
	st.global.f64 	[%rd37+3240], %fd742;
	sub.f64 	%fd743, %fd155, %fd156;
	st.global.f64 	[%rd37+3888], %fd743;
	sub.f64 	%fd744, %fd153, %fd154;
	st.global.f64 	[%rd37+4536], %fd744;
	sub.f64 	%fd745, %fd151, %fd152;
	st.global.f64 	[%rd37+5184], %fd745;
$L__BB80_29:
	ret;

}
	// .globl	_Z32massMatrixMultiplyConstantKernelILi9ELi13ELi1EEviPKdS1_S1_S1_Pd
.visible .entry _Z32massMatrixMultiplyConstantKernelILi9ELi13ELi1EEviPKdS1_S1_S1_Pd(
	.param .u32 _Z32massMatrixMultiplyConstantKernelILi9ELi13ELi1EEviPKdS1_S1_S1_Pd_param_0,
	.param .u64 .ptr .align 1 _Z32massMatrixMultiplyConstantKernelILi9ELi13ELi1EEviPKdS1_S1_S1_Pd_param_1,
	.param .u64 .ptr .align 1 _Z32massMatrixMultiplyConstantKernelILi9ELi13ELi1EEviPKdS1_S1_S1_Pd_param_2,
	.param .u64 .ptr .align 1 _Z32massMatrixMultiplyConstantKernelILi9ELi13ELi1EEviPKdS1_S1_S1_Pd_param_3,
	.param .u64 .ptr .align 1 _Z32massMatrixMultiplyConstantKernelILi9ELi13ELi1EEviPKdS1_S1_S1_Pd_param_4,
	.param .u64 .ptr .align 1 _Z32massMatrixMultiplyConstantKernelILi9ELi13ELi1EEviPKdS1_S1_S1_Pd_param_5
)
{
	.reg .pred 	%p<16>;
	.reg .b16 	%rs<23>;
	.reg .b32 	%r<74>;
	.reg .b64 	%rd<39>;
	.reg .b64 	%fd<959>;
	// demoted variable
	.shared .align 8 .b8 _ZZ32massMatrixMultiplyConstantKernelILi9ELi13ELi1EEviPKdS1_S1_S1_PdE6s_tmp1[17576];
	ld.param.u32 	%r16, [_Z32massMatrixMultiplyConstantKernelILi9ELi13ELi1EEviPKdS1_S1_S1_Pd_param_0];
	ld.param.u64 	%rd2, [_Z32massMatrixMultiplyConstantKernelILi9ELi13ELi1EEviPKdS1_S1_S1_Pd_param_4];
	mov.u32 	%r1, %tid.x;
	mov.u32 	%r17, %tid.y;
	mov.u32 	%r18, %ctaid.x;
	add.s32 	%r2, %r18, %r17;
	setp.ge.s32 	%p1, %r2, %r16;
	@%p1 bra 	$L__BB81_2;
	cvta.to.global.u64 	%rd4, %rd2;
	mad.lo.s32 	%r19, %r2, 729, %r1;
	mul.wide.s32 	%rd5, %r19, 8;
	add.s64 	%rd6, %rd4, %rd5;
	ld.global.nc.f64 	%fd945, [%rd6];
	ld.global.nc.f64 	%fd944, [%rd6+648];
	ld.global.nc.f64 	%fd943, [%rd6+1296];
	ld.global.nc.f64 	%fd942, [%rd6+1944];
	ld.global.nc.f64 	%fd941, [%rd6+2592];
	ld.global.nc.f64 	%fd940, [%rd6+3240];
	ld.global.nc.f64 	%fd939, [%rd6+3888];
	ld.global.nc.f64 	%fd938, [%rd6+4536];
	ld.global.nc.f64 	%fd937, [%rd6+5184];
$L__BB81_2:
	cvt.u16.u32 	%rs1, %r1;
	bar.sync 	0;
	mul.hi.u16 	%rs2, %rs1, 7282;
	mul.lo.s16 	%rs3, %rs2, 9;
	sub.s16 	%rs4, %rs1, %rs3;
	add.f64 	%fd136, %fd945, %fd937;
	sub.f64 	%fd137, %fd945, %fd937;
	add.f64 	%fd138, %fd944, %fd938;
	sub.f64 	%fd139, %fd944, %fd938;
	add.f64 	%fd140, %fd943, %fd939;
	sub.f64 	%fd141, %fd943, %fd939;
	add.f64 	%fd142, %fd942, %fd940;
	sub.f64 	%fd143, %fd942, %fd940;
	add.f64 	%fd144, %fd941, %fd941;
	sub.f64 	%fd145, %fd941, %fd941;
	mul.f64 	%fd146, %fd144, 0d3FE0000000000000;
	mov.u32 	%r22, _ZZ32massMatrixMultiplyConstantKernelILi9ELi13ELi1EEviPKdS1_S1_S1_PdE6s_tmp1;
	mad.lo.s32 	%r23, %r17, 17576, %r22;
	mul.wide.u16 	%r24, %rs2, 104;
	add.s32 	%r25, %r23, %r24;
	mul.wide.u16 	%r26, %rs4, 8;
	add.s32 	%r3, %r25, %r26;
	ld.const.f64 	%fd147, [const_oddDofToQuad];
	fma.rn.f64 	%fd148, %fd147, %fd136, 0d0000000000000000;
	ld.const.f64 	%fd149, [const_evenDofToQuad];
	fma.rn.f64 	%fd150, %fd149, %fd137, 0d0000000000000000;
	ld.const.f64 	%fd19, [const_oddDofToQuad+8];
	fma.rn.f64 	%fd151, %fd19, %fd138, %fd148;
	ld.const.f64 	%fd20, [const_evenDofToQuad+8];
	fma.rn.f64 	%fd152, %fd20, %fd139, %fd150;
	ld.const.f64 	%fd21, [const_oddDofToQuad+16];
	fma.rn.f64 	%fd153, %fd21, %fd140, %fd151;
	ld.const.f64 	%fd154, [const_evenDofToQuad+16];
	fma.rn.f64 	%fd155, %fd154, %fd141, %fd152;
	ld.const.f64 	%fd156, [const_oddDofToQuad+24];
	fma.rn.f64 	%fd157, %fd156, %fd142, %fd153;
	ld.const.f64 	%fd158, [const_evenDofToQuad+24];
	fma.rn.f64 	%fd159, %fd158, %fd143, %fd155;
	ld.const.f64 	%fd22, [const_oddDofToQuad+32];
	fma.rn.f64 	%fd160, %fd22, %fd146, %fd157;
	ld.const.f64 	%fd23, [const_evenDofToQuad+32];
	fma.rn.f64 	%fd161, %fd23, %fd145, %fd159;
	sub.f64 	%fd162, %fd160, %fd161;
	st.shared.f64 	[%r3+16224], %fd162;
	add.f64 	%fd163, %fd161, %fd160;
	st.shared.f64 	[%r3], %fd163;
	ld.const.f64 	%fd24, [const_oddDofToQuad+40];
	fma.rn.f64 	%fd164, %fd24, %fd136, 0d0000000000000000;
	ld.const.f64 	%fd25, [const_evenDofToQuad+40];
	fma.rn.f64 	%fd165, %fd25, %fd137, 0d0000000000000000;
	ld.const.f64 	%fd26, [const_oddDofToQuad+48];
	fma.rn.f64 	%fd166, %fd26, %fd138, %fd164;
	ld.const.f64 	%fd27, [const_evenDofToQuad+48];
	fma.rn.f64 	%fd167, %fd27, %fd139, %fd165;
	ld.const.f64 	%fd28, [const_oddDofToQuad+56];
	fma.rn.f64 	%fd168, %fd28, %fd140, %fd166;
	ld.const.f64 	%fd29, [const_evenDofToQuad+56];
	fma.rn.f64 	%fd169, %fd29, %fd141, %fd167;
	ld.const.f64 	%fd30, [const_oddDofToQuad+64];
	fma.rn.f64 	%fd170, %fd30, %fd142, %fd168;
	ld.const.f64 	%fd171, [const_evenDofToQuad+64];
	fma.rn.f64 	%fd172, %fd171, %fd143, %fd169;
	ld.const.f64 	%fd173, [const_oddDofToQuad+72];
	fma.rn.f64 	%fd174, %fd173, %fd146, %fd170;
	ld.const.f64 	%fd175, [const_evenDofToQuad+72];
	fma.rn.f64 	%fd176, %fd175, %fd145, %fd172;
	sub.f64 	%fd177, %fd174, %fd176;
	st.shared.f64 	[%r3+14872], %fd177;
	add.f64 	%fd178, %fd176, %fd174;
	st.shared.f64 	[%r3+1352], %fd178;
	ld.const.f64 	%fd179, [const_oddDofToQuad+80];
	fma.rn.f64 	%fd180, %fd179, %fd136, 0d0000000000000000;
	ld.const.f64 	%fd181, [const_evenDofToQuad+80];
	fma.rn.f64 	%fd182, %fd181, %fd137, 0d0000000000000000;
	ld.const.f64 	%fd183, [const_oddDofToQuad+88];
	fma.rn.f64 	%fd184, %fd183, %fd138, %fd180;
	ld.const.f64 	%fd185, [const_evenDofToQuad+88];
	fma.rn.f64 	%fd186, %fd185, %fd139, %fd182;
	ld.const.f64 	%fd31, [const_oddDofToQuad+96];
	fma.rn.f64 	%fd187, %fd31, %fd140, %fd184;
	ld.const.f64 	%fd32, [const_evenDofToQuad+96];
	fma.rn.f64 	%fd188, %fd32, %fd141, %fd186;
	ld.const.f64 	%fd33, [const_oddDofToQuad+104];
	fma.rn.f64 	%fd189, %fd33, %fd142, %fd187;
	ld.const.f64 	%fd34, [const_evenDofToQuad+104];
	fma.rn.f64 	%fd190, %fd34, %fd143, %fd188;
	ld.const.f64 	%fd35, [const_oddDofToQuad+112];
	fma.rn.f64 	%fd191, %fd35, %fd146, %fd189;
	ld.const.f64 	%fd36, [const_evenDofToQuad+112];
	fma.rn.f64 	%fd192, %fd36, %fd145, %fd190;
	sub.f64 	%fd193, %fd191, %fd192;
	st.shared.f64 	[%r3+13520], %fd193;
	add.f64 	%fd194, %fd192, %fd191;
	st.shared.f64 	[%r3+2704], %fd194;
	ld.const.f64 	%fd37, [const_oddDofToQuad+120];
	fma.rn.f64 	%fd195, %fd37, %fd136, 0d0000000000000000;
	ld.const.f64 	%fd38, [const_evenDofToQuad+120];
	fma.rn.f64 	%fd196, %fd38, %fd137, 0d0000000000000000;
	ld.const.f64 	%fd197, [const_oddDofToQuad+128];
	fma.rn.f64 	%fd198, %fd197, %fd138, %fd195;
	ld.const.f64 	%fd39, [const_evenDofToQuad+128];
	fma.rn.f64 	%fd199, %fd39, %fd139, %fd196;
	ld.const.f64 	%fd40, [const_oddDofToQuad+136];
	fma.rn.f64 	%fd200, %fd40, %fd140, %fd198;
	ld.const.f64 	%fd41, [const_evenDofToQuad+136];
	fma.rn.f64 	%fd201, %fd41, %fd141, %fd199;
	ld.const.f64 	%fd42, [const_oddDofToQuad+144];
	fma.rn.f64 	%fd202, %fd42, %fd142, %fd200;
	ld.const.f64 	%fd43, [const_evenDofToQuad+144];
	fma.rn.f64 	%fd203, %fd43, %fd143, %fd201;
	ld.const.f64 	%fd44, [const_oddDofToQuad+152];
	fma.rn.f64 	%fd204, %fd44, %fd146, %fd202;
	ld.const.f64 	%fd45, [const_evenDofToQuad+152];
	fma.rn.f64 	%fd205, %fd45, %fd145, %fd203;
	sub.f64 	%fd206, %fd204, %fd205;
	st.shared.f64 	[%r3+12168], %fd206;
	add.f64 	%fd207, %fd205, %fd204;
	st.shared.f64 	[%r3+4056], %fd207;
	ld.const.f64 	%fd46, [const_oddDofToQuad+160];
	fma.rn.f64 	%fd208, %fd46, %fd136, 0d0000000000000000;
	ld.const.f64 	%fd47, [const_evenDofToQuad+160];
	fma.rn.f64 	%fd209, %fd47, %fd137, 0d0000000000000000;
	ld.const.f64 	%fd48, [const_oddDofToQuad+168];
	fma.rn.f64 	%fd210, %fd48, %fd138, %fd208;
	ld.const.f64 	%fd211, [const_evenDofToQuad+168];
	fma.rn.f64 	%fd212, %fd211, %fd139, %fd209;
	ld.const.f64 	%fd49, [const_oddDofToQuad+176];
	fma.rn.f64 	%fd213, %fd49, %fd140, %fd210;
	ld.const.f64 	%fd214, [const_evenDofToQuad+176];
	fma.rn.f64 	%fd215, %fd214, %fd141, %fd212;
	ld.const.f64 	%fd216, [const_oddDofToQuad+184];
	fma.rn.f64 	%fd217, %fd216, %fd142, %fd213;
	ld.const.f64 	%fd218, [const_evenDofToQuad+184];
	fma.rn.f64 	%fd219, %fd218, %fd143, %fd215;
	ld.const.f64 	%fd220, [const_oddDofToQuad+192];
	fma.rn.f64 	%fd221, %fd220, %fd146, %fd217;
	ld.const.f64 	%fd50, [const_evenDofToQuad+192];
	fma.rn.f64 	%fd222, %fd50, %fd145, %fd219;
	sub.f64 	%fd223, %fd221, %fd222;
	st.shared.f64 	[%r3+10816], %fd223;
	add.f64 	%fd224, %fd222, %fd221;
	st.shared.f64 	[%r3+5408], %fd224;
	ld.const.f64 	%fd51, [const_oddDofToQuad+200];
	fma.rn.f64 	%fd225, %fd51, %fd136, 0d0000000000000000;
	ld.const.f64 	%fd226, [const_evenDofToQuad+200];
	fma.rn.f64 	%fd227, %fd226, %fd137, 0d0000000000000000;
	ld.const.f64 	%fd228, [const_oddDofToQuad+208];
	fma.rn.f64 	%fd229, %fd228, %fd138, %fd225;
	ld.const.f64 	%fd230, [const_evenDofToQuad+208];
	fma.rn.f64 	%fd231, %fd230, %fd139, %fd227;
	ld.const.f64 	%fd232, [const_oddDofToQuad+216];
	fma.rn.f64 	%fd233, %fd232, %fd140, %fd229;
	ld.const.f64 	%fd234, [const_evenDofToQuad+216];
	fma.rn.f64 	%fd235, %fd234, %fd141, %fd231;
	ld.const.f64 	%fd52, [const_oddDofToQuad+224];
	fma.rn.f64 	%fd236, %fd52, %fd142, %fd233;
	ld.const.f64 	%fd53, [const_evenDofToQuad+224];
	fma.rn.f64 	%fd237, %fd53, %fd143, %fd235;
	ld.const.f64 	%fd54, [const_oddDofToQuad+232];
	fma.rn.f64 	%fd238, %fd54, %fd146, %fd236;
	ld.const.f64 	%fd55, [const_evenDofToQuad+232];
	fma.rn.f64 	%fd239, %fd55, %fd145, %fd237;
	sub.f64 	%fd240, %fd238, %fd239;
	st.shared.f64 	[%r3+9464], %fd240;
	add.f64 	%fd241, %fd239, %fd238;
	st.shared.f64 	[%r3+6760], %fd241;
	ld.const.f64 	%fd56, [const_oddDofToQuad+240];
	fma.rn.f64 	%fd242, %fd56, %fd136, 0d0000000000000000;
	ld.const.f64 	%fd243, [const_evenDofToQuad+240];
	fma.rn.f64 	%fd244, %fd243, %fd137, 0d0000000000000000;
	ld.const.f64 	%fd245, [const_oddDofToQuad+248];
	fma.rn.f64 	%fd246, %fd245, %fd138, %fd242;
	ld.const.f64 	%fd247, [const_evenDofToQuad+248];
	fma.rn.f64 	%fd248, %fd247, %fd139, %fd244;
	ld.const.f64 	%fd249, [const_oddDofToQuad+256];
	fma.rn.f64 	%fd250, %fd249, %fd140, %fd246;
	ld.const.f64 	%fd251, [const_evenDofToQuad+256];
	fma.rn.f64 	%fd252, %fd251, %fd141, %fd248;
	ld.const.f64 	%fd253, [const_oddDofToQuad+264];
	fma.rn.f64 	%fd254, %fd253, %fd142, %fd250;
	ld.const.f64 	%fd255, [const_evenDofToQuad+264];
	fma.rn.f64 	%fd256, %fd255, %fd143, %fd252;
	ld.const.f64 	%fd257, [const_oddDofToQuad+272];
	fma.rn.f64 	%fd258, %fd257, %fd146, %fd254;
	ld.const.f64 	%fd259, [const_evenDofToQuad+272];
	fma.rn.f64 	%fd260, %fd259, %fd145, %fd256;
	add.f64 	%fd261, %fd260, %fd258;
	st.shared.f64 	[%r3+8112], %fd261;
	bar.sync 	0;
	setp.gt.u32 	%p2, %r1, 116;
	@%p2 bra 	$L__BB81_5;
	mov.u32 	%r71, %tid.x;
	mov.u32 	%r27, %tid.y;
	mov.u32 	%r28, _ZZ32massMatrixMultiplyConstantKernelILi9ELi13ELi1EEviPKdS1_S1_S1_PdE6s_tmp1;
	mad.lo.s32 	%r29, %r27, 17576, %r28;
	ld.const.f64 	%fd282, [const_oddDofToQuad];
	ld.const.f64 	%fd284, [const_evenDofToQuad];
	ld.const.f64 	%fd289, [const_evenDofToQuad+16];
	ld.const.f64 	%fd291, [const_oddDofToQuad+24];
	ld.const.f64 	%fd293, [const_evenDofToQuad+24];
	ld.const.f64 	%fd306, [const_evenDofToQuad+64];
	ld.const.f64 	%fd308, [const_oddDofToQuad+72];
	ld.const.f64 	%fd310, [const_evenDofToQuad+72];
	ld.const.f64 	%fd314, [const_oddDofToQuad+80];
	ld.const.f64 	%fd316, [const_evenDofToQuad+80];
	ld.const.f64 	%fd318, [const_oddDofToQuad+88];
	ld.const.f64 	%fd320, [const_evenDofToQuad+88];
	ld.const.f64 	%fd332, [const_oddDofToQuad+128];
	ld.const.f64 	%fd346, [const_evenDofToQuad+168];
	ld.const.f64 	%fd349, [const_evenDofToQuad+176];
	ld.const.f64 	%fd351, [const_oddDofToQuad+184];
	ld.const.f64 	%fd353, [const_evenDofToQuad+184];
	ld.const.f64 	%fd355, [const_oddDofToQuad+192];
	ld.const.f64 	%fd361, [const_evenDofToQuad+200];
	ld.const.f64 	%fd363, [const_oddDofToQuad+208];
	ld.const.f64 	%fd365, [const_evenDofToQuad+208];
	ld.const.f64 	%fd367, [const_oddDofToQuad+216];
	ld.const.f64 	%fd369, [const_evenDofToQuad+216];
	ld.const.f64 	%fd378, [const_evenDofToQuad+240];
	ld.const.f64 	%fd380, [const_oddDofToQuad+248];
	ld.const.f64 	%fd382, [const_evenDofToQuad+248];
	ld.const.f64 	%fd384, [const_oddDofToQuad+256];
	ld.const.f64 	%fd386, [const_evenDofToQuad+256];
	ld.const.f64 	%fd388, [const_oddDofToQuad+264];
	ld.const.f64 	%fd390, [const_evenDofToQuad+264];
	ld.const.f64 	%fd392, [const_oddDofToQuad+272];
	ld.const.f64 	%fd394, [const_evenDofToQuad+272];
$L__BB81_4:
	cvt.u16.u32 	%rs5, %r71;
	mul.lo.s16 	%rs6, %rs5, 57;
	shr.u16 	%rs7, %rs6, 9;
	mul.lo.s16 	%rs8, %rs7, 9;
	sub.s16 	%rs9, %rs5, %rs8;
	mul.wide.u16 	%r30, %rs7, 1352;
	add.s32 	%r31, %r29, %r30;
	and.b16  	%rs10, %rs9, 255;
	mul.wide.u16 	%r32, %rs10, 8;
	add.s32 	%r33, %r31, %r32;
	ld.shared.f64 	%fd262, [%r33];
	ld.shared.f64 	%fd263, [%r33+832];
	add.f64 	%fd264, %fd262, %fd263;
	sub.f64 	%fd265, %fd262, %fd263;
	ld.shared.f64 	%fd266, [%r33+104];
	ld.shared.f64 	%fd267, [%r33+728];
	add.f64 	%fd268, %fd266, %fd267;
	sub.f64 	%fd269, %fd266, %fd267;
	ld.shared.f64 	%fd270, [%r33+208];
	ld.shared.f64 	%fd271, [%r33+624];
	add.f64 	%fd272, %fd270, %fd271;
	sub.f64 	%fd273, %fd270, %fd271;
	ld.shared.f64 	%fd274, [%r33+312];
	ld.shared.f64 	%fd275, [%r33+520];
	add.f64 	%fd276, %fd274, %fd275;
	sub.f64 	%fd277, %fd274, %fd275;
	ld.shared.f64 	%fd278, [%r33+416];
	add.f64 	%fd279, %fd278, %fd278;
	sub.f64 	%fd280, %fd278, %fd278;
	mul.f64 	%fd281, %fd279, 0d3FE0000000000000;
	fma.rn.f64 	%fd283, %fd282, %fd264, 0d0000000000000000;
	fma.rn.f64 	%fd285, %fd284, %fd265, 0d0000000000000000;
	fma.rn.f64 	%fd286, %fd19, %fd268, %fd283;
	fma.rn.f64 	%fd287, %fd20, %fd269, %fd285;
	fma.rn.f64 	%fd288, %fd21, %fd272, %fd286;
	fma.rn.f64 	%fd290, %fd289, %fd273, %fd287;
	fma.rn.f64 	%fd292, %fd291, %fd276, %fd288;
	fma.rn.f64 	%fd294, %fd293, %fd277, %fd290;
	fma.rn.f64 	%fd295, %fd22, %fd281, %fd292;
	fma.rn.f64 	%fd296, %fd23, %fd280, %fd294;
	sub.f64 	%fd297, %fd295, %fd296;
	st.shared.f64 	[%r33+1248], %fd297;
	add.f64 	%fd298, %fd296, %fd295;
	st.shared.f64 	[%r33], %fd298;
	fma.rn.f64 	%fd299, %fd24, %fd264, 0d0000000000000000;
	fma.rn.f64 	%fd300, %fd25, %fd265, 0d0000000000000000;
	fma.rn.f64 	%fd301, %fd26, %fd268, %fd299;
	fma.rn.f64 	%fd302, %fd27, %fd269, %fd300;
	fma.rn.f64 	%fd303, %fd28, %fd272, %fd301;
	fma.rn.f64 	%fd304, %fd29, %fd273, %fd302;
	fma.rn.f64 	%fd305, %fd30, %fd276, %fd303;
	fma.rn.f64 	%fd307, %fd306, %fd277, %fd304;
	fma.rn.f64 	%fd309, %fd308, %fd281, %fd305;
	fma.rn.f64 	%fd311, %fd310, %fd280, %fd307;
	sub.f64 	%fd312, %fd309, %fd311;
	st.shared.f64 	[%r33+1144], %fd312;
	add.f64 	%fd313, %fd311, %fd309;
	st.shared.f64 	[%r33+104], %fd313;
	fma.rn.f64 	%fd315, %fd314, %fd264, 0d0000000000000000;
	fma.rn.f64 	%fd317, %fd316, %fd265, 0d0000000000000000;
	fma.rn.f64 	%fd319, %fd318, %fd268, %fd315;
	fma.rn.f64 	%fd321, %fd320, %fd269, %fd317;
	fma.rn.f64 	%fd322, %fd31, %fd272, %fd319;
	fma.rn.f64 	%fd323, %fd32, %fd273, %fd321;
	fma.rn.f64 	%fd324, %fd33, %fd276, %fd322;
	fma.rn.f64 	%fd325, %fd34, %fd277, %fd323;
	fma.rn.f64 	%fd326, %fd35, %fd281, %fd324;
	fma.rn.f64 	%fd327, %fd36, %fd280, %fd325;
	sub.f64 	%fd328, %fd326, %fd327;
	st.shared.f64 	[%r33+1040], %fd328;
	add.f64 	%fd329, %fd327, %fd326;
	st.shared.f64 	[%r33+208], %fd329;
	fma.rn.f64 	%fd330, %fd37, %fd264, 0d0000000000000000;
	fma.rn.f64 	%fd331, %fd38, %fd265, 0d0000000000000000;
	fma.rn.f64 	%fd333, %fd332, %fd268, %fd330;
	fma.rn.f64 	%fd334, %fd39, %fd269, %fd331;
	fma.rn.f64 	%fd335, %fd40, %fd272, %fd333;
	fma.rn.f64 	%fd336, %fd41, %fd273, %fd334;
	fma.rn.f64 	%fd337, %fd42, %fd276, %fd335;
	fma.rn.f64 	%fd338, %fd43, %fd277, %fd336;
	fma.rn.f64 	%fd339, %fd44, %fd281, %fd337;
	fma.rn.f64 	%fd340, %fd45, %fd280, %fd338;
	sub.f64 	%fd341, %fd339, %fd340;
	st.shared.f64 	[%r33+936], %fd341;
	add.f64 	%fd342, %fd340, %fd339;
	st.shared.f64 	[%r33+312], %fd342;
	fma.rn.f64 	%fd343, %fd46, %fd264, 0d0000000000000000;
	fma.rn.f64 	%fd344, %fd47, %fd265, 0d0000000000000000;
	fma.rn.f64 	%fd345, %fd48, %fd268, %fd343;
	fma.rn.f64 	%fd347, %fd346, %fd269, %fd344;
	fma.rn.f64 	%fd348, %fd49, %fd272, %fd345;
	fma.rn.f64 	%fd350, %fd349, %fd273, %fd347;
	fma.rn.f64 	%fd352, %fd351, %fd276, %fd348;
	fma.rn.f64 	%fd354, %fd353, %fd277, %fd350;
	fma.rn.f64 	%fd356, %fd355, %fd281, %fd352;
	fma.rn.f64 	%fd357, %fd50, %fd280, %fd354;
	sub.f64 	%fd358, %fd356, %fd357;
	st.shared.f64 	[%r33+832], %fd358;
	add.f64 	%fd359, %fd357, %fd356;
	st.shared.f64 	[%r33+416], %fd359;
	fma.rn.f64 	%fd360, %fd51, %fd264, 0d0000000000000000;
	fma.rn.f64 	%fd362, %fd361, %fd265, 0d0000000000000000;
	fma.rn.f64 	%fd364, %fd363, %fd268, %fd360;
	fma.rn.f64 	%fd366, %fd365, %fd269, %fd362;
	fma.rn.f64 	%fd368, %fd367, %fd272, %fd364;
	fma.rn.f64 	%fd370, %fd369, %fd273, %fd366;
	fma.rn.f64 	%fd371, %fd52, %fd276, %fd368;
	fma.rn.f64 	%fd372, %fd53, %fd277, %fd370;
	fma.rn.f64 	%fd373, %fd54, %fd281, %fd371;
	fma.rn.f64 	%fd374, %fd55, %fd280, %fd372;
	sub.f64 	%fd375, %fd373, %fd374;
	st.shared.f64 	[%r33+728], %fd375;
	add.f64 	%fd376, %fd374, %fd373;
	st.shared.f64 	[%r33+520], %fd376;
	fma.rn.f64 	%fd377, %fd56, %fd264, 0d0000000000000000;
	fma.rn.f64 	%fd379, %fd378, %fd265, 0d0000000000000000;
	fma.rn.f64 	%fd381, %fd380, %fd268, %fd377;
	fma.rn.f64 	%fd383, %fd382, %fd269, %fd379;
	fma.rn.f64 	%fd385, %fd384, %fd272, %fd381;
	fma.rn.f64 	%fd387, %fd386, %fd273, %fd383;
	fma.rn.f64 	%fd389, %fd388, %fd276, %fd385;
	fma.rn.f64 	%fd391, %fd390, %fd277, %fd387;
	fma.rn.f64 	%fd393, %fd392, %fd281, %fd389;
	fma.rn.f64 	%fd395, %fd394, %fd280, %fd391;
	add.f64 	%fd396, %fd395, %fd393;
	st.shared.f64 	[%r33+624], %fd396;
	add.s32 	%r6, %r71, 81;
	setp.lt.u32 	%p3, %r71, 36;
	mov.u32 	%r71, %r6;
	@%p3 bra 	$L__BB81_4;
$L__BB81_5:
	mov.u32 	%r34, %ctaid.x;
	mov.u32 	%r35, %tid.y;
	add.s32 	%r7, %r34, %r35;
	bar.sync 	0;
	mov.u32 	%r36, %tid.x;
	setp.gt.u32 	%p4, %r36, 168;
	@%p4 bra 	$L__BB81_22;
	mov.u32 	%r72, %tid.x;
	mov.u32 	%r37, %tid.y;
	mov.u32 	%r38, _ZZ32massMatrixMultiplyConstantKernelILi9ELi13ELi1EEviPKdS1_S1_S1_PdE6s_tmp1;
	mad.lo.s32 	%r39, %r37, 17576, %r38;
	ld.const.f64 	%fd408, [const_oddDofToQuad];
	ld.const.f64 	%fd410, [const_evenDofToQuad];
	ld.const.f64 	%fd413, [const_evenDofToQuad+8];
	ld.const.f64 	%fd415, [const_oddDofToQuad+16];
	ld.const.f64 	%fd417, [const_evenDofToQuad+16];
	ld.const.f64 	%fd419, [const_oddDofToQuad+24];
	ld.const.f64 	%fd421, [const_evenDofToQuad+24];
	ld.const.f64 	%fd433, [const_evenDofToQuad+56];
	ld.const.f64 	%fd435, [const_oddDofToQuad+64];
	ld.const.f64 	%fd437, [const_evenDofToQuad+64];
	ld.const.f64 	%fd439, [const_oddDofToQuad+72];
	ld.const.f64 	%fd440, [const_evenDofToQuad+72];
	ld.const.f64 	%fd446, [const_oddDofToQuad+80];
	ld.const.f64 	%fd448, [const_evenDofToQuad+80];
	ld.const.f64 	%fd450, [const_oddDofToQuad+88];
	ld.const.f64 	%fd452, [const_evenDofToQuad+88];
	ld.const.f64 	%fd465, [const_oddDofToQuad+128];
	ld.const.f64 	%fd478, [const_evenDofToQuad+160];
	ld.const.f64 	%fd481, [const_evenDofToQuad+168];
	ld.const.f64 	%fd484, [const_evenDofToQuad+176];
	ld.const.f64 	%fd486, [const_oddDofToQuad+184];
	ld.const.f64 	%fd488, [const_evenDofToQuad+184];
	ld.const.f64 	%fd490, [const_oddDofToQuad+192];
	ld.const.f64 	%fd496, [const_oddDofToQuad+200];
	ld.const.f64 	%fd498, [const_evenDofToQuad+200];
	ld.const.f64 	%fd500, [const_oddDofToQuad+208];
	ld.const.f64 	%fd502, [const_evenDofToQuad+208];
	ld.const.f64 	%fd504, [const_oddDofToQuad+216];
	ld.const.f64 	%fd506, [const_evenDofToQuad+216];
	ld.const.f64 	%fd509, [const_evenDofToQuad+224];
	ld.const.f64 	%fd511, [const_oddDofToQuad+232];
	ld.const.f64 	%fd512, [const_evenDofToQuad+232];
	ld.const.f64 	%fd115, [const_oddDofToQuad+240];
	ld.const.f64 	%fd519, [const_evenDofToQuad+240];
	ld.const.f64 	%fd521, [const_oddDofToQuad+248];
	ld.const.f64 	%fd523, [const_evenDofToQuad+248];
	ld.const.f64 	%fd525, [const_oddDofToQuad+256];
	ld.const.f64 	%fd527, [const_evenDofToQuad+256];
	ld.const.f64 	%fd529, [const_oddDofToQuad+264];
	ld.const.f64 	%fd531, [const_evenDofToQuad+264];
	ld.const.f64 	%fd533, [const_oddDofToQuad+272];
	ld.const.f64 	%fd534, [const_evenDofToQuad+272];
$L__BB81_7:
	ld.param.u32 	%r63, [_Z32massMatrixMultiplyConstantKernelILi9ELi13ELi1EEviPKdS1_S1_S1_Pd_param_0];
	setp.ge.s32 	%p5, %r7, %r63;
	cvt.u16.u32 	%rs11, %r72;
	mul.lo.s16 	%rs12, %rs11, 79;
	shr.u16 	%rs13, %rs12, 10;
	mul.lo.s16 	%rs14, %rs13, 13;
	sub.s16 	%rs15, %rs11, %rs14;
	mul.wide.u16 	%r40, %rs13, 1352;
	add.s32 	%r41, %r39, %r40;
	and.b16  	%rs16, %rs15, 255;
	mul.wide.u16 	%r42, %rs16, 104;
	add.s32 	%r10, %r41, %r42;
	ld.shared.f64 	%fd398, [%r10];
	ld.shared.f64 	%fd399, [%r10+64];
	add.f64 	%fd57, %fd398, %fd399;
	sub.f64 	%fd58, %fd398, %fd399;
	ld.shared.f64 	%fd400, [%r10+8];
	ld.shared.f64 	%fd401, [%r10+56];
	add.f64 	%fd59, %fd400, %fd401;
	sub.f64 	%fd60, %fd400, %fd401;
	ld.shared.f64 	%fd402, [%r10+16];
	ld.shared.f64 	%fd403, [%r10+48];
	add.f64 	%fd61, %fd402, %fd403;
	sub.f64 	%fd62, %fd402, %fd403;
	ld.shared.f64 	%fd404, [%r10+24];
	ld.shared.f64 	%fd405, [%r10+40];
	add.f64 	%fd63, %fd404, %fd405;
	sub.f64 	%fd64, %fd404, %fd405;
	ld.shared.f64 	%fd406, [%r10+32];
	add.f64 	%fd407, %fd406, %fd406;
	sub.f64 	%fd65, %fd406, %fd406;
	mul.f64 	%fd66, %fd407, 0d3FE0000000000000;
	mov.b32 	%r43, {%rs16, %rs13};
	mov.b32 	%r44, 0;
	mov.b32 	%r45, 43277;
	dp2a.lo.u32.u32 	%r11, %r43, %r45, %r44;
	fma.rn.f64 	%fd409, %fd408, %fd57, 0d0000000000000000;
	fma.rn.f64 	%fd411, %fd410, %fd58, 0d0000000000000000;
	fma.rn.f64 	%fd412, %fd19, %fd59, %fd409;
	fma.rn.f64 	%fd414, %fd413, %fd60, %fd411;
	fma.rn.f64 	%fd416, %fd415, %fd61, %fd412;
	fma.rn.f64 	%fd418, %fd417, %fd62, %fd414;
	fma.rn.f64 	%fd420, %fd419, %fd63, %fd416;
	fma.rn.f64 	%fd422, %fd421, %fd64, %fd418;
	fma.rn.f64 	%fd67, %fd22, %fd66, %fd420;
	fma.rn.f64 	%fd68, %fd23, %fd65, %fd422;
	mov.f64 	%fd946, 0d0000000000000000;
	mov.f64 	%fd947, %fd946;
	@%p5 bra 	$L__BB81_9;
	ld.param.u64 	%rd31, [_Z32massMatrixMultiplyConstantKernelILi9ELi13ELi1EEviPKdS1_S1_S1_Pd_param_1];
	cvta.to.global.u64 	%rd7, %rd31;
	mad.lo.s32 	%r46, %r7, 2197, %r11;
	mul.wide.s32 	%rd8, %r46, 8;
	add.s64 	%rd9, %rd7, %rd8;
	ld.global.nc.f64 	%fd946, [%rd9];
	ld.global.nc.f64 	%fd947, [%rd9+96];
$L__BB81_9:
	ld.param.u32 	%r64, [_Z32massMatrixMultiplyConstantKernelILi9ELi13ELi1EEviPKdS1_S1_S1_Pd_param_0];
	setp.ge.s32 	%p6, %r7, %r64;
	add.f64 	%fd424, %fd67, %fd68;
	sub.f64 	%fd425, %fd67, %fd68;
	mul.f64 	%fd426, %fd424, %fd946;
	mul.f64 	%fd427, %fd425, %fd947;
	sub.f64 	%fd73, %fd426, %fd427;
	add.f64 	%fd74, %fd426, %fd427;
	fma.rn.f64 	%fd428, %fd24, %fd57, 0d0000000000000000;
	fma.rn.f64 	%fd429, %fd25, %fd58, 0d0000000000000000;
	fma.rn.f64 	%fd430, %fd26, %fd59, %fd428;
	fma.rn.f64 	%fd431, %fd27, %fd60, %fd429;
	fma.rn.f64 	%fd432, %fd28, %fd61, %fd430;
	fma.rn.f64 	%fd434, %fd433, %fd62, %fd431;
	fma.rn.f64 	%fd436, %fd435, %fd63, %fd432;
	fma.rn.f64 	%fd438, %fd437, %fd64, %fd434;
	fma.rn.f64 	%fd75, %fd439, %fd66, %fd436;
	fma.rn.f64 	%fd76, %fd440, %fd65, %fd438;
	mov.f64 	%fd948, 0d0000000000000000;
	mov.f64 	%fd949, %fd948;
	@%p6 bra 	$L__BB81_11;
	ld.param.u64 	%rd32, [_Z32massMatrixMultiplyConstantKernelILi9ELi13ELi1EEviPKdS1_S1_S1_Pd_param_1];
	cvta.to.global.u64 	%rd10, %rd32;
	mad.lo.s32 	%r47, %r7, 2197, %r11;
	mul.wide.s32 	%rd11, %r47, 8;
	add.s64 	%rd12, %rd10, %rd11;
	ld.global.nc.f64 	%fd948, [%rd12+8];
	ld.global.nc.f64 	%fd949, [%rd12+88];
$L__BB81_11:
	ld.param.u32 	%r65, [_Z32massMatrixMultiplyConstantKernelILi9ELi13ELi1EEviPKdS1_S1_S1_Pd_param_0];
	setp.ge.s32 	%p7, %r7, %r65;
	add.f64 	%fd442, %fd75, %fd76;
	sub.f64 	%fd443, %fd75, %fd76;
	mul.f64 	%fd444, %fd442, %fd948;
	mul.f64 	%fd445, %fd443, %fd949;
	sub.f64 	%fd81, %fd444, %fd445;
	add.f64 	%fd82, %fd444, %fd445;
	fma.rn.f64 	%fd447, %fd446, %fd57, 0d0000000000000000;
	fma.rn.f64 	%fd449, %fd448, %fd58, 0d0000000000000000;
	fma.rn.f64 	%fd451, %fd450, %fd59, %fd447;
	fma.rn.f64 	%fd453, %fd452, %fd60, %fd449;
	fma.rn.f64 	%fd454, %fd31, %fd61, %fd451;
	fma.rn.f64 	%fd455, %fd32, %fd62, %fd453;
	fma.rn.f64 	%fd456, %fd33, %fd63, %fd454;
	fma.rn.f64 	%fd457, %fd34, %fd64, %fd455;
	fma.rn.f64 	%fd83, %fd35, %fd66, %fd456;
	fma.rn.f64 	%fd84, %fd36, %fd65, %fd457;
	mov.f64 	%fd950, 0d0000000000000000;
	mov.f64 	%fd951, %fd950;
	@%p7 bra 	$L__BB81_13;
	ld.param.u64 	%rd33, [_Z32massMatrixMultiplyConstantKernelILi9ELi13ELi1EEviPKdS1_S1_S1_Pd_param_1];
	cvta.to.global.u64 	%rd13, %rd33;
	mad.lo.s32 	%r48, %r7, 2197, %r11;
	mul.wide.s32 	%rd14, %r48, 8;
	add.s64 	%rd15, %rd13, %rd14;
	ld.global.nc.f64 	%fd950, [%rd15+16];
	ld.global.nc.f64 	%fd951, [%rd15+80];
$L__BB81_13:
	ld.param.u32 	%r66, [_Z32massMatrixMultiplyConstantKernelILi9ELi13ELi1EEviPKdS1_S1_S1_Pd_param_0];
	setp.ge.s32 	%p8, %r7, %r66;
	add.f64 	%fd459, %fd83, %fd84;
	sub.f64 	%fd460, %fd83, %fd84;
	mul.f64 	%fd461, %fd459, %fd950;
	mul.f64 	%fd462, %fd460, %fd951;
	sub.f64 	%fd89, %fd461, %fd462;
	add.f64 	%fd90, %fd461, %fd462;
	fma.rn.f64 	%fd463, %fd37, %fd57, 0d0000000000000000;
	fma.rn.f64 	%fd464, %fd38, %fd58, 0d0000000000000000;
	fma.rn.f64 	%fd466, %fd465, %fd59, %fd463;
	fma.rn.f64 	%fd467, %fd39, %fd60, %fd464;
	fma.rn.f64 	%fd468, %fd40, %fd61, %fd466;
	fma.rn.f64 	%fd469, %fd41, %fd62, %fd467;
	fma.rn.f64 	%fd470, %fd42, %fd63, %fd468;
	fma.rn.f64 	%fd471, %fd43, %fd64, %fd469;
	fma.rn.f64 	%fd91, %fd44, %fd66, %fd470;
	fma.rn.f64 	%fd92, %fd45, %fd65, %fd471;
	mov.f64 	%fd952, 0d0000000000000000;
	mov.f64 	%fd953, %fd952;
	@%p8 bra 	$L__BB81_15;
	ld.param.u64 	%rd34, [_Z32massMatrixMultiplyConstantKernelILi9ELi13ELi1EEviPKdS1_S1_S1_Pd_param_1];
	cvta.to.global.u64 	%rd16, %rd34;
	mad.lo.s32 	%r49, %r7, 2197, %r11;
	mul.wide.s32 	%rd17, %r49, 8;
	add.s64 	%rd18, %rd16, %rd17;
	ld.global.nc.f64 	%fd952, [%rd18+24];
	ld.global.nc.f64 	%fd953, [%rd18+72];
$L__BB81_15:
	ld.param.u32 	%r67, [_Z32massMatrixMultiplyConstantKernelILi9ELi13ELi1EEviPKdS1_S1_S1_Pd_param_0];
	setp.ge.s32 	%p9, %r7, %r67;
	add.f64 	%fd473, %fd91, %fd92;
	sub.f64 	%fd474, %fd91, %fd92;
	mul.f64 	%fd475, %fd473, %fd952;
	mul.f64 	%fd476, %fd474, %fd953;
	sub.f64 	%fd97, %fd475, %fd476;
	add.f64 	%fd98, %fd475, %fd476;
	fma.rn.f64 	%fd477, %fd46, %fd57, 0d0000000000000000;
	fma.rn.f64 	%fd479, %fd478, %fd58, 0d0000000000000000;
	fma.rn.f64 	%fd480, %fd48, %fd59, %fd477;
	fma.rn.f64 	%fd482, %fd481, %fd60, %fd479;
	fma.rn.f64 	%fd483, %fd49, %fd61, %fd480;
	fma.rn.f64 	%fd485, %fd484, %fd62, %fd482;
	fma.rn.f64 	%fd487, %fd486, %fd63, %fd483;
	fma.rn.f64 	%fd489, %fd488, %fd64, %fd485;
	fma.rn.f64 	%fd99, %fd490, %fd66, %fd487;
	fma.rn.f64 	%fd100, %fd50, %fd65, %fd489;
	mov.f64 	%fd954, 0d0000000000000000;
	mov.f64 	%fd955, %fd954;
	@%p9 bra 	$L__BB81_17;
	ld.param.u64 	%rd35, [_Z32massMatrixMultiplyConstantKernelILi9ELi13ELi1EEviPKdS1_S1_S1_Pd_param_1];
	cvta.to.global.u64 	%rd19, %rd35;
	mad.lo.s32 	%r50, %r7, 2197, %r11;
	mul.wide.s32 	%rd20, %r50, 8;
	add.s64 	%rd21, %rd19, %rd20;
	ld.global.nc.f64 	%fd954, [%rd21+32];
	ld.global.nc.f64 	%fd955, [%rd21+64];
$L__BB81_17:
	ld.param.u32 	%r68, [_Z32massMatrixMultiplyConstantKernelILi9ELi13ELi1EEviPKdS1_S1_S1_Pd_param_0];
	setp.ge.s32 	%p10, %r7, %r68;
	add.f64 	%fd492, %fd99, %fd100;
	sub.f64 	%fd493, %fd99, %fd100;
	mul.f64 	%fd494, %fd492, %fd954;
	mul.f64 	%fd495, %fd493, %fd955;
	sub.f64 	%fd105, %fd494, %fd495;
	add.f64 	%fd106, %fd494, %fd495;
	fma.rn.f64 	%fd497, %fd496, %fd57, 0d0000000000000000;
	fma.rn.f64 	%fd499, %fd498, %fd58, 0d0000000000000000;
	fma.rn.f64 	%fd501, %fd500, %fd59, %fd497;
	fma.rn.f64 	%fd503, %fd502, %fd60, %fd499;
	fma.rn.f64 	%fd505, %fd504, %fd61, %fd501;
	fma.rn.f64 	%fd507, %fd506, %fd62, %fd503;
	fma.rn.f64 	%fd508, %fd52, %fd63, %fd505;
	fma.rn.f64 	%fd510, %fd509, %fd64, %fd507;
	fma.rn.f64 	%fd107, %fd511, %fd66, %fd508;
	fma.rn.f64 	%fd108, %fd512, %fd65, %fd510;
	mov.f64 	%fd956, 0d0000000000000000;
	mov.f64 	%fd957, %fd956;
	@%p10 bra 	$L__BB81_19;
	ld.param.u64 	%rd36, [_Z32massMatrixMultiplyConstantKernelILi9ELi13ELi1EEviPKdS1_S1_S1_Pd_param_1];
	cvta.to.global.u64 	%rd22, %rd36;
	mad.lo.s32 	%r51, %r7, 2197, %r11;
	mul.wide.s32 	%rd23, %r51, 8;
	add.s64 	%rd24, %rd22, %rd23;
	ld.global.nc.f64 	%fd956, [%rd24+40];
	ld.global.nc.f64 	%fd957, [%rd24+56];
$L__BB81_19:
	ld.param.u32 	%r69, [_Z32massMatrixMultiplyConstantKernelILi9ELi13ELi1EEviPKdS1_S1_S1_Pd_param_0];
	setp.ge.s32 	%p11, %r7, %r69;
	add.f64 	%fd514, %fd107, %fd108;
	sub.f64 	%fd515, %fd107, %fd108;
	mul.f64 	%fd516, %fd514, %fd956;
	mul.f64 	%fd517, %fd515, %fd957;
	sub.f64 	%fd113, %fd516, %fd517;
	add.f64 	%fd114, %fd516, %fd517;
	fma.rn.f64 	%fd518, %fd115, %fd57, 0d0000000000000000;
	fma.rn.f64 	%fd520, %fd519, %fd58, 0d0000000000000000;
	fma.rn.f64 	%fd522, %fd521, %fd59, %fd518;
	fma.rn.f64 	%fd524, %fd523, %fd60, %fd520;
	fma.rn.f64 	%fd526, %fd525, %fd61, %fd522;
	fma.rn.f64 	%fd528, %fd527, %fd62, %fd524;
	fma.rn.f64 	%fd530, %fd529, %fd63, %fd526;
	fma.rn.f64 	%fd532, %fd531, %fd64, %fd528;
	fma.rn.f64 	%fd116, %fd533, %fd66, %fd530;
	fma.rn.f64 	%fd117, %fd534, %fd65, %fd532;
	mov.f64 	%fd958, 0d0000000000000000;
	@%p11 bra 	$L__BB81_21;
	ld.param.u64 	%rd37, [_Z32massMatrixMultiplyConstantKernelILi9ELi13ELi1EEviPKdS1_S1_S1_Pd_param_1];
	cvta.to.global.u64 	%rd25, %rd37;
	mad.lo.s32 	%r52, %r7, 2197, %r11;
	mul.wide.s32 	%rd26, %r52, 8;
	add.s64 	%rd27, %rd25, %rd26;
	ld.global.nc.f64 	%fd958, [%rd27+48];
$L__BB81_21:
	add.f64 	%fd535, %fd116, %fd117;
	sub.f64 	%fd536, %fd116, %fd117;
	mul.f64 	%fd537, %fd536, %fd958;
	fma.rn.f64 	%fd538, %fd535, %fd958, %fd537;
	mul.f64 	%fd539, %fd538, 0d3FE0000000000000;
	fma.rn.f64 	%fd541, %fd408, %fd74, 0d0000000000000000;
	fma.rn.f64 	%fd543, %fd410, %fd73, 0d0000000000000000;
	fma.rn.f64 	%fd544, %fd24, %fd82, %fd541;
	fma.rn.f64 	%fd545, %fd25, %fd81, %fd543;
	fma.rn.f64 	%fd547, %fd446, %fd90, %fd544;
	fma.rn.f64 	%fd549, %fd448, %fd89, %fd545;
	fma.rn.f64 	%fd550, %fd37, %fd98, %fd547;
	fma.rn.f64 	%fd551, %fd38, %fd97, %fd549;
	fma.rn.f64 	%fd552, %fd46, %fd106, %fd550;
	fma.rn.f64 	%fd554, %fd478, %fd105, %fd551;
	fma.rn.f64 	%fd556, %fd496, %fd114, %fd552;
	fma.rn.f64 	%fd558, %fd498, %fd113, %fd554;
	fma.rn.f64 	%fd559, %fd115, %fd539, %fd556;
	fma.rn.f64 	%fd561, %fd519, %fd539, %fd558;
	sub.f64 	%fd562, %fd559, %fd561;
	st.shared.f64 	[%r10+64], %fd562;
	add.f64 	%fd563, %fd559, %fd561;
	st.shared.f64 	[%r10], %fd563;
	fma.rn.f64 	%fd564, %fd19, %fd74, 0d0000000000000000;
	fma.rn.f64 	%fd566, %fd413, %fd73, 0d0000000000000000;
	fma.rn.f64 	%fd567, %fd26, %fd82, %fd564;
	fma.rn.f64 	%fd568, %fd27, %fd81, %fd566;
	fma.rn.f64 	%fd570, %fd450, %fd90, %fd567;
	fma.rn.f64 	%fd572, %fd452, %fd89, %fd568;
	fma.rn.f64 	%fd574, %fd465, %fd98, %fd570;
	fma.rn.f64 	%fd575, %fd39, %fd97, %fd572;
	fma.rn.f64 	%fd576, %fd48, %fd106, %fd574;
	fma.rn.f64 	%fd578, %fd481, %fd105, %fd575;
	fma.rn.f64 	%fd580, %fd500, %fd114, %fd576;
	fma.rn.f64 	%fd582, %fd502, %fd113, %fd578;
	fma.rn.f64 	%fd584, %fd521, %fd539, %fd580;
	fma.rn.f64 	%fd586, %fd523, %fd539, %fd582;
	sub.f64 	%fd587, %fd584, %fd586;
	st.shared.f64 	[%r10+56], %fd587;
	add.f64 	%fd588, %fd584, %fd586;
	st.shared.f64 	[%r10+8], %fd588;
	fma.rn.f64 	%fd590, %fd415, %fd74, 0d0000000000000000;
	fma.rn.f64 	%fd592, %fd417, %fd73, 0d0000000000000000;
	fma.rn.f64 	%fd593, %fd28, %fd82, %fd590;
	fma.rn.f64 	%fd595, %fd433, %fd81, %fd592;
	fma.rn.f64 	%fd596, %fd31, %fd90, %fd593;
	fma.rn.f64 	%fd597, %fd32, %fd89, %fd595;
	fma.rn.f64 	%fd598, %fd40, %fd98, %fd596;
	fma.rn.f64 	%fd599, %fd41, %fd97, %fd597;
	fma.rn.f64 	%fd600, %fd49, %fd106, %fd598;
	fma.rn.f64 	%fd602, %fd484, %fd105, %fd599;
	fma.rn.f64 	%fd604, %fd504, %fd114, %fd600;
	fma.rn.f64 	%fd606, %fd506, %fd113, %fd602;
	fma.rn.f64 	%fd608, %fd525, %fd539, %fd604;
	fma.rn.f64 	%fd610, %fd527, %fd539, %fd606;
	sub.f64 	%fd611, %fd608, %fd610;
	st.shared.f64 	[%r10+48], %fd611;
	add.f64 	%fd612, %fd608, %fd610;
	st.shared.f64 	[%r10+16], %fd612;
	fma.rn.f64 	%fd614, %fd419, %fd74, 0d0000000000000000;
	fma.rn.f64 	%fd616, %fd421, %fd73, 0d0000000000000000;
	fma.rn.f64 	%fd618, %fd435, %fd82, %fd614;
	fma.rn.f64 	%fd620, %fd437, %fd81, %fd616;
	fma.rn.f64 	%fd621, %fd33, %fd90, %fd618;
	fma.rn.f64 	%fd622, %fd34, %fd89, %fd620;
	fma.rn.f64 	%fd623, %fd42, %fd98, %fd621;
	fma.rn.f64 	%fd624, %fd43, %fd97, %fd622;
	fma.rn.f64 	%fd626, %fd486, %fd106, %fd623;
	fma.rn.f64 	%fd628, %fd488, %fd105, %fd624;
	fma.rn.f64 	%fd629, %fd52, %fd114, %fd626;
	fma.rn.f64 	%fd631, %fd509, %fd113, %fd628;
	fma.rn.f64 	%fd633, %fd529, %fd539, %fd629;
	fma.rn.f64 	%fd635, %fd531, %fd539, %fd631;
	sub.f64 	%fd636, %fd633, %fd635;
	st.shared.f64 	[%r10+40], %fd636;
	add.f64 	%fd637, %fd633, %fd635;
	st.shared.f64 	[%r10+24], %fd637;
	fma.rn.f64 	%fd638, %fd22, %fd74, 0d0000000000000000;
	fma.rn.f64 	%fd639, %fd23, %fd73, 0d0000000000000000;
	fma.rn.f64 	%fd641, %fd439, %fd82, %fd638;
	fma.rn.f64 	%fd643, %fd440, %fd81, %fd639;
	fma.rn.f64 	%fd644, %fd35, %fd90, %fd641;
	fma.rn.f64 	%fd645, %fd36, %fd89, %fd643;
	fma.rn.f64 	%fd646, %fd44, %fd98, %fd644;
	fma.rn.f64 	%fd647, %fd45, %fd97, %fd645;
	fma.rn.f64 	%fd649, %fd490, %fd106, %fd646;
	fma.rn.f64 	%fd650, %fd50, %fd105, %fd647;
	fma.rn.f64 	%fd652, %fd511, %fd114, %fd649;
	fma.rn.f64 	%fd654, %fd512, %fd113, %fd650;
	fma.rn.f64 	%fd656, %fd533, %fd539, %fd652;
	fma.rn.f64 	%fd658, %fd534, %fd539, %fd654;
	add.f64 	%fd659, %fd656, %fd658;
	st.shared.f64 	[%r10+32], %fd659;
	add.s32 	%r12, %r72, 81;
	setp.lt.u32 	%p12, %r72, 88;
	mov.u32 	%r72, %r12;
	@%p12 bra 	$L__BB81_7;
$L__BB81_22:
	ld.const.f64 	%fd120, [const_oddDofToQuad+200];
	ld.const.f64 	%fd121, [const_evenDofToQuad+56];
	ld.const.f64 	%fd122, [const_evenDofToQuad+8];
	ld.const.f64 	%fd123, [const_oddDofToQuad+64];
	ld.const.f64 	%fd124, [const_evenDofToQuad+160];
	ld.const.f64 	%fd125, [const_oddDofToQuad+16];
	mov.u32 	%r53, %tid.x;
	setp.gt.u32 	%p13, %r53, 116;
	bar.sync 	0;
	@%p13 bra 	$L__BB81_25;
	mov.u32 	%r73, %tid.x;
	mov.u32 	%r54, %tid.y;
	mov.u32 	%r55, _ZZ32massMatrixMultiplyConstantKernelILi9ELi13ELi1EEviPKdS1_S1_S1_PdE6s_tmp1;
	mad.lo.s32 	%r56, %r54, 17576, %r55;
	ld.const.f64 	%fd688, [const_oddDofToQuad];
	ld.const.f64 	%fd690, [const_evenDofToQuad];
	ld.const.f64 	%fd694, [const_oddDofToQuad+80];
	ld.const.f64 	%fd696, [const_evenDofToQuad+80];
	ld.const.f64 	%fd703, [const_evenDofToQuad+200];
	ld.const.f64 	%fd705, [const_oddDofToQuad+240];
	ld.const.f64 	%fd707, [const_evenDofToQuad+240];
	ld.const.f64 	%fd715, [const_oddDofToQuad+88];
	ld.const.f64 	%fd717, [const_evenDofToQuad+88];
	ld.const.f64 	%fd719, [const_oddDofToQuad+128];
	ld.const.f64 	%fd723, [const_evenDofToQuad+168];
	ld.const.f64 	%fd725, [const_oddDofToQuad+208];
	ld.const.f64 	%fd727, [const_evenDofToQuad+208];
	ld.const.f64 	%fd729, [const_oddDofToQuad+248];
	ld.const.f64 	%fd731, [const_evenDofToQuad+248];
	ld.const.f64 	%fd736, [const_evenDofToQuad+16];
	ld.const.f64 	%fd745, [const_evenDofToQuad+176];
	ld.const.f64 	%fd747, [const_oddDofToQuad+216];
	ld.const.f64 	%fd749, [const_evenDofToQuad+216];
	ld.const.f64 	%fd751, [const_oddDofToQuad+256];
	ld.const.f64 	%fd753, [const_evenDofToQuad+256];
	ld.const.f64 	%fd757, [const_oddDofToQuad+24];
	ld.const.f64 	%fd759, [const_evenDofToQuad+24];
	ld.const.f64 	%fd762, [const_evenDofToQuad+64];
	ld.const.f64 	%fd768, [const_oddDofToQuad+184];
	ld.const.f64 	%fd770, [const_evenDofToQuad+184];
	ld.const.f64 	%fd773, [const_evenDofToQuad+224];
	ld.const.f64 	%fd775, [const_oddDofToQuad+264];
	ld.const.f64 	%fd777, [const_evenDofToQuad+264];
	ld.const.f64 	%fd783, [const_oddDofToQuad+72];
	ld.const.f64 	%fd785, [const_evenDofToQuad+72];
	ld.const.f64 	%fd791, [const_oddDofToQuad+192];
	ld.const.f64 	%fd794, [const_oddDofToQuad+232];
	ld.const.f64 	%fd796, [const_evenDofToQuad+232];
	ld.const.f64 	%fd798, [const_oddDofToQuad+272];
	ld.const.f64 	%fd800, [const_evenDofToQuad+272];
$L__BB81_24:
	cvt.u16.u32 	%rs17, %r73;
	mul.lo.s16 	%rs18, %rs17, 57;
	shr.u16 	%rs19, %rs18, 9;
	mul.lo.s16 	%rs20, %rs19, 9;
	sub.s16 	%rs21, %rs17, %rs20;
	mul.wide.u16 	%r57, %rs19, 1352;
	add.s32 	%r58, %r56, %r57;
	and.b16  	%rs22, %rs21, 255;
	mul.wide.u16 	%r59, %rs22, 8;
	add.s32 	%r60, %r58, %r59;
	ld.shared.f64 	%fd660, [%r60];
	ld.shared.f64 	%fd661, [%r60+1248];
	add.f64 	%fd662, %fd660, %fd661;
	sub.f64 	%fd663, %fd660, %fd661;
	ld.shared.f64 	%fd664, [%r60+104];
	ld.shared.f64 	%fd665, [%r60+1144];
	add.f64 	%fd666, %fd664, %fd665;
	sub.f64 	%fd667, %fd664, %fd665;
	ld.shared.f64 	%fd668, [%r60+208];
	ld.shared.f64 	%fd669, [%r60+1040];
	add.f64 	%fd670, %fd668, %fd669;
	sub.f64 	%fd671, %fd668, %fd669;
	ld.shared.f64 	%fd672, [%r60+312];
	ld.shared.f64 	%fd673, [%r60+936];
	add.f64 	%fd674, %fd672, %fd673;
	sub.f64 	%fd675, %fd672, %fd673;
	ld.shared.f64 	%fd676, [%r60+416];
	ld.shared.f64 	%fd677, [%r60+832];
	add.f64 	%fd678, %fd676, %fd677;
	sub.f64 	%fd679, %fd676, %fd677;
	ld.shared.f64 	%fd680, [%r60+520];
	ld.shared.f64 	%fd681, [%r60+728];
	add.f64 	%fd682, %fd680, %fd681;
	sub.f64 	%fd683, %fd680, %fd681;
	ld.shared.f64 	%fd684, [%r60+624];
	add.f64 	%fd685, %fd684, %fd684;
	sub.f64 	%fd686, %fd684, %fd684;
	mul.f64 	%fd687, %fd685, 0d3FE0000000000000;
	fma.rn.f64 	%fd689, %fd688, %fd662, 0d0000000000000000;
	fma.rn.f64 	%fd691, %fd690, %fd663, 0d0000000000000000;
	fma.rn.f64 	%fd692, %fd24, %fd666, %fd689;
	fma.rn.f64 	%fd693, %fd25, %fd667, %fd691;
	fma.rn.f64 	%fd695, %fd694, %fd670, %fd692;
	fma.rn.f64 	%fd697, %fd696, %fd671, %fd693;
	fma.rn.f64 	%fd698, %fd37, %fd674, %fd695;
	fma.rn.f64 	%fd699, %fd38, %fd675, %fd697;
	fma.rn.f64 	%fd700, %fd46, %fd678, %fd698;
	fma.rn.f64 	%fd701, %fd124, %fd679, %fd699;
	fma.rn.f64 	%fd702, %fd120, %fd682, %fd700;
	fma.rn.f64 	%fd704, %fd703, %fd683, %fd701;
	fma.rn.f64 	%fd706, %fd705, %fd687, %fd702;
	fma.rn.f64 	%fd708, %fd707, %fd686, %fd704;
	sub.f64 	%fd709, %fd706, %fd708;
	st.shared.f64 	[%r60+832], %fd709;
	add.f64 	%fd710, %fd706, %fd708;
	st.shared.f64 	[%r60], %fd710;
	fma.rn.f64 	%fd711, %fd19, %fd662, 0d0000000000000000;
	fma.rn.f64 	%fd712, %fd122, %fd663, 0d0000000000000000;
	fma.rn.f64 	%fd713, %fd26, %fd666, %fd711;
	fma.rn.f64 	%fd714, %fd27, %fd667, %fd712;
	fma.rn.f64 	%fd716, %fd715, %fd670, %fd713;
	fma.rn.f64 	%fd718, %fd717, %fd671, %fd714;
	fma.rn.f64 	%fd720, %fd719, %fd674, %fd716;
	fma.rn.f64 	%fd721, %fd39, %fd675, %fd718;
	fma.rn.f64 	%fd722, %fd48, %fd678, %fd720;
	fma.rn.f64 	%fd724, %fd723, %fd679, %fd721;
	fma.rn.f64 	%fd726, %fd725, %fd682, %fd722;
	fma.rn.f64 	%fd728, %fd727, %fd683, %fd724;
	fma.rn.f64 	%fd730, %fd729, %fd687, %fd726;
	fma.rn.f64 	%fd732, %fd731, %fd686, %fd728;
	sub.f64 	%fd733, %fd730, %fd732;
	st.shared.f64 	[%r60+728], %fd733;
	add.f64 	%fd734, %fd730, %fd732;
	st.shared.f64 	[%r60+104], %fd734;
	fma.rn.f64 	%fd735, %fd125, %fd662, 0d0000000000000000;
	fma.rn.f64 	%fd737, %fd736, %fd663, 0d0000000000000000;
	fma.rn.f64 	%fd738, %fd28, %fd666, %fd735;
	fma.rn.f64 	%fd739, %fd121, %fd667, %fd737;
	fma.rn.f64 	%fd740, %fd31, %fd670, %fd738;
	fma.rn.f64 	%fd741, %fd32, %fd671, %fd739;
	fma.rn.f64 	%fd742, %fd40, %fd674, %fd740;
	fma.rn.f64 	%fd743, %fd41, %fd675, %fd741;
	fma.rn.f64 	%fd744, %fd49, %fd678, %fd742;
	fma.rn.f64 	%fd746, %fd745, %fd679, %fd743;
	fma.rn.f64 	%fd748, %fd747, %fd682, %fd744;
	fma.rn.f64 	%fd750, %fd749, %fd683, %fd746;
	fma.rn.f64 	%fd752, %fd751, %fd687, %fd748;
	fma.rn.f64 	%fd754, %fd753, %fd686, %fd750;
	sub.f64 	%fd755, %fd752, %fd754;
	st.shared.f64 	[%r60+624], %fd755;
	add.f64 	%fd756, %fd752, %fd754;
	st.shared.f64 	[%r60+208], %fd756;
	fma.rn.f64 	%fd758, %fd757, %fd662, 0d0000000000000000;
	fma.rn.f64 	%fd760, %fd759, %fd663, 0d0000000000000000;
	fma.rn.f64 	%fd761, %fd123, %fd666, %fd758;
	fma.rn.f64 	%fd763, %fd762, %fd667, %fd760;
	fma.rn.f64 	%fd764, %fd33, %fd670, %fd761;
	fma.rn.f64 	%fd765, %fd34, %fd671, %fd763;
	fma.rn.f64 	%fd766, %fd42, %fd674, %fd764;
	fma.rn.f64 	%fd767, %fd43, %fd675, %fd765;
	fma.rn.f64 	%fd769, %fd768, %fd678, %fd766;
	fma.rn.f64 	%fd771, %fd770, %fd679, %fd767;
	fma.rn.f64 	%fd772, %fd52, %fd682, %fd769;
	fma.rn.f64 	%fd774, %fd773, %fd683, %fd771;
	fma.rn.f64 	%fd776, %fd775, %fd687, %fd772;
	fma.rn.f64 	%fd778, %fd777, %fd686, %fd774;
	sub.f64 	%fd779, %fd776, %fd778;
	st.shared.f64 	[%r60+520], %fd779;
	add.f64 	%fd780, %fd776, %fd778;
	st.shared.f64 	[%r60+312], %fd780;
	fma.rn.f64 	%fd781, %fd22, %fd662, 0d0000000000000000;
	fma.rn.f64 	%fd782, %fd23, %fd663, 0d0000000000000000;
	fma.rn.f64 	%fd784, %fd783, %fd666, %fd781;
	fma.rn.f64 	%fd786, %fd785, %fd667, %fd782;
	fma.rn.f64 	%fd787, %fd35, %fd670, %fd784;
	fma.rn.f64 	%fd788, %fd36, %fd671, %fd786;
	fma.rn.f64 	%fd789, %fd44, %fd674, %fd787;
	fma.rn.f64 	%fd790, %fd45, %fd675, %fd788;
	fma.rn.f64 	%fd792, %fd791, %fd678, %fd789;
	fma.rn.f64 	%fd793, %fd50, %fd679, %fd790;
	fma.rn.f64 	%fd795, %fd794, %fd682, %fd792;
	fma.rn.f64 	%fd797, %fd796, %fd683, %fd793;
	fma.rn.f64 	%fd799, %fd798, %fd687, %fd795;
	fma.rn.f64 	%fd801, %fd800, %fd686, %fd797;
	add.f64 	%fd802, %fd799, %fd801;
	st.shared.f64 	[%r60+416], %fd802;
	add.s32 	%r15, %r73, 81;
	setp.lt.u32 	%p14, %r73, 36;
	mov.u32 	%r73, %r15;
	@%p14 bra 	$L__BB81_24;
$L__BB81_25:
	ld.param.u32 	%r70, [_Z32massMatrixMultiplyConstantKernelILi9ELi13ELi1EEviPKdS1_S1_S1_Pd_param_0];
	setp.ge.s32 	%p15, %r7, %r70;
	bar.sync 	0;
	ld.shared.f64 	%fd803, [%r3];
	ld.shared.f64 	%fd804, [%r3+16224];
	add.f64 	%fd805, %fd803, %fd804;
	sub.f64 	%fd806, %fd803, %fd804;
	ld.shared.f64 	%fd807, [%r3+1352];
	ld.shared.f64 	%fd808, [%r3+14872];
	add.f64 	%fd809, %fd807, %fd808;
	sub.f64 	%fd810, %fd807, %fd808;
	ld.shared.f64 	%fd811, [%r3+2704];
	ld.shared.f64 	%fd812, [%r3+13520];
	add.f64 	%fd813, %fd811, %fd812;
	sub.f64 	%fd814, %fd811, %fd812;
	ld.shared.f64 	%fd815, [%r3+4056];
	ld.shared.f64 	%fd816, [%r3+12168];
	add.f64 	%fd817, %fd815, %fd816;
	sub.f64 	%fd818, %fd815, %fd816;
	ld.shared.f64 	%fd819, [%r3+5408];
	ld.shared.f64 	%fd820, [%r3+10816];
	add.f64 	%fd821, %fd819, %fd820;
	sub.f64 	%fd822, %fd819, %fd820;
	ld.shared.f64 	%fd823, [%r3+6760];
	ld.shared.f64 	%fd824, [%r3+9464];
	add.f64 	%fd825, %fd823, %fd824;
	sub.f64 	%fd826, %fd823, %fd824;
	ld.shared.f64 	%fd827, [%r3+8112];
	add.f64 	%fd828, %fd827, %fd827;
	sub.f64 	%fd829, %fd827, %fd827;
	mul.f64 	%fd830, %fd828, 0d3FE0000000000000;
	ld.const.f64 	%fd831, [const_oddDofToQuad];
	fma.rn.f64 	%fd832, %fd831, %fd805, 0d0000000000000000;
	ld.const.f64 	%fd833, [const_evenDofToQuad];
	fma.rn.f64 	%fd834, %fd833, %fd806, 0d0000000000000000;
	fma.rn.f64 	%fd835, %fd24, %fd809, %fd832;
	fma.rn.f64 	%fd836, %fd25, %fd810, %fd834;
	ld.const.f64 	%fd837, [const_oddDofToQuad+80];
	fma.rn.f64 	%fd838, %fd837, %fd813, %fd835;
	ld.const.f64 	%fd839, [const_evenDofToQuad+80];
	fma.rn.f64 	%fd840, %fd839, %fd814, %fd836;
	fma.rn.f64 	%fd841, %fd37, %fd817, %fd838;
	fma.rn.f64 	%fd842, %fd38, %fd818, %fd840;
	fma.rn.f64 	%fd843, %fd46, %fd821, %fd841;
	fma.rn.f64 	%fd844, %fd124, %fd822, %fd842;
	fma.rn.f64 	%fd845, %fd120, %fd825, %fd843;
	ld.const.f64 	%fd846, [const_evenDofToQuad+200];
	fma.rn.f64 	%fd847, %fd846, %fd826, %fd844;
	ld.const.f64 	%fd848, [const_oddDofToQuad+240];
	fma.rn.f64 	%fd126, %fd848, %fd830, %fd845;
	ld.const.f64 	%fd849, [const_evenDofToQuad+240];
	fma.rn.f64 	%fd127, %fd849, %fd829, %fd847;
	fma.rn.f64 	%fd850, %fd19, %fd805, 0d0000000000000000;
	fma.rn.f64 	%fd851, %fd122, %fd806, 0d0000000000000000;
	fma.rn.f64 	%fd852, %fd26, %fd809, %fd850;
	fma.rn.f64 	%fd853, %fd27, %fd810, %fd851;
	ld.const.f64 	%fd854, [const_oddDofToQuad+88];
	fma.rn.f64 	%fd855, %fd854, %fd813, %fd852;
	ld.const.f64 	%fd856, [const_evenDofToQuad+88];
	fma.rn.f64 	%fd857, %fd856, %fd814, %fd853;
	ld.const.f64 	%fd858, [const_oddDofToQuad+128];
	fma.rn.f64 	%fd859, %fd858, %fd817, %fd855;
	fma.rn.f64 	%fd860, %fd39, %fd818, %fd857;
	fma.rn.f64 	%fd861, %fd48, %fd821, %fd859;
	ld.const.f64 	%fd862, [const_evenDofToQuad+168];
	fma.rn.f64 	%fd863, %fd862, %fd822, %fd860;
	ld.const.f64 	%fd864, [const_oddDofToQuad+208];
	fma.rn.f64 	%fd865, %fd864, %fd825, %fd861;
	ld.const.f64 	%fd866, [const_evenDofToQuad+208];
	fma.rn.f64 	%fd867, %fd866, %fd826, %fd863;
	ld.const.f64 	%fd868, [const_oddDofToQuad+248];
	fma.rn.f64 	%fd128, %fd868, %fd830, %fd865;
	ld.const.f64 	%fd869, [const_evenDofToQuad+248];
	fma.rn.f64 	%fd129, %fd869, %fd829, %fd867;
	fma.rn.f64 	%fd870, %fd125, %fd805, 0d0000000000000000;
	ld.const.f64 	%fd871, [const_evenDofToQuad+16];
	fma.rn.f64 	%fd872, %fd871, %fd806, 0d0000000000000000;
	fma.rn.f64 	%fd873, %fd28, %fd809, %fd870;
	fma.rn.f64 	%fd874, %fd121, %fd810, %fd872;
	fma.rn.f64 	%fd875, %fd31, %fd813, %fd873;
	fma.rn.f64 	%fd876, %fd32, %fd814, %fd874;
	fma.rn.f64 	%fd877, %fd40, %fd817, %fd875;
	fma.rn.f64 	%fd878, %fd41, %fd818, %fd876;
	fma.rn.f64 	%fd879, %fd49, %fd821, %fd877;
	ld.const.f64 	%fd880, [const_evenDofToQuad+176];
	fma.rn.f64 	%fd881, %fd880, %fd822, %fd878;
	ld.const.f64 	%fd882, [const_oddDofToQuad+216];
	fma.rn.f64 	%fd883, %fd882, %fd825, %fd879;
	ld.const.f64 	%fd884, [const_evenDofToQuad+216];
	fma.rn.f64 	%fd885, %fd884, %fd826, %fd881;
	ld.const.f64 	%fd886, [const_oddDofToQuad+256];
	fma.rn.f64 	%fd130, %fd886, %fd830, %fd883;
	ld.const.f64 	%fd887, [const_evenDofToQuad+256];
	fma.rn.f64 	%fd131, %fd887, %fd829, %fd885;
	ld.const.f64 	%fd888, [const_oddDofToQuad+24];
	fma.rn.f64 	%fd889, %fd888, %fd805, 0d0000000000000000;
	ld.const.f64 	%fd890, [const_evenDofToQuad+24];
	fma.rn.f64 	%fd891, %fd890, %fd806, 0d0000000000000000;
	fma.rn.f64 	%fd892, %fd123, %fd809, %fd889;
	ld.const.f64 	%fd893, [const_evenDofToQuad+64];
	fma.rn.f64 	%fd894, %fd893, %fd810, %fd891;
	fma.rn.f64 	%fd895, %fd33, %fd813, %fd892;
	fma.rn.f64 	%fd896, %fd34, %fd814, %fd894;
	fma.rn.f64 	%fd897, %fd42, %fd817, %fd895;
	fma.rn.f64 	%fd898, %fd43, %fd818, %fd896;
	ld.const.f64 	%fd899, [const_oddDofToQuad+184];
	fma.rn.f64 	%fd900, %fd899, %fd821, %fd897;
	ld.const.f64 	%fd901, [const_evenDofToQuad+184];
	fma.rn.f64 	%fd902, %fd901, %fd822, %fd898;
	fma.rn.f64 	%fd903, %fd52, %fd825, %fd900;
	ld.const.f64 	%fd904, [const_evenDofToQuad+224];
	fma.rn.f64 	%fd905, %fd904, %fd826, %fd902;
	ld.const.f64 	%fd906, [const_oddDofToQuad+264];
	fma.rn.f64 	%fd132, %fd906, %fd830, %fd903;
	ld.const.f64 	%fd907, [const_evenDofToQuad+264];
	fma.rn.f64 	%fd133, %fd907, %fd829, %fd905;
	fma.rn.f64 	%fd908, %fd22, %fd805, 0d0000000000000000;
	fma.rn.f64 	%fd909, %fd23, %fd806, 0d0000000000000000;
	ld.const.f64 	%fd910, [const_oddDofToQuad+72];
	fma.rn.f64 	%fd911, %fd910, %fd809, %fd908;
	ld.const.f64 	%fd912, [const_evenDofToQuad+72];
	fma.rn.f64 	%fd913, %fd912, %fd810, %fd909;
	fma.rn.f64 	%fd914, %fd35, %fd813, %fd911;
	fma.rn.f64 	%fd915, %fd36, %fd814, %fd913;
	fma.rn.f64 	%fd916, %fd44, %fd817, %fd914;
	fma.rn.f64 	%fd917, %fd45, %fd818, %fd915;
	ld.const.f64 	%fd918, [const_oddDofToQuad+192];
	fma.rn.f64 	%fd919, %fd918, %fd821, %fd916;
	fma.rn.f64 	%fd920, %fd50, %fd822, %fd917;
	ld.const.f64 	%fd921, [const_oddDofToQuad+232];
	fma.rn.f64 	%fd922, %fd921, %fd825, %fd919;
	ld.const.f64 	%fd923, [const_evenDofToQuad+232];
	fma.rn.f64 	%fd924, %fd923, %fd826, %fd920;
	ld.const.f64 	%fd925, [const_oddDofToQuad+272];
	fma.rn.f64 	%fd926, %fd925, %fd830, %fd922;
	ld.const.f64 	%fd927, [const_evenDofToQuad+272];
	fma.rn.f64 	%fd928, %fd927, %fd829, %fd924;
	add.f64 	%fd134, %fd926, %fd928;
	@%p15 bra 	$L__BB81_27;
	ld.param.u64 	%rd38, [_Z32massMatrixMultiplyConstantKernelILi9ELi13ELi1EEviPKdS1_S1_S1_Pd_param_5];
	mov.u32 	%r61, %tid.x;
	mad.lo.s32 	%r62, %r7, 729, %r61;
	cvta.to.global.u64 	%rd28, %rd38;
	mul.wide.s32 	%rd29, %r62, 8;
	add.s64 	%rd30, %rd28, %rd29;
	add.f64 	%fd929, %fd126, %fd127;
	st.global.f64 	[%rd30], %fd929;
	add.f64 	%fd930, %fd128, %fd129;
	st.global.f64 	[%rd30+648], %fd930;
	add.f64 	%fd931, %fd130, %fd131;
	st.global.f64 	[%rd30+1296], %fd931;
	add.f64 	%fd932, %fd132, %fd133;
	st.global.f64 	[%rd30+1944], %fd932;
	st.global.f64 	[%rd30+2592], %fd134;
	sub.f64 	%fd933, %fd132, %fd133;
	st.global.f64 	[%rd30+3240], %fd933;
	sub.f64 	%fd934, %fd130, %fd131;
	st.global.f64 	[%rd30+3888], %fd934;
	sub.f64 	%fd935, %fd128, %fd129;
	st.global.f64 	[%rd30+4536], %fd935;
	sub.f64 	%fd936, %fd126, %fd127;
	st.global.f64 	[%rd30+5184], %fd936;
$L__BB81_27:
	ret;

}
	// .globl	_Z32massMatrixMultiplyRegisterKernelILi10ELi10ELi1EEviPKdS1_S1_S1_Pd
.visible .entry _Z32massMatrixMultiplyRegisterKernelILi10ELi10ELi1EEviPKdS1_S1_S1_Pd(
	.param .u32 _Z32massMatrixMultiplyRegisterKernelILi10ELi10ELi1EEviPKdS1_S1_S1_Pd_param_0,
	.param .u64 .ptr .align 1 _Z32massMatrixMultiplyRegisterKernelILi10ELi10ELi1EEviPKdS1_S1_S1_Pd_param_1,
	.param .u64 .ptr .align 1 _Z32massMatrixMultiplyRegisterKernelILi10ELi10ELi1EEviPKdS1_S1_S1_Pd_param_2,
	.param .u64 .ptr .align 1 _Z32massMatrixMultiplyRegisterKernelILi10ELi10ELi1EEviPKdS1_S1_S1_Pd_param_3,
	.param .u64 .ptr .align 1 _Z32massMatrixMultiplyRegisterKernelILi10ELi10ELi1EEviPKdS1_S1_S1_Pd_param_4,
	.param .u64 .ptr .align 1 _Z32massMatrixMultiplyRegisterKernelILi10ELi10ELi1EEviPKdS1_S1_S1_Pd_param_5
)
{
	.reg .pred 	%p<12>;
	.reg .b16 	%rs<23>;
	.reg .b32 	%r<95>;
	.reg .b64 	%rd<38>;
	.reg .b64 	%fd<589>;
	// demoted variable
	.shared .align 8 .b8 _ZZ32massMatrixMultiplyRegisterKernelILi10ELi10ELi1EEviPKdS1_S1_S1_PdE6s_tmp1[8000];
	// demoted variable
	.shared .align 8 .b8 _ZZ32massMatrixMultiplyRegisterKernelILi10ELi10ELi1EEviPKdS1_S1_S1_PdE14s_oddDofToQuad[200];
	// demoted variable
	.shared .align 8 .b8 _ZZ32massMatrixMultiplyRegisterKernelILi10ELi10ELi1EEviPKdS1_S1_S1_PdE15s_evenDofToQuad[200];
	ld.param.u32 	%r7, [_Z32massMatrixMultiplyRegisterKernelILi10ELi10ELi1EEviPKdS1_S1_S1_Pd_param_0];
	ld.param.u64 	%rd2, [_Z32massMatrixMultiplyRegisterKernelILi10ELi10ELi1EEviPKdS1_S1_S1_Pd_param_2];
	ld.param.u64 	%rd3, [_Z32massMatrixMultiplyRegisterKernelILi10ELi10ELi1EEviPKdS1_S1_S1_Pd_param_3];
	ld.param.u64 	%rd4, [_Z32massMatrixMultiplyRegisterKernelILi10ELi10ELi1EEviPKdS1_S1_S1_Pd_param_4];
	mov.u32 	%r1, %tid.x;
	mov.u32 	%r8, %tid.y;
	mov.u32 	%r9, %ctaid.x;
	add.s32 	%r2, %r9, %r8;
	setp.ge.s32 	%p1, %r2, %r7;
	@%p1 bra 	$L__BB82_2;
	cvta.to.global.u64 	%rd6, %rd4;
	mad.lo.s32 	%r10, %r2, 1000, %r1;
	mul.wide.s32 	%rd7, %r10, 8;
	add.s64 	%rd8, %rd6, %rd7;
	ld.global.nc.f64 	%fd578, [%rd8];
	ld.global.nc.f64 	%fd577, [%rd8+800];
	ld.global.nc.f64 	%fd576, [%rd8+1600];
	ld.global.nc.f64 	%fd575, [%rd8+2400];
	ld.global.nc.f64 	%fd574, [%rd8+3200];
	ld.global.nc.f64 	%fd573, [%rd8+4000];
	ld.global.nc.f64 	%fd572, [%rd8+4800];
	ld.global.nc.f64 	%fd571, [%rd8+5600];
	ld.global.nc.f64 	%fd570, [%rd8+6400];
	ld.global.nc.f64 	%fd569, [%rd8+7200];
$L__BB82_2:
	setp.gt.u32 	%p2, %r1, 24;
	@%p2 bra 	$L__BB82_4;
	cvta.to.global.u64 	%rd9, %rd2;
	mul.wide.u32 	%rd10, %r1, 8;
	add.s64 	%rd11, %rd9, %rd10;
	ld.global.nc.f64 	%fd130, [%rd11];
	shl.b32 	%r11, %r1, 3;
	mov.u32 	%r12, _ZZ32massMatrixMultiplyRegisterKernelILi10ELi10ELi1EEviPKdS1_S1_S1_PdE14s_oddDofToQuad;
	add.s32 	%r13, %r12, %r11;
	st.shared.f64 	[%r13], %fd130;
	cvta.to.global.u64 	%rd12, %rd3;
	add.s64 	%rd13, %rd12, %rd10;
	ld.global.nc.f64 	%fd131, [%rd13];
	mov.u32 	%r14, _ZZ32massMatrixMultiplyRegisterKernelILi10ELi10ELi1EEviPKdS1_S1_S1_PdE15s_evenDofToQuad;
	add.s32 	%r15, %r14, %r11;
	st.shared.f64 	[%r15], %fd131;
$L__BB82_4:
	mov.u32 	%r16, %tid.x;
	cvt.u16.u32 	%rs1, %r16;
	bar.sync 	0;
	ld.shared.f64 	%fd21, [_ZZ32massMatrixMultiplyRegisterKernelILi10ELi10ELi1EEviPKdS1_S1_S1_PdE14s_oddDofToQuad];
	ld.shared.f64 	%fd22, [_ZZ32massMatrixMultiplyRegisterKernelILi10ELi10ELi1EEviPKdS1_S1_S1_PdE15s_evenDofToQuad];
	ld.shared.f64 	%fd23, [_ZZ32massMatrixMultiplyRegisterKernelILi10ELi10ELi1EEviPKdS1_S1_S1_PdE14s_oddDofToQuad+8];
	ld.shared.f64 	%fd24, [_ZZ32massMatrixMultiplyRegisterKernelILi10ELi10ELi1EEviPKdS1_S1_S1_PdE15s_evenDofToQuad+8];
	ld.shared.f64 	%fd25, [_ZZ32massMatrixMultiplyRegisterKernelILi10ELi10ELi1EEviPKdS1_S1_S1_PdE14s_oddDofToQuad+16];
	ld.shared.f64 	%fd26, [_ZZ32massMatrixMultiplyRegisterKernelILi10ELi10ELi1EEviPKdS1_S1_S1_PdE15s_evenDofToQuad+16];
	ld.shared.f64 	%fd27, [_ZZ32massMatrixMultiplyRegisterKernelILi10ELi10ELi1EEviPKdS1_S1_S1_PdE14s_oddDofToQuad+24];
	ld.shared.f64 	%fd28, [_ZZ32massMatrixMultiplyRegisterKernelILi10ELi10ELi1EEviPKdS1_S1_S1_PdE15s_evenDofToQuad+24];
	ld.shared.f64 	%fd29, [_ZZ32massMatrixMultiplyRegisterKernelILi10ELi10ELi1EEviPKdS1_S1_S1_PdE14s_oddDofToQuad+32];
	ld.shared.f64 	%fd30, [_ZZ32massMatrixMultiplyRegisterKernelILi10ELi10ELi1EEviPKdS1_S1_S1_PdE15s_evenDofToQuad+32];
	ld.shared.f64 	%fd31, [_ZZ32massMatrixMultiplyRegisterKernelILi10ELi10ELi1EEviPKdS1_S1_S1_PdE14s_oddDofToQuad+40];
	ld.shared.f64 	%fd32, [_ZZ32massMatrixMultiplyRegisterKernelILi10ELi10ELi1EEviPKdS1_S1_S1_PdE15s_evenDofToQuad+40];
	ld.shared.f64 	%fd33, [_ZZ32massMatrixMultiplyRegisterKernelILi10ELi10ELi1EEviPKdS1_S1_S1_PdE14s_oddDofToQuad+48];
	ld.shared.f64 	%fd34, [_ZZ32massMatrixMultiplyRegisterKernelILi10ELi10ELi1EEviPKdS1_S1_S1_PdE15s_evenDofToQuad+48];
	ld.shared.f64 	%fd35, [_ZZ32massMatrixMultiplyRegisterKernelILi10ELi10ELi1EEviPKdS1_S1_S1_PdE14s_oddDofToQuad+56];
	ld.shared.f64 	%fd36, [_ZZ32massMatrixMultiplyRegisterKernelILi10ELi10ELi1EEviPKdS1_S1_S1_PdE15s_evenDofToQuad+56];
	ld.shared.f64 	%fd37, [_ZZ32massMatrixMultiplyRegisterKernelILi10ELi10ELi1EEviPKdS1_S1_S1_PdE14s_oddDofToQuad+64];
	ld.shared.f64 	%fd38, [_ZZ32massMatrixMultiplyRegisterKernelILi10ELi10ELi1EEviPKdS1_S1_S1_PdE15s_evenDofToQuad+64];
	ld.shared.f64 	%fd39, [_ZZ32massMatrixMultiplyRegisterKernelILi10ELi10ELi1EEviPKdS1_S1_S1_PdE14s_oddDofToQuad+72];
	ld.shared.f64 	%fd40, [_ZZ32massMatrixMultiplyRegisterKernelILi10ELi10ELi1EEviPKdS1_S1_S1_PdE15s_evenDofToQuad+72];
	ld.shared.f64 	%fd41, [_ZZ32massMatrixMultiplyRegisterKernelILi10ELi10ELi1EEviPKdS1_S1_S1_PdE14s_oddDofToQuad+80];
	ld.shared.f64 	%fd42, [_ZZ32massMatrixMultiplyRegisterKernelILi10ELi10ELi1EEviPKdS1_S1_S1_PdE15s_evenDofToQuad+80];
	ld.shared.f64 	%fd43, [_ZZ32massMatrixMultiplyRegisterKernelILi10ELi10ELi1EEviPKdS1_S1_S1_PdE14s_oddDofToQuad+88];
	ld.shared.f64 	%fd44, [_ZZ32massMatrixMultiplyRegisterKernelILi10ELi10ELi1EEviPKdS1_S1_S1_PdE15s_evenDofToQuad+88];
	ld.shared.f64 	%fd45, [_ZZ32massMatrixMultiplyRegisterKernelILi10ELi10ELi1EEviPKdS1_S1_S1_PdE14s_oddDofToQuad+96];
	ld.shared.f64 	%fd46, [_ZZ32massMatrixMultiplyRegisterKernelILi10ELi10ELi1EEviPKdS1_S1_S1_PdE15s_evenDofToQuad+96];
	ld.shared.f64 	%fd47, [_ZZ32massMatrixMultiplyRegisterKernelILi10ELi10ELi1EEviPKdS1_S1_S1_PdE14s_oddDofToQuad+104];
	ld.shared.f64 	%fd48, [_ZZ32massMatrixMultiplyRegisterKernelILi10ELi10ELi1EEviPKdS1_S1_S1_PdE15s_evenDofToQuad+104];
	ld.shared.f64 	%fd49, [_ZZ32massMatrixMultiplyRegisterKernelILi10ELi10ELi1EEviPKdS1_S1_S1_PdE14s_oddDofToQuad+112];
	ld.shared.f64 	%fd50, [_ZZ32massMatrixMultiplyRegisterKernelILi10ELi10ELi1EEviPKdS1_S1_S1_PdE15s_evenDofToQuad+112];
	ld.shared.f64 	%fd51, [_ZZ32massMatrixMultiplyRegisterKernelILi10ELi10ELi1EEviPKdS1_S1_S1_PdE14s_oddDofToQuad+120];
	ld.shared.f64 	%fd52, [_ZZ32massMatrixMultiplyRegisterKernelILi10ELi10ELi1EEviPKdS1_S1_S1_PdE15s_evenDofToQuad+120];
	ld.shared.f64 	%fd53, [_ZZ32massMatrixMultiplyRegisterKernelILi10ELi10ELi1EEviPKdS1_S1_S1_PdE14s_oddDofToQuad+128];
	ld.shared.f64 	%fd54, [_ZZ32massMatrixMultiplyRegisterKernelILi10ELi10ELi1EEviPKdS1_S1_S1_PdE15s_evenDofToQuad+128];
	ld.shared.f64 	%fd55, [_ZZ32massMatrixMultiplyRegisterKernelILi10ELi10ELi1EEviPKdS1_S1_S1_PdE14s_oddDofToQuad+136];
	ld.shared.f64 	%fd56, [_ZZ32massMatrixMultiplyRegisterKernelILi10ELi10ELi1EEviPKdS1_S1_S1_PdE15s_evenDofToQuad+136];
	ld.shared.f64 	%fd57, [_ZZ32massMatrixMultiplyRegisterKernelILi10ELi10ELi1EEviPKdS1_S1_S1_PdE14s_oddDofToQuad+144];
	ld.shared.f64 	%fd58, [_ZZ32massMatrixMultiplyRegisterKernelILi10ELi10ELi1EEviPKdS1_S1_S1_PdE15s_evenDofToQuad+144];
	ld.shared.f64 	%fd59, [_ZZ32massMatrixMultiplyRegisterKernelILi10ELi10ELi1EEviPKdS1_S1_S1_PdE14s_oddDofToQuad+152];
	ld.shared.f64 	%fd60, [_ZZ32massMatrixMultiplyRegisterKernelILi10ELi10ELi1EEviPKdS1_S1_S1_PdE15s_evenDofToQuad+152];
	ld.shared.f64 	%fd61, [_ZZ32massMatrixMultiplyRegisterKernelILi10ELi10ELi1EEviPKdS1_S1_S1_PdE14s_oddDofToQuad+160];
	ld.shared.f64 	%fd62, [_ZZ32massMatrixMultiplyRegisterKernelILi10ELi10ELi1EEviPKdS1_S1_S1_PdE15s_evenDofToQuad+160];
	ld.shared.f64 	%fd63, [_ZZ32massMatrixMultiplyRegisterKernelILi10ELi10ELi1EEviPKdS1_S1_S1_PdE14s_oddDofToQuad+168];
	ld.shared.f64 	%fd64, [_ZZ32massMatrixMultiplyRegisterKernelILi10ELi10ELi1EEviPKdS1_S1_S1_PdE15s_evenDofToQuad+168];
	ld.shared.f64 	%fd65, [_ZZ32massMatrixMultiplyRegisterKernelILi10ELi10ELi1EEviPKdS1_S1_S1_PdE14s_oddDofToQuad+176];
	ld.shared.f64 	%fd66, [_ZZ32massMatrixMultiplyRegisterKernelILi10ELi10ELi1EEviPKdS1_S1_S1_PdE15s_evenDofToQuad+176];
	ld.shared.f64 	%fd67, [_ZZ32massMatrixMultiplyRegisterKernelILi10ELi10ELi1EEviPKdS1_S1_S1_PdE14s_oddDofToQuad+184];
	ld.shared.f64 	%fd68, [_ZZ32massMatrixMultiplyRegisterKernelILi10ELi10ELi1EEviPKdS1_S1_S1_PdE15s_evenDofToQuad+184];
	ld.shared.f64 	%fd69, [_ZZ32massMatrixMultiplyRegisterKernelILi10ELi10ELi1EEviPKdS1_S1_S1_PdE14s_oddDofToQuad+192];
	ld.shared.f64 	%fd70, [_ZZ32massMatrixMultiplyRegisterKernelILi10ELi10ELi1EEviPKdS1_S1_S1_PdE15s_evenDofToQuad+192];
	mul.hi.u16 	%rs2, %rs1, 6554;
	mul.lo.s16 	%rs3, %rs2, 10;
	sub.s16 	%rs4, %rs1, %rs3;
	add.f64 	%fd132, %fd578, %fd569;
	sub.f64 	%fd133, %fd578, %fd569;
	add.f64 	%fd134, %fd577, %fd570;
	sub.f64 	%fd135, %fd577, %fd570;
	add.f64 	%fd136, %fd576, %fd571;
	sub.f64 	%fd137, %fd576, %fd571;
	add.f64 	%fd138, %fd575, %fd572;
	sub.f64 	%fd139, %fd575, %fd572;
	add.f64 	%fd140, %fd574, %fd573;
	sub.f64 	%fd141, %fd574, %fd573;
	mov.u32 	%r17, %tid.y;
	mov.u32 	%r18, _ZZ32massMatrixMultiplyRegisterKernelILi10ELi10ELi1EEviPKdS1_S1_S1_PdE6s_tmp1;
	mad.lo.s32 	%r19, %r17, 8000, %r18;
	mul.wide.u16 	%r20, %rs2, 80;
	add.s32 	%r21, %r19, %r20;
	mul.wide.u16 	%r22, %rs4, 8;
	add.s32 	%r3, %r21, %r22;
	fma.rn.f64 	%fd142, %fd21, %fd132, 0d0000000000000000;
	fma.rn.f64 	%fd143, %fd22, %fd133, 0d0000000000000000;
	fma.rn.f64 	%fd144, %fd23, %fd134, %fd142;
	fma.rn.f64 	%fd145, %fd24, %fd135, %fd143;
	fma.rn.f64 	%fd146, %fd25, %fd136, %fd144;
	fma.rn.f64 	%fd147, %fd26, %fd137, %fd145;
	fma.rn.f64 	%fd148, %fd27, %fd138, %fd146;
	fma.rn.f64 	%fd149, %fd28, %fd139, %fd147;
	fma.rn.f64 	%fd150, %fd29, %fd140, %fd148;
	fma.rn.f64 	%fd151, %fd30, %fd141, %fd149;
	sub.f64 	%fd152, %fd150, %fd151;
	st.shared.f64 	[%r3+7200], %fd152;
	add.f64 	%fd153, %fd151, %fd150;
	st.shared.f64 	[%r3], %fd153;
	fma.rn.f64 	%fd154, %fd31, %fd132, 0d0000000000000000;
	fma.rn.f64 	%fd155, %fd32, %fd133, 0d0000000000000000;
	fma.rn.f64 	%fd156, %fd33, %fd134, %fd154;
	fma.rn.f64 	%fd157, %fd34, %fd135, %fd155;
	fma.rn.f64 	%fd158, %fd35, %fd136, %fd156;
	fma.rn.f64 	%fd159, %fd36, %fd137, %fd157;
	fma.rn.f64 	%fd160, %fd37, %fd138, %fd158;
	fma.rn.f64 	%fd161, %fd38, %fd139, %fd159;
	fma.rn.f64 	%fd162, %fd39, %fd140, %fd160;
	fma.rn.f64 	%fd163, %fd40, %fd141, %fd161;
	sub.f64 	%fd164, %fd162, %fd163;
	st.shared.f64 	[%r3+6400], %fd164;
	add.f64 	%fd165, %fd163, %fd162;
	st.shared.f64 	[%r3+800], %fd165;
	fma.rn.f64 	%fd166, %fd41, %fd132, 0d0000000000000000;
	fma.rn.f64 	%fd167, %fd42, %fd133, 0d0000000000000000;
	fma.rn.f64 	%fd168, %fd43, %fd134, %fd166;
	fma.rn.f64 	%fd169, %fd44, %fd135, %fd167;
	fma.rn.f64 	%fd170, %fd45, %fd136, %fd168;
	fma.rn.f64 	%fd171, %fd46, %fd137, %fd169;
	fma.rn.f64 	%fd172, %fd47, %fd138, %fd170;
	fma.rn.f64 	%fd173, %fd48, %fd139, %fd171;
	fma.rn.f64 	%fd174, %fd49, %fd140, %fd172;
	fma.rn.f64 	%fd175, %fd50, %fd141, %fd173;
	sub.f64 	%fd176, %fd174, %fd175;
	st.shared.f64 	[%r3+5600], %fd176;
	add.f64 	%fd177, %fd175, %fd174;
	st.shared.f64 	[%r3+1600], %fd177;
	fma.rn.f64 	%fd178, %fd51, %fd132, 0d0000000000000000;
	fma.rn.f64 	%fd179, %fd52, %fd133, 0d0000000000000000;
	fma.rn.f64 	%fd180, %fd53, %fd134, %fd178;
	fma.rn.f64 	%fd181, %fd54, %fd135, %fd179;
	fma.rn.f64 	%fd182, %fd55, %fd136, %fd180;
	fma.rn.f64 	%fd183, %fd56, %fd137, %fd181;
	fma.rn.f64 	%fd184, %fd57, %fd138, %fd182;
	fma.rn.f64 	%fd185, %fd58, %fd139, %fd183;
	fma.rn.f64 	%fd186, %fd59, %fd140, %fd184;
	fma.rn.f64 	%fd187, %fd60, %fd141, %fd185;
	sub.f64 	%fd188, %fd186, %fd187;
	st.shared.f64 	[%r3+4800], %fd188;
	add.f64 	%fd189, %fd187, %fd186;
	st.shared.f64 	[%r3+2400], %fd189;
	fma.rn.f64 	%fd190, %fd61, %fd132, 0d0000000000000000;
	fma.rn.f64 	%fd191, %fd62, %fd133, 0d0000000000000000;
	fma.rn.f64 	%fd192, %fd63, %fd134, %fd190;
	fma.rn.f64 	%fd193, %fd64, %fd135, %fd191;
	fma.rn.f64 	%fd194, %fd65, %fd136, %fd192;
	fma.rn.f64 	%fd195, %fd66, %fd137, %fd193;
	fma.rn.f64 	%fd196, %fd67, %fd138, %fd194;
	fma.rn.f64 	%fd197, %fd68, %fd139, %fd195;
	fma.rn.f64 	%fd198, %fd69, %fd140, %fd196;
	fma.rn.f64 	%fd199, %fd70, %fd141, %fd197;
	sub.f64 	%fd200, %fd198, %fd199;
	st.shared.f64 	[%r3+4000], %fd200;
	add.f64 	%fd201, %fd199, %fd198;
	st.shared.f64 	[%r3+3200], %fd201;
	bar.sync 	0;
	setp.gt.u32 	%p3, %r16, 99;
	@%p3 bra 	$L__BB82_6;
	mov.u32 	%r23, %tid.x;
	cvt.u16.u32 	%rs5, %r23;
	mul.lo.s16 	%rs6, %rs5, 205;
	shr.u16 	%rs7, %rs6, 11;
	mul.lo.s16 	%rs8, %rs7, 10;
	sub.s16 	%rs9, %rs5, %rs8;
	mov.u32 	%r24, %tid.y;
	mov.u32 	%r25, _ZZ32massMatrixMultiplyRegisterKernelILi10ELi10ELi1EEviPKdS1_S1_S1_PdE6s_tmp1;
	mad.lo.s32 	%r26, %r24, 8000, %r25;
	mul.wide.u16 	%r27, %rs7, 800;
	add.s32 	%r28, %r26, %r27;
	and.b16  	%rs10, %rs9, 255;
	mul.wide.u16 	%r29, %rs10, 8;
	add.s32 	%r30, %r28, %r29;
	ld.shared.f64 	%fd202, [%r30];
	ld.shared.f64 	%fd203, [%r30+720];
	add.f64 	%fd204, %fd202, %fd203;
	sub.f64 	%fd205, %fd202, %fd203;
	ld.shared.f64 	%fd206, [%r30+80];
	ld.shared.f64 	%fd207, [%r30+640];
	add.f64 	%fd208, %fd206, %fd207;
	sub.f64 	%fd209, %fd206, %fd207;
	ld.shared.f64 	%fd210, [%r30+160];
	ld.shared.f64 	%fd211, [%r30+560];
	add.f64 	%fd212, %fd210, %fd211;
	sub.f64 	%fd213, %fd210, %fd211;
	ld.shared.f64 	%fd214, [%r30+240];
	ld.shared.f64 	%fd215, [%r30+480];
	add.f64 	%fd216, %fd214, %fd215;
	sub.f64 	%fd217, %fd214, %fd215;
	ld.shared.f64 	%fd218, [%r30+320];
	ld.shared.f64 	%fd219, [%r30+400];
	add.f64 	%fd220, %fd218, %fd219;
	sub.f64 	%fd221, %fd218, %fd219;
	fma.rn.f64 	%fd222, %fd21, %fd204, 0d0000000000000000;
	fma.rn.f64 	%fd223, %fd22, %fd205, 0d0000000000000000;
	fma.rn.f64 	%fd224, %fd23, %fd208, %fd222;
	fma.rn.f64 	%fd225, %fd24, %fd209, %fd223;
	fma.rn.f64 	%fd226, %fd25, %fd212, %fd224;
	fma.rn.f64 	%fd227, %fd26, %fd213, %fd225;
	fma.rn.f64 	%fd228, %fd27, %fd216, %fd226;
	fma.rn.f64 	%fd229, %fd28, %fd217, %fd227;
	fma.rn.f64 	%fd230, %fd29, %fd220, %fd228;
	fma.rn.f64 	%fd231, %fd30, %fd221, %fd229;
	sub.f64 	%fd232, %fd230, %fd231;
	st.shared.f64 	[%r30+720], %fd232;
	add.f64 	%fd233, %fd231, %fd230;
	st.shared.f64 	[%r30], %fd233;
	fma.rn.f64 	%fd234, %fd31, %fd204, 0d0000000000000000;
	fma.rn.f64 	%fd235, %fd32, %fd205, 0d0000000000000000;
	fma.rn.f64 	%fd236, %fd33, %fd208, %fd234;
	fma.rn.f64 	%fd237, %fd34, %fd209, %fd235;
	fma.rn.f64 	%fd238, %fd35, %fd212, %fd236;
	fma.rn.f64 	%fd239, %fd36, %fd213, %fd237;
	fma.rn.f64 	%fd240, %fd37, %fd216, %fd238;
	fma.rn.f64 	%fd241, %fd38, %fd217, %fd239;
	fma.rn.f64 	%fd242, %fd39, %fd220, %fd240;
	fma.rn.f64 	%fd243, %fd40, %fd221, %fd241;
	sub.f64 	%fd244, %fd242, %fd243;
	st.shared.f64 	[%r30+640], %fd244;
	add.f64 	%fd245, %fd243, %fd242;
	st.shared.f64 	[%r30+80], %fd245;
	fma.rn.f64 	%fd246, %fd41, %fd204, 0d0000000000000000;
	fma.rn.f64 	%fd247, %fd42, %fd205, 0d0000000000000000;
	fma.rn.f64 	%fd248, %fd43, %fd208, %fd246;
	fma.rn.f64 	%fd249, %fd44, %fd209, %fd247;
	fma.rn.f64 	%fd250, %fd45, %fd212, %fd248;
	fma.rn.f64 	%fd251, %fd46, %fd213, %fd249;
	fma.rn.f64 	%fd252, %fd47, %fd216, %fd250;
	fma.rn.f64 	%fd253, %fd48, %fd217, %fd251;
	fma.rn.f64 	%fd254, %fd49, %fd220, %fd252;
	fma.rn.f64 	%fd255, %fd50, %fd221, %fd253;
	sub.f64 	%fd256, %fd254, %fd255;
	st.shared.f64 	[%r30+560], %fd256;
	add.f64 	%fd257, %fd255, %fd254;
	st.shared.f64 	[%r30+160], %fd257;
	fma.rn.f64 	%fd258, %fd51, %fd204, 0d0000000000000000;
	fma.rn.f64 	%fd259, %fd52, %fd205, 0d0000000000000000;
	fma.rn.f64 	%fd260, %fd53, %fd208, %fd258;
	fma.rn.f64 	%fd261, %fd54, %fd209, %fd259;
	fma.rn.f64 	%fd262, %fd55, %fd212, %fd260;
	fma.rn.f64 	%fd263, %fd56, %fd213, %fd261;
	fma.rn.f64 	%fd264, %fd57, %fd216, %fd262;
	fma.rn.f64 	%fd265, %fd58, %fd217, %fd263;
	fma.rn.f64 	%fd266, %fd59, %fd220, %fd264;
	fma.rn.f64 	%fd267, %fd60, %fd221, %fd265;
	sub.f64 	%fd268, %fd266, %fd267;
	st.shared.f64 	[%r30+480], %fd268;
	add.f64 	%fd269, %fd267, %fd266;
	st.shared.f64 	[%r30+240], %fd269;
	fma.rn.f64 	%fd270, %fd61, %fd204, 0d0000000000000000;
	fma.rn.f64 	%fd271, %fd62, %fd205, 0d0000000000000000;
	fma.rn.f64 	%fd272, %fd63, %fd208, %fd270;
	fma.rn.f64 	%fd273, %fd64, %fd209, %fd271;
	fma.rn.f64 	%fd274, %fd65, %fd212, %fd272;
	fma.rn.f64 	%fd275, %fd66, %fd213, %fd273;
	fma.rn.f64 	%fd276, %fd67, %fd216, %fd274;
	fma.rn.f64 	%fd277, %fd68, %fd217, %fd275;
	fma.rn.f64 	%fd278, %fd69, %fd220, %fd276;
	fma.rn.f64 	%fd279, %fd70, %fd221, %fd277;
	sub.f64 	%fd280, %fd278, %fd279;
	st.shared.f64 	[%r30+400], %fd280;
	add.f64 	%fd281, %fd279, %fd278;
	st.shared.f64 	[%r30+320], %fd281;
$L__BB82_6:
	mov.u32 	%r31, %tid.x;
	setp.gt.u32 	%p4, %r31, 99;
	bar.sync 	0;
	@%p4 bra 	$L__BB82_18;
	ld.param.u32 	%r89, [_Z32massMatrixMultiplyRegisterKernelILi10ELi10ELi1EEviPKdS1_S1_S1_Pd_param_0];
	mov.u32 	%r32, %ctaid.x;
	mov.u32 	%r33, %tid.y;
	add.s32 	%r34, %r32, %r33;
	setp.ge.s32 	%p5, %r34, %r89;
	mov.u32 	%r35, %tid.x;
	cvt.u16.u32 	%rs11, %r35;
	mul.lo.s16 	%rs12, %rs11, 205;
	shr.u16 	%rs13, %rs12, 11;
	mul.lo.s16 	%rs14, %rs13, 10;
	sub.s16 	%rs15, %rs11, %rs14;
	mov.u32 	%r36, _ZZ32massMatrixMultiplyRegisterKernelILi10ELi10ELi1EEviPKdS1_S1_S1_PdE6s_tmp1;
	mad.lo.s32 	%r37, %r33, 8000, %r36;
	mul.wide.u16 	%r38, %rs13, 800;
	add.s32 	%r39, %r37, %r38;
	and.b16  	%rs16, %rs15, 255;
	mul.wide.u16 	%r40, %rs16, 80;
	add.s32 	%r4, %r39, %r40;
	ld.shared.f64 	%fd283, [%r4];
	ld.shared.f64 	%fd284, [%r4+72];
	add.f64 	%fd71, %fd283, %fd284;
	sub.f64 	%fd72, %fd283, %fd284;
	ld.shared.f64 	%fd285, [%r4+8];
	ld.shared.f64 	%fd286, [%r4+64];
	add.f64 	%fd73, %fd285, %fd286;
	sub.f64 	%fd74, %fd285, %fd286;
	ld.shared.f64 	%fd287, [%r4+16];
	ld.shared.f64 	%fd288, [%r4+56];
	add.f64 	%fd75, %fd287, %fd288;
	sub.f64 	%fd76, %fd287, %fd288;
	ld.shared.f64 	%fd289, [%r4+24];
	ld.shared.f64 	%fd290, [%r4+48];
	add.f64 	%fd77, %fd289, %fd290;
	sub.f64 	%fd78, %fd289, %fd290;
	ld.shared.f64 	%fd291, [%r4+32];
	ld.shared.f64 	%fd292, [%r4+40];
	add.f64 	%fd79, %fd291, %fd292;
	sub.f64 	%fd80, %fd291, %fd292;
	mov.b32 	%r41, {%rs16, %rs13};
	mov.b32 	%r42, 0;
	mov.b32 	%r43, 25610;
	dp2a.lo.u32.u32 	%r5, %r41, %r43, %r42;
	fma.rn.f64 	%fd293, %fd21, %fd71, 0d0000000000000000;
	fma.rn.f64 	%fd294, %fd22, %fd72, 0d0000000000000000;
	fma.rn.f64 	%fd295, %fd23, %fd73, %fd293;
	fma.rn.f64 	%fd296, %fd24, %fd74, %fd294;
	fma.rn.f64 	%fd297, %fd25, %fd75, %fd295;
	fma.rn.f64 	%fd298, %fd26, %fd76, %fd296;
	fma.rn.f64 	%fd299, %fd27, %fd77, %fd297;
	fma.rn.f64 	%fd300, %fd28, %fd78, %fd298;
	fma.rn.f64 	%fd81, %fd29, %fd79, %fd299;
	fma.rn.f64 	%fd82, %fd30, %fd80, %fd300;
	mov.f64 	%fd579, 0d0000000000000000;
	mov.f64 	%fd580, %fd579;
	@%p5 bra 	$L__BB82_9;
	ld.param.u64 	%rd32, [_Z32massMatrixMultiplyRegisterKernelILi10ELi10ELi1EEviPKdS1_S1_S1_Pd_param_1];
	cvta.to.global.u64 	%rd14, %rd32;
	mov.u32 	%r44, %ctaid.x;
	mov.u32 	%r45, %tid.y;
	add.s32 	%r46, %r44, %r45;
	mad.lo.s32 	%r47, %r46, 1000, %r5;
	mul.wide.s32 	%rd15, %r47, 8;
	add.s64 	%rd16, %rd14, %rd15;
	ld.global.nc.f64 	%fd579, [%rd16];
	ld.global.nc.f64 	%fd580, [%rd16+72];
$L__BB82_9:
	ld.param.u32 	%r90, [_Z32massMatrixMultiplyRegisterKernelILi10ELi10ELi1EEviPKdS1_S1_S1_Pd_param_0];
	mov.u32 	%r48, %ctaid.x;
	mov.u32 	%r49, %tid.y;
	add.s32 	%r50, %r48, %r49;
	setp.ge.s32 	%p6, %r50, %r90;
	add.f64 	%fd302, %fd81, %fd82;
	sub.f64 	%fd303, %fd81, %fd82;
	mul.f64 	%fd304, %fd302, %fd579;
	mul.f64 	%fd305, %fd303, %fd580;
	sub.f64 	%fd87, %fd304, %fd305;
	add.f64 	%fd88, %fd304, %fd305;
	fma.rn.f64 	%fd306, %fd31, %fd71, 0d0000000000000000;
	fma.rn.f64 	%fd307, %fd32, %fd72, 0d0000000000000000;
	fma.rn.f64 	%fd308, %fd33, %fd73, %fd306;
	fma.rn.f64 	%fd309, %fd34, %fd74, %fd307;
	fma.rn.f64 	%fd310, %fd35, %fd75, %fd308;
	fma.rn.f64 	%fd311, %fd36, %fd76, %fd309;
	fma.rn.f64 	%fd312, %fd37, %fd77, %fd310;
	fma.rn.f64 	%fd313, %fd38, %fd78, %fd311;
	fma.rn.f64 	%fd89, %fd39, %fd79, %fd312;
	fma.rn.f64 	%fd90, %fd40, %fd80, %fd313;
	mov.f64 	%fd581, 0d0000000000000000;
	mov.f64 	%fd582, %fd581;
	@%p6 bra 	$L__BB82_11;
	ld.param.u64 	%rd33, [_Z32massMatrixMultiplyRegisterKernelILi10ELi10ELi1EEviPKdS1_S1_S1_Pd_param_1];
	cvta.to.global.u64 	%rd17, %rd33;
	mov.u32 	%r51, %ctaid.x;
	mov.u32 	%r52, %tid.y;
	add.s32 	%r53, %r51, %r52;
	mad.lo.s32 	%r54, %r53, 1000, %r5;
	mul.wide.s32 	%rd18, %r54, 8;
	add.s64 	%rd19, %rd17, %rd18;
	ld.global.nc.f64 	%fd581, [%rd19+8];
	ld.global.nc.f64 	%fd582, [%rd19+64];
$L__BB82_11:
	ld.param.u32 	%r91, [_Z32massMatrixMultiplyRegisterKernelILi10ELi10ELi1EEviPKdS1_S1_S1_Pd_param_0];
	mov.u32 	%r55, %ctaid.x;
	mov.u32 	%r56, %tid.y;
	add.s32 	%r57, %r55, %r56;
	setp.ge.s32 	%p7, %r57, %r91;
	add.f64 	%fd315, %fd89, %fd90;
	sub.f64 	%fd316, %fd89, %fd90;
	mul.f64 	%fd317, %fd315, %fd581;
	mul.f64 	%fd318, %fd316, %fd582;
	sub.f64 	%fd95, %fd317, %fd318;
	add.f64 	%fd96, %fd317, %fd318;
	fma.rn.f64 	%fd319, %fd41, %fd71, 0d0000000000000000;
	fma.rn.f64 	%fd320, %fd42, %fd72, 0d0000000000000000;
	fma.rn.f64 	%fd321, %fd43, %fd73, %fd319;
	fma.rn.f64 	%fd322, %fd44, %fd74, %fd320;
	fma.rn.f64 	%fd323, %fd45, %fd75, %fd321;
	fma.rn.f64 	%fd324, %fd46, %fd76, %fd322;
	fma.rn.f64 	%fd325, %fd47, %fd77, %fd323;
	fma.rn.f64 	%fd326, %fd48, %fd78, %fd324;
	fma.rn.f64 	%fd97, %fd49, %fd79, %fd325;
	fma.rn.f64 	%fd98, %fd50, %fd80, %fd326;
	mov.f64 	%fd583, 0d0000000000000000;
	mov.f64 	%fd584, %fd583;
	@%p7 bra 	$L__BB82_13;
	ld.param.u64 	%rd34, [_Z32massMatrixMultiplyRegisterKernelILi10ELi10ELi1EEviPKdS1_S1_S1_Pd_param_1];
	cvta.to.global.u64 	%rd20, %rd34;
	mov.u32 	%r58, %ctaid.x;
	mov.u32 	%r59, %tid.y;
	add.s32 	%r60, %r58, %r59;
	mad.lo.s32 	%r61, %r60, 1000, %r5;
	mul.wide.s32 	%rd21, %r61, 8;
	add.s64 	%rd22, %rd20, %rd21;
	ld.global.nc.f64 	%fd583, [%rd22+16];
	ld.global.nc.f64 	%fd584, [%rd22+56];
$L__BB82_13:
	ld.param.u32 	%r92, [_Z32massMatrixMultiplyRegisterKernelILi10ELi10ELi1EEviPKdS1_S1_S1_Pd_param_0];
	mov.u32 	%r62, %ctaid.x;
	mov.u32 	%r63, %tid.y;
	add.s32 	%r64, %r62, %r63;
	setp.ge.s32 	%p8, %r64, %r92;
	add.f64 	%fd328, %fd97, %fd98;
	sub.f64 	%fd329, %fd97, %fd98;
	mul.f64 	%fd330, %fd328, %fd583;
	mul.f64 	%fd331, %fd329, %fd584;
	sub.f64 	%fd103, %fd330, %fd331;
	add.f64 	%fd104, %fd330, %fd331;
	fma.rn.f64 	%fd332, %fd51, %fd71, 0d0000000000000000;
	fma.rn.f64 	%fd333, %fd52, %fd72, 0d0000000000000000;
	fma.rn.f64 	%fd334, %fd53, %fd73, %fd332;
	fma.rn.f64 	%fd335, %fd54, %fd74, %fd333;
	fma.rn.f64 	%fd336, %fd55, %fd75, %fd334;
	fma.rn.f64 	%fd337, %fd56, %fd76, %fd335;
	fma.rn.f64 	%fd338, %fd57, %fd77, %fd336;
	fma.rn.f64 	%fd339, %fd58, %fd78, %fd337;
	fma.rn.f64 	%fd105, %fd59, %fd79, %fd338;
	fma.rn.f64 	%fd106, %fd60, %fd80, %fd339;
	mov.f64 	%fd585, 0d0000000000000000;
	mov.f64 	%fd586, %fd585;
	@%p8 bra 	$L__BB82_15;
	ld.param.u64 	%rd35, [_Z32massMatrixMultiplyRegisterKernelILi10ELi10ELi1EEviPKdS1_S1_S1_Pd_param_1];
	cvta.to.global.u64 	%rd23, %rd35;
	mov.u32 	%r65, %ctaid.x;
	mov.u32 	%r66, %tid.y;
	add.s32 	%r67, %r65, %r66;
	mad.lo.s32 	%r68, %r67, 1000, %r5;
	mul.wide.s32 	%rd24, %r68, 8;
	add.s64 	%rd25, %rd23, %rd24;
	ld.global.nc.f64 	%fd585, [%rd25+24];
	ld.global.nc.f64 	%fd586, [%rd25+48];
$L__BB82_15:
	ld.param.u32 	%r93, [_Z32massMatrixMultiplyRegisterKernelILi10ELi10ELi1EEviPKdS1_S1_S1_Pd_param_0];
	mov.u32 	%r69, %ctaid.x;
	mov.u32 	%r70, %tid.y;
	add.s32 	%r71, %r69, %r70;
	setp.ge.s32 	%p9, %r71, %r93;
	add.f64 	%fd341, %fd105, %fd106;
	sub.f64 	%fd342, %fd105, %fd106;
	mul.f64 	%fd343, %fd341, %fd585;
	mul.f64 	%fd344, %fd342, %fd586;
	sub.f64 	%fd111, %fd343, %fd344;
	add.f64 	%fd112, %fd343, %fd344;
	fma.rn.f64 	%fd345, %fd61, %fd71, 0d0000000000000000;
	fma.rn.f64 	%fd346, %fd62, %fd72, 0d0000000000000000;
	fma.rn.f64 	%fd347, %fd63, %fd73, %fd345;
	fma.rn.f64 	%fd348, %fd64, %fd74, %fd346;
	fma.rn.f64 	%fd349, %fd65, %fd75, %fd347;
	fma.rn.f64 	%fd350, %fd66, %fd76, %fd348;
	fma.rn.f64 	%fd351, %fd67, %fd77, %fd349;
	fma.rn.f64 	%fd352, %fd68, %fd78, %fd350;
	fma.rn.f64 	%fd113, %fd69, %fd79, %fd351;
	fma.rn.f64 	%fd114, %fd70, %fd80, %fd352;
	mov.f64 	%fd587, 0d0000000000000000;
	mov.f64 	%fd588, %fd587;
	@%p9 bra 	$L__BB82_17;
	ld.param.u64 	%rd36, [_Z32massMatrixMultiplyRegisterKernelILi10ELi10ELi1EEviPKdS1_S1_S1_Pd_param_1];
	cvta.to.global.u64 	%rd26, %rd36;
	mov.u32 	%r72, %ctaid.x;
	mov.u32 	%r73, %tid.y;
	add.s32 	%r74, %r72, %r73;
	mad.lo.s32 	%r75, %r74, 1000, %r5;
	mul.wide.s32 	%rd27, %r75, 8;
	add.s64 	%rd28, %rd26, %rd27;
	ld.global.nc.f64 	%fd587, [%rd28+32];
	ld.global.nc.f64 	%fd588, [%rd28+40];
$L__BB82_17:
	add.f64 	%fd353, %fd113, %fd114;
	sub.f64 	%fd354, %fd113, %fd114;
	mul.f64 	%fd355, %fd353, %fd587;
	mul.f64 	%fd356, %fd354, %fd588;
	sub.f64 	%fd357, %fd355, %fd356;
	add.f64 	%fd358, %fd355, %fd356;
	fma.rn.f64 	%fd359, %fd21, %fd88, 0d0000000000000000;
	fma.rn.f64 	%fd360, %fd22, %fd87, 0d0000000000000000;
	fma.rn.f64 	%fd361, %fd31, %fd96, %fd359;
	fma.rn.f64 	%fd362, %fd32, %fd95, %fd360;
	fma.rn.f64 	%fd363, %fd41, %fd104, %fd361;
	fma.rn.f64 	%fd364, %fd42, %fd103, %fd362;
	fma.rn.f64 	%fd365, %fd51, %fd112, %fd363;
	fma.rn.f64 	%fd366, %fd52, %fd111, %fd364;
	fma.rn.f64 	%fd367, %fd61, %fd358, %fd365;
	fma.rn.f64 	%fd368, %fd62, %fd357, %fd366;
	sub.f64 	%fd369, %fd367, %fd368;
	st.shared.f64 	[%r4+72], %fd369;
	add.f64 	%fd370, %fd367, %fd368;
	st.shared.f64 	[%r4], %fd370;
	fma.rn.f64 	%fd371, %fd23, %fd88, 0d0000000000000000;
	fma.rn.f64 	%fd372, %fd24, %fd87, 0d0000000000000000;
	fma.rn.f64 	%fd373, %fd33, %fd96, %fd371;
	fma.rn.f64 	%fd374, %fd34, %fd95, %fd372;
	fma.rn.f64 	%fd375, %fd43, %fd104, %fd373;
	fma.rn.f64 	%fd376, %fd44, %fd103, %fd374;
	fma.rn.f64 	%fd377, %fd53, %fd112, %fd375;
	fma.rn.f64 	%fd378, %fd54, %fd111, %fd376;
	fma.rn.f64 	%fd379, %fd63, %fd358, %fd377;
	fma.rn.f64 	%fd380, %fd64, %fd357, %fd378;
	sub.f64 	%fd381, %fd379, %fd380;
	st.shared.f64 	[%r4+64], %fd381;
	add.f64 	%fd382, %fd379, %fd380;
	st.shared.f64 	[%r4+8], %fd382;
	fma.rn.f64 	%fd383, %fd25, %fd88, 0d0000000000000000;
	fma.rn.f64 	%fd384, %fd26, %fd87, 0d0000000000000000;
	fma.rn.f64 	%fd385, %fd35, %fd96, %fd383;
	fma.rn.f64 	%fd386, %fd36, %fd95, %fd384;
	fma.rn.f64 	%fd387, %fd45, %fd104, %fd385;
	fma.rn.f64 	%fd388, %fd46, %fd103, %fd386;
	fma.rn.f64 	%fd389, %fd55, %fd112, %fd387;
	fma.rn.f64 	%fd390, %fd56, %fd111, %fd388;
	fma.rn.f64 	%fd391, %fd65, %fd358, %fd389;
	fma.rn.f64 	%fd392, %fd66, %fd357, %fd390;
	sub.f64 	%fd393, %fd391, %fd392;
	st.shared.f64 	[%r4+56], %fd393;
	add.f64 	%fd394, %fd391, %fd392;
	st.shared.f64 	[%r4+16], %fd394;
	fma.rn.f64 	%fd395, %fd27, %fd88, 0d0000000000000000;
	fma.rn.f64 	%fd396, %fd28, %fd87, 0d0000000000000000;
	fma.rn.f64 	%fd397, %fd37, %fd96, %fd395;
	fma.rn.f64 	%fd398, %fd38, %fd95, %fd396;
	fma.rn.f64 	%fd399, %fd47, %fd104, %fd397;
	fma.rn.f64 	%fd400, %fd48, %fd103, %fd398;
	fma.rn.f64 	%fd401, %fd57, %fd112, %fd399;
	fma.rn.f64 	%fd402, %fd58, %fd111, %fd400;
	fma.rn.f64 	%fd403, %fd67, %fd358, %fd401;
	fma.rn.f64 	%fd404, %fd68, %fd357, %fd402;
	sub.f64 	%fd405, %fd403, %fd404;
	st.shared.f64 	[%r4+48], %fd405;
	add.f64 	%fd406, %fd403, %fd404;
	st.shared.f64 	[%r4+24], %fd406;
	fma.rn.f64 	%fd407, %fd29, %fd88, 0d0000000000000000;
	fma.rn.f64 	%fd408, %fd30, %fd87, 0d0000000000000000;
	fma.rn.f64 	%fd409, %fd39, %fd96, %fd407;
	fma.rn.f64 	%fd410, %fd40, %fd95, %fd408;
	fma.rn.f64 	%fd411, %fd49, %fd104, %fd409;
	fma.rn.f64 	%fd412, %fd50, %fd103, %fd410;
	fma.rn.f64 	%fd413, %fd59, %fd112, %fd411;
	fma.rn.f64 	%fd414, %fd60, %fd111, %fd412;
	fma.rn.f64 	%fd415, %fd69, %fd358, %fd413;
	fma.rn.f64 	%fd416, %fd70, %fd357, %fd414;
	sub.f64 	%fd417, %fd415, %fd416;
	st.shared.f64 	[%r4+40], %fd417;
	add.f64 	%fd418, %fd415, %fd416;
	st.shared.f64 	[%r4+32], %fd418;
$L__BB82_18:
	mov.u32 	%r76, %tid.x;
	setp.gt.u32 	%p10, %r76, 99;
	bar.sync 	0;
	@%p10 bra 	$L__BB82_20;
	mov.u32 	%r77, %tid.x;
	cvt.u16.u32 	%rs17, %r77;
	mul.lo.s16 	%rs18, %rs17, 205;
	shr.u16 	%rs19, %rs18, 11;
	mul.lo.s16 	%rs20, %rs19, 10;
	sub.s16 	%rs21, %rs17, %rs20;
	mov.u32 	%r78, %tid.y;
	mov.u32 	%r79, _ZZ32massMatrixMultiplyRegisterKernelILi10ELi10ELi1EEviPKdS1_S1_S1_PdE6s_tmp1;
	mad.lo.s32 	%r80, %r78, 8000, %r79;
	mul.wide.u16 	%r81, %rs19, 800;
	add.s32 	%r82, %r80, %r81;
	and.b16  	%rs22, %rs21, 255;
	mul.wide.u16 	%r83, %rs22, 8;
	add.s32 	%r84, %r82, %r83;
	ld.shared.f64 	%fd419, [%r84];
	ld.shared.f64 	%fd420, [%r84+720];
	add.f64 	%fd421, %fd419, %fd420;
	sub.f64 	%fd422, %fd419, %fd420;
	ld.shared.f64 	%fd423, [%r84+80];
	ld.shared.f64 	%fd424, [%r84+640];
	add.f64 	%fd425, %fd423, %fd424;
	sub.f64 	%fd426, %fd423, %fd424;
	ld.shared.f64 	%fd427, [%r84+160];
	ld.shared.f64 	%fd428, [%r84+560];
	add.f64 	%fd429, %fd427, %fd428;
	sub.f64 	%fd430, %fd427, %fd428;
	ld.shared.f64 	%fd431, [%r84+240];
	ld.shared.f64 	%fd432, [%r84+480];
	add.f64 	%fd433, %fd431, %fd432;
	sub.f64 	%fd434, %fd431, %fd432;
	ld.shared.f64 	%fd435, [%r84+320];
	ld.shared.f64 	%fd436, [%r84+400];
	add.f64 	%fd437, %fd435, %fd436;
	sub.f64 	%fd438, %fd435, %fd436;
	fma.rn.f64 	%fd439, %fd21, %fd421, 0d0000000000000000;
	fma.rn.f64 	%fd440, %fd22, %fd422, 0d0000000000000000;
	fma.rn.f64 	%fd441, %fd31, %fd425, %fd439;
	fma.rn.f64 	%fd442, %fd32, %fd426, %fd440;
	fma.rn.f64 	%fd443, %fd41, %fd429, %fd441;
	fma.rn.f64 	%fd444, %fd42, %fd430, %fd442;
	fma.rn.f64 	%fd445, %fd51, %fd433, %fd443;
	fma.rn.f64 	%fd446, %fd52, %fd434, %fd444;
	fma.rn.f64 	%fd447, %fd61, %fd437, %fd445;
	fma.rn.f64 	%fd448, %fd62, %fd438, %fd446;
	sub.f64 	%fd449, %fd447, %fd448;
	st.shared.f64 	[%r84+720], %fd449;
	add.f64 	%fd450, %fd447, %fd448;
	st.shared.f64 	[%r84], %fd450;
	fma.rn.f64 	%fd451, %fd23, %fd421, 0d0000000000000000;
	fma.rn.f64 	%fd452, %fd24, %fd422, 0d0000000000000000;
	fma.rn.f64 	%fd453, %fd33, %fd425, %fd451;
	fma.rn.f64 	%fd454, %fd34, %fd426, %fd452;
	fma.rn.f64 	%fd455, %fd43, %fd429, %fd453;
	fma.rn.f64 	%fd456, %fd44, %fd430, %fd454;
	fma.rn.f64 	%fd457, %fd53, %fd433, %fd455;
	fma.rn.f64 	%fd458, %fd54, %fd434, %fd456;
	fma.rn.f64 	%fd459, %fd63, %fd437, %fd457;
	fma.rn.f64 	%fd460, %fd64, %fd438, %fd458;
	sub.f64 	%fd461, %fd459, %fd460;
	st.shared.f64 	[%r84+640], %fd461;
	add.f64 	%fd462, %fd459, %fd460;
	st.shared.f64 	[%r84+80], %fd462;
	fma.rn.f64 	%fd463, %fd25, %fd421, 0d0000000000000000;
	fma.rn.f64 	%fd464, %fd26, %fd422, 0d0000000000000000;
	fma.rn.f64 	%fd465, %fd35, %fd425, %fd463;
	fma.rn.f64 	%fd466, %fd36, %fd426, %fd464;
	fma.rn.f64 	%fd467, %fd45, %fd429, %fd465;
	fma.rn.f64 	%fd468, %fd46, %fd430, %fd466;
	fma.rn.f64 	%fd469, %fd55, %fd433, %fd467;
	fma.rn.f64 	%fd470, %fd56, %fd434, %fd468;
	fma.rn.f64 	%fd471, %fd65, %fd437, %fd469;
	fma.rn.f64 	%fd472, %fd66, %fd438, %fd470;
	sub.f64 	%fd473, %fd471, %fd472;
	st.shared.f64 	[%r84+560], %fd473;
	add.f64 	%fd474, %fd471, %fd472;
	st.shared.f64 	[%r84+160], %fd474;
	fma.rn.f64 	%fd475, %fd27, %fd421, 0d0000000000000000;
	fma.rn.f64 	%fd476, %fd28, %fd422, 0d0000000000000000;
	fma.rn.f64 	%fd477, %fd37, %fd425, %fd475;
	fma.rn.f64 	%fd478, %fd38, %fd426, %fd476;
	fma.rn.f64 	%fd479, %fd47, %fd429, %fd477;
	fma.rn.f64 	%fd480, %fd48, %fd430, %fd478;
	fma.rn.f64 	%fd481, %fd57, %fd433, %fd479;
	fma.rn.f64 	%fd482, %fd58, %fd434, %fd480;
	fma.rn.f64 	%fd483, %fd67, %fd437, %fd481;
	fma.rn.f64 	%fd484, %fd68, %fd438, %fd482;
	sub.f64 	%fd485, %fd483, %fd484;
	st.shared.f64 	[%r84+480], %fd485;
	add.f64 	%fd486, %fd483, %fd484;
	st.shared.f64 	[%r84+240], %fd486;
	fma.rn.f64 	%fd487, %fd29, %fd421, 0d0000000000000000;
	fma.rn.f64 	%fd488, %fd30, %fd422, 0d0000000000000000;
	fma.rn.f64 	%fd489, %fd39, %fd425, %fd487;
	fma.rn.f64 	%fd490, %fd40, %fd426, %fd488;
	fma.rn.f64 	%fd491, %fd49, %fd429, %fd489;
	fma.rn.f64 	%fd492, %fd50, %fd430, %fd490;
	fma.rn.f64 	%fd493, %fd59, %fd433, %fd491;
	fma.rn.f64 	%fd494, %fd60, %fd434, %fd492;
	fma.rn.f64 	%fd495, %fd69, %fd437, %fd493;
	fma.rn.f64 	%fd496, %fd70, %fd438, %fd494;
	sub.f64 	%fd497, %fd495, %fd496;
	st.shared.f64 	[%r84+400], %fd497;
	add.f64 	%fd498, %fd495, %fd496;
	st.shared.f64 	[%r84+320], %fd498;
$L__BB82_20:
	ld.param.u32 	%r94, [_Z32massMatrixMultiplyRegisterKernelILi10ELi10ELi1EEviPKdS1_S1_S1_Pd_param_0];
	mov.u32 	%r85, %ctaid.x;
	mov.u32 	%r86, %tid.y;
	add.s32 	%r6, %r85, %r86;
	setp.ge.s32 	%p11, %r6, %r94;
	bar.sync 	0;
	ld.shared.f64 	%fd499, [%r3];
	ld.shared.f64 	%fd500, [%r3+7200];
	add.f64 	%fd501, %fd499, %fd500;
	sub.f64 	%fd502, %fd499, %fd500;
	ld.shared.f64 	%fd503, [%r3+800];
	ld.shared.f64 	%fd504, [%r3+6400];
	add.f64 	%fd505, %fd503, %fd504;
	sub.f64 	%fd506, %fd503, %fd504;
	ld.shared.f64 	%fd507, [%r3+1600];
	ld.shared.f64 	%fd508, [%r3+5600];
	add.f64 	%fd509, %fd507, %fd508;
	sub.f64 	%fd510, %fd507, %fd508;
	ld.shared.f64 	%fd511, [%r3+2400];
	ld.shared.f64 	%fd512, [%r3+4800];
	add.f64 	%fd513, %fd511, %fd512;
	sub.f64 	%fd514, %fd511, %fd512;
	ld.shared.f64 	%fd515, [%r3+3200];
	ld.shared.f64 	%fd516, [%r3+4000];
	add.f64 	%fd517, %fd515, %fd516;
	sub.f64 	%fd518, %fd515, %fd516;
	fma.rn.f64 	%fd519, %fd21, %fd501, 0d0000000000000000;
	fma.rn.f64 	%fd520, %fd22, %fd502, 0d0000000000000000;
	fma.rn.f64 	%fd521, %fd31, %fd505, %fd519;
	fma.rn.f64 	%fd522, %fd32, %fd506, %fd520;
	fma.rn.f64 	%fd523, %fd41, %fd509, %fd521;
	fma.rn.f64 	%fd524, %fd42, %fd510, %fd522;
	fma.rn.f64 	%fd525, %fd51, %fd513, %fd523;
	fma.rn.f64 	%fd526, %fd52, %fd514, %fd524;
	fma.rn.f64 	%fd119, %fd61, %fd517, %fd525;
	fma.rn.f64 	%fd120, %fd62, %fd518, %fd526;
	fma.rn.f64 	%fd527, %fd23, %fd501, 0d0000000000000000;
	fma.rn.f64 	%fd528, %fd24, %fd502, 0d0000000000000000;
	fma.rn.f64 	%fd529, %fd33, %fd505, %fd527;
	fma.rn.f64 	%fd530, %fd34, %fd506, %fd528;
	fma.rn.f64 	%fd531, %fd43, %fd509, %fd529;
	fma.rn.f64 	%fd532, %fd44, %fd510, %fd530;
	fma.rn.f64 	%fd533, %fd53, %fd513, %fd531;
	fma.rn.f64 	%fd534, %fd54, %fd514, %fd532;
	fma.rn.f64 	%fd121, %fd63, %fd517, %fd533;
	fma.rn.f64 	%fd122, %fd64, %fd518, %fd534;
	fma.rn.f64 	%fd535, %fd25, %fd501, 0d0000000000000000;
	fma.rn.f64 	%fd536, %fd26, %fd502, 0d0000000000000000;
	fma.rn.f64 	%fd537, %fd35, %fd505, %fd535;
	fma.rn.f64 	%fd538, %fd36, %fd506, %fd536;
	fma.rn.f64 	%fd539, %fd45, %fd509, %fd537;
	fma.rn.f64 	%fd540, %fd46, %fd510, %fd538;
	fma.rn.f64 	%fd541, %fd55, %fd513, %fd539;
	fma.rn.f64 	%fd542, %fd56, %fd514, %fd540;
	fma.rn.f64 	%fd123, %fd65, %fd517, %fd541;
	fma.rn.f64 	%fd124, %fd66, %fd518, %fd542;
	fma.rn.f64 	%fd543, %fd27, %fd501, 0d0000000000000000;
	fma.rn.f64 	%fd544, %fd28, %fd502, 0d0000000000000000;
	fma.rn.f64 	%fd545, %fd37, %fd505, %fd543;
	fma.rn.f64 	%fd546, %fd38, %fd506, %fd544;
	fma.rn.f64 	%fd547, %fd47, %fd509, %fd545;
	fma.rn.f64 	%fd548, %fd48, %fd510, %fd546;
	fma.rn.f64 	%fd549, %fd57, %fd513, %fd547;
	fma.rn.f64 	%fd550, %fd58, %fd514, %fd548;
	fma.rn.f64 	%fd125, %fd67, %fd517, %fd549;
	fma.rn.f64 	%fd126, %fd68, %fd518, %fd550;
	fma.rn.f64 	%fd551, %fd29, %fd501, 0d0000000000000000;
	fma.rn.f64 	%fd552, %fd30, %fd502, 0d0000000000000000;
	fma.rn.f64 	%fd553, %fd39, %fd505, %fd551;
	fma.rn.f64 	%fd554, %fd40, %fd506, %fd552;
	fma.rn.f64 	%fd555, %fd49, %fd509, %fd553;
	fma.rn.f64 	%fd556, %fd50, %fd510, %fd554;
	fma.rn.f64 	%fd557, %fd59, %fd513, %fd555;
	fma.rn.f64 	%fd558, %fd60, %fd514, %fd556;
	fma.rn.f64 	%fd127, %fd69, %fd517, %fd557;
	fma.rn.f64 	%fd128, %fd70, %fd518, %fd558;
	@%p11 bra 	$L__BB82_22;
	ld.param.u64 	%rd37, [_Z32massMatrixMultiplyRegisterKernelILi10ELi10ELi1EEviPKdS1_S1_S1_Pd_param_5];
	mov.u32 	%r87, %tid.x;
	mad.lo.s32 	%r88, %r6, 1000, %r87;
	cvta.to.global.u64 	%rd29, %rd37;
	mul.wide.s32 	%rd30, %r88, 8;
	add.s64 	%rd31, %rd29, %rd30;
	add.f64 	%fd559, %fd119, %fd120;
	st.global.f64 	[%rd31], %fd559;
	add.f64 	%fd560, %fd121, %fd122;
	st.global.f64 	[%rd31+800], %fd560;
	add.f64 	%fd561, %fd123, %fd124;
	st.global.f64 	[%rd31+1600], %fd561;
	add.f64 	%fd562, %fd125, %fd126;
	st.global.f64 	[%rd31+2400], %fd562;
	add.f64 	%fd563, %fd127, %fd128;
	st.global.f64 	[%rd31+3200], %fd563;
	sub.f64 	%fd564, %fd127, %fd128;
	st.global.f64 	[%rd31+4000], %fd564;
	sub.f64 	%fd565, %fd125, %fd126;
	st.global.f64 	[%rd31+4800], %fd565;
	sub.f64 	%fd566, %fd123, %fd124;
	st.global.f64 	[%rd31+5600], %fd566;
	sub.f64 	%fd567, %fd121, %fd122;
	st.global.f64 	[%rd31+6400], %fd567;
	sub.f64 	%fd568, %fd119, %fd120;
	st.global.f64 	[%rd31+7200], %fd568;
$L__BB82_22:
	ret;

}
	// .globl	_Z32massMatrixMultiplyConstantKernelILi10ELi10ELi1EEviPKdS1_S1_S1_Pd
.visible .entry _Z32massMatrixMultiplyConstantKernelILi10ELi10ELi1EEviPKdS1_S1_S1_Pd(
	.param .u32 _Z32massMatrixMultiplyConstantKernelILi10ELi10ELi1EEviPKdS1_S1_S1_Pd_param_0,
	.param .u64 .ptr .align 1 _Z32massMatrixMultiplyConstantKernelILi10ELi10ELi1EEviPKdS1_S1_S1_Pd_param_1,
	.param .u64 .ptr .align 1 _Z32massMatrixMultiplyConstantKernelILi10ELi10ELi1EEviPKdS1_S1_S1_Pd_param_2,
	.param .u64 .ptr .align 1 _Z32massMatrixMultiplyConstantKernelILi10ELi10ELi1EEviPKdS1_S1_S1_Pd_param_3,
	.param .u64 .ptr .align 1 _Z32massMatrixMultiplyConstantKernelILi10ELi10ELi1EEviPKdS1_S1_S1_Pd_param_4,
	.param .u64 .ptr .align 1 _Z32massMatrixMultiplyConstantKernelILi10ELi10ELi1EEviPKdS1_S1_S1_Pd_param_5
)
{
	.reg .pred 	%p<11>;
	.reg .b16 	%rs<23>;
	.reg .b32 	%r<41>;
	.reg .b64 	%rd<31>;
	.reg .b64 	%fd<641>;
	// demoted variable
	.shared .align 8 .b8 _ZZ32massMatrixMultiplyConstantKernelILi10ELi10ELi1EEviPKdS1_S1_S1_PdE6s_tmp1[8000];
	ld.param.u32 	%r8, [_Z32massMatrixMultiplyConstantKernelILi10ELi10ELi1EEviPKdS1_S1_S1_Pd_param_0];
	ld.param.u64 	%rd2, [_Z32massMatrixMultiplyConstantKernelILi10ELi10ELi1EEviPKdS1_S1_S1_Pd_param_4];
	mov.u32 	%r1, %tid.x;
	mov.u32 	%r2, %tid.y;
	mov.u32 	%r9, %ctaid.x;
	add.s32 	%r3, %r9, %r2;
	setp.ge.s32 	%p1, %r3, %r8;
	@%p1 bra 	$L__BB83_2;
	cvta.to.global.u64 	%rd4, %rd2;
	mad.lo.s32 	%r10, %r3, 1000, %r1;
	mul.wide.s32 	%rd5, %r10, 8;
	add.s64 	%rd6, %rd4, %rd5;
	ld.global.nc.f64 	%fd630, [%rd6];
	ld.global.nc.f64 	%fd629, [%rd6+800];
	ld.global.nc.f64 	%fd628, [%rd6+1600];
	ld.global.nc.f64 	%fd627, [%rd6+2400];
	ld.global.nc.f64 	%fd626, [%rd6+3200];
	ld.global.nc.f64 	%fd625, [%rd6+4000];
	ld.global.nc.f64 	%fd624, [%rd6+4800];
	ld.global.nc.f64 	%fd623, [%rd6+5600];
	ld.global.nc.f64 	%fd622, [%rd6+6400];
	ld.global.nc.f64 	%fd621, [%rd6+7200];
$L__BB83_2:
	cvt.u16.u32 	%rs1, %r1;
	bar.sync 	0;
	mul.hi.u16 	%rs2, %rs1, 6554;
	mul.lo.s16 	%rs3, %rs2, 10;
	sub.s16 	%rs4, %rs1, %rs3;
	add.f64 	%fd120, %fd630, %fd621;
	sub.f64 	%fd121, %fd630, %fd621;
	add.f64 	%fd122, %fd629, %fd622;
	sub.f64 	%fd123, %fd629, %fd622;
	add.f64 	%fd124, %fd628, %fd623;
	sub.f64 	%fd125, %fd628, %fd623;
	add.f64 	%fd126, %fd627, %fd624;
	sub.f64 	%fd127, %fd627, %fd624;
	add.f64 	%fd128, %fd626, %fd625;
	sub.f64 	%fd129, %fd626, %fd625;
	mov.u32 	%r11, _ZZ32massMatrixMultiplyConstantKernelILi10ELi10ELi1EEviPKdS1_S1_S1_PdE6s_tmp1;
	mad.lo.s32 	%r4, %r2, 8000, %r11;
	mul.wide.u16 	%r12, %rs2, 80;
	add.s32 	%r13, %r4, %r12;
	mul.wide.u16 	%r14, %rs4, 8;
	add.s32 	%r5, %r13, %r14;
	ld.const.f64 	%fd130, [const_oddDofToQuad];
	fma.rn.f64 	%fd131, %fd130, %fd120, 0d0000000000000000;
	ld.const.f64 	%fd132, [const_evenDofToQuad];
	fma.rn.f64 	%fd133, %fd132, %fd121, 0d0000000000000000;
	ld.const.f64 	%fd21, [const_oddDofToQuad+8];
	fma.rn.f64 	%fd134, %fd21, %fd122, %fd131;
	ld.const.f64 	%fd22, [const_evenDofToQuad+8];
	fma.rn.f64 	%fd135, %fd22, %fd123, %fd133;
	ld.const.f64 	%fd23, [const_oddDofToQuad+16];
	fma.rn.f64 	%fd136, %fd23, %fd124, %fd134;
	ld.const.f64 	%fd24, [const_evenDofToQuad+16];
	fma.rn.f64 	%fd137, %fd24, %fd125, %fd135;
	ld.const.f64 	%fd25, [const_oddDofToQuad+24];
	fma.rn.f64 	%fd138, %fd25, %fd126, %fd136;
	ld.const.f64 	%fd139, [const_evenDofToQuad+24];
	fma.rn.f64 	%fd140, %fd139, %fd127, %fd137;
	ld.const.f64 	%fd141, [const_oddDofToQuad+32];
	fma.rn.f64 	%fd142, %fd141, %fd128, %fd138;
	ld.const.f64 	%fd26, [const_evenDofToQuad+32];
	fma.rn.f64 	%fd143, %fd26, %fd129, %fd140;
	sub.f64 	%fd144, %fd142, %fd143;
	st.shared.f64 	[%r5+7200], %fd144;
	add.f64 	%fd145, %fd143, %fd142;
	st.shared.f64 	[%r5], %fd145;
	ld.const.f64 	%fd27, [const_oddDofToQuad+40];
	fma.rn.f64 	%fd146, %fd27, %fd120, 0d0000000000000000;
	ld.const.f64 	%fd147, [const_evenDofToQuad+40];
	fma.rn.f64 	%fd148, %fd147, %fd121, 0d0000000000000000;
	ld.const.f64 	%fd28, [const_oddDofToQuad+48];
	fma.rn.f64 	%fd149, %fd28, %fd122, %fd146;
	ld.const.f64 	%fd29, [const_evenDofToQuad+48];
	fma.rn.f64 	%fd150, %fd29, %fd123, %fd148;
	ld.const.f64 	%fd151, [const_oddDofToQuad+56];
	fma.rn.f64 	%fd152, %fd151, %fd124, %fd149;
	ld.const.f64 	%fd30, [const_evenDofToQuad+56];
	fma.rn.f64 	%fd153, %fd30, %fd125, %fd150;
	ld.const.f64 	%fd31, [const_oddDofToQuad+64];
	fma.rn.f64 	%fd154, %fd31, %fd126, %fd152;
	ld.const.f64 	%fd32, [const_evenDofToQuad+64];
	fma.rn.f64 	%fd155, %fd32, %fd127, %fd153;
	ld.const.f64 	%fd33, [const_oddDofToQuad+72];
	fma.rn.f64 	%fd156, %fd33, %fd128, %fd154;
	ld.const.f64 	%fd34, [const_evenDofToQuad+72];
	fma.rn.f64 	%fd157, %fd34, %fd129, %fd155;
	sub.f64 	%fd158, %fd156, %fd157;
	st.shared.f64 	[%r5+6400], %fd158;
	add.f64 	%fd159, %fd157, %fd156;
	st.shared.f64 	[%r5+800], %fd159;
	ld.const.f64 	%fd35, [const_oddDofToQuad+80];
	fma.rn.f64 	%fd160, %fd35, %fd120, 0d0000000000000000;
	ld.const.f64 	%fd161, [const_evenDofToQuad+80];
	fma.rn.f64 	%fd162, %fd161, %fd121, 0d0000000000000000;
	ld.const.f64 	%fd163, [const_oddDofToQuad+88];
	fma.rn.f64 	%fd164, %fd163, %fd122, %fd160;
	ld.const.f64 	%fd165, [const_evenDofToQuad+88];
	fma.rn.f64 	%fd166, %fd165, %fd123, %fd162;
	ld.const.f64 	%fd167, [const_oddDofToQuad+96];
	fma.rn.f64 	%fd168, %fd167, %fd124, %fd164;
	ld.const.f64 	%fd36, [const_evenDofToQuad+96];
	fma.rn.f64 	%fd169, %fd36, %fd125, %fd166;
	ld.const.f64 	%fd37, [const_oddDofToQuad+104];
	fma.rn.f64 	%fd170, %fd37, %fd126, %fd168;
	ld.const.f64 	%fd38, [const_evenDofToQuad+104];
	fma.rn.f64 	%fd171, %fd38, %fd127, %fd169;
	ld.const.f64 	%fd39, [const_oddDofToQuad+112];
	fma.rn.f64 	%fd172, %fd39, %fd128, %fd170;
	ld.const.f64 	%fd40, [const_evenDofToQuad+112];
	fma.rn.f64 	%fd173, %fd40, %fd129, %fd171;
	sub.f64 	%fd174, %fd172, %fd173;
	st.shared.f64 	[%r5+5600], %fd174;
	add.f64 	%fd175, %fd173, %fd172;
	st.shared.f64 	[%r5+1600], %fd175;
	ld.const.f64 	%fd41, [const_oddDofToQuad+120];
	fma.rn.f64 	%fd176, %fd41, %fd120, 0d0000000000000000;
	ld.const.f64 	%fd42, [const_evenDofToQuad+120];
	fma.rn.f64 	%fd177, %fd42, %fd121, 0d0000000000000000;
	ld.const.f64 	%fd43, [const_oddDofToQuad+128];
	fma.rn.f64 	%fd178, %fd43, %fd122, %fd176;
	ld.const.f64 	%fd44, [const_evenDofToQuad+128];
	fma.rn.f64 	%fd179, %fd44, %fd123, %fd177;
	ld.const.f64 	%fd45, [const_oddDofToQuad+136];
	fma.rn.f64 	%fd180, %fd45, %fd124, %fd178;
	ld.const.f64 	%fd46, [const_evenDofToQuad+136];
	fma.rn.f64 	%fd181, %fd46, %fd125, %fd179;
	ld.const.f64 	%fd47, [const_oddDofToQuad+144];
	fma.rn.f64 	%fd182, %fd47, %fd126, %fd180;
	ld.const.f64 	%fd48, [const_evenDofToQuad+144];
	fma.rn.f64 	%fd183, %fd48, %fd127, %fd181;
	ld.const.f64 	%fd49, [const_oddDofToQuad+152];
	fma.rn.f64 	%fd184, %fd49, %fd128, %fd182;
	ld.const.f64 	%fd50, [const_evenDofToQuad+152];
	fma.rn.f64 	%fd185, %fd50, %fd129, %fd183;
	sub.f64 	%fd186, %fd184, %fd185;
	st.shared.f64 	[%r5+4800], %fd186;
	add.f64 	%fd187, %fd185, %fd184;
	st.shared.f64 	[%r5+2400], %fd187;
	ld.const.f64 	%fd51, [const_oddDofToQuad+160];
	fma.rn.f64 	%fd188, %fd51, %fd120, 0d0000000000000000;
	ld.const.f64 	%fd52, [const_evenDofToQuad+160];
	fma.rn.f64 	%fd189, %fd52, %fd121, 0d0000000000000000;
	ld.const.f64 	%fd53, [const_oddDofToQuad+168];
	fma.rn.f64 	%fd190, %fd53, %fd122, %fd188;
	ld.const.f64 	%fd54, [const_evenDofToQuad+168];
	fma.rn.f64 	%fd191, %fd54, %fd123, %fd189;
	ld.const.f64 	%fd55, [const_oddDofToQuad+176];
	fma.rn.f64 	%fd192, %fd55, %fd124, %fd190;
	ld.const.f64 	%fd56, [const_evenDofToQuad+176];
	fma.rn.f64 	%fd193, %fd56, %fd125, %fd191;
	ld.const.f64 	%fd57, [const_oddDofToQuad+184];
	fma.rn.f64 	%fd194, %fd57, %fd126, %fd192;
	ld.const.f64 	%fd58, [const_evenDofToQuad+184];
	fma.rn.f64 	%fd195, %fd58, %fd127, %fd193;
	ld.const.f64 	%fd59, [const_oddDofToQuad+192];
	fma.rn.f64 	%fd196, %fd59, %fd128, %fd194;
	ld.const.f64 	%fd197, [const_evenDofToQuad+192];
	fma.rn.f64 	%fd198, %fd197, %fd129, %fd195;
	sub.f64 	%fd199, %fd196, %fd198;
	st.shared.f64 	[%r5+4000], %fd199;
	add.f64 	%fd200, %fd198, %fd196;
	st.shared.f64 	[%r5+3200], %fd200;
	bar.sync 	0;
	setp.gt.u32 	%p2, %r1, 99;
	@%p2 bra 	$L__BB83_4;
	mov.u32 	%r15, %tid.x;
	cvt.u16.u32 	%rs5, %r15;
	mul.lo.s16 	%rs6, %rs5, 205;
	shr.u16 	%rs7, %rs6, 11;
	mul.lo.s16 	%rs8, %rs7, 10;
	sub.s16 	%rs9, %rs5, %rs8;
	mul.wide.u16 	%r16, %rs7, 800;
	add.s32 	%r17, %r4, %r16;
	and.b16  	%rs10, %rs9, 255;
	mul.wide.u16 	%r18, %rs10, 8;
	add.s32 	%r19, %r17, %r18;
	ld.shared.f64 	%fd201, [%r19];
	ld.shared.f64 	%fd202, [%r19+720];
	add.f64 	%fd203, %fd201, %fd202;
	sub.f64 	%fd204, %fd201, %fd202;
	ld.shared.f64 	%fd205, [%r19+80];
	ld.shared.f64 	%fd206, [%r19+640];
	add.f64 	%fd207, %fd205, %fd206;
	sub.f64 	%fd208, %fd205, %fd206;
	ld.shared.f64 	%fd209, [%r19+160];
	ld.shared.f64 	%fd210, [%r19+560];
	add.f64 	%fd211, %fd209, %fd210;
	sub.f64 	%fd212, %fd209, %fd210;
	ld.shared.f64 	%fd213, [%r19+240];
	ld.shared.f64 	%fd214, [%r19+480];
	add.f64 	%fd215, %fd213, %fd214;
	sub.f64 	%fd216, %fd213, %fd214;
	ld.shared.f64 	%fd217, [%r19+320];
	ld.shared.f64 	%fd218, [%r19+400];
	add.f64 	%fd219, %fd217, %fd218;
	sub.f64 	%fd220, %fd217, %fd218;
	ld.const.f64 	%fd221, [const_oddDofToQuad];
	fma.rn.f64 	%fd222, %fd221, %fd203, 0d0000000000000000;
	ld.const.f64 	%fd223, [const_evenDofToQuad];
	fma.rn.f64 	%fd224, %fd223, %fd204, 0d0000000000000000;
	fma.rn.f64 	%fd225, %fd21, %fd207, %fd222;
	fma.rn.f64 	%fd226, %fd22, %fd208, %fd224;
	fma.rn.f64 	%fd227, %fd23, %fd211, %fd225;
	fma.rn.f64 	%fd228, %fd24, %fd212, %fd226;
	fma.rn.f64 	%fd229, %fd25, %fd215, %fd227;
	ld.const.f64 	%fd230, [const_evenDofToQuad+24];
	fma.rn.f64 	%fd231, %fd230, %fd216, %fd228;
	ld.const.f64 	%fd232, [const_oddDofToQuad+32];
	fma.rn.f64 	%fd233, %fd232, %fd219, %fd229;
	fma.rn.f64 	%fd234, %fd26, %fd220, %fd231;
	sub.f64 	%fd235, %fd233, %fd234;
	st.shared.f64 	[%r19+720], %fd235;
	add.f64 	%fd236, %fd234, %fd233;
	st.shared.f64 	[%r19], %fd236;
	fma.rn.f64 	%fd237, %fd27, %fd203, 0d0000000000000000;
	ld.const.f64 	%fd238, [const_evenDofToQuad+40];
	fma.rn.f64 	%fd239, %fd238, %fd204, 0d0000000000000000;
	fma.rn.f64 	%fd240, %fd28, %fd207, %fd237;
	fma.rn.f64 	%fd241, %fd29, %fd208, %fd239;
	ld.const.f64 	%fd242, [const_oddDofToQuad+56];
	fma.rn.f64 	%fd243, %fd242, %fd211, %fd240;
	fma.rn.f64 	%fd244, %fd30, %fd212, %fd241;
	fma.rn.f64 	%fd245, %fd31, %fd215, %fd243;
	fma.rn.f64 	%fd246, %fd32, %fd216, %fd244;
	fma.rn.f64 	%fd247, %fd33, %fd219, %fd245;
	fma.rn.f64 	%fd248, %fd34, %fd220, %fd246;
	sub.f64 	%fd249, %fd247, %fd248;
	st.shared.f64 	[%r19+640], %fd249;
	add.f64 	%fd250, %fd248, %fd247;
	st.shared.f64 	[%r19+80], %fd250;
	fma.rn.f64 	%fd251, %fd35, %fd203, 0d0000000000000000;
	ld.const.f64 	%fd252, [const_evenDofToQuad+80];
	fma.rn.f64 	%fd253, %fd252, %fd204, 0d0000000000000000;
	ld.const.f64 	%fd254, [const_oddDofToQuad+88];
	fma.rn.f64 	%fd255, %fd254, %fd207, %fd251;
	ld.const.f64 	%fd256, [const_evenDofToQuad+88];
	fma.rn.f64 	%fd257, %fd256, %fd208, %fd253;
	ld.const.f64 	%fd258, [const_oddDofToQuad+96];
	fma.rn.f64 	%fd259, %fd258, %fd211, %fd255;
	fma.rn.f64 	%fd260, %fd36, %fd212, %fd257;
	fma.rn.f64 	%fd261, %fd37, %fd215, %fd259;
	fma.rn.f64 	%fd262, %fd38, %fd216, %fd260;
	fma.rn.f64 	%fd263, %fd39, %fd219, %fd261;
	fma.rn.f64 	%fd264, %fd40, %fd220, %fd262;
	sub.f64 	%fd265, %fd263, %fd264;
	st.shared.f64 	[%r19+560], %fd265;
	add.f64 	%fd266, %fd264, %fd263;
	st.shared.f64 	[%r19+160], %fd266;
	fma.rn.f64 	%fd267, %fd41, %fd203, 0d0000000000000000;
	fma.rn.f64 	%fd268, %fd42, %fd204, 0d0000000000000000;
	fma.rn.f64 	%fd269, %fd43, %fd207, %fd267;
	fma.rn.f64 	%fd270, %fd44, %fd208, %fd268;
	fma.rn.f64 	%fd271, %fd45, %fd211, %fd269;
	fma.rn.f64 	%fd272, %fd46, %fd212, %fd270;
	fma.rn.f64 	%fd273, %fd47, %fd215, %fd271;
	fma.rn.f64 	%fd274, %fd48, %fd216, %fd272;
	fma.rn.f64 	%fd275, %fd49, %fd219, %fd273;
	fma.rn.f64 	%fd276, %fd50, %fd220, %fd274;
	sub.f64 	%fd277, %fd275, %fd276;
	st.shared.f64 	[%r19+480], %fd277;
	add.f64 	%fd278, %fd276, %fd275;
	st.shared.f64 	[%r19+240], %fd278;
	fma.rn.f64 	%fd279, %fd51, %fd203, 0d0000000000000000;
	fma.rn.f64 	%fd280, %fd52, %fd204, 0d0000000000000000;
	fma.rn.f64 	%fd281, %fd53, %fd207, %fd279;
	fma.rn.f64 	%fd282, %fd54, %fd208, %fd280;
	fma.rn.f64 	%fd283, %fd55, %fd211, %fd281;
	fma.rn.f64 	%fd284, %fd56, %fd212, %fd282;
	fma.rn.f64 	%fd285, %fd57, %fd215, %fd283;
	fma.rn.f64 	%fd286, %fd58, %fd216, %fd284;
	fma.rn.f64 	%fd287, %fd59, %fd219, %fd285;
	ld.const.f64 	%fd288, [const_evenDofToQuad+192];
	fma.rn.f64 	%fd289, %fd288, %fd220, %fd286;
	sub.f64 	%fd290, %fd287, %fd289;
	st.shared.f64 	[%r19+400], %fd290;
	add.f64 	%fd291, %fd289, %fd287;
	st.shared.f64 	[%r19+320], %fd291;
$L__BB83_4:
	mov.u32 	%r20, %tid.x;
	setp.gt.u32 	%p3, %r20, 99;
	bar.sync 	0;
	@%p3 bra 	$L__BB83_16;
	setp.ge.s32 	%p4, %r3, %r8;
	mov.u32 	%r21, %tid.x;
	cvt.u16.u32 	%rs11, %r21;
	mul.lo.s16 	%rs12, %rs11, 205;
	shr.u16 	%rs13, %rs12, 11;
	mul.lo.s16 	%rs14, %rs13, 10;
	sub.s16 	%rs15, %rs11, %rs14;
	mul.wide.u16 	%r22, %rs13, 800;
	add.s32 	%r23, %r4, %r22;
	and.b16  	%rs16, %rs15, 255;
	mul.wide.u16 	%r24, %rs16, 80;
	add.s32 	%r6, %r23, %r24;
	ld.shared.f64 	%fd293, [%r6];
	ld.shared.f64 	%fd294, [%r6+72];
	add.f64 	%fd60, %fd293, %fd294;
	sub.f64 	%fd61, %fd293, %fd294;
	ld.shared.f64 	%fd295, [%r6+8];
	ld.shared.f64 	%fd296, [%r6+64];
	add.f64 	%fd62, %fd295, %fd296;
	sub.f64 	%fd63, %fd295, %fd296;
	ld.shared.f64 	%fd297, [%r6+16];
	ld.shared.f64 	%fd298, [%r6+56];
	add.f64 	%fd64, %fd297, %fd298;
	sub.f64 	%fd65, %fd297, %fd298;
	ld.shared.f64 	%fd299, [%r6+24];
	ld.shared.f64 	%fd300, [%r6+48];
	add.f64 	%fd66, %fd299, %fd300;
	sub.f64 	%fd67, %fd299, %fd300;
	ld.shared.f64 	%fd301, [%r6+32];
	ld.shared.f64 	%fd302, [%r6+40];
	add.f64 	%fd68, %fd301, %fd302;
	sub.f64 	%fd69, %fd301, %fd302;
	mov.b32 	%r25, {%rs16, %rs13};
	mov.b32 	%r26, 0;
	mov.b32 	%r27, 25610;
	dp2a.lo.u32.u32 	%r7, %r25, %r27, %r26;
	ld.const.f64 	%fd303, [const_oddDofToQuad];
	fma.rn.f64 	%fd304, %fd303, %fd60, 0d0000000000000000;
	ld.const.f64 	%fd305, [const_evenDofToQuad];
	fma.rn.f64 	%fd306, %fd305, %fd61, 0d0000000000000000;
	fma.rn.f64 	%fd307, %fd21, %fd62, %fd304;
	fma.rn.f64 	%fd308, %fd22, %fd63, %fd306;
	fma.rn.f64 	%fd309, %fd23, %fd64, %fd307;
	fma.rn.f64 	%fd310, %fd24, %fd65, %fd308;
	fma.rn.f64 	%fd311, %fd25, %fd66, %fd309;
	ld.const.f64 	%fd312, [const_evenDofToQuad+24];
	fma.rn.f64 	%fd313, %fd312, %fd67, %fd310;
	ld.const.f64 	%fd314, [const_oddDofToQuad+32];
	fma.rn.f64 	%fd70, %fd314, %fd68, %fd311;
	fma.rn.f64 	%fd71, %fd26, %fd69, %fd313;
	mov.f64 	%fd631, 0d0000000000000000;
	mov.f64 	%fd632, %fd631;
	@%p4 bra 	$L__BB83_7;
	ld.param.u64 	%rd25, [_Z32massMatrixMultiplyConstantKernelILi10ELi10ELi1EEviPKdS1_S1_S1_Pd_param_1];
	cvta.to.global.u64 	%rd7, %rd25;
	mad.lo.s32 	%r28, %r3, 1000, %r7;
	mul.wide.s32 	%rd8, %r28, 8;
	add.s64 	%rd9, %rd7, %rd8;
	ld.global.nc.f64 	%fd631, [%rd9];
	ld.global.nc.f64 	%fd632, [%rd9+72];
$L__BB83_7:
	add.f64 	%fd316, %fd70, %fd71;
	sub.f64 	%fd317, %fd70, %fd71;
	mul.f64 	%fd318, %fd316, %fd631;
	mul.f64 	%fd319, %fd317, %fd632;
	sub.f64 	%fd76, %fd318, %fd319;
	add.f64 	%fd77, %fd318, %fd319;
	fma.rn.f64 	%fd320, %fd27, %fd60, 0d0000000000000000;
	ld.const.f64 	%fd321, [const_evenDofToQuad+40];
	fma.rn.f64 	%fd322, %fd321, %fd61, 0d0000000000000000;
	fma.rn.f64 	%fd323, %fd28, %fd62, %fd320;
	fma.rn.f64 	%fd324, %fd29, %fd63, %fd322;
	ld.const.f64 	%fd325, [const_oddDofToQuad+56];
	fma.rn.f64 	%fd326, %fd325, %fd64, %fd323;
	fma.rn.f64 	%fd327, %fd30, %fd65, %fd324;
	fma.rn.f64 	%fd328, %fd31, %fd66, %fd326;
	fma.rn.f64 	%fd329, %fd32, %fd67, %fd327;
	fma.rn.f64 	%fd78, %fd33, %fd68, %fd328;
	fma.rn.f64 	%fd79, %fd34, %fd69, %fd329;
	mov.f64 	%fd633, 0d0000000000000000;
	mov.f64 	%fd634, %fd633;
	@%p4 bra 	$L__BB83_9;
	ld.param.u64 	%rd26, [_Z32massMatrixMultiplyConstantKernelILi10ELi10ELi1EEviPKdS1_S1_S1_Pd_param_1];
	cvta.to.global.u64 	%rd10, %rd26;
	mad.lo.s32 	%r29, %r3, 1000, %r7;
	mul.wide.s32 	%rd11, %r29, 8;
	add.s64 	%rd12, %rd10, %rd11;
	ld.global.nc.f64 	%fd633, [%rd12+8];
	ld.global.nc.f64 	%fd634, [%rd12+64];
$L__BB83_9:
	add.f64 	%fd331, %fd78, %fd79;
	sub.f64 	%fd332, %fd78, %fd79;
	mul.f64 	%fd333, %fd331, %fd633;
	mul.f64 	%fd334, %fd332, %fd634;
	sub.f64 	%fd84, %fd333, %fd334;
	add.f64 	%fd85, %fd333, %fd334;
	fma.rn.f64 	%fd335, %fd35, %fd60, 0d0000000000000000;
	ld.const.f64 	%fd336, [const_evenDofToQuad+80];
	fma.rn.f64 	%fd337, %fd336, %fd61, 0d0000000000000000;
	ld.const.f64 	%fd338, [const_oddDofToQuad+88];
	fma.rn.f64 	%fd339, %fd338, %fd62, %fd335;
	ld.const.f64 	%fd340, [const_evenDofToQuad+88];
	fma.rn.f64 	%fd341, %fd340, %fd63, %fd337;
	ld.const.f64 	%fd342, [const_oddDofToQuad+96];
	fma.rn.f64 	%fd343, %fd342, %fd64, %fd339;
	fma.rn.f64 	%fd344, %fd36, %fd65, %fd341;
	fma.rn.f64 	%fd345, %fd37, %fd66, %fd343;
	fma.rn.f64 	%fd346, %fd38, %fd67, %fd344;
	fma.rn.f64 	%fd86, %fd39, %fd68, %fd345;
	fma.rn.f64 	%fd87, %fd40, %fd69, %fd346;
	mov.f64 	%fd635, 0d0000000000000000;
	mov.f64 	%fd636, %fd635;
	@%p4 bra 	$L__BB83_11;
	ld.param.u64 	%rd27, [_Z32massMatrixMultiplyConstantKernelILi10ELi10ELi1EEviPKdS1_S1_S1_Pd_param_1];
	cvta.to.global.u64 	%rd13, %rd27;
	mad.lo.s32 	%r30, %r3, 1000, %r7;
	mul.wide.s32 	%rd14, %r30, 8;
	add.s64 	%rd15, %rd13, %rd14;
	ld.global.nc.f64 	%fd635, [%rd15+16];
	ld.global.nc.f64 	%fd636, [%rd15+56];
$L__BB83_11:
	add.f64 	%fd348, %fd86, %fd87;
	sub.f64 	%fd349, %fd86, %fd87;
	mul.f64 	%fd350, %fd348, %fd635;
	mul.f64 	%fd351, %fd349, %fd636;
	sub.f64 	%fd92, %fd350, %fd351;
	add.f64 	%fd93, %fd350, %fd351;
	fma.rn.f64 	%fd352, %fd41, %fd60, 0d0000000000000000;
	fma.rn.f64 	%fd353, %fd42, %fd61, 0d0000000000000000;
	fma.rn.f64 	%fd354, %fd43, %fd62, %fd352;
	fma.rn.f64 	%fd355, %fd44, %fd63, %fd353;
	fma.rn.f64 	%fd356, %fd45, %fd64, %fd354;
	fma.rn.f64 	%fd357, %fd46, %fd65, %fd355;
	fma.rn.f64 	%fd358, %fd47, %fd66, %fd356;
	fma.rn.f64 	%fd359, %fd48, %fd67, %fd357;
	fma.rn.f64 	%fd94, %fd49, %fd68, %fd358;
	fma.rn.f64 	%fd95, %fd50, %fd69, %fd359;
	mov.f64 	%fd637, 0d0000000000000000;
	mov.f64 	%fd638, %fd637;
	@%p4 bra 	$L__BB83_13;
	ld.param.u64 	%rd28, [_Z32massMatrixMultiplyConstantKernelILi10ELi10ELi1EEviPKdS1_S1_S1_Pd_param_1];
	cvta.to.global.u64 	%rd16, %rd28;
	mad.lo.s32 	%r31, %r3, 1000, %r7;
	mul.wide.s32 	%rd17, %r31, 8;
	add.s64 	%rd18, %rd16, %rd17;
	ld.global.nc.f64 	%fd637, [%rd18+24];
	ld.global.nc.f64 	%fd638, [%rd18+48];
$L__BB83_13:
	add.f64 	%fd361, %fd94, %fd95;
	sub.f64 	%fd362, %fd94, %fd95;
	mul.f64 	%fd363, %fd361, %fd637;
	mul.f64 	%fd364, %fd362, %fd638;
	sub.f64 	%fd100, %fd363, %fd364;
	add.f64 	%fd101, %fd363, %fd364;
	fma.rn.f64 	%fd365, %fd51, %fd60, 0d0000000000000000;
	fma.rn.f64 	%fd366, %fd52, %fd61, 0d0000000000000000;
	fma.rn.f64 	%fd367, %fd53, %fd62, %fd365;
	fma.rn.f64 	%fd368, %fd54, %fd63, %fd366;
	fma.rn.f64 	%fd369, %fd55, %fd64, %fd367;
	fma.rn.f64 	%fd370, %fd56, %fd65, %fd368;
	fma.rn.f64 	%fd371, %fd57, %fd66, %fd369;
	fma.rn.f64 	%fd372, %fd58, %fd67, %fd370;
	fma.rn.f64 	%fd102, %fd59, %fd68, %fd371;
	ld.const.f64 	%fd103, [const_evenDofToQuad+192];
	fma.rn.f64 	%fd104, %fd103, %fd69, %fd372;
	mov.f64 	%fd639, 0d0000000000000000;
	mov.f64 	%fd640, %fd639;
	@%p4 bra 	$L__BB83_15;
	ld.param.u64 	%rd29, [_Z32massMatrixMultiplyConstantKernelILi10ELi10ELi1EEviPKdS1_S1_S1_Pd_param_1];
	cvta.to.global.u64 	%rd19, %rd29;
	mad.lo.s32 	%r32, %r3, 1000, %r7;
	mul.wide.s32 	%rd20, %r32, 8;
	add.s64 	%rd21, %rd19, %rd20;
	ld.global.nc.f64 	%fd639, [%rd21+32];
	ld.global.nc.f64 	%fd640, [%rd21+40];
$L__BB83_15:
	add.f64 	%fd373, %fd102, %fd104;
	sub.f64 	%fd374, %fd102, %fd104;
	mul.f64 	%fd375, %fd373, %fd639;
	mul.f64 	%fd376, %fd374, %fd640;
	sub.f64 	%fd377, %fd375, %fd376;
	add.f64 	%fd378, %fd375, %fd376;
	ld.const.f64 	%fd379, [const_oddDofToQuad];
	fma.rn.f64 	%fd380, %fd379, %fd77, 0d0000000000000000;
	ld.const.f64 	%fd381, [const_evenDofToQuad];
	fma.rn.f64 	%fd382, %fd381, %fd76, 0d0000000000000000;
	fma.rn.f64 	%fd383, %fd27, %fd85, %fd380;
	ld.const.f64 	%fd384, [const_evenDofToQuad+40];
	fma.rn.f64 	%fd385, %fd384, %fd84, %fd382;
	fma.rn.f64 	%fd386, %fd35, %fd93, %fd383;
	ld.const.f64 	%fd387, [const_evenDofToQuad+80];
	fma.rn.f64 	%fd388, %fd387, %fd92, %fd385;
	fma.rn.f64 	%fd389, %fd41, %fd101, %fd386;
	fma.rn.f64 	%fd390, %fd42, %fd100, %fd388;
	fma.rn.f64 	%fd391, %fd51, %fd378, %fd389;
	fma.rn.f64 	%fd392, %fd52, %fd377, %fd390;
	sub.f64 	%fd393, %fd391, %fd392;
	st.shared.f64 	[%r6+72], %fd393;
	add.f64 	%fd394, %fd391, %fd392;
	st.shared.f64 	[%r6], %fd394;
	fma.rn.f64 	%fd395, %fd21, %fd77, 0d0000000000000000;
	fma.rn.f64 	%fd396, %fd22, %fd76, 0d0000000000000000;
	fma.rn.f64 	%fd397, %fd28, %fd85, %fd395;
	fma.rn.f64 	%fd398, %fd29, %fd84, %fd396;
	ld.const.f64 	%fd399, [const_oddDofToQuad+88];
	fma.rn.f64 	%fd400, %fd399, %fd93, %fd397;
	ld.const.f64 	%fd401, [const_evenDofToQuad+88];
	fma.rn.f64 	%fd402, %fd401, %fd92, %fd398;
	fma.rn.f64 	%fd403, %fd43, %fd101, %fd400;
	fma.rn.f64 	%fd404, %fd44, %fd100, %fd402;
	fma.rn.f64 	%fd405, %fd53, %fd378, %fd403;
	fma.rn.f64 	%fd406, %fd54, %fd377, %fd404;
	sub.f64 	%fd407, %fd405, %fd406;
	st.shared.f64 	[%r6+64], %fd407;
	add.f64 	%fd408, %fd405, %fd406;
	st.shared.f64 	[%r6+8], %fd408;
	fma.rn.f64 	%fd409, %fd23, %fd77, 0d0000000000000000;
	fma.rn.f64 	%fd410, %fd24, %fd76, 0d0000000000000000;
	ld.const.f64 	%fd411, [const_oddDofToQuad+56];
	fma.rn.f64 	%fd412, %fd411, %fd85, %fd409;
	fma.rn.f64 	%fd413, %fd30, %fd84, %fd410;
	ld.const.f64 	%fd414, [const_oddDofToQuad+96];
	fma.rn.f64 	%fd415, %fd414, %fd93, %fd412;
	fma.rn.f64 	%fd416, %fd36, %fd92, %fd413;
	fma.rn.f64 	%fd417, %fd45, %fd101, %fd415;
	fma.rn.f64 	%fd418, %fd46, %fd100, %fd416;
	fma.rn.f64 	%fd419, %fd55, %fd378, %fd417;
	fma.rn.f64 	%fd420, %fd56, %fd377, %fd418;
	sub.f64 	%fd421, %fd419, %fd420;
	st.shared.f64 	[%r6+56], %fd421;
	add.f64 	%fd422, %fd419, %fd420;
	st.shared.f64 	[%r6+16], %fd422;
	fma.rn.f64 	%fd423, %fd25, %fd77, 0d0000000000000000;
	ld.const.f64 	%fd424, [const_evenDofToQuad+24];
	fma.rn.f64 	%fd425, %fd424, %fd76, 0d0000000000000000;
	fma.rn.f64 	%fd426, %fd31, %fd85, %fd423;
	fma.rn.f64 	%fd427, %fd32, %fd84, %fd425;
	fma.rn.f64 	%fd428, %fd37, %fd93, %fd426;
	fma.rn.f64 	%fd429, %fd38, %fd92, %fd427;
	fma.rn.f64 	%fd430, %fd47, %fd101, %fd428;
	fma.rn.f64 	%fd431, %fd48, %fd100, %fd429;
	fma.rn.f64 	%fd432, %fd57, %fd378, %fd430;
	fma.rn.f64 	%fd433, %fd58, %fd377, %fd431;
	sub.f64 	%fd434, %fd432, %fd433;
	st.shared.f64 	[%r6+48], %fd434;
	add.f64 	%fd435, %fd432, %fd433;
	st.shared.f64 	[%r6+24], %fd435;
	ld.const.f64 	%fd436, [const_oddDofToQuad+32];
	fma.rn.f64 	%fd437, %fd436, %fd77, 0d0000000000000000;
	fma.rn.f64 	%fd438, %fd26, %fd76, 0d0000000000000000;
	fma.rn.f64 	%fd439, %fd33, %fd85, %fd437;
	fma.rn.f64 	%fd440, %fd34, %fd84, %fd438;
	fma.rn.f64 	%fd441, %fd39, %fd93, %fd439;
	fma.rn.f64 	%fd442, %fd40, %fd92, %fd440;
	fma.rn.f64 	%fd443, %fd49, %fd101, %fd441;
	fma.rn.f64 	%fd444, %fd50, %fd100, %fd442;
	fma.rn.f64 	%fd445, %fd59, %fd378, %fd443;
	fma.rn.f64 	%fd446, %fd103, %fd377, %fd444;
	sub.f64 	%fd447, %fd445, %fd446;
	st.shared.f64 	[%r6+40], %fd447;
	add.f64 	%fd448, %fd445, %fd446;
	st.shared.f64 	[%r6+32], %fd448;
$L__BB83_16:
	mov.u32 	%r33, %tid.x;
	setp.gt.u32 	%p9, %r33, 99;
	bar.sync 	0;
	@%p9 bra 	$L__BB83_18;
	mov.u32 	%r34, %tid.x;
	cvt.u16.u32 	%rs17, %r34;
	mul.lo.s16 	%rs18, %rs17, 205;
	shr.u16 	%rs19, %rs18, 11;
	mul.lo.s16 	%rs20, %rs19, 10;
	sub.s16 	%rs21, %rs17, %rs20;
	mul.wide.u16 	%r35, %rs19, 800;
	add.s32 	%r36, %r4, %r35;
	and.b16  	%rs22, %rs21, 255;
	mul.wide.u16 	%r37, %rs22, 8;
	add.s32 	%r38, %r36, %r37;
	ld.shared.f64 	%fd449, [%r38];
	ld.shared.f64 	%fd450, [%r38+720];
	add.f64 	%fd451, %fd449, %fd450;
	sub.f64 	%fd452, %fd449, %fd450;
	ld.shared.f64 	%fd453, [%r38+80];
	ld.shared.f64 	%fd454, [%r38+640];
	add.f64 	%fd455, %fd453, %fd454;
	sub.f64 	%fd456, %fd453, %fd454;
	ld.shared.f64 	%fd457, [%r38+160];
	ld.shared.f64 	%fd458, [%r38+560];
	add.f64 	%fd459, %fd457, %fd458;
	sub.f64 	%fd460, %fd457, %fd458;
	ld.shared.f64 	%fd461, [%r38+240];
	ld.shared.f64 	%fd462, [%r38+480];
	add.f64 	%fd463, %fd461, %fd462;
	sub.f64 	%fd464, %fd461, %fd462;
	ld.shared.f64 	%fd465, [%r38+320];
	ld.shared.f64 	%fd466, [%r38+400];
	add.f64 	%fd467, %fd465, %fd466;
	sub.f64 	%fd468, %fd465, %fd466;
	ld.const.f64 	%fd469, [const_oddDofToQuad];
	fma.rn.f64 	%fd470, %fd469, %fd451, 0d0000000000000000;
	ld.const.f64 	%fd471, [const_evenDofToQuad];
	fma.rn.f64 	%fd472, %fd471, %fd452, 0d0000000000000000;
	fma.rn.f64 	%fd473, %fd27, %fd455, %fd470;
	ld.const.f64 	%fd474, [const_evenDofToQuad+40];
	fma.rn.f64 	%fd475, %fd474, %fd456, %fd472;
	fma.rn.f64 	%fd476, %fd35, %fd459, %fd473;
	ld.const.f64 	%fd477, [const_evenDofToQuad+80];
	fma.rn.f64 	%fd478, %fd477, %fd460, %fd475;
	fma.rn.f64 	%fd479, %fd41, %fd463, %fd476;
	fma.rn.f64 	%fd480, %fd42, %fd464, %fd478;
	fma.rn.f64 	%fd481, %fd51, %fd467, %fd479;
	fma.rn.f64 	%fd482, %fd52, %fd468, %fd480;
	sub.f64 	%fd483, %fd481, %fd482;
	st.shared.f64 	[%r38+720], %fd483;
	add.f64 	%fd484, %fd481, %fd482;
	st.shared.f64 	[%r38], %fd484;
	fma.rn.f64 	%fd485, %fd21, %fd451, 0d0000000000000000;
	fma.rn.f64 	%fd486, %fd22, %fd452, 0d0000000000000000;
	fma.rn.f64 	%fd487, %fd28, %fd455, %fd485;
	fma.rn.f64 	%fd488, %fd29, %fd456, %fd486;
	ld.const.f64 	%fd489, [const_oddDofToQuad+88];
	fma.rn.f64 	%fd490, %fd489, %fd459, %fd487;
	ld.const.f64 	%fd491, [const_evenDofToQuad+88];
	fma.rn.f64 	%fd492, %fd491, %fd460, %fd488;
	fma.rn.f64 	%fd493, %fd43, %fd463, %fd490;
	fma.rn.f64 	%fd494, %fd44, %fd464, %fd492;
	fma.rn.f64 	%fd495, %fd53, %fd467, %fd493;
	fma.rn.f64 	%fd496, %fd54, %fd468, %fd494;
	sub.f64 	%fd497, %fd495, %fd496;
	st.shared.f64 	[%r38+640], %fd497;
	add.f64 	%fd498, %fd495, %fd496;
	st.shared.f64 	[%r38+80], %fd498;
	fma.rn.f64 	%fd499, %fd23, %fd451, 0d0000000000000000;
	fma.rn.f64 	%fd500, %fd24, %fd452, 0d0000000000000000;
	ld.const.f64 	%fd501, [const_oddDofToQuad+56];
	fma.rn.f64 	%fd502, %fd501, %fd455, %fd499;
	fma.rn.f64 	%fd503, %fd30, %fd456, %fd500;
	ld.const.f64 	%fd504, [const_oddDofToQuad+96];
	fma.rn.f64 	%fd505, %fd504, %fd459, %fd502;
	fma.rn.f64 	%fd506, %fd36, %fd460, %fd503;
	fma.rn.f64 	%fd507, %fd45, %fd463, %fd505;
	fma.rn.f64 	%fd508, %fd46, %fd464, %fd506;
	fma.rn.f64 	%fd509, %fd55, %fd467, %fd507;
	fma.rn.f64 	%fd510, %fd56, %fd468, %fd508;
	sub.f64 	%fd511, %fd509, %fd510;
	st.shared.f64 	[%r38+560], %fd511;
	add.f64 	%fd512, %fd509, %fd510;
	st.shared.f64 	[%r38+160], %fd512;
	fma.rn.f64 	%fd513, %fd25, %fd451, 0d0000000000000000;
	ld.const.f64 	%fd514, [const_evenDofToQuad+24];
	fma.rn.f64 	%fd515, %fd514, %fd452, 0d0000000000000000;
	fma.rn.f64 	%fd516, %fd31, %fd455, %fd513;
	fma.rn.f64 	%fd517, %fd32, %fd456, %fd515;
	fma.rn.f64 	%fd518, %fd37, %fd459, %fd516;
	fma.rn.f64 	%fd519, %fd38, %fd460, %fd517;
	fma.rn.f64 	%fd520, %fd47, %fd463, %fd518;
	fma.rn.f64 	%fd521, %fd48, %fd464, %fd519;
	fma.rn.f64 	%fd522, %fd57, %fd467, %fd520;
	fma.rn.f64 	%fd523, %fd58, %fd468, %fd521;
	sub.f64 	%fd524, %fd522, %fd523;
	st.shared.f64 	[%r38+480], %fd524;
	add.f64 	%fd525, %fd522, %fd523;
	st.shared.f64 	[%r38+240], %fd525;
	ld.const.f64 	%fd526, [const_oddDofToQuad+32];
	fma.rn.f64 	%fd527, %fd526, %fd451, 0d0000000000000000;
	fma.rn.f64 	%fd528, %fd26, %fd452, 0d0000000000000000;
	fma.rn.f64 	%fd529, %fd33, %fd455, %fd527;
	fma.rn.f64 	%fd530, %fd34, %fd456, %fd528;
	fma.rn.f64 	%fd531, %fd39, %fd459, %fd529;
	fma.rn.f64 	%fd532, %fd40, %fd460, %fd530;
	fma.rn.f64 	%fd533, %fd49, %fd463, %fd531;
	fma.rn.f64 	%fd534, %fd50, %fd464, %fd532;
	fma.rn.f64 	%fd535, %fd59, %fd467, %fd533;
	ld.const.f64 	%fd536, [const_evenDofToQuad+192];
	fma.rn.f64 	%fd537, %fd536, %fd468, %fd534;
	sub.f64 	%fd538, %fd535, %fd537;
	st.shared.f64 	[%r38+400], %fd538;
	add.f64 	%fd539, %fd535, %fd537;
	st.shared.f64 	[%r38+320], %fd539;
$L__BB83_18:
	setp.ge.s32 	%p10, %r3, %r8;
	bar.sync 	0;
	ld.shared.f64 	%fd540, [%r5];
	ld.shared.f64 	%fd541, [%r5+7200];
	add.f64 	%fd542, %fd540, %fd541;
	sub.f64 	%fd543, %fd540, %fd541;
	ld.shared.f64 	%fd544, [%r5+800];
	ld.shared.f64 	%fd545, [%r5+6400];
	add.f64 	%fd546, %fd544, %fd545;
	sub.f64 	%fd547, %fd544, %fd545;
	ld.shared.f64 	%fd548, [%r5+1600];
	ld.shared.f64 	%fd549, [%r5+5600];
	add.f64 	%fd550, %fd548, %fd549;
	sub.f64 	%fd551, %fd548, %fd549;
	ld.shared.f64 	%fd552, [%r5+2400];
	ld.shared.f64 	%fd553, [%r5+4800];
	add.f64 	%fd554, %fd552, %fd553;
	sub.f64 	%fd555, %fd552, %fd553;
	ld.shared.f64 	%fd556, [%r5+3200];
	ld.shared.f64 	%fd557, [%r5+4000];
	add.f64 	%fd558, %fd556, %fd557;
	sub.f64 	%fd559, %fd556, %fd557;
	ld.const.f64 	%fd560, [const_oddDofToQuad];
	fma.rn.f64 	%fd561, %fd560, %fd542, 0d0000000000000000;
	ld.const.f64 	%fd562, [const_evenDofToQuad];
	fma.rn.f64 	%fd563, %fd562, %fd543, 0d0000000000000000;
	fma.rn.f64 	%fd564, %fd27, %fd546, %fd561;
	ld.const.f64 	%fd565, [const_evenDofToQuad+40];
	fma.rn.f64 	%fd566, %fd565, %fd547, %fd563;
	fma.rn.f64 	%fd567, %fd35, %fd550, %fd564;
	ld.const.f64 	%fd568, [const_evenDofToQuad+80];
	fma.rn.f64 	%fd569, %fd568, %fd551, %fd566;
	fma.rn.f64 	%fd570, %fd41, %fd554, %fd567;
	fma.rn.f64 	%fd571, %fd42, %fd555, %fd569;
	fma.rn.f64 	%fd109, %fd51, %fd558, %fd570;
	fma.rn.f64 	%fd110, %fd52, %fd559, %fd571;
	fma.rn.f64 	%fd572, %fd21, %fd542, 0d0000000000000000;
	fma.rn.f64 	%fd573, %fd22, %fd543, 0d0000000000000000;
	fma.rn.f64 	%fd574, %fd28, %fd546, %fd572;
	fma.rn.f64 	%fd575, %fd29, %fd547, %fd573;
	ld.const.f64 	%fd576, [const_oddDofToQuad+88];
	fma.rn.f64 	%fd577, %fd576, %fd550, %fd574;
	ld.const.f64 	%fd578, [const_evenDofToQuad+88];
	fma.rn.f64 	%fd579, %fd578, %fd551, %fd575;
	fma.rn.f64 	%fd580, %fd43, %fd554, %fd577;
	fma.rn.f64 	%fd581, %fd44, %fd555, %fd579;
	fma.rn.f64 	%fd111, %fd53, %fd558, %fd580;
	fma.rn.f64 	%fd112, %fd54, %fd559, %fd581;
	fma.rn.f64 	%fd582, %fd23, %fd542, 0d0000000000000000;
	fma.rn.f64 	%fd583, %fd24, %fd543, 0d0000000000000000;
	ld.const.f64 	%fd584, [const_oddDofToQuad+56];
	fma.rn.f64 	%fd585, %fd584, %fd546, %fd582;
	fma.rn.f64 	%fd586, %fd30, %fd547, %fd583;
	ld.const.f64 	%fd587, [const_oddDofToQuad+96];
	fma.rn.f64 	%fd588, %fd587, %fd550, %fd585;
	fma.rn.f64 	%fd589, %fd36, %fd551, %fd586;
	fma.rn.f64 	%fd590, %fd45, %fd554, %fd588;
	fma.rn.f64 	%fd591, %fd46, %fd555, %fd589;
	fma.rn.f64 	%fd113, %fd55, %fd558, %fd590;
	fma.rn.f64 	%fd114, %fd56, %fd559, %fd591;
	fma.rn.f64 	%fd592, %fd25, %fd542, 0d0000000000000000;
	ld.const.f64 	%fd593, [const_evenDofToQuad+24];
	fma.rn.f64 	%fd594, %fd593, %fd543, 0d0000000000000000;
	fma.rn.f64 	%fd595, %fd31, %fd546, %fd592;
	fma.rn.f64 	%fd596, %fd32, %fd547, %fd594;
	fma.rn.f64 	%fd597, %fd37, %fd550, %fd595;
	fma.rn.f64 	%fd598, %fd38, %fd551, %fd596;
	fma.rn.f64 	%fd599, %fd47, %fd554, %fd597;
	fma.rn.f64 	%fd600, %fd48, %fd555, %fd598;
	fma.rn.f64 	%fd115, %fd57, %fd558, %fd599;
	fma.rn.f64 	%fd116, %fd58, %fd559, %fd600;
	ld.const.f64 	%fd601, [const_oddDofToQuad+32];
	fma.rn.f64 	%fd602, %fd601, %fd542, 0d0000000000000000;
	fma.rn.f64 	%fd603, %fd26, %fd543, 0d0000000000000000;
	fma.rn.f64 	%fd604, %fd33, %fd546, %fd602;
	fma.rn.f64 	%fd605, %fd34, %fd547, %fd603;
	fma.rn.f64 	%fd606, %fd39, %fd550, %fd604;
	fma.rn.f64 	%fd607, %fd40, %fd551, %fd605;
	fma.rn.f64 	%fd608, %fd49, %fd554, %fd606;
	fma.rn.f64 	%fd609, %fd50, %fd555, %fd607;
	fma.rn.f64 	%fd117, %fd59, %fd558, %fd608;
	ld.const.f64 	%fd610, [const_evenDofToQuad+192];
	fma.rn.f64 	%fd118, %fd610, %fd559, %fd609;
	@%p10 bra 	$L__BB83_20;
	ld.param.u64 	%rd30, [_Z32massMatrixMultiplyConstantKernelILi10ELi10ELi1EEviPKdS1_S1_S1_Pd_param_5];
	mov.u32 	%r39, %tid.x;
	mad.lo.s32 	%r40, %r3, 1000, %r39;
	cvta.to.global.u64 	%rd22, %rd30;
	mul.wide.s32 	%rd23, %r40, 8;
	add.s64 	%rd24, %rd22, %rd23;
	add.f64 	%fd611, %fd109, %fd110;
	st.global.f64 	[%rd24], %fd611;
	add.f64 	%fd612, %fd111, %fd112;
	st.global.f64 	[%rd24+800], %fd612;
	add.f64 	%fd613, %fd113, %fd114;
	st.global.f64 	[%rd24+1600], %fd613;
	add.f64 	%fd614, %fd115, %fd116;
	st.global.f64 	[%rd24+2400], %fd614;
	add.f64 	%fd615, %fd117, %fd118;
	st.global.f64 	[%rd24+3200], %fd615;
	sub.f64 	%fd616, %fd117, %fd118;
	st.global.f64 	[%rd24+4000], %fd616;
	sub.f64 	%fd617, %fd115, %fd116;
	st.global.f64 	[%rd24+4800], %fd617;
	sub.f64 	%fd618, %fd113, %fd114;
	st.global.f64 	[%rd24+5600], %fd618;
	sub.f64 	%fd619, %fd111, %fd112;
	st.global.f64 	[%rd24+6400], %fd619;
	sub.f64 	%fd620, %fd109, %fd110;
	st.global.f64 	[%rd24+7200], %fd620;
$L__BB83_20:
	ret;

}
	// .globl	_Z32massMatrixMultiplyRegisterKernelILi10ELi11ELi1EEviPKdS1_S1_S1_Pd
.visible .entry _Z32massMatrixMultiplyRegisterKernelILi10ELi11ELi1EEviPKdS1_S1_S1_Pd(
	.param .u32 _Z32massMatrixMultiplyRegisterKernelILi10ELi11ELi1EEviPKdS1_S1_S1_Pd_param_0,
	.param .u64 .ptr .align 1 _Z32massMatrixMultiplyRegisterKernelILi10ELi11ELi1EEviPKdS1_S1_S1_Pd_param_1,
	.param .u64 .ptr .align 1 _Z32massMatrixMultiplyRegisterKernelILi10ELi11ELi1EEviPKdS1_S1_S1_Pd_param_2,
	.param .u64 .ptr .align 1 _Z32massMatrixMultiplyRegisterKernelILi10ELi11ELi1EEviPKdS1_S1_S1_Pd_param_3,
	.param .u64 .ptr .align 1 _Z32massMatrixMultiplyRegisterKernelILi10ELi11ELi1EEviPKdS1_S1_S1_Pd_param_4,
	.param .u64 .ptr .align 1 _Z32massMatrixMultiplyRegisterKernelILi10ELi11ELi1EEviPKdS1_S1_S1_Pd_param_5
)
{
	.reg .pred 	%p<16>;
	.reg .b16 	%rs<29>;
	.reg .b32 	%r<112>;
	.reg .b64 	%rd<42>;
	.reg .b64 	%fd<678>;
	// demoted variable
	.shared .align 8 .b8 _ZZ32massMatrixMultiplyRegisterKernelILi10ELi11ELi1EEviPKdS1_S1_S1_PdE6s_tmp1[10648];
	// demoted variable
	.shared .align 8 .b8 _ZZ32massMatrixMultiplyRegisterKernelILi10ELi11ELi1EEviPKdS1_S1_S1_PdE14s_oddDofToQuad[240];
	// demoted variable
	.shared .align 8 .b8 _ZZ32massMatrixMultiplyRegisterKernelILi10ELi11ELi1EEviPKdS1_S1_S1_PdE15s_evenDofToQuad[240];
	ld.param.u32 	%r16, [_Z32massMatrixMultiplyRegisterKernelILi10ELi11ELi1EEviPKdS1_S1_S1_Pd_param_0];
	ld.param.u64 	%rd2, [_Z32massMatrixMultiplyRegisterKernelILi10ELi11ELi1EEviPKdS1_S1_S1_Pd_param_2];
	ld.param.u64 	%rd3, [_Z32massMatrixMultiplyRegisterKernelILi10ELi11ELi1EEviPKdS1_S1_S1_Pd_param_3];
	ld.param.u64 	%rd4, [_Z32massMatrixMultiplyRegisterKernelILi10ELi11ELi1EEviPKdS1_S1_S1_Pd_param_4];
	mov.u32 	%r1, %tid.x;
	mov.u32 	%r17, %tid.y;
	mov.u32 	%r18, %ctaid.x;
	add.s32 	%r2, %r18, %r17;
	setp.ge.s32 	%p1, %r2, %r16;
	@%p1 bra 	$L__BB84_2;
	cvta.to.global.u64 	%rd6, %rd4;
	mad.lo.s32 	%r19, %r2, 1000, %r1;
	mul.wide.s32 	%rd7, %r19, 8;
	add.s64 	%rd8, %rd6, %rd7;
	ld.global.nc.f64 	%fd666, [%rd8];
	ld.global.nc.f64 	%fd665, [%rd8+800];
	ld.global.nc.f64 	%fd664, [%rd8+1600];
	ld.global.nc.f64 	%fd663, [%rd8+2400];
	ld.global.nc.f64 	%fd662, [%rd8+3200];
	ld.global.nc.f64 	%fd661, [%rd8+4000];
	ld.global.nc.f64 	%fd660, [%rd8+4800];
	ld.global.nc.f64 	%fd659, [%rd8+5600];
	ld.global.nc.f64 	%fd658, [%rd8+6400];
	ld.global.nc.f64 	%fd657, [%rd8+7200];
$L__BB84_2:
	setp.gt.u32 	%p2, %r1, 29;
	@%p2 bra 	$L__BB84_4;
	cvta.to.global.u64 	%rd9, %rd2;
	mul.wide.u32 	%rd10, %r1, 8;
	add.s64 	%rd11, %rd9, %rd10;
	ld.global.nc.f64 	%fd146, [%rd11];
	shl.b32 	%r20, %r1, 3;
	mov.u32 	%r21, _ZZ32massMatrixMultiplyRegisterKernelILi10ELi11ELi1EEviPKdS1_S1_S1_PdE14s_oddDofToQuad;
	add.s32 	%r22, %r21, %r20;
	st.shared.f64 	[%r22], %fd146;
	cvta.to.global.u64 	%rd12, %rd3;
	add.s64 	%rd13, %rd12, %rd10;
	ld.global.nc.f64 	%fd147, [%rd13];
	mov.u32 	%r23, _ZZ32massMatrixMultiplyRegisterKernelILi10ELi11ELi1EEviPKdS1_S1_S1_PdE15s_evenDofToQuad;
	add.s32 	%r24, %r23, %r20;
	st.shared.f64 	[%r24], %fd147;
$L__BB84_4:
	mov.u32 	%r109, %tid.x;
	cvt.u16.u32 	%rs1, %r109;
	bar.sync 	0;
	ld.shared.f64 	%fd21, [_ZZ32massMatrixMultiplyRegisterKernelILi10ELi11ELi1EEviPKdS1_S1_S1_PdE14s_oddDofToQuad];
	ld.shared.f64 	%fd22, [_ZZ32massMatrixMultiplyRegisterKernelILi10ELi11ELi1EEviPKdS1_S1_S1_PdE15s_evenDofToQuad];
	ld.shared.f64 	%fd23, [_ZZ32massMatrixMultiplyRegisterKernelILi10ELi11ELi1EEviPKdS1_S1_S1_PdE14s_oddDofToQuad+8];
	ld.shared.f64 	%fd24, [_ZZ32massMatrixMultiplyRegisterKernelILi10ELi11ELi1EEviPKdS1_S1_S1_PdE15s_evenDofToQuad+8];
	ld.shared.f64 	%fd25, [_ZZ32massMatrixMultiplyRegisterKernelILi10ELi11ELi1EEviPKdS1_S1_S1_PdE14s_oddDofToQuad+16];
	ld.shared.f64 	%fd26, [_ZZ32massMatrixMultiplyRegisterKernelILi10ELi11ELi1EEviPKdS1_S1_S1_PdE15s_evenDofToQuad+16];
	ld.shared.f64 	%fd27, [_ZZ32massMatrixMultiplyRegisterKernelILi10ELi11ELi1EEviPKdS1_S1_S1_PdE14s_oddDofToQuad+24];
	ld.shared.f64 	%fd28, [_ZZ32massMatrixMultiplyRegisterKernelILi10ELi11ELi1EEviPKdS1_S1_S1_PdE15s_evenDofToQuad+24];
	ld.shared.f64 	%fd29, [_ZZ32massMatrixMultiplyRegisterKernelILi10ELi11ELi1EEviPKdS1_S1_S1_PdE14s_oddDofToQuad+32];
	ld.shared.f64 	%fd30, [_ZZ32massMatrixMultiplyRegisterKernelILi10ELi11ELi1EEviPKdS1_S1_S1_PdE15s_evenDofToQuad+32];
	ld.shared.f64 	%fd31, [_ZZ32massMatrixMultiplyRegisterKernelILi10ELi11ELi1EEviPKdS1_S1_S1_PdE14s_oddDofToQuad+40];
	ld.shared.f64 	%fd32, [_ZZ32massMatrixMultiplyRegisterKernelILi10ELi11ELi1EEviPKdS1_S1_S1_PdE15s_evenDofToQuad+40];
	ld.shared.f64 	%fd33, [_ZZ32massMatrixMultiplyRegisterKernelILi10ELi11ELi1EEviPKdS1_S1_S1_PdE14s_oddDofToQuad+48];
	ld.shared.f64 	%fd34, [_ZZ32massMatrixMultiplyRegisterKernelILi10ELi11ELi1EEviPKdS1_S1_S1_PdE15s_evenDofToQuad+48];
	ld.shared.f64 	%fd35, [_ZZ32massMatrixMultiplyRegisterKernelILi10ELi11ELi1EEviPKdS1_S1_S1_PdE14s_oddDofToQuad+56];
	ld.shared.f64 	%fd36, [_ZZ32massMatrixMultiplyRegisterKernelILi10ELi11ELi1EEviPKdS1_S1_S1_PdE15s_evenDofToQuad+56];
	ld.shared.f64 	%fd37, [_ZZ32massMatrixMultiplyRegisterKernelILi10ELi11ELi1EEviPKdS1_S1_S1_PdE14s_oddDofToQuad+64];
	ld.shared.f64 	%fd38, [_ZZ32massMatrixMultiplyRegisterKernelILi10ELi11ELi1EEviPKdS1_S1_S1_PdE15s_evenDofToQuad+64];
	ld.shared.f64 	%fd39, [_ZZ32massMatrixMultiplyRegisterKernelILi10ELi11ELi1EEviPKdS1_S1_S1_PdE14s_oddDofToQuad+72];
	ld.shared.f64 	%fd40, [_ZZ32massMatrixMultiplyRegisterKernelILi10ELi11ELi1EEviPKdS1_S1_S1_PdE15s_evenDofToQuad+72];
	ld.shared.f64 	%fd41, [_ZZ32massMatrixMultiplyRegisterKernelILi10ELi11ELi1EEviPKdS1_S1_S1_PdE14s_oddDofToQuad+80];
	ld.shared.f64 	%fd42, [_ZZ32massMatrixMultiplyRegisterKernelILi10ELi11ELi1EEviPKdS1_S1_S1_PdE15s_evenDofToQuad+80];
	ld.shared.f64 	%fd43, [_ZZ32massMatrixMultiplyRegisterKernelILi10ELi11ELi1EEviPKdS1_S1_S1_PdE14s_oddDofToQuad+88];
	ld.shared.f64 	%fd44, [_ZZ32massMatrixMultiplyRegisterKernelILi10ELi11ELi1EEviPKdS1_S1_S1_PdE15s_evenDofToQuad+88];
	ld.shared.f64 	%fd45, [_ZZ32massMatrixMultiplyRegisterKernelILi10ELi11ELi1EEviPKdS1_S1_S1_PdE14s_oddDofToQuad+96];
	ld.shared.f64 	%fd46, [_ZZ32massMatrixMultiplyRegisterKernelILi10ELi11ELi1EEviPKdS1_S1_S1_PdE15s_evenDofToQuad+96];
	ld.shared.f64 	%fd47, [_ZZ32massMatrixMultiplyRegisterKernelILi10ELi11ELi1EEviPKdS1_S1_S1_PdE14s_oddDofToQuad+104];
	ld.shared.f64 	%fd48, [_ZZ32massMatrixMultiplyRegisterKernelILi10ELi11ELi1EEviPKdS1_S1_S1_PdE15s_evenDofToQuad+104];
	ld.shared.f64 	%fd49, [_ZZ32massMatrixMultiplyRegisterKernelILi10ELi11ELi1EEviPKdS1_S1_S1_PdE14s_oddDofToQuad+112];
	ld.shared.f64 	%fd50, [_ZZ32massMatrixMultiplyRegisterKernelILi10ELi11ELi1EEviPKdS1_S1_S1_PdE15s_evenDofToQuad+112];
	ld.shared.f64 	%fd51, [_ZZ32massMatrixMultiplyRegisterKernelILi10ELi11ELi1EEviPKdS1_S1_S1_PdE14s_oddDofToQuad+120];
	ld.shared.f64 	%fd52, [_ZZ32massMatrixMultiplyRegisterKernelILi10ELi11ELi1EEviPKdS1_S1_S1_PdE15s_evenDofToQuad+120];
	ld.shared.f64 	%fd53, [_ZZ32massMatrixMultiplyRegisterKernelILi10ELi11ELi1EEviPKdS1_S1_S1_PdE14s_oddDofToQuad+128];
	ld.shared.f64 	%fd54, [_ZZ32massMatrixMultiplyRegisterKernelILi10ELi11ELi1EEviPKdS1_S1_S1_PdE15s_evenDofToQuad+128];
	ld.shared.f64 	%fd55, [_ZZ32massMatrixMultiplyRegisterKernelILi10ELi11ELi1EEviPKdS1_S1_S1_PdE14s_oddDofToQuad+136];
	ld.shared.f64 	%fd56, [_ZZ32massMatrixMultiplyRegisterKernelILi10ELi11ELi1EEviPKdS1_S1_S1_PdE15s_evenDofToQuad+136];
	ld.shared.f64 	%fd57, [_ZZ32massMatrixMultiplyRegisterKernelILi10ELi11ELi1EEviPKdS1_S1_S1_PdE14s_oddDofToQuad+144];
	ld.shared.f64 	%fd58, [_ZZ32massMatrixMultiplyRegisterKernelILi10ELi11ELi1EEviPKdS1_S1_S1_PdE15s_evenDofToQuad+144];
	ld.shared.f64 	%fd59, [_ZZ32massMatrixMultiplyRegisterKernelILi10ELi11ELi1EEviPKdS1_S1_S1_PdE14s_oddDofToQuad+152];
	ld.shared.f64 	%fd60, [_ZZ32massMatrixMultiplyRegisterKernelILi10ELi11ELi1EEviPKdS1_S1_S1_PdE15s_evenDofToQuad+152];
	ld.shared.f64 	%fd61, [_ZZ32massMatrixMultiplyRegisterKernelILi10ELi11ELi1EEviPKdS1_S1_S1_PdE14s_oddDofToQuad+160];
	ld.shared.f64 	%fd62, [_ZZ32massMatrixMultiplyRegisterKernelILi10ELi11ELi1EEviPKdS1_S1_S1_PdE15s_evenDofToQuad+160];
	ld.shared.f64 	%fd63, [_ZZ32massMatrixMultiplyRegisterKernelILi10ELi11ELi1EEviPKdS1_S1_S1_PdE14s_oddDofToQuad+168];
	ld.shared.f64 	%fd64, [_ZZ32massMatrixMultiplyRegisterKernelILi10ELi11ELi1EEviPKdS1_S1_S1_PdE15s_evenDofToQuad+168];
	ld.shared.f64 	%fd65, [_ZZ32massMatrixMultiplyRegisterKernelILi10ELi11ELi1EEviPKdS1_S1_S1_PdE14s_oddDofToQuad+176];
	ld.shared.f64 	%fd66, [_ZZ32massMatrixMultiplyRegisterKernelILi10ELi11ELi1EEviPKdS1_S1_S1_PdE15s_evenDofToQuad+176];
	ld.shared.f64 	%fd67, [_ZZ32massMatrixMultiplyRegisterKernelILi10ELi11ELi1EEviPKdS1_S1_S1_PdE14s_oddDofToQuad+184];
	ld.shared.f64 	%fd68, [_ZZ32massMatrixMultiplyRegisterKernelILi10ELi11ELi1EEviPKdS1_S1_S1_PdE15s_evenDofToQuad+184];
	ld.shared.f64 	%fd69, [_ZZ32massMatrixMultiplyRegisterKernelILi10ELi11ELi1EEviPKdS1_S1_S1_PdE14s_oddDofToQuad+192];
	ld.shared.f64 	%fd70, [_ZZ32massMatrixMultiplyRegisterKernelILi10ELi11ELi1EEviPKdS1_S1_S1_PdE15s_evenDofToQuad+192];
	ld.shared.f64 	%fd71, [_ZZ32massMatrixMultiplyRegisterKernelILi10ELi11ELi1EEviPKdS1_S1_S1_PdE14s_oddDofToQuad+200];
	ld.shared.f64 	%fd72, [_ZZ32massMatrixMultiplyRegisterKernelILi10ELi11ELi1EEviPKdS1_S1_S1_PdE15s_evenDofToQuad+200];
	ld.shared.f64 	%fd73, [_ZZ32massMatrixMultiplyRegisterKernelILi10ELi11ELi1EEviPKdS1_S1_S1_PdE14s_oddDofToQuad+208];
	ld.shared.f64 	%fd74, [_ZZ32massMatrixMultiplyRegisterKernelILi10ELi11ELi1EEviPKdS1_S1_S1_PdE15s_evenDofToQuad+208];
	ld.shared.f64 	%fd75, [_ZZ32massMatrixMultiplyRegisterKernelILi10ELi11ELi1EEviPKdS1_S1_S1_PdE14s_oddDofToQuad+216];
	ld.shared.f64 	%fd76, [_ZZ32massMatrixMultiplyRegisterKernelILi10ELi11ELi1EEviPKdS1_S1_S1_PdE15s_evenDofToQuad+216];
	ld.shared.f64 	%fd77, [_ZZ32massMatrixMultiplyRegisterKernelILi10ELi11ELi1EEviPKdS1_S1_S1_PdE14s_oddDofToQuad+224];
	ld.shared.f64 	%fd78, [_ZZ32massMatrixMultiplyRegisterKernelILi10ELi11ELi1EEviPKdS1_S1_S1_PdE15s_evenDofToQuad+224];
	ld.shared.f64 	%fd79, [_ZZ32massMatrixMultiplyRegisterKernelILi10ELi11ELi1EEviPKdS1_S1_S1_PdE14s_oddDofToQuad+232];
	ld.shared.f64 	%fd80, [_ZZ32massMatrixMultiplyRegisterKernelILi10ELi11ELi1EEviPKdS1_S1_S1_PdE15s_evenDofToQuad+232];
	mul.hi.u16 	%rs2, %rs1, 6554;
	mul.lo.s16 	%rs3, %rs2, 10;
	sub.s16 	%rs4, %rs1, %rs3;
	add.f64 	%fd148, %fd666, %fd657;
	sub.f64 	%fd149, %fd666, %fd657;
	add.f64 	%fd150, %fd665, %fd658;
	sub.f64 	%fd151, %fd665, %fd658;
	add.f64 	%fd152, %fd664, %fd659;
	sub.f64 	%fd153, %fd664, %fd659;
	add.f64 	%fd154, %fd663, %fd660;
	sub.f64 	%fd155, %fd663, %fd660;
	add.f64 	%fd156, %fd662, %fd661;
	sub.f64 	%fd157, %fd662, %fd661;
	mov.u32 	%r26, %tid.y;
	mov.u32 	%r27, _ZZ32massMatrixMultiplyRegisterKernelILi10ELi11ELi1EEviPKdS1_S1_S1_PdE6s_tmp1;
	mad.lo.s32 	%r28, %r26, 10648, %r27;
	mul.wide.u16 	%r29, %rs2, 88;
	add.s32 	%r30, %r28, %r29;
	mul.wide.u16 	%r31, %rs4, 8;
	add.s32 	%r3, %r30, %r31;
	fma.rn.f64 	%fd158, %fd21, %fd148, 0d0000000000000000;
	fma.rn.f64 	%fd159, %fd22, %fd149, 0d0000000000000000;
	fma.rn.f64 	%fd160, %fd23, %fd150, %fd158;
	fma.rn.f64 	%fd161, %fd24, %fd151, %fd159;
	fma.rn.f64 	%fd162, %fd25, %fd152, %fd160;
	fma.rn.f64 	%fd163, %fd26, %fd153, %fd161;
	fma.rn.f64 	%fd164, %fd27, %fd154, %fd162;
	fma.rn.f64 	%fd165, %fd28, %fd155, %fd163;
	fma.rn.f64 	%fd166, %fd29, %fd156, %fd164;
	fma.rn.f64 	%fd167, %fd30, %fd157, %fd165;
	sub.f64 	%fd168, %fd166, %fd167;
	st.shared.f64 	[%r3+9680], %fd168;
	add.f64 	%fd169, %fd167, %fd166;
	st.shared.f64 	[%r3], %fd169;
	fma.rn.f64 	%fd170, %fd31, %fd148, 0d0000000000000000;
	fma.rn.f64 	%fd171, %fd32, %fd149, 0d0000000000000000;
	fma.rn.f64 	%fd172, %fd33, %fd150, %fd170;
	fma.rn.f64 	%fd173, %fd34, %fd151, %fd171;
	fma.rn.f64 	%fd174, %fd35, %fd152, %fd172;
	fma.rn.f64 	%fd175, %fd36, %fd153, %fd173;
	fma.rn.f64 	%fd176, %fd37, %fd154, %fd174;
	fma.rn.f64 	%fd177, %fd38, %fd155, %fd175;
	fma.rn.f64 	%fd178, %fd39, %fd156, %fd176;
	fma.rn.f64 	%fd179, %fd40, %fd157, %fd177;
	sub.f64 	%fd180, %fd178, %fd179;
	st.shared.f64 	[%r3+8712], %fd180;
	add.f64 	%fd181, %fd179, %fd178;
	st.shared.f64 	[%r3+968], %fd181;
	fma.rn.f64 	%fd182, %fd41, %fd148, 0d0000000000000000;
	fma.rn.f64 	%fd183, %fd42, %fd149, 0d0000000000000000;
	fma.rn.f64 	%fd184, %fd43, %fd150, %fd182;
	fma.rn.f64 	%fd185, %fd44, %fd151, %fd183;
	fma.rn.f64 	%fd186, %fd45, %fd152, %fd184;
	fma.rn.f64 	%fd187, %fd46, %fd153, %fd185;
	fma.rn.f64 	%fd188, %fd47, %fd154, %fd186;
	fma.rn.f64 	%fd189, %fd48, %fd155, %fd187;
	fma.rn.f64 	%fd190, %fd49, %fd156, %fd188;
	fma.rn.f64 	%fd191, %fd50, %fd157, %fd189;
	sub.f64 	%fd192, %fd190, %fd191;
	st.shared.f64 	[%r3+7744], %fd192;
	add.f64 	%fd193, %fd191, %fd190;
	st.shared.f64 	[%r3+1936], %fd193;
	fma.rn.f64 	%fd194, %fd51, %fd148, 0d0000000000000000;
	fma.rn.f64 	%fd195, %fd52, %fd149, 0d0000000000000000;
	fma.rn.f64 	%fd196, %fd53, %fd150, %fd194;
	fma.rn.f64 	%fd197, %fd54, %fd151, %fd195;
	fma.rn.f64 	%fd198, %fd55, %fd152, %fd196;
	fma.rn.f64 	%fd199, %fd56, %fd153, %fd197;
	fma.rn.f64 	%fd200, %fd57, %fd154, %fd198;
	fma.rn.f64 	%fd201, %fd58, %fd155, %fd199;
	fma.rn.f64 	%fd202, %fd59, %fd156, %fd200;
	fma.rn.f64 	%fd203, %fd60, %fd157, %fd201;
	sub.f64 	%fd204, %fd202, %fd203;
	st.shared.f64 	[%r3+6776], %fd204;
	add.f64 	%fd205, %fd203, %fd202;
	st.shared.f64 	[%r3+2904], %fd205;
	fma.rn.f64 	%fd206, %fd61, %fd148, 0d0000000000000000;
	fma.rn.f64 	%fd207, %fd62, %fd149, 0d0000000000000000;
	fma.rn.f64 	%fd208, %fd63, %fd150, %fd206;
	fma.rn.f64 	%fd209, %fd64, %fd151, %fd207;
	fma.rn.f64 	%fd210, %fd65, %fd152, %fd208;
	fma.rn.f64 	%fd211, %fd66, %fd153, %fd209;
	fma.rn.f64 	%fd212, %fd67, %fd154, %fd210;
	fma.rn.f64 	%fd213, %fd68, %fd155, %fd211;
	fma.rn.f64 	%fd214, %fd69, %fd156, %fd212;
	fma.rn.f64 	%fd215, %fd70, %fd157, %fd213;
	sub.f64 	%fd216, %fd214, %fd215;
	st.shared.f64 	[%r3+5808], %fd216;
	add.f64 	%fd217, %fd215, %fd214;
	st.shared.f64 	[%r3+3872], %fd217;
	fma.rn.f64 	%fd218, %fd71, %fd148, 0d0000000000000000;
	fma.rn.f64 	%fd219, %fd72, %fd149, 0d0000000000000000;
	fma.rn.f64 	%fd220, %fd73, %fd150, %fd218;
	fma.rn.f64 	%fd221, %fd74, %fd151, %fd219;
	fma.rn.f64 	%fd222, %fd75, %fd152, %fd220;
	fma.rn.f64 	%fd223, %fd76, %fd153, %fd221;
	fma.rn.f64 	%fd224, %fd77, %fd154, %fd222;
	fma.rn.f64 	%fd225, %fd78, %fd155, %fd223;
	fma.rn.f64 	%fd226, %fd79, %fd156, %fd224;
	fma.rn.f64 	%fd227, %fd80, %fd157, %fd225;
	add.f64 	%fd228, %fd227, %fd226;
	st.shared.f64 	[%r3+4840], %fd228;
	bar.sync 	0;
	setp.gt.u32 	%p3, %r109, 109;
	@%p3 bra 	$L__BB84_6;
$L__BB84_5:
	cvt.u16.u32 	%rs5, %r109;
	mul.lo.s16 	%rs6, %rs5, 205;
	shr.u16 	%rs7, %rs6, 11;
	mul.lo.s16 	%rs8, %rs7, 10;
	sub.s16 	%rs9, %rs5, %rs8;
	mul.wide.u16 	%r35, %rs7, 968;
	add.s32 	%r36, %r28, %r35;
	and.b16  	%rs10, %rs9, 255;
	mul.wide.u16 	%r37, %rs10, 8;
	add.s32 	%r38, %r36, %r37;
	ld.shared.f64 	%fd229, [%r38];
	ld.shared.f64 	%fd230, [%r38+792];
	add.f64 	%fd231, %fd229, %fd230;
	sub.f64 	%fd232, %fd229, %fd230;
	ld.shared.f64 	%fd233, [%r38+88];
	ld.shared.f64 	%fd234, [%r38+704];
	add.f64 	%fd235, %fd233, %fd234;
	sub.f64 	%fd236, %fd233, %fd234;
	ld.shared.f64 	%fd237, [%r38+176];
	ld.shared.f64 	%fd238, [%r38+616];
	add.f64 	%fd239, %fd237, %fd238;
	sub.f64 	%fd240, %fd237, %fd238;
	ld.shared.f64 	%fd241, [%r38+264];
	ld.shared.f64 	%fd242, [%r38+528];
	add.f64 	%fd243, %fd241, %fd242;
	sub.f64 	%fd244, %fd241, %fd242;
	ld.shared.f64 	%fd245, [%r38+352];
	ld.shared.f64 	%fd246, [%r38+440];
	add.f64 	%fd247, %fd245, %fd246;
	sub.f64 	%fd248, %fd245, %fd246;
	fma.rn.f64 	%fd249, %fd21, %fd231, 0d0000000000000000;
	fma.rn.f64 	%fd250, %fd22, %fd232, 0d0000000000000000;
	fma.rn.f64 	%fd251, %fd23, %fd235, %fd249;
	fma.rn.f64 	%fd252, %fd24, %fd236, %fd250;
	fma.rn.f64 	%fd253, %fd25, %fd239, %fd251;
	fma.rn.f64 	%fd254, %fd26, %fd240, %fd252;
	fma.rn.f64 	%fd255, %fd27, %fd243, %fd253;
	fma.rn.f64 	%fd256, %fd28, %fd244, %fd254;
	fma.rn.f64 	%fd257, %fd29, %fd247, %fd255;
	fma.rn.f64 	%fd258, %fd30, %fd248, %fd256;
	sub.f64 	%fd259, %fd257, %fd258;
	st.shared.f64 	[%r38+880], %fd259;
	add.f64 	%fd260, %fd258, %fd257;
	st.shared.f64 	[%r38], %fd260;
	fma.rn.f64 	%fd261, %fd31, %fd231, 0d0000000000000000;
	fma.rn.f64 	%fd262, %fd32, %fd232, 0d0000000000000000;
	fma.rn.f64 	%fd263, %fd33, %fd235, %fd261;
	fma.rn.f64 	%fd264, %fd34, %fd236, %fd262;
	fma.rn.f64 	%fd265, %fd35, %fd239, %fd263;
	fma.rn.f64 	%fd266, %fd36, %fd240, %fd264;
	fma.rn.f64 	%fd267, %fd37, %fd243, %fd265;
	fma.rn.f64 	%fd268, %fd38, %fd244, %fd266;
	fma.rn.f64 	%fd269, %fd39, %fd247, %fd267;
	fma.rn.f64 	%fd270, %fd40, %fd248, %fd268;
	sub.f64 	%fd271, %fd269, %fd270;
	st.shared.f64 	[%r38+792], %fd271;
	add.f64 	%fd272, %fd270, %fd269;
	st.shared.f64 	[%r38+88], %fd272;
	fma.rn.f64 	%fd273, %fd41, %fd231, 0d0000000000000000;
	fma.rn.f64 	%fd274, %fd42, %fd232, 0d0000000000000000;
	fma.rn.f64 	%fd275, %fd43, %fd235, %fd273;
	fma.rn.f64 	%fd276, %fd44, %fd236, %fd274;
	fma.rn.f64 	%fd277, %fd45, %fd239, %fd275;
	fma.rn.f64 	%fd278, %fd46, %fd240, %fd276;
	fma.rn.f64 	%fd279, %fd47, %fd243, %fd277;
	fma.rn.f64 	%fd280, %fd48, %fd244, %fd278;
	fma.rn.f64 	%fd281, %fd49, %fd247, %fd279;
	fma.rn.f64 	%fd282, %fd50, %fd248, %fd280;
	sub.f64 	%fd283, %fd281, %fd282;
	st.shared.f64 	[%r38+704], %fd283;
	add.f64 	%fd284, %fd282, %fd281;
	st.shared.f64 	[%r38+176], %fd284;
	fma.rn.f64 	%fd285, %fd51, %fd231, 0d0000000000000000;
	fma.rn.f64 	%fd286, %fd52, %fd232, 0d0000000000000000;
	fma.rn.f64 	%fd287, %fd53, %fd235, %fd285;
	fma.rn.f64 	%fd288, %fd54, %fd236, %fd286;
	fma.rn.f64 	%fd289, %fd55, %fd239, %fd287;
	fma.rn.f64 	%fd290, %fd56, %fd240, %fd288;
	fma.rn.f64 	%fd291, %fd57, %fd243, %fd289;
	fma.rn.f64 	%fd292, %fd58, %fd244, %fd290;
	fma.rn.f64 	%fd293, %fd59, %fd247, %fd291;
	fma.rn.f64 	%fd294, %fd60, %fd248, %fd292;
	sub.f64 	%fd295, %fd293, %fd294;
	st.shared.f64 	[%r38+616], %fd295;
	add.f64 	%fd296, %fd294, %fd293;
	st.shared.f64 	[%r38+264], %fd296;
	fma.rn.f64 	%fd297, %fd61, %fd231, 0d0000000000000000;
	fma.rn.f64 	%fd298, %fd62, %fd232, 0d0000000000000000;
	fma.rn.f64 	%fd299, %fd63, %fd235, %fd297;
	fma.rn.f64 	%fd300, %fd64, %fd236, %fd298;
	fma.rn.f64 	%fd301, %fd65, %fd239, %fd299;
	fma.rn.f64 	%fd302, %fd66, %fd240, %fd300;
	fma.rn.f64 	%fd303, %fd67, %fd243, %fd301;
	fma.rn.f64 	%fd304, %fd68, %fd244, %fd302;
	fma.rn.f64 	%fd305, %fd69, %fd247, %fd303;
	fma.rn.f64 	%fd306, %fd70, %fd248, %fd304;
	sub.f64 	%fd307, %fd305, %fd306;
	st.shared.f64 	[%r38+528], %fd307;
	add.f64 	%fd308, %fd306, %fd305;
	st.shared.f64 	[%r38+352], %fd308;
	fma.rn.f64 	%fd309, %fd71, %fd231, 0d0000000000000000;
	fma.rn.f64 	%fd310, %fd72, %fd232, 0d0000000000000000;
	fma.rn.f64 	%fd311, %fd73, %fd235, %fd309;
	fma.rn.f64 	%fd312, %fd74, %fd236, %fd310;
	fma.rn.f64 	%fd313, %fd75, %fd239, %fd311;
	fma.rn.f64 	%fd314, %fd76, %fd240, %fd312;
	fma.rn.f64 	%fd315, %fd77, %fd243, %fd313;
	fma.rn.f64 	%fd316, %fd78, %fd244, %fd314;
	fma.rn.f64 	%fd317, %fd79, %fd247, %fd315;
	fma.rn.f64 	%fd318, %fd80, %fd248, %fd316;
	add.f64 	%fd319, %fd318, %fd317;
	st.shared.f64 	[%r38+440], %fd319;
	add.s32 	%r6, %r109, 100;
	setp.lt.u32 	%p4, %r109, 10;
	mov.u32 	%r109, %r6;
	@%p4 bra 	$L__BB84_5;
$L__BB84_6:
	bar.sync 	0;
	mov.u32 	%r110, %tid.x;
	setp.gt.u32 	%p5, %r110, 120;
	@%p5 bra 	$L__BB84_21;
	mov.u32 	%r40, %ctaid.x;
	mov.u32 	%r41, %tid.y;
	add.s32 	%r42, %r40, %r41;
	mov.u32 	%r43, _ZZ32massMatrixMultiplyRegisterKernelILi10ELi11ELi1EEviPKdS1_S1_S1_PdE6s_tmp1;
	mad.lo.s32 	%r44, %r41, 10648, %r43;
$L__BB84_8:
	ld.param.u32 	%r102, [_Z32massMatrixMultiplyRegisterKernelILi10ELi11ELi1EEviPKdS1_S1_S1_Pd_param_0];
	setp.ge.s32 	%p6, %r42, %r102;
	cvt.u16.u32 	%rs11, %r110;
	mul.lo.s16 	%rs12, %rs11, 117;
	shr.u16 	%rs13, %rs12, 8;
	sub.s16 	%rs14, %rs11, %rs13;
	and.b16  	%rs15, %rs14, 254;
	shr.u16 	%rs16, %rs15, 1;
	add.s16 	%rs17, %rs16, %rs13;
	and.b16  	%rs18, %rs17, 248;
	shr.u16 	%rs19, %rs18, 3;
	mul.lo.s16 	%rs20, %rs19, 11;
	sub.s16 	%rs21, %rs11, %rs20;
	mul.wide.u16 	%r45, %rs19, 968;
	add.s32 	%r46, %r44, %r45;
	and.b16  	%rs22, %rs21, 255;
	mul.wide.u16 	%r47, %rs22, 88;
	add.s32 	%r9, %r46, %r47;
	ld.shared.f64 	%fd321, [%r9];
	ld.shared.f64 	%fd322, [%r9+72];
	add.f64 	%fd81, %fd321, %fd322;
	sub.f64 	%fd82, %fd321, %fd322;
	ld.shared.f64 	%fd323, [%r9+8];
	ld.shared.f64 	%fd324, [%r9+64];
	add.f64 	%fd83, %fd323, %fd324;
	sub.f64 	%fd84, %fd323, %fd324;
	ld.shared.f64 	%fd325, [%r9+16];
	ld.shared.f64 	%fd326, [%r9+56];
	add.f64 	%fd85, %fd325, %fd326;
	sub.f64 	%fd86, %fd325, %fd326;
	ld.shared.f64 	%fd327, [%r9+24];
	ld.shared.f64 	%fd328, [%r9+48];
	add.f64 	%fd87, %fd327, %fd328;
	sub.f64 	%fd88, %fd327, %fd328;
	ld.shared.f64 	%fd329, [%r9+32];
	ld.shared.f64 	%fd330, [%r9+40];
	add.f64 	%fd89, %fd329, %fd330;
	sub.f64 	%fd90, %fd329, %fd330;
	mov.b32 	%r48, {%rs22, %rs19};
	mov.b32 	%r49, 0;
	mov.b32 	%r50, 30987;
	dp2a.lo.u32.u32 	%r10, %r48, %r50, %r49;
	fma.rn.f64 	%fd331, %fd21, %fd81, 0d0000000000000000;
	fma.rn.f64 	%fd332, %fd22, %fd82, 0d0000000000000000;
	fma.rn.f64 	%fd333, %fd23, %fd83, %fd331;
	fma.rn.f64 	%fd334, %fd24, %fd84, %fd332;
	fma.rn.f64 	%fd335, %fd25, %fd85, %fd333;
	fma.rn.f64 	%fd336, %fd26, %fd86, %fd334;
	fma.rn.f64 	%fd337, %fd27, %fd87, %fd335;
	fma.rn.f64 	%fd338, %fd28, %fd88, %fd336;
	fma.rn.f64 	%fd91, %fd29, %fd89, %fd337;
	fma.rn.f64 	%fd92, %fd30, %fd90, %fd338;
	mov.f64 	%fd667, 0d0000000000000000;
	mov.f64 	%fd668, %fd667;
	@%p6 bra 	$L__BB84_10;
	ld.param.u64 	%rd35, [_Z32massMatrixMultiplyRegisterKernelILi10ELi11ELi1EEviPKdS1_S1_S1_Pd_param_1];
	cvta.to.global.u64 	%rd14, %rd35;
	mad.lo.s32 	%r54, %r42, 1331, %r10;
	mul.wide.s32 	%rd15, %r54, 8;
	add.s64 	%rd16, %rd14, %rd15;
	ld.global.nc.f64 	%fd667, [%rd16];
	ld.global.nc.f64 	%fd668, [%rd16+80];
$L__BB84_10:
	ld.param.u32 	%r103, [_Z32massMatrixMultiplyRegisterKernelILi10ELi11ELi1EEviPKdS1_S1_S1_Pd_param_0];
	setp.ge.s32 	%p7, %r42, %r103;
	add.f64 	%fd340, %fd91, %fd92;
	sub.f64 	%fd341, %fd91, %fd92;
	mul.f64 	%fd342, %fd340, %fd667;
	mul.f64 	%fd343, %fd341, %fd668;
	sub.f64 	%fd97, %fd342, %fd343;
	add.f64 	%fd98, %fd342, %fd343;
	fma.rn.f64 	%fd344, %fd31, %fd81, 0d0000000000000000;
	fma.rn.f64 	%fd345, %fd32, %fd82, 0d0000000000000000;
	fma.rn.f64 	%fd346, %fd33, %fd83, %fd344;
	fma.rn.f64 	%fd347, %fd34, %fd84, %fd345;
	fma.rn.f64 	%fd348, %fd35, %fd85, %fd346;
	fma.rn.f64 	%fd349, %fd36, %fd86, %fd347;
	fma.rn.f64 	%fd350, %fd37, %fd87, %fd348;
	fma.rn.f64 	%fd351, %fd38, %fd88, %fd349;
	fma.rn.f64 	%fd99, %fd39, %fd89, %fd350;
	fma.rn.f64 	%fd100, %fd40, %fd90, %fd351;
	mov.f64 	%fd669, 0d0000000000000000;
	mov.f64 	%fd670, %fd669;
	@%p7 bra 	$L__BB84_12;
	ld.param.u64 	%rd36, [_Z32massMatrixMultiplyRegisterKernelILi10ELi11ELi1EEviPKdS1_S1_S1_Pd_param_1];
	cvta.to.global.u64 	%rd17, %rd36;
	mad.lo.s32 	%r61, %r42, 1331, %r10;
	mul.wide.s32 	%rd18, %r61, 8;
	add.s64 	%rd19, %rd17, %rd18;
	ld.global.nc.f64 	%fd669, [%rd19+8];
	ld.global.nc.f64 	%fd670, [%rd19+72];
$L__BB84_12:
	ld.param.u32 	%r104, [_Z32massMatrixMultiplyRegisterKernelILi10ELi11ELi1EEviPKdS1_S1_S1_Pd_param_0];
	setp.ge.s32 	%p8, %r42, %r104;
	add.f64 	%fd353, %fd99, %fd100;
	sub.f64 	%fd354, %fd99, %fd100;
	mul.f64 	%fd355, %fd353, %fd669;
	mul.f64 	%fd356, %fd354, %fd670;
	sub.f64 	%fd105, %fd355, %fd356;
	add.f64 	%fd106, %fd355, %fd356;
	fma.rn.f64 	%fd357, %fd41, %fd81, 0d0000000000000000;
	fma.rn.f64 	%fd358, %fd42, %fd82, 0d0000000000000000;
	fma.rn.f64 	%fd359, %fd43, %fd83, %fd357;
	fma.rn.f64 	%fd360, %fd44, %fd84, %fd358;
	fma.rn.f64 	%fd361, %fd45, %fd85, %fd359;
	fma.rn.f64 	%fd362, %fd46, %fd86, %fd360;
	fma.rn.f64 	%fd363, %fd47, %fd87, %fd361;
	fma.rn.f64 	%fd364, %fd48, %fd88, %fd362;
	fma.rn.f64 	%fd107, %fd49, %fd89, %fd363;
	fma.rn.f64 	%fd108, %fd50, %fd90, %fd364;
	mov.f64 	%fd671, 0d0000000000000000;
	mov.f64 	%fd672, %fd671;
	@%p8 bra 	$L__BB84_14;
	ld.param.u64 	%rd37, [_Z32massMatrixMultiplyRegisterKernelILi10ELi11ELi1EEviPKdS1_S1_S1_Pd_param_1];
	cvta.to.global.u64 	%rd20, %rd37;
	mad.lo.s32 	%r68, %r42, 1331, %r10;
	mul.wide.s32 	%rd21, %r68, 8;
	add.s64 	%rd22, %rd20, %rd21;
	ld.global.nc.f64 	%fd671, [%rd22+16];
	ld.global.nc.f64 	%fd672, [%rd22+64];
$L__BB84_14:
	ld.param.u32 	%r105, [_Z32massMatrixMultiplyRegisterKernelILi10ELi11ELi1EEviPKdS1_S1_S1_Pd_param_0];
	setp.ge.s32 	%p9, %r42, %r105;
	add.f64 	%fd366, %fd107, %fd108;
	sub.f64 	%fd367, %fd107, %fd108;
	mul.f64 	%fd368, %fd366, %fd671;
	mul.f64 	%fd369, %fd367, %fd672;
	sub.f64 	%fd113, %fd368, %fd369;
	add.f64 	%fd114, %fd368, %fd369;
	fma.rn.f64 	%fd370, %fd51, %fd81, 0d0000000000000000;
	fma.rn.f64 	%fd371, %fd52, %fd82, 0d0000000000000000;
	fma.rn.f64 	%fd372, %fd53, %fd83, %fd370;
	fma.rn.f64 	%fd373, %fd54, %fd84, %fd371;
	fma.rn.f64 	%fd374, %fd55, %fd85, %fd372;
	fma.rn.f64 	%fd375, %fd56, %fd86, %fd373;
	fma.rn.f64 	%fd376, %fd57, %fd87, %fd374;
	fma.rn.f64 	%fd377, %fd58, %fd88, %fd375;
	fma.rn.f64 	%fd115, %fd59, %fd89, %fd376;
	fma.rn.f64 	%fd116, %fd60, %fd90, %fd377;
	mov.f64 	%fd673, 0d0000000000000000;
	mov.f64 	%fd674, %fd673;
	@%p9 bra 	$L__BB84_16;
	ld.param.u64 	%rd38, [_Z32massMatrixMultiplyRegisterKernelILi10ELi11ELi1EEviPKdS1_S1_S1_Pd_param_1];
	cvta.to.global.u64 	%rd23, %rd38;
	mad.lo.s32 	%r75, %r42, 1331, %r10;
	mul.wide.s32 	%rd24, %r75, 8;
	add.s64 	%rd25, %rd23, %rd24;
	ld.global.nc.f64 	%fd673, [%rd25+24];
	ld.global.nc.f64 	%fd674, [%rd25+56];
$L__BB84_16:
	ld.param.u32 	%r106, [_Z32massMatrixMultiplyRegisterKernelILi10ELi11ELi1EEviPKdS1_S1_S1_Pd_param_0];
	setp.ge.s32 	%p10, %r42, %r106;
	add.f64 	%fd379, %fd115, %fd116;
	sub.f64 	%fd380, %fd115, %fd116;
	mul.f64 	%fd381, %fd379, %fd673;
	mul.f64 	%fd382, %fd380, %fd674;
	sub.f64 	%fd121, %fd381, %fd382;
	add.f64 	%fd122, %fd381, %fd382;
	fma.rn.f64 	%fd383, %fd61, %fd81, 0d0000000000000000;
	fma.rn.f64 	%fd384, %fd62, %fd82, 0d0000000000000000;
	fma.rn.f64 	%fd385, %fd63, %fd83, %fd383;
	fma.rn.f64 	%fd386, %fd64, %fd84, %fd384;
	fma.rn.f64 	%fd387, %fd65, %fd85, %fd385;
	fma.rn.f64 	%fd388, %fd66, %fd86, %fd386;
	fma.rn.f64 	%fd389, %fd67, %fd87, %fd387;
	fma.rn.f64 	%fd390, %fd68, %fd88, %fd388;
	fma.rn.f64 	%fd123, %fd69, %fd89, %fd389;
	fma.rn.f64 	%fd124, %fd70, %fd90, %fd390;
	mov.f64 	%fd675, 0d0000000000000000;
	mov.f64 	%fd676, %fd675;
	@%p10 bra 	$L__BB84_18;
	ld.param.u64 	%rd39, [_Z32massMatrixMultiplyRegisterKernelILi10ELi11ELi1EEviPKdS1_S1_S1_Pd_param_1];
	cvta.to.global.u64 	%rd26, %rd39;
	mad.lo.s32 	%r82, %r42, 1331, %r10;
	mul.wide.s32 	%rd27, %r82, 8;
	add.s64 	%rd28, %rd26, %rd27;
	ld.global.nc.f64 	%fd675, [%rd28+32];
	ld.global.nc.f64 	%fd676, [%rd28+48];
$L__BB84_18:
	ld.param.u32 	%r107, [_Z32massMatrixMultiplyRegisterKernelILi10ELi11ELi1EEviPKdS1_S1_S1_Pd_param_0];
	setp.ge.s32 	%p11, %r42, %r107;
	add.f64 	%fd392, %fd123, %fd124;
	sub.f64 	%fd393, %fd123, %fd124;
	mul.f64 	%fd394, %fd392, %fd675;
	mul.f64 	%fd395, %fd393, %fd676;
	sub.f64 	%fd129, %fd394, %fd395;
	add.f64 	%fd130, %fd394, %fd395;
	fma.rn.f64 	%fd396, %fd71, %fd81, 0d0000000000000000;
	fma.rn.f64 	%fd397, %fd72, %fd82, 0d0000000000000000;
	fma.rn.f64 	%fd398, %fd73, %fd83, %fd396;
	fma.rn.f64 	%fd399, %fd74, %fd84, %fd397;
	fma.rn.f64 	%fd400, %fd75, %fd85, %fd398;
	fma.rn.f64 	%fd401, %fd76, %fd86, %fd399;
	fma.rn.f64 	%fd402, %fd77, %fd87, %fd400;
	fma.rn.f64 	%fd403, %fd78, %fd88, %fd401;
	fma.rn.f64 	%fd131, %fd79, %fd89, %fd402;
	fma.rn.f64 	%fd132, %fd80, %fd90, %fd403;
	mov.f64 	%fd677, 0d0000000000000000;
	@%p11 bra 	$L__BB84_20;
	ld.param.u64 	%rd40, [_Z32massMatrixMultiplyRegisterKernelILi10ELi11ELi1EEviPKdS1_S1_S1_Pd_param_1];
	cvta.to.global.u64 	%rd29, %rd40;
	mad.lo.s32 	%r89, %r42, 1331, %r10;
	mul.wide.s32 	%rd30, %r89, 8;
	add.s64 	%rd31, %rd29, %rd30;
	ld.global.nc.f64 	%fd677, [%rd31+40];
$L__BB84_20:
	add.f64 	%fd404, %fd131, %fd132;
	sub.f64 	%fd405, %fd131, %fd132;
	mul.f64 	%fd406, %fd405, %fd677;
	fma.rn.f64 	%fd407, %fd404, %fd677, %fd406;
	mul.f64 	%fd408, %fd407, 0d3FE0000000000000;
	fma.rn.f64 	%fd409, %fd21, %fd98, 0d0000000000000000;
	fma.rn.f64 	%fd410, %fd22, %fd97, 0d0000000000000000;
	fma.rn.f64 	%fd411, %fd31, %fd106, %fd409;
	fma.rn.f64 	%fd412, %fd32, %fd105, %fd410;
	fma.rn.f64 	%fd413, %fd41, %fd114, %fd411;
	fma.rn.f64 	%fd414, %fd42, %fd113, %fd412;
	fma.rn.f64 	%fd415, %fd51, %fd122, %fd413;
	fma.rn.f64 	%fd416, %fd52, %fd121, %fd414;
	fma.rn.f64 	%fd417, %fd61, %fd130, %fd415;
	fma.rn.f64 	%fd418, %fd62, %fd129, %fd416;
	fma.rn.f64 	%fd419, %fd71, %fd408, %fd417;
	fma.rn.f64 	%fd420, %fd72, %fd408, %fd418;
	sub.f64 	%fd421, %fd419, %fd420;
	st.shared.f64 	[%r9+72], %fd421;
	add.f64 	%fd422, %fd419, %fd420;
	st.shared.f64 	[%r9], %fd422;
	fma.rn.f64 	%fd423, %fd23, %fd98, 0d0000000000000000;
	fma.rn.f64 	%fd424, %fd24, %fd97, 0d0000000000000000;
	fma.rn.f64 	%fd425, %fd33, %fd106, %fd423;
	fma.rn.f64 	%fd426, %fd34, %fd105, %fd424;
	fma.rn.f64 	%fd427, %fd43, %fd114, %fd425;
	fma.rn.f64 	%fd428, %fd44, %fd113, %fd426;
	fma.rn.f64 	%fd429, %fd53, %fd122, %fd427;
	fma.rn.f64 	%fd430, %fd54, %fd121, %fd428;
	fma.rn.f64 	%fd431, %fd63, %fd130, %fd429;
	fma.rn.f64 	%fd432, %fd64, %fd129, %fd430;
	fma.rn.f64 	%fd433, %fd73, %fd408, %fd431;
	fma.rn.f64 	%fd434, %fd74, %fd408, %fd432;
	sub.f64 	%fd435, %fd433, %fd434;
	st.shared.f64 	[%r9+64], %fd435;
	add.f64 	%fd436, %fd433, %fd434;
	st.shared.f64 	[%r9+8], %fd436;
	fma.rn.f64 	%fd437, %fd25, %fd98, 0d0000000000000000;
	fma.rn.f64 	%fd438, %fd26, %fd97, 0d0000000000000000;
	fma.rn.f64 	%fd439, %fd35, %fd106, %fd437;
	fma.rn.f64 	%fd440, %fd36, %fd105, %fd438;
	fma.rn.f64 	%fd441, %fd45, %fd114, %fd439;
	fma.rn.f64 	%fd442, %fd46, %fd113, %fd440;
	fma.rn.f64 	%fd443, %fd55, %fd122, %fd441;
	fma.rn.f64 	%fd444, %fd56, %fd121, %fd442;
	fma.rn.f64 	%fd445, %fd65, %fd130, %fd443;
	fma.rn.f64 	%fd446, %fd66, %fd129, %fd444;
	fma.rn.f64 	%fd447, %fd75, %fd408, %fd445;
	fma.rn.f64 	%fd448, %fd76, %fd408, %fd446;
	sub.f64 	%fd449, %fd447, %fd448;
	st.shared.f64 	[%r9+56], %fd449;
	add.f64 	%fd450, %fd447, %fd448;
	st.shared.f64 	[%r9+16], %fd450;
	fma.rn.f64 	%fd451, %fd27, %fd98, 0d0000000000000000;
	fma.rn.f64 	%fd452, %fd28, %fd97, 0d0000000000000000;
	fma.rn.f64 	%fd453, %fd37, %fd106, %fd451;
	fma.rn.f64 	%fd454, %fd38, %fd105, %fd452;
	fma.rn.f64 	%fd455, %fd47, %fd114, %fd453;
	fma.rn.f64 	%fd456, %fd48, %fd113, %fd454;
	fma.rn.f64 	%fd457, %fd57, %fd122, %fd455;
	fma.rn.f64 	%fd458, %fd58, %fd121, %fd456;
	fma.rn.f64 	%fd459, %fd67, %fd130, %fd457;
	fma.rn.f64 	%fd460, %fd68, %fd129, %fd458;
	fma.rn.f64 	%fd461, %fd77, %fd408, %fd459;
	fma.rn.f64 	%fd462, %fd78, %fd408, %fd460;
	sub.f64 	%fd463, %fd461, %fd462;
	st.shared.f64 	[%r9+48], %fd463;
	add.f64 	%fd464, %fd461, %fd462;
	st.shared.f64 	[%r9+24], %fd464;
	fma.rn.f64 	%fd465, %fd29, %fd98, 0d0000000000000000;
	fma.rn.f64 	%fd466, %fd30, %fd97, 0d0000000000000000;
	fma.rn.f64 	%fd467, %fd39, %fd106, %fd465;
	fma.rn.f64 	%fd468, %fd40, %fd105, %fd466;
	fma.rn.f64 	%fd469, %fd49, %fd114, %fd467;
	fma.rn.f64 	%fd470, %fd50, %fd113, %fd468;
	fma.rn.f64 	%fd471, %fd59, %fd122, %fd469;
	fma.rn.f64 	%fd472, %fd60, %fd121, %fd470;
	fma.rn.f64 	%fd473, %fd69, %fd130, %fd471;
	fma.rn.f64 	%fd474, %fd70, %fd129, %fd472;
	fma.rn.f64 	%fd475, %fd79, %fd408, %fd473;
	fma.rn.f64 	%fd476, %fd80, %fd408, %fd474;
	sub.f64 	%fd477, %fd475, %fd476;
	st.shared.f64 	[%r9+40], %fd477;
	add.f64 	%fd478, %fd475, %fd476;
	st.shared.f64 	[%r9+32], %fd478;
	add.s32 	%r11, %r110, 100;
	setp.lt.u32 	%p12, %r110, 21;
	mov.u32 	%r110, %r11;
	@%p12 bra 	$L__BB84_8;
$L__BB84_21:
	mov.u32 	%r111, %tid.x;
	setp.gt.u32 	%p13, %r111, 109;
	bar.sync 	0;
	@%p13 bra 	$L__BB84_24;
	mov.u32 	%r91, %tid.y;
	mov.u32 	%r92, _ZZ32massMatrixMultiplyRegisterKernelILi10ELi11ELi1EEviPKdS1_S1_S1_PdE6s_tmp1;
	mad.lo.s32 	%r93, %r91, 10648, %r92;
$L__BB84_23:
	cvt.u16.u32 	%rs23, %r111;
	mul.lo.s16 	%rs24, %rs23, 205;
	shr.u16 	%rs25, %rs24, 11;
	mul.lo.s16 	%rs26, %rs25, 10;
	sub.s16 	%rs27, %rs23, %rs26;
	mul.wide.u16 	%r94, %rs25, 968;
	add.s32 	%r95, %r93, %r94;
	and.b16  	%rs28, %rs27, 255;
	mul.wide.u16 	%r96, %rs28, 8;
	add.s32 	%r97, %r95, %r96;
	ld.shared.f64 	%fd479, [%r97];
	ld.shared.f64 	%fd480, [%r97+880];
	add.f64 	%fd481, %fd479, %fd480;
	sub.f64 	%fd482, %fd479, %fd480;
	ld.shared.f64 	%fd483, [%r97+88];
	ld.shared.f64 	%fd484, [%r97+792];
	add.f64 	%fd485, %fd483, %fd484;
	sub.f64 	%fd486, %fd483, %fd484;
	ld.shared.f64 	%fd487, [%r97+176];
	ld.shared.f64 	%fd488, [%r97+704];
	add.f64 	%fd489, %fd487, %fd488;
	sub.f64 	%fd490, %fd487, %fd488;
	ld.shared.f64 	%fd491, [%r97+264];
	ld.shared.f64 	%fd492, [%r97+616];
	add.f64 	%fd493, %fd491, %fd492;
	sub.f64 	%fd494, %fd491, %fd492;
	ld.shared.f64 	%fd495, [%r97+352];
	ld.shared.f64 	%fd496, [%r97+528];
	add.f64 	%fd497, %fd495, %fd496;
	sub.f64 	%fd498, %fd495, %fd496;
	ld.shared.f64 	%fd499, [%r97+440];
	add.f64 	%fd500, %fd499, %fd499;
	sub.f64 	%fd501, %fd499, %fd499;
	mul.f64 	%fd502, %fd500, 0d3FE0000000000000;
	fma.rn.f64 	%fd503, %fd21, %fd481, 0d0000000000000000;
	fma.rn.f64 	%fd504, %fd22, %fd482, 0d0000000000000000;
	fma.rn.f64 	%fd505, %fd31, %fd485, %fd503;
	fma.rn.f64 	%fd506, %fd32, %fd486, %fd504;
	fma.rn.f64 	%fd507, %fd41, %fd489, %fd505;
	fma.rn.f64 	%fd508, %fd42, %fd490, %fd506;
	fma.rn.f64 	%fd509, %fd51, %fd493, %fd507;
	fma.rn.f64 	%fd510, %fd52, %fd494, %fd508;
	fma.rn.f64 	%fd511, %fd61, %fd497, %fd509;
	fma.rn.f64 	%fd512, %fd62, %fd498, %fd510;
	fma.rn.f64 	%fd513, %fd71, %fd502, %fd511;
	fma.rn.f64 	%fd514, %fd72, %fd501, %fd512;
	sub.f64 	%fd515, %fd513, %fd514;
	st.shared.f64 	[%r97+792], %fd515;
	add.f64 	%fd516, %fd513, %fd514;
	st.shared.f64 	[%r97], %fd516;
	fma.rn.f64 	%fd517, %fd23, %fd481, 0d0000000000000000;
	fma.rn.f64 	%fd518, %fd24, %fd482, 0d0000000000000000;
	fma.rn.f64 	%fd519, %fd33, %fd485, %fd517;
	fma.rn.f64 	%fd520, %fd34, %fd486, %fd518;
	fma.rn.f64 	%fd521, %fd43, %fd489, %fd519;
	fma.rn.f64 	%fd522, %fd44, %fd490, %fd520;
	fma.rn.f64 	%fd523, %fd53, %fd493, %fd521;
	fma.rn.f64 	%fd524, %fd54, %fd494, %fd522;
	fma.rn.f64 	%fd525, %fd63, %fd497, %fd523;
	fma.rn.f64 	%fd526, %fd64, %fd498, %fd524;
	fma.rn.f64 	%fd527, %fd73, %fd502, %fd525;
	fma.rn.f64 	%fd528, %fd74, %fd501, %fd526;
	sub.f64 	%fd529, %fd527, %fd528;
	st.shared.f64 	[%r97+704], %fd529;
	add.f64 	%fd530, %fd527, %fd528;
	st.shared.f64 	[%r97+88], %fd530;
	fma.rn.f64 	%fd531, %fd25, %fd481, 0d0000000000000000;
	fma.rn.f64 	%fd532, %fd26, %fd482, 0d0000000000000000;
	fma.rn.f64 	%fd533, %fd35, %fd485, %fd531;
	fma.rn.f64 	%fd534, %fd36, %fd486, %fd532;
	fma.rn.f64 	%fd535, %fd45, %fd489, %fd533;
	fma.rn.f64 	%fd536, %fd46, %fd490, %fd534;
	fma.rn.f64 	%fd537, %fd55, %fd493, %fd535;
	fma.rn.f64 	%fd538, %fd56, %fd494, %fd536;
	fma.rn.f64 	%fd539, %fd65, %fd497, %fd537;
	fma.rn.f64 	%fd540, %fd66, %fd498, %fd538;
	fma.rn.f64 	%fd541, %fd75, %fd502, %fd539;
	fma.rn.f64 	%fd542, %fd76, %fd501, %fd540;
	sub.f64 	%fd543, %fd541, %fd542;
	st.shared.f64 	[%r97+616], %fd543;
	add.f64 	%fd544, %fd541, %fd542;
	st.shared.f64 	[%r97+176], %fd544;
	fma.rn.f64 	%fd545, %fd27, %fd481, 0d0000000000000000;
	fma.rn.f64 	%fd546, %fd28, %fd482, 0d0000000000000000;
	fma.rn.f64 	%fd547, %fd37, %fd485, %fd545;
	fma.rn.f64 	%fd548, %fd38, %fd486, %fd546;
	fma.rn.f64 	%fd549, %fd47, %fd489, %fd547;
	fma.rn.f64 	%fd550, %fd48, %fd490, %fd548;
	fma.rn.f64 	%fd551, %fd57, %fd493, %fd549;
	fma.rn.f64 	%fd552, %fd58, %fd494, %fd550;
	fma.rn.f64 	%fd553, %fd67, %fd497, %fd551;
	fma.rn.f64 	%fd554, %fd68, %fd498, %fd552;
	fma.rn.f64 	%fd555, %fd77, %fd502, %fd553;
	fma.rn.f64 	%fd556, %fd78, %fd501, %fd554;
	sub.f64 	%fd557, %fd555, %fd556;
	st.shared.f64 	[%r97+528], %fd557;
	add.f64 	%fd558, %fd555, %fd556;
	st.shared.f64 	[%r97+264], %fd558;
	fma.rn.f64 	%fd559, %fd29, %fd481, 0d0000000000000000;
	fma.rn.f64 	%fd560, %fd30, %fd482, 0d0000000000000000;
	fma.rn.f64 	%fd561, %fd39, %fd485, %fd559;
	fma.rn.f64 	%fd562, %fd40, %fd486, %fd560;
	fma.rn.f64 	%fd563, %fd49, %fd489, %fd561;
	fma.rn.f64 	%fd564, %fd50, %fd490, %fd562;
	fma.rn.f64 	%fd565, %fd59, %fd493, %fd563;
	fma.rn.f64 	%fd566, %fd60, %fd494, %fd564;
	fma.rn.f64 	%fd567, %fd69, %fd497, %fd565;
	fma.rn.f64 	%fd568, %fd70, %fd498, %fd566;
	fma.rn.f64 	%fd569, %fd79, %fd502, %fd567;
	fma.rn.f64 	%fd570, %fd80, %fd501, %fd568;
	sub.f64 	%fd571, %fd569, %fd570;
	st.shared.f64 	[%r97+440], %fd571;
	add.f64 	%fd572, %fd569, %fd570;
	st.shared.f64 	[%r97+352], %fd572;
	add.s32 	%r14, %r111, 100;
	setp.lt.u32 	%p14, %r111, 10;
	mov.u32 	%r111, %r14;
	@%p14 bra 	$L__BB84_23;
$L__BB84_24:
	ld.param.u32 	%r108, [_Z32massMatrixMultiplyRegisterKernelILi10ELi11ELi1EEviPKdS1_S1_S1_Pd_param_0];
	mov.u32 	%r98, %ctaid.x;
	mov.u32 	%r99, %tid.y;
	add.s32 	%r15, %r98, %r99;
	setp.ge.s32 	%p15, %r15, %r108;
	bar.sync 	0;
	ld.shared.f64 	%fd573, [%r3];
	ld.shared.f64 	%fd574, [%r3+9680];
	add.f64 	%fd575, %fd573, %fd574;
	sub.f64 	%fd576, %fd573, %fd574;
	ld.shared.f64 	%fd577, [%r3+968];
	ld.shared.f64 	%fd578, [%r3+8712];
	add.f64 	%fd579, %fd577, %fd578;
	sub.f64 	%fd580, %fd577, %fd578;
	ld.shared.f64 	%fd581, [%r3+1936];
	ld.shared.f64 	%fd582, [%r3+7744];
	add.f64 	%fd583, %fd581, %fd582;
	sub.f64 	%fd584, %fd581, %fd582;
	ld.shared.f64 	%fd585, [%r3+2904];
	ld.shared.f64 	%fd586, [%r3+6776];
	add.f64 	%fd587, %fd585, %fd586;
	sub.f64 	%fd588, %fd585, %fd586;
	ld.shared.f64 	%fd589, [%r3+3872];
	ld.shared.f64 	%fd590, [%r3+5808];
	add.f64 	%fd591, %fd589, %fd590;
	sub.f64 	%fd592, %fd589, %fd590;
	ld.shared.f64 	%fd593, [%r3+4840];
	add.f64 	%fd594, %fd593, %fd593;
	sub.f64 	%fd595, %fd593, %fd593;
	mul.f64 	%fd596, %fd594, 0d3FE0000000000000;
	fma.rn.f64 	%fd597, %fd21, %fd575, 0d0000000000000000;
	fma.rn.f64 	%fd598, %fd22, %fd576, 0d0000000000000000;
	fma.rn.f64 	%fd599, %fd31, %fd579, %fd597;
	fma.rn.f64 	%fd600, %fd32, %fd580, %fd598;
	fma.rn.f64 	%fd601, %fd41, %fd583, %fd599;
	fma.rn.f64 	%fd602, %fd42, %fd584, %fd600;
	fma.rn.f64 	%fd603, %fd51, %fd587, %fd601;
	fma.rn.f64 	%fd604, %fd52, %fd588, %fd602;
	fma.rn.f64 	%fd605, %fd61, %fd591, %fd603;
	fma.rn.f64 	%fd606, %fd62, %fd592, %fd604;
	fma.rn.f64 	%fd135, %fd71, %fd596, %fd605;
	fma.rn.f64 	%fd136, %fd72, %fd595, %fd606;
	fma.rn.f64 	%fd607, %fd23, %fd575, 0d0000000000000000;
	fma.rn.f64 	%fd608, %fd24, %fd576, 0d0000000000000000;
	fma.rn.f64 	%fd609, %fd33, %fd579, %fd607;
	fma.rn.f64 	%fd610, %fd34, %fd580, %fd608;
	fma.rn.f64 	%fd611, %fd43, %fd583, %fd609;
	fma.rn.f64 	%fd612, %fd44, %fd584, %fd610;
	fma.rn.f64 	%fd613, %fd53, %fd587, %fd611;
	fma.rn.f64 	%fd614, %fd54, %fd588, %fd612;
	fma.rn.f64 	%fd615, %fd63, %fd591, %fd613;
	fma.rn.f64 	%fd616, %fd64, %fd592, %fd614;
	fma.rn.f64 	%fd137, %fd73, %fd596, %fd615;
	fma.rn.f64 	%fd138, %fd74, %fd595, %fd616;
	fma.rn.f64 	%fd617, %fd25, %fd575, 0d0000000000000000;
	fma.rn.f64 	%fd618, %fd26, %fd576, 0d0000000000000000;
	fma.rn.f64 	%fd619, %fd35, %fd579, %fd617;
	fma.rn.f64 	%fd620, %fd36, %fd580, %fd618;
	fma.rn.f64 	%fd621, %fd45, %fd583, %fd619;
	fma.rn.f64 	%fd622, %fd46, %fd584, %fd620;
	fma.rn.f64 	%fd623, %fd55, %fd587, %fd621;
	fma.rn.f64 	%fd624, %fd56, %fd588, %fd622;
	fma.rn.f64 	%fd625, %fd65, %fd591, %fd623;
	fma.rn.f64 	%fd626, %fd66, %fd592, %fd624;
	fma.rn.f64 	%fd139, %fd75, %fd596, %fd625;
	fma.rn.f64 	%fd140, %fd76, %fd595, %fd626;
	fma.rn.f64 	%fd627, %fd27, %fd575, 0d0000000000000000;
	fma.rn.f64 	%fd628, %fd28, %fd576, 0d0000000000000000;
	fma.rn.f64 	%fd629, %fd37, %fd579, %fd627;
	fma.rn.f64 	%fd630, %fd38, %fd580, %fd628;
	fma.rn.f64 	%fd631, %fd47, %fd583, %fd629;
	fma.rn.f64 	%fd632, %fd48, %fd584, %fd630;
	fma.rn.f64 	%fd633, %fd57, %fd587, %fd631;
	fma.rn.f64 	%fd634, %fd58, %fd588, %fd632;
	fma.rn.f64 	%fd635, %fd67, %fd591, %fd633;
	fma.rn.f64 	%fd636, %fd68, %fd592, %fd634;
	fma.rn.f64 	%fd141, %fd77, %fd596, %fd635;
	fma.rn.f64 	%fd142, %fd78, %fd595, %fd636;
	fma.rn.f64 	%fd637, %fd29, %fd575, 0d0000000000000000;
	fma.rn.f64 	%fd638, %fd30, %fd576, 0d0000000000000000;
	fma.rn.f64 	%fd639, %fd39, %fd579, %fd637;
	fma.rn.f64 	%fd640, %fd40, %fd580, %fd638;
	fma.rn.f64 	%fd641, %fd49, %fd583, %fd639;
	fma.rn.f64 	%fd642, %fd50, %fd584, %fd640;
	fma.rn.f64 	%fd643, %fd59, %fd587, %fd641;
	fma.rn.f64 	%fd644, %fd60, %fd588, %fd642;
	fma.rn.f64 	%fd645, %fd69, %fd591, %fd643;
	fma.rn.f64 	%fd646, %fd70, %fd592, %fd644;
	fma.rn.f64 	%fd143, %fd79, %fd596, %fd645;
	fma.rn.f64 	%fd144, %fd80, %fd595, %fd646;
	@%p15 bra 	$L__BB84_26;
	ld.param.u64 	%rd41, [_Z32massMatrixMultiplyRegisterKernelILi10ELi11ELi1EEviPKdS1_S1_S1_Pd_param_5];
	mov.u32 	%r100, %tid.x;
	mad.lo.s32 	%r101, %r15, 1000, %r100;
	cvta.to.global.u64 	%rd32, %rd41;
	mul.wide.s32 	%rd33, %r101, 8;
	add.s64 	%rd34, %rd32, %rd33;
	add.f64 	%fd647, %fd135, %fd136;
	st.global.f64 	[%rd34], %fd647;
	add.f64 	%fd648, %fd137, %fd138;
	st.global.f64 	[%rd34+800], %fd648;
	add.f64 	%fd649, %fd139, %fd140;
	st.global.f64 	[%rd34+1600], %fd649;
	add.f64 	%fd650, %fd141, %fd142;
	st.global.f64 	[%rd34+2400], %fd650;
	add.f64 	%fd651, %fd143, %fd144;
	st.global.f64 	[%rd34+3200], %fd651;
	sub.f64 	%fd652, %fd143, %fd144;
	st.global.f64 	[%rd34+4000], %fd652;
	sub.f64 	%fd653, %fd141, %fd142;
	st.global.f64 	[%rd34+4800], %fd653;
	sub.f64 	%fd654, %fd139, %fd140;
	st.global.f64 	[%rd34+5600], %fd654;
	sub.f64 	%fd655, %fd137, %fd138;
	st.global.f64 	[%rd34+6400], %fd655;
	sub.f64 	%fd656, %fd135, %fd136;
	st.global.f64 	[%rd34+7200], %fd656;
$L__BB84_26:
	ret;

}
	// .globl	_Z32massMatrixMultiplyConstantKernelILi10ELi11ELi1EEviPKdS1_S1_S1_Pd
.visible .entry _Z32massMatrixMultiplyConstantKernelILi10ELi11ELi1EEviPKdS1_S1_S1_Pd(
	.param .u32 _Z32massMatrixMultiplyConstantKernelILi10ELi11ELi1EEviPKdS1_S1_S1_Pd_param_0,
	.param .u64 .ptr .align 1 _Z32massMatrixMultiplyConstantKernelILi10ELi11ELi1EEviPKdS1_S1_S1_Pd_param_1,
	.param .u64 .ptr .align 1 _Z32massMatrixMultiplyConstantKernelILi10ELi11ELi1EEviPKdS1_S1_S1_Pd_param_2,
	.param .u64 .ptr .align 1 _Z32massMatrixMultiplyConstantKernelILi10ELi11ELi1EEviPKdS1_S1_S1_Pd_param_3,
	.param .u64 .ptr .align 1 _Z32massMatrixMultiplyConstantKernelILi10ELi11ELi1EEviPKdS1_S1_S1_Pd_param_4,
	.param .u64 .ptr .align 1 _Z32massMatrixMultiplyConstantKernelILi10ELi11ELi1EEviPKdS1_S1_S1_Pd_param_5
)
{
	.reg .pred 	%p<15>;
	.reg .b16 	%rs<29>;
	.reg .b32 	%r<72>;
	.reg .b64 	%rd<35>;
	.reg .b64 	%fd<812>;
	// demoted variable
	.shared .align 8 .b8 _ZZ32massMatrixMultiplyConstantKernelILi10ELi11ELi1EEviPKdS1_S1_S1_PdE6s_tmp1[10648];
	ld.param.u32 	%r16, [_Z32massMatrixMultiplyConstantKernelILi10ELi11ELi1EEviPKdS1_S1_S1_Pd_param_0];
	ld.param.u64 	%rd2, [_Z32massMatrixMultiplyConstantKernelILi10ELi11ELi1EEviPKdS1_S1_S1_Pd_param_4];
	mov.u32 	%r69, %tid.x;
	mov.u32 	%r17, %tid.y;
	mov.u32 	%r18, %ctaid.x;
	add.s32 	%r2, %r18, %r17;
	setp.ge.s32 	%p1, %r2, %r16;
	@%p1 bra 	$L__BB85_2;
	cvta.to.global.u64 	%rd4, %rd2;
	mad.lo.s32 	%r19, %r2, 1000, %r69;
	mul.wide.s32 	%rd5, %r19, 8;
	add.s64 	%rd6, %rd4, %rd5;
	ld.global.nc.f64 	%fd800, [%rd6];
	ld.global.nc.f64 	%fd799, [%rd6+800];
	ld.global.nc.f64 	%fd798, [%rd6+1600];
	ld.global.nc.f64 	%fd797, [%rd6+2400];
	ld.global.nc.f64 	%fd796, [%rd6+3200];
	ld.global.nc.f64 	%fd795, [%rd6+4000];
	ld.global.nc.f64 	%fd794, [%rd6+4800];
	ld.global.nc.f64 	%fd793, [%rd6+5600];
	ld.global.nc.f64 	%fd792, [%rd6+6400];
	ld.global.nc.f64 	%fd791, [%rd6+7200];
$L__BB85_2:
	cvt.u16.u32 	%rs1, %r69;
	bar.sync 	0;
	mul.hi.u16 	%rs2, %rs1, 6554;
	mul.lo.s16 	%rs3, %rs2, 10;
	sub.s16 	%rs4, %rs1, %rs3;
	add.f64 	%fd130, %fd800, %fd791;
	sub.f64 	%fd131, %fd800, %fd791;
	add.f64 	%fd132, %fd799, %fd792;
	sub.f64 	%fd133, %fd799, %fd792;
	add.f64 	%fd134, %fd798, %fd793;
	sub.f64 	%fd135, %fd798, %fd793;
	add.f64 	%fd136, %fd797, %fd794;
	sub.f64 	%fd137, %fd797, %fd794;
	add.f64 	%fd138, %fd796, %fd795;
	sub.f64 	%fd139, %fd796, %fd795;
	mov.u32 	%r22, _ZZ32massMatrixMultiplyConstantKernelILi10ELi11ELi1EEviPKdS1_S1_S1_PdE6s_tmp1;
	mad.lo.s32 	%r23, %r17, 10648, %r22;
	mul.wide.u16 	%r24, %rs2, 88;
	add.s32 	%r25, %r23, %r24;
	mul.wide.u16 	%r26, %rs4, 8;
	add.s32 	%r3, %r25, %r26;
	ld.const.f64 	%fd140, [const_oddDofToQuad];
	fma.rn.f64 	%fd141, %fd140, %fd130, 0d0000000000000000;
	ld.const.f64 	%fd142, [const_evenDofToQuad];
	fma.rn.f64 	%fd143, %fd142, %fd131, 0d0000000000000000;
	ld.const.f64 	%fd21, [const_oddDofToQuad+8];
	fma.rn.f64 	%fd144, %fd21, %fd132, %fd141;
	ld.const.f64 	%fd22, [const_evenDofToQuad+8];
	fma.rn.f64 	%fd145, %fd22, %fd133, %fd143;
	ld.const.f64 	%fd23, [const_oddDofToQuad+16];
	fma.rn.f64 	%fd146, %fd23, %fd134, %fd144;
	ld.const.f64 	%fd147, [const_evenDofToQuad+16];
	fma.rn.f64 	%fd148, %fd147, %fd135, %fd145;
	ld.const.f64 	%fd149, [const_oddDofToQuad+24];
	fma.rn.f64 	%fd150, %fd149, %fd136, %fd146;
	ld.const.f64 	%fd151, [const_evenDofToQuad+24];
	fma.rn.f64 	%fd152, %fd151, %fd137, %fd148;
	ld.const.f64 	%fd24, [const_oddDofToQuad+32];
	fma.rn.f64 	%fd153, %fd24, %fd138, %fd150;
	ld.const.f64 	%fd25, [const_evenDofToQuad+32];
	fma.rn.f64 	%fd154, %fd25, %fd139, %fd152;
	sub.f64 	%fd155, %fd153, %fd154;
	st.shared.f64 	[%r3+9680], %fd155;
	add.f64 	%fd156, %fd154, %fd153;
	st.shared.f64 	[%r3], %fd156;
	ld.const.f64 	%fd26, [const_oddDofToQuad+40];
	fma.rn.f64 	%fd157, %fd26, %fd130, 0d0000000000000000;
	ld.const.f64 	%fd27, [const_evenDofToQuad+40];
	fma.rn.f64 	%fd158, %fd27, %fd131, 0d0000000000000000;
	ld.const.f64 	%fd28, [const_oddDofToQuad+48];
	fma.rn.f64 	%fd159, %fd28, %fd132, %fd157;
	ld.const.f64 	%fd160, [const_evenDofToQuad+48];
	fma.rn.f64 	%fd161, %fd160, %fd133, %fd158;
	ld.const.f64 	%fd29, [const_oddDofToQuad+56];
	fma.rn.f64 	%fd162, %fd29, %fd134, %fd159;
	ld.const.f64 	%fd30, [const_evenDofToQuad+56];
	fma.rn.f64 	%fd163, %fd30, %fd135, %fd161;
	ld.const.f64 	%fd31, [const_oddDofToQuad+64];
	fma.rn.f64 	%fd164, %fd31, %fd136, %fd162;
	ld.const.f64 	%fd32, [const_evenDofToQuad+64];
	fma.rn.f64 	%fd165, %fd32, %fd137, %fd163;
	ld.const.f64 	%fd33, [const_oddDofToQuad+72];
	fma.rn.f64 	%fd166, %fd33, %fd138, %fd164;
	ld.const.f64 	%fd34, [const_evenDofToQuad+72];
	fma.rn.f64 	%fd167, %fd34, %fd139, %fd165;
	sub.f64 	%fd168, %fd166, %fd167;
	st.shared.f64 	[%r3+8712], %fd168;
	add.f64 	%fd169, %fd167, %fd166;
	st.shared.f64 	[%r3+968], %fd169;
	ld.const.f64 	%fd170, [const_oddDofToQuad+80];
	fma.rn.f64 	%fd171, %fd170, %fd130, 0d0000000000000000;
	ld.const.f64 	%fd172, [const_evenDofToQuad+80];
	fma.rn.f64 	%fd173, %fd172, %fd131, 0d0000000000000000;
	ld.const.f64 	%fd174, [const_oddDofToQuad+88];
	fma.rn.f64 	%fd175, %fd174, %fd132, %fd171;
	ld.const.f64 	%fd176, [const_evenDofToQuad+88];
	fma.rn.f64 	%fd177, %fd176, %fd133, %fd173;
	ld.const.f64 	%fd35, [const_oddDofToQuad+96];
	fma.rn.f64 	%fd178, %fd35, %fd134, %fd175;
	ld.const.f64 	%fd36, [const_evenDofToQuad+96];
	fma.rn.f64 	%fd179, %fd36, %fd135, %fd177;
	ld.const.f64 	%fd180, [const_oddDofToQuad+104];
	fma.rn.f64 	%fd181, %fd180, %fd136, %fd178;
	ld.const.f64 	%fd37, [const_evenDofToQuad+104];
	fma.rn.f64 	%fd182, %fd37, %fd137, %fd179;
	ld.const.f64 	%fd183, [const_oddDofToQuad+112];
	fma.rn.f64 	%fd184, %fd183, %fd138, %fd181;
	ld.const.f64 	%fd38, [const_evenDofToQuad+112];
	fma.rn.f64 	%fd185, %fd38, %fd139, %fd182;
	sub.f64 	%fd186, %fd184, %fd185;
	st.shared.f64 	[%r3+7744], %fd186;
	add.f64 	%fd187, %fd185, %fd184;
	st.shared.f64 	[%r3+1936], %fd187;
	ld.const.f64 	%fd39, [const_oddDofToQuad+120];
	fma.rn.f64 	%fd188, %fd39, %fd130, 0d0000000000000000;
	ld.const.f64 	%fd40, [const_evenDofToQuad+120];
	fma.rn.f64 	%fd189, %fd40, %fd131, 0d0000000000000000;
	ld.const.f64 	%fd41, [const_oddDofToQuad+128];
	fma.rn.f64 	%fd190, %fd41, %fd132, %fd188;
	ld.const.f64 	%fd42, [const_evenDofToQuad+128];
	fma.rn.f64 	%fd191, %fd42, %fd133, %fd189;
	ld.const.f64 	%fd43, [const_oddDofToQuad+136];
	fma.rn.f64 	%fd192, %fd43, %fd134, %fd190;
	ld.const.f64 	%fd44, [const_evenDofToQuad+136];
	fma.rn.f64 	%fd193, %fd44, %fd135, %fd191;
	ld.const.f64 	%fd45, [const_oddDofToQuad+144];
	fma.rn.f64 	%fd194, %fd45, %fd136, %fd192;
	ld.const.f64 	%fd46, [const_evenDofToQuad+144];
	fma.rn.f64 	%fd195, %fd46, %fd137, %fd193;
	ld.const.f64 	%fd47, [const_oddDofToQuad+152];
	fma.rn.f64 	%fd196, %fd47, %fd138, %fd194;
	ld.const.f64 	%fd48, [const_evenDofToQuad+152];
	fma.rn.f64 	%fd197, %fd48, %fd139, %fd195;
	sub.f64 	%fd198, %fd196, %fd197;
	st.shared.f64 	[%r3+6776], %fd198;
	add.f64 	%fd199, %fd197, %fd196;
	st.shared.f64 	[%r3+2904], %fd199;
	ld.const.f64 	%fd49, [const_oddDofToQuad+160];
	fma.rn.f64 	%fd200, %fd49, %fd130, 0d0000000000000000;
	ld.const.f64 	%fd50, [const_evenDofToQuad+160];
	fma.rn.f64 	%fd201, %fd50, %fd131, 0d0000000000000000;
	ld.const.f64 	%fd202, [const_oddDofToQuad+168];
	fma.rn.f64 	%fd203, %fd202, %fd132, %fd200;
	ld.const.f64 	%fd51, [const_evenDofToQuad+168];
	fma.rn.f64 	%fd204, %fd51, %fd133, %fd201;
	ld.const.f64 	%fd52, [const_oddDofToQuad+176];
	fma.rn.f64 	%fd205, %fd52, %fd134, %fd203;
	ld.const.f64 	%fd53, [const_evenDofToQuad+176];
	fma.rn.f64 	%fd206, %fd53, %fd135, %fd204;
	ld.const.f64 	%fd54, [const_oddDofToQuad+184];
	fma.rn.f64 	%fd207, %fd54, %fd136, %fd205;
	ld.const.f64 	%fd55, [const_evenDofToQuad+184];
	fma.rn.f64 	%fd208, %fd55, %fd137, %fd206;
	ld.const.f64 	%fd209, [const_oddDofToQuad+192];
	fma.rn.f64 	%fd210, %fd209, %fd138, %fd207;
	ld.const.f64 	%fd211, [const_evenDofToQuad+192];
	fma.rn.f64 	%fd212, %fd211, %fd139, %fd208;
	sub.f64 	%fd213, %fd210, %fd212;
	st.shared.f64 	[%r3+5808], %fd213;
	add.f64 	%fd214, %fd212, %fd210;
	st.shared.f64 	[%r3+3872], %fd214;
	ld.const.f64 	%fd215, [const_oddDofToQuad+200];
	fma.rn.f64 	%fd216, %fd215, %fd130, 0d0000000000000000;
	ld.const.f64 	%fd217, [const_evenDofToQuad+200];
	fma.rn.f64 	%fd218, %fd217, %fd131, 0d0000000000000000;
	ld.const.f64 	%fd219, [const_oddDofToQuad+208];
	fma.rn.f64 	%fd220, %fd219, %fd132, %fd216;
	ld.const.f64 	%fd221, [const_evenDofToQuad+208];
	fma.rn.f64 	%fd222, %fd221, %fd133, %fd218;
	ld.const.f64 	%fd223, [const_oddDofToQuad+216];
	fma.rn.f64 	%fd224, %fd223, %fd134, %fd220;
	ld.const.f64 	%fd225, [const_evenDofToQuad+216];
	fma.rn.f64 	%fd226, %fd225, %fd135, %fd222;
	ld.const.f64 	%fd56, [const_oddDofToQuad+224];
	fma.rn.f64 	%fd227, %fd56, %fd136, %fd224;
	ld.const.f64 	%fd228, [const_evenDofToQuad+224];
	fma.rn.f64 	%fd229, %fd228, %fd137, %fd226;
	ld.const.f64 	%fd230, [const_oddDofToQuad+232];
	fma.rn.f64 	%fd231, %fd230, %fd138, %fd227;
	ld.const.f64 	%fd232, [const_evenDofToQuad+232];
	fma.rn.f64 	%fd233, %fd232, %fd139, %fd229;
	add.f64 	%fd234, %fd233, %fd231;
	st.shared.f64 	[%r3+4840], %fd234;
	bar.sync 	0;
	setp.gt.u32 	%p2, %r69, 109;
	@%p2 bra 	$L__BB85_5;
	ld.const.f64 	%fd257, [const_evenDofToQuad];
	ld.const.f64 	%fd262, [const_evenDofToQuad+16];
	ld.const.f64 	%fd264, [const_oddDofToQuad+24];
	ld.const.f64 	%fd266, [const_evenDofToQuad+24];
	ld.const.f64 	%fd275, [const_evenDofToQuad+48];
	ld.const.f64 	%fd285, [const_oddDofToQuad+80];
	ld.const.f64 	%fd287, [const_evenDofToQuad+80];
	ld.const.f64 	%fd289, [const_oddDofToQuad+88];
	ld.const.f64 	%fd291, [const_evenDofToQuad+88];
	ld.const.f64 	%fd295, [const_oddDofToQuad+104];
	ld.const.f64 	%fd298, [const_oddDofToQuad+112];
	ld.const.f64 	%fd317, [const_oddDofToQuad+168];
	ld.const.f64 	%fd324, [const_oddDofToQuad+192];
	ld.const.f64 	%fd326, [const_evenDofToQuad+192];
	ld.const.f64 	%fd330, [const_oddDofToQuad+200];
	ld.const.f64 	%fd332, [const_evenDofToQuad+200];
	ld.const.f64 	%fd334, [const_oddDofToQuad+208];
	ld.const.f64 	%fd336, [const_evenDofToQuad+208];
	ld.const.f64 	%fd338, [const_oddDofToQuad+216];
	ld.const.f64 	%fd340, [const_evenDofToQuad+216];
	ld.const.f64 	%fd343, [const_evenDofToQuad+224];
	ld.const.f64 	%fd345, [const_oddDofToQuad+232];
	ld.const.f64 	%fd347, [const_evenDofToQuad+232];
$L__BB85_4:
	cvt.u16.u32 	%rs5, %r69;
	mul.lo.s16 	%rs6, %rs5, 205;
	shr.u16 	%rs7, %rs6, 11;
	mul.lo.s16 	%rs8, %rs7, 10;
	sub.s16 	%rs9, %rs5, %rs8;
	mul.wide.u16 	%r30, %rs7, 968;
	add.s32 	%r31, %r23, %r30;
	and.b16  	%rs10, %rs9, 255;
	mul.wide.u16 	%r32, %rs10, 8;
	add.s32 	%r33, %r31, %r32;
	ld.shared.f64 	%fd235, [%r33];
	ld.shared.f64 	%fd236, [%r33+792];
	add.f64 	%fd237, %fd235, %fd236;
	sub.f64 	%fd238, %fd235, %fd236;
	ld.shared.f64 	%fd239, [%r33+88];
	ld.shared.f64 	%fd240, [%r33+704];
	add.f64 	%fd241, %fd239, %fd240;
	sub.f64 	%fd242, %fd239, %fd240;
	ld.shared.f64 	%fd243, [%r33+176];
	ld.shared.f64 	%fd244, [%r33+616];
	add.f64 	%fd245, %fd243, %fd244;
	sub.f64 	%fd246, %fd243, %fd244;
	ld.shared.f64 	%fd247, [%r33+264];
	ld.shared.f64 	%fd248, [%r33+528];
	add.f64 	%fd249, %fd247, %fd248;
	sub.f64 	%fd250, %fd247, %fd248;
	ld.shared.f64 	%fd251, [%r33+352];
	ld.shared.f64 	%fd252, [%r33+440];
	add.f64 	%fd253, %fd251, %fd252;
	sub.f64 	%fd254, %fd251, %fd252;
	fma.rn.f64 	%fd256, %fd140, %fd237, 0d0000000000000000;
	fma.rn.f64 	%fd258, %fd257, %fd238, 0d0000000000000000;
	fma.rn.f64 	%fd259, %fd21, %fd241, %fd256;
	fma.rn.f64 	%fd260, %fd22, %fd242, %fd258;
	fma.rn.f64 	%fd261, %fd23, %fd245, %fd259;
	fma.rn.f64 	%fd263, %fd262, %fd246, %fd260;
	fma.rn.f64 	%fd265, %fd264, %fd249, %fd261;
	fma.rn.f64 	%fd267, %fd266, %fd250, %fd263;
	fma.rn.f64 	%fd268, %fd24, %fd253, %fd265;
	fma.rn.f64 	%fd269, %fd25, %fd254, %fd267;
	sub.f64 	%fd270, %fd268, %fd269;
	st.shared.f64 	[%r33+880], %fd270;
	add.f64 	%fd271, %fd269, %fd268;
	st.shared.f64 	[%r33], %fd271;
	fma.rn.f64 	%fd272, %fd26, %fd237, 0d0000000000000000;
	fma.rn.f64 	%fd273, %fd27, %fd238, 0d0000000000000000;
	fma.rn.f64 	%fd274, %fd28, %fd241, %fd272;
	fma.rn.f64 	%fd276, %fd275, %fd242, %fd273;
	fma.rn.f64 	%fd277, %fd29, %fd245, %fd274;
	fma.rn.f64 	%fd278, %fd30, %fd246, %fd276;
	fma.rn.f64 	%fd279, %fd31, %fd249, %fd277;
	fma.rn.f64 	%fd280, %fd32, %fd250, %fd278;
	fma.rn.f64 	%fd281, %fd33, %fd253, %fd279;
	fma.rn.f64 	%fd282, %fd34, %fd254, %fd280;
	sub.f64 	%fd283, %fd281, %fd282;
	st.shared.f64 	[%r33+792], %fd283;
	add.f64 	%fd284, %fd282, %fd281;
	st.shared.f64 	[%r33+88], %fd284;
	fma.rn.f64 	%fd286, %fd285, %fd237, 0d0000000000000000;
	fma.rn.f64 	%fd288, %fd287, %fd238, 0d0000000000000000;
	fma.rn.f64 	%fd290, %fd289, %fd241, %fd286;
	fma.rn.f64 	%fd292, %fd291, %fd242, %fd288;
	fma.rn.f64 	%fd293, %fd35, %fd245, %fd290;
	fma.rn.f64 	%fd294, %fd36, %fd246, %fd292;
	fma.rn.f64 	%fd296, %fd295, %fd249, %fd293;
	fma.rn.f64 	%fd297, %fd37, %fd250, %fd294;
	fma.rn.f64 	%fd299, %fd298, %fd253, %fd296;
	fma.rn.f64 	%fd300, %fd38, %fd254, %fd297;
	sub.f64 	%fd301, %fd299, %fd300;
	st.shared.f64 	[%r33+704], %fd301;
	add.f64 	%fd302, %fd300, %fd299;
	st.shared.f64 	[%r33+176], %fd302;
	fma.rn.f64 	%fd303, %fd39, %fd237, 0d0000000000000000;
	fma.rn.f64 	%fd304, %fd40, %fd238, 0d0000000000000000;
	fma.rn.f64 	%fd305, %fd41, %fd241, %fd303;
	fma.rn.f64 	%fd306, %fd42, %fd242, %fd304;
	fma.rn.f64 	%fd307, %fd43, %fd245, %fd305;
	fma.rn.f64 	%fd308, %fd44, %fd246, %fd306;
	fma.rn.f64 	%fd309, %fd45, %fd249, %fd307;
	fma.rn.f64 	%fd310, %fd46, %fd250, %fd308;
	fma.rn.f64 	%fd311, %fd47, %fd253, %fd309;
	fma.rn.f64 	%fd312, %fd48, %fd254, %fd310;
	sub.f64 	%fd313, %fd311, %fd312;
	st.shared.f64 	[%r33+616], %fd313;
	add.f64 	%fd314, %fd312, %fd311;
	st.shared.f64 	[%r33+264], %fd314;
	fma.rn.f64 	%fd315, %fd49, %fd237, 0d0000000000000000;
	fma.rn.f64 	%fd316, %fd50, %fd238, 0d0000000000000000;
	fma.rn.f64 	%fd318, %fd317, %fd241, %fd315;
	fma.rn.f64 	%fd319, %fd51, %fd242, %fd316;
	fma.rn.f64 	%fd320, %fd52, %fd245, %fd318;
	fma.rn.f64 	%fd321, %fd53, %fd246, %fd319;
	fma.rn.f64 	%fd322, %fd54, %fd249, %fd320;
	fma.rn.f64 	%fd323, %fd55, %fd250, %fd321;
	fma.rn.f64 	%fd325, %fd324, %fd253, %fd322;
	fma.rn.f64 	%fd327, %fd326, %fd254, %fd323;
	sub.f64 	%fd328, %fd325, %fd327;
	st.shared.f64 	[%r33+528], %fd328;
	add.f64 	%fd329, %fd327, %fd325;
	st.shared.f64 	[%r33+352], %fd329;
	fma.rn.f64 	%fd331, %fd330, %fd237, 0d0000000000000000;
	fma.rn.f64 	%fd333, %fd332, %fd238, 0d0000000000000000;
	fma.rn.f64 	%fd335, %fd334, %fd241, %fd331;
	fma.rn.f64 	%fd337, %fd336, %fd242, %fd333;
	fma.rn.f64 	%fd339, %fd338, %fd245, %fd335;
	fma.rn.f64 	%fd341, %fd340, %fd246, %fd337;
	fma.rn.f64 	%fd342, %fd56, %fd249, %fd339;
	fma.rn.f64 	%fd344, %fd343, %fd250, %fd341;
	fma.rn.f64 	%fd346, %fd345, %fd253, %fd342;
	fma.rn.f64 	%fd348, %fd347, %fd254, %fd344;
	add.f64 	%fd349, %fd348, %fd346;
	st.shared.f64 	[%r33+440], %fd349;
	add.s32 	%r6, %r69, 100;
	setp.lt.u32 	%p3, %r69, 10;
	mov.u32 	%r69, %r6;
	@%p3 bra 	$L__BB85_4;
$L__BB85_5:
	mov.u32 	%r34, %ctaid.x;
	mov.u32 	%r35, %tid.y;
	add.s32 	%r7, %r34, %r35;
	bar.sync 	0;
	mov.u32 	%r70, %tid.x;
	setp.gt.u32 	%p4, %r70, 120;
	@%p4 bra 	$L__BB85_20;
	mov.u32 	%r38, _ZZ32massMatrixMultiplyConstantKernelILi10ELi11ELi1EEviPKdS1_S1_S1_PdE6s_tmp1;
	mad.lo.s32 	%r39, %r35, 10648, %r38;
	ld.const.f64 	%fd361, [const_oddDofToQuad];
	ld.const.f64 	%fd363, [const_evenDofToQuad];
	ld.const.f64 	%fd368, [const_evenDofToQuad+16];
	ld.const.f64 	%fd370, [const_oddDofToQuad+24];
	ld.const.f64 	%fd372, [const_evenDofToQuad+24];
	ld.const.f64 	%fd382, [const_evenDofToQuad+48];
	ld.const.f64 	%fd388, [const_oddDofToQuad+72];
	ld.const.f64 	%fd389, [const_evenDofToQuad+72];
	ld.const.f64 	%fd395, [const_oddDofToQuad+80];
	ld.const.f64 	%fd397, [const_evenDofToQuad+80];
	ld.const.f64 	%fd399, [const_oddDofToQuad+88];
	ld.const.f64 	%fd401, [const_evenDofToQuad+88];
	ld.const.f64 	%fd405, [const_oddDofToQuad+104];
	ld.const.f64 	%fd408, [const_oddDofToQuad+112];
	ld.const.f64 	%fd429, [const_oddDofToQuad+168];
	ld.const.f64 	%fd432, [const_oddDofToQuad+176];
	ld.const.f64 	%fd434, [const_evenDofToQuad+176];
	ld.const.f64 	%fd436, [const_oddDofToQuad+184];
	ld.const.f64 	%fd438, [const_evenDofToQuad+184];
	ld.const.f64 	%fd440, [const_oddDofToQuad+192];
	ld.const.f64 	%fd441, [const_evenDofToQuad+192];
	ld.const.f64 	%fd447, [const_oddDofToQuad+200];
	ld.const.f64 	%fd449, [const_evenDofToQuad+200];
	ld.const.f64 	%fd451, [const_oddDofToQuad+208];
	ld.const.f64 	%fd453, [const_evenDofToQuad+208];
	ld.const.f64 	%fd455, [const_oddDofToQuad+216];
	ld.const.f64 	%fd457, [const_evenDofToQuad+216];
	ld.const.f64 	%fd107, [const_evenDofToQuad+224];
	ld.const.f64 	%fd108, [const_oddDofToQuad+232];
	ld.const.f64 	%fd110, [const_evenDofToQuad+232];
$L__BB85_7:
	ld.param.u32 	%r62, [_Z32massMatrixMultiplyConstantKernelILi10ELi11ELi1EEviPKdS1_S1_S1_Pd_param_0];
	setp.ge.s32 	%p5, %r7, %r62;
	cvt.u16.u32 	%rs11, %r70;
	mul.lo.s16 	%rs12, %rs11, 117;
	shr.u16 	%rs13, %rs12, 8;
	sub.s16 	%rs14, %rs11, %rs13;
	and.b16  	%rs15, %rs14, 254;
	shr.u16 	%rs16, %rs15, 1;
	add.s16 	%rs17, %rs16, %rs13;
	and.b16  	%rs18, %rs17, 248;
	shr.u16 	%rs19, %rs18, 3;
	mul.lo.s16 	%rs20, %rs19, 11;
	sub.s16 	%rs21, %rs11, %rs20;
	mul.wide.u16 	%r40, %rs19, 968;
	add.s32 	%r41, %r39, %r40;
	and.b16  	%rs22, %rs21, 255;
	mul.wide.u16 	%r42, %rs22, 88;
	add.s32 	%r10, %r41, %r42;
	ld.shared.f64 	%fd351, [%r10];
	ld.shared.f64 	%fd352, [%r10+72];
	add.f64 	%fd57, %fd351, %fd352;
	sub.f64 	%fd58, %fd351, %fd352;
	ld.shared.f64 	%fd353, [%r10+8];
	ld.shared.f64 	%fd354, [%r10+64];
	add.f64 	%fd59, %fd353, %fd354;
	sub.f64 	%fd60, %fd353, %fd354;
	ld.shared.f64 	%fd355, [%r10+16];
	ld.shared.f64 	%fd356, [%r10+56];
	add.f64 	%fd61, %fd355, %fd356;
	sub.f64 	%fd62, %fd355, %fd356;
	ld.shared.f64 	%fd357, [%r10+24];
	ld.shared.f64 	%fd358, [%r10+48];
	add.f64 	%fd63, %fd357, %fd358;
	sub.f64 	%fd64, %fd357, %fd358;
	ld.shared.f64 	%fd359, [%r10+32];
	ld.shared.f64 	%fd360, [%r10+40];
	add.f64 	%fd65, %fd359, %fd360;
	sub.f64 	%fd66, %fd359, %fd360;
	mov.b32 	%r43, {%rs22, %rs19};
	mov.b32 	%r44, 0;
	mov.b32 	%r45, 30987;
	dp2a.lo.u32.u32 	%r11, %r43, %r45, %r44;
	fma.rn.f64 	%fd362, %fd361, %fd57, 0d0000000000000000;
	fma.rn.f64 	%fd364, %fd363, %fd58, 0d0000000000000000;
	fma.rn.f64 	%fd365, %fd21, %fd59, %fd362;
	fma.rn.f64 	%fd366, %fd22, %fd60, %fd364;
	fma.rn.f64 	%fd367, %fd23, %fd61, %fd365;
	fma.rn.f64 	%fd369, %fd368, %fd62, %fd366;
	fma.rn.f64 	%fd371, %fd370, %fd63, %fd367;
	fma.rn.f64 	%fd373, %fd372, %fd64, %fd369;
	fma.rn.f64 	%fd67, %fd24, %fd65, %fd371;
	fma.rn.f64 	%fd68, %fd25, %fd66, %fd373;
	mov.f64 	%fd801, 0d0000000000000000;
	mov.f64 	%fd802, %fd801;
	@%p5 bra 	$L__BB85_9;
	ld.param.u64 	%rd28, [_Z32massMatrixMultiplyConstantKernelILi10ELi11ELi1EEviPKdS1_S1_S1_Pd_param_1];
	cvta.to.global.u64 	%rd7, %rd28;
	mad.lo.s32 	%r46, %r7, 1331, %r11;
	mul.wide.s32 	%rd8, %r46, 8;
	add.s64 	%rd9, %rd7, %rd8;
	ld.global.nc.f64 	%fd801, [%rd9];
	ld.global.nc.f64 	%fd802, [%rd9+80];
$L__BB85_9:
	ld.param.u32 	%r63, [_Z32massMatrixMultiplyConstantKernelILi10ELi11ELi1EEviPKdS1_S1_S1_Pd_param_0];
	setp.ge.s32 	%p6, %r7, %r63;
	add.f64 	%fd375, %fd67, %fd68;
	sub.f64 	%fd376, %fd67, %fd68;
	mul.f64 	%fd377, %fd375, %fd801;
	mul.f64 	%fd378, %fd376, %fd802;
	sub.f64 	%fd73, %fd377, %fd378;
	add.f64 	%fd74, %fd377, %fd378;
	fma.rn.f64 	%fd379, %fd26, %fd57, 0d0000000000000000;
	fma.rn.f64 	%fd380, %fd27, %fd58, 0d0000000000000000;
	fma.rn.f64 	%fd381, %fd28, %fd59, %fd379;
	fma.rn.f64 	%fd383, %fd382, %fd60, %fd380;
	fma.rn.f64 	%fd384, %fd29, %fd61, %fd381;
	fma.rn.f64 	%fd385, %fd30, %fd62, %fd383;
	fma.rn.f64 	%fd386, %fd31, %fd63, %fd384;
	fma.rn.f64 	%fd387, %fd32, %fd64, %fd385;
	fma.rn.f64 	%fd75, %fd388, %fd65, %fd386;
	fma.rn.f64 	%fd76, %fd389, %fd66, %fd387;
	mov.f64 	%fd803, 0d0000000000000000;
	mov.f64 	%fd804, %fd803;
	@%p6 bra 	$L__BB85_11;
	ld.param.u64 	%rd29, [_Z32massMatrixMultiplyConstantKernelILi10ELi11ELi1EEviPKdS1_S1_S1_Pd_param_1];
	cvta.to.global.u64 	%rd10, %rd29;
	mad.lo.s32 	%r47, %r7, 1331, %r11;
	mul.wide.s32 	%rd11, %r47, 8;
	add.s64 	%rd12, %rd10, %rd11;
	ld.global.nc.f64 	%fd803, [%rd12+8];
	ld.global.nc.f64 	%fd804, [%rd12+72];
$L__BB85_11:
	ld.param.u32 	%r64, [_Z32massMatrixMultiplyConstantKernelILi10ELi11ELi1EEviPKdS1_S1_S1_Pd_param_0];
	setp.ge.s32 	%p7, %r7, %r64;
	add.f64 	%fd391, %fd75, %fd76;
	sub.f64 	%fd392, %fd75, %fd76;
	mul.f64 	%fd393, %fd391, %fd803;
	mul.f64 	%fd394, %fd392, %fd804;
	sub.f64 	%fd81, %fd393, %fd394;
	add.f64 	%fd82, %fd393, %fd394;
	fma.rn.f64 	%fd396, %fd395, %fd57, 0d0000000000000000;
	fma.rn.f64 	%fd398, %fd397, %fd58, 0d0000000000000000;
	fma.rn.f64 	%fd400, %fd399, %fd59, %fd396;
	fma.rn.f64 	%fd402, %fd401, %fd60, %fd398;
	fma.rn.f64 	%fd403, %fd35, %fd61, %fd400;
	fma.rn.f64 	%fd404, %fd36, %fd62, %fd402;
	fma.rn.f64 	%fd406, %fd405, %fd63, %fd403;
	fma.rn.f64 	%fd407, %fd37, %fd64, %fd404;
	fma.rn.f64 	%fd83, %fd408, %fd65, %fd406;
	fma.rn.f64 	%fd84, %fd38, %fd66, %fd407;
	mov.f64 	%fd805, 0d0000000000000000;
	mov.f64 	%fd806, %fd805;
	@%p7 bra 	$L__BB85_13;
	ld.param.u64 	%rd30, [_Z32massMatrixMultiplyConstantKernelILi10ELi11ELi1EEviPKdS1_S1_S1_Pd_param_1];
	cvta.to.global.u64 	%rd13, %rd30;
	mad.lo.s32 	%r48, %r7, 1331, %r11;
	mul.wide.s32 	%rd14, %r48, 8;
	add.s64 	%rd15, %rd13, %rd14;
	ld.global.nc.f64 	%fd805, [%rd15+16];
	ld.global.nc.f64 	%fd806, [%rd15+64];
$L__BB85_13:
	ld.param.u32 	%r65, [_Z32massMatrixMultiplyConstantKernelILi10ELi11ELi1EEviPKdS1_S1_S1_Pd_param_0];
	setp.ge.s32 	%p8, %r7, %r65;
	add.f64 	%fd410, %fd83, %fd84;
	sub.f64 	%fd411, %fd83, %fd84;
	mul.f64 	%fd412, %fd410, %fd805;
	mul.f64 	%fd413, %fd411, %fd806;
	sub.f64 	%fd89, %fd412, %fd413;
	add.f64 	%fd90, %fd412, %fd413;
	fma.rn.f64 	%fd414, %fd39, %fd57, 0d0000000000000000;
	fma.rn.f64 	%fd415, %fd40, %fd58, 0d0000000000000000;
	fma.rn.f64 	%fd416, %fd41, %fd59, %fd414;
	fma.rn.f64 	%fd417, %fd42, %fd60, %fd415;
	fma.rn.f64 	%fd418, %fd43, %fd61, %fd416;
	fma.rn.f64 	%fd419, %fd44, %fd62, %fd417;
	fma.rn.f64 	%fd420, %fd45, %fd63, %fd418;
	fma.rn.f64 	%fd421, %fd46, %fd64, %fd419;
	fma.rn.f64 	%fd91, %fd47, %fd65, %fd420;
	fma.rn.f64 	%fd92, %fd48, %fd66, %fd421;
	mov.f64 	%fd807, 0d0000000000000000;
	mov.f64 	%fd808, %fd807;
	@%p8 bra 	$L__BB85_15;
	ld.param.u64 	%rd31, [_Z32massMatrixMultiplyConstantKernelILi10ELi11ELi1EEviPKdS1_S1_S1_Pd_param_1];
	cvta.to.global.u64 	%rd16, %rd31;
	mad.lo.s32 	%r49, %r7, 1331, %r11;
	mul.wide.s32 	%rd17, %r49, 8;
	add.s64 	%rd18, %rd16, %rd17;
	ld.global.nc.f64 	%fd807, [%rd18+24];
	ld.global.nc.f64 	%fd808, [%rd18+56];
$L__BB85_15:
	ld.param.u32 	%r66, [_Z32massMatrixMultiplyConstantKernelILi10ELi11ELi1EEviPKdS1_S1_S1_Pd_param_0];
	setp.ge.s32 	%p9, %r7, %r66;
	add.f64 	%fd423, %fd91, %fd92;
	sub.f64 	%fd424, %fd91, %fd92;
	mul.f64 	%fd425, %fd423, %fd807;
	mul.f64 	%fd426, %fd424, %fd808;
	sub.f64 	%fd97, %fd425, %fd426;
	add.f64 	%fd98, %fd425, %fd426;
	fma.rn.f64 	%fd427, %fd49, %fd57, 0d0000000000000000;
	fma.rn.f64 	%fd428, %fd50, %fd58, 0d0000000000000000;
	fma.rn.f64 	%fd430, %fd429, %fd59, %fd427;
	fma.rn.f64 	%fd431, %fd51, %fd60, %fd428;
	fma.rn.f64 	%fd433, %fd432, %fd61, %fd430;
	fma.rn.f64 	%fd435, %fd434, %fd62, %fd431;
	fma.rn.f64 	%fd437, %fd436, %fd63, %fd433;
	fma.rn.f64 	%fd439, %fd438, %fd64, %fd435;
	fma.rn.f64 	%fd99, %fd440, %fd65, %fd437;
	fma.rn.f64 	%fd100, %fd441, %fd66, %fd439;
	mov.f64 	%fd809, 0d0000000000000000;
	mov.f64 	%fd810, %fd809;
	@%p9 bra 	$L__BB85_17;
	ld.param.u64 	%rd32, [_Z32massMatrixMultiplyConstantKernelILi10ELi11ELi1EEviPKdS1_S1_S1_Pd_param_1];
	cvta.to.global.u64 	%rd19, %rd32;
	mad.lo.s32 	%r50, %r7, 1331, %r11;
	mul.wide.s32 	%rd20, %r50, 8;
	add.s64 	%rd21, %rd19, %rd20;
	ld.global.nc.f64 	%fd809, [%rd21+32];
	ld.global.nc.f64 	%fd810, [%rd21+48];
$L__BB85_17:
	ld.param.u32 	%r67, [_Z32massMatrixMultiplyConstantKernelILi10ELi11ELi1EEviPKdS1_S1_S1_Pd_param_0];
	setp.ge.s32 	%p10, %r7, %r67;
	add.f64 	%fd443, %fd99, %fd100;
	sub.f64 	%fd444, %fd99, %fd100;
	mul.f64 	%fd445, %fd443, %fd809;
	mul.f64 	%fd446, %fd444, %fd810;
	sub.f64 	%fd105, %fd445, %fd446;
	add.f64 	%fd106, %fd445, %fd446;
	fma.rn.f64 	%fd448, %fd447, %fd57, 0d0000000000000000;
	fma.rn.f64 	%fd450, %fd449, %fd58, 0d0000000000000000;
	fma.rn.f64 	%fd452, %fd451, %fd59, %fd448;
	fma.rn.f64 	%fd454, %fd453, %fd60, %fd450;
	fma.rn.f64 	%fd456, %fd455, %fd61, %fd452;
	fma.rn.f64 	%fd458, %fd457, %fd62, %fd454;
	fma.rn.f64 	%fd459, %fd56, %fd63, %fd456;
	fma.rn.f64 	%fd460, %fd107, %fd64, %fd458;
	fma.rn.f64 	%fd109, %fd108, %fd65, %fd459;
	fma.rn.f64 	%fd111, %fd110, %fd66, %fd460;
	mov.f64 	%fd811, 0d0000000000000000;
	@%p10 bra 	$L__BB85_19;
	ld.param.u64 	%rd33, [_Z32massMatrixMultiplyConstantKernelILi10ELi11ELi1EEviPKdS1_S1_S1_Pd_param_1];
	cvta.to.global.u64 	%rd22, %rd33;
	mad.lo.s32 	%r51, %r7, 1331, %r11;
	mul.wide.s32 	%rd23, %r51, 8;
	add.s64 	%rd24, %rd22, %rd23;
	ld.global.nc.f64 	%fd811, [%rd24+40];
$L__BB85_19:
	add.f64 	%fd461, %fd109, %fd111;
	sub.f64 	%fd462, %fd109, %fd111;
	mul.f64 	%fd463, %fd462, %fd811;
	fma.rn.f64 	%fd464, %fd461, %fd811, %fd463;
	mul.f64 	%fd465, %fd464, 0d3FE0000000000000;
	fma.rn.f64 	%fd467, %fd361, %fd74, 0d0000000000000000;
	fma.rn.f64 	%fd469, %fd363, %fd73, 0d0000000000000000;
	fma.rn.f64 	%fd470, %fd26, %fd82, %fd467;
	fma.rn.f64 	%fd471, %fd27, %fd81, %fd469;
	fma.rn.f64 	%fd473, %fd395, %fd90, %fd470;
	fma.rn.f64 	%fd475, %fd397, %fd89, %fd471;
	fma.rn.f64 	%fd476, %fd39, %fd98, %fd473;
	fma.rn.f64 	%fd477, %fd40, %fd97, %fd475;
	fma.rn.f64 	%fd478, %fd49, %fd106, %fd476;
	fma.rn.f64 	%fd479, %fd50, %fd105, %fd477;
	fma.rn.f64 	%fd481, %fd447, %fd465, %fd478;
	fma.rn.f64 	%fd483, %fd449, %fd465, %fd479;
	sub.f64 	%fd484, %fd481, %fd483;
	st.shared.f64 	[%r10+72], %fd484;
	add.f64 	%fd485, %fd481, %fd483;
	st.shared.f64 	[%r10], %fd485;
	fma.rn.f64 	%fd486, %fd21, %fd74, 0d0000000000000000;
	fma.rn.f64 	%fd487, %fd22, %fd73, 0d0000000000000000;
	fma.rn.f64 	%fd488, %fd28, %fd82, %fd486;
	fma.rn.f64 	%fd490, %fd382, %fd81, %fd487;
	fma.rn.f64 	%fd492, %fd399, %fd90, %fd488;
	fma.rn.f64 	%fd494, %fd401, %fd89, %fd490;
	fma.rn.f64 	%fd495, %fd41, %fd98, %fd492;
	fma.rn.f64 	%fd496, %fd42, %fd97, %fd494;
	fma.rn.f64 	%fd498, %fd429, %fd106, %fd495;
	fma.rn.f64 	%fd499, %fd51, %fd105, %fd496;
	fma.rn.f64 	%fd501, %fd451, %fd465, %fd498;
	fma.rn.f64 	%fd503, %fd453, %fd465, %fd499;
	sub.f64 	%fd504, %fd501, %fd503;
	st.shared.f64 	[%r10+64], %fd504;
	add.f64 	%fd505, %fd501, %fd503;
	st.shared.f64 	[%r10+8], %fd505;
	fma.rn.f64 	%fd506, %fd23, %fd74, 0d0000000000000000;
	fma.rn.f64 	%fd508, %fd368, %fd73, 0d0000000000000000;
	fma.rn.f64 	%fd509, %fd29, %fd82, %fd506;
	fma.rn.f64 	%fd510, %fd30, %fd81, %fd508;
	fma.rn.f64 	%fd511, %fd35, %fd90, %fd509;
	fma.rn.f64 	%fd512, %fd36, %fd89, %fd510;
	fma.rn.f64 	%fd513, %fd43, %fd98, %fd511;
	fma.rn.f64 	%fd514, %fd44, %fd97, %fd512;
	fma.rn.f64 	%fd516, %fd432, %fd106, %fd513;
	fma.rn.f64 	%fd518, %fd434, %fd105, %fd514;
	fma.rn.f64 	%fd520, %fd455, %fd465, %fd516;
	fma.rn.f64 	%fd522, %fd457, %fd465, %fd518;
	sub.f64 	%fd523, %fd520, %fd522;
	st.shared.f64 	[%r10+56], %fd523;
	add.f64 	%fd524, %fd520, %fd522;
	st.shared.f64 	[%r10+16], %fd524;
	fma.rn.f64 	%fd526, %fd370, %fd74, 0d0000000000000000;
	fma.rn.f64 	%fd528, %fd372, %fd73, 0d0000000000000000;
	fma.rn.f64 	%fd529, %fd31, %fd82, %fd526;
	fma.rn.f64 	%fd530, %fd32, %fd81, %fd528;
	fma.rn.f64 	%fd532, %fd405, %fd90, %fd529;
	fma.rn.f64 	%fd533, %fd37, %fd89, %fd530;
	fma.rn.f64 	%fd534, %fd45, %fd98, %fd532;
	fma.rn.f64 	%fd535, %fd46, %fd97, %fd533;
	fma.rn.f64 	%fd537, %fd436, %fd106, %fd534;
	fma.rn.f64 	%fd539, %fd438, %fd105, %fd535;
	fma.rn.f64 	%fd540, %fd56, %fd465, %fd537;
	fma.rn.f64 	%fd541, %fd107, %fd465, %fd539;
	sub.f64 	%fd542, %fd540, %fd541;
	st.shared.f64 	[%r10+48], %fd542;
	add.f64 	%fd543, %fd540, %fd541;
	st.shared.f64 	[%r10+24], %fd543;
	fma.rn.f64 	%fd544, %fd24, %fd74, 0d0000000000000000;
	fma.rn.f64 	%fd545, %fd25, %fd73, 0d0000000000000000;
	fma.rn.f64 	%fd547, %fd388, %fd82, %fd544;
	fma.rn.f64 	%fd549, %fd389, %fd81, %fd545;
	fma.rn.f64 	%fd551, %fd408, %fd90, %fd547;
	fma.rn.f64 	%fd552, %fd38, %fd89, %fd549;
	fma.rn.f64 	%fd553, %fd47, %fd98, %fd551;
	fma.rn.f64 	%fd554, %fd48, %fd97, %fd552;
	fma.rn.f64 	%fd556, %fd440, %fd106, %fd553;
	fma.rn.f64 	%fd558, %fd441, %fd105, %fd554;
	fma.rn.f64 	%fd559, %fd108, %fd465, %fd556;
	fma.rn.f64 	%fd560, %fd110, %fd465, %fd558;
	sub.f64 	%fd561, %fd559, %fd560;
	st.shared.f64 	[%r10+40], %fd561;
	add.f64 	%fd562, %fd559, %fd560;
	st.shared.f64 	[%r10+32], %fd562;
	add.s32 	%r12, %r70, 100;
	setp.lt.u32 	%p11, %r70, 21;
	mov.u32 	%r70, %r12;
	@%p11 bra 	$L__BB85_7;
$L__BB85_20:
	ld.const.f64 	%fd114, [const_oddDofToQuad+176];
	ld.const.f64 	%fd115, [const_evenDofToQuad+176];
	ld.const.f64 	%fd116, [const_oddDofToQuad+72];
	ld.const.f64 	%fd117, [const_oddDofToQuad+184];
	ld.const.f64 	%fd118, [const_evenDofToQuad+184];
	mov.u32 	%r71, %tid.x;
	setp.gt.u32 	%p12, %r71, 109;
	bar.sync 	0;
	@%p12 bra 	$L__BB85_23;
	mov.u32 	%r53, %tid.y;
	mov.u32 	%r54, _ZZ32massMatrixMultiplyConstantKernelILi10ELi11ELi1EEviPKdS1_S1_S1_PdE6s_tmp1;
	mad.lo.s32 	%r55, %r53, 10648, %r54;
	ld.const.f64 	%fd587, [const_oddDofToQuad];
	ld.const.f64 	%fd589, [const_evenDofToQuad];
	ld.const.f64 	%fd593, [const_oddDofToQuad+80];
	ld.const.f64 	%fd595, [const_evenDofToQuad+80];
	ld.const.f64 	%fd601, [const_oddDofToQuad+200];
	ld.const.f64 	%fd603, [const_evenDofToQuad+200];
	ld.const.f64 	%fd610, [const_evenDofToQuad+48];
	ld.const.f64 	%fd612, [const_oddDofToQuad+88];
	ld.const.f64 	%fd614, [const_evenDofToQuad+88];
	ld.const.f64 	%fd618, [const_oddDofToQuad+168];
	ld.const.f64 	%fd621, [const_oddDofToQuad+208];
	ld.const.f64 	%fd623, [const_evenDofToQuad+208];
	ld.const.f64 	%fd628, [const_evenDofToQuad+16];
	ld.const.f64 	%fd638, [const_oddDofToQuad+216];
	ld.const.f64 	%fd640, [const_evenDofToQuad+216];
	ld.const.f64 	%fd644, [const_oddDofToQuad+24];
	ld.const.f64 	%fd646, [const_evenDofToQuad+24];
	ld.const.f64 	%fd650, [const_oddDofToQuad+104];
	ld.const.f64 	%fd658, [const_evenDofToQuad+224];
	ld.const.f64 	%fd665, [const_evenDofToQuad+72];
	ld.const.f64 	%fd667, [const_oddDofToQuad+112];
	ld.const.f64 	%fd672, [const_oddDofToQuad+192];
	ld.const.f64 	%fd674, [const_evenDofToQuad+192];
	ld.const.f64 	%fd676, [const_oddDofToQuad+232];
	ld.const.f64 	%fd678, [const_evenDofToQuad+232];
$L__BB85_22:
	cvt.u16.u32 	%rs23, %r71;
	mul.lo.s16 	%rs24, %rs23, 205;
	shr.u16 	%rs25, %rs24, 11;
	mul.lo.s16 	%rs26, %rs25, 10;
	sub.s16 	%rs27, %rs23, %rs26;
	mul.wide.u16 	%r56, %rs25, 968;
	add.s32 	%r57, %r55, %r56;
	and.b16  	%rs28, %rs27, 255;
	mul.wide.u16 	%r58, %rs28, 8;
	add.s32 	%r59, %r57, %r58;
	ld.shared.f64 	%fd563, [%r59];
	ld.shared.f64 	%fd564, [%r59+880];
	add.f64 	%fd565, %fd563, %fd564;
	sub.f64 	%fd566, %fd563, %fd564;
	ld.shared.f64 	%fd567, [%r59+88];
	ld.shared.f64 	%fd568, [%r59+792];
	add.f64 	%fd569, %fd567, %fd568;
	sub.f64 	%fd570, %fd567, %fd568;
	ld.shared.f64 	%fd571, [%r59+176];
	ld.shared.f64 	%fd572, [%r59+704];
	add.f64 	%fd573, %fd571, %fd572;
	sub.f64 	%fd574, %fd571, %fd572;
	ld.shared.f64 	%fd575, [%r59+264];
	ld.shared.f64 	%fd576, [%r59+616];
	add.f64 	%fd577, %fd575, %fd576;
	sub.f64 	%fd578, %fd575, %fd576;
	ld.shared.f64 	%fd579, [%r59+352];
	ld.shared.f64 	%fd580, [%r59+528];
	add.f64 	%fd581, %fd579, %fd580;
	sub.f64 	%fd582, %fd579, %fd580;
	ld.shared.f64 	%fd583, [%r59+440];
	add.f64 	%fd584, %fd583, %fd583;
	sub.f64 	%fd585, %fd583, %fd583;
	mul.f64 	%fd586, %fd584, 0d3FE0000000000000;
	fma.rn.f64 	%fd588, %fd587, %fd565, 0d0000000000000000;
	fma.rn.f64 	%fd590, %fd589, %fd566, 0d0000000000000000;
	fma.rn.f64 	%fd591, %fd26, %fd569, %fd588;
	fma.rn.f64 	%fd592, %fd27, %fd570, %fd590;
	fma.rn.f64 	%fd594, %fd593, %fd573, %fd591;
	fma.rn.f64 	%fd596, %fd595, %fd574, %fd592;
	fma.rn.f64 	%fd597, %fd39, %fd577, %fd594;
	fma.rn.f64 	%fd598, %fd40, %fd578, %fd596;
	fma.rn.f64 	%fd599, %fd49, %fd581, %fd597;
	fma.rn.f64 	%fd600, %fd50, %fd582, %fd598;
	fma.rn.f64 	%fd602, %fd601, %fd586, %fd599;
	fma.rn.f64 	%fd604, %fd603, %fd585, %fd600;
	sub.f64 	%fd605, %fd602, %fd604;
	st.shared.f64 	[%r59+792], %fd605;
	add.f64 	%fd606, %fd602, %fd604;
	st.shared.f64 	[%r59], %fd606;
	fma.rn.f64 	%fd607, %fd21, %fd565, 0d0000000000000000;
	fma.rn.f64 	%fd608, %fd22, %fd566, 0d0000000000000000;
	fma.rn.f64 	%fd609, %fd28, %fd569, %fd607;
	fma.rn.f64 	%fd611, %fd610, %fd570, %fd608;
	fma.rn.f64 	%fd613, %fd612, %fd573, %fd609;
	fma.rn.f64 	%fd615, %fd614, %fd574, %fd611;
	fma.rn.f64 	%fd616, %fd41, %fd577, %fd613;
	fma.rn.f64 	%fd617, %fd42, %fd578, %fd615;
	fma.rn.f64 	%fd619, %fd618, %fd581, %fd616;
	fma.rn.f64 	%fd620, %fd51, %fd582, %fd617;
	fma.rn.f64 	%fd622, %fd621, %fd586, %fd619;
	fma.rn.f64 	%fd624, %fd623, %fd585, %fd620;
	sub.f64 	%fd625, %fd622, %fd624;
	st.shared.f64 	[%r59+704], %fd625;
	add.f64 	%fd626, %fd622, %fd624;
	st.shared.f64 	[%r59+88], %fd626;
	fma.rn.f64 	%fd627, %fd23, %fd565, 0d0000000000000000;
	fma.rn.f64 	%fd629, %fd628, %fd566, 0d0000000000000000;
	fma.rn.f64 	%fd630, %fd29, %fd569, %fd627;
	fma.rn.f64 	%fd631, %fd30, %fd570, %fd629;
	fma.rn.f64 	%fd632, %fd35, %fd573, %fd630;
	fma.rn.f64 	%fd633, %fd36, %fd574, %fd631;
	fma.rn.f64 	%fd634, %fd43, %fd577, %fd632;
	fma.rn.f64 	%fd635, %fd44, %fd578, %fd633;
	fma.rn.f64 	%fd636, %fd114, %fd581, %fd634;
	fma.rn.f64 	%fd637, %fd115, %fd582, %fd635;
	fma.rn.f64 	%fd639, %fd638, %fd586, %fd636;
	fma.rn.f64 	%fd641, %fd640, %fd585, %fd637;
	sub.f64 	%fd642, %fd639, %fd641;
	st.shared.f64 	[%r59+616], %fd642;
	add.f64 	%fd643, %fd639, %fd641;
	st.shared.f64 	[%r59+176], %fd643;
	fma.rn.f64 	%fd645, %fd644, %fd565, 0d0000000000000000;
	fma.rn.f64 	%fd647, %fd646, %fd566, 0d0000000000000000;
	fma.rn.f64 	%fd648, %fd31, %fd569, %fd645;
	fma.rn.f64 	%fd649, %fd32, %fd570, %fd647;
	fma.rn.f64 	%fd651, %fd650, %fd573, %fd648;
	fma.rn.f64 	%fd652, %fd37, %fd574, %fd649;
	fma.rn.f64 	%fd653, %fd45, %fd577, %fd651;
	fma.rn.f64 	%fd654, %fd46, %fd578, %fd652;
	fma.rn.f64 	%fd655, %fd117, %fd581, %fd653;
	fma.rn.f64 	%fd656, %fd118, %fd582, %fd654;
	fma.rn.f64 	%fd657, %fd56, %fd586, %fd655;
	fma.rn.f64 	%fd659, %fd658, %fd585, %fd656;
	sub.f64 	%fd660, %fd657, %fd659;
	st.shared.f64 	[%r59+528], %fd660;
	add.f64 	%fd661, %fd657, %fd659;
	st.shared.f64 	[%r59+264], %fd661;
	fma.rn.f64 	%fd662, %fd24, %fd565, 0d0000000000000000;
	fma.rn.f64 	%fd663, %fd25, %fd566, 0d0000000000000000;
	fma.rn.f64 	%fd664, %fd116, %fd569, %fd662;
	fma.rn.f64 	%fd666, %fd665, %fd570, %fd663;
	fma.rn.f64 	%fd668, %fd667, %fd573, %fd664;
	fma.rn.f64 	%fd669, %fd38, %fd574, %fd666;
	fma.rn.f64 	%fd670, %fd47, %fd577, %fd668;
	fma.rn.f64 	%fd671, %fd48, %fd578, %fd669;
	fma.rn.f64 	%fd673, %fd672, %fd581, %fd670;
	fma.rn.f64 	%fd675, %fd674, %fd582, %fd671;
	fma.rn.f64 	%fd677, %fd676, %fd586, %fd673;
	fma.rn.f64 	%fd679, %fd678, %fd585, %fd675;
	sub.f64 	%fd680, %fd677, %fd679;
	st.shared.f64 	[%r59+440], %fd680;
	add.f64 	%fd681, %fd677, %fd679;
	st.shared.f64 	[%r59+352], %fd681;
	add.s32 	%r15, %r71, 100;
	setp.lt.u32 	%p13, %r71, 10;
	mov.u32 	%r71, %r15;
	@%p13 bra 	$L__BB85_22;
$L__BB85_23:
	ld.param.u32 	%r68, [_Z32massMatrixMultiplyConstantKernelILi10ELi11ELi1EEviPKdS1_S1_S1_Pd_param_0];
	setp.ge.s32 	%p14, %r7, %r68;
	bar.sync 	0;
	ld.shared.f64 	%fd682, [%r3];
	ld.shared.f64 	%fd683, [%r3+9680];
	add.f64 	%fd684, %fd682, %fd683;
	sub.f64 	%fd685, %fd682, %fd683;
	ld.shared.f64 	%fd686, [%r3+968];
	ld.shared.f64 	%fd687, [%r3+8712];
	add.f64 	%fd688, %fd686, %fd687;
	sub.f64 	%fd689, %fd686, %fd687;
	ld.shared.f64 	%fd690, [%r3+1936];
	ld.shared.f64 	%fd691, [%r3+7744];
	add.f64 	%fd692, %fd690, %fd691;
	sub.f64 	%fd693, %fd690, %fd691;
	ld.shared.f64 	%fd694, [%r3+2904];
	ld.shared.f64 	%fd695, [%r3+6776];
	add.f64 	%fd696, %fd694, %fd695;
	sub.f64 	%fd697, %fd694, %fd695;
	ld.shared.f64 	%fd698, [%r3+3872];
	ld.shared.f64 	%fd699, [%r3+5808];
	add.f64 	%fd700, %fd698, %fd699;
	sub.f64 	%fd701, %fd698, %fd699;
	ld.shared.f64 	%fd702, [%r3+4840];
	add.f64 	%fd703, %fd702, %fd702;
	sub.f64 	%fd704, %fd702, %fd702;
	mul.f64 	%fd705, %fd703, 0d3FE0000000000000;
	ld.const.f64 	%fd706, [const_oddDofToQuad];
	fma.rn.f64 	%fd707, %fd706, %fd684, 0d0000000000000000;
	ld.const.f64 	%fd708, [const_evenDofToQuad];
	fma.rn.f64 	%fd709, %fd708, %fd685, 0d0000000000000000;
	fma.rn.f64 	%fd710, %fd26, %fd688, %fd707;
	fma.rn.f64 	%fd711, %fd27, %fd689, %fd709;
	ld.const.f64 	%fd712, [const_oddDofToQuad+80];
	fma.rn.f64 	%fd713, %fd712, %fd692, %fd710;
	ld.const.f64 	%fd714, [const_evenDofToQuad+80];
	fma.rn.f64 	%fd715, %fd714, %fd693, %fd711;
	fma.rn.f64 	%fd716, %fd39, %fd696, %fd713;
	fma.rn.f64 	%fd717, %fd40, %fd697, %fd715;
	fma.rn.f64 	%fd718, %fd49, %fd700, %fd716;
	fma.rn.f64 	%fd719, %fd50, %fd701, %fd717;
	ld.const.f64 	%fd720, [const_oddDofToQuad+200];
	fma.rn.f64 	%fd119, %fd720, %fd705, %fd718;
	ld.const.f64 	%fd721, [const_evenDofToQuad+200];
	fma.rn.f64 	%fd120, %fd721, %fd704, %fd719;
	fma.rn.f64 	%fd722, %fd21, %fd684, 0d0000000000000000;
	fma.rn.f64 	%fd723, %fd22, %fd685, 0d0000000000000000;
	fma.rn.f64 	%fd724, %fd28, %fd688, %fd722;
	ld.const.f64 	%fd725, [const_evenDofToQuad+48];
	fma.rn.f64 	%fd726, %fd725, %fd689, %fd723;
	ld.const.f64 	%fd727, [const_oddDofToQuad+88];
	fma.rn.f64 	%fd728, %fd727, %fd692, %fd724;
	ld.const.f64 	%fd729, [const_evenDofToQuad+88];
	fma.rn.f64 	%fd730, %fd729, %fd693, %fd726;
	fma.rn.f64 	%fd731, %fd41, %fd696, %fd728;
	fma.rn.f64 	%fd732, %fd42, %fd697, %fd730;
	ld.const.f64 	%fd733, [const_oddDofToQuad+168];
	fma.rn.f64 	%fd734, %fd733, %fd700, %fd731;
	fma.rn.f64 	%fd735, %fd51, %fd701, %fd732;
	ld.const.f64 	%fd736, [const_oddDofToQuad+208];
	fma.rn.f64 	%fd121, %fd736, %fd705, %fd734;
	ld.const.f64 	%fd737, [const_evenDofToQuad+208];
	fma.rn.f64 	%fd122, %fd737, %fd704, %fd735;
	fma.rn.f64 	%fd738, %fd23, %fd684, 0d0000000000000000;
	ld.const.f64 	%fd739, [const_evenDofToQuad+16];
	fma.rn.f64 	%fd740, %fd739, %fd685, 0d0000000000000000;
	fma.rn.f64 	%fd741, %fd29, %fd688, %fd738;
	fma.rn.f64 	%fd742, %fd30, %fd689, %fd740;
	fma.rn.f64 	%fd743, %fd35, %fd692, %fd741;
	fma.rn.f64 	%fd744, %fd36, %fd693, %fd742;
	fma.rn.f64 	%fd745, %fd43, %fd696, %fd743;
	fma.rn.f64 	%fd746, %fd44, %fd697, %fd744;
	fma.rn.f64 	%fd747, %fd114, %fd700, %fd745;
	fma.rn.f64 	%fd748, %fd115, %fd701, %fd746;
	ld.const.f64 	%fd749, [const_oddDofToQuad+216];
	fma.rn.f64 	%fd123, %fd749, %fd705, %fd747;
	ld.const.f64 	%fd750, [const_evenDofToQuad+216];
	fma.rn.f64 	%fd124, %fd750, %fd704, %fd748;
	ld.const.f64 	%fd751, [const_oddDofToQuad+24];
	fma.rn.f64 	%fd752, %fd751, %fd684, 0d0000000000000000;
	ld.const.f64 	%fd753, [const_evenDofToQuad+24];
	fma.rn.f64 	%fd754, %fd753, %fd685, 0d0000000000000000;
	fma.rn.f64 	%fd755, %fd31, %fd688, %fd752;
	fma.rn.f64 	%fd756, %fd32, %fd689, %fd754;
	ld.const.f64 	%fd757, [const_oddDofToQuad+104];
	fma.rn.f64 	%fd758, %fd757, %fd692, %fd755;
	fma.rn.f64 	%fd759, %fd37, %fd693, %fd756;
	fma.rn.f64 	%fd760, %fd45, %fd696, %fd758;
	fma.rn.f64 	%fd761, %fd46, %fd697, %fd759;
	fma.rn.f64 	%fd762, %fd117, %fd700, %fd760;
	fma.rn.f64 	%fd763, %fd118, %fd701, %fd761;
	fma.rn.f64 	%fd125, %fd56, %fd705, %fd762;
	ld.const.f64 	%fd764, [const_evenDofToQuad+224];
	fma.rn.f64 	%fd126, %fd764, %fd704, %fd763;
	fma.rn.f64 	%fd765, %fd24, %fd684, 0d0000000000000000;
	fma.rn.f64 	%fd766, %fd25, %fd685, 0d0000000000000000;
	fma.rn.f64 	%fd767, %fd116, %fd688, %fd765;
	ld.const.f64 	%fd768, [const_evenDofToQuad+72];
	fma.rn.f64 	%fd769, %fd768, %fd689, %fd766;
	ld.const.f64 	%fd770, [const_oddDofToQuad+112];
	fma.rn.f64 	%fd771, %fd770, %fd692, %fd767;
	fma.rn.f64 	%fd772, %fd38, %fd693, %fd769;
	fma.rn.f64 	%fd773, %fd47, %fd696, %fd771;
	fma.rn.f64 	%fd774, %fd48, %fd697, %fd772;
	ld.const.f64 	%fd775, [const_oddDofToQuad+192];
	fma.rn.f64 	%fd776, %fd775, %fd700, %fd773;
	ld.const.f64 	%fd777, [const_evenDofToQuad+192];
	fma.rn.f64 	%fd778, %fd777, %fd701, %fd774;
	ld.const.f64 	%fd779, [const_oddDofToQuad+232];
	fma.rn.f64 	%fd127, %fd779, %fd705, %fd776;
	ld.const.f64 	%fd780, [const_evenDofToQuad+232];
	fma.rn.f64 	%fd128, %fd780, %fd704, %fd778;
	@%p14 bra 	$L__BB85_25;
	ld.param.u64 	%rd34, [_Z32massMatrixMultiplyConstantKernelILi10ELi11ELi1EEviPKdS1_S1_S1_Pd_param_5];
	mov.u32 	%r60, %tid.x;
	mad.lo.s32 	%r61, %r7, 1000, %r60;
	cvta.to.global.u64 	%rd25, %rd34;
	mul.wide.s32 	%rd26, %r61, 8;
	add.s64 	%rd27, %rd25, %rd26;
	add.f64 	%fd781, %fd119, %fd120;
	st.global.f64 	[%rd27], %fd781;
	add.f64 	%fd782, %fd121, %fd122;
	st.global.f64 	[%rd27+800], %fd782;
	add.f64 	%fd783, %fd123, %fd124;
	st.global.f64 	[%rd27+1600], %fd783;
	add.f64 	%fd784, %fd125, %fd126;
	st.global.f64 	[%rd27+2400], %fd784;
	add.f64 	%fd785, %fd127, %fd128;
	st.global.f64 	[%rd27+3200], %fd785;
	sub.f64 	%fd786, %fd127, %fd128;
	st.global.f64 	[%rd27+4000], %fd786;
	sub.f64 	%fd787, %fd125, %fd126;
	st.global.f64 	[%rd27+4800], %fd787;
	sub.f64 	%fd788, %fd123, %fd124;
	st.global.f64 	[%rd27+5600], %fd788;
	sub.f64 	%fd789, %fd121, %fd122;
	st.global.f64 	[%rd27+6400], %fd789;
	sub.f64 	%fd790, %fd119, %fd120;
	st.global.f64 	[%rd27+7200], %fd790;
$L__BB85_25:
	ret;

}
	// .globl	_Z32massMatrixMultiplyRegisterKernelILi10ELi12ELi1EEviPKdS1_S1_S1_Pd
.visible .entry _Z32massMatrixMultiplyRegisterKernelILi10ELi12ELi1EEviPKdS1_S1_S1_Pd(
	.param .u32 _Z32massMatrixMultiplyRegisterKernelILi10ELi12ELi1EEviPKdS1_S1_S1_Pd_param_0,
	.param .u64 .ptr .align 1 _Z32massMatrixMultiplyRegisterKernelILi10ELi12ELi1EEviPKdS1_S1_S1_Pd_param_1,
	.param .u64 .ptr .align 1 _Z32massMatrixMultiplyRegisterKernelILi10ELi12ELi1EEviPKdS1_S1_S1_Pd_param_2,
	.param .u64 .ptr .align 1 _Z32massMatrixMultiplyRegisterKernelILi10ELi12ELi1EEviPKdS1_S1_S1_Pd_param_3,
	.param .u64 .ptr .align 1 _Z32massMatrixMultiplyRegisterKernelILi10ELi12ELi1EEviPKdS1_S1_S1_Pd_param_4,
	.param .u64 .ptr .align 1 _Z32massMatrixMultiplyRegisterKernelILi10ELi12ELi1EEviPKdS1_S1_S1_Pd_param_5
)
{
	.reg .pred 	%p<16>;
	.reg .b16 	%rs<23>;
	.reg .b32 	%r<112>;
	.reg .b64 	%rd<42>;
	.reg .b64 	%fd<684>;
	// demoted variable
	.shared .align 8 .b8 _ZZ32massMatrixMultiplyRegisterKernelILi10ELi12ELi1EEviPKdS1_S1_S1_PdE6s_tmp1[14976];
	// demoted variable
	.shared .align 8 .b8 _ZZ32massMatrixMultiplyRegisterKernelILi10ELi12ELi1EEviPKdS1_S1_S1_PdE14s_oddDofToQuad[240];
	// demoted variable
	.shared .align 8 .b8 _ZZ32massMatrixMultiplyRegisterKernelILi10ELi12ELi1EEviPKdS1_S1_S1_PdE15s_evenDofToQuad[240];
	ld.param.u32 	%r16, [_Z32massMatrixMultiplyRegisterKernelILi10ELi12ELi1EEviPKdS1_S1_S1_Pd_param_0];
	ld.param.u64 	%rd2, [_Z32massMatrixMultiplyRegisterKernelILi10ELi12ELi1EEviPKdS1_S1_S1_Pd_param_2];
	ld.param.u64 	%rd3, [_Z32massMatrixMultiplyRegisterKernelILi10ELi12ELi1EEviPKdS1_S1_S1_Pd_param_3];
	ld.param.u64 	%rd4, [_Z32massMatrixMultiplyRegisterKernelILi10ELi12ELi1EEviPKdS1_S1_S1_Pd_param_4];
	mov.u32 	%r1, %tid.x;
	mov.u32 	%r17, %tid.y;
	mov.u32 	%r18, %ctaid.x;
	add.s32 	%r2, %r18, %r17;
	setp.ge.s32 	%p1, %r2, %r16;
	@%p1 bra 	$L__BB86_2;
	cvta.to.global.u64 	%rd6, %rd4;
	mad.lo.s32 	%r19, %r2, 1000, %r1;
	mul.wide.s32 	%rd7, %r19, 8;
	add.s64 	%rd8, %rd6, %rd7;
	ld.global.nc.f64 	%fd671, [%rd8];
	ld.global.nc.f64 	%fd670, [%rd8+800];
	ld.global.nc.f64 	%fd669, [%rd8+1600];
	ld.global.nc.f64 	%fd668, [%rd8+2400];
	ld.global.nc.f64 	%fd667, [%rd8+3200];
	ld.global.nc.f64 	%fd666, [%rd8+4000];
	ld.global.nc.f64 	%fd665, [%rd8+4800];
	ld.global.nc.f64 	%fd664, [%rd8+5600];
	ld.global.nc.f64 	%fd663, [%rd8+6400];
	ld.global.nc.f64 	%fd662, [%rd8+7200];
$L__BB86_2:
	setp.gt.u32 	%p2, %r1, 29;
	@%p2 bra 	$L__BB86_4;
	cvta.to.global.u64 	%rd9, %rd2;
	mul.wide.u32 	%rd10, %r1, 8;
	add.s64 	%rd11, %rd9, %rd10;
	ld.global.nc.f64 	%fd148, [%rd11];
	shl.b32 	%r20, %r1, 3;
	mov.u32 	%r21, _ZZ32massMatrixMultiplyRegisterKernelILi10ELi12ELi1EEviPKdS1_S1_S1_PdE14s_oddDofToQuad;
	add.s32 	%r22, %r21, %r20;
	st.shared.f64 	[%r22], %fd148;
	cvta.to.global.u64 	%rd12, %rd3;
	add.s64 	%rd13, %rd12, %rd10;
	ld.global.nc.f64 	%fd149, [%rd13];
	mov.u32 	%r23, _ZZ32massMatrixMultiplyRegisterKernelILi10ELi12ELi1EEviPKdS1_S1_S1_PdE15s_evenDofToQuad;
	add.s32 	%r24, %r23, %r20;
	st.shared.f64 	[%r24], %fd149;
$L__BB86_4:
	mov.u32 	%r109, %tid.x;
	cvt.u16.u32 	%rs1, %r109;
	bar.sync 	0;
	ld.shared.f64 	%fd21, [_ZZ32massMatrixMultiplyRegisterKernelILi10ELi12ELi1EEviPKdS1_S1_S1_PdE14s_oddDofToQuad];
	ld.shared.f64 	%fd22, [_ZZ32massMatrixMultiplyRegisterKernelILi10ELi12ELi1EEviPKdS1_S1_S1_PdE15s_evenDofToQuad];
	ld.shared.f64 	%fd23, [_ZZ32massMatrixMultiplyRegisterKernelILi10ELi12ELi1EEviPKdS1_S1_S1_PdE14s_oddDofToQuad+8];
	ld.shared.f64 	%fd24, [_ZZ32massMatrixMultiplyRegisterKernelILi10ELi12ELi1EEviPKdS1_S1_S1_PdE15s_evenDofToQuad+8];
	ld.shared.f64 	%fd25, [_ZZ32massMatrixMultiplyRegisterKernelILi10ELi12ELi1EEviPKdS1_S1_S1_PdE14s_oddDofToQuad+16];
	ld.shared.f64 	%fd26, [_ZZ32massMatrixMultiplyRegisterKernelILi10ELi12ELi1EEviPKdS1_S1_S1_PdE15s_evenDofToQuad+16];
	ld.shared.f64 	%fd27, [_ZZ32massMatrixMultiplyRegisterKernelILi10ELi12ELi1EEviPKdS1_S1_S1_PdE14s_oddDofToQuad+24];
	ld.shared.f64 	%fd28, [_ZZ32massMatrixMultiplyRegisterKernelILi10ELi12ELi1EEviPKdS1_S1_S1_PdE15s_evenDofToQuad+24];
	ld.shared.f64 	%fd29, [_ZZ32massMatrixMultiplyRegisterKernelILi10ELi12ELi1EEviPKdS1_S1_S1_PdE14s_oddDofToQuad+32];
	ld.shared.f64 	%fd30, [_ZZ32massMatrixMultiplyRegisterKernelILi10ELi12ELi1EEviPKdS1_S1_S1_PdE15s_evenDofToQuad+32];
	ld.shared.f64 	%fd31, [_ZZ32massMatrixMultiplyRegisterKernelILi10ELi12ELi1EEviPKdS1_S1_S1_PdE14s_oddDofToQuad+40];
	ld.shared.f64 	%fd32, [_ZZ32massMatrixMultiplyRegisterKernelILi10ELi12ELi1EEviPKdS1_S1_S1_PdE15s_evenDofToQuad+40];
	ld.shared.f64 	%fd33, [_ZZ32massMatrixMultiplyRegisterKernelILi10ELi12ELi1EEviPKdS1_S1_S1_PdE14s_oddDofToQuad+48];
	ld.shared.f64 	%fd34, [_ZZ32massMatrixMultiplyRegisterKernelILi10ELi12ELi1EEviPKdS1_S1_S1_PdE15s_evenDofToQuad+48];
	ld.shared.f64 	%fd35, [_ZZ32massMatrixMultiplyRegisterKernelILi10ELi12ELi1EEviPKdS1_S1_S1_PdE14s_oddDofToQuad+56];
	ld.shared.f64 	%fd36, [_ZZ32massMatrixMultiplyRegisterKernelILi10ELi12ELi1EEviPKdS1_S1_S1_PdE15s_evenDofToQuad+56];
	ld.shared.f64 	%fd37, [_ZZ32massMatrixMultiplyRegisterKernelILi10ELi12ELi1EEviPKdS1_S1_S1_PdE14s_oddDofToQuad+64];
	ld.shared.f64 	%fd38, [_ZZ32massMatrixMultiplyRegisterKernelILi10ELi12ELi1EEviPKdS1_S1_S1_PdE15s_evenDofToQuad+64];
	ld.shared.f64 	%fd39, [_ZZ32massMatrixMultiplyRegisterKernelILi10ELi12ELi1EEviPKdS1_S1_S1_PdE14s_oddDofToQuad+72];
	ld.shared.f64 	%fd40, [_ZZ32massMatrixMultiplyRegisterKernelILi10ELi12ELi1EEviPKdS1_S1_S1_PdE15s_evenDofToQuad+72];
	ld.shared.f64 	%fd41, [_ZZ32massMatrixMultiplyRegisterKernelILi10ELi12ELi1EEviPKdS1_S1_S1_PdE14s_oddDofToQuad+80];
	ld.shared.f64 	%fd42, [_ZZ32massMatrixMultiplyRegisterKernelILi10ELi12ELi1EEviPKdS1_S1_S1_PdE15s_evenDofToQuad+80];
	ld.shared.f64 	%fd43, [_ZZ32massMatrixMultiplyRegisterKernelILi10ELi12ELi1EEviPKdS1_S1_S1_PdE14s_oddDofToQuad+88];
	ld.shared.f64 	%fd44, [_ZZ32massMatrixMultiplyRegisterKernelILi10ELi12ELi1EEviPKdS1_S1_S1_PdE15s_evenDofToQuad+88];
	ld.shared.f64 	%fd45, [_ZZ32massMatrixMultiplyRegisterKernelILi10ELi12ELi1EEviPKdS1_S1_S1_PdE14s_oddDofToQuad+96];
	ld.shared.f64 	%fd46, [_ZZ32massMatrixMultiplyRegisterKernelILi10ELi12ELi1EEviPKdS1_S1_S1_PdE15s_evenDofToQuad+96];
	ld.shared.f64 	%fd47, [_ZZ32massMatrixMultiplyRegisterKernelILi10ELi12ELi1EEviPKdS1_S1_S1_PdE14s_oddDofToQuad+104];
	ld.shared.f64 	%fd48, [_ZZ32massMatrixMultiplyRegisterKernelILi10ELi12ELi1EEviPKdS1_S1_S1_PdE15s_evenDofToQuad+104];
	ld.shared.f64 	%fd49, [_ZZ32massMatrixMultiplyRegisterKernelILi10ELi12ELi1EEviPKdS1_S1_S1_PdE14s_oddDofToQuad+112];
	ld.shared.f64 	%fd50, [_ZZ32massMatrixMultiplyRegisterKernelILi10ELi12ELi1EEviPKdS1_S1_S1_PdE15s_evenDofToQuad+112];
	ld.shared.f64 	%fd51, [_ZZ32massMatrixMultiplyRegisterKernelILi10ELi12ELi1EEviPKdS1_S1_S1_PdE14s_oddDofToQuad+120];
	ld.shared.f64 	%fd52, [_ZZ32massMatrixMultiplyRegisterKernelILi10ELi12ELi1EEviPKdS1_S1_S1_PdE15s_evenDofToQuad+120];
	ld.shared.f64 	%fd53, [_ZZ32massMatrixMultiplyRegisterKernelILi10ELi12ELi1EEviPKdS1_S1_S1_PdE14s_oddDofToQuad+128];
	ld.shared.f64 	%fd54, [_ZZ32massMatrixMultiplyRegisterKernelILi10ELi12ELi1EEviPKdS1_S1_S1_PdE15s_evenDofToQuad+128];
	ld.shared.f64 	%fd55, [_ZZ32massMatrixMultiplyRegisterKernelILi10ELi12ELi1EEviPKdS1_S1_S1_PdE14s_oddDofToQuad+136];
	ld.shared.f64 	%fd56, [_ZZ32massMatrixMultiplyRegisterKernelILi10ELi12ELi1EEviPKdS1_S1_S1_PdE15s_evenDofToQuad+136];
	ld.shared.f64 	%fd57, [_ZZ32massMatrixMultiplyRegisterKernelILi10ELi12ELi1EEviPKdS1_S1_S1_PdE14s_oddDofToQuad+144];
	ld.shared.f64 	%fd58, [_ZZ32massMatrixMultiplyRegisterKernelILi10ELi12ELi1EEviPKdS1_S1_S1_PdE15s_evenDofToQuad+144];
	ld.shared.f64 	%fd59, [_ZZ32massMatrixMultiplyRegisterKernelILi10ELi12ELi1EEviPKdS1_S1_S1_PdE14s_oddDofToQuad+152];
	ld.shared.f64 	%fd60, [_ZZ32massMatrixMultiplyRegisterKernelILi10ELi12ELi1EEviPKdS1_S1_S1_PdE15s_evenDofToQuad+152];
	ld.shared.f64 	%fd61, [_ZZ32massMatrixMultiplyRegisterKernelILi10ELi12ELi1EEviPKdS1_S1_S1_PdE14s_oddDofToQuad+160];
	ld.shared.f64 	%fd62, [_ZZ32massMatrixMultiplyRegisterKernelILi10ELi12ELi1EEviPKdS1_S1_S1_PdE15s_evenDofToQuad+160];
	ld.shared.f64 	%fd63, [_ZZ32massMatrixMultiplyRegisterKernelILi10ELi12ELi1EEviPKdS1_S1_S1_PdE14s_oddDofToQuad+168];
	ld.shared.f64 	%fd64, [_ZZ32massMatrixMultiplyRegisterKernelILi10ELi12ELi1EEviPKdS1_S1_S1_PdE15s_evenDofToQuad+168];
	ld.shared.f64 	%fd65, [_ZZ32massMatrixMultiplyRegisterKernelILi10ELi12ELi1EEviPKdS1_S1_S1_PdE14s_oddDofToQuad+176];
	ld.shared.f64 	%fd66, [_ZZ32massMatrixMultiplyRegisterKernelILi10ELi12ELi1EEviPKdS1_S1_S1_PdE15s_evenDofToQuad+176];
	ld.shared.f64 	%fd67, [_ZZ32massMatrixMultiplyRegisterKernelILi10ELi12ELi1EEviPKdS1_S1_S1_PdE14s_oddDofToQuad+184];
	ld.shared.f64 	%fd68, [_ZZ32massMatrixMultiplyRegisterKernelILi10ELi12ELi1EEviPKdS1_S1_S1_PdE15s_evenDofToQuad+184];
	ld.shared.f64 	%fd69, [_ZZ32massMatrixMultiplyRegisterKernelILi10ELi12ELi1EEviPKdS1_S1_S1_PdE14s_oddDofToQuad+192];
	ld.shared.f64 	%fd70, [_ZZ32massMatrixMultiplyRegisterKernelILi10ELi12ELi1EEviPKdS1_S1_S1_PdE15s_evenDofToQuad+192];
	ld.shared.f64 	%fd71, [_ZZ32massMatrixMultiplyRegisterKernelILi10ELi12ELi1EEviPKdS1_S1_S1_PdE14s_oddDofToQuad+200];
	ld.shared.f64 	%fd72, [_ZZ32massMatrixMultiplyRegisterKernelILi10ELi12ELi1EEviPKdS1_S1_S1_PdE15s_evenDofToQuad+200];
	ld.shared.f64 	%fd73, [_ZZ32massMatrixMultiplyRegisterKernelILi10ELi12ELi1EEviPKdS1_S1_S1_PdE14s_oddDofToQuad+208];
	ld.shared.f64 	%fd74, [_ZZ32massMatrixMultiplyRegisterKernelILi10ELi12ELi1EEviPKdS1_S1_S1_PdE15s_evenDofToQuad+208];
	ld.shared.f64 	%fd75, [_ZZ32massMatrixMultiplyRegisterKernelILi10ELi12ELi1EEviPKdS1_S1_S1_PdE14s_oddDofToQuad+216];
	ld.shared.f64 	%fd76, [_ZZ32massMatrixMultiplyRegisterKernelILi10ELi12ELi1EEviPKdS1_S1_S1_PdE15s_evenDofToQuad+216];
	ld.shared.f64 	%fd77, [_ZZ32massMatrixMultiplyRegisterKernelILi10ELi12ELi1EEviPKdS1_S1_S1_PdE14s_oddDofToQuad+224];
	ld.shared.f64 	%fd78, [_ZZ32massMatrixMultiplyRegisterKernelILi10ELi12ELi1EEviPKdS1_S1_S1_PdE15s_evenDofToQuad+224];
	ld.shared.f64 	%fd79, [_ZZ32massMatrixMultiplyRegisterKernelILi10ELi12ELi1EEviPKdS1_S1_S1_PdE14s_oddDofToQuad+232];
	ld.shared.f64 	%fd80, [_ZZ32massMatrixMultiplyRegisterKernelILi10ELi12ELi1EEviPKdS1_S1_S1_PdE15s_evenDofToQuad+232];
	mul.hi.u16 	%rs2, %rs1, 6554;
	mul.lo.s16 	%rs3, %rs2, 10;
	sub.s16 	%rs4, %rs1, %rs3;
	add.f64 	%fd150, %fd671, %fd662;
	sub.f64 	%fd151, %fd671, %fd662;
	add.f64 	%fd152, %fd670, %fd663;
	sub.f64 	%fd153, %fd670, %fd663;
	add.f64 	%fd154, %fd669, %fd664;
	sub.f64 	%fd155, %fd669, %fd664;
	add.f64 	%fd156, %fd668, %fd665;
	sub.f64 	%fd157, %fd668, %fd665;
	add.f64 	%fd158, %fd667, %fd666;
	sub.f64 	%fd159, %fd667, %fd666;
	mov.u32 	%r26, %tid.y;
	mov.u32 	%r27, _ZZ32massMatrixMultiplyRegisterKernelILi10ELi12ELi1EEviPKdS1_S1_S1_PdE6s_tmp1;
	mad.lo.s32 	%r28, %r26, 14976, %r27;
	mul.wide.u16 	%r29, %rs2, 104;
	add.s32 	%r30, %r28, %r29;
	mul.wide.u16 	%r31, %rs4, 8;
	add.s32 	%r3, %r30, %r31;
	fma.rn.f64 	%fd160, %fd21, %fd150, 0d0000000000000000;
	fma.rn.f64 	%fd161, %fd22, %fd151, 0d0000000000000000;
	fma.rn.f64 	%fd162, %fd23, %fd152, %fd160;
	fma.rn.f64 	%fd163, %fd24, %fd153, %fd161;
	fma.rn.f64 	%fd164, %fd25, %fd154, %fd162;
	fma.rn.f64 	%fd165, %fd26, %fd155, %fd163;
	fma.rn.f64 	%fd166, %fd27, %fd156, %fd164;
	fma.rn.f64 	%fd167, %fd28, %fd157, %fd165;
	fma.rn.f64 	%fd168, %fd29, %fd158, %fd166;
	fma.rn.f64 	%fd169, %fd30, %fd159, %fd167;
	sub.f64 	%fd170, %fd168, %fd169;
	st.shared.f64 	[%r3+13728], %fd170;
	add.f64 	%fd171, %fd169, %fd168;
	st.shared.f64 	[%r3], %fd171;
	fma.rn.f64 	%fd172, %fd31, %fd150, 0d0000000000000000;
	fma.rn.f64 	%fd173, %fd32, %fd151, 0d0000000000000000;
	fma.rn.f64 	%fd174, %fd33, %fd152, %fd172;
	fma.rn.f64 	%fd175, %fd34, %fd153, %fd173;
	fma.rn.f64 	%fd176, %fd35, %fd154, %fd174;
	fma.rn.f64 	%fd177, %fd36, %fd155, %fd175;
	fma.rn.f64 	%fd178, %fd37, %fd156, %fd176;
	fma.rn.f64 	%fd179, %fd38, %fd157, %fd177;
	fma.rn.f64 	%fd180, %fd39, %fd158, %fd178;
	fma.rn.f64 	%fd181, %fd40, %fd159, %fd179;
	sub.f64 	%fd182, %fd180, %fd181;
	st.shared.f64 	[%r3+12480], %fd182;
	add.f64 	%fd183, %fd181, %fd180;
	st.shared.f64 	[%r3+1248], %fd183;
	fma.rn.f64 	%fd184, %fd41, %fd150, 0d0000000000000000;
	fma.rn.f64 	%fd185, %fd42, %fd151, 0d0000000000000000;
	fma.rn.f64 	%fd186, %fd43, %fd152, %fd184;
	fma.rn.f64 	%fd187, %fd44, %fd153, %fd185;
	fma.rn.f64 	%fd188, %fd45, %fd154, %fd186;
	fma.rn.f64 	%fd189, %fd46, %fd155, %fd187;
	fma.rn.f64 	%fd190, %fd47, %fd156, %fd188;
	fma.rn.f64 	%fd191, %fd48, %fd157, %fd189;
	fma.rn.f64 	%fd192, %fd49, %fd158, %fd190;
	fma.rn.f64 	%fd193, %fd50, %fd159, %fd191;
	sub.f64 	%fd194, %fd192, %fd193;
	st.shared.f64 	[%r3+11232], %fd194;
	add.f64 	%fd195, %fd193, %fd192;
	st.shared.f64 	[%r3+2496], %fd195;
	fma.rn.f64 	%fd196, %fd51, %fd150, 0d0000000000000000;
	fma.rn.f64 	%fd197, %fd52, %fd151, 0d0000000000000000;
	fma.rn.f64 	%fd198, %fd53, %fd152, %fd196;
	fma.rn.f64 	%fd199, %fd54, %fd153, %fd197;
	fma.rn.f64 	%fd200, %fd55, %fd154, %fd198;
	fma.rn.f64 	%fd201, %fd56, %fd155, %fd199;
	fma.rn.f64 	%fd202, %fd57, %fd156, %fd200;
	fma.rn.f64 	%fd203, %fd58, %fd157, %fd201;
	fma.rn.f64 	%fd204, %fd59, %fd158, %fd202;
	fma.rn.f64 	%fd205, %fd60, %fd159, %fd203;
	sub.f64 	%fd206, %fd204, %fd205;
	st.shared.f64 	[%r3+9984], %fd206;
	add.f64 	%fd207, %fd205, %fd204;
	st.shared.f64 	[%r3+3744], %fd207;
	fma.rn.f64 	%fd208, %fd61, %fd150, 0d0000000000000000;
	fma.rn.f64 	%fd209, %fd62, %fd151, 0d0000000000000000;
	fma.rn.f64 	%fd210, %fd63, %fd152, %fd208;
	fma.rn.f64 	%fd211, %fd64, %fd153, %fd209;
	fma.rn.f64 	%fd212, %fd65, %fd154, %fd210;
	fma.rn.f64 	%fd213, %fd66, %fd155, %fd211;
	fma.rn.f64 	%fd214, %fd67, %fd156, %fd212;
	fma.rn.f64 	%fd215, %fd68, %fd157, %fd213;
	fma.rn.f64 	%fd216, %fd69, %fd158, %fd214;
	fma.rn.f64 	%fd217, %fd70, %fd159, %fd215;
	sub.f64 	%fd218, %fd216, %fd217;
	st.shared.f64 	[%r3+8736], %fd218;
	add.f64 	%fd219, %fd217, %fd216;
	st.shared.f64 	[%r3+4992], %fd219;
	fma.rn.f64 	%fd220, %fd71, %fd150, 0d0000000000000000;
	fma.rn.f64 	%fd221, %fd72, %fd151, 0d0000000000000000;
	fma.rn.f64 	%fd222, %fd73, %fd152, %fd220;
	fma.rn.f64 	%fd223, %fd74, %fd153, %fd221;
	fma.rn.f64 	%fd224, %fd75, %fd154, %fd222;
	fma.rn.f64 	%fd225, %fd76, %fd155, %fd223;
	fma.rn.f64 	%fd226, %fd77, %fd156, %fd224;
	fma.rn.f64 	%fd227, %fd78, %fd157, %fd225;
	fma.rn.f64 	%fd228, %fd79, %fd158, %fd226;
	fma.rn.f64 	%fd229, %fd80, %fd159, %fd227;
	sub.f64 	%fd230, %fd228, %fd229;
	st.shared.f64 	[%r3+7488], %fd230;
	add.f64 	%fd231, %fd229, %fd228;
	st.shared.f64 	[%r3+6240], %fd231;
	bar.sync 	0;
	setp.gt.u32 	%p3, %r109, 119;
	@%p3 bra 	$L__BB86_6;
$L__BB86_5:
	cvt.u16.u32 	%rs5, %r109;
	mul.lo.s16 	%rs6, %rs5, 205;
	shr.u16 	%rs7, %rs6, 11;
	mul.lo.s16 	%rs8, %rs7, 10;
	sub.s16 	%rs9, %rs5, %rs8;
	mul.wide.u16 	%r35, %rs7, 1248;
	add.s32 	%r36, %r28, %r35;
	and.b16  	%rs10, %rs9, 255;
	mul.wide.u16 	%r37, %rs10, 8;
	add.s32 	%r38, %r36, %r37;
	ld.shared.f64 	%fd232, [%r38];
	ld.shared.f64 	%fd233, [%r38+936];
	add.f64 	%fd234, %fd232, %fd233;
	sub.f64 	%fd235, %fd232, %fd233;
	ld.shared.f64 	%fd236, [%r38+104];
	ld.shared.f64 	%fd237, [%r38+832];
	add.f64 	%fd238, %fd236, %fd237;
	sub.f64 	%fd239, %fd236, %fd237;
	ld.shared.f64 	%fd240, [%r38+208];
	ld.shared.f64 	%fd241, [%r38+728];
	add.f64 	%fd242, %fd240, %fd241;
	sub.f64 	%fd243, %fd240, %fd241;
	ld.shared.f64 	%fd244, [%r38+312];
	ld.shared.f64 	%fd245, [%r38+624];
	add.f64 	%fd246, %fd244, %fd245;
	sub.f64 	%fd247, %fd244, %fd245;
	ld.shared.f64 	%fd248, [%r38+416];
	ld.shared.f64 	%fd249, [%r38+520];
	add.f64 	%fd250, %fd248, %fd249;
	sub.f64 	%fd251, %fd248, %fd249;
	fma.rn.f64 	%fd252, %fd21, %fd234, 0d0000000000000000;
	fma.rn.f64 	%fd253, %fd22, %fd235, 0d0000000000000000;
	fma.rn.f64 	%fd254, %fd23, %fd238, %fd252;
	fma.rn.f64 	%fd255, %fd24, %fd239, %fd253;
	fma.rn.f64 	%fd256, %fd25, %fd242, %fd254;
	fma.rn.f64 	%fd257, %fd26, %fd243, %fd255;
	fma.rn.f64 	%fd258, %fd27, %fd246, %fd256;
	fma.rn.f64 	%fd259, %fd28, %fd247, %fd257;
	fma.rn.f64 	%fd260, %fd29, %fd250, %fd258;
	fma.rn.f64 	%fd261, %fd30, %fd251, %fd259;
	sub.f64 	%fd262, %fd260, %fd261;
	st.shared.f64 	[%r38+1144], %fd262;
	add.f64 	%fd263, %fd261, %fd260;
	st.shared.f64 	[%r38], %fd263;
	fma.rn.f64 	%fd264, %fd31, %fd234, 0d0000000000000000;
	fma.rn.f64 	%fd265, %fd32, %fd235, 0d0000000000000000;
	fma.rn.f64 	%fd266, %fd33, %fd238, %fd264;
	fma.rn.f64 	%fd267, %fd34, %fd239, %fd265;
	fma.rn.f64 	%fd268, %fd35, %fd242, %fd266;
	fma.rn.f64 	%fd269, %fd36, %fd243, %fd267;
	fma.rn.f64 	%fd270, %fd37, %fd246, %fd268;
	fma.rn.f64 	%fd271, %fd38, %fd247, %fd269;
	fma.rn.f64 	%fd272, %fd39, %fd250, %fd270;
	fma.rn.f64 	%fd273, %fd40, %fd251, %fd271;
	sub.f64 	%fd274, %fd272, %fd273;
	st.shared.f64 	[%r38+1040], %fd274;
	add.f64 	%fd275, %fd273, %fd272;
	st.shared.f64 	[%r38+104], %fd275;
	fma.rn.f64 	%fd276, %fd41, %fd234, 0d0000000000000000;
	fma.rn.f64 	%fd277, %fd42, %fd235, 0d0000000000000000;
	fma.rn.f64 	%fd278, %fd43, %fd238, %fd276;
	fma.rn.f64 	%fd279, %fd44, %fd239, %fd277;
	fma.rn.f64 	%fd280, %fd45, %fd242, %fd278;
	fma.rn.f64 	%fd281, %fd46, %fd243, %fd279;
	fma.rn.f64 	%fd282, %fd47, %fd246, %fd280;
	fma.rn.f64 	%fd283, %fd48, %fd247, %fd281;
	fma.rn.f64 	%fd284, %fd49, %fd250, %fd282;
	fma.rn.f64 	%fd285, %fd50, %fd251, %fd283;
	sub.f64 	%fd286, %fd284, %fd285;
	st.shared.f64 	[%r38+936], %fd286;
	add.f64 	%fd287, %fd285, %fd284;
	st.shared.f64 	[%r38+208], %fd287;
	fma.rn.f64 	%fd288, %fd51, %fd234, 0d0000000000000000;
	fma.rn.f64 	%fd289, %fd52, %fd235, 0d0000000000000000;
	fma.rn.f64 	%fd290, %fd53, %fd238, %fd288;
	fma.rn.f64 	%fd291, %fd54, %fd239, %fd289;
	fma.rn.f64 	%fd292, %fd55, %fd242, %fd290;
	fma.rn.f64 	%fd293, %fd56, %fd243, %fd291;
	fma.rn.f64 	%fd294, %fd57, %fd246, %fd292;
	fma.rn.f64 	%fd295, %fd58, %fd247, %fd293;
	fma.rn.f64 	%fd296, %fd59, %fd250, %fd294;
	fma.rn.f64 	%fd297, %fd60, %fd251, %fd295;
	sub.f64 	%fd298, %fd296, %fd297;
	st.shared.f64 	[%r38+832], %fd298;
	add.f64 	%fd299, %fd297, %fd296;
	st.shared.f64 	[%r38+312], %fd299;
	fma.rn.f64 	%fd300, %fd61, %fd234, 0d0000000000000000;
	fma.rn.f64 	%fd301, %fd62, %fd235, 0d0000000000000000;
	fma.rn.f64 	%fd302, %fd63, %fd238, %fd300;
	fma.rn.f64 	%fd303, %fd64, %fd239, %fd301;
	fma.rn.f64 	%fd304, %fd65, %fd242, %fd302;
	fma.rn.f64 	%fd305, %fd66, %fd243, %fd303;
	fma.rn.f64 	%fd306, %fd67, %fd246, %fd304;
	fma.rn.f64 	%fd307, %fd68, %fd247, %fd305;
	fma.rn.f64 	%fd308, %fd69, %fd250, %fd306;
	fma.rn.f64 	%fd309, %fd70, %fd251, %fd307;
	sub.f64 	%fd310, %fd308, %fd309;
	st.shared.f64 	[%r38+728], %fd310;
	add.f64 	%fd311, %fd309, %fd308;
	st.shared.f64 	[%r38+416], %fd311;
	fma.rn.f64 	%fd312, %fd71, %fd234, 0d0000000000000000;
	fma.rn.f64 	%fd313, %fd72, %fd235, 0d0000000000000000;
	fma.rn.f64 	%fd314, %fd73, %fd238, %fd312;
	fma.rn.f64 	%fd315, %fd74, %fd239, %fd313;
	fma.rn.f64 	%fd316, %fd75, %fd242, %fd314;
	fma.rn.f64 	%fd317, %fd76, %fd243, %fd315;
	fma.rn.f64 	%fd318, %fd77, %fd246, %fd316;
	fma.rn.f64 	%fd319, %fd78, %fd247, %fd317;
	fma.rn.f64 	%fd320, %fd79, %fd250, %fd318;
	fma.rn.f64 	%fd321, %fd80, %fd251, %fd319;
	sub.f64 	%fd322, %fd320, %fd321;
	st.shared.f64 	[%r38+624], %fd322;
	add.f64 	%fd323, %fd321, %fd320;
	st.shared.f64 	[%r38+520], %fd323;
	add.s32 	%r6, %r109, 100;
	setp.lt.u32 	%p4, %r109, 20;
	mov.u32 	%r109, %r6;
	@%p4 bra 	$L__BB86_5;
$L__BB86_6:
	bar.sync 	0;
	mov.u32 	%r110, %tid.x;
	setp.gt.u32 	%p5, %r110, 143;
	@%p5 bra 	$L__BB86_21;
	mov.u32 	%r40, %ctaid.x;
	mov.u32 	%r41, %tid.y;
	add.s32 	%r42, %r40, %r41;
	mov.u32 	%r43, _ZZ32massMatrixMultiplyRegisterKernelILi10ELi12ELi1EEviPKdS1_S1_S1_PdE6s_tmp1;
	mad.lo.s32 	%r44, %r41, 14976, %r43;
$L__BB86_8:
	ld.param.u32 	%r102, [_Z32massMatrixMultiplyRegisterKernelILi10ELi12ELi1EEviPKdS1_S1_S1_Pd_param_0];
	setp.ge.s32 	%p6, %r42, %r102;
	cvt.u16.u32 	%rs11, %r110;
	mul.lo.s16 	%rs12, %rs11, 171;
	shr.u16 	%rs13, %rs12, 11;
	mul.lo.s16 	%rs14, %rs13, 12;
	sub.s16 	%rs15, %rs11, %rs14;
	mul.wide.u16 	%r45, %rs13, 1248;
	add.s32 	%r46, %r44, %r45;
	and.b16  	%rs16, %rs15, 255;
	mul.wide.u16 	%r47, %rs16, 104;
	add.s32 	%r9, %r46, %r47;
	ld.shared.f64 	%fd325, [%r9];
	ld.shared.f64 	%fd326, [%r9+72];
	add.f64 	%fd81, %fd325, %fd326;
	sub.f64 	%fd82, %fd325, %fd326;
	ld.shared.f64 	%fd327, [%r9+8];
	ld.shared.f64 	%fd328, [%r9+64];
	add.f64 	%fd83, %fd327, %fd328;
	sub.f64 	%fd84, %fd327, %fd328;
	ld.shared.f64 	%fd329, [%r9+16];
	ld.shared.f64 	%fd330, [%r9+56];
	add.f64 	%fd85, %fd329, %fd330;
	sub.f64 	%fd86, %fd329, %fd330;
	ld.shared.f64 	%fd331, [%r9+24];
	ld.shared.f64 	%fd332, [%r9+48];
	add.f64 	%fd87, %fd331, %fd332;
	sub.f64 	%fd88, %fd331, %fd332;
	ld.shared.f64 	%fd333, [%r9+32];
	ld.shared.f64 	%fd334, [%r9+40];
	add.f64 	%fd89, %fd333, %fd334;
	sub.f64 	%fd90, %fd333, %fd334;
	mov.b32 	%r48, {%rs16, %rs13};
	mov.b32 	%r49, 0;
	mov.b32 	%r50, 36876;
	dp2a.lo.u32.u32 	%r10, %r48, %r50, %r49;
	fma.rn.f64 	%fd335, %fd21, %fd81, 0d0000000000000000;
	fma.rn.f64 	%fd336, %fd22, %fd82, 0d0000000000000000;
	fma.rn.f64 	%fd337, %fd23, %fd83, %fd335;
	fma.rn.f64 	%fd338, %fd24, %fd84, %fd336;
	fma.rn.f64 	%fd339, %fd25, %fd85, %fd337;
	fma.rn.f64 	%fd340, %fd26, %fd86, %fd338;
	fma.rn.f64 	%fd341, %fd27, %fd87, %fd339;
	fma.rn.f64 	%fd342, %fd28, %fd88, %fd340;
	fma.rn.f64 	%fd91, %fd29, %fd89, %fd341;
	fma.rn.f64 	%fd92, %fd30, %fd90, %fd342;
	mov.f64 	%fd672, 0d0000000000000000;
	mov.f64 	%fd673, %fd672;
	@%p6 bra 	$L__BB86_10;
	ld.param.u64 	%rd35, [_Z32massMatrixMultiplyRegisterKernelILi10ELi12ELi1EEviPKdS1_S1_S1_Pd_param_1];
	cvta.to.global.u64 	%rd14, %rd35;
	mad.lo.s32 	%r54, %r42, 1728, %r10;
	mul.wide.s32 	%rd15, %r54, 8;
	add.s64 	%rd16, %rd14, %rd15;
	ld.global.nc.f64 	%fd672, [%rd16];
	ld.global.nc.f64 	%fd673, [%rd16+88];
$L__BB86_10:
	ld.param.u32 	%r103, [_Z32massMatrixMultiplyRegisterKernelILi10ELi12ELi1EEviPKdS1_S1_S1_Pd_param_0];
	setp.ge.s32 	%p7, %r42, %r103;
	add.f64 	%fd344, %fd91, %fd92;
	sub.f64 	%fd345, %fd91, %fd92;
	mul.f64 	%fd346, %fd344, %fd672;
	mul.f64 	%fd347, %fd345, %fd673;
	sub.f64 	%fd97, %fd346, %fd347;
	add.f64 	%fd98, %fd346, %fd347;
	fma.rn.f64 	%fd348, %fd31, %fd81, 0d0000000000000000;
	fma.rn.f64 	%fd349, %fd32, %fd82, 0d0000000000000000;
	fma.rn.f64 	%fd350, %fd33, %fd83, %fd348;
	fma.rn.f64 	%fd351, %fd34, %fd84, %fd349;
	fma.rn.f64 	%fd352, %fd35, %fd85, %fd350;
	fma.rn.f64 	%fd353, %fd36, %fd86, %fd351;
	fma.rn.f64 	%fd354, %fd37, %fd87, %fd352;
	fma.rn.f64 	%fd355, %fd38, %fd88, %fd353;
	fma.rn.f64 	%fd99, %fd39, %fd89, %fd354;
	fma.rn.f64 	%fd100, %fd40, %fd90, %fd355;
	mov.f64 	%fd674, 0d0000000000000000;
	mov.f64 	%fd675, %fd674;
	@%p7 bra 	$L__BB86_12;
	ld.param.u64 	%rd36, [_Z32massMatrixMultiplyRegisterKernelILi10ELi12ELi1EEviPKdS1_S1_S1_Pd_param_1];
	cvta.to.global.u64 	%rd17, %rd36;
	mad.lo.s32 	%r61, %r42, 1728, %r10;
	mul.wide.s32 	%rd18, %r61, 8;
	add.s64 	%rd19, %rd17, %rd18;
	ld.global.nc.f64 	%fd674, [%rd19+8];
	ld.global.nc.f64 	%fd675, [%rd19+80];
$L__BB86_12:
	ld.param.u32 	%r104, [_Z32massMatrixMultiplyRegisterKernelILi10ELi12ELi1EEviPKdS1_S1_S1_Pd_param_0];
	setp.ge.s32 	%p8, %r42, %r104;
	add.f64 	%fd357, %fd99, %fd100;
	sub.f64 	%fd358, %fd99, %fd100;
	mul.f64 	%fd359, %fd357, %fd674;
	mul.f64 	%fd360, %fd358, %fd675;
	sub.f64 	%fd105, %fd359, %fd360;
	add.f64 	%fd106, %fd359, %fd360;
	fma.rn.f64 	%fd361, %fd41, %fd81, 0d0000000000000000;
	fma.rn.f64 	%fd362, %fd42, %fd82, 0d0000000000000000;
	fma.rn.f64 	%fd363, %fd43, %fd83, %fd361;
	fma.rn.f64 	%fd364, %fd44, %fd84, %fd362;
	fma.rn.f64 	%fd365, %fd45, %fd85, %fd363;
	fma.rn.f64 	%fd366, %fd46, %fd86, %fd364;
	fma.rn.f64 	%fd367, %fd47, %fd87, %fd365;
	fma.rn.f64 	%fd368, %fd48, %fd88, %fd366;
	fma.rn.f64 	%fd107, %fd49, %fd89, %fd367;
	fma.rn.f64 	%fd108, %fd50, %fd90, %fd368;
	mov.f64 	%fd676, 0d0000000000000000;
	mov.f64 	%fd677, %fd676;
	@%p8 bra 	$L__BB86_14;
	ld.param.u64 	%rd37, [_Z32massMatrixMultiplyRegisterKernelILi10ELi12ELi1EEviPKdS1_S1_S1_Pd_param_1];
	cvta.to.global.u64 	%rd20, %rd37;
	mad.lo.s32 	%r68, %r42, 1728, %r10;
	mul.wide.s32 	%rd21, %r68, 8;
	add.s64 	%rd22, %rd20, %rd21;
	ld.global.nc.f64 	%fd676, [%rd22+16];
	ld.global.nc.f64 	%fd677, [%rd22+72];
$L__BB86_14:
	ld.param.u32 	%r105, [_Z32massMatrixMultiplyRegisterKernelILi10ELi12ELi1EEviPKdS1_S1_S1_Pd_param_0];
	setp.ge.s32 	%p9, %r42, %r105;
	add.f64 	%fd370, %fd107, %fd108;
	sub.f64 	%fd371, %fd107, %fd108;
	mul.f64 	%fd372, %fd370, %fd676;
	mul.f64 	%fd373, %fd371, %fd677;
	sub.f64 	%fd113, %fd372, %fd373;
	add.f64 	%fd114, %fd372, %fd373;
	fma.rn.f64 	%fd374, %fd51, %fd81, 0d0000000000000000;
	fma.rn.f64 	%fd375, %fd52, %fd82, 0d0000000000000000;
	fma.rn.f64 	%fd376, %fd53, %fd83, %fd374;
	fma.rn.f64 	%fd377, %fd54, %fd84, %fd375;
	fma.rn.f64 	%fd378, %fd55, %fd85, %fd376;
	fma.rn.f64 	%fd379, %fd56, %fd86, %fd377;
	fma.rn.f64 	%fd380, %fd57, %fd87, %fd378;
	fma.rn.f64 	%fd381, %fd58, %fd88, %fd379;
	fma.rn.f64 	%fd115, %fd59, %fd89, %fd380;
	fma.rn.f64 	%fd116, %fd60, %fd90, %fd381;
	mov.f64 	%fd678, 0d0000000000000000;
	mov.f64 	%fd679, %fd678;
	@%p9 bra 	$L__BB86_16;
	ld.param.u64 	%rd38, [_Z32massMatrixMultiplyRegisterKernelILi10ELi12ELi1EEviPKdS1_S1_S1_Pd_param_1];
	cvta.to.global.u64 	%rd23, %rd38;
	mad.lo.s32 	%r75, %r42, 1728, %r10;
	mul.wide.s32 	%rd24, %r75, 8;
	add.s64 	%rd25, %rd23, %rd24;
	ld.global.nc.f64 	%fd678, [%rd25+24];
	ld.global.nc.f64 	%fd679, [%rd25+64];
$L__BB86_16:
	ld.param.u32 	%r106, [_Z32massMatrixMultiplyRegisterKernelILi10ELi12ELi1EEviPKdS1_S1_S1_Pd_param_0];
	setp.ge.s32 	%p10, %r42, %r106;
	add.f64 	%fd383, %fd115, %fd116;
	sub.f64 	%fd384, %fd115, %fd116;
	mul.f64 	%fd385, %fd383, %fd678;
	mul.f64 	%fd386, %fd384, %fd679;
	sub.f64 	%fd121, %fd385, %fd386;
	add.f64 	%fd122, %fd385, %fd386;
	fma.rn.f64 	%fd387, %fd61, %fd81, 0d0000000000000000;
	fma.rn.f64 	%fd388, %fd62, %fd82, 0d0000000000000000;
	fma.rn.f64 	%fd389, %fd63, %fd83, %fd387;
	fma.rn.f64 	%fd390, %fd64, %fd84, %fd388;
	fma.rn.f64 	%fd391, %fd65, %fd85, %fd389;
	fma.rn.f64 	%fd392, %fd66, %fd86, %fd390;
	fma.rn.f64 	%fd393, %fd67, %fd87, %fd391;
	fma.rn.f64 	%fd394, %fd68, %fd88, %fd392;
	fma.rn.f64 	%fd123, %fd69, %fd89, %fd393;
	fma.rn.f64 	%fd124, %fd70, %fd90, %fd394;
	mov.f64 	%fd680, 0d0000000000000000;
	mov.f64 	%fd681, %fd680;
	@%p10 bra 	$L__BB86_18;
	ld.param.u64 	%rd39, [_Z32massMatrixMultiplyRegisterKernelILi10ELi12ELi1EEviPKdS1_S1_S1_Pd_param_1];
	cvta.to.global.u64 	%rd26, %rd39;
	mad.lo.s32 	%r82, %r42, 1728, %r10;
	mul.wide.s32 	%rd27, %r82, 8;
	add.s64 	%rd28, %rd26, %rd27;
	ld.global.nc.f64 	%fd680, [%rd28+32];
	ld.global.nc.f64 	%fd681, [%rd28+56];
$L__BB86_18:
	ld.param.u32 	%r107, [_Z32massMatrixMultiplyRegisterKernelILi10ELi12ELi1EEviPKdS1_S1_S1_Pd_param_0];
	setp.ge.s32 	%p11, %r42, %r107;
	add.f64 	%fd396, %fd123, %fd124;
	sub.f64 	%fd397, %fd123, %fd124;
	mul.f64 	%fd398, %fd396, %fd680;
	mul.f64 	%fd399, %fd397, %fd681;
	sub.f64 	%fd129, %fd398, %fd399;
	add.f64 	%fd130, %fd398, %fd399;
	fma.rn.f64 	%fd400, %fd71, %fd81, 0d0000000000000000;
	fma.rn.f64 	%fd401, %fd72, %fd82, 0d0000000000000000;
	fma.rn.f64 	%fd402, %fd73, %fd83, %fd400;
	fma.rn.f64 	%fd403, %fd74, %fd84, %fd401;
	fma.rn.f64 	%fd404, %fd75, %fd85, %fd402;
	fma.rn.f64 	%fd405, %fd76, %fd86, %fd403;
	fma.rn.f64 	%fd406, %fd77, %fd87, %fd404;
	fma.rn.f64 	%fd407, %fd78, %fd88, %fd405;
	fma.rn.f64 	%fd131, %fd79, %fd89, %fd406;
	fma.rn.f64 	%fd132, %fd80, %fd90, %fd407;
	mov.f64 	%fd682, 0d0000000000000000;
	mov.f64 	%fd683, %fd682;
	@%p11 bra 	$L__BB86_20;
	ld.param.u64 	%rd40, [_Z32massMatrixMultiplyRegisterKernelILi10ELi12ELi1EEviPKdS1_S1_S1_Pd_param_1];
	cvta.to.global.u64 	%rd29, %rd40;
	mad.lo.s32 	%r89, %r42, 1728, %r10;
	mul.wide.s32 	%rd30, %r89, 8;
	add.s64 	%rd31, %rd29, %rd30;
	ld.global.nc.f64 	%fd682, [%rd31+40];
	ld.global.nc.f64 	%fd683, [%rd31+48];
$L__BB86_20:
	add.f64 	%fd408, %fd131, %fd132;
	sub.f64 	%fd409, %fd131, %fd132;
	mul.f64 	%fd410, %fd408, %fd682;
	mul.f64 	%fd411, %fd409, %fd683;
	sub.f64 	%fd412, %fd410, %fd411;
	add.f64 	%fd413, %fd410, %fd411;
	fma.rn.f64 	%fd414, %fd21, %fd98, 0d0000000000000000;
	fma.rn.f64 	%fd415, %fd22, %fd97, 0d0000000000000000;
	fma.rn.f64 	%fd416, %fd31, %fd106, %fd414;
	fma.rn.f64 	%fd417, %fd32, %fd105, %fd415;
	fma.rn.f64 	%fd418, %fd41, %fd114, %fd416;
	fma.rn.f64 	%fd419, %fd42, %fd113, %fd417;
	fma.rn.f64 	%fd420, %fd51, %fd122, %fd418;
	fma.rn.f64 	%fd421, %fd52, %fd121, %fd419;
	fma.rn.f64 	%fd422, %fd61, %fd130, %fd420;
	fma.rn.f64 	%fd423, %fd62, %fd129, %fd421;
	fma.rn.f64 	%fd424, %fd71, %fd413, %fd422;
	fma.rn.f64 	%fd425, %fd72, %fd412, %fd423;
	sub.f64 	%fd426, %fd424, %fd425;
	st.shared.f64 	[%r9+72], %fd426;
	add.f64 	%fd427, %fd424, %fd425;
	st.shared.f64 	[%r9], %fd427;
	fma.rn.f64 	%fd428, %fd23, %fd98, 0d0000000000000000;
	fma.rn.f64 	%fd429, %fd24, %fd97, 0d0000000000000000;
	fma.rn.f64 	%fd430, %fd33, %fd106, %fd428;
	fma.rn.f64 	%fd431, %fd34, %fd105, %fd429;
	fma.rn.f64 	%fd432, %fd43, %fd114, %fd430;
	fma.rn.f64 	%fd433, %fd44, %fd113, %fd431;
	fma.rn.f64 	%fd434, %fd53, %fd122, %fd432;
	fma.rn.f64 	%fd435, %fd54, %fd121, %fd433;
	fma.rn.f64 	%fd436, %fd63, %fd130, %fd434;
	fma.rn.f64 	%fd437, %fd64, %fd129, %fd435;
	fma.rn.f64 	%fd438, %fd73, %fd413, %fd436;
	fma.rn.f64 	%fd439, %fd74, %fd412, %fd437;
	sub.f64 	%fd440, %fd438, %fd439;
	st.shared.f64 	[%r9+64], %fd440;
	add.f64 	%fd441, %fd438, %fd439;
	st.shared.f64 	[%r9+8], %fd441;
	fma.rn.f64 	%fd442, %fd25, %fd98, 0d0000000000000000;
	fma.rn.f64 	%fd443, %fd26, %fd97, 0d0000000000000000;
	fma.rn.f64 	%fd444, %fd35, %fd106, %fd442;
	fma.rn.f64 	%fd445, %fd36, %fd105, %fd443;
	fma.rn.f64 	%fd446, %fd45, %fd114, %fd444;
	fma.rn.f64 	%fd447, %fd46, %fd113, %fd445;
	fma.rn.f64 	%fd448, %fd55, %fd122, %fd446;
	fma.rn.f64 	%fd449, %fd56, %fd121, %fd447;
	fma.rn.f64 	%fd450, %fd65, %fd130, %fd448;
	fma.rn.f64 	%fd451, %fd66, %fd129, %fd449;
	fma.rn.f64 	%fd452, %fd75, %fd413, %fd450;
	fma.rn.f64 	%fd453, %fd76, %fd412, %fd451;
	sub.f64 	%fd454, %fd452, %fd453;
	st.shared.f64 	[%r9+56], %fd454;
	add.f64 	%fd455, %fd452, %fd453;
	st.shared.f64 	[%r9+16], %fd455;
	fma.rn.f64 	%fd456, %fd27, %fd98, 0d0000000000000000;
	fma.rn.f64 	%fd457, %fd28, %fd97, 0d0000000000000000;
	fma.rn.f64 	%fd458, %fd37, %fd106, %fd456;
	fma.rn.f64 	%fd459, %fd38, %fd105, %fd457;
	fma.rn.f64 	%fd460, %fd47, %fd114, %fd458;
	fma.rn.f64 	%fd461, %fd48, %fd113, %fd459;
	fma.rn.f64 	%fd462, %fd57, %fd122, %fd460;
	fma.rn.f64 	%fd463, %fd58, %fd121, %fd461;
	fma.rn.f64 	%fd464, %fd67, %fd130, %fd462;
	fma.rn.f64 	%fd465, %fd68, %fd129, %fd463;
	fma.rn.f64 	%fd466, %fd77, %fd413, %fd464;
	fma.rn.f64 	%fd467, %fd78, %fd412, %fd465;
	sub.f64 	%fd468, %fd466, %fd467;
	st.shared.f64 	[%r9+48], %fd468;
	add.f64 	%fd469, %fd466, %fd467;
	st.shared.f64 	[%r9+24], %fd469;
	fma.rn.f64 	%fd470, %fd29, %fd98, 0d0000000000000000;
	fma.rn.f64 	%fd471, %fd30, %fd97, 0d0000000000000000;
	fma.rn.f64 	%fd472, %fd39, %fd106, %fd470;
	fma.rn.f64 	%fd473, %fd40, %fd105, %fd471;
	fma.rn.f64 	%fd474, %fd49, %fd114, %fd472;
	fma.rn.f64 	%fd475, %fd50, %fd113, %fd473;
	fma.rn.f64 	%fd476, %fd59, %fd122, %fd474;
	fma.rn.f64 	%fd477, %fd60, %fd121, %fd475;
	fma.rn.f64 	%fd478, %fd69, %fd130, %fd476;
	fma.rn.f64 	%fd479, %fd70, %fd129, %fd477;
	fma.rn.f64 	%fd480, %fd79, %fd413, %fd478;
	fma.rn.f64 	%fd481, %fd80, %fd412, %fd479;
	sub.f64 	%fd482, %fd480, %fd481;
	st.shared.f64 	[%r9+40], %fd482;
	add.f64 	%fd483, %fd480, %fd481;
	st.shared.f64 	[%r9+32], %fd483;
	add.s32 	%r11, %r110, 100;
	setp.lt.u32 	%p12, %r110, 44;
	mov.u32 	%r110, %r11;
	@%p12 bra 	$L__BB86_8;
$L__BB86_21:
	mov.u32 	%r111, %tid.x;
	setp.gt.u32 	%p13, %r111, 119;
	bar.sync 	0;
	@%p13 bra 	$L__BB86_24;
	mov.u32 	%r91, %tid.y;
	mov.u32 	%r92, _ZZ32massMatrixMultiplyRegisterKernelILi10ELi12ELi1EEviPKdS1_S1_S1_PdE6s_tmp1;
	mad.lo.s32 	%r93, %r91, 14976, %r92;
$L__BB86_23:
	cvt.u16.u32 	%rs17, %r111;
	mul.lo.s16 	%rs18, %rs17, 205;
	shr.u16 	%rs19, %rs18, 11;
	mul.lo.s16 	%rs20, %rs19, 10;
	sub.s16 	%rs21, %rs17, %rs20;
	mul.wide.u16 	%r94, %rs19, 1248;
	add.s32 	%r95, %r93, %r94;
	and.b16  	%rs22, %rs21, 255;
	mul.wide.u16 	%r96, %rs22, 8;
	add.s32 	%r97, %r95, %r96;
	ld.shared.f64 	%fd484, [%r97];
	ld.shared.f64 	%fd485, [%r97+1144];
	add.f64 	%fd486, %fd484, %fd485;
	sub.f64 	%fd487, %fd484, %fd485;
	ld.shared.f64 	%fd488, [%r97+104];
	ld.shared.f64 	%fd489, [%r97+1040];
	add.f64 	%fd490, %fd488, %fd489;
	sub.f64 	%fd491, %fd488, %fd489;
	ld.shared.f64 	%fd492, [%r97+208];
	ld.shared.f64 	%fd493, [%r97+936];
	add.f64 	%fd494, %fd492, %fd493;
	sub.f64 	%fd495, %fd492, %fd493;
	ld.shared.f64 	%fd496, [%r97+312];
	ld.shared.f64 	%fd497, [%r97+832];
	add.f64 	%fd498, %fd496, %fd497;
	sub.f64 	%fd499, %fd496, %fd497;
	ld.shared.f64 	%fd500, [%r97+416];
	ld.shared.f64 	%fd501, [%r97+728];
	add.f64 	%fd502, %fd500, %fd501;
	sub.f64 	%fd503, %fd500, %fd501;
	ld.shared.f64 	%fd504, [%r97+520];
	ld.shared.f64 	%fd505, [%r97+624];
	add.f64 	%fd506, %fd504, %fd505;
	sub.f64 	%fd507, %fd504, %fd505;
	fma.rn.f64 	%fd508, %fd21, %fd486, 0d0000000000000000;
	fma.rn.f64 	%fd509, %fd22, %fd487, 0d0000000000000000;
	fma.rn.f64 	%fd510, %fd31, %fd490, %fd508;
	fma.rn.f64 	%fd511, %fd32, %fd491, %fd509;
	fma.rn.f64 	%fd512, %fd41, %fd494, %fd510;
	fma.rn.f64 	%fd513, %fd42, %fd495, %fd511;
	fma.rn.f64 	%fd514, %fd51, %fd498, %fd512;
	fma.rn.f64 	%fd515, %fd52, %fd499, %fd513;
	fma.rn.f64 	%fd516, %fd61, %fd502, %fd514;
	fma.rn.f64 	%fd517, %fd62, %fd503, %fd515;
	fma.rn.f64 	%fd518, %fd71, %fd506, %fd516;
	fma.rn.f64 	%fd519, %fd72, %fd507, %fd517;
	sub.f64 	%fd520, %fd518, %fd519;
	st.shared.f64 	[%r97+936], %fd520;
	add.f64 	%fd521, %fd518, %fd519;
	st.shared.f64 	[%r97], %fd521;
	fma.rn.f64 	%fd522, %fd23, %fd486, 0d0000000000000000;
	fma.rn.f64 	%fd523, %fd24, %fd487, 0d0000000000000000;
	fma.rn.f64 	%fd524, %fd33, %fd490, %fd522;
	fma.rn.f64 	%fd525, %fd34, %fd491, %fd523;
	fma.rn.f64 	%fd526, %fd43, %fd494, %fd524;
	fma.rn.f64 	%fd527, %fd44, %fd495, %fd525;
	fma.rn.f64 	%fd528, %fd53, %fd498, %fd526;
	fma.rn.f64 	%fd529, %fd54, %fd499, %fd527;
	fma.rn.f64 	%fd530, %fd63, %fd502, %fd528;
	fma.rn.f64 	%fd531, %fd64, %fd503, %fd529;
	fma.rn.f64 	%fd532, %fd73, %fd506, %fd530;
	fma.rn.f64 	%fd533, %fd74, %fd507, %fd531;
	sub.f64 	%fd534, %fd532, %fd533;
	st.shared.f64 	[%r97+832], %fd534;
	add.f64 	%fd535, %fd532, %fd533;
	st.shared.f64 	[%r97+104], %fd535;
	fma.rn.f64 	%fd536, %fd25, %fd486, 0d0000000000000000;
	fma.rn.f64 	%fd537, %fd26, %fd487, 0d0000000000000000;
	fma.rn.f64 	%fd538, %fd35, %fd490, %fd536;
	fma.rn.f64 	%fd539, %fd36, %fd491, %fd537;
	fma.rn.f64 	%fd540, %fd45, %fd494, %fd538;
	fma.rn.f64 	%fd541, %fd46, %fd495, %fd539;
	fma.rn.f64 	%fd542, %fd55, %fd498, %fd540;
	fma.rn.f64 	%fd543, %fd56, %fd499, %fd541;
	fma.rn.f64 	%fd544, %fd65, %fd502, %fd542;
	fma.rn.f64 	%fd545, %fd66, %fd503, %fd543;
	fma.rn.f64 	%fd546, %fd75, %fd506, %fd544;
	fma.rn.f64 	%fd547, %fd76, %fd507, %fd545;
	sub.f64 	%fd548, %fd546, %fd547;
	st.shared.f64 	[%r97+728], %fd548;
	add.f64 	%fd549, %fd546, %fd547;
	st.shared.f64 	[%r97+208], %fd549;
	fma.rn.f64 	%fd550, %fd27, %fd486, 0d0000000000000000;
	fma.rn.f64 	%fd551, %fd28, %fd487, 0d0000000000000000;
	fma.rn.f64 	%fd552, %fd37, %fd490, %fd550;
	fma.rn.f64 	%fd553, %fd38, %fd491, %fd551;
	fma.rn.f64 	%fd554, %fd47, %fd494, %fd552;
	fma.rn.f64 	%fd555, %fd48, %fd495, %fd553;
	fma.rn.f64 	%fd556, %fd57, %fd498, %fd554;
	fma.rn.f64 	%fd557, %fd58, %fd499, %fd555;
	fma.rn.f64 	%fd558, %fd67, %fd502, %fd556;
	fma.rn.f64 	%fd559, %fd68, %fd503, %fd557;
	fma.rn.f64 	%fd560, %fd77, %fd506, %fd558;
	fma.rn.f64 	%fd561, %fd78, %fd507, %fd559;
	sub.f64 	%fd562, %fd560, %fd561;
	st.shared.f64 	[%r97+624], %fd562;
	add.f64 	%fd563, %fd560, %fd561;
	st.shared.f64 	[%r97+312], %fd563;
	fma.rn.f64 	%fd564, %fd29, %fd486, 0d0000000000000000;
	fma.rn.f64 	%fd565, %fd30, %fd487, 0d0000000000000000;
	fma.rn.f64 	%fd566, %fd39, %fd490, %fd564;
	fma.rn.f64 	%fd567, %fd40, %fd491, %fd565;
	fma.rn.f64 	%fd568, %fd49, %fd494, %fd566;
	fma.rn.f64 	%fd569, %fd50, %fd495, %fd567;
	fma.rn.f64 	%fd570, %fd59, %fd498, %fd568;
	fma.rn.f64 	%fd571, %fd60, %fd499, %fd569;
	fma.rn.f64 	%fd572, %fd69, %fd502, %fd570;
	fma.rn.f64 	%fd573, %fd70, %fd503, %fd571;
	fma.rn.f64 	%fd574, %fd79, %fd506, %fd572;
	fma.rn.f64 	%fd575, %fd80, %fd507, %fd573;
	sub.f64 	%fd576, %fd574, %fd575;
	st.shared.f64 	[%r97+520], %fd576;
	add.f64 	%fd577, %fd574, %fd575;
	st.shared.f64 	[%r97+416], %fd577;
	add.s32 	%r14, %r111, 100;
	setp.lt.u32 	%p14, %r111, 20;
	mov.u32 	%r111, %r14;
	@%p14 bra 	$L__BB86_23;
$L__BB86_24:
	ld.param.u32 	%r108, [_Z32massMatrixMultiplyRegisterKernelILi10ELi12ELi1EEviPKdS1_S1_S1_Pd_param_0];
	mov.u32 	%r98, %ctaid.x;
	mov.u32 	%r99, %tid.y;
	add.s32 	%r15, %r98, %r99;
	setp.ge.s32 	%p15, %r15, %r108;
	bar.sync 	0;
	ld.shared.f64 	%fd578, [%r3];
	ld.shared.f64 	%fd579, [%r3+13728];
	add.f64 	%fd580, %fd578, %fd579;
	sub.f64 	%fd581, %fd578, %fd579;
	ld.shared.f64 	%fd582, [%r3+1248];
	ld.shared.f64 	%fd583, [%r3+12480];
	add.f64 	%fd584, %fd582, %fd583;
	sub.f64 	%fd585, %fd582, %fd583;
	ld.shared.f64 	%fd586, [%r3+2496];
	ld.shared.f64 	%fd587, [%r3+11232];
	add.f64 	%fd588, %fd586, %fd587;
	sub.f64 	%fd589, %fd586, %fd587;
	ld.shared.f64 	%fd590, [%r3+3744];
	ld.shared.f64 	%fd591, [%r3+9984];
	add.f64 	%fd592, %fd590, %fd591;
	sub.f64 	%fd593, %fd590, %fd591;
	ld.shared.f64 	%fd594, [%r3+4992];
	ld.shared.f64 	%fd595, [%r3+8736];
	add.f64 	%fd596, %fd594, %fd595;
	sub.f64 	%fd597, %fd594, %fd595;
	ld.shared.f64 	%fd598, [%r3+6240];
	ld.shared.f64 	%fd599, [%r3+7488];
	add.f64 	%fd600, %fd598, %fd599;
	sub.f64 	%fd601, %fd598, %fd599;
	fma.rn.f64 	%fd602, %fd21, %fd580, 0d0000000000000000;
	fma.rn.f64 	%fd603, %fd22, %fd581, 0d0000000000000000;
	fma.rn.f64 	%fd604, %fd31, %fd584, %fd602;
	fma.rn.f64 	%fd605, %fd32, %fd585, %fd603;
	fma.rn.f64 	%fd606, %fd41, %fd588, %fd604;
	fma.rn.f64 	%fd607, %fd42, %fd589, %fd605;
	fma.rn.f64 	%fd608, %fd51, %fd592, %fd606;
	fma.rn.f64 	%fd609, %fd52, %fd593, %fd607;
	fma.rn.f64 	%fd610, %fd61, %fd596, %fd608;
	fma.rn.f64 	%fd611, %fd62, %fd597, %fd609;
	fma.rn.f64 	%fd137, %fd71, %fd600, %fd610;
	fma.rn.f64 	%fd138, %fd72, %fd601, %fd611;
	fma.rn.f64 	%fd612, %fd23, %fd580, 0d0000000000000000;
	fma.rn.f64 	%fd613, %fd24, %fd581, 0d0000000000000000;
	fma.rn.f64 	%fd614, %fd33, %fd584, %fd612;
	fma.rn.f64 	%fd615, %fd34, %fd585, %fd613;
	fma.rn.f64 	%fd616, %fd43, %fd588, %fd614;
	fma.rn.f64 	%fd617, %fd44, %fd589, %fd615;
	fma.rn.f64 	%fd618, %fd53, %fd592, %fd616;
	fma.rn.f64 	%fd619, %fd54, %fd593, %fd617;
	fma.rn.f64 	%fd620, %fd63, %fd596, %fd618;
	fma.rn.f64 	%fd621, %fd64, %fd597, %fd619;
	fma.rn.f64 	%fd139, %fd73, %fd600, %fd620;
	fma.rn.f64 	%fd140, %fd74, %fd601, %fd621;
	fma.rn.f64 	%fd622, %fd25, %fd580, 0d0000000000000000;
	fma.rn.f64 	%fd623, %fd26, %fd581, 0d0000000000000000;
	fma.rn.f64 	%fd624, %fd35, %fd584, %fd622;
	fma.rn.f64 	%fd625, %fd36, %fd585, %fd623;
	fma.rn.f64 	%fd626, %fd45, %fd588, %fd624;
	fma.rn.f64 	%fd627, %fd46, %fd589, %fd625;
	fma.rn.f64 	%fd628, %fd55, %fd592, %fd626;
	fma.rn.f64 	%fd629, %fd56, %fd593, %fd627;
	fma.rn.f64 	%fd630, %fd65, %fd596, %fd628;
	fma.rn.f64 	%fd631, %fd66, %fd597, %fd629;
	fma.rn.f64 	%fd141, %fd75, %fd600, %fd630;
	fma.rn.f64 	%fd142, %fd76, %fd601, %fd631;
	fma.rn.f64 	%fd632, %fd27, %fd580, 0d0000000000000000;
	fma.rn.f64 	%fd633, %fd28, %fd581, 0d0000000000000000;
	fma.rn.f64 	%fd634, %fd37, %fd584, %fd632;
	fma.rn.f64 	%fd635, %fd38, %fd585, %fd633;
	fma.rn.f64 	%fd636, %fd47, %fd588, %fd634;
	fma.rn.f64 	%fd637, %fd48, %fd589, %fd635;
	fma.rn.f64 	%fd638, %fd57, %fd592, %fd636;
	fma.rn.f64 	%fd639, %fd58, %fd593, %fd637;
	fma.rn.f64 	%fd640, %fd67, %fd596, %fd638;
	fma.rn.f64 	%fd641, %fd68, %fd597, %fd639;
	fma.rn.f64 	%fd143, %fd77, %fd600, %fd640;
	fma.rn.f64 	%fd144, %fd78, %fd601, %fd641;
	fma.rn.f64 	%fd642, %fd29, %fd580, 0d0000000000000000;
	fma.rn.f64 	%fd643, %fd30, %fd581, 0d0000000000000000;
	fma.rn.f64 	%fd644, %fd39, %fd584, %fd642;
	fma.rn.f64 	%fd645, %fd40, %fd585, %fd643;
	fma.rn.f64 	%fd646, %fd49, %fd588, %fd644;
	fma.rn.f64 	%fd647, %fd50, %fd589, %fd645;
	fma.rn.f64 	%fd648, %fd59, %fd592, %fd646;
	fma.rn.f64 	%fd649, %fd60, %fd593, %fd647;
	fma.rn.f64 	%fd650, %fd69, %fd596, %fd648;
	fma.rn.f64 	%fd651, %fd70, %fd597, %fd649;
	fma.rn.f64 	%fd145, %fd79, %fd600, %fd650;
	fma.rn.f64 	%fd146, %fd80, %fd601, %fd651;
	@%p15 bra 	$L__BB86_26;
	ld.param.u64 	%rd41, [_Z32massMatrixMultiplyRegisterKernelILi10ELi12ELi1EEviPKdS1_S1_S1_Pd_param_5];
	mov.u32 	%r100, %tid.x;
	mad.lo.s32 	%r101, %r15, 1000, %r100;
	cvta.to.global.u64 	%rd32, %rd41;
	mul.wide.s32 	%rd33, %r101, 8;
	add.s64 	%rd34, %rd32, %rd33;
	add.f64 	%fd652, %fd137, %fd138;
	st.global.f64 	[%rd34], %fd652;
	add.f64 	%fd653, %fd139, %fd140;
	st.global.f64 	[%rd34+800], %fd653;
	add.f64 	%fd654, %fd141, %fd142;
	st.global.f64 	[%rd34+1600], %fd654;
	add.f64 	%fd655, %fd143, %fd144;
	st.global.f64 	[%rd34+2400], %fd655;
	add.f64 	%fd656, %fd145, %fd146;
	st.global.f64 	[%rd34+3200], %fd656;
	sub.f64 	%fd657, %fd145, %fd146;
	st.global.f64 	[%rd34+4000], %fd657;
	sub.f64 	%fd658, %fd143, %fd144;
	st.global.f64 	[%rd34+4800], %fd658;
	sub.f64 	%fd659, %fd141, %fd142;
	st.global.f64 	[%rd34+5600], %fd659;
	sub.f64 	%fd660, %fd139, %fd140;
	st.global.f64 	[%rd34+6400], %fd660;
	sub.f64 	%fd661, %fd137, %fd138;
	st.global.f64 	[%rd34+7200], %fd661;
$L__BB86_26:
	ret;

}
	// .globl	_Z32massMatrixMultiplyConstantKernelILi10ELi12ELi1EEviPKdS1_S1_S1_Pd
.visible .entry _Z32massMatrixMultiplyConstantKernelILi10ELi12ELi1EEviPKdS1_S1_S1_Pd(
	.param .u32 _Z32massMatrixMultiplyConstantKernelILi10ELi12ELi1EEviPKdS1_S1_S1_Pd_param_0,
	.param .u64 .ptr .align 1 _Z32massMatrixMultiplyConstantKernelILi10ELi12ELi1EEviPKdS1_S1_S1_Pd_param_1,
	.param .u64 .ptr .align 1 _Z32massMatrixMultiplyConstantKernelILi10ELi12ELi1EEviPKdS1_S1_S1_Pd_param_2,
	.param .u64 .ptr .align 1 _Z32massMatrixMultiplyConstantKernelILi10ELi12ELi1EEviPKdS1_S1_S1_Pd_param_3,
	.param .u64 .ptr .align 1 _Z32massMatrixMultiplyConstantKernelILi10ELi12ELi1EEviPKdS1_S1_S1_Pd_param_4,
	.param .u64 .ptr .align 1 _Z32massMatrixMultiplyConstantKernelILi10ELi12ELi1EEviPKdS1_S1_S1_Pd_param_5
)
{
	.reg .pred 	%p<15>;
	.reg .b16 	%rs<23>;
	.reg .b32 	%r<72>;
	.reg .b64 	%rd<35>;
	.reg .b64 	%fd<820>;
	// demoted variable
	.shared .align 8 .b8 _ZZ32massMatrixMultiplyConstantKernelILi10ELi12ELi1EEviPKdS1_S1_S1_PdE6s_tmp1[14976];
	ld.param.u32 	%r16, [_Z32massMatrixMultiplyConstantKernelILi10ELi12ELi1EEviPKdS1_S1_S1_Pd_param_0];
	ld.param.u64 	%rd2, [_Z32massMatrixMultiplyConstantKernelILi10ELi12ELi1EEviPKdS1_S1_S1_Pd_param_4];
	mov.u32 	%r69, %tid.x;
	mov.u32 	%r17, %tid.y;
	mov.u32 	%r18, %ctaid.x;
	add.s32 	%r2, %r18, %r17;
	setp.ge.s32 	%p1, %r2, %r16;
	@%p1 bra 	$L__BB87_2;
	cvta.to.global.u64 	%rd4, %rd2;
	mad.lo.s32 	%r19, %r2, 1000, %r69;
	mul.wide.s32 	%rd5, %r19, 8;
	add.s64 	%rd6, %rd4, %rd5;
	ld.global.nc.f64 	%fd807, [%rd6];
	ld.global.nc.f64 	%fd806, [%rd6+800];
	ld.global.nc.f64 	%fd805, [%rd6+1600];
	ld.global.nc.f64 	%fd804, [%rd6+2400];
	ld.global.nc.f64 	%fd803, [%rd6+3200];
	ld.global.nc.f64 	%fd802, [%rd6+4000];
	ld.global.nc.f64 	%fd801, [%rd6+4800];
	ld.global.nc.f64 	%fd800, [%rd6+5600];
	ld.global.nc.f64 	%fd799, [%rd6+6400];
	ld.global.nc.f64 	%fd798, [%rd6+7200];
$L__BB87_2:
	cvt.u16.u32 	%rs1, %r69;
	bar.sync 	0;
	mul.hi.u16 	%rs2, %rs1, 6554;
	mul.lo.s16 	%rs3, %rs2, 10;
	sub.s16 	%rs4, %rs1, %rs3;
	add.f64 	%fd130, %fd807, %fd798;
	sub.f64 	%fd131, %fd807, %fd798;
	add.f64 	%fd132, %fd806, %fd799;
	sub.f64 	%fd133, %fd806, %fd799;
	add.f64 	%fd134, %fd805, %fd800;
	sub.f64 	%fd135, %fd805, %fd800;
	add.f64 	%fd136, %fd804, %fd801;
	sub.f64 	%fd137, %fd804, %fd801;
	add.f64 	%fd138, %fd803, %fd802;
	sub.f64 	%fd139, %fd803, %fd802;
	mov.u32 	%r22, _ZZ32massMatrixMultiplyConstantKernelILi10ELi12ELi1EEviPKdS1_S1_S1_PdE6s_tmp1;
	mad.lo.s32 	%r23, %r17, 14976, %r22;
	mul.wide.u16 	%r24, %rs2, 104;
	add.s32 	%r25, %r23, %r24;
	mul.wide.u16 	%r26, %rs4, 8;
	add.s32 	%r3, %r25, %r26;
	ld.const.f64 	%fd140, [const_oddDofToQuad];
	fma.rn.f64 	%fd141, %fd140, %fd130, 0d0000000000000000;
	ld.const.f64 	%fd142, [const_evenDofToQuad];
	fma.rn.f64 	%fd143, %fd142, %fd131, 0d0000000000000000;
	ld.const.f64 	%fd21, [const_oddDofToQuad+8];
	fma.rn.f64 	%fd144, %fd21, %fd132, %fd141;
	ld.const.f64 	%fd22, [const_evenDofToQuad+8];
	fma.rn.f64 	%fd145, %fd22, %fd133, %fd143;
	ld.const.f64 	%fd23, [const_oddDofToQuad+16];
	fma.rn.f64 	%fd146, %fd23, %fd134, %fd144;
	ld.const.f64 	%fd147, [const_evenDofToQuad+16];
	fma.rn.f64 	%fd148, %fd147, %fd135, %fd145;
	ld.const.f64 	%fd149, [const_oddDofToQuad+24];
	fma.rn.f64 	%fd150, %fd149, %fd136, %fd146;
	ld.const.f64 	%fd151, [const_evenDofToQuad+24];
	fma.rn.f64 	%fd152, %fd151, %fd137, %fd148;
	ld.const.f64 	%fd24, [const_oddDofToQuad+32];
	fma.rn.f64 	%fd153, %fd24, %fd138, %fd150;
	ld.const.f64 	%fd25, [const_evenDofToQuad+32];
	fma.rn.f64 	%fd154, %fd25, %fd139, %fd152;
	sub.f64 	%fd155, %fd153, %fd154;
	st.shared.f64 	[%r3+13728], %fd155;
	add.f64 	%fd156, %fd154, %fd153;
	st.shared.f64 	[%r3], %fd156;
	ld.const.f64 	%fd26, [const_oddDofToQuad+40];
	fma.rn.f64 	%fd157, %fd26, %fd130, 0d0000000000000000;
	ld.const.f64 	%fd27, [const_evenDofToQuad+40];
	fma.rn.f64 	%fd158, %fd27, %fd131, 0d0000000000000000;
	ld.const.f64 	%fd28, [const_oddDofToQuad+48];
	fma.rn.f64 	%fd159, %fd28, %fd132, %fd157;
	ld.const.f64 	%fd160, [const_evenDofToQuad+48];
	fma.rn.f64 	%fd161, %fd160, %fd133, %fd158;
	ld.const.f64 	%fd29, [const_oddDofToQuad+56];
	fma.rn.f64 	%fd162, %fd29, %fd134, %fd159;
	ld.const.f64 	%fd30, [const_evenDofToQuad+56];
	fma.rn.f64 	%fd163, %fd30, %fd135, %fd161;
	ld.const.f64 	%fd31, [const_oddDofToQuad+64];
	fma.rn.f64 	%fd164, %fd31, %fd136, %fd162;
	ld.const.f64 	%fd32, [const_evenDofToQuad+64];
	fma.rn.f64 	%fd165, %fd32, %fd137, %fd163;
	ld.const.f64 	%fd33, [const_oddDofToQuad+72];
	fma.rn.f64 	%fd166, %fd33, %fd138, %fd164;
	ld.const.f64 	%fd34, [const_evenDofToQuad+72];
	fma.rn.f64 	%fd167, %fd34, %fd139, %fd165;
	sub.f64 	%fd168, %fd166, %fd167;
	st.shared.f64 	[%r3+12480], %fd168;
	add.f64 	%fd169, %fd167, %fd166;
	st.shared.f64 	[%r3+1248], %fd169;
	ld.const.f64 	%fd170, [const_oddDofToQuad+80];
	fma.rn.f64 	%fd171, %fd170, %fd130, 0d0000000000000000;
	ld.const.f64 	%fd172, [const_evenDofToQuad+80];
	fma.rn.f64 	%fd173, %fd172, %fd131, 0d0000000000000000;
	ld.const.f64 	%fd174, [const_oddDofToQuad+88];
	fma.rn.f64 	%fd175, %fd174, %fd132, %fd171;
	ld.const.f64 	%fd176, [const_evenDofToQuad+88];
	fma.rn.f64 	%fd177, %fd176, %fd133, %fd173;
	ld.const.f64 	%fd35, [const_oddDofToQuad+96];
	fma.rn.f64 	%fd178, %fd35, %fd134, %fd175;
	ld.const.f64 	%fd36, [const_evenDofToQuad+96];
	fma.rn.f64 	%fd179, %fd36, %fd135, %fd177;
	ld.const.f64 	%fd180, [const_oddDofToQuad+104];
	fma.rn.f64 	%fd181, %fd180, %fd136, %fd178;
	ld.const.f64 	%fd37, [const_evenDofToQuad+104];
	fma.rn.f64 	%fd182, %fd37, %fd137, %fd179;
	ld.const.f64 	%fd183, [const_oddDofToQuad+112];
	fma.rn.f64 	%fd184, %fd183, %fd138, %fd181;
	ld.const.f64 	%fd38, [const_evenDofToQuad+112];
	fma.rn.f64 	%fd185, %fd38, %fd139, %fd182;
	sub.f64 	%fd186, %fd184, %fd185;
	st.shared.f64 	[%r3+11232], %fd186;
	add.f64 	%fd187, %fd185, %fd184;
	st.shared.f64 	[%r3+2496], %fd187;
	ld.const.f64 	%fd39, [const_oddDofToQuad+120];
	fma.rn.f64 	%fd188, %fd39, %fd130, 0d0000000000000000;
	ld.const.f64 	%fd40, [const_evenDofToQuad+120];
	fma.rn.f64 	%fd189, %fd40, %fd131, 0d0000000000000000;
	ld.const.f64 	%fd41, [const_oddDofToQuad+128];
	fma.rn.f64 	%fd190, %fd41, %fd132, %fd188;
	ld.const.f64 	%fd42, [const_evenDofToQuad+128];
	fma.rn.f64 	%fd191, %fd42, %fd133, %fd189;
	ld.const.f64 	%fd43, [const_oddDofToQuad+136];
	fma.rn.f64 	%fd192, %fd43, %fd134, %fd190;
	ld.const.f64 	%fd44, [const_evenDofToQuad+136];
	fma.rn.f64 	%fd193, %fd44, %fd135, %fd191;
	ld.const.f64 	%fd45, [const_oddDofToQuad+144];
	fma.rn.f64 	%fd194, %fd45, %fd136, %fd192;
	ld.const.f64 	%fd46, [const_evenDofToQuad+144];
	fma.rn.f64 	%fd195, %fd46, %fd137, %fd193;
	ld.const.f64 	%fd47, [const_oddDofToQuad+152];
	fma.rn.f64 	%fd196, %fd47, %fd138, %fd194;
	ld.const.f64 	%fd48, [const_evenDofToQuad+152];
	fma.rn.f64 	%fd197, %fd48, %fd139, %fd195;
	sub.f64 	%fd198, %fd196, %fd197;
	st.shared.f64 	[%r3+9984], %fd198;
	add.f64 	%fd199, %fd197, %fd196;
	st.shared.f64 	[%r3+3744], %fd199;
	ld.const.f64 	%fd49, [const_oddDofToQuad+160];
	fma.rn.f64 	%fd200, %fd49, %fd130, 0d0000000000000000;
	ld.const.f64 	%fd50, [const_evenDofToQuad+160];
	fma.rn.f64 	%fd201, %fd50, %fd131, 0d0000000000000000;
	ld.const.f64 	%fd202, [const_oddDofToQuad+168];
	fma.rn.f64 	%fd203, %fd202, %fd132, %fd200;
	ld.const.f64 	%fd51, [const_evenDofToQuad+168];
	fma.rn.f64 	%fd204, %fd51, %fd133, %fd201;
	ld.const.f64 	%fd52, [const_oddDofToQuad+176];
	fma.rn.f64 	%fd205, %fd52, %fd134, %fd203;
	ld.const.f64 	%fd53, [const_evenDofToQuad+176];
	fma.rn.f64 	%fd206, %fd53, %fd135, %fd204;
	ld.const.f64 	%fd54, [const_oddDofToQuad+184];
	fma.rn.f64 	%fd207, %fd54, %fd136, %fd205;
	ld.const.f64 	%fd55, [const_evenDofToQuad+184];
	fma.rn.f64 	%fd208, %fd55, %fd137, %fd206;
	ld.const.f64 	%fd209, [const_oddDofToQuad+192];
	fma.rn.f64 	%fd210, %fd209, %fd138, %fd207;
	ld.const.f64 	%fd211, [const_evenDofToQuad+192];
	fma.rn.f64 	%fd212, %fd211, %fd139, %fd208;
	sub.f64 	%fd213, %fd210, %fd212;
	st.shared.f64 	[%r3+8736], %fd213;
	add.f64 	%fd214, %fd212, %fd210;
	st.shared.f64 	[%r3+4992], %fd214;
	ld.const.f64 	%fd215, [const_oddDofToQuad+200];
	fma.rn.f64 	%fd216, %fd215, %fd130, 0d0000000000000000;
	ld.const.f64 	%fd217, [const_evenDofToQuad+200];
	fma.rn.f64 	%fd218, %fd217, %fd131, 0d0000000000000000;
	ld.const.f64 	%fd219, [const_oddDofToQuad+208];
	fma.rn.f64 	%fd220, %fd219, %fd132, %fd216;
	ld.const.f64 	%fd221, [const_evenDofToQuad+208];
	fma.rn.f64 	%fd222, %fd221, %fd133, %fd218;
	ld.const.f64 	%fd223, [const_oddDofToQuad+216];
	fma.rn.f64 	%fd224, %fd223, %fd134, %fd220;
	ld.const.f64 	%fd225, [const_evenDofToQuad+216];
	fma.rn.f64 	%fd226, %fd225, %fd135, %fd222;
	ld.const.f64 	%fd56, [const_oddDofToQuad+224];
	fma.rn.f64 	%fd227, %fd56, %fd136, %fd224;
	ld.const.f64 	%fd228, [const_evenDofToQuad+224];
	fma.rn.f64 	%fd229, %fd228, %fd137, %fd226;
	ld.const.f64 	%fd230, [const_oddDofToQuad+232];
	fma.rn.f64 	%fd231, %fd230, %fd138, %fd227;
	ld.const.f64 	%fd232, [const_evenDofToQuad+232];
	fma.rn.f64 	%fd233, %fd232, %fd139, %fd229;
	sub.f64 	%fd234, %fd231, %fd233;
	st.shared.f64 	[%r3+7488], %fd234;
	add.f64 	%fd235, %fd233, %fd231;
	st.shared.f64 	[%r3+6240], %fd235;
	bar.sync 	0;
	setp.gt.u32 	%p2, %r69, 119;
	@%p2 bra 	$L__BB87_5;
	ld.const.f64 	%fd258, [const_evenDofToQuad];
	ld.const.f64 	%fd263, [const_evenDofToQuad+16];
	ld.const.f64 	%fd265, [const_oddDofToQuad+24];
	ld.const.f64 	%fd267, [const_evenDofToQuad+24];
	ld.const.f64 	%fd276, [const_evenDofToQuad+48];
	ld.const.f64 	%fd286, [const_oddDofToQuad+80];
	ld.const.f64 	%fd288, [const_evenDofToQuad+80];
	ld.const.f64 	%fd290, [const_oddDofToQuad+88];
	ld.const.f64 	%fd292, [const_evenDofToQuad+88];
	ld.const.f64 	%fd296, [const_oddDofToQuad+104];
	ld.const.f64 	%fd299, [const_oddDofToQuad+112];
	ld.const.f64 	%fd318, [const_oddDofToQuad+168];
	ld.const.f64 	%fd325, [const_oddDofToQuad+192];
	ld.const.f64 	%fd327, [const_evenDofToQuad+192];
	ld.const.f64 	%fd331, [const_oddDofToQuad+200];
	ld.const.f64 	%fd333, [const_evenDofToQuad+200];
	ld.const.f64 	%fd335, [const_oddDofToQuad+208];
	ld.const.f64 	%fd337, [const_evenDofToQuad+208];
	ld.const.f64 	%fd339, [const_oddDofToQuad+216];
	ld.const.f64 	%fd341, [const_evenDofToQuad+216];
	ld.const.f64 	%fd344, [const_evenDofToQuad+224];
	ld.const.f64 	%fd346, [const_oddDofToQuad+232];
	ld.const.f64 	%fd348, [const_evenDofToQuad+232];
$L__BB87_4:
	cvt.u16.u32 	%rs5, %r69;
	mul.lo.s16 	%rs6, %rs5, 205;
	shr.u16 	%rs7, %rs6, 11;
	mul.lo.s16 	%rs8, %rs7, 10;
	sub.s16 	%rs9, %rs5, %rs8;
	mul.wide.u16 	%r30, %rs7, 1248;
	add.s32 	%r31, %r23, %r30;
	and.b16  	%rs10, %rs9, 255;
	mul.wide.u16 	%r32, %rs10, 8;
	add.s32 	%r33, %r31, %r32;
	ld.shared.f64 	%fd236, [%r33];
	ld.shared.f64 	%fd237, [%r33+936];
	add.f64 	%fd238, %fd236, %fd237;
	sub.f64 	%fd239, %fd236, %fd237;
	ld.shared.f64 	%fd240, [%r33+104];
	ld.shared.f64 	%fd241, [%r33+832];
	add.f64 	%fd242, %fd240, %fd241;
	sub.f64 	%fd243, %fd240, %fd241;
	ld.shared.f64 	%fd244, [%r33+208];
	ld.shared.f64 	%fd245, [%r33+728];
	add.f64 	%fd246, %fd244, %fd245;
	sub.f64 	%fd247, %fd244, %fd245;
	ld.shared.f64 	%fd248, [%r33+312];
	ld.shared.f64 	%fd249, [%r33+624];
	add.f64 	%fd250, %fd248, %fd249;
	sub.f64 	%fd251, %fd248, %fd249;
	ld.shared.f64 	%fd252, [%r33+416];
	ld.shared.f64 	%fd253, [%r33+520];
	add.f64 	%fd254, %fd252, %fd253;
	sub.f64 	%fd255, %fd252, %fd253;
	fma.rn.f64 	%fd257, %fd140, %fd238, 0d0000000000000000;
	fma.rn.f64 	%fd259, %fd258, %fd239, 0d0000000000000000;
	fma.rn.f64 	%fd260, %fd21, %fd242, %fd257;
	fma.rn.f64 	%fd261, %fd22, %fd243, %fd259;
	fma.rn.f64 	%fd262, %fd23, %fd246, %fd260;
	fma.rn.f64 	%fd264, %fd263, %fd247, %fd261;
	fma.rn.f64 	%fd266, %fd265, %fd250, %fd262;
	fma.rn.f64 	%fd268, %fd267, %fd251, %fd264;
	fma.rn.f64 	%fd269, %fd24, %fd254, %fd266;
	fma.rn.f64 	%fd270, %fd25, %fd255, %fd268;
	sub.f64 	%fd271, %fd269, %fd270;
	st.shared.f64 	[%r33+1144], %fd271;
	add.f64 	%fd272, %fd270, %fd269;
	st.shared.f64 	[%r33], %fd272;
	fma.rn.f64 	%fd273, %fd26, %fd238, 0d0000000000000000;
	fma.rn.f64 	%fd274, %fd27, %fd239, 0d0000000000000000;
	fma.rn.f64 	%fd275, %fd28, %fd242, %fd273;
	fma.rn.f64 	%fd277, %fd276, %fd243, %fd274;
	fma.rn.f64 	%fd278, %fd29, %fd246, %fd275;
	fma.rn.f64 	%fd279, %fd30, %fd247, %fd277;
	fma.rn.f64 	%fd280, %fd31, %fd250, %fd278;
	fma.rn.f64 	%fd281, %fd32, %fd251, %fd279;
	fma.rn.f64 	%fd282, %fd33, %fd254, %fd280;
	fma.rn.f64 	%fd283, %fd34, %fd255, %fd281;
	sub.f64 	%fd284, %fd282, %fd283;
	st.shared.f64 	[%r33+1040], %fd284;
	add.f64 	%fd285, %fd283, %fd282;
	st.shared.f64 	[%r33+104], %fd285;
	fma.rn.f64 	%fd287, %fd286, %fd238, 0d0000000000000000;
	fma.rn.f64 	%fd289, %fd288, %fd239, 0d0000000000000000;
	fma.rn.f64 	%fd291, %fd290, %fd242, %fd287;
	fma.rn.f64 	%fd293, %fd292, %fd243, %fd289;
	fma.rn.f64 	%fd294, %fd35, %fd246, %fd291;
	fma.rn.f64 	%fd295, %fd36, %fd247, %fd293;
	fma.rn.f64 	%fd297, %fd296, %fd250, %fd294;
	fma.rn.f64 	%fd298, %fd37, %fd251, %fd295;
	fma.rn.f64 	%fd300, %fd299, %fd254, %fd297;
	fma.rn.f64 	%fd301, %fd38, %fd255, %fd298;
	sub.f64 	%fd302, %fd300, %fd301;
	st.shared.f64 	[%r33+936], %fd302;
	add.f64 	%fd303, %fd301, %fd300;
	st.shared.f64 	[%r33+208], %fd303;
	fma.rn.f64 	%fd304, %fd39, %fd238, 0d0000000000000000;
	fma.rn.f64 	%fd305, %fd40, %fd239, 0d0000000000000000;
	fma.rn.f64 	%fd306, %fd41, %fd242, %fd304;
	fma.rn.f64 	%fd307, %fd42, %fd243, %fd305;
	fma.rn.f64 	%fd308, %fd43, %fd246, %fd306;
	fma.rn.f64 	%fd309, %fd44, %fd247, %fd307;
	fma.rn.f64 	%fd310, %fd45, %fd250, %fd308;
	fma.rn.f64 	%fd311, %fd46, %fd251, %fd309;
	fma.rn.f64 	%fd312, %fd47, %fd254, %fd310;
	fma.rn.f64 	%fd313, %fd48, %fd255, %fd311;
	sub.f64 	%fd314, %fd312, %fd313;
	st.shared.f64 	[%r33+832], %fd314;
	add.f64 	%fd315, %fd313, %fd312;
	st.shared.f64 	[%r33+312], %fd315;
	fma.rn.f64 	%fd316, %fd49, %fd238, 0d0000000000000000;
	fma.rn.f64 	%fd317, %fd50, %fd239, 0d0000000000000000;
	fma.rn.f64 	%fd319, %fd318, %fd242, %fd316;
	fma.rn.f64 	%fd320, %fd51, %fd243, %fd317;
	fma.rn.f64 	%fd321, %fd52, %fd246, %fd319;
	fma.rn.f64 	%fd322, %fd53, %fd247, %fd320;
	fma.rn.f64 	%fd323, %fd54, %fd250, %fd321;
	fma.rn.f64 	%fd324, %fd55, %fd251, %fd322;
	fma.rn.f64 	%fd326, %fd325, %fd254, %fd323;
	fma.rn.f64 	%fd328, %fd327, %fd255, %fd324;
	sub.f64 	%fd329, %fd326, %fd328;
	st.shared.f64 	[%r33+728], %fd329;
	add.f64 	%fd330, %fd328, %fd326;
	st.shared.f64 	[%r33+416], %fd330;
	fma.rn.f64 	%fd332, %fd331, %fd238, 0d0000000000000000;
	fma.rn.f64 	%fd334, %fd333, %fd239, 0d0000000000000000;
	fma.rn.f64 	%fd336, %fd335, %fd242, %fd332;
	fma.rn.f64 	%fd338, %fd337, %fd243, %fd334;
	fma.rn.f64 	%fd340, %fd339, %fd246, %fd336;
	fma.rn.f64 	%fd342, %fd341, %fd247, %fd338;
	fma.rn.f64 	%fd343, %fd56, %fd250, %fd340;
	fma.rn.f64 	%fd345, %fd344, %fd251, %fd342;
	fma.rn.f64 	%fd347, %fd346, %fd254, %fd343;
	fma.rn.f64 	%fd349, %fd348, %fd255, %fd345;
	sub.f64 	%fd350, %fd347, %fd349;
	st.shared.f64 	[%r33+624], %fd350;
	add.f64 	%fd351, %fd349, %fd347;
	st.shared.f64 	[%r33+520], %fd351;
	add.s32 	%r6, %r69, 100;
	setp.lt.u32 	%p3, %r69, 20;
	mov.u32 	%r69, %r6;
	@%p3 bra 	$L__BB87_4;
$L__BB87_5:
	mov.u32 	%r34, %ctaid.x;
	mov.u32 	%r35, %tid.y;
	add.s32 	%r7, %r34, %r35;
	bar.sync 	0;
	mov.u32 	%r70, %tid.x;
	setp.gt.u32 	%p4, %r70, 143;
	@%p4 bra 	$L__BB87_20;
	mov.u32 	%r38, _ZZ32massMatrixMultiplyConstantKernelILi10ELi12ELi1EEviPKdS1_S1_S1_PdE6s_tmp1;
	mad.lo.s32 	%r39, %r35, 14976, %r38;
	ld.const.f64 	%fd363, [const_oddDofToQuad];
	ld.const.f64 	%fd365, [const_evenDofToQuad];
	ld.const.f64 	%fd370, [const_evenDofToQuad+16];
	ld.const.f64 	%fd372, [const_oddDofToQuad+24];
	ld.const.f64 	%fd374, [const_evenDofToQuad+24];
	ld.const.f64 	%fd384, [const_evenDofToQuad+48];
	ld.const.f64 	%fd390, [const_oddDofToQuad+72];
	ld.const.f64 	%fd391, [const_evenDofToQuad+72];
	ld.const.f64 	%fd397, [const_oddDofToQuad+80];
	ld.const.f64 	%fd399, [const_evenDofToQuad+80];
	ld.const.f64 	%fd401, [const_oddDofToQuad+88];
	ld.const.f64 	%fd403, [const_evenDofToQuad+88];
	ld.const.f64 	%fd407, [const_oddDofToQuad+104];
	ld.const.f64 	%fd410, [const_oddDofToQuad+112];
	ld.const.f64 	%fd431, [const_oddDofToQuad+168];
	ld.const.f64 	%fd434, [const_oddDofToQuad+176];
	ld.const.f64 	%fd436, [const_evenDofToQuad+176];
	ld.const.f64 	%fd438, [const_oddDofToQuad+184];
	ld.const.f64 	%fd440, [const_evenDofToQuad+184];
	ld.const.f64 	%fd442, [const_oddDofToQuad+192];
	ld.const.f64 	%fd443, [const_evenDofToQuad+192];
	ld.const.f64 	%fd449, [const_oddDofToQuad+200];
	ld.const.f64 	%fd451, [const_evenDofToQuad+200];
	ld.const.f64 	%fd453, [const_oddDofToQuad+208];
	ld.const.f64 	%fd455, [const_evenDofToQuad+208];
	ld.const.f64 	%fd457, [const_oddDofToQuad+216];
	ld.const.f64 	%fd459, [const_evenDofToQuad+216];
	ld.const.f64 	%fd107, [const_evenDofToQuad+224];
	ld.const.f64 	%fd108, [const_oddDofToQuad+232];
	ld.const.f64 	%fd463, [const_evenDofToQuad+232];
$L__BB87_7:
	ld.param.u32 	%r62, [_Z32massMatrixMultiplyConstantKernelILi10ELi12ELi1EEviPKdS1_S1_S1_Pd_param_0];
	setp.ge.s32 	%p5, %r7, %r62;
	cvt.u16.u32 	%rs11, %r70;
	mul.lo.s16 	%rs12, %rs11, 171;
	shr.u16 	%rs13, %rs12, 11;
	mul.lo.s16 	%rs14, %rs13, 12;
	sub.s16 	%rs15, %rs11, %rs14;
	mul.wide.u16 	%r40, %rs13, 1248;
	add.s32 	%r41, %r39, %r40;
	and.b16  	%rs16, %rs15, 255;
	mul.wide.u16 	%r42, %rs16, 104;
	add.s32 	%r10, %r41, %r42;
	ld.shared.f64 	%fd353, [%r10];
	ld.shared.f64 	%fd354, [%r10+72];
	add.f64 	%fd57, %fd353, %fd354;
	sub.f64 	%fd58, %fd353, %fd354;
	ld.shared.f64 	%fd355, [%r10+8];
	ld.shared.f64 	%fd356, [%r10+64];
	add.f64 	%fd59, %fd355, %fd356;
	sub.f64 	%fd60, %fd355, %fd356;
	ld.shared.f64 	%fd357, [%r10+16];
	ld.shared.f64 	%fd358, [%r10+56];
	add.f64 	%fd61, %fd357, %fd358;
	sub.f64 	%fd62, %fd357, %fd358;
	ld.shared.f64 	%fd359, [%r10+24];
	ld.shared.f64 	%fd360, [%r10+48];
	add.f64 	%fd63, %fd359, %fd360;
	sub.f64 	%fd64, %fd359, %fd360;
	ld.shared.f64 	%fd361, [%r10+32];
	ld.shared.f64 	%fd362, [%r10+40];
	add.f64 	%fd65, %fd361, %fd362;
	sub.f64 	%fd66, %fd361, %fd362;
	mov.b32 	%r43, {%rs16, %rs13};
	mov.b32 	%r44, 0;
	mov.b32 	%r45, 36876;
	dp2a.lo.u32.u32 	%r11, %r43, %r45, %r44;
	fma.rn.f64 	%fd364, %fd363, %fd57, 0d0000000000000000;
	fma.rn.f64 	%fd366, %fd365, %fd58, 0d0000000000000000;
	fma.rn.f64 	%fd367, %fd21, %fd59, %fd364;
	fma.rn.f64 	%fd368, %fd22, %fd60, %fd366;
	fma.rn.f64 	%fd369, %fd23, %fd61, %fd367;
	fma.rn.f64 	%fd371, %fd370, %fd62, %fd368;
	fma.rn.f64 	%fd373, %fd372, %fd63, %fd369;
	fma.rn.f64 	%fd375, %fd374, %fd64, %fd371;
	fma.rn.f64 	%fd67, %fd24, %fd65, %fd373;
	fma.rn.f64 	%fd68, %fd25, %fd66, %fd375;
	mov.f64 	%fd808, 0d0000000000000000;
	mov.f64 	%fd809, %fd808;
	@%p5 bra 	$L__BB87_9;
	ld.param.u64 	%rd28, [_Z32massMatrixMultiplyConstantKernelILi10ELi12ELi1EEviPKdS1_S1_S1_Pd_param_1];
	cvta.to.global.u64 	%rd7, %rd28;
	mad.lo.s32 	%r46, %r7, 1728, %r11;
	mul.wide.s32 	%rd8, %r46, 8;
	add.s64 	%rd9, %rd7, %rd8;
	ld.global.nc.f64 	%fd808, [%rd9];
	ld.global.nc.f64 	%fd809, [%rd9+88];
$L__BB87_9:
	ld.param.u32 	%r63, [_Z32massMatrixMultiplyConstantKernelILi10ELi12ELi1EEviPKdS1_S1_S1_Pd_param_0];
	setp.ge.s32 	%p6, %r7, %r63;
	add.f64 	%fd377, %fd67, %fd68;
	sub.f64 	%fd378, %fd67, %fd68;
	mul.f64 	%fd379, %fd377, %fd808;
	mul.f64 	%fd380, %fd378, %fd809;
	sub.f64 	%fd73, %fd379, %fd380;
	add.f64 	%fd74, %fd379, %fd380;
	fma.rn.f64 	%fd381, %fd26, %fd57, 0d0000000000000000;
	fma.rn.f64 	%fd382, %fd27, %fd58, 0d0000000000000000;
	fma.rn.f64 	%fd383, %fd28, %fd59, %fd381;
	fma.rn.f64 	%fd385, %fd384, %fd60, %fd382;
	fma.rn.f64 	%fd386, %fd29, %fd61, %fd383;
	fma.rn.f64 	%fd387, %fd30, %fd62, %fd385;
	fma.rn.f64 	%fd388, %fd31, %fd63, %fd386;
	fma.rn.f64 	%fd389, %fd32, %fd64, %fd387;
	fma.rn.f64 	%fd75, %fd390, %fd65, %fd388;
	fma.rn.f64 	%fd76, %fd391, %fd66, %fd389;
	mov.f64 	%fd810, 0d0000000000000000;
	mov.f64 	%fd811, %fd810;
	@%p6 bra 	$L__BB87_11;
	ld.param.u64 	%rd29, [_Z32massMatrixMultiplyConstantKernelILi10ELi12ELi1EEviPKdS1_S1_S1_Pd_param_1];
	cvta.to.global.u64 	%rd10, %rd29;
	mad.lo.s32 	%r47, %r7, 1728, %r11;
	mul.wide.s32 	%rd11, %r47, 8;
	add.s64 	%rd12, %rd10, %rd11;
	ld.global.nc.f64 	%fd810, [%rd12+8];
	ld.global.nc.f64 	%fd811, [%rd12+80];
$L__BB87_11:
	ld.param.u32 	%r64, [_Z32massMatrixMultiplyConstantKernelILi10ELi12ELi1EEviPKdS1_S1_S1_Pd_param_0];
	setp.ge.s32 	%p7, %r7, %r64;
	add.f64 	%fd393, %fd75, %fd76;
	sub.f64 	%fd394, %fd75, %fd76;
	mul.f64 	%fd395, %fd393, %fd810;
	mul.f64 	%fd396, %fd394, %fd811;
	sub.f64 	%fd81, %fd395, %fd396;
	add.f64 	%fd82, %fd395, %fd396;
	fma.rn.f64 	%fd398, %fd397, %fd57, 0d0000000000000000;
	fma.rn.f64 	%fd400, %fd399, %fd58, 0d0000000000000000;
	fma.rn.f64 	%fd402, %fd401, %fd59, %fd398;
	fma.rn.f64 	%fd404, %fd403, %fd60, %fd400;
	fma.rn.f64 	%fd405, %fd35, %fd61, %fd402;
	fma.rn.f64 	%fd406, %fd36, %fd62, %fd404;
	fma.rn.f64 	%fd408, %fd407, %fd63, %fd405;
	fma.rn.f64 	%fd409, %fd37, %fd64, %fd406;
	fma.rn.f64 	%fd83, %fd410, %fd65, %fd408;
	fma.rn.f64 	%fd84, %fd38, %fd66, %fd409;
	mov.f64 	%fd812, 0d0000000000000000;
	mov.f64 	%fd813, %fd812;
	@%p7 bra 	$L__BB87_13;
	ld.param.u64 	%rd30, [_Z32massMatrixMultiplyConstantKernelILi10ELi12ELi1EEviPKdS1_S1_S1_Pd_param_1];
	cvta.to.global.u64 	%rd13, %rd30;
	mad.lo.s32 	%r48, %r7, 1728, %r11;
	mul.wide.s32 	%rd14, %r48, 8;
	add.s64 	%rd15, %rd13, %rd14;
	ld.global.nc.f64 	%fd812, [%rd15+16];
	ld.global.nc.f64 	%fd813, [%rd15+72];
$L__BB87_13:
	ld.param.u32 	%r65, [_Z32massMatrixMultiplyConstantKernelILi10ELi12ELi1EEviPKdS1_S1_S1_Pd_param_0];
	setp.ge.s32 	%p8, %r7, %r65;
	add.f64 	%fd412, %fd83, %fd84;
	sub.f64 	%fd413, %fd83, %fd84;
	mul.f64 	%fd414, %fd412, %fd812;
	mul.f64 	%fd415, %fd413, %fd813;
	sub.f64 	%fd89, %fd414, %fd415;
	add.f64 	%fd90, %fd414, %fd415;
	fma.rn.f64 	%fd416, %fd39, %fd57, 0d0000000000000000;
	fma.rn.f64 	%fd417, %fd40, %fd58, 0d0000000000000000;
	fma.rn.f64 	%fd418, %fd41, %fd59, %fd416;
	fma.rn.f64 	%fd419, %fd42, %fd60, %fd417;
	fma.rn.f64 	%fd420, %fd43, %fd61, %fd418;
	fma.rn.f64 	%fd421, %fd44, %fd62, %fd419;
	fma.rn.f64 	%fd422, %fd45, %fd63, %fd420;
	fma.rn.f64 	%fd423, %fd46, %fd64, %fd421;
	fma.rn.f64 	%fd91, %fd47, %fd65, %fd422;
	fma.rn.f64 	%fd92, %fd48, %fd66, %fd423;
	mov.f64 	%fd814, 0d0000000000000000;
	mov.f64 	%fd815, %fd814;
	@%p8 bra 	$L__BB87_15;
	ld.param.u64 	%rd31, [_Z32massMatrixMultiplyConstantKernelILi10ELi12ELi1EEviPKdS1_S1_S1_Pd_param_1];
	cvta.to.global.u64 	%rd16, %rd31;
	mad.lo.s32 	%r49, %r7, 1728, %r11;
	mul.wide.s32 	%rd17, %r49, 8;
	add.s64 	%rd18, %rd16, %rd17;
	ld.global.nc.f64 	%fd814, [%rd18+24];
	ld.global.nc.f64 	%fd815, [%rd18+64];
$L__BB87_15:
	ld.param.u32 	%r66, [_Z32massMatrixMultiplyConstantKernelILi10ELi12ELi1EEviPKdS1_S1_S1_Pd_param_0];
	setp.ge.s32 	%p9, %r7, %r66;
	add.f64 	%fd425, %fd91, %fd92;
	sub.f64 	%fd426, %fd91, %fd92;
	mul.f64 	%fd427, %fd425, %fd814;
	mul.f64 	%fd428, %fd426, %fd815;
	sub.f64 	%fd97, %fd427, %fd428;
	add.f64 	%fd98, %fd427, %fd428;
	fma.rn.f64 	%fd429, %fd49, %fd57, 0d0000000000000000;
	fma.rn.f64 	%fd430, %fd50, %fd58, 0d0000000000000000;
	fma.rn.f64 	%fd432, %fd431, %fd59, %fd429;
	fma.rn.f64 	%fd433, %fd51, %fd60, %fd430;
	fma.rn.f64 	%fd435, %fd434, %fd61, %fd432;
	fma.rn.f64 	%fd437, %fd436, %fd62, %fd433;
	fma.rn.f64 	%fd439, %fd438, %fd63, %fd435;
	fma.rn.f64 	%fd441, %fd440, %fd64, %fd437;
	fma.rn.f64 	%fd99, %fd442, %fd65, %fd439;
	fma.rn.f64 	%fd100, %fd443, %fd66, %fd441;
	mov.f64 	%fd816, 0d0000000000000000;
	mov.f64 	%fd817, %fd816;
	@%p9 bra 	$L__BB87_17;
	ld.param.u64 	%rd32, [_Z32massMatrixMultiplyConstantKernelILi10ELi12ELi1EEviPKdS1_S1_S1_Pd_param_1];
	cvta.to.global.u64 	%rd19, %rd32;
	mad.lo.s32 	%r50, %r7, 1728, %r11;
	mul.wide.s32 	%rd20, %r50, 8;
	add.s64 	%rd21, %rd19, %rd20;
	ld.global.nc.f64 	%fd816, [%rd21+32];
	ld.global.nc.f64 	%fd817, [%rd21+56];
$L__BB87_17:
	ld.param.u32 	%r67, [_Z32massMatrixMultiplyConstantKernelILi10ELi12ELi1EEviPKdS1_S1_S1_Pd_param_0];
	setp.ge.s32 	%p10, %r7, %r67;
	add.f64 	%fd445, %fd99, %fd100;
	sub.f64 	%fd446, %fd99, %fd100;
	mul.f64 	%fd447, %fd445, %fd816;
	mul.f64 	%fd448, %fd446, %fd817;
	sub.f64 	%fd105, %fd447, %fd448;
	add.f64 	%fd106, %fd447, %fd448;
	fma.rn.f64 	%fd450, %fd449, %fd57, 0d0000000000000000;
	fma.rn.f64 	%fd452, %fd451, %fd58, 0d0000000000000000;
	fma.rn.f64 	%fd454, %fd453, %fd59, %fd450;
	fma.rn.f64 	%fd456, %fd455, %fd60, %fd452;
	fma.rn.f64 	%fd458, %fd457, %fd61, %fd454;
	fma.rn.f64 	%fd460, %fd459, %fd62, %fd456;
	fma.rn.f64 	%fd461, %fd56, %fd63, %fd458;
	fma.rn.f64 	%fd462, %fd107, %fd64, %fd460;
	fma.rn.f64 	%fd109, %fd108, %fd65, %fd461;
	fma.rn.f64 	%fd110, %fd463, %fd66, %fd462;
	mov.f64 	%fd818, 0d0000000000000000;
	mov.f64 	%fd819, %fd818;
	@%p10 bra 	$L__BB87_19;
	ld.param.u64 	%rd33, [_Z32massMatrixMultiplyConstantKernelILi10ELi12ELi1EEviPKdS1_S1_S1_Pd_param_1];
	cvta.to.global.u64 	%rd22, %rd33;
	mad.lo.s32 	%r51, %r7, 1728, %r11;
	mul.wide.s32 	%rd23, %r51, 8;
	add.s64 	%rd24, %rd22, %rd23;
	ld.global.nc.f64 	%fd818, [%rd24+40];
	ld.global.nc.f64 	%fd819, [%rd24+48];
$L__BB87_19:
	add.f64 	%fd464, %fd109, %fd110;
	sub.f64 	%fd465, %fd109, %fd110;
	mul.f64 	%fd466, %fd464, %fd818;
	mul.f64 	%fd467, %fd465, %fd819;
	sub.f64 	%fd468, %fd466, %fd467;
	add.f64 	%fd469, %fd466, %fd467;
	fma.rn.f64 	%fd471, %fd363, %fd74, 0d0000000000000000;
	fma.rn.f64 	%fd473, %fd365, %fd73, 0d0000000000000000;
	fma.rn.f64 	%fd474, %fd26, %fd82, %fd471;
	fma.rn.f64 	%fd475, %fd27, %fd81, %fd473;
	fma.rn.f64 	%fd477, %fd397, %fd90, %fd474;
	fma.rn.f64 	%fd479, %fd399, %fd89, %fd475;
	fma.rn.f64 	%fd480, %fd39, %fd98, %fd477;
	fma.rn.f64 	%fd481, %fd40, %fd97, %fd479;
	fma.rn.f64 	%fd482, %fd49, %fd106, %fd480;
	fma.rn.f64 	%fd483, %fd50, %fd105, %fd481;
	fma.rn.f64 	%fd485, %fd449, %fd469, %fd482;
	fma.rn.f64 	%fd487, %fd451, %fd468, %fd483;
	sub.f64 	%fd488, %fd485, %fd487;
	st.shared.f64 	[%r10+72], %fd488;
	add.f64 	%fd489, %fd485, %fd487;
	st.shared.f64 	[%r10], %fd489;
	fma.rn.f64 	%fd490, %fd21, %fd74, 0d0000000000000000;
	fma.rn.f64 	%fd491, %fd22, %fd73, 0d0000000000000000;
	fma.rn.f64 	%fd492, %fd28, %fd82, %fd490;
	fma.rn.f64 	%fd494, %fd384, %fd81, %fd491;
	fma.rn.f64 	%fd496, %fd401, %fd90, %fd492;
	fma.rn.f64 	%fd498, %fd403, %fd89, %fd494;
	fma.rn.f64 	%fd499, %fd41, %fd98, %fd496;
	fma.rn.f64 	%fd500, %fd42, %fd97, %fd498;
	fma.rn.f64 	%fd502, %fd431, %fd106, %fd499;
	fma.rn.f64 	%fd503, %fd51, %fd105, %fd500;
	fma.rn.f64 	%fd505, %fd453, %fd469, %fd502;
	fma.rn.f64 	%fd507, %fd455, %fd468, %fd503;
	sub.f64 	%fd508, %fd505, %fd507;
	st.shared.f64 	[%r10+64], %fd508;
	add.f64 	%fd509, %fd505, %fd507;
	st.shared.f64 	[%r10+8], %fd509;
	fma.rn.f64 	%fd510, %fd23, %fd74, 0d0000000000000000;
	fma.rn.f64 	%fd512, %fd370, %fd73, 0d0000000000000000;
	fma.rn.f64 	%fd513, %fd29, %fd82, %fd510;
	fma.rn.f64 	%fd514, %fd30, %fd81, %fd512;
	fma.rn.f64 	%fd515, %fd35, %fd90, %fd513;
	fma.rn.f64 	%fd516, %fd36, %fd89, %fd514;
	fma.rn.f64 	%fd517, %fd43, %fd98, %fd515;
	fma.rn.f64 	%fd518, %fd44, %fd97, %fd516;
	fma.rn.f64 	%fd520, %fd434, %fd106, %fd517;
	fma.rn.f64 	%fd522, %fd436, %fd105, %fd518;
	fma.rn.f64 	%fd524, %fd457, %fd469, %fd520;
	fma.rn.f64 	%fd526, %fd459, %fd468, %fd522;
	sub.f64 	%fd527, %fd524, %fd526;
	st.shared.f64 	[%r10+56], %fd527;
	add.f64 	%fd528, %fd524, %fd526;
	st.shared.f64 	[%r10+16], %fd528;
	fma.rn.f64 	%fd530, %fd372, %fd74, 0d0000000000000000;
	fma.rn.f64 	%fd532, %fd374, %fd73, 0d0000000000000000;
	fma.rn.f64 	%fd533, %fd31, %fd82, %fd530;
	fma.rn.f64 	%fd534, %fd32, %fd81, %fd532;
	fma.rn.f64 	%fd536, %fd407, %fd90, %fd533;
	fma.rn.f64 	%fd537, %fd37, %fd89, %fd534;
	fma.rn.f64 	%fd538, %fd45, %fd98, %fd536;
	fma.rn.f64 	%fd539, %fd46, %fd97, %fd537;
	fma.rn.f64 	%fd541, %fd438, %fd106, %fd538;
	fma.rn.f64 	%fd543, %fd440, %fd105, %fd539;
	fma.rn.f64 	%fd544, %fd56, %fd469, %fd541;
	fma.rn.f64 	%fd545, %fd107, %fd468, %fd543;
	sub.f64 	%fd546, %fd544, %fd545;
	st.shared.f64 	[%r10+48], %fd546;
	add.f64 	%fd547, %fd544, %fd545;
	st.shared.f64 	[%r10+24], %fd547;
	fma.rn.f64 	%fd548, %fd24, %fd74, 0d0000000000000000;
	fma.rn.f64 	%fd549, %fd25, %fd73, 0d0000000000000000;
	fma.rn.f64 	%fd551, %fd390, %fd82, %fd548;
	fma.rn.f64 	%fd553, %fd391, %fd81, %fd549;
	fma.rn.f64 	%fd555, %fd410, %fd90, %fd551;
	fma.rn.f64 	%fd556, %fd38, %fd89, %fd553;
	fma.rn.f64 	%fd557, %fd47, %fd98, %fd555;
	fma.rn.f64 	%fd558, %fd48, %fd97, %fd556;
	fma.rn.f64 	%fd560, %fd442, %fd106, %fd557;
	fma.rn.f64 	%fd562, %fd443, %fd105, %fd558;
	fma.rn.f64 	%fd563, %fd108, %fd469, %fd560;
	fma.rn.f64 	%fd565, %fd463, %fd468, %fd562;
	sub.f64 	%fd566, %fd563, %fd565;
	st.shared.f64 	[%r10+40], %fd566;
	add.f64 	%fd567, %fd563, %fd565;
	st.shared.f64 	[%r10+32], %fd567;
	add.s32 	%r12, %r70, 100;
	setp.lt.u32 	%p11, %r70, 44;
	mov.u32 	%r70, %r12;
	@%p11 bra 	$L__BB87_7;
$L__BB87_20:
	ld.const.f64 	%fd115, [const_oddDofToQuad+176];
	ld.const.f64 	%fd116, [const_evenDofToQuad+176];
	ld.const.f64 	%fd117, [const_oddDofToQuad+72];
	ld.const.f64 	%fd118, [const_oddDofToQuad+184];
	mov.u32 	%r71, %tid.x;
	setp.gt.u32 	%p12, %r71, 119;
	bar.sync 	0;
	@%p12 bra 	$L__BB87_23;
	mov.u32 	%r53, %tid.y;
	mov.u32 	%r54, _ZZ32massMatrixMultiplyConstantKernelILi10ELi12ELi1EEviPKdS1_S1_S1_PdE6s_tmp1;
	mad.lo.s32 	%r55, %r53, 14976, %r54;
	ld.const.f64 	%fd592, [const_oddDofToQuad];
	ld.const.f64 	%fd594, [const_evenDofToQuad];
	ld.const.f64 	%fd598, [const_oddDofToQuad+80];
	ld.const.f64 	%fd600, [const_evenDofToQuad+80];
	ld.const.f64 	%fd606, [const_oddDofToQuad+200];
	ld.const.f64 	%fd608, [const_evenDofToQuad+200];
	ld.const.f64 	%fd615, [const_evenDofToQuad+48];
	ld.const.f64 	%fd617, [const_oddDofToQuad+88];
	ld.const.f64 	%fd619, [const_evenDofToQuad+88];
	ld.const.f64 	%fd623, [const_oddDofToQuad+168];
	ld.const.f64 	%fd626, [const_oddDofToQuad+208];
	ld.const.f64 	%fd628, [const_evenDofToQuad+208];
	ld.const.f64 	%fd633, [const_evenDofToQuad+16];
	ld.const.f64 	%fd643, [const_oddDofToQuad+216];
	ld.const.f64 	%fd645, [const_evenDofToQuad+216];
	ld.const.f64 	%fd649, [const_oddDofToQuad+24];
	ld.const.f64 	%fd651, [const_evenDofToQuad+24];
	ld.const.f64 	%fd655, [const_oddDofToQuad+104];
	ld.const.f64 	%fd661, [const_evenDofToQuad+184];
	ld.const.f64 	%fd664, [const_evenDofToQuad+224];
	ld.const.f64 	%fd671, [const_evenDofToQuad+72];
	ld.const.f64 	%fd673, [const_oddDofToQuad+112];
	ld.const.f64 	%fd678, [const_oddDofToQuad+192];
	ld.const.f64 	%fd680, [const_evenDofToQuad+192];
	ld.const.f64 	%fd682, [const_oddDofToQuad+232];
	ld.const.f64 	%fd684, [const_evenDofToQuad+232];
$L__BB87_22:
	cvt.u16.u32 	%rs17, %r71;
	mul.lo.s16 	%rs18, %rs17, 205;
	shr.u16 	%rs19, %rs18, 11;
	mul.lo.s16 	%rs20, %rs19, 10;
	sub.s16 	%rs21, %rs17, %rs20;
	mul.wide.u16 	%r56, %rs19, 1248;
	add.s32 	%r57, %r55, %r56;
	and.b16  	%rs22, %rs21, 255;
	mul.wide.u16 	%r58, %rs22, 8;
	add.s32 	%r59, %r57, %r58;
	ld.shared.f64 	%fd568, [%r59];
	ld.shared.f64 	%fd569, [%r59+1144];
	add.f64 	%fd570, %fd568, %fd569;
	sub.f64 	%fd571, %fd568, %fd569;
	ld.shared.f64 	%fd572, [%r59+104];
	ld.shared.f64 	%fd573, [%r59+1040];
	add.f64 	%fd574, %fd572, %fd573;
	sub.f64 	%fd575, %fd572, %fd573;
	ld.shared.f64 	%fd576, [%r59+208];
	ld.shared.f64 	%fd577, [%r59+936];
	add.f64 	%fd578, %fd576, %fd577;
	sub.f64 	%fd579, %fd576, %fd577;
	ld.shared.f64 	%fd580, [%r59+312];
	ld.shared.f64 	%fd581, [%r59+832];
	add.f64 	%fd582, %fd580, %fd581;
	sub.f64 	%fd583, %fd580, %fd581;
	ld.shared.f64 	%fd584, [%r59+416];
	ld.shared.f64 	%fd585, [%r59+728];
	add.f64 	%fd586, %fd584, %fd585;
	sub.f64 	%fd587, %fd584, %fd585;
	ld.shared.f64 	%fd588, [%r59+520];
	ld.shared.f64 	%fd589, [%r59+624];
	add.f64 	%fd590, %fd588, %fd589;
	sub.f64 	%fd591, %fd588, %fd589;
	fma.rn.f64 	%fd593, %fd592, %fd570, 0d0000000000000000;
	fma.rn.f64 	%fd595, %fd594, %fd571, 0d0000000000000000;
	fma.rn.f64 	%fd596, %fd26, %fd574, %fd593;
	fma.rn.f64 	%fd597, %fd27, %fd575, %fd595;
	fma.rn.f64 	%fd599, %fd598, %fd578, %fd596;
	fma.rn.f64 	%fd601, %fd600, %fd579, %fd597;
	fma.rn.f64 	%fd602, %fd39, %fd582, %fd599;
	fma.rn.f64 	%fd603, %fd40, %fd583, %fd601;
	fma.rn.f64 	%fd604, %fd49, %fd586, %fd602;
	fma.rn.f64 	%fd605, %fd50, %fd587, %fd603;
	fma.rn.f64 	%fd607, %fd606, %fd590, %fd604;
	fma.rn.f64 	%fd609, %fd608, %fd591, %fd605;
	sub.f64 	%fd610, %fd607, %fd609;
	st.shared.f64 	[%r59+936], %fd610;
	add.f64 	%fd611, %fd607, %fd609;
	st.shared.f64 	[%r59], %fd611;
	fma.rn.f64 	%fd612, %fd21, %fd570, 0d0000000000000000;
	fma.rn.f64 	%fd613, %fd22, %fd571, 0d0000000000000000;
	fma.rn.f64 	%fd614, %fd28, %fd574, %fd612;
	fma.rn.f64 	%fd616, %fd615, %fd575, %fd613;
	fma.rn.f64 	%fd618, %fd617, %fd578, %fd614;
	fma.rn.f64 	%fd620, %fd619, %fd579, %fd616;
	fma.rn.f64 	%fd621, %fd41, %fd582, %fd618;
	fma.rn.f64 	%fd622, %fd42, %fd583, %fd620;
	fma.rn.f64 	%fd624, %fd623, %fd586, %fd621;
	fma.rn.f64 	%fd625, %fd51, %fd587, %fd622;
	fma.rn.f64 	%fd627, %fd626, %fd590, %fd624;
	fma.rn.f64 	%fd629, %fd628, %fd591, %fd625;
	sub.f64 	%fd630, %fd627, %fd629;
	st.shared.f64 	[%r59+832], %fd630;
	add.f64 	%fd631, %fd627, %fd629;
	st.shared.f64 	[%r59+104], %fd631;
	fma.rn.f64 	%fd632, %fd23, %fd570, 0d0000000000000000;
	fma.rn.f64 	%fd634, %fd633, %fd571, 0d0000000000000000;
	fma.rn.f64 	%fd635, %fd29, %fd574, %fd632;
	fma.rn.f64 	%fd636, %fd30, %fd575, %fd634;
	fma.rn.f64 	%fd637, %fd35, %fd578, %fd635;
	fma.rn.f64 	%fd638, %fd36, %fd579, %fd636;
	fma.rn.f64 	%fd639, %fd43, %fd582, %fd637;
	fma.rn.f64 	%fd640, %fd44, %fd583, %fd638;
	fma.rn.f64 	%fd641, %fd115, %fd586, %fd639;
	fma.rn.f64 	%fd642, %fd116, %fd587, %fd640;
	fma.rn.f64 	%fd644, %fd643, %fd590, %fd641;
	fma.rn.f64 	%fd646, %fd645, %fd591, %fd642;
	sub.f64 	%fd647, %fd644, %fd646;
	st.shared.f64 	[%r59+728], %fd647;
	add.f64 	%fd648, %fd644, %fd646;
	st.shared.f64 	[%r59+208], %fd648;
	fma.rn.f64 	%fd650, %fd649, %fd570, 0d0000000000000000;
	fma.rn.f64 	%fd652, %fd651, %fd571, 0d0000000000000000;
	fma.rn.f64 	%fd653, %fd31, %fd574, %fd650;
	fma.rn.f64 	%fd654, %fd32, %fd575, %fd652;
	fma.rn.f64 	%fd656, %fd655, %fd578, %fd653;
	fma.rn.f64 	%fd657, %fd37, %fd579, %fd654;
	fma.rn.f64 	%fd658, %fd45, %fd582, %fd656;
	fma.rn.f64 	%fd659, %fd46, %fd583, %fd657;
	fma.rn.f64 	%fd660, %fd118, %fd586, %fd658;
	fma.rn.f64 	%fd662, %fd661, %fd587, %fd659;
	fma.rn.f64 	%fd663, %fd56, %fd590, %fd660;
	fma.rn.f64 	%fd665, %fd664, %fd591, %fd662;
	sub.f64 	%fd666, %fd663, %fd665;
	st.shared.f64 	[%r59+624], %fd666;
	add.f64 	%fd667, %fd663, %fd665;
	st.shared.f64 	[%r59+312], %fd667;
	fma.rn.f64 	%fd668, %fd24, %fd570, 0d0000000000000000;
	fma.rn.f64 	%fd669, %fd25, %fd571, 0d0000000000000000;
	fma.rn.f64 	%fd670, %fd117, %fd574, %fd668;
	fma.rn.f64 	%fd672, %fd671, %fd575, %fd669;
	fma.rn.f64 	%fd674, %fd673, %fd578, %fd670;
	fma.rn.f64 	%fd675, %fd38, %fd579, %fd672;
	fma.rn.f64 	%fd676, %fd47, %fd582, %fd674;
	fma.rn.f64 	%fd677, %fd48, %fd583, %fd675;
	fma.rn.f64 	%fd679, %fd678, %fd586, %fd676;
	fma.rn.f64 	%fd681, %fd680, %fd587, %fd677;
	fma.rn.f64 	%fd683, %fd682, %fd590, %fd679;
	fma.rn.f64 	%fd685, %fd684, %fd591, %fd681;
	sub.f64 	%fd686, %fd683, %fd685;
	st.shared.f64 	[%r59+520], %fd686;
	add.f64 	%fd687, %fd683, %fd685;
	st.shared.f64 	[%r59+416], %fd687;
	add.s32 	%r15, %r71, 100;
	setp.lt.u32 	%p13, %r71, 20;
	mov.u32 	%r71, %r15;
	@%p13 bra 	$L__BB87_22;
$L__BB87_23:
	ld.param.u32 	%r68, [_Z32massMatrixMultiplyConstantKernelILi10ELi12ELi1EEviPKdS1_S1_S1_Pd_param_0];
	setp.ge.s32 	%p14, %r7, %r68;
	bar.sync 	0;
	ld.shared.f64 	%fd688, [%r3];
	ld.shared.f64 	%fd689, [%r3+13728];
	add.f64 	%fd690, %fd688, %fd689;
	sub.f64 	%fd691, %fd688, %fd689;
	ld.shared.f64 	%fd692, [%r3+1248];
	ld.shared.f64 	%fd693, [%r3+12480];
	add.f64 	%fd694, %fd692, %fd693;
	sub.f64 	%fd695, %fd692, %fd693;
	ld.shared.f64 	%fd696, [%r3+2496];
	ld.shared.f64 	%fd697, [%r3+11232];
	add.f64 	%fd698, %fd696, %fd697;
	sub.f64 	%fd699, %fd696, %fd697;
	ld.shared.f64 	%fd700, [%r3+3744];
	ld.shared.f64 	%fd701, [%r3+9984];
	add.f64 	%fd702, %fd700, %fd701;
	sub.f64 	%fd703, %fd700, %fd701;
	ld.shared.f64 	%fd704, [%r3+4992];
	ld.shared.f64 	%fd705, [%r3+8736];
	add.f64 	%fd706, %fd704, %fd705;
	sub.f64 	%fd707, %fd704, %fd705;
	ld.shared.f64 	%fd708, [%r3+6240];
	ld.shared.f64 	%fd709, [%r3+7488];
	add.f64 	%fd710, %fd708, %fd709;
	sub.f64 	%fd711, %fd708, %fd709;
	ld.const.f64 	%fd712, [const_oddDofToQuad];
	fma.rn.f64 	%fd713, %fd712, %fd690, 0d0000000000000000;
	ld.const.f64 	%fd714, [const_evenDofToQuad];
	fma.rn.f64 	%fd715, %fd714, %fd691, 0d0000000000000000;
	fma.rn.f64 	%fd716, %fd26, %fd694, %fd713;
	fma.rn.f64 	%fd717, %fd27, %fd695, %fd715;
	ld.const.f64 	%fd718, [const_oddDofToQuad+80];
	fma.rn.f64 	%fd719, %fd718, %fd698, %fd716;
	ld.const.f64 	%fd720, [const_evenDofToQuad+80];
	fma.rn.f64 	%fd721, %fd720, %fd699, %fd717;
	fma.rn.f64 	%fd722, %fd39, %fd702, %fd719;
	fma.rn.f64 	%fd723, %fd40, %fd703, %fd721;
	fma.rn.f64 	%fd724, %fd49, %fd706, %fd722;
	fma.rn.f64 	%fd725, %fd50, %fd707, %fd723;
	ld.const.f64 	%fd726, [const_oddDofToQuad+200];
	fma.rn.f64 	%fd119, %fd726, %fd710, %fd724;
	ld.const.f64 	%fd727, [const_evenDofToQuad+200];
	fma.rn.f64 	%fd120, %fd727, %fd711, %fd725;
	fma.rn.f64 	%fd728, %fd21, %fd690, 0d0000000000000000;
	fma.rn.f64 	%fd729, %fd22, %fd691, 0d0000000000000000;
	fma.rn.f64 	%fd730, %fd28, %fd694, %fd728;
	ld.const.f64 	%fd731, [const_evenDofToQuad+48];
	fma.rn.f64 	%fd732, %fd731, %fd695, %fd729;
	ld.const.f64 	%fd733, [const_oddDofToQuad+88];
	fma.rn.f64 	%fd734, %fd733, %fd698, %fd730;
	ld.const.f64 	%fd735, [const_evenDofToQuad+88];
	fma.rn.f64 	%fd736, %fd735, %fd699, %fd732;
	fma.rn.f64 	%fd737, %fd41, %fd702, %fd734;
	fma.rn.f64 	%fd738, %fd42, %fd703, %fd736;
	ld.const.f64 	%fd739, [const_oddDofToQuad+168];
	fma.rn.f64 	%fd740, %fd739, %fd706, %fd737;
	fma.rn.f64 	%fd741, %fd51, %fd707, %fd738;
	ld.const.f64 	%fd742, [const_oddDofToQuad+208];
	fma.rn.f64 	%fd121, %fd742, %fd710, %fd740;
	ld.const.f64 	%fd743, [const_evenDofToQuad+208];
	fma.rn.f64 	%fd122, %fd743, %fd711, %fd741;
	fma.rn.f64 	%fd744, %fd23, %fd690, 0d0000000000000000;
	ld.const.f64 	%fd745, [const_evenDofToQuad+16];
	fma.rn.f64 	%fd746, %fd745, %fd691, 0d0000000000000000;
	fma.rn.f64 	%fd747, %fd29, %fd694, %fd744;
	fma.rn.f64 	%fd748, %fd30, %fd695, %fd746;
	fma.rn.f64 	%fd749, %fd35, %fd698, %fd747;
	fma.rn.f64 	%fd750, %fd36, %fd699, %fd748;
	fma.rn.f64 	%fd751, %fd43, %fd702, %fd749;
	fma.rn.f64 	%fd752, %fd44, %fd703, %fd750;
	fma.rn.f64 	%fd753, %fd115, %fd706, %fd751;
	fma.rn.f64 	%fd754, %fd116, %fd707, %fd752;
	ld.const.f64 	%fd755, [const_oddDofToQuad+216];
	fma.rn.f64 	%fd123, %fd755, %fd710, %fd753;
	ld.const.f64 	%fd756, [const_evenDofToQuad+216];
	fma.rn.f64 	%fd124, %fd756, %fd711, %fd754;
	ld.const.f64 	%fd757, [const_oddDofToQuad+24];
	fma.rn.f64 	%fd758, %fd757, %fd690, 0d0000000000000000;
	ld.const.f64 	%fd759, [const_evenDofToQuad+24];
	fma.rn.f64 	%fd760, %fd759, %fd691, 0d0000000000000000;
	fma.rn.f64 	%fd761, %fd31, %fd694, %fd758;
	fma.rn.f64 	%fd762, %fd32, %fd695, %fd760;
	ld.const.f64 	%fd763, [const_oddDofToQuad+104];
	fma.rn.f64 	%fd764, %fd763, %fd698, %fd761;
	fma.rn.f64 	%fd765, %fd37, %fd699, %fd762;
	fma.rn.f64 	%fd766, %fd45, %fd702, %fd764;
	fma.rn.f64 	%fd767, %fd46, %fd703, %fd765;
	fma.rn.f64 	%fd768, %fd118, %fd706, %fd766;
	ld.const.f64 	%fd769, [const_evenDofToQuad+184];
	fma.rn.f64 	%fd770, %fd769, %fd707, %fd767;
	fma.rn.f64 	%fd125, %fd56, %fd710, %fd768;
	ld.const.f64 	%fd771, [const_evenDofToQuad+224];
	fma.rn.f64 	%fd126, %fd771, %fd711, %fd770;
	fma.rn.f64 	%fd772, %fd24, %fd690, 0d0000000000000000;
	fma.rn.f64 	%fd773, %fd25, %fd691, 0d0000000000000000;
	fma.rn.f64 	%fd774, %fd117, %fd694, %fd772;
	ld.const.f64 	%fd775, [const_evenDofToQuad+72];
	fma.rn.f64 	%fd776, %fd775, %fd695, %fd773;
	ld.const.f64 	%fd777, [const_oddDofToQuad+112];
	fma.rn.f64 	%fd778, %fd777, %fd698, %fd774;
	fma.rn.f64 	%fd779, %fd38, %fd699, %fd776;
	fma.rn.f64 	%fd780, %fd47, %fd702, %fd778;
	fma.rn.f64 	%fd781, %fd48, %fd703, %fd779;
	ld.const.f64 	%fd782, [const_oddDofToQuad+192];
	fma.rn.f64 	%fd783, %fd782, %fd706, %fd780;
	ld.const.f64 	%fd784, [const_evenDofToQuad+192];
	fma.rn.f64 	%fd785, %fd784, %fd707, %fd781;
	ld.const.f64 	%fd786, [const_oddDofToQuad+232];
	fma.rn.f64 	%fd127, %fd786, %fd710, %fd783;
	ld.const.f64 	%fd787, [const_evenDofToQuad+232];
	fma.rn.f64 	%fd128, %fd787, %fd711, %fd785;
	@%p14 bra 	$L__BB87_25;
	ld.param.u64 	%rd34, [_Z32massMatrixMultiplyConstantKernelILi10ELi12ELi1EEviPKdS1_S1_S1_Pd_param_5];
	mov.u32 	%r60, %tid.x;
	mad.lo.s32 	%r61, %r7, 1000, %r60;
	cvta.to.global.u64 	%rd25, %rd34;
	mul.wide.s32 	%rd26, %r61, 8;
	add.s64 	%rd27, %rd25, %rd26;
	add.f64 	%fd788, %fd119, %fd120;
	st.global.f64 	[%rd27], %fd788;
	add.f64 	%fd789, %fd121, %fd122;
	st.global.f64 	[%rd27+800], %fd789;
	add.f64 	%fd790, %fd123, %fd124;
	st.global.f64 	[%rd27+1600], %fd790;
	add.f64 	%fd791, %fd125, %fd126;
	st.global.f64 	[%rd27+2400], %fd791;
	add.f64 	%fd792, %fd127, %fd128;
	st.global.f64 	[%rd27+3200], %fd792;
	sub.f64 	%fd793, %fd127, %fd128;
	st.global.f64 	[%rd27+4000], %fd793;
	sub.f64 	%fd794, %fd125, %fd126;
	st.global.f64 	[%rd27+4800], %fd794;
	sub.f64 	%fd795, %fd123, %fd124;
	st.global.f64 	[%rd27+5600], %fd795;
	sub.f64 	%fd796, %fd121, %fd122;
	st.global.f64 	[%rd27+6400], %fd796;
	sub.f64 	%fd797, %fd119, %fd120;
	st.global.f64 	[%rd27+7200], %fd797;
$L__BB87_25:
	ret;

}
	// .globl	_Z32massMatrixMultiplyRegisterKernelILi10ELi13ELi1EEviPKdS1_S1_S1_Pd
.visible .entry _Z32massMatrixMultiplyRegisterKernelILi10ELi13ELi1EEviPKdS1_S1_S1_Pd(
	.param .u32 _Z32massMatrixMultiplyRegisterKernelILi10ELi13ELi1EEviPKdS1_S1_S1_Pd_param_0,
	.param .u64 .ptr .align 1 _Z32massMatrixMultiplyRegisterKernelILi10ELi13ELi1EEviPKdS1_S1_S1_Pd_param_1,
	.param .u64 .ptr .align 1 _Z32massMatrixMultiplyRegisterKernelILi10ELi13ELi1EEviPKdS1_S1_S1_Pd_param_2,
	.param .u64 .ptr .align 1 _Z32massMatrixMultiplyRegisterKernelILi10ELi13ELi1EEviPKdS1_S1_S1_Pd_param_3,
	.param .u64 .ptr .align 1 _Z32massMatrixMultiplyRegisterKernelILi10ELi13ELi1EEviPKdS1_S1_S1_Pd_param_4,
	.param .u64 .ptr .align 1 _Z32massMatrixMultiplyRegisterKernelILi10ELi13ELi1EEviPKdS1_S1_S1_Pd_param_5
)
{
	.reg .pred 	%p<17>;
	.reg .b16 	%rs<23>;
	.reg .b32 	%r<120>;
	.reg .b64 	%rd<46>;
	.reg .b64 	%fd<773>;
	// demoted variable
	.shared .align 8 .b8 _ZZ32massMatrixMultiplyRegisterKernelILi10ELi13ELi1EEviPKdS1_S1_S1_PdE6s_tmp1[17576];
	// demoted variable
	.shared .align 8 .b8 _ZZ32massMatrixMultiplyRegisterKernelILi10ELi13ELi1EEviPKdS1_S1_S1_PdE14s_oddDofToQuad[280];
	// demoted variable
	.shared .align 8 .b8 _ZZ32massMatrixMultiplyRegisterKernelILi10ELi13ELi1EEviPKdS1_S1_S1_PdE15s_evenDofToQuad[280];
	ld.param.u32 	%r16, [_Z32massMatrixMultiplyRegisterKernelILi10ELi13ELi1EEviPKdS1_S1_S1_Pd_param_0];
	ld.param.u64 	%rd2, [_Z32massMatrixMultiplyRegisterKernelILi10ELi13ELi1EEviPKdS1_S1_S1_Pd_param_2];
	ld.param.u64 	%rd3, [_Z32massMatrixMultiplyRegisterKernelILi10ELi13ELi1EEviPKdS1_S1_S1_Pd_param_3];
	ld.param.u64 	%rd4, [_Z32massMatrixMultiplyRegisterKernelILi10ELi13ELi1EEviPKdS1_S1_S1_Pd_param_4];
	mov.u32 	%r1, %tid.x;
	mov.u32 	%r17, %tid.y;
	mov.u32 	%r18, %ctaid.x;
	add.s32 	%r2, %r18, %r17;
	setp.ge.s32 	%p1, %r2, %r16;
	@%p1 bra 	$L__BB88_2;
	cvta.to.global.u64 	%rd6, %rd4;
	mad.lo.s32 	%r19, %r2, 1000, %r1;
	mul.wide.s32 	%rd7, %r19, 8;
	add.s64 	%rd8, %rd6, %rd7;
	ld.global.nc.f64 	%fd759, [%rd8];
	ld.global.nc.f64 	%fd758, [%rd8+800];
	ld.global.nc.f64 	%fd757, [%rd8+1600];
	ld.global.nc.f64 	%fd756, [%rd8+2400];
	ld.global.nc.f64 	%fd755, [%rd8+3200];
	ld.global.nc.f64 	%fd754, [%rd8+4000];
	ld.global.nc.f64 	%fd753, [%rd8+4800];
	ld.global.nc.f64 	%fd752, [%rd8+5600];
	ld.global.nc.f64 	%fd751, [%rd8+6400];
	ld.global.nc.f64 	%fd750, [%rd8+7200];
$L__BB88_2:
	setp.gt.u32 	%p2, %r1, 34;
	@%p2 bra 	$L__BB88_4;
	cvta.to.global.u64 	%rd9, %rd2;
	mul.wide.u32 	%rd10, %r1, 8;
	add.s64 	%rd11, %rd9, %rd10;
	ld.global.nc.f64 	%fd164, [%rd11];
	shl.b32 	%r20, %r1, 3;
	mov.u32 	%r21, _ZZ32massMatrixMultiplyRegisterKernelILi10ELi13ELi1EEviPKdS1_S1_S1_PdE14s_oddDofToQuad;
	add.s32 	%r22, %r21, %r20;
	st.shared.f64 	[%r22], %fd164;
	cvta.to.global.u64 	%rd12, %rd3;
	add.s64 	%rd13, %rd12, %rd10;
	ld.global.nc.f64 	%fd165, [%rd13];
	mov.u32 	%r23, _ZZ32massMatrixMultiplyRegisterKernelILi10ELi13ELi1EEviPKdS1_S1_S1_PdE15s_evenDofToQuad;
	add.s32 	%r24, %r23, %r20;
	st.shared.f64 	[%r24], %fd165;
$L__BB88_4:
	mov.u32 	%r25, %tid.x;
	cvt.u16.u32 	%rs1, %r25;
	bar.sync 	0;
	ld.shared.f64 	%fd21, [_ZZ32massMatrixMultiplyRegisterKernelILi10ELi13ELi1EEviPKdS1_S1_S1_PdE14s_oddDofToQuad];
	ld.shared.f64 	%fd22, [_ZZ32massMatrixMultiplyRegisterKernelILi10ELi13ELi1EEviPKdS1_S1_S1_PdE15s_evenDofToQuad];
	ld.shared.f64 	%fd23, [_ZZ32massMatrixMultiplyRegisterKernelILi10ELi13ELi1EEviPKdS1_S1_S1_PdE14s_oddDofToQuad+8];
	ld.shared.f64 	%fd24, [_ZZ32massMatrixMultiplyRegisterKernelILi10ELi13ELi1EEviPKdS1_S1_S1_PdE15s_evenDofToQuad+8];
	ld.shared.f64 	%fd25, [_ZZ32massMatrixMultiplyRegisterKernelILi10ELi13ELi1EEviPKdS1_S1_S1_PdE14s_oddDofToQuad+16];
	ld.shared.f64 	%fd26, [_ZZ32massMatrixMultiplyRegisterKernelILi10ELi13ELi1EEviPKdS1_S1_S1_PdE15s_evenDofToQuad+16];
	ld.shared.f64 	%fd27, [_ZZ32massMatrixMultiplyRegisterKernelILi10ELi13ELi1EEviPKdS1_S1_S1_PdE14s_oddDofToQuad+24];
	ld.shared.f64 	%fd28, [_ZZ32massMatrixMultiplyRegisterKernelILi10ELi13ELi1EEviPKdS1_S1_S1_PdE15s_evenDofToQuad+24];
	ld.shared.f64 	%fd29, [_ZZ32massMatrixMultiplyRegisterKernelILi10ELi13ELi1EEviPKdS1_S1_S1_PdE14s_oddDofToQuad+32];
	ld.shared.f64 	%fd30, [_ZZ32massMatrixMultiplyRegisterKernelILi10ELi13ELi1EEviPKdS1_S1_S1_PdE15s_evenDofToQuad+32];
	ld.shared.f64 	%fd31, [_ZZ32massMatrixMultiplyRegisterKernelILi10ELi13ELi1EEviPKdS1_S1_S1_PdE14s_oddDofToQuad+40];
	ld.shared.f64 	%fd32, [_ZZ32massMatrixMultiplyRegisterKernelILi10ELi13ELi1EEviPKdS1_S1_S1_PdE15s_evenDofToQuad+40];
	ld.shared.f64 	%fd33, [_ZZ32massMatrixMultiplyRegisterKernelILi10ELi13ELi1EEviPKdS1_S1_S1_PdE14s_oddDofToQuad+48];
	ld.shared.f64 	%fd34, [_ZZ32massMatrixMultiplyRegisterKernelILi10ELi13ELi1EEviPKdS1_S1_S1_PdE15s_evenDofToQuad+48];
	ld.shared.f64 	%fd35, [_ZZ32massMatrixMultiplyRegisterKernelILi10ELi13ELi1EEviPKdS1_S1_S1_PdE14s_oddDofToQuad+56];
	ld.shared.f64 	%fd36, [_ZZ32massMatrixMultiplyRegisterKernelILi10ELi13ELi1EEviPKdS1_S1_S1_PdE15s_evenDofToQuad+56];
	ld.shared.f64 	%fd37, [_ZZ32massMatrixMultiplyRegisterKernelILi10ELi13ELi1EEviPKdS1_S1_S1_PdE14s_oddDofToQuad+64];
	ld.shared.f64 	%fd38, [_ZZ32massMatrixMultiplyRegisterKernelILi10ELi13ELi1EEviPKdS1_S1_S1_PdE15s_evenDofToQuad+64];
	ld.shared.f64 	%fd39, [_ZZ32massMatrixMultiplyRegisterKernelILi10ELi13ELi1EEviPKdS1_S1_S1_PdE14s_oddDofToQuad+72];
	ld.shared.f64 	%fd40, [_ZZ32massMatrixMultiplyRegisterKernelILi10ELi13ELi1EEviPKdS1_S1_S1_PdE15s_evenDofToQuad+72];
	ld.shared.f64 	%fd41, [_ZZ32massMatrixMultiplyRegisterKernelILi10ELi13ELi1EEviPKdS1_S1_S1_PdE14s_oddDofToQuad+80];
	ld.shared.f64 	%fd42, [_ZZ32massMatrixMultiplyRegisterKernelILi10ELi13ELi1EEviPKdS1_S1_S1_PdE15s_evenDofToQuad+80];
	ld.shared.f64 	%fd43, [_ZZ32massMatrixMultiplyRegisterKernelILi10ELi13ELi1EEviPKdS1_S1_S1_PdE14s_oddDofToQuad+88];
	ld.shared.f64 	%fd44, [_ZZ32massMatrixMultiplyRegisterKernelILi10ELi13ELi1EEviPKdS1_S1_S1_PdE15s_evenDofToQuad+88];
	ld.shared.f64 	%fd45, [_ZZ32massMatrixMultiplyRegisterKernelILi10ELi13ELi1EEviPKdS1_S1_S1_PdE14s_oddDofToQuad+96];
	ld.shared.f64 	%fd46, [_ZZ32massMatrixMultiplyRegisterKernelILi10ELi13ELi1EEviPKdS1_S1_S1_PdE15s_evenDofToQuad+96];
	ld.shared.f64 	%fd47, [_ZZ32massMatrixMultiplyRegisterKernelILi10ELi13ELi1EEviPKdS1_S1_S1_PdE14s_oddDofToQuad+104];
	ld.shared.f64 	%fd48, [_ZZ32massMatrixMultiplyRegisterKernelILi10ELi13ELi1EEviPKdS1_S1_S1_PdE15s_evenDofToQuad+104];
	ld.shared.f64 	%fd49, [_ZZ32massMatrixMultiplyRegisterKernelILi10ELi13ELi1EEviPKdS1_S1_S1_PdE14s_oddDofToQuad+112];
	ld.shared.f64 	%fd50, [_ZZ32massMatrixMultiplyRegisterKernelILi10ELi13ELi1EEviPKdS1_S1_S1_PdE15s_evenDofToQuad+112];
	ld.shared.f64 	%fd51, [_ZZ32massMatrixMultiplyRegisterKernelILi10ELi13ELi1EEviPKdS1_S1_S1_PdE14s_oddDofToQuad+120];
	ld.shared.f64 	%fd52, [_ZZ32massMatrixMultiplyRegisterKernelILi10ELi13ELi1EEviPKdS1_S1_S1_PdE15s_evenDofToQuad+120];
	ld.shared.f64 	%fd53, [_ZZ32massMatrixMultiplyRegisterKernelILi10ELi13ELi1EEviPKdS1_S1_S1_PdE14s_oddDofToQuad+128];
	ld.shared.f64 	%fd54, [_ZZ32massMatrixMultiplyRegisterKernelILi10ELi13ELi1EEviPKdS1_S1_S1_PdE15s_evenDofToQuad+128];
	ld.shared.f64 	%fd55, [_ZZ32massMatrixMultiplyRegisterKernelILi10ELi13ELi1EEviPKdS1_S1_S1_PdE14s_oddDofToQuad+136];
	ld.shared.f64 	%fd56, [_ZZ32massMatrixMultiplyRegisterKernelILi10ELi13ELi1EEviPKdS1_S1_S1_PdE15s_evenDofToQuad+136];
	ld.shared.f64 	%fd57, [_ZZ32massMatrixMultiplyRegisterKernelILi10ELi13ELi1EEviPKdS1_S1_S1_PdE14s_oddDofToQuad+144];
	ld.shared.f64 	%fd58, [_ZZ32massMatrixMultiplyRegisterKernelILi10ELi13ELi1EEviPKdS1_S1_S1_PdE15s_evenDofToQuad+144];
	ld.shared.f64 	%fd59, [_ZZ32massMatrixMultiplyRegisterKernelILi10ELi13ELi1EEviPKdS1_S1_S1_PdE14s_oddDofToQuad+152];
	ld.shared.f64 	%fd60, [_ZZ32massMatrixMultiplyRegisterKernelILi10ELi13ELi1EEviPKdS1_S1_S1_PdE15s_evenDofToQuad+152];
	ld.shared.f64 	%fd61, [_ZZ32massMatrixMultiplyRegisterKernelILi10ELi13ELi1EEviPKdS1_S1_S1_PdE14s_oddDofToQuad+160];
	ld.shared.f64 	%fd62, [_ZZ32massMatrixMultiplyRegisterKernelILi10ELi13ELi1EEviPKdS1_S1_S1_PdE15s_evenDofToQuad+160];
	ld.shared.f64 	%fd63, [_ZZ32massMatrixMultiplyRegisterKernelILi10ELi13ELi1EEviPKdS1_S1_S1_PdE14s_oddDofToQuad+168];
	ld.shared.f64 	%fd64, [_ZZ32massMatrixMultiplyRegisterKernelILi10ELi13ELi1EEviPKdS1_S1_S1_PdE15s_evenDofToQuad+168];
	ld.shared.f64 	%fd65, [_ZZ32massMatrixMultiplyRegisterKernelILi10ELi13ELi1EEviPKdS1_S1_S1_PdE14s_oddDofToQuad+176];
	ld.shared.f64 	%fd66, [_ZZ32massMatrixMultiplyRegisterKernelILi10ELi13ELi1EEviPKdS1_S1_S1_PdE15s_evenDofToQuad+176];
	ld.shared.f64 	%fd67, [_ZZ32massMatrixMultiplyRegisterKernelILi10ELi13ELi1EEviPKdS1_S1_S1_PdE14s_oddDofToQuad+184];
	ld.shared.f64 	%fd68, [_ZZ32massMatrixMultiplyRegisterKernelILi10ELi13ELi1EEviPKdS1_S1_S1_PdE15s_evenDofToQuad+184];
	ld.shared.f64 	%fd69, [_ZZ32massMatrixMultiplyRegisterKernelILi10ELi13ELi1EEviPKdS1_S1_S1_PdE14s_oddDofToQuad+192];
	ld.shared.f64 	%fd70, [_ZZ32massMatrixMultiplyRegisterKernelILi10ELi13ELi1EEviPKdS1_S1_S1_PdE15s_evenDofToQuad+192];
	ld.shared.f64 	%fd71, [_ZZ32massMatrixMultiplyRegisterKernelILi10ELi13ELi1EEviPKdS1_S1_S1_PdE14s_oddDofToQuad+200];
	ld.shared.f64 	%fd72, [_ZZ32massMatrixMultiplyRegisterKernelILi10ELi13ELi1EEviPKdS1_S1_S1_PdE15s_evenDofToQuad+200];
	ld.shared.f64 	%fd73, [_ZZ32massMatrixMultiplyRegisterKernelILi10ELi13ELi1EEviPKdS1_S1_S1_PdE14s_oddDofToQuad+208];
	ld.shared.f64 	%fd74, [_ZZ32massMatrixMultiplyRegisterKernelILi10ELi13ELi1EEviPKdS1_S1_S1_PdE15s_evenDofToQuad+208];
	ld.shared.f64 	%fd75, [_ZZ32massMatrixMultiplyRegisterKernelILi10ELi13ELi1EEviPKdS1_S1_S1_PdE14s_oddDofToQuad+216];
	ld.shared.f64 	%fd76, [_ZZ32massMatrixMultiplyRegisterKernelILi10ELi13ELi1EEviPKdS1_S1_S1_PdE15s_evenDofToQuad+216];
	ld.shared.f64 	%fd77, [_ZZ32massMatrixMultiplyRegisterKernelILi10ELi13ELi1EEviPKdS1_S1_S1_PdE14s_oddDofToQuad+224];
	ld.shared.f64 	%fd78, [_ZZ32massMatrixMultiplyRegisterKernelILi10ELi13ELi1EEviPKdS1_S1_S1_PdE15s_evenDofToQuad+224];
	ld.shared.f64 	%fd79, [_ZZ32massMatrixMultiplyRegisterKernelILi10ELi13ELi1EEviPKdS1_S1_S1_PdE14s_oddDofToQuad+232];
	ld.shared.f64 	%fd80, [_ZZ32massMatrixMultiplyRegisterKernelILi10ELi13ELi1EEviPKdS1_S1_S1_PdE15s_evenDofToQuad+232];
	ld.shared.f64 	%fd81, [_ZZ32massMatrixMultiplyRegisterKernelILi10ELi13ELi1EEviPKdS1_S1_S1_PdE14s_oddDofToQuad+240];
	ld.shared.f64 	%fd82, [_ZZ32massMatrixMultiplyRegisterKernelILi10ELi13ELi1EEviPKdS1_S1_S1_PdE15s_evenDofToQuad+240];
	ld.shared.f64 	%fd83, [_ZZ32massMatrixMultiplyRegisterKernelILi10ELi13ELi1EEviPKdS1_S1_S1_PdE14s_oddDofToQuad+248];
	ld.shared.f64 	%fd84, [_ZZ32massMatrixMultiplyRegisterKernelILi10ELi13ELi1EEviPKdS1_S1_S1_PdE15s_evenDofToQuad+248];
	ld.shared.f64 	%fd85, [_ZZ32massMatrixMultiplyRegisterKernelILi10ELi13ELi1EEviPKdS1_S1_S1_PdE14s_oddDofToQuad+256];
	ld.shared.f64 	%fd86, [_ZZ32massMatrixMultiplyRegisterKernelILi10ELi13ELi1EEviPKdS1_S1_S1_PdE15s_evenDofToQuad+256];
	ld.shared.f64 	%fd87, [_ZZ32massMatrixMultiplyRegisterKernelILi10ELi13ELi1EEviPKdS1_S1_S1_PdE14s_oddDofToQuad+264];
	ld.shared.f64 	%fd88, [_ZZ32massMatrixMultiplyRegisterKernelILi10ELi13ELi1EEviPKdS1_S1_S1_PdE15s_evenDofToQuad+264];
	ld.shared.f64 	%fd89, [_ZZ32massMatrixMultiplyRegisterKernelILi10ELi13ELi1EEviPKdS1_S1_S1_PdE14s_oddDofToQuad+272];
	ld.shared.f64 	%fd90, [_ZZ32massMatrixMultiplyRegisterKernelILi10ELi13ELi1EEviPKdS1_S1_S1_PdE15s_evenDofToQuad+272];
	mul.hi.u16 	%rs2, %rs1, 6554;
	mul.lo.s16 	%rs3, %rs2, 10;
	sub.s16 	%rs4, %rs1, %rs3;
	add.f64 	%fd166, %fd759, %fd750;
	sub.f64 	%fd167, %fd759, %fd750;
	add.f64 	%fd168, %fd758, %fd751;
	sub.f64 	%fd169, %fd758, %fd751;
	add.f64 	%fd170, %fd757, %fd752;
	sub.f64 	%fd171, %fd757, %fd752;
	add.f64 	%fd172, %fd756, %fd753;
	sub.f64 	%fd173, %fd756, %fd753;
	add.f64 	%fd174, %fd755, %fd754;
	sub.f64 	%fd175, %fd755, %fd754;
	mov.u32 	%r26, %tid.y;
	mov.u32 	%r27, _ZZ32massMatrixMultiplyRegisterKernelILi10ELi13ELi1EEviPKdS1_S1_S1_PdE6s_tmp1;
	mad.lo.s32 	%r28, %r26, 17576, %r27;
	mul.wide.u16 	%r29, %rs2, 104;
	add.s32 	%r30, %r28, %r29;
	mul.wide.u16 	%r31, %rs4, 8;
	add.s32 	%r3, %r30, %r31;
	fma.rn.f64 	%fd176, %fd21, %fd166, 0d0000000000000000;
	fma.rn.f64 	%fd177, %fd22, %fd167, 0d0000000000000000;
	fma.rn.f64 	%fd178, %fd23, %fd168, %fd176;
	fma.rn.f64 	%fd179, %fd24, %fd169, %fd177;
	fma.rn.f64 	%fd180, %fd25, %fd170, %fd178;
	fma.rn.f64 	%fd181, %fd26, %fd171, %fd179;
	fma.rn.f64 	%fd182, %fd27, %fd172, %fd180;
	fma.rn.f64 	%fd183, %fd28, %fd173, %fd181;
	fma.rn.f64 	%fd184, %fd29, %fd174, %fd182;
	fma.rn.f64 	%fd185, %fd30, %fd175, %fd183;
	sub.f64 	%fd186, %fd184, %fd185;
	st.shared.f64 	[%r3+16224], %fd186;
	add.f64 	%fd187, %fd185, %fd184;
	st.shared.f64 	[%r3], %fd187;
	fma.rn.f64 	%fd188, %fd31, %fd166, 0d0000000000000000;
	fma.rn.f64 	%fd189, %fd32, %fd167, 0d0000000000000000;
	fma.rn.f64 	%fd190, %fd33, %fd168, %fd188;
	fma.rn.f64 	%fd191, %fd34, %fd169, %fd189;
	fma.rn.f64 	%fd192, %fd35, %fd170, %fd190;
	fma.rn.f64 	%fd193, %fd36, %fd171, %fd191;
	fma.rn.f64 	%fd194, %fd37, %fd172, %fd192;
	fma.rn.f64 	%fd195, %fd38, %fd173, %fd193;
	fma.rn.f64 	%fd196, %fd39, %fd174, %fd194;
	fma.rn.f64 	%fd197, %fd40, %fd175, %fd195;
	sub.f64 	%fd198, %fd196, %fd197;
	st.shared.f64 	[%r3+14872], %fd198;
	add.f64 	%fd199, %fd197, %fd196;
	st.shared.f64 	[%r3+1352], %fd199;
	fma.rn.f64 	%fd200, %fd41, %fd166, 0d0000000000000000;
	fma.rn.f64 	%fd201, %fd42, %fd167, 0d0000000000000000;
	fma.rn.f64 	%fd202, %fd43, %fd168, %fd200;
	fma.rn.f64 	%fd203, %fd44, %fd169, %fd201;
	fma.rn.f64 	%fd204, %fd45, %fd170, %fd202;
	fma.rn.f64 	%fd205, %fd46, %fd171, %fd203;
	fma.rn.f64 	%fd206, %fd47, %fd172, %fd204;
	fma.rn.f64 	%fd207, %fd48, %fd173, %fd205;
	fma.rn.f64 	%fd208, %fd49, %fd174, %fd206;
	fma.rn.f64 	%fd209, %fd50, %fd175, %fd207;
	sub.f64 	%fd210, %fd208, %fd209;
	st.shared.f64 	[%r3+13520], %fd210;
	add.f64 	%fd211, %fd209, %fd208;
	st.shared.f64 	[%r3+2704], %fd211;
	fma.rn.f64 	%fd212, %fd51, %fd166, 0d0000000000000000;
	fma.rn.f64 	%fd213, %fd52, %fd167, 0d0000000000000000;
	fma.rn.f64 	%fd214, %fd53, %fd168, %fd212;
	fma.rn.f64 	%fd215, %fd54, %fd169, %fd213;
	fma.rn.f64 	%fd216, %fd55, %fd170, %fd214;
	fma.rn.f64 	%fd217, %fd56, %fd171, %fd215;
	fma.rn.f64 	%fd218, %fd57, %fd172, %fd216;
	fma.rn.f64 	%fd219, %fd58, %fd173, %fd217;
	fma.rn.f64 	%fd220, %fd59, %fd174, %fd218;
	fma.rn.f64 	%fd221, %fd60, %fd175, %fd219;
	sub.f64 	%fd222, %fd220, %fd221;
	st.shared.f64 	[%r3+12168], %fd222;
	add.f64 	%fd223, %fd221, %fd220;
	st.shared.f64 	[%r3+4056], %fd223;
	fma.rn.f64 	%fd224, %fd61, %fd166, 0d0000000000000000;
	fma.rn.f64 	%fd225, %fd62, %fd167, 0d0000000000000000;
	fma.rn.f64 	%fd226, %fd63, %fd168, %fd224;
	fma.rn.f64 	%fd227, %fd64, %fd169, %fd225;
	fma.rn.f64 	%fd228, %fd65, %fd170, %fd226;
	fma.rn.f64 	%fd229, %fd66, %fd171, %fd227;
	fma.rn.f64 	%fd230, %fd67, %fd172, %fd228;
	fma.rn.f64 	%fd231, %fd68, %fd173, %fd229;
	fma.rn.f64 	%fd232, %fd69, %fd174, %fd230;
	fma.rn.f64 	%fd233, %fd70, %fd175, %fd231;
	sub.f64 	%fd234, %fd232, %fd233;
	st.shared.f64 	[%r3+10816], %fd234;
	add.f64 	%fd235, %fd233, %fd232;
	st.shared.f64 	[%r3+5408], %fd235;
	fma.rn.f64 	%fd236, %fd71, %fd166, 0d0000000000000000;
	fma.rn.f64 	%fd237, %fd72, %fd167, 0d0000000000000000;
	fma.rn.f64 	%fd238, %fd73, %fd168, %fd236;
	fma.rn.f64 	%fd239, %fd74, %fd169, %fd237;
	fma.rn.f64 	%fd240, %fd75, %fd170, %fd238;
	fma.rn.f64 	%fd241, %fd76, %fd171, %fd239;
	fma.rn.f64 	%fd242, %fd77, %fd172, %fd240;
	fma.rn.f64 	%fd243, %fd78, %fd173, %fd241;
	fma.rn.f64 	%fd244, %fd79, %fd174, %fd242;
	fma.rn.f64 	%fd245, %fd80, %fd175, %fd243;
	sub.f64 	%fd246, %fd244, %fd245;
	st.shared.f64 	[%r3+9464], %fd246;
	add.f64 	%fd247, %fd245, %fd244;
	st.shared.f64 	[%r3+6760], %fd247;
	fma.rn.f64 	%fd248, %fd81, %fd166, 0d0000000000000000;
	fma.rn.f64 	%fd249, %fd82, %fd167, 0d0000000000000000;
	fma.rn.f64 	%fd250, %fd83, %fd168, %fd248;
	fma.rn.f64 	%fd251, %fd84, %fd169, %fd249;
	fma.rn.f64 	%fd252, %fd85, %fd170, %fd250;
	fma.rn.f64 	%fd253, %fd86, %fd171, %fd251;
	fma.rn.f64 	%fd254, %fd87, %fd172, %fd252;
	fma.rn.f64 	%fd255, %fd88, %fd173, %fd253;
	fma.rn.f64 	%fd256, %fd89, %fd174, %fd254;
	fma.rn.f64 	%fd257, %fd90, %fd175, %fd255;
	add.f64 	%fd258, %fd257, %fd256;
	st.shared.f64 	[%r3+8112], %fd258;
	bar.sync 	0;
	setp.gt.u32 	%p3, %r25, 129;
	@%p3 bra 	$L__BB88_7;
	mov.u32 	%r117, %tid.x;
	mov.u32 	%r32, %tid.y;
	mov.u32 	%r33, _ZZ32massMatrixMultiplyRegisterKernelILi10ELi13ELi1EEviPKdS1_S1_S1_PdE6s_tmp1;
	mad.lo.s32 	%r34, %r32, 17576, %r33;
$L__BB88_6:
	cvt.u16.u32 	%rs5, %r117;
	mul.lo.s16 	%rs6, %rs5, 205;
	shr.u16 	%rs7, %rs6, 11;
	mul.lo.s16 	%rs8, %rs7, 10;
	sub.s16 	%rs9, %rs5, %rs8;
	mul.wide.u16 	%r35, %rs7, 1352;
	add.s32 	%r36, %r34, %r35;
	and.b16  	%rs10, %rs9, 255;
	mul.wide.u16 	%r37, %rs10, 8;
	add.s32 	%r38, %r36, %r37;
	ld.shared.f64 	%fd259, [%r38];
	ld.shared.f64 	%fd260, [%r38+936];
	add.f64 	%fd261, %fd259, %fd260;
	sub.f64 	%fd262, %fd259, %fd260;
	ld.shared.f64 	%fd263, [%r38+104];
	ld.shared.f64 	%fd264, [%r38+832];
	add.f64 	%fd265, %fd263, %fd264;
	sub.f64 	%fd266, %fd263, %fd264;
	ld.shared.f64 	%fd267, [%r38+208];
	ld.shared.f64 	%fd268, [%r38+728];
	add.f64 	%fd269, %fd267, %fd268;
	sub.f64 	%fd270, %fd267, %fd268;
	ld.shared.f64 	%fd271, [%r38+312];
	ld.shared.f64 	%fd272, [%r38+624];
	add.f64 	%fd273, %fd271, %fd272;
	sub.f64 	%fd274, %fd271, %fd272;
	ld.shared.f64 	%fd275, [%r38+416];
	ld.shared.f64 	%fd276, [%r38+520];
	add.f64 	%fd277, %fd275, %fd276;
	sub.f64 	%fd278, %fd275, %fd276;
	fma.rn.f64 	%fd279, %fd21, %fd261, 0d0000000000000000;
	fma.rn.f64 	%fd280, %fd22, %fd262, 0d0000000000000000;
	fma.rn.f64 	%fd281, %fd23, %fd265, %fd279;
	fma.rn.f64 	%fd282, %fd24, %fd266, %fd280;
	fma.rn.f64 	%fd283, %fd25, %fd269, %fd281;
	fma.rn.f64 	%fd284, %fd26, %fd270, %fd282;
	fma.rn.f64 	%fd285, %fd27, %fd273, %fd283;
	fma.rn.f64 	%fd286, %fd28, %fd274, %fd284;
	fma.rn.f64 	%fd287, %fd29, %fd277, %fd285;
	fma.rn.f64 	%fd288, %fd30, %fd278, %fd286;
	sub.f64 	%fd289, %fd287, %fd288;
	st.shared.f64 	[%r38+1248], %fd289;
	add.f64 	%fd290, %fd288, %fd287;
	st.shared.f64 	[%r38], %fd290;
	fma.rn.f64 	%fd291, %fd31, %fd261, 0d0000000000000000;
	fma.rn.f64 	%fd292, %fd32, %fd262, 0d0000000000000000;
	fma.rn.f64 	%fd293, %fd33, %fd265, %fd291;
	fma.rn.f64 	%fd294, %fd34, %fd266, %fd292;
	fma.rn.f64 	%fd295, %fd35, %fd269, %fd293;
	fma.rn.f64 	%fd296, %fd36, %fd270, %fd294;
	fma.rn.f64 	%fd297, %fd37, %fd273, %fd295;
	fma.rn.f64 	%fd298, %fd38, %fd274, %fd296;
	fma.rn.f64 	%fd299, %fd39, %fd277, %fd297;
	fma.rn.f64 	%fd300, %fd40, %fd278, %fd298;
	sub.f64 	%fd301, %fd299, %fd300;
	st.shared.f64 	[%r38+1144], %fd301;
	add.f64 	%fd302, %fd300, %fd299;
	st.shared.f64 	[%r38+104], %fd302;
	fma.rn.f64 	%fd303, %fd41, %fd261, 0d0000000000000000;
	fma.rn.f64 	%fd304, %fd42, %fd262, 0d0000000000000000;
	fma.rn.f64 	%fd305, %fd43, %fd265, %fd303;
	fma.rn.f64 	%fd306, %fd44, %fd266, %fd304;
	fma.rn.f64 	%fd307, %fd45, %fd269, %fd305;
	fma.rn.f64 	%fd308, %fd46, %fd270, %fd306;
	fma.rn.f64 	%fd309, %fd47, %fd273, %fd307;
	fma.rn.f64 	%fd310, %fd48, %fd274, %fd308;
	fma.rn.f64 	%fd311, %fd49, %fd277, %fd309;
	fma.rn.f64 	%fd312, %fd50, %fd278, %fd310;
	sub.f64 	%fd313, %fd311, %fd312;
	st.shared.f64 	[%r38+1040], %fd313;
	add.f64 	%fd314, %fd312, %fd311;
	st.shared.f64 	[%r38+208], %fd314;
	fma.rn.f64 	%fd315, %fd51, %fd261, 0d0000000000000000;
	fma.rn.f64 	%fd316, %fd52, %fd262, 0d0000000000000000;
	fma.rn.f64 	%fd317, %fd53, %fd265, %fd315;
	fma.rn.f64 	%fd318, %fd54, %fd266, %fd316;
	fma.rn.f64 	%fd319, %fd55, %fd269, %fd317;
	fma.rn.f64 	%fd320, %fd56, %fd270, %fd318;
	fma.rn.f64 	%fd321, %fd57, %fd273, %fd319;
	fma.rn.f64 	%fd322, %fd58, %fd274, %fd320;
	fma.rn.f64 	%fd323, %fd59, %fd277, %fd321;
	fma.rn.f64 	%fd324, %fd60, %fd278, %fd322;
	sub.f64 	%fd325, %fd323, %fd324;
	st.shared.f64 	[%r38+936], %fd325;
	add.f64 	%fd326, %fd324, %fd323;
	st.shared.f64 	[%r38+312], %fd326;
	fma.rn.f64 	%fd327, %fd61, %fd261, 0d0000000000000000;
	fma.rn.f64 	%fd328, %fd62, %fd262, 0d0000000000000000;
	fma.rn.f64 	%fd329, %fd63, %fd265, %fd327;
	fma.rn.f64 	%fd330, %fd64, %fd266, %fd328;
	fma.rn.f64 	%fd331, %fd65, %fd269, %fd329;
	fma.rn.f64 	%fd332, %fd66, %fd270, %fd330;
	fma.rn.f64 	%fd333, %fd67, %fd273, %fd331;
	fma.rn.f64 	%fd334, %fd68, %fd274, %fd332;
	fma.rn.f64 	%fd335, %fd69, %fd277, %fd333;
	fma.rn.f64 	%fd336, %fd70, %fd278, %fd334;
	sub.f64 	%fd337, %fd335, %fd336;
	st.shared.f64 	[%r38+832], %fd337;
	add.f64 	%fd338, %fd336, %fd335;
	st.shared.f64 	[%r38+416], %fd338;
	fma.rn.f64 	%fd339, %fd71, %fd261, 0d0000000000000000;
	fma.rn.f64 	%fd340, %fd72, %fd262, 0d0000000000000000;
	fma.rn.f64 	%fd341, %fd73, %fd265, %fd339;
	fma.rn.f64 	%fd342, %fd74, %fd266, %fd340;
	fma.rn.f64 	%fd343, %fd75, %fd269, %fd341;
	fma.rn.f64 	%fd344, %fd76, %fd270, %fd342;
	fma.rn.f64 	%fd345, %fd77, %fd273, %fd343;
	fma.rn.f64 	%fd346, %fd78, %fd274, %fd344;
	fma.rn.f64 	%fd347, %fd79, %fd277, %fd345;
	fma.rn.f64 	%fd348, %fd80, %fd278, %fd346;
	sub.f64 	%fd349, %fd347, %fd348;
	st.shared.f64 	[%r38+728], %fd349;
	add.f64 	%fd350, %fd348, %fd347;
	st.shared.f64 	[%r38+520], %fd350;
	fma.rn.f64 	%fd351, %fd81, %fd261, 0d0000000000000000;
	fma.rn.f64 	%fd352, %fd82, %fd262, 0d0000000000000000;
	fma.rn.f64 	%fd353, %fd83, %fd265, %fd351;
	fma.rn.f64 	%fd354, %fd84, %fd266, %fd352;
	fma.rn.f64 	%fd355, %fd85, %fd269, %fd353;
	fma.rn.f64 	%fd356, %fd86, %fd270, %fd354;
	fma.rn.f64 	%fd357, %fd87, %fd273, %fd355;
	fma.rn.f64 	%fd358, %fd88, %fd274, %fd356;
	fma.rn.f64 	%fd359, %fd89, %fd277, %fd357;
	fma.rn.f64 	%fd360, %fd90, %fd278, %fd358;
	add.f64 	%fd361, %fd360, %fd359;
	st.shared.f64 	[%r38+624], %fd361;
	add.s32 	%r6, %r117, 100;
	setp.lt.u32 	%p4, %r117, 30;
	mov.u32 	%r117, %r6;
	@%p4 bra 	$L__BB88_6;
$L__BB88_7:
	bar.sync 	0;
	mov.u32 	%r39, %tid.x;
	setp.gt.u32 	%p5, %r39, 168;
	@%p5 bra 	$L__BB88_24;
	mov.u32 	%r118, %tid.x;
	mov.u32 	%r40, %ctaid.x;
	mov.u32 	%r41, %tid.y;
	add.s32 	%r42, %r40, %r41;
	mov.u32 	%r43, _ZZ32massMatrixMultiplyRegisterKernelILi10ELi13ELi1EEviPKdS1_S1_S1_PdE6s_tmp1;
	mad.lo.s32 	%r44, %r41, 17576, %r43;
$L__BB88_9:
	ld.param.u32 	%r109, [_Z32massMatrixMultiplyRegisterKernelILi10ELi13ELi1EEviPKdS1_S1_S1_Pd_param_0];
	setp.ge.s32 	%p6, %r42, %r109;
	cvt.u16.u32 	%rs11, %r118;
	mul.lo.s16 	%rs12, %rs11, 79;
	shr.u16 	%rs13, %rs12, 10;
	mul.lo.s16 	%rs14, %rs13, 13;
	sub.s16 	%rs15, %rs11, %rs14;
	mul.wide.u16 	%r45, %rs13, 1352;
	add.s32 	%r46, %r44, %r45;
	and.b16  	%rs16, %rs15, 255;
	mul.wide.u16 	%r47, %rs16, 104;
	add.s32 	%r9, %r46, %r47;
	ld.shared.f64 	%fd363, [%r9];
	ld.shared.f64 	%fd364, [%r9+72];
	add.f64 	%fd91, %fd363, %fd364;
	sub.f64 	%fd92, %fd363, %fd364;
	ld.shared.f64 	%fd365, [%r9+8];
	ld.shared.f64 	%fd366, [%r9+64];
	add.f64 	%fd93, %fd365, %fd366;
	sub.f64 	%fd94, %fd365, %fd366;
	ld.shared.f64 	%fd367, [%r9+16];
	ld.shared.f64 	%fd368, [%r9+56];
	add.f64 	%fd95, %fd367, %fd368;
	sub.f64 	%fd96, %fd367, %fd368;
	ld.shared.f64 	%fd369, [%r9+24];
	ld.shared.f64 	%fd370, [%r9+48];
	add.f64 	%fd97, %fd369, %fd370;
	sub.f64 	%fd98, %fd369, %fd370;
	ld.shared.f64 	%fd371, [%r9+32];
	ld.shared.f64 	%fd372, [%r9+40];
	add.f64 	%fd99, %fd371, %fd372;
	sub.f64 	%fd100, %fd371, %fd372;
	mov.b32 	%r48, {%rs16, %rs13};
	mov.b32 	%r49, 0;
	mov.b32 	%r50, 43277;
	dp2a.lo.u32.u32 	%r10, %r48, %r50, %r49;
	fma.rn.f64 	%fd373, %fd21, %fd91, 0d0000000000000000;
	fma.rn.f64 	%fd374, %fd22, %fd92, 0d0000000000000000;
	fma.rn.f64 	%fd375, %fd23, %fd93, %fd373;
	fma.rn.f64 	%fd376, %fd24, %fd94, %fd374;
	fma.rn.f64 	%fd377, %fd25, %fd95, %fd375;
	fma.rn.f64 	%fd378, %fd26, %fd96, %fd376;
	fma.rn.f64 	%fd379, %fd27, %fd97, %fd377;
	fma.rn.f64 	%fd380, %fd28, %fd98, %fd378;
	fma.rn.f64 	%fd101, %fd29, %fd99, %fd379;
	fma.rn.f64 	%fd102, %fd30, %fd100, %fd380;
	mov.f64 	%fd760, 0d0000000000000000;
	mov.f64 	%fd761, %fd760;
	@%p6 bra 	$L__BB88_11;
	ld.param.u64 	%rd38, [_Z32massMatrixMultiplyRegisterKernelILi10ELi13ELi1EEviPKdS1_S1_S1_Pd_param_1];
	cvta.to.global.u64 	%rd14, %rd38;
	mad.lo.s32 	%r54, %r42, 2197, %r10;
	mul.wide.s32 	%rd15, %r54, 8;
	add.s64 	%rd16, %rd14, %rd15;
	ld.global.nc.f64 	%fd760, [%rd16];
	ld.global.nc.f64 	%fd761, [%rd16+96];
$L__BB88_11:
	ld.param.u32 	%r110, [_Z32massMatrixMultiplyRegisterKernelILi10ELi13ELi1EEviPKdS1_S1_S1_Pd_param_0];
	setp.ge.s32 	%p7, %r42, %r110;
	add.f64 	%fd382, %fd101, %fd102;
	sub.f64 	%fd383, %fd101, %fd102;
	mul.f64 	%fd384, %fd382, %fd760;
	mul.f64 	%fd385, %fd383, %fd761;
	sub.f64 	%fd107, %fd384, %fd385;
	add.f64 	%fd108, %fd384, %fd385;
	fma.rn.f64 	%fd386, %fd31, %fd91, 0d0000000000000000;
	fma.rn.f64 	%fd387, %fd32, %fd92, 0d0000000000000000;
	fma.rn.f64 	%fd388, %fd33, %fd93, %fd386;
	fma.rn.f64 	%fd389, %fd34, %fd94, %fd387;
	fma.rn.f64 	%fd390, %fd35, %fd95, %fd388;
	fma.rn.f64 	%fd391, %fd36, %fd96, %fd389;
	fma.rn.f64 	%fd392, %fd37, %fd97, %fd390;
	fma.rn.f64 	%fd393, %fd38, %fd98, %fd391;
	fma.rn.f64 	%fd109, %fd39, %fd99, %fd392;
	fma.rn.f64 	%fd110, %fd40, %fd100, %fd393;
	mov.f64 	%fd762, 0d0000000000000000;
	mov.f64 	%fd763, %fd762;
	@%p7 bra 	$L__BB88_13;
	ld.param.u64 	%rd39, [_Z32massMatrixMultiplyRegisterKernelILi10ELi13ELi1EEviPKdS1_S1_S1_Pd_param_1];
	cvta.to.global.u64 	%rd17, %rd39;
	mad.lo.s32 	%r61, %r42, 2197, %r10;
	mul.wide.s32 	%rd18, %r61, 8;
	add.s64 	%rd19, %rd17, %rd18;
	ld.global.nc.f64 	%fd762, [%rd19+8];
	ld.global.nc.f64 	%fd763, [%rd19+88];
$L__BB88_13:
	ld.param.u32 	%r111, [_Z32massMatrixMultiplyRegisterKernelILi10ELi13ELi1EEviPKdS1_S1_S1_Pd_param_0];
	setp.ge.s32 	%p8, %r42, %r111;
	add.f64 	%fd395, %fd109, %fd110;
	sub.f64 	%fd396, %fd109, %fd110;
	mul.f64 	%fd397, %fd395, %fd762;
	mul.f64 	%fd398, %fd396, %fd763;
	sub.f64 	%fd115, %fd397, %fd398;
	add.f64 	%fd116, %fd397, %fd398;
	fma.rn.f64 	%fd399, %fd41, %fd91, 0d0000000000000000;
	fma.rn.f64 	%fd400, %fd42, %fd92, 0d0000000000000000;
	fma.rn.f64 	%fd401, %fd43, %fd93, %fd399;
	fma.rn.f64 	%fd402, %fd44, %fd94, %fd400;
	fma.rn.f64 	%fd403, %fd45, %fd95, %fd401;
	fma.rn.f64 	%fd404, %fd46, %fd96, %fd402;
	fma.rn.f64 	%fd405, %fd47, %fd97, %fd403;
	fma.rn.f64 	%fd406, %fd48, %fd98, %fd404;
	fma.rn.f64 	%fd117, %fd49, %fd99, %fd405;
	fma.rn.f64 	%fd118, %fd50, %fd100, %fd406;
	mov.f64 	%fd764, 0d0000000000000000;
	mov.f64 	%fd765, %fd764;
	@%p8 bra 	$L__BB88_15;
	ld.param.u64 	%rd40, [_Z32massMatrixMultiplyRegisterKernelILi10ELi13ELi1EEviPKdS1_S1_S1_Pd_param_1];
	cvta.to.global.u64 	%rd20, %rd40;
	mad.lo.s32 	%r68, %r42, 2197, %r10;
	mul.wide.s32 	%rd21, %r68, 8;
	add.s64 	%rd22, %rd20, %rd21;
	ld.global.nc.f64 	%fd764, [%rd22+16];
	ld.global.nc.f64 	%fd765, [%rd22+80];
$L__BB88_15:
	ld.param.u32 	%r112, [_Z32massMatrixMultiplyRegisterKernelILi10ELi13ELi1EEviPKdS1_S1_S1_Pd_param_0];
	setp.ge.s32 	%p9, %r42, %r112;
	add.f64 	%fd408, %fd117, %fd118;
	sub.f64 	%fd409, %fd117, %fd118;
	mul.f64 	%fd410, %fd408, %fd764;
	mul.f64 	%fd411, %fd409, %fd765;
	sub.f64 	%fd123, %fd410, %fd411;
	add.f64 	%fd124, %fd410, %fd411;
	fma.rn.f64 	%fd412, %fd51, %fd91, 0d0000000000000000;
	fma.rn.f64 	%fd413, %fd52, %fd92, 0d0000000000000000;
	fma.rn.f64 	%fd414, %fd53, %fd93, %fd412;
	fma.rn.f64 	%fd415, %fd54, %fd94, %fd413;
	fma.rn.f64 	%fd416, %fd55, %fd95, %fd414;
	fma.rn.f64 	%fd417, %fd56, %fd96, %fd415;
	fma.rn.f64 	%fd418, %fd57, %fd97, %fd416;
	fma.rn.f64 	%fd419, %fd58, %fd98, %fd417;
	fma.rn.f64 	%fd125, %fd59, %fd99, %fd418;
	fma.rn.f64 	%fd126, %fd60, %fd100, %fd419;
	mov.f64 	%fd766, 0d0000000000000000;
	mov.f64 	%fd767, %fd766;
	@%p9 bra 	$L__BB88_17;
	ld.param.u64 	%rd41, [_Z32massMatrixMultiplyRegisterKernelILi10ELi13ELi1EEviPKdS1_S1_S1_Pd_param_1];
	cvta.to.global.u64 	%rd23, %rd41;
	mad.lo.s32 	%r75, %r42, 2197, %r10;
	mul.wide.s32 	%rd24, %r75, 8;
	add.s64 	%rd25, %rd23, %rd24;
	ld.global.nc.f64 	%fd766, [%rd25+24];
	ld.global.nc.f64 	%fd767, [%rd25+72];
$L__BB88_17:
	ld.param.u32 	%r113, [_Z32massMatrixMultiplyRegisterKernelILi10ELi13ELi1EEviPKdS1_S1_S1_Pd_param_0];
	setp.ge.s32 	%p10, %r42, %r113;
	add.f64 	%fd421, %fd125, %fd126;
	sub.f64 	%fd422, %fd125, %fd126;
	mul.f64 	%fd423, %fd421, %fd766;
	mul.f64 	%fd424, %fd422, %fd767;
	sub.f64 	%fd131, %fd423, %fd424;
	add.f64 	%fd132, %fd423, %fd424;
	fma.rn.f64 	%fd425, %fd61, %fd91, 0d0000000000000000;
	fma.rn.f64 	%fd426, %fd62, %fd92, 0d0000000000000000;
	fma.rn.f64 	%fd427, %fd63, %fd93, %fd425;
	fma.rn.f64 	%fd428, %fd64, %fd94, %fd426;
	fma.rn.f64 	%fd429, %fd65, %fd95, %fd427;
	fma.rn.f64 	%fd430, %fd66, %fd96, %fd428;
	fma.rn.f64 	%fd431, %fd67, %fd97, %fd429;
	fma.rn.f64 	%fd432, %fd68, %fd98, %fd430;
	fma.rn.f64 	%fd133, %fd69, %fd99, %fd431;
	fma.rn.f64 	%fd134, %fd70, %fd100, %fd432;
	mov.f64 	%fd768, 0d0000000000000000;
	mov.f64 	%fd769, %fd768;
	@%p10 bra 	$L__BB88_19;
	ld.param.u64 	%rd42, [_Z32massMatrixMultiplyRegisterKernelILi10ELi13ELi1EEviPKdS1_S1_S1_Pd_param_1];
	cvta.to.global.u64 	%rd26, %rd42;
	mad.lo.s32 	%r82, %r42, 2197, %r10;
	mul.wide.s32 	%rd27, %r82, 8;
	add.s64 	%rd28, %rd26, %rd27;
	ld.global.nc.f64 	%fd768, [%rd28+32];
	ld.global.nc.f64 	%fd769, [%rd28+64];
$L__BB88_19:
	ld.param.u32 	%r114, [_Z32massMatrixMultiplyRegisterKernelILi10ELi13ELi1EEviPKdS1_S1_S1_Pd_param_0];
	setp.ge.s32 	%p11, %r42, %r114;
	add.f64 	%fd434, %fd133, %fd134;
	sub.f64 	%fd435, %fd133, %fd134;
	mul.f64 	%fd436, %fd434, %fd768;
	mul.f64 	%fd437, %fd435, %fd769;
	sub.f64 	%fd139, %fd436, %fd437;
	add.f64 	%fd140, %fd436, %fd437;
	fma.rn.f64 	%fd438, %fd71, %fd91, 0d0000000000000000;
	fma.rn.f64 	%fd439, %fd72, %fd92, 0d0000000000000000;
	fma.rn.f64 	%fd440, %fd73, %fd93, %fd438;
	fma.rn.f64 	%fd441, %fd74, %fd94, %fd439;
	fma.rn.f64 	%fd442, %fd75, %fd95, %fd440;
	fma.rn.f64 	%fd443, %fd76, %fd96, %fd441;
	fma.rn.f64 	%fd444, %fd77, %fd97, %fd442;
	fma.rn.f64 	%fd445, %fd78, %fd98, %fd443;
	fma.rn.f64 	%fd141, %fd79, %fd99, %fd444;
	fma.rn.f64 	%fd142, %fd80, %fd100, %fd445;
	mov.f64 	%fd770, 0d0000000000000000;
	mov.f64 	%fd771, %fd770;
	@%p11 bra 	$L__BB88_21;
	ld.param.u64 	%rd43, [_Z32massMatrixMultiplyRegisterKernelILi10ELi13ELi1EEviPKdS1_S1_S1_Pd_param_1];
	cvta.to.global.u64 	%rd29, %rd43;
	mad.lo.s32 	%r89, %r42, 2197, %r10;
	mul.wide.s32 	%rd30, %r89, 8;
	add.s64 	%rd31, %rd29, %rd30;
	ld.global.nc.f64 	%fd770, [%rd31+40];
	ld.global.nc.f64 	%fd771, [%rd31+56];
$L__BB88_21:
	ld.param.u32 	%r115, [_Z32massMatrixMultiplyRegisterKernelILi10ELi13ELi1EEviPKdS1_S1_S1_Pd_param_0];
	setp.ge.s32 	%p12, %r42, %r115;
	add.f64 	%fd447, %fd141, %fd142;
	sub.f64 	%fd448, %fd141, %fd142;
	mul.f64 	%fd449, %fd447, %fd770;
	mul.f64 	%fd450, %fd448, %fd771;
	sub.f64 	%fd147, %fd449, %fd450;
	add.f64 	%fd148, %fd449, %fd450;
	fma.rn.f64 	%fd451, %fd81, %fd91, 0d0000000000000000;
	fma.rn.f64 	%fd452, %fd82, %fd92, 0d0000000000000000;
	fma.rn.f64 	%fd453, %fd83, %fd93, %fd451;
	fma.rn.f64 	%fd454, %fd84, %fd94, %fd452;
	fma.rn.f64 	%fd455, %fd85, %fd95, %fd453;
	fma.rn.f64 	%fd456, %fd86, %fd96, %fd454;
	fma.rn.f64 	%fd457, %fd87, %fd97, %fd455;
	fma.rn.f64 	%fd458, %fd88, %fd98, %fd456;
	fma.rn.f64 	%fd149, %fd89, %fd99, %fd457;
	fma.rn.f64 	%fd150, %fd90, %fd100, %fd458;
	mov.f64 	%fd772, 0d0000000000000000;
	@%p12 bra 	$L__BB88_23;
	ld.param.u64 	%rd44, [_Z32massMatrixMultiplyRegisterKernelILi10ELi13ELi1EEviPKdS1_S1_S1_Pd_param_1];
	cvta.to.global.u64 	%rd32, %rd44;
	mad.lo.s32 	%r96, %r42, 2197, %r10;
	mul.wide.s32 	%rd33, %r96, 8;
	add.s64 	%rd34, %rd32, %rd33;
	ld.global.nc.f64 	%fd772, [%rd34+48];
$L__BB88_23:
	add.f64 	%fd459, %fd149, %fd150;
	sub.f64 	%fd460, %fd149, %fd150;
	mul.f64 	%fd461, %fd460, %fd772;
	fma.rn.f64 	%fd462, %fd459, %fd772, %fd461;
	mul.f64 	%fd463, %fd462, 0d3FE0000000000000;
	fma.rn.f64 	%fd464, %fd21, %fd108, 0d0000000000000000;
	fma.rn.f64 	%fd465, %fd22, %fd107, 0d0000000000000000;
	fma.rn.f64 	%fd466, %fd31, %fd116, %fd464;
	fma.rn.f64 	%fd467, %fd32, %fd115, %fd465;
	fma.rn.f64 	%fd468, %fd41, %fd124, %fd466;
	fma.rn.f64 	%fd469, %fd42, %fd123, %fd467;
	fma.rn.f64 	%fd470, %fd51, %fd132, %fd468;
	fma.rn.f64 	%fd471, %fd52, %fd131, %fd469;
	fma.rn.f64 	%fd472, %fd61, %fd140, %fd470;
	fma.rn.f64 	%fd473, %fd62, %fd139, %fd471;
	fma.rn.f64 	%fd474, %fd71, %fd148, %fd472;
	fma.rn.f64 	%fd475, %fd72, %fd147, %fd473;
	fma.rn.f64 	%fd476, %fd81, %fd463, %fd474;
	fma.rn.f64 	%fd477, %fd82, %fd463, %fd475;
	sub.f64 	%fd478, %fd476, %fd477;
	st.shared.f64 	[%r9+72], %fd478;
	add.f64 	%fd479, %fd476, %fd477;
	st.shared.f64 	[%r9], %fd479;
	fma.rn.f64 	%fd480, %fd23, %fd108, 0d0000000000000000;
	fma.rn.f64 	%fd481, %fd24, %fd107, 0d0000000000000000;
	fma.rn.f64 	%fd482, %fd33, %fd116, %fd480;
	fma.rn.f64 	%fd483, %fd34, %fd115, %fd481;
	fma.rn.f64 	%fd484, %fd43, %fd124, %fd482;
	fma.rn.f64 	%fd485, %fd44, %fd123, %fd483;
	fma.rn.f64 	%fd486, %fd53, %fd132, %fd484;
	fma.rn.f64 	%fd487, %fd54, %fd131, %fd485;
	fma.rn.f64 	%fd488, %fd63, %fd140, %fd486;
	fma.rn.f64 	%fd489, %fd64, %fd139, %fd487;
	fma.rn.f64 	%fd490, %fd73, %fd148, %fd488;
	fma.rn.f64 	%fd491, %fd74, %fd147, %fd489;
	fma.rn.f64 	%fd492, %fd83, %fd463, %fd490;
	fma.rn.f64 	%fd493, %fd84, %fd463, %fd491;
	sub.f64 	%fd494, %fd492, %fd493;
	st.shared.f64 	[%r9+64], %fd494;
	add.f64 	%fd495, %fd492, %fd493;
	st.shared.f64 	[%r9+8], %fd495;
	fma.rn.f64 	%fd496, %fd25, %fd108, 0d0000000000000000;
	fma.rn.f64 	%fd497, %fd26, %fd107, 0d0000000000000000;
	fma.rn.f64 	%fd498, %fd35, %fd116, %fd496;
	fma.rn.f64 	%fd499, %fd36, %fd115, %fd497;
	fma.rn.f64 	%fd500, %fd45, %fd124, %fd498;
	fma.rn.f64 	%fd501, %fd46, %fd123, %fd499;
	fma.rn.f64 	%fd502, %fd55, %fd132, %fd500;
	fma.rn.f64 	%fd503, %fd56, %fd131, %fd501;
	fma.rn.f64 	%fd504, %fd65, %fd140, %fd502;
	fma.rn.f64 	%fd505, %fd66, %fd139, %fd503;
	fma.rn.f64 	%fd506, %fd75, %fd148, %fd504;
	fma.rn.f64 	%fd507, %fd76, %fd147, %fd505;
	fma.rn.f64 	%fd508, %fd85, %fd463, %fd506;
	fma.rn.f64 	%fd509, %fd86, %fd463, %fd507;
	sub.f64 	%fd510, %fd508, %fd509;
	st.shared.f64 	[%r9+56], %fd510;
	add.f64 	%fd511, %fd508, %fd509;
	st.shared.f64 	[%r9+16], %fd511;
	fma.rn.f64 	%fd512, %fd27, %fd108, 0d0000000000000000;
	fma.rn.f64 	%fd513, %fd28, %fd107, 0d0000000000000000;
	fma.rn.f64 	%fd514, %fd37, %fd116, %fd512;
	fma.rn.f64 	%fd515, %fd38, %fd115, %fd513;
	fma.rn.f64 	%fd516, %fd47, %fd124, %fd514;
	fma.rn.f64 	%fd517, %fd48, %fd123, %fd515;
	fma.rn.f64 	%fd518, %fd57, %fd132, %fd516;
	fma.rn.f64 	%fd519, %fd58, %fd131, %fd517;
	fma.rn.f64 	%fd520, %fd67, %fd140, %fd518;
	fma.rn.f64 	%fd521, %fd68, %fd139, %fd519;
	fma.rn.f64 	%fd522, %fd77, %fd148, %fd520;
	fma.rn.f64 	%fd523, %fd78, %fd147, %fd521;
	fma.rn.f64 	%fd524, %fd87, %fd463, %fd522;
	fma.rn.f64 	%fd525, %fd88, %fd463, %fd523;
	sub.f64 	%fd526, %fd524, %fd525;
	st.shared.f64 	[%r9+48], %fd526;
	add.f64 	%fd527, %fd524, %fd525;
	st.shared.f64 	[%r9+24], %fd527;
	fma.rn.f64 	%fd528, %fd29, %fd108, 0d0000000000000000;
	fma.rn.f64 	%fd529, %fd30, %fd107, 0d0000000000000000;
	fma.rn.f64 	%fd530, %fd39, %fd116, %fd528;
	fma.rn.f64 	%fd531, %fd40, %fd115, %fd529;
	fma.rn.f64 	%fd532, %fd49, %fd124, %fd530;
	fma.rn.f64 	%fd533, %fd50, %fd123, %fd531;
	fma.rn.f64 	%fd534, %fd59, %fd132, %fd532;
	fma.rn.f64 	%fd535, %fd60, %fd131, %fd533;
	fma.rn.f64 	%fd536, %fd69, %fd140, %fd534;
	fma.rn.f64 	%fd537, %fd70, %fd139, %fd535;
	fma.rn.f64 	%fd538, %fd79, %fd148, %fd536;
	fma.rn.f64 	%fd539, %fd80, %fd147, %fd537;
	fma.rn.f64 	%fd540, %fd89, %fd463, %fd538;
	fma.rn.f64 	%fd541, %fd90, %fd463, %fd539;
	sub.f64 	%fd542, %fd540, %fd541;
	st.shared.f64 	[%r9+40], %fd542;
	add.f64 	%fd543, %fd540, %fd541;
	st.shared.f64 	[%r9+32], %fd543;
	add.s32 	%r11, %r118, 100;
	setp.lt.u32 	%p13, %r118, 69;
	mov.u32 	%r118, %r11;
	@%p13 bra 	$L__BB88_9;
$L__BB88_24:
	mov.u32 	%r97, %tid.x;
	setp.gt.u32 	%p14, %r97, 129;
	bar.sync 	0;
	@%p14 bra 	$L__BB88_27;
	mov.u32 	%r119, %tid.x;
	mov.u32 	%r98, %tid.y;
	mov.u32 	%r99, _ZZ32massMatrixMultiplyRegisterKernelILi10ELi13ELi1EEviPKdS1_S1_S1_PdE6s_tmp1;
	mad.lo.s32 	%r100, %r98, 17576, %r99;
$L__BB88_26:
	cvt.u16.u32 	%rs17, %r119;
	mul.lo.s16 	%rs18, %rs17, 205;
	shr.u16 	%rs19, %rs18, 11;
	mul.lo.s16 	%rs20, %rs19, 10;
	sub.s16 	%rs21, %rs17, %rs20;
	mul.wide.u16 	%r101, %rs19, 1352;
	add.s32 	%r102, %r100, %r101;
	and.b16  	%rs22, %rs21, 255;
	mul.wide.u16 	%r103, %rs22, 8;
	add.s32 	%r104, %r102, %r103;
	ld.shared.f64 	%fd544, [%r104];
	ld.shared.f64 	%fd545, [%r104+1248];
	add.f64 	%fd546, %fd544, %fd545;
	sub.f64 	%fd547, %fd544, %fd545;
	ld.shared.f64 	%fd548, [%r104+104];
	ld.shared.f64 	%fd549, [%r104+1144];
	add.f64 	%fd550, %fd548, %fd549;
	sub.f64 	%fd551, %fd548, %fd549;
	ld.shared.f64 	%fd552, [%r104+208];
	ld.shared.f64 	%fd553, [%r104+1040];
	add.f64 	%fd554, %fd552, %fd553;
	sub.f64 	%fd555, %fd552, %fd553;
	ld.shared.f64 	%fd556, [%r104+312];
	ld.shared.f64 	%fd557, [%r104+936];
	add.f64 	%fd558, %fd556, %fd557;
	sub.f64 	%fd559, %fd556, %fd557;
	ld.shared.f64 	%fd560, [%r104+416];
	ld.shared.f64 	%fd561, [%r104+832];
	add.f64 	%fd562, %fd560, %fd561;
	sub.f64 	%fd563, %fd560, %fd561;
	ld.shared.f64 	%fd564, [%r104+520];
	ld.shared.f64 	%fd565, [%r104+728];
	add.f64 	%fd566, %fd564, %fd565;
	sub.f64 	%fd567, %fd564, %fd565;
	ld.shared.f64 	%fd568, [%r104+624];
	add.f64 	%fd569, %fd568, %fd568;
	sub.f64 	%fd570, %fd568, %fd568;
	mul.f64 	%fd571, %fd569, 0d3FE0000000000000;
	fma.rn.f64 	%fd572, %fd21, %fd546, 0d0000000000000000;
	fma.rn.f64 	%fd573, %fd22, %fd547, 0d0000000000000000;
	fma.rn.f64 	%fd574, %fd31, %fd550, %fd572;
	fma.rn.f64 	%fd575, %fd32, %fd551, %fd573;
	fma.rn.f64 	%fd576, %fd41, %fd554, %fd574;
	fma.rn.f64 	%fd577, %fd42, %fd555, %fd575;
	fma.rn.f64 	%fd578, %fd51, %fd558, %fd576;
	fma.rn.f64 	%fd579, %fd52, %fd559, %fd577;
	fma.rn.f64 	%fd580, %fd61, %fd562, %fd578;
	fma.rn.f64 	%fd581, %fd62, %fd563, %fd579;
	fma.rn.f64 	%fd582, %fd71, %fd566, %fd580;
	fma.rn.f64 	%fd583, %fd72, %fd567, %fd581;
	fma.rn.f64 	%fd584, %fd81, %fd571, %fd582;
	fma.rn.f64 	%fd585, %fd82, %fd570, %fd583;
	sub.f64 	%fd586, %fd584, %fd585;
	st.shared.f64 	[%r104+936], %fd586;
	add.f64 	%fd587, %fd584, %fd585;
	st.shared.f64 	[%r104], %fd587;
	fma.rn.f64 	%fd588, %fd23, %fd546, 0d0000000000000000;
	fma.rn.f64 	%fd589, %fd24, %fd547, 0d0000000000000000;
	fma.rn.f64 	%fd590, %fd33, %fd550, %fd588;
	fma.rn.f64 	%fd591, %fd34, %fd551, %fd589;
	fma.rn.f64 	%fd592, %fd43, %fd554, %fd590;
	fma.rn.f64 	%fd593, %fd44, %fd555, %fd591;
	fma.rn.f64 	%fd594, %fd53, %fd558, %fd592;
	fma.rn.f64 	%fd595, %fd54, %fd559, %fd593;
	fma.rn.f64 	%fd596, %fd63, %fd562, %fd594;
	fma.rn.f64 	%fd597, %fd64, %fd563, %fd595;
	fma.rn.f64 	%fd598, %fd73, %fd566, %fd596;
	fma.rn.f64 	%fd599, %fd74, %fd567, %fd597;
	fma.rn.f64 	%fd600, %fd83, %fd571, %fd598;
	fma.rn.f64 	%fd601, %fd84, %fd570, %fd599;
	sub.f64 	%fd602, %fd600, %fd601;
	st.shared.f64 	[%r104+832], %fd602;
	add.f64 	%fd603, %fd600, %fd601;
	st.shared.f64 	[%r104+104], %fd603;
	fma.rn.f64 	%fd604, %fd25, %fd546, 0d0000000000000000;
	fma.rn.f64 	%fd605, %fd26, %fd547, 0d0000000000000000;
	fma.rn.f64 	%fd606, %fd35, %fd550, %fd604;
	fma.rn.f64 	%fd607, %fd36, %fd551, %fd605;
	fma.rn.f64 	%fd608, %fd45, %fd554, %fd606;
	fma.rn.f64 	%fd609, %fd46, %fd555, %fd607;
	fma.rn.f64 	%fd610, %fd55, %fd558, %fd608;
	fma.rn.f64 	%fd611, %fd56, %fd559, %fd609;
	fma.rn.f64 	%fd612, %fd65, %fd562, %fd610;
	fma.rn.f64 	%fd613, %fd66, %fd563, %fd611;
	fma.rn.f64 	%fd614, %fd75, %fd566, %fd612;
	fma.rn.f64 	%fd615, %fd76, %fd567, %fd613;
	fma.rn.f64 	%fd616, %fd85, %fd571, %fd614;
	fma.rn.f64 	%fd617, %fd86, %fd570, %fd615;
	sub.f64 	%fd618, %fd616, %fd617;
	st.shared.f64 	[%r104+728], %fd618;
	add.f64 	%fd619, %fd616, %fd617;
	st.shared.f64 	[%r104+208], %fd619;
	fma.rn.f64 	%fd620, %fd27, %fd546, 0d0000000000000000;
	fma.rn.f64 	%fd621, %fd28, %fd547, 0d0000000000000000;
	fma.rn.f64 	%fd622, %fd37, %fd550, %fd620;
	fma.rn.f64 	%fd623, %fd38, %fd551, %fd621;
	fma.rn.f64 	%fd624, %fd47, %fd554, %fd622;
	fma.rn.f64 	%fd625, %fd48, %fd555, %fd623;
	fma.rn.f64 	%fd626, %fd57, %fd558, %fd624;
	fma.rn.f64 	%fd627, %fd58, %fd559, %fd625;
	fma.rn.f64 	%fd628, %fd67, %fd562, %fd626;
	fma.rn.f64 	%fd629, %fd68, %fd563, %fd627;
	fma.rn.f64 	%fd630, %fd77, %fd566, %fd628;
	fma.rn.f64 	%fd631, %fd78, %fd567, %fd629;
	fma.rn.f64 	%fd632, %fd87, %fd571, %fd630;
	fma.rn.f64 	%fd633, %fd88, %fd570, %fd631;
	sub.f64 	%fd634, %fd632, %fd633;
	st.shared.f64 	[%r104+624], %fd634;
	add.f64 	%fd635, %fd632, %fd633;
	st.shared.f64 	[%r104+312], %fd635;
	fma.rn.f64 	%fd636, %fd29, %fd546, 0d0000000000000000;
	fma.rn.f64 	%fd637, %fd30, %fd547, 0d0000000000000000;
	fma.rn.f64 	%fd638, %fd39, %fd550, %fd636;
	fma.rn.f64 	%fd639, %fd40, %fd551, %fd637;
	fma.rn.f64 	%fd640, %fd49, %fd554, %fd638;
	fma.rn.f64 	%fd641, %fd50, %fd555, %fd639;
	fma.rn.f64 	%fd642, %fd59, %fd558, %fd640;
	fma.rn.f64 	%fd643, %fd60, %fd559, %fd641;
	fma.rn.f64 	%fd644, %fd69, %fd562, %fd642;
	fma.rn.f64 	%fd645, %fd70, %fd563, %fd643;
	fma.rn.f64 	%fd646, %fd79, %fd566, %fd644;
	fma.rn.f64 	%fd647, %fd80, %fd567, %fd645;
	fma.rn.f64 	%fd648, %fd89, %fd571, %fd646;
	fma.rn.f64 	%fd649, %fd90, %fd570, %fd647;
	sub.f64 	%fd650, %fd648, %fd649;
	st.shared.f64 	[%r104+520], %fd650;
	add.f64 	%fd651, %fd648, %fd649;
	st.shared.f64 	[%r104+416], %fd651;
	add.s32 	%r14, %r119, 100;
	setp.lt.u32 	%p15, %r119, 30;
	mov.u32 	%r119, %r14;
	@%p15 bra 	$L__BB88_26;
$L__BB88_27:
	ld.param.u32 	%r116, [_Z32massMatrixMultiplyRegisterKernelILi10ELi13ELi1EEviPKdS1_S1_S1_Pd_param_0];
	mov.u32 	%r105, %ctaid.x;
	mov.u32 	%r106, %tid.y;
	add.s32 	%r15, %r105, %r106;
	setp.ge.s32 	%p16, %r15, %r116;
	bar.sync 	0;
	ld.shared.f64 	%fd652, [%r3];
	ld.shared.f64 	%fd653, [%r3+16224];
	add.f64 	%fd654, %fd652, %fd653;
	sub.f64 	%fd655, %fd652, %fd653;
	ld.shared.f64 	%fd656, [%r3+1352];
	ld.shared.f64 	%fd657, [%r3+14872];
	add.f64 	%fd658, %fd656, %fd657;
	sub.f64 	%fd659, %fd656, %fd657;
	ld.shared.f64 	%fd660, [%r3+2704];
	ld.shared.f64 	%fd661, [%r3+13520];
	add.f64 	%fd662, %fd660, %fd661;
	sub.f64 	%fd663, %fd660, %fd661;
	ld.shared.f64 	%fd664, [%r3+4056];
	ld.shared.f64 	%fd665, [%r3+12168];
	add.f64 	%fd666, %fd664, %fd665;
	sub.f64 	%fd667, %fd664, %fd665;
	ld.shared.f64 	%fd668, [%r3+5408];
	ld.shared.f64 	%fd669, [%r3+10816];
	add.f64 	%fd670, %fd668, %fd669;
	sub.f64 	%fd671, %fd668, %fd669;
	ld.shared.f64 	%fd672, [%r3+6760];
	ld.shared.f64 	%fd673, [%r3+9464];
	add.f64 	%fd674, %fd672, %fd673;
	sub.f64 	%fd675, %fd672, %fd673;
	ld.shared.f64 	%fd676, [%r3+8112];
	add.f64 	%fd677, %fd676, %fd676;
	sub.f64 	%fd678, %fd676, %fd676;
	mul.f64 	%fd679, %fd677, 0d3FE0000000000000;
	fma.rn.f64 	%fd680, %fd21, %fd654, 0d0000000000000000;
	fma.rn.f64 	%fd681, %fd22, %fd655, 0d0000000000000000;
	fma.rn.f64 	%fd682, %fd31, %fd658, %fd680;
	fma.rn.f64 	%fd683, %fd32, %fd659, %fd681;
	fma.rn.f64 	%fd684, %fd41, %fd662, %fd682;
	fma.rn.f64 	%fd685, %fd42, %fd663, %fd683;
	fma.rn.f64 	%fd686, %fd51, %fd666, %fd684;
	fma.rn.f64 	%fd687, %fd52, %fd667, %fd685;
	fma.rn.f64 	%fd688, %fd61, %fd670, %fd686;
	fma.rn.f64 	%fd689, %fd62, %fd671, %fd687;
	fma.rn.f64 	%fd690, %fd71, %fd674, %fd688;
	fma.rn.f64 	%fd691, %fd72, %fd675, %fd689;
	fma.rn.f64 	%fd153, %fd81, %fd679, %fd690;
	fma.rn.f64 	%fd154, %fd82, %fd678, %fd691;
	fma.rn.f64 	%fd692, %fd23, %fd654, 0d0000000000000000;
	fma.rn.f64 	%fd693, %fd24, %fd655, 0d0000000000000000;
	fma.rn.f64 	%fd694, %fd33, %fd658, %fd692;
	fma.rn.f64 	%fd695, %fd34, %fd659, %fd693;
	fma.rn.f64 	%fd696, %fd43, %fd662, %fd694;
	fma.rn.f64 	%fd697, %fd44, %fd663, %fd695;
	fma.rn.f64 	%fd698, %fd53, %fd666, %fd696;
	fma.rn.f64 	%fd699, %fd54, %fd667, %fd697;
	fma.rn.f64 	%fd700, %fd63, %fd670, %fd698;
	fma.rn.f64 	%fd701, %fd64, %fd671, %fd699;
	fma.rn.f64 	%fd702, %fd73, %fd674, %fd700;
	fma.rn.f64 	%fd703, %fd74, %fd675, %fd701;
	fma.rn.f64 	%fd155, %fd83, %fd679, %fd702;
	fma.rn.f64 	%fd156, %fd84, %fd678, %fd703;
	fma.rn.f64 	%fd704, %fd25, %fd654, 0d0000000000000000;
	fma.rn.f64 	%fd705, %fd26, %fd655, 0d0000000000000000;
	fma.rn.f64 	%fd706, %fd35, %fd658, %fd704;
	fma.rn.f64 	%fd707, %fd36, %fd659, %fd705;
	fma.rn.f64 	%fd708, %fd45, %fd662, %fd706;
	fma.rn.f64 	%fd709, %fd46, %fd663, %fd707;
	fma.rn.f64 	%fd710, %fd55, %fd666, %fd708;
	fma.rn.f64 	%fd711, %fd56, %fd667, %fd709;
	fma.rn.f64 	%fd712, %fd65, %fd670, %fd710;
	fma.rn.f64 	%fd713, %fd66, %fd671, %fd711;
	fma.rn.f64 	%fd714, %fd75, %fd674, %fd712;
	fma.rn.f64 	%fd715, %fd76, %fd675, %fd713;
	fma.rn.f64 	%fd157, %fd85, %fd679, %fd714;
	fma.rn.f64 	%fd158, %fd86, %fd678, %fd715;
	fma.rn.f64 	%fd716, %fd27, %fd654, 0d0000000000000000;
	fma.rn.f64 	%fd717, %fd28, %fd655, 0d0000000000000000;
	fma.rn.f64 	%fd718, %fd37, %fd658, %fd716;
	fma.rn.f64 	%fd719, %fd38, %fd659, %fd717;
	fma.rn.f64 	%fd720, %fd47, %fd662, %fd718;
	fma.rn.f64 	%fd721, %fd48, %fd663, %fd719;
	fma.rn.f64 	%fd722, %fd57, %fd666, %fd720;
	fma.rn.f64 	%fd723, %fd58, %fd667, %fd721;
	fma.rn.f64 	%fd724, %fd67, %fd670, %fd722;
	fma.rn.f64 	%fd725, %fd68, %fd671, %fd723;
	fma.rn.f64 	%fd726, %fd77, %fd674, %fd724;
	fma.rn.f64 	%fd727, %fd78, %fd675, %fd725;
	fma.rn.f64 	%fd159, %fd87, %fd679, %fd726;
	fma.rn.f64 	%fd160, %fd88, %fd678, %fd727;
	fma.rn.f64 	%fd728, %fd29, %fd654, 0d0000000000000000;
	fma.rn.f64 	%fd729, %fd30, %fd655, 0d0000000000000000;
	fma.rn.f64 	%fd730, %fd39, %fd658, %fd728;
	fma.rn.f64 	%fd731, %fd40, %fd659, %fd729;
	fma.rn.f64 	%fd732, %fd49, %fd662, %fd730;
	fma.rn.f64 	%fd733, %fd50, %fd663, %fd731;
	fma.rn.f64 	%fd734, %fd59, %fd666, %fd732;
	fma.rn.f64 	%fd735, %fd60, %fd667, %fd733;
	fma.rn.f64 	%fd736, %fd69, %fd670, %fd734;
	fma.rn.f64 	%fd737, %fd70, %fd671, %fd735;
	fma.rn.f64 	%fd738, %fd79, %fd674, %fd736;
	fma.rn.f64 	%fd739, %fd80, %fd675, %fd737;
	fma.rn.f64 	%fd161, %fd89, %fd679, %fd738;
	fma.rn.f64 	%fd162, %fd90, %fd678, %fd739;
	@%p16 bra 	$L__BB88_29;
	ld.param.u64 	%rd45, [_Z32massMatrixMultiplyRegisterKernelILi10ELi13ELi1EEviPKdS1_S1_S1_Pd_param_5];
	mov.u32 	%r107, %tid.x;
	mad.lo.s32 	%r108, %r15, 1000, %r107;
	cvta.to.global.u64 	%rd35, %rd45;
	mul.wide.s32 	%rd36, %r108, 8;
	add.s64 	%rd37, %rd35, %rd36;
	add.f64 	%fd740, %fd153, %fd154;
	st.global.f64 	[%rd37], %fd740;
	add.f64 	%fd741, %fd155, %fd156;
	st.global.f64 	[%rd37+800], %fd741;
	add.f64 	%fd742, %fd157, %fd158;
	st.global.f64 	[%rd37+1600], %fd742;
	add.f64 	%fd743, %fd159, %fd160;
	st.global.f64 	[%rd37+2400], %fd743;
	add.f64 	%fd744, %fd161, %fd162;
	st.global.f64 	[%rd37+3200], %fd744;
	sub.f64 	%fd745, %fd161, %fd162;
	st.global.f64 	[%rd37+4000], %fd745;
	sub.f64 	%fd746, %fd159, %fd160;
	st.global.f64 	[%rd37+4800], %fd746;
	sub.f64 	%fd747, %fd157, %fd158;
	st.global.f64 	[%rd37+5600], %fd747;
	sub.f64 	%fd748, %fd155, %fd156;
	st.global.f64 	[%rd37+6400], %fd748;
	sub.f64 	%fd749, %fd153, %fd154;
	st.global.f64 	[%rd37+7200], %fd749;
$L__BB88_29:
	ret;

}
	// .globl	_Z32massMatrixMultiplyConstantKernelILi10ELi13ELi1EEviPKdS1_S1_S1_Pd
.visible .entry _Z32massMatrixMultiplyConstantKernelILi10ELi13ELi1EEviPKdS1_S1_S1_Pd(
	.param .u32 _Z32massMatrixMultiplyConstantKernelILi10ELi13ELi1EEviPKdS1_S1_S1_Pd_param_0,
	.param .u64 .ptr .align 1 _Z32massMatrixMultiplyConstantKernelILi10ELi13ELi1EEviPKdS1_S1_S1_Pd_param_1,
	.param .u64 .ptr .align 1 _Z32massMatrixMultiplyConstantKernelILi10ELi13ELi1EEviPKdS1_S1_S1_Pd_param_2,
	.param .u64 .ptr .align 1 _Z32massMatrixMultiplyConstantKernelILi10ELi13ELi1EEviPKdS1_S1_S1_Pd_param_3,
	.param .u64 .ptr .align 1 _Z32massMatrixMultiplyConstantKernelILi10ELi13ELi1EEviPKdS1_S1_S1_Pd_param_4,
	.param .u64 .ptr .align 1 _Z32massMatrixMultiplyConstantKernelILi10ELi13ELi1EEviPKdS1_S1_S1_Pd_param_5
)
{
	.reg .pred 	%p<16>;
	.reg .b16 	%rs<23>;
	.reg .b32 	%r<74>;
	.reg .b64 	%rd<39>;
	.reg .b64 	%fd<968>;
	// demoted variable
	.shared .align 8 .b8 _ZZ32massMatrixMultiplyConstantKernelILi10ELi13ELi1EEviPKdS1_S1_S1_PdE6s_tmp1[17576];
	ld.param.u32 	%r16, [_Z32massMatrixMultiplyConstantKernelILi10ELi13ELi1EEviPKdS1_S1_S1_Pd_param_0];
	ld.param.u64 	%rd2, [_Z32massMatrixMultiplyConstantKernelILi10ELi13ELi1EEviPKdS1_S1_S1_Pd_param_4];
	mov.u32 	%r1, %tid.x;
	mov.u32 	%r17, %tid.y;
	mov.u32 	%r18, %ctaid.x;
	add.s32 	%r2, %r18, %r17;
	setp.ge.s32 	%p1, %r2, %r16;
	@%p1 bra 	$L__BB89_2;
	cvta.to.global.u64 	%rd4, %rd2;
	mad.lo.s32 	%r19, %r2, 1000, %r1;
	mul.wide.s32 	%rd5, %r19, 8;
	add.s64 	%rd6, %rd4, %rd5;
	ld.global.nc.f64 	%fd954, [%rd6];
	ld.global.nc.f64 	%fd953, [%rd6+800];
	ld.global.nc.f64 	%fd952, [%rd6+1600];
	ld.global.nc.f64 	%fd951, [%rd6+2400];
	ld.global.nc.f64 	%fd950, [%rd6+3200];
	ld.global.nc.f64 	%fd949, [%rd6+4000];
	ld.global.nc.f64 	%fd948, [%rd6+4800];
	ld.global.nc.f64 	%fd947, [%rd6+5600];
	ld.global.nc.f64 	%fd946, [%rd6+6400];
	ld.global.nc.f64 	%fd945, [%rd6+7200];
$L__BB89_2:
	cvt.u16.u32 	%rs1, %r1;
	bar.sync 	0;
	mul.hi.u16 	%rs2, %rs1, 6554;
	mul.lo.s16 	%rs3, %rs2, 10;
	sub.s16 	%rs4, %rs1, %rs3;
	add.f64 	%fd135, %fd954, %fd945;
	sub.f64 	%fd136, %fd954, %fd945;
	add.f64 	%fd137, %fd953, %fd946;
	sub.f64 	%fd138, %fd953, %fd946;
	add.f64 	%fd139, %fd952, %fd947;
	sub.f64 	%fd140, %fd952, %fd947;
	add.f64 	%fd141, %fd951, %fd948;
	sub.f64 	%fd142, %fd951, %fd948;
	add.f64 	%fd143, %fd950, %fd949;
	sub.f64 	%fd144, %fd950, %fd949;
	mov.u32 	%r22, _ZZ32massMatrixMultiplyConstantKernelILi10ELi13ELi1EEviPKdS1_S1_S1_PdE6s_tmp1;
	mad.lo.s32 	%r23, %r17, 17576, %r22;
	mul.wide.u16 	%r24, %rs2, 104;
	add.s32 	%r25, %r23, %r24;
	mul.wide.u16 	%r26, %rs4, 8;
	add.s32 	%r3, %r25, %r26;
	ld.const.f64 	%fd145, [const_oddDofToQuad];
	fma.rn.f64 	%fd146, %fd145, %fd135, 0d0000000000000000;
	ld.const.f64 	%fd147, [const_evenDofToQuad];
	fma.rn.f64 	%fd148, %fd147, %fd136, 0d0000000000000000;
	ld.const.f64 	%fd21, [const_oddDofToQuad+8];
	fma.rn.f64 	%fd149, %fd21, %fd137, %fd146;
	ld.const.f64 	%fd22, [const_evenDofToQuad+8];
	fma.rn.f64 	%fd150, %fd22, %fd138, %fd148;
	ld.const.f64 	%fd23, [const_oddDofToQuad+16];
	fma.rn.f64 	%fd151, %fd23, %fd139, %fd149;
	ld.const.f64 	%fd152, [const_evenDofToQuad+16];
	fma.rn.f64 	%fd153, %fd152, %fd140, %fd150;
	ld.const.f64 	%fd154, [const_oddDofToQuad+24];
	fma.rn.f64 	%fd155, %fd154, %fd141, %fd151;
	ld.const.f64 	%fd156, [const_evenDofToQuad+24];
	fma.rn.f64 	%fd157, %fd156, %fd142, %fd153;
	ld.const.f64 	%fd24, [const_oddDofToQuad+32];
	fma.rn.f64 	%fd158, %fd24, %fd143, %fd155;
	ld.const.f64 	%fd25, [const_evenDofToQuad+32];
	fma.rn.f64 	%fd159, %fd25, %fd144, %fd157;
	sub.f64 	%fd160, %fd158, %fd159;
	st.shared.f64 	[%r3+16224], %fd160;
	add.f64 	%fd161, %fd159, %fd158;
	st.shared.f64 	[%r3], %fd161;
	ld.const.f64 	%fd26, [const_oddDofToQuad+40];
	fma.rn.f64 	%fd162, %fd26, %fd135, 0d0000000000000000;
	ld.const.f64 	%fd27, [const_evenDofToQuad+40];
	fma.rn.f64 	%fd163, %fd27, %fd136, 0d0000000000000000;
	ld.const.f64 	%fd28, [const_oddDofToQuad+48];
	fma.rn.f64 	%fd164, %fd28, %fd137, %fd162;
	ld.const.f64 	%fd29, [const_evenDofToQuad+48];
	fma.rn.f64 	%fd165, %fd29, %fd138, %fd163;
	ld.const.f64 	%fd30, [const_oddDofToQuad+56];
	fma.rn.f64 	%fd166, %fd30, %fd139, %fd164;
	ld.const.f64 	%fd31, [const_evenDofToQuad+56];
	fma.rn.f64 	%fd167, %fd31, %fd140, %fd165;
	ld.const.f64 	%fd32, [const_oddDofToQuad+64];
	fma.rn.f64 	%fd168, %fd32, %fd141, %fd166;
	ld.const.f64 	%fd33, [const_evenDofToQuad+64];
	fma.rn.f64 	%fd169, %fd33, %fd142, %fd167;
	ld.const.f64 	%fd170, [const_oddDofToQuad+72];
	fma.rn.f64 	%fd171, %fd170, %fd143, %fd168;
	ld.const.f64 	%fd172, [const_evenDofToQuad+72];
	fma.rn.f64 	%fd173, %fd172, %fd144, %fd169;
	sub.f64 	%fd174, %fd171, %fd173;
	st.shared.f64 	[%r3+14872], %fd174;
	add.f64 	%fd175, %fd173, %fd171;
	st.shared.f64 	[%r3+1352], %fd175;
	ld.const.f64 	%fd176, [const_oddDofToQuad+80];
	fma.rn.f64 	%fd177, %fd176, %fd135, 0d0000000000000000;
	ld.const.f64 	%fd178, [const_evenDofToQuad+80];
	fma.rn.f64 	%fd179, %fd178, %fd136, 0d0000000000000000;
	ld.const.f64 	%fd180, [const_oddDofToQuad+88];
	fma.rn.f64 	%fd181, %fd180, %fd137, %fd177;
	ld.const.f64 	%fd182, [const_evenDofToQuad+88];
	fma.rn.f64 	%fd183, %fd182, %fd138, %fd179;
	ld.const.f64 	%fd34, [const_oddDofToQuad+96];
	fma.rn.f64 	%fd184, %fd34, %fd139, %fd181;
	ld.const.f64 	%fd35, [const_evenDofToQuad+96];
	fma.rn.f64 	%fd185, %fd35, %fd140, %fd183;
	ld.const.f64 	%fd36, [const_oddDofToQuad+104];
	fma.rn.f64 	%fd186, %fd36, %fd141, %fd184;
	ld.const.f64 	%fd37, [const_evenDofToQuad+104];
	fma.rn.f64 	%fd187, %fd37, %fd142, %fd185;
	ld.const.f64 	%fd38, [const_oddDofToQuad+112];
	fma.rn.f64 	%fd188, %fd38, %fd143, %fd186;
	ld.const.f64 	%fd39, [const_evenDofToQuad+112];
	fma.rn.f64 	%fd189, %fd39, %fd144, %fd187;
	sub.f64 	%fd190, %fd188, %fd189;
	st.shared.f64 	[%r3+13520], %fd190;
	add.f64 	%fd191, %fd189, %fd188;
	st.shared.f64 	[%r3+2704], %fd191;
	ld.const.f64 	%fd40, [const_oddDofToQuad+120];
	fma.rn.f64 	%fd192, %fd40, %fd135, 0d0000000000000000;
	ld.const.f64 	%fd41, [const_evenDofToQuad+120];
	fma.rn.f64 	%fd193, %fd41, %fd136, 0d0000000000000000;
	ld.const.f64 	%fd194, [const_oddDofToQuad+128];
	fma.rn.f64 	%fd195, %fd194, %fd137, %fd192;
	ld.const.f64 	%fd42, [const_evenDofToQuad+128];
	fma.rn.f64 	%fd196, %fd42, %fd138, %fd193;
	ld.const.f64 	%fd43, [const_oddDofToQuad+136];
	fma.rn.f64 	%fd197, %fd43, %fd139, %fd195;
	ld.const.f64 	%fd44, [const_evenDofToQuad+136];
	fma.rn.f64 	%fd198, %fd44, %fd140, %fd196;
	ld.const.f64 	%fd45, [const_oddDofToQuad+144];
	fma.rn.f64 	%fd199, %fd45, %fd141, %fd197;
	ld.const.f64 	%fd46, [const_evenDofToQuad+144];
	fma.rn.f64 	%fd200, %fd46, %fd142, %fd198;
	ld.const.f64 	%fd47, [const_oddDofToQuad+152];
	fma.rn.f64 	%fd201, %fd47, %fd143, %fd199;
	ld.const.f64 	%fd48, [const_evenDofToQuad+152];
	fma.rn.f64 	%fd202, %fd48, %fd144, %fd200;
	sub.f64 	%fd203, %fd201, %fd202;
	st.shared.f64 	[%r3+12168], %fd203;
	add.f64 	%fd204, %fd202, %fd201;
	st.shared.f64 	[%r3+4056], %fd204;
	ld.const.f64 	%fd49, [const_oddDofToQuad+160];
	fma.rn.f64 	%fd205, %fd49, %fd135, 0d0000000000000000;
	ld.const.f64 	%fd50, [const_evenDofToQuad+160];
	fma.rn.f64 	%fd206, %fd50, %fd136, 0d0000000000000000;
	ld.const.f64 	%fd207, [const_oddDofToQuad+168];
	fma.rn.f64 	%fd208, %fd207, %fd137, %fd205;
	ld.const.f64 	%fd51, [const_evenDofToQuad+168];
	fma.rn.f64 	%fd209, %fd51, %fd138, %fd206;
	ld.const.f64 	%fd52, [const_oddDofToQuad+176];
	fma.rn.f64 	%fd210, %fd52, %fd139, %fd208;
	ld.const.f64 	%fd211, [const_evenDofToQuad+176];
	fma.rn.f64 	%fd212, %fd211, %fd140, %fd209;
	ld.const.f64 	%fd53, [const_oddDofToQuad+184];
	fma.rn.f64 	%fd213, %fd53, %fd141, %fd210;
	ld.const.f64 	%fd214, [const_evenDofToQuad+184];
	fma.rn.f64 	%fd215, %fd214, %fd142, %fd212;
	ld.const.f64 	%fd216, [const_oddDofToQuad+192];
	fma.rn.f64 	%fd217, %fd216, %fd143, %fd213;
	ld.const.f64 	%fd54, [const_evenDofToQuad+192];
	fma.rn.f64 	%fd218, %fd54, %fd144, %fd215;
	sub.f64 	%fd219, %fd217, %fd218;
	st.shared.f64 	[%r3+10816], %fd219;
	add.f64 	%fd220, %fd218, %fd217;
	st.shared.f64 	[%r3+5408], %fd220;
	ld.const.f64 	%fd55, [const_oddDofToQuad+200];
	fma.rn.f64 	%fd221, %fd55, %fd135, 0d0000000000000000;
	ld.const.f64 	%fd222, [const_evenDofToQuad+200];
	fma.rn.f64 	%fd223, %fd222, %fd136, 0d0000000000000000;
	ld.const.f64 	%fd224, [const_oddDofToQuad+208];
	fma.rn.f64 	%fd225, %fd224, %fd137, %fd221;
	ld.const.f64 	%fd226, [const_evenDofToQuad+208];
	fma.rn.f64 	%fd227, %fd226, %fd138, %fd223;
	ld.const.f64 	%fd228, [const_oddDofToQuad+216];
	fma.rn.f64 	%fd229, %fd228, %fd139, %fd225;
	ld.const.f64 	%fd230, [const_evenDofToQuad+216];
	fma.rn.f64 	%fd231, %fd230, %fd140, %fd227;
	ld.const.f64 	%fd56, [const_oddDofToQuad+224];
	fma.rn.f64 	%fd232, %fd56, %fd141, %fd229;
	ld.const.f64 	%fd233, [const_evenDofToQuad+224];
	fma.rn.f64 	%fd234, %fd233, %fd142, %fd231;
	ld.const.f64 	%fd235, [const_oddDofToQuad+232];
	fma.rn.f64 	%fd236, %fd235, %fd143, %fd232;
	ld.const.f64 	%fd237, [const_evenDofToQuad+232];
	fma.rn.f64 	%fd238, %fd237, %fd144, %fd234;
	sub.f64 	%fd239, %fd236, %fd238;
	st.shared.f64 	[%r3+9464], %fd239;
	add.f64 	%fd240, %fd238, %fd236;
	st.shared.f64 	[%r3+6760], %fd240;
	ld.const.f64 	%fd241, [const_oddDofToQuad+240];
	fma.rn.f64 	%fd242, %fd241, %fd135, 0d0000000000000000;
	ld.const.f64 	%fd243, [const_evenDofToQuad+240];
	fma.rn.f64 	%fd244, %fd243, %fd136, 0d0000000000000000;
	ld.const.f64 	%fd245, [const_oddDofToQuad+248];
	fma.rn.f64 	%fd246, %fd245, %fd137, %fd242;
	ld.const.f64 	%fd247, [const_evenDofToQuad+248];
	fma.rn.f64 	%fd248, %fd247, %fd138, %fd244;
	ld.const.f64 	%fd249, [const_oddDofToQuad+256];
	fma.rn.f64 	%fd250, %fd249, %fd139, %fd246;
	ld.const.f64 	%fd251, [const_evenDofToQuad+256];
	fma.rn.f64 	%fd252, %fd251, %fd140, %fd248;
	ld.const.f64 	%fd253, [const_oddDofToQuad+264];
	fma.rn.f64 	%fd254, %fd253, %fd141, %fd250;
	ld.const.f64 	%fd255, [const_evenDofToQuad+264];
	fma.rn.f64 	%fd256, %fd255, %fd142, %fd252;
	ld.const.f64 	%fd257, [const_oddDofToQuad+272];
	fma.rn.f64 	%fd258, %fd257, %fd143, %fd254;
	ld.const.f64 	%fd259, [const_evenDofToQuad+272];
	fma.rn.f64 	%fd260, %fd259, %fd144, %fd256;
	add.f64 	%fd261, %fd260, %fd258;
	st.shared.f64 	[%r3+8112], %fd261;
	bar.sync 	0;
	setp.gt.u32 	%p2, %r1, 129;
	@%p2 bra 	$L__BB89_5;
	mov.u32 	%r71, %tid.x;
	mov.u32 	%r27, %tid.y;
	mov.u32 	%r28, _ZZ32massMatrixMultiplyConstantKernelILi10ELi13ELi1EEviPKdS1_S1_S1_PdE6s_tmp1;
	mad.lo.s32 	%r29, %r27, 17576, %r28;
	ld.const.f64 	%fd282, [const_oddDofToQuad];
	ld.const.f64 	%fd284, [const_evenDofToQuad];
	ld.const.f64 	%fd289, [const_evenDofToQuad+16];
	ld.const.f64 	%fd291, [const_oddDofToQuad+24];
	ld.const.f64 	%fd293, [const_evenDofToQuad+24];
	ld.const.f64 	%fd307, [const_oddDofToQuad+72];
	ld.const.f64 	%fd309, [const_evenDofToQuad+72];
	ld.const.f64 	%fd313, [const_oddDofToQuad+80];
	ld.const.f64 	%fd315, [const_evenDofToQuad+80];
	ld.const.f64 	%fd317, [const_oddDofToQuad+88];
	ld.const.f64 	%fd319, [const_evenDofToQuad+88];
	ld.const.f64 	%fd331, [const_oddDofToQuad+128];
	ld.const.f64 	%fd344, [const_oddDofToQuad+168];
	ld.const.f64 	%fd348, [const_evenDofToQuad+176];
	ld.const.f64 	%fd351, [const_evenDofToQuad+184];
	ld.const.f64 	%fd353, [const_oddDofToQuad+192];
	ld.const.f64 	%fd359, [const_evenDofToQuad+200];
	ld.const.f64 	%fd361, [const_oddDofToQuad+208];
	ld.const.f64 	%fd363, [const_evenDofToQuad+208];
	ld.const.f64 	%fd365, [const_oddDofToQuad+216];
	ld.const.f64 	%fd367, [const_evenDofToQuad+216];
	ld.const.f64 	%fd370, [const_evenDofToQuad+224];
	ld.const.f64 	%fd372, [const_oddDofToQuad+232];
	ld.const.f64 	%fd374, [const_evenDofToQuad+232];
	ld.const.f64 	%fd378, [const_oddDofToQuad+240];
	ld.const.f64 	%fd380, [const_evenDofToQuad+240];
	ld.const.f64 	%fd382, [const_oddDofToQuad+248];
	ld.const.f64 	%fd384, [const_evenDofToQuad+248];
	ld.const.f64 	%fd386, [const_oddDofToQuad+256];
	ld.const.f64 	%fd388, [const_evenDofToQuad+256];
	ld.const.f64 	%fd390, [const_oddDofToQuad+264];
	ld.const.f64 	%fd392, [const_evenDofToQuad+264];
	ld.const.f64 	%fd394, [const_oddDofToQuad+272];
	ld.const.f64 	%fd396, [const_evenDofToQuad+272];
$L__BB89_4:
	cvt.u16.u32 	%rs5, %r71;
	mul.lo.s16 	%rs6, %rs5, 205;
	shr.u16 	%rs7, %rs6, 11;
	mul.lo.s16 	%rs8, %rs7, 10;
	sub.s16 	%rs9, %rs5, %rs8;
	mul.wide.u16 	%r30, %rs7, 1352;
	add.s32 	%r31, %r29, %r30;
	and.b16  	%rs10, %rs9, 255;
	mul.wide.u16 	%r32, %rs10, 8;
	add.s32 	%r33, %r31, %r32;
	ld.shared.f64 	%fd262, [%r33];
	ld.shared.f64 	%fd263, [%r33+936];
	add.f64 	%fd264, %fd262, %fd263;
	sub.f64 	%fd265, %fd262, %fd263;
	ld.shared.f64 	%fd266, [%r33+104];
	ld.shared.f64 	%fd267, [%r33+832];
	add.f64 	%fd268, %fd266, %fd267;
	sub.f64 	%fd269, %fd266, %fd267;
	ld.shared.f64 	%fd270, [%r33+208];
	ld.shared.f64 	%fd271, [%r33+728];
	add.f64 	%fd272, %fd270, %fd271;
	sub.f64 	%fd273, %fd270, %fd271;
	ld.shared.f64 	%fd274, [%r33+312];
	ld.shared.f64 	%fd275, [%r33+624];
	add.f64 	%fd276, %fd274, %fd275;
	sub.f64 	%fd277, %fd274, %fd275;
	ld.shared.f64 	%fd278, [%r33+416];
	ld.shared.f64 	%fd279, [%r33+520];
	add.f64 	%fd280, %fd278, %fd279;
	sub.f64 	%fd281, %fd278, %fd279;
	fma.rn.f64 	%fd283, %fd282, %fd264, 0d0000000000000000;
	fma.rn.f64 	%fd285, %fd284, %fd265, 0d0000000000000000;
	fma.rn.f64 	%fd286, %fd21, %fd268, %fd283;
	fma.rn.f64 	%fd287, %fd22, %fd269, %fd285;
	fma.rn.f64 	%fd288, %fd23, %fd272, %fd286;
	fma.rn.f64 	%fd290, %fd289, %fd273, %fd287;
	fma.rn.f64 	%fd292, %fd291, %fd276, %fd288;
	fma.rn.f64 	%fd294, %fd293, %fd277, %fd290;
	fma.rn.f64 	%fd295, %fd24, %fd280, %fd292;
	fma.rn.f64 	%fd296, %fd25, %fd281, %fd294;
	sub.f64 	%fd297, %fd295, %fd296;
	st.shared.f64 	[%r33+1248], %fd297;
	add.f64 	%fd298, %fd296, %fd295;
	st.shared.f64 	[%r33], %fd298;
	fma.rn.f64 	%fd299, %fd26, %fd264, 0d0000000000000000;
	fma.rn.f64 	%fd300, %fd27, %fd265, 0d0000000000000000;
	fma.rn.f64 	%fd301, %fd28, %fd268, %fd299;
	fma.rn.f64 	%fd302, %fd29, %fd269, %fd300;
	fma.rn.f64 	%fd303, %fd30, %fd272, %fd301;
	fma.rn.f64 	%fd304, %fd31, %fd273, %fd302;
	fma.rn.f64 	%fd305, %fd32, %fd276, %fd303;
	fma.rn.f64 	%fd306, %fd33, %fd277, %fd304;
	fma.rn.f64 	%fd308, %fd307, %fd280, %fd305;
	fma.rn.f64 	%fd310, %fd309, %fd281, %fd306;
	sub.f64 	%fd311, %fd308, %fd310;
	st.shared.f64 	[%r33+1144], %fd311;
	add.f64 	%fd312, %fd310, %fd308;
	st.shared.f64 	[%r33+104], %fd312;
	fma.rn.f64 	%fd314, %fd313, %fd264, 0d0000000000000000;
	fma.rn.f64 	%fd316, %fd315, %fd265, 0d0000000000000000;
	fma.rn.f64 	%fd318, %fd317, %fd268, %fd314;
	fma.rn.f64 	%fd320, %fd319, %fd269, %fd316;
	fma.rn.f64 	%fd321, %fd34, %fd272, %fd318;
	fma.rn.f64 	%fd322, %fd35, %fd273, %fd320;
	fma.rn.f64 	%fd323, %fd36, %fd276, %fd321;
	fma.rn.f64 	%fd324, %fd37, %fd277, %fd322;
	fma.rn.f64 	%fd325, %fd38, %fd280, %fd323;
	fma.rn.f64 	%fd326, %fd39, %fd281, %fd324;
	sub.f64 	%fd327, %fd325, %fd326;
	st.shared.f64 	[%r33+1040], %fd327;
	add.f64 	%fd328, %fd326, %fd325;
	st.shared.f64 	[%r33+208], %fd328;
	fma.rn.f64 	%fd329, %fd40, %fd264, 0d0000000000000000;
	fma.rn.f64 	%fd330, %fd41, %fd265, 0d0000000000000000;
	fma.rn.f64 	%fd332, %fd331, %fd268, %fd329;
	fma.rn.f64 	%fd333, %fd42, %fd269, %fd330;
	fma.rn.f64 	%fd334, %fd43, %fd272, %fd332;
	fma.rn.f64 	%fd335, %fd44, %fd273, %fd333;
	fma.rn.f64 	%fd336, %fd45, %fd276, %fd334;
	fma.rn.f64 	%fd337, %fd46, %fd277, %fd335;
	fma.rn.f64 	%fd338, %fd47, %fd280, %fd336;
	fma.rn.f64 	%fd339, %fd48, %fd281, %fd337;
	sub.f64 	%fd340, %fd338, %fd339;
	st.shared.f64 	[%r33+936], %fd340;
	add.f64 	%fd341, %fd339, %fd338;
	st.shared.f64 	[%r33+312], %fd341;
	fma.rn.f64 	%fd342, %fd49, %fd264, 0d0000000000000000;
	fma.rn.f64 	%fd343, %fd50, %fd265, 0d0000000000000000;
	fma.rn.f64 	%fd345, %fd344, %fd268, %fd342;
	fma.rn.f64 	%fd346, %fd51, %fd269, %fd343;
	fma.rn.f64 	%fd347, %fd52, %fd272, %fd345;
	fma.rn.f64 	%fd349, %fd348, %fd273, %fd346;
	fma.rn.f64 	%fd350, %fd53, %fd276, %fd347;
	fma.rn.f64 	%fd352, %fd351, %fd277, %fd349;
	fma.rn.f64 	%fd354, %fd353, %fd280, %fd350;
	fma.rn.f64 	%fd355, %fd54, %fd281, %fd352;
	sub.f64 	%fd356, %fd354, %fd355;
	st.shared.f64 	[%r33+832], %fd356;
	add.f64 	%fd357, %fd355, %fd354;
	st.shared.f64 	[%r33+416], %fd357;
	fma.rn.f64 	%fd358, %fd55, %fd264, 0d0000000000000000;
	fma.rn.f64 	%fd360, %fd359, %fd265, 0d0000000000000000;
	fma.rn.f64 	%fd362, %fd361, %fd268, %fd358;
	fma.rn.f64 	%fd364, %fd363, %fd269, %fd360;
	fma.rn.f64 	%fd366, %fd365, %fd272, %fd362;
	fma.rn.f64 	%fd368, %fd367, %fd273, %fd364;
	fma.rn.f64 	%fd369, %fd56, %fd276, %fd366;
	fma.rn.f64 	%fd371, %fd370, %fd277, %fd368;
	fma.rn.f64 	%fd373, %fd372, %fd280, %fd369;
	fma.rn.f64 	%fd375, %fd374, %fd281, %fd371;
	sub.f64 	%fd376, %fd373, %fd375;
	st.shared.f64 	[%r33+728], %fd376;
	add.f64 	%fd377, %fd375, %fd373;
	st.shared.f64 	[%r33+520], %fd377;
	fma.rn.f64 	%fd379, %fd378, %fd264, 0d0000000000000000;
	fma.rn.f64 	%fd381, %fd380, %fd265, 0d0000000000000000;
	fma.rn.f64 	%fd383, %fd382, %fd268, %fd379;
	fma.rn.f64 	%fd385, %fd384, %fd269, %fd381;
	fma.rn.f64 	%fd387, %fd386, %fd272, %fd383;
	fma.rn.f64 	%fd389, %fd388, %fd273, %fd385;
	fma.rn.f64 	%fd391, %fd390, %fd276, %fd387;
	fma.rn.f64 	%fd393, %fd392, %fd277, %fd389;
	fma.rn.f64 	%fd395, %fd394, %fd280, %fd391;
	fma.rn.f64 	%fd397, %fd396, %fd281, %fd393;
	add.f64 	%fd398, %fd397, %fd395;
	st.shared.f64 	[%r33+624], %fd398;
	add.s32 	%r6, %r71, 100;
	setp.lt.u32 	%p3, %r71, 30;
	mov.u32 	%r71, %r6;
	@%p3 bra 	$L__BB89_4;
$L__BB89_5:
	mov.u32 	%r34, %ctaid.x;
	mov.u32 	%r35, %tid.y;
	add.s32 	%r7, %r34, %r35;
	bar.sync 	0;
	mov.u32 	%r36, %tid.x;
	setp.gt.u32 	%p4, %r36, 168;
	@%p4 bra 	$L__BB89_22;
	mov.u32 	%r72, %tid.x;
	mov.u32 	%r37, %tid.y;
	mov.u32 	%r38, _ZZ32massMatrixMultiplyConstantKernelILi10ELi13ELi1EEviPKdS1_S1_S1_PdE6s_tmp1;
	mad.lo.s32 	%r39, %r37, 17576, %r38;
	ld.const.f64 	%fd410, [const_oddDofToQuad];
	ld.const.f64 	%fd412, [const_evenDofToQuad];
	ld.const.f64 	%fd415, [const_evenDofToQuad+8];
	ld.const.f64 	%fd417, [const_oddDofToQuad+16];
	ld.const.f64 	%fd419, [const_evenDofToQuad+16];
	ld.const.f64 	%fd421, [const_oddDofToQuad+24];
	ld.const.f64 	%fd423, [const_evenDofToQuad+24];
	ld.const.f64 	%fd435, [const_evenDofToQuad+56];
	ld.const.f64 	%fd437, [const_oddDofToQuad+64];
	ld.const.f64 	%fd439, [const_evenDofToQuad+64];
	ld.const.f64 	%fd441, [const_oddDofToQuad+72];
	ld.const.f64 	%fd442, [const_evenDofToQuad+72];
	ld.const.f64 	%fd448, [const_oddDofToQuad+80];
	ld.const.f64 	%fd450, [const_evenDofToQuad+80];
	ld.const.f64 	%fd452, [const_oddDofToQuad+88];
	ld.const.f64 	%fd454, [const_evenDofToQuad+88];
	ld.const.f64 	%fd467, [const_oddDofToQuad+128];
	ld.const.f64 	%fd480, [const_evenDofToQuad+160];
	ld.const.f64 	%fd482, [const_oddDofToQuad+168];
	ld.const.f64 	%fd484, [const_evenDofToQuad+168];
	ld.const.f64 	%fd487, [const_evenDofToQuad+176];
	ld.const.f64 	%fd489, [const_oddDofToQuad+184];
	ld.const.f64 	%fd491, [const_evenDofToQuad+184];
	ld.const.f64 	%fd493, [const_oddDofToQuad+192];
	ld.const.f64 	%fd500, [const_evenDofToQuad+200];
	ld.const.f64 	%fd502, [const_oddDofToQuad+208];
	ld.const.f64 	%fd504, [const_evenDofToQuad+208];
	ld.const.f64 	%fd506, [const_oddDofToQuad+216];
	ld.const.f64 	%fd508, [const_evenDofToQuad+216];
	ld.const.f64 	%fd511, [const_evenDofToQuad+224];
	ld.const.f64 	%fd513, [const_oddDofToQuad+232];
	ld.const.f64 	%fd514, [const_evenDofToQuad+232];
	ld.const.f64 	%fd520, [const_oddDofToQuad+240];
	ld.const.f64 	%fd522, [const_evenDofToQuad+240];
	ld.const.f64 	%fd524, [const_oddDofToQuad+248];
	ld.const.f64 	%fd526, [const_evenDofToQuad+248];
	ld.const.f64 	%fd528, [const_oddDofToQuad+256];
	ld.const.f64 	%fd530, [const_evenDofToQuad+256];
	ld.const.f64 	%fd532, [const_oddDofToQuad+264];
	ld.const.f64 	%fd534, [const_evenDofToQuad+264];
	ld.const.f64 	%fd536, [const_oddDofToQuad+272];
	ld.const.f64 	%fd537, [const_evenDofToQuad+272];
$L__BB89_7:
	ld.param.u32 	%r63, [_Z32massMatrixMultiplyConstantKernelILi10ELi13ELi1EEviPKdS1_S1_S1_Pd_param_0];
	setp.ge.s32 	%p5, %r7, %r63;
	cvt.u16.u32 	%rs11, %r72;
	mul.lo.s16 	%rs12, %rs11, 79;
	shr.u16 	%rs13, %rs12, 10;
	mul.lo.s16 	%rs14, %rs13, 13;
	sub.s16 	%rs15, %rs11, %rs14;
	mul.wide.u16 	%r40, %rs13, 1352;
	add.s32 	%r41, %r39, %r40;
	and.b16  	%rs16, %rs15, 255;
	mul.wide.u16 	%r42, %rs16, 104;
	add.s32 	%r10, %r41, %r42;
	ld.shared.f64 	%fd400, [%r10];
	ld.shared.f64 	%fd401, [%r10+72];
	add.f64 	%fd57, %fd400, %fd401;
	sub.f64 	%fd58, %fd400, %fd401;
	ld.shared.f64 	%fd402, [%r10+8];
	ld.shared.f64 	%fd403, [%r10+64];
	add.f64 	%fd59, %fd402, %fd403;
	sub.f64 	%fd60, %fd402, %fd403;
	ld.shared.f64 	%fd404, [%r10+16];
	ld.shared.f64 	%fd405, [%r10+56];
	add.f64 	%fd61, %fd404, %fd405;
	sub.f64 	%fd62, %fd404, %fd405;
	ld.shared.f64 	%fd406, [%r10+24];
	ld.shared.f64 	%fd407, [%r10+48];
	add.f64 	%fd63, %fd406, %fd407;
	sub.f64 	%fd64, %fd406, %fd407;
	ld.shared.f64 	%fd408, [%r10+32];
	ld.shared.f64 	%fd409, [%r10+40];
	add.f64 	%fd65, %fd408, %fd409;
	sub.f64 	%fd66, %fd408, %fd409;
	mov.b32 	%r43, {%rs16, %rs13};
	mov.b32 	%r44, 0;
	mov.b32 	%r45, 43277;
	dp2a.lo.u32.u32 	%r11, %r43, %r45, %r44;
	fma.rn.f64 	%fd411, %fd410, %fd57, 0d0000000000000000;
	fma.rn.f64 	%fd413, %fd412, %fd58, 0d0000000000000000;
	fma.rn.f64 	%fd414, %fd21, %fd59, %fd411;
	fma.rn.f64 	%fd416, %fd415, %fd60, %fd413;
	fma.rn.f64 	%fd418, %fd417, %fd61, %fd414;
	fma.rn.f64 	%fd420, %fd419, %fd62, %fd416;
	fma.rn.f64 	%fd422, %fd421, %fd63, %fd418;
	fma.rn.f64 	%fd424, %fd423, %fd64, %fd420;
	fma.rn.f64 	%fd67, %fd24, %fd65, %fd422;
	fma.rn.f64 	%fd68, %fd25, %fd66, %fd424;
	mov.f64 	%fd955, 0d0000000000000000;
	mov.f64 	%fd956, %fd955;
	@%p5 bra 	$L__BB89_9;
	ld.param.u64 	%rd31, [_Z32massMatrixMultiplyConstantKernelILi10ELi13ELi1EEviPKdS1_S1_S1_Pd_param_1];
	cvta.to.global.u64 	%rd7, %rd31;
	mad.lo.s32 	%r46, %r7, 2197, %r11;
	mul.wide.s32 	%rd8, %r46, 8;
	add.s64 	%rd9, %rd7, %rd8;
	ld.global.nc.f64 	%fd955, [%rd9];
	ld.global.nc.f64 	%fd956, [%rd9+96];
$L__BB89_9:
	ld.param.u32 	%r64, [_Z32massMatrixMultiplyConstantKernelILi10ELi13ELi1EEviPKdS1_S1_S1_Pd_param_0];
	setp.ge.s32 	%p6, %r7, %r64;
	add.f64 	%fd426, %fd67, %fd68;
	sub.f64 	%fd427, %fd67, %fd68;
	mul.f64 	%fd428, %fd426, %fd955;
	mul.f64 	%fd429, %fd427, %fd956;
	sub.f64 	%fd73, %fd428, %fd429;
	add.f64 	%fd74, %fd428, %fd429;
	fma.rn.f64 	%fd430, %fd26, %fd57, 0d0000000000000000;
	fma.rn.f64 	%fd431, %fd27, %fd58, 0d0000000000000000;
	fma.rn.f64 	%fd432, %fd28, %fd59, %fd430;
	fma.rn.f64 	%fd433, %fd29, %fd60, %fd431;
	fma.rn.f64 	%fd434, %fd30, %fd61, %fd432;
	fma.rn.f64 	%fd436, %fd435, %fd62, %fd433;
	fma.rn.f64 	%fd438, %fd437, %fd63, %fd434;
	fma.rn.f64 	%fd440, %fd439, %fd64, %fd436;
	fma.rn.f64 	%fd75, %fd441, %fd65, %fd438;
	fma.rn.f64 	%fd76, %fd442, %fd66, %fd440;
	mov.f64 	%fd957, 0d0000000000000000;
	mov.f64 	%fd958, %fd957;
	@%p6 bra 	$L__BB89_11;
	ld.param.u64 	%rd32, [_Z32massMatrixMultiplyConstantKernelILi10ELi13ELi1EEviPKdS1_S1_S1_Pd_param_1];
	cvta.to.global.u64 	%rd10, %rd32;
	mad.lo.s32 	%r47, %r7, 2197, %r11;
	mul.wide.s32 	%rd11, %r47, 8;
	add.s64 	%rd12, %rd10, %rd11;
	ld.global.nc.f64 	%fd957, [%rd12+8];
	ld.global.nc.f64 	%fd958, [%rd12+88];
$L__BB89_11:
	ld.param.u32 	%r65, [_Z32massMatrixMultiplyConstantKernelILi10ELi13ELi1EEviPKdS1_S1_S1_Pd_param_0];
	setp.ge.s32 	%p7, %r7, %r65;
	add.f64 	%fd444, %fd75, %fd76;
	sub.f64 	%fd445, %fd75, %fd76;
	mul.f64 	%fd446, %fd444, %fd957;
	mul.f64 	%fd447, %fd445, %fd958;
	sub.f64 	%fd81, %fd446, %fd447;
	add.f64 	%fd82, %fd446, %fd447;
	fma.rn.f64 	%fd449, %fd448, %fd57, 0d0000000000000000;
	fma.rn.f64 	%fd451, %fd450, %fd58, 0d0000000000000000;
	fma.rn.f64 	%fd453, %fd452, %fd59, %fd449;
	fma.rn.f64 	%fd455, %fd454, %fd60, %fd451;
	fma.rn.f64 	%fd456, %fd34, %fd61, %fd453;
	fma.rn.f64 	%fd457, %fd35, %fd62, %fd455;
	fma.rn.f64 	%fd458, %fd36, %fd63, %fd456;
	fma.rn.f64 	%fd459, %fd37, %fd64, %fd457;
	fma.rn.f64 	%fd83, %fd38, %fd65, %fd458;
	fma.rn.f64 	%fd84, %fd39, %fd66, %fd459;
	mov.f64 	%fd959, 0d0000000000000000;
	mov.f64 	%fd960, %fd959;
	@%p7 bra 	$L__BB89_13;
	ld.param.u64 	%rd33, [_Z32massMatrixMultiplyConstantKernelILi10ELi13ELi1EEviPKdS1_S1_S1_Pd_param_1];
	cvta.to.global.u64 	%rd13, %rd33;
	mad.lo.s32 	%r48, %r7, 2197, %r11;
	mul.wide.s32 	%rd14, %r48, 8;
	add.s64 	%rd15, %rd13, %rd14;
	ld.global.nc.f64 	%fd959, [%rd15+16];
	ld.global.nc.f64 	%fd960, [%rd15+80];
$L__BB89_13:
	ld.param.u32 	%r66, [_Z32massMatrixMultiplyConstantKernelILi10ELi13ELi1EEviPKdS1_S1_S1_Pd_param_0];
	setp.ge.s32 	%p8, %r7, %r66;
	add.f64 	%fd461, %fd83, %fd84;
	sub.f64 	%fd462, %fd83, %fd84;
	mul.f64 	%fd463, %fd461, %fd959;
	mul.f64 	%fd464, %fd462, %fd960;
	sub.f64 	%fd89, %fd463, %fd464;
	add.f64 	%fd90, %fd463, %fd464;
	fma.rn.f64 	%fd465, %fd40, %fd57, 0d0000000000000000;
	fma.rn.f64 	%fd466, %fd41, %fd58, 0d0000000000000000;
	fma.rn.f64 	%fd468, %fd467, %fd59, %fd465;
	fma.rn.f64 	%fd469, %fd42, %fd60, %fd466;
	fma.rn.f64 	%fd470, %fd43, %fd61, %fd468;
	fma.rn.f64 	%fd471, %fd44, %fd62, %fd469;
	fma.rn.f64 	%fd472, %fd45, %fd63, %fd470;
	fma.rn.f64 	%fd473, %fd46, %fd64, %fd471;
	fma.rn.f64 	%fd91, %fd47, %fd65, %fd472;
	fma.rn.f64 	%fd92, %fd48, %fd66, %fd473;
	mov.f64 	%fd961, 0d0000000000000000;
	mov.f64 	%fd962, %fd961;
	@%p8 bra 	$L__BB89_15;
	ld.param.u64 	%rd34, [_Z32massMatrixMultiplyConstantKernelILi10ELi13ELi1EEviPKdS1_S1_S1_Pd_param_1];
	cvta.to.global.u64 	%rd16, %rd34;
	mad.lo.s32 	%r49, %r7, 2197, %r11;
	mul.wide.s32 	%rd17, %r49, 8;
	add.s64 	%rd18, %rd16, %rd17;
	ld.global.nc.f64 	%fd961, [%rd18+24];
	ld.global.nc.f64 	%fd962, [%rd18+72];
$L__BB89_15:
	ld.param.u32 	%r67, [_Z32massMatrixMultiplyConstantKernelILi10ELi13ELi1EEviPKdS1_S1_S1_Pd_param_0];
	setp.ge.s32 	%p9, %r7, %r67;
	add.f64 	%fd475, %fd91, %fd92;
	sub.f64 	%fd476, %fd91, %fd92;
	mul.f64 	%fd477, %fd475, %fd961;
	mul.f64 	%fd478, %fd476, %fd962;
	sub.f64 	%fd97, %fd477, %fd478;
	add.f64 	%fd98, %fd477, %fd478;
	fma.rn.f64 	%fd479, %fd49, %fd57, 0d0000000000000000;
	fma.rn.f64 	%fd481, %fd480, %fd58, 0d0000000000000000;
	fma.rn.f64 	%fd483, %fd482, %fd59, %fd479;
	fma.rn.f64 	%fd485, %fd484, %fd60, %fd481;
	fma.rn.f64 	%fd486, %fd52, %fd61, %fd483;
	fma.rn.f64 	%fd488, %fd487, %fd62, %fd485;
	fma.rn.f64 	%fd490, %fd489, %fd63, %fd486;
	fma.rn.f64 	%fd492, %fd491, %fd64, %fd488;
	fma.rn.f64 	%fd99, %fd493, %fd65, %fd490;
	fma.rn.f64 	%fd100, %fd54, %fd66, %fd492;
	mov.f64 	%fd963, 0d0000000000000000;
	mov.f64 	%fd964, %fd963;
	@%p9 bra 	$L__BB89_17;
	ld.param.u64 	%rd35, [_Z32massMatrixMultiplyConstantKernelILi10ELi13ELi1EEviPKdS1_S1_S1_Pd_param_1];
	cvta.to.global.u64 	%rd19, %rd35;
	mad.lo.s32 	%r50, %r7, 2197, %r11;
	mul.wide.s32 	%rd20, %r50, 8;
	add.s64 	%rd21, %rd19, %rd20;
	ld.global.nc.f64 	%fd963, [%rd21+32];
	ld.global.nc.f64 	%fd964, [%rd21+64];
$L__BB89_17:
	ld.param.u32 	%r68, [_Z32massMatrixMultiplyConstantKernelILi10ELi13ELi1EEviPKdS1_S1_S1_Pd_param_0];
	setp.ge.s32 	%p10, %r7, %r68;
	add.f64 	%fd495, %fd99, %fd100;
	sub.f64 	%fd496, %fd99, %fd100;
	mul.f64 	%fd497, %fd495, %fd963;
	mul.f64 	%fd498, %fd496, %fd964;
	sub.f64 	%fd105, %fd497, %fd498;
	add.f64 	%fd106, %fd497, %fd498;
	fma.rn.f64 	%fd499, %fd55, %fd57, 0d0000000000000000;
	fma.rn.f64 	%fd501, %fd500, %fd58, 0d0000000000000000;
	fma.rn.f64 	%fd503, %fd502, %fd59, %fd499;
	fma.rn.f64 	%fd505, %fd504, %fd60, %fd501;
	fma.rn.f64 	%fd507, %fd506, %fd61, %fd503;
	fma.rn.f64 	%fd509, %fd508, %fd62, %fd505;
	fma.rn.f64 	%fd510, %fd56, %fd63, %fd507;
	fma.rn.f64 	%fd512, %fd511, %fd64, %fd509;
	fma.rn.f64 	%fd107, %fd513, %fd65, %fd510;
	fma.rn.f64 	%fd108, %fd514, %fd66, %fd512;
	mov.f64 	%fd965, 0d0000000000000000;
	mov.f64 	%fd966, %fd965;
	@%p10 bra 	$L__BB89_19;
	ld.param.u64 	%rd36, [_Z32massMatrixMultiplyConstantKernelILi10ELi13ELi1EEviPKdS1_S1_S1_Pd_param_1];
	cvta.to.global.u64 	%rd22, %rd36;
	mad.lo.s32 	%r51, %r7, 2197, %r11;
	mul.wide.s32 	%rd23, %r51, 8;
	add.s64 	%rd24, %rd22, %rd23;
	ld.global.nc.f64 	%fd965, [%rd24+40];
	ld.global.nc.f64 	%fd966, [%rd24+56];
$L__BB89_19:
	ld.param.u32 	%r69, [_Z32massMatrixMultiplyConstantKernelILi10ELi13ELi1EEviPKdS1_S1_S1_Pd_param_0];
	setp.ge.s32 	%p11, %r7, %r69;
	add.f64 	%fd516, %fd107, %fd108;
	sub.f64 	%fd517, %fd107, %fd108;
	mul.f64 	%fd518, %fd516, %fd965;
	mul.f64 	%fd519, %fd517, %fd966;
	sub.f64 	%fd113, %fd518, %fd519;
	add.f64 	%fd114, %fd518, %fd519;
	fma.rn.f64 	%fd521, %fd520, %fd57, 0d0000000000000000;
	fma.rn.f64 	%fd523, %fd522, %fd58, 0d0000000000000000;
	fma.rn.f64 	%fd525, %fd524, %fd59, %fd521;
	fma.rn.f64 	%fd527, %fd526, %fd60, %fd523;
	fma.rn.f64 	%fd529, %fd528, %fd61, %fd525;
	fma.rn.f64 	%fd531, %fd530, %fd62, %fd527;
	fma.rn.f64 	%fd533, %fd532, %fd63, %fd529;
	fma.rn.f64 	%fd535, %fd534, %fd64, %fd531;
	fma.rn.f64 	%fd115, %fd536, %fd65, %fd533;
	fma.rn.f64 	%fd116, %fd537, %fd66, %fd535;
	mov.f64 	%fd967, 0d0000000000000000;
	@%p11 bra 	$L__BB89_21;
	ld.param.u64 	%rd37, [_Z32massMatrixMultiplyConstantKernelILi10ELi13ELi1EEviPKdS1_S1_S1_Pd_param_1];
	cvta.to.global.u64 	%rd25, %rd37;
	mad.lo.s32 	%r52, %r7, 2197, %r11;
	mul.wide.s32 	%rd26, %r52, 8;
	add.s64 	%rd27, %rd25, %rd26;
	ld.global.nc.f64 	%fd967, [%rd27+48];
$L__BB89_21:
	add.f64 	%fd538, %fd115, %fd116;
	sub.f64 	%fd539, %fd115, %fd116;
	mul.f64 	%fd540, %fd539, %fd967;
	fma.rn.f64 	%fd541, %fd538, %fd967, %fd540;
	mul.f64 	%fd542, %fd541, 0d3FE0000000000000;
	fma.rn.f64 	%fd544, %fd410, %fd74, 0d0000000000000000;
	fma.rn.f64 	%fd546, %fd412, %fd73, 0d0000000000000000;
	fma.rn.f64 	%fd547, %fd26, %fd82, %fd544;
	fma.rn.f64 	%fd548, %fd27, %fd81, %fd546;
	fma.rn.f64 	%fd550, %fd448, %fd90, %fd547;
	fma.rn.f64 	%fd552, %fd450, %fd89, %fd548;
	fma.rn.f64 	%fd553, %fd40, %fd98, %fd550;
	fma.rn.f64 	%fd554, %fd41, %fd97, %fd552;
	fma.rn.f64 	%fd555, %fd49, %fd106, %fd553;
	fma.rn.f64 	%fd557, %fd480, %fd105, %fd554;
	fma.rn.f64 	%fd558, %fd55, %fd114, %fd555;
	fma.rn.f64 	%fd560, %fd500, %fd113, %fd557;
	fma.rn.f64 	%fd562, %fd520, %fd542, %fd558;
	fma.rn.f64 	%fd564, %fd522, %fd542, %fd560;
	sub.f64 	%fd565, %fd562, %fd564;
	st.shared.f64 	[%r10+72], %fd565;
	add.f64 	%fd566, %fd562, %fd564;
	st.shared.f64 	[%r10], %fd566;
	fma.rn.f64 	%fd567, %fd21, %fd74, 0d0000000000000000;
	fma.rn.f64 	%fd569, %fd415, %fd73, 0d0000000000000000;
	fma.rn.f64 	%fd570, %fd28, %fd82, %fd567;
	fma.rn.f64 	%fd571, %fd29, %fd81, %fd569;
	fma.rn.f64 	%fd573, %fd452, %fd90, %fd570;
	fma.rn.f64 	%fd575, %fd454, %fd89, %fd571;
	fma.rn.f64 	%fd577, %fd467, %fd98, %fd573;
	fma.rn.f64 	%fd578, %fd42, %fd97, %fd575;
	fma.rn.f64 	%fd580, %fd482, %fd106, %fd577;
	fma.rn.f64 	%fd582, %fd484, %fd105, %fd578;
	fma.rn.f64 	%fd584, %fd502, %fd114, %fd580;
	fma.rn.f64 	%fd586, %fd504, %fd113, %fd582;
	fma.rn.f64 	%fd588, %fd524, %fd542, %fd584;
	fma.rn.f64 	%fd590, %fd526, %fd542, %fd586;
	sub.f64 	%fd591, %fd588, %fd590;
	st.shared.f64 	[%r10+64], %fd591;
	add.f64 	%fd592, %fd588, %fd590;
	st.shared.f64 	[%r10+8], %fd592;
	fma.rn.f64 	%fd594, %fd417, %fd74, 0d0000000000000000;
	fma.rn.f64 	%fd596, %fd419, %fd73, 0d0000000000000000;
	fma.rn.f64 	%fd597, %fd30, %fd82, %fd594;
	fma.rn.f64 	%fd599, %fd435, %fd81, %fd596;
	fma.rn.f64 	%fd600, %fd34, %fd90, %fd597;
	fma.rn.f64 	%fd601, %fd35, %fd89, %fd599;
	fma.rn.f64 	%fd602, %fd43, %fd98, %fd600;
	fma.rn.f64 	%fd603, %fd44, %fd97, %fd601;
	fma.rn.f64 	%fd604, %fd52, %fd106, %fd602;
	fma.rn.f64 	%fd606, %fd487, %fd105, %fd603;
	fma.rn.f64 	%fd608, %fd506, %fd114, %fd604;
	fma.rn.f64 	%fd610, %fd508, %fd113, %fd606;
	fma.rn.f64 	%fd612, %fd528, %fd542, %fd608;
	fma.rn.f64 	%fd614, %fd530, %fd542, %fd610;
	sub.f64 	%fd615, %fd612, %fd614;
	st.shared.f64 	[%r10+56], %fd615;
	add.f64 	%fd616, %fd612, %fd614;
	st.shared.f64 	[%r10+16], %fd616;
	fma.rn.f64 	%fd618, %fd421, %fd74, 0d0000000000000000;
	fma.rn.f64 	%fd620, %fd423, %fd73, 0d0000000000000000;
	fma.rn.f64 	%fd622, %fd437, %fd82, %fd618;
	fma.rn.f64 	%fd624, %fd439, %fd81, %fd620;
	fma.rn.f64 	%fd625, %fd36, %fd90, %fd622;
	fma.rn.f64 	%fd626, %fd37, %fd89, %fd624;
	fma.rn.f64 	%fd627, %fd45, %fd98, %fd625;
	fma.rn.f64 	%fd628, %fd46, %fd97, %fd626;
	fma.rn.f64 	%fd630, %fd489, %fd106, %fd627;
	fma.rn.f64 	%fd632, %fd491, %fd105, %fd628;
	fma.rn.f64 	%fd633, %fd56, %fd114, %fd630;
	fma.rn.f64 	%fd635, %fd511, %fd113, %fd632;
	fma.rn.f64 	%fd637, %fd532, %fd542, %fd633;
	fma.rn.f64 	%fd639, %fd534, %fd542, %fd635;
	sub.f64 	%fd640, %fd637, %fd639;
	st.shared.f64 	[%r10+48], %fd640;
	add.f64 	%fd641, %fd637, %fd639;
	st.shared.f64 	[%r10+24], %fd641;
	fma.rn.f64 	%fd642, %fd24, %fd74, 0d0000000000000000;
	fma.rn.f64 	%fd643, %fd25, %fd73, 0d0000000000000000;
	fma.rn.f64 	%fd645, %fd441, %fd82, %fd642;
	fma.rn.f64 	%fd647, %fd442, %fd81, %fd643;
	fma.rn.f64 	%fd648, %fd38, %fd90, %fd645;
	fma.rn.f64 	%fd649, %fd39, %fd89, %fd647;
	fma.rn.f64 	%fd650, %fd47, %fd98, %fd648;
	fma.rn.f64 	%fd651, %fd48, %fd97, %fd649;
	fma.rn.f64 	%fd653, %fd493, %fd106, %fd650;
	fma.rn.f64 	%fd654, %fd54, %fd105, %fd651;
	fma.rn.f64 	%fd656, %fd513, %fd114, %fd653;
	fma.rn.f64 	%fd658, %fd514, %fd113, %fd654;
	fma.rn.f64 	%fd660, %fd536, %fd542, %fd656;
	fma.rn.f64 	%fd662, %fd537, %fd542, %fd658;
	sub.f64 	%fd663, %fd660, %fd662;
	st.shared.f64 	[%r10+40], %fd663;
	add.f64 	%fd664, %fd660, %fd662;
	st.shared.f64 	[%r10+32], %fd664;
	add.s32 	%r12, %r72, 100;
	setp.lt.u32 	%p12, %r72, 69;
	mov.u32 	%r72, %r12;
	@%p12 bra 	$L__BB89_7;
$L__BB89_22:
	ld.const.f64 	%fd119, [const_evenDofToQuad+56];
	ld.const.f64 	%fd120, [const_evenDofToQuad+8];
	ld.const.f64 	%fd121, [const_oddDofToQuad+64];
	ld.const.f64 	%fd122, [const_evenDofToQuad+160];
	ld.const.f64 	%fd123, [const_oddDofToQuad+16];
	mov.u32 	%r53, %tid.x;
	setp.gt.u32 	%p13, %r53, 129;
	bar.sync 	0;
	@%p13 bra 	$L__BB89_25;
	mov.u32 	%r73, %tid.x;
	mov.u32 	%r54, %tid.y;
	mov.u32 	%r55, _ZZ32massMatrixMultiplyConstantKernelILi10ELi13ELi1EEviPKdS1_S1_S1_PdE6s_tmp1;
	mad.lo.s32 	%r56, %r54, 17576, %r55;
	ld.const.f64 	%fd693, [const_oddDofToQuad];
	ld.const.f64 	%fd695, [const_evenDofToQuad];
	ld.const.f64 	%fd699, [const_oddDofToQuad+80];
	ld.const.f64 	%fd701, [const_evenDofToQuad+80];
	ld.const.f64 	%fd708, [const_evenDofToQuad+200];
	ld.const.f64 	%fd710, [const_oddDofToQuad+240];
	ld.const.f64 	%fd712, [const_evenDofToQuad+240];
	ld.const.f64 	%fd720, [const_oddDofToQuad+88];
	ld.const.f64 	%fd722, [const_evenDofToQuad+88];
	ld.const.f64 	%fd724, [const_oddDofToQuad+128];
	ld.const.f64 	%fd727, [const_oddDofToQuad+168];
	ld.const.f64 	%fd729, [const_evenDofToQuad+168];
	ld.const.f64 	%fd731, [const_oddDofToQuad+208];
	ld.const.f64 	%fd733, [const_evenDofToQuad+208];
	ld.const.f64 	%fd735, [const_oddDofToQuad+248];
	ld.const.f64 	%fd737, [const_evenDofToQuad+248];
	ld.const.f64 	%fd742, [const_evenDofToQuad+16];
	ld.const.f64 	%fd751, [const_evenDofToQuad+176];
	ld.const.f64 	%fd753, [const_oddDofToQuad+216];
	ld.const.f64 	%fd755, [const_evenDofToQuad+216];
	ld.const.f64 	%fd757, [const_oddDofToQuad+256];
	ld.const.f64 	%fd759, [const_evenDofToQuad+256];
	ld.const.f64 	%fd763, [const_oddDofToQuad+24];
	ld.const.f64 	%fd765, [const_evenDofToQuad+24];
	ld.const.f64 	%fd768, [const_evenDofToQuad+64];
	ld.const.f64 	%fd774, [const_oddDofToQuad+184];
	ld.const.f64 	%fd776, [const_evenDofToQuad+184];
	ld.const.f64 	%fd779, [const_evenDofToQuad+224];
	ld.const.f64 	%fd781, [const_oddDofToQuad+264];
	ld.const.f64 	%fd783, [const_evenDofToQuad+264];
	ld.const.f64 	%fd789, [const_oddDofToQuad+72];
	ld.const.f64 	%fd791, [const_evenDofToQuad+72];
	ld.const.f64 	%fd797, [const_oddDofToQuad+192];
	ld.const.f64 	%fd800, [const_oddDofToQuad+232];
	ld.const.f64 	%fd802, [const_evenDofToQuad+232];
	ld.const.f64 	%fd804, [const_oddDofToQuad+272];
	ld.const.f64 	%fd806, [const_evenDofToQuad+272];
$L__BB89_24:
	cvt.u16.u32 	%rs17, %r73;
	mul.lo.s16 	%rs18, %rs17, 205;
	shr.u16 	%rs19, %rs18, 11;
	mul.lo.s16 	%rs20, %rs19, 10;
	sub.s16 	%rs21, %rs17, %rs20;
	mul.wide.u16 	%r57, %rs19, 1352;
	add.s32 	%r58, %r56, %r57;
	and.b16  	%rs22, %rs21, 255;
	mul.wide.u16 	%r59, %rs22, 8;
	add.s32 	%r60, %r58, %r59;
	ld.shared.f64 	%fd665, [%r60];
	ld.shared.f64 	%fd666, [%r60+1248];
	add.f64 	%fd667, %fd665, %fd666;
	sub.f64 	%fd668, %fd665, %fd666;
	ld.shared.f64 	%fd669, [%r60+104];
	ld.shared.f64 	%fd670, [%r60+1144];
	add.f64 	%fd671, %fd669, %fd670;
	sub.f64 	%fd672, %fd669, %fd670;
	ld.shared.f64 	%fd673, [%r60+208];
	ld.shared.f64 	%fd674, [%r60+1040];
	add.f64 	%fd675, %fd673, %fd674;
	sub.f64 	%fd676, %fd673, %fd674;
	ld.shared.f64 	%fd677, [%r60+312];
	ld.shared.f64 	%fd678, [%r60+936];
	add.f64 	%fd679, %fd677, %fd678;
	sub.f64 	%fd680, %fd677, %fd678;
	ld.shared.f64 	%fd681, [%r60+416];
	ld.shared.f64 	%fd682, [%r60+832];
	add.f64 	%fd683, %fd681, %fd682;
	sub.f64 	%fd684, %fd681, %fd682;
	ld.shared.f64 	%fd685, [%r60+520];
	ld.shared.f64 	%fd686, [%r60+728];
	add.f64 	%fd687, %fd685, %fd686;
	sub.f64 	%fd688, %fd685, %fd686;
	ld.shared.f64 	%fd689, [%r60+624];
	add.f64 	%fd690, %fd689, %fd689;
	sub.f64 	%fd691, %fd689, %fd689;
	mul.f64 	%fd692, %fd690, 0d3FE0000000000000;
	fma.rn.f64 	%fd694, %fd693, %fd667, 0d0000000000000000;
	fma.rn.f64 	%fd696, %fd695, %fd668, 0d0000000000000000;
	fma.rn.f64 	%fd697, %fd26, %fd671, %fd694;
	fma.rn.f64 	%fd698, %fd27, %fd672, %fd696;
	fma.rn.f64 	%fd700, %fd699, %fd675, %fd697;
	fma.rn.f64 	%fd702, %fd701, %fd676, %fd698;
	fma.rn.f64 	%fd703, %fd40, %fd679, %fd700;
	fma.rn.f64 	%fd704, %fd41, %fd680, %fd702;
	fma.rn.f64 	%fd705, %fd49, %fd683, %fd703;
	fma.rn.f64 	%fd706, %fd122, %fd684, %fd704;
	fma.rn.f64 	%fd707, %fd55, %fd687, %fd705;
	fma.rn.f64 	%fd709, %fd708, %fd688, %fd706;
	fma.rn.f64 	%fd711, %fd710, %fd692, %fd707;
	fma.rn.f64 	%fd713, %fd712, %fd691, %fd709;
	sub.f64 	%fd714, %fd711, %fd713;
	st.shared.f64 	[%r60+936], %fd714;
	add.f64 	%fd715, %fd711, %fd713;
	st.shared.f64 	[%r60], %fd715;
	fma.rn.f64 	%fd716, %fd21, %fd667, 0d0000000000000000;
	fma.rn.f64 	%fd717, %fd120, %fd668, 0d0000000000000000;
	fma.rn.f64 	%fd718, %fd28, %fd671, %fd716;
	fma.rn.f64 	%fd719, %fd29, %fd672, %fd717;
	fma.rn.f64 	%fd721, %fd720, %fd675, %fd718;
	fma.rn.f64 	%fd723, %fd722, %fd676, %fd719;
	fma.rn.f64 	%fd725, %fd724, %fd679, %fd721;
	fma.rn.f64 	%fd726, %fd42, %fd680, %fd723;
	fma.rn.f64 	%fd728, %fd727, %fd683, %fd725;
	fma.rn.f64 	%fd730, %fd729, %fd684, %fd726;
	fma.rn.f64 	%fd732, %fd731, %fd687, %fd728;
	fma.rn.f64 	%fd734, %fd733, %fd688, %fd730;
	fma.rn.f64 	%fd736, %fd735, %fd692, %fd732;
	fma.rn.f64 	%fd738, %fd737, %fd691, %fd734;
	sub.f64 	%fd739, %fd736, %fd738;
	st.shared.f64 	[%r60+832], %fd739;
	add.f64 	%fd740, %fd736, %fd738;
	st.shared.f64 	[%r60+104], %fd740;
	fma.rn.f64 	%fd741, %fd123, %fd667, 0d0000000000000000;
	fma.rn.f64 	%fd743, %fd742, %fd668, 0d0000000000000000;
	fma.rn.f64 	%fd744, %fd30, %fd671, %fd741;
	fma.rn.f64 	%fd745, %fd119, %fd672, %fd743;
	fma.rn.f64 	%fd746, %fd34, %fd675, %fd744;
	fma.rn.f64 	%fd747, %fd35, %fd676, %fd745;
	fma.rn.f64 	%fd748, %fd43, %fd679, %fd746;
	fma.rn.f64 	%fd749, %fd44, %fd680, %fd747;
	fma.rn.f64 	%fd750, %fd52, %fd683, %fd748;
	fma.rn.f64 	%fd752, %fd751, %fd684, %fd749;
	fma.rn.f64 	%fd754, %fd753, %fd687, %fd750;
	fma.rn.f64 	%fd756, %fd755, %fd688, %fd752;
	fma.rn.f64 	%fd758, %fd757, %fd692, %fd754;
	fma.rn.f64 	%fd760, %fd759, %fd691, %fd756;
	sub.f64 	%fd761, %fd758, %fd760;
	st.shared.f64 	[%r60+728], %fd761;
	add.f64 	%fd762, %fd758, %fd760;
	st.shared.f64 	[%r60+208], %fd762;
	fma.rn.f64 	%fd764, %fd763, %fd667, 0d0000000000000000;
	fma.rn.f64 	%fd766, %fd765, %fd668, 0d0000000000000000;
	fma.rn.f64 	%fd767, %fd121, %fd671, %fd764;
	fma.rn.f64 	%fd769, %fd768, %fd672, %fd766;
	fma.rn.f64 	%fd770, %fd36, %fd675, %fd767;
	fma.rn.f64 	%fd771, %fd37, %fd676, %fd769;
	fma.rn.f64 	%fd772, %fd45, %fd679, %fd770;
	fma.rn.f64 	%fd773, %fd46, %fd680, %fd771;
	fma.rn.f64 	%fd775, %fd774, %fd683, %fd772;
	fma.rn.f64 	%fd777, %fd776, %fd684, %fd773;
	fma.rn.f64 	%fd778, %fd56, %fd687, %fd775;
	fma.rn.f64 	%fd780, %fd779, %fd688, %fd777;
	fma.rn.f64 	%fd782, %fd781, %fd692, %fd778;
	fma.rn.f64 	%fd784, %fd783, %fd691, %fd780;
	sub.f64 	%fd785, %fd782, %fd784;
	st.shared.f64 	[%r60+624], %fd785;
	add.f64 	%fd786, %fd782, %fd784;
	st.shared.f64 	[%r60+312], %fd786;
	fma.rn.f64 	%fd787, %fd24, %fd667, 0d0000000000000000;
	fma.rn.f64 	%fd788, %fd25, %fd668, 0d0000000000000000;
	fma.rn.f64 	%fd790, %fd789, %fd671, %fd787;
	fma.rn.f64 	%fd792, %fd791, %fd672, %fd788;
	fma.rn.f64 	%fd793, %fd38, %fd675, %fd790;
	fma.rn.f64 	%fd794, %fd39, %fd676, %fd792;
	fma.rn.f64 	%fd795, %fd47, %fd679, %fd793;
	fma.rn.f64 	%fd796, %fd48, %fd680, %fd794;
	fma.rn.f64 	%fd798, %fd797, %fd683, %fd795;
	fma.rn.f64 	%fd799, %fd54, %fd684, %fd796;
	fma.rn.f64 	%fd801, %fd800, %fd687, %fd798;
	fma.rn.f64 	%fd803, %fd802, %fd688, %fd799;
	fma.rn.f64 	%fd805, %fd804, %fd692, %fd801;
	fma.rn.f64 	%fd807, %fd806, %fd691, %fd803;
	sub.f64 	%fd808, %fd805, %fd807;
	st.shared.f64 	[%r60+520], %fd808;
	add.f64 	%fd809, %fd805, %fd807;
	st.shared.f64 	[%r60+416], %fd809;
	add.s32 	%r15, %r73, 100;
	setp.lt.u32 	%p14, %r73, 30;
	mov.u32 	%r73, %r15;
	@%p14 bra 	$L__BB89_24;
$L__BB89_25:
	ld.param.u32 	%r70, [_Z32massMatrixMultiplyConstantKernelILi10ELi13ELi1EEviPKdS1_S1_S1_Pd_param_0];
	setp.ge.s32 	%p15, %r7, %r70;
	bar.sync 	0;
	ld.shared.f64 	%fd810, [%r3];
	ld.shared.f64 	%fd811, [%r3+16224];
	add.f64 	%fd812, %fd810, %fd811;
	sub.f64 	%fd813, %fd810, %fd811;
	ld.shared.f64 	%fd814, [%r3+1352];
	ld.shared.f64 	%fd815, [%r3+14872];
	add.f64 	%fd816, %fd814, %fd815;
	sub.f64 	%fd817, %fd814, %fd815;
	ld.shared.f64 	%fd818, [%r3+2704];
	ld.shared.f64 	%fd819, [%r3+13520];
	add.f64 	%fd820, %fd818, %fd819;
	sub.f64 	%fd821, %fd818, %fd819;
	ld.shared.f64 	%fd822, [%r3+4056];
	ld.shared.f64 	%fd823, [%r3+12168];
	add.f64 	%fd824, %fd822, %fd823;
	sub.f64 	%fd825, %fd822, %fd823;
	ld.shared.f64 	%fd826, [%r3+5408];
	ld.shared.f64 	%fd827, [%r3+10816];
	add.f64 	%fd828, %fd826, %fd827;
	sub.f64 	%fd829, %fd826, %fd827;
	ld.shared.f64 	%fd830, [%r3+6760];
	ld.shared.f64 	%fd831, [%r3+9464];
	add.f64 	%fd832, %fd830, %fd831;
	sub.f64 	%fd833, %fd830, %fd831;
	ld.shared.f64 	%fd834, [%r3+8112];
	add.f64 	%fd835, %fd834, %fd834;
	sub.f64 	%fd836, %fd834, %fd834;
	mul.f64 	%fd837, %fd835, 0d3FE0000000000000;
	ld.const.f64 	%fd838, [const_oddDofToQuad];
	fma.rn.f64 	%fd839, %fd838, %fd812, 0d0000000000000000;
	ld.const.f64 	%fd840, [const_evenDofToQuad];
	fma.rn.f64 	%fd841, %fd840, %fd813, 0d0000000000000000;
	fma.rn.f64 	%fd842, %fd26, %fd816, %fd839;
	fma.rn.f64 	%fd843, %fd27, %fd817, %fd841;
	ld.const.f64 	%fd844, [const_oddDofToQuad+80];
	fma.rn.f64 	%fd845, %fd844, %fd820, %fd842;
	ld.const.f64 	%fd846, [const_evenDofToQuad+80];
	fma.rn.f64 	%fd847, %fd846, %fd821, %fd843;
	fma.rn.f64 	%fd848, %fd40, %fd824, %fd845;
	fma.rn.f64 	%fd849, %fd41, %fd825, %fd847;
	fma.rn.f64 	%fd850, %fd49, %fd828, %fd848;
	fma.rn.f64 	%fd851, %fd122, %fd829, %fd849;
	fma.rn.f64 	%fd852, %fd55, %fd832, %fd850;
	ld.const.f64 	%fd853, [const_evenDofToQuad+200];
	fma.rn.f64 	%fd854, %fd853, %fd833, %fd851;
	ld.const.f64 	%fd855, [const_oddDofToQuad+240];
	fma.rn.f64 	%fd124, %fd855, %fd837, %fd852;
	ld.const.f64 	%fd856, [const_evenDofToQuad+240];
	fma.rn.f64 	%fd125, %fd856, %fd836, %fd854;
	fma.rn.f64 	%fd857, %fd21, %fd812, 0d0000000000000000;
	fma.rn.f64 	%fd858, %fd120, %fd813, 0d0000000000000000;
	fma.rn.f64 	%fd859, %fd28, %fd816, %fd857;
	fma.rn.f64 	%fd860, %fd29, %fd817, %fd858;
	ld.const.f64 	%fd861, [const_oddDofToQuad+88];
	fma.rn.f64 	%fd862, %fd861, %fd820, %fd859;
	ld.const.f64 	%fd863, [const_evenDofToQuad+88];
	fma.rn.f64 	%fd864, %fd863, %fd821, %fd860;
	ld.const.f64 	%fd865, [const_oddDofToQuad+128];
	fma.rn.f64 	%fd866, %fd865, %fd824, %fd862;
	fma.rn.f64 	%fd867, %fd42, %fd825, %fd864;
	ld.const.f64 	%fd868, [const_oddDofToQuad+168];
	fma.rn.f64 	%fd869, %fd868, %fd828, %fd866;
	ld.const.f64 	%fd870, [const_evenDofToQuad+168];
	fma.rn.f64 	%fd871, %fd870, %fd829, %fd867;
	ld.const.f64 	%fd872, [const_oddDofToQuad+208];
	fma.rn.f64 	%fd873, %fd872, %fd832, %fd869;
	ld.const.f64 	%fd874, [const_evenDofToQuad+208];
	fma.rn.f64 	%fd875, %fd874, %fd833, %fd871;
	ld.const.f64 	%fd876, [const_oddDofToQuad+248];
	fma.rn.f64 	%fd126, %fd876, %fd837, %fd873;
	ld.const.f64 	%fd877, [const_evenDofToQuad+248];
	fma.rn.f64 	%fd127, %fd877, %fd836, %fd875;
	fma.rn.f64 	%fd878, %fd123, %fd812, 0d0000000000000000;
	ld.const.f64 	%fd879, [const_evenDofToQuad+16];
	fma.rn.f64 	%fd880, %fd879, %fd813, 0d0000000000000000;
	fma.rn.f64 	%fd881, %fd30, %fd816, %fd878;
	fma.rn.f64 	%fd882, %fd119, %fd817, %fd880;
	fma.rn.f64 	%fd883, %fd34, %fd820, %fd881;
	fma.rn.f64 	%fd884, %fd35, %fd821, %fd882;
	fma.rn.f64 	%fd885, %fd43, %fd824, %fd883;
	fma.rn.f64 	%fd886, %fd44, %fd825, %fd884;
	fma.rn.f64 	%fd887, %fd52, %fd828, %fd885;
	ld.const.f64 	%fd888, [const_evenDofToQuad+176];
	fma.rn.f64 	%fd889, %fd888, %fd829, %fd886;
	ld.const.f64 	%fd890, [const_oddDofToQuad+216];
	fma.rn.f64 	%fd891, %fd890, %fd832, %fd887;
	ld.const.f64 	%fd892, [const_evenDofToQuad+216];
	fma.rn.f64 	%fd893, %fd892, %fd833, %fd889;
	ld.const.f64 	%fd894, [const_oddDofToQuad+256];
	fma.rn.f64 	%fd128, %fd894, %fd837, %fd891;
	ld.const.f64 	%fd895, [const_evenDofToQuad+256];
	fma.rn.f64 	%fd129, %fd895, %fd836, %fd893;
	ld.const.f64 	%fd896, [const_oddDofToQuad+24];
	fma.rn.f64 	%fd897, %fd896, %fd812, 0d0000000000000000;
	ld.const.f64 	%fd898, [const_evenDofToQuad+24];
	fma.rn.f64 	%fd899, %fd898, %fd813, 0d0000000000000000;
	fma.rn.f64 	%fd900, %fd121, %fd816, %fd897;
	ld.const.f64 	%fd901, [const_evenDofToQuad+64];
	fma.rn.f64 	%fd902, %fd901, %fd817, %fd899;
	fma.rn.f64 	%fd903, %fd36, %fd820, %fd900;
	fma.rn.f64 	%fd904, %fd37, %fd821, %fd902;
	fma.rn.f64 	%fd905, %fd45, %fd824, %fd903;
	fma.rn.f64 	%fd906, %fd46, %fd825, %fd904;
	ld.const.f64 	%fd907, [const_oddDofToQuad+184];
	fma.rn.f64 	%fd908, %fd907, %fd828, %fd905;
	ld.const.f64 	%fd909, [const_evenDofToQuad+184];
	fma.rn.f64 	%fd910, %fd909, %fd829, %fd906;
	fma.rn.f64 	%fd911, %fd56, %fd832, %fd908;
	ld.const.f64 	%fd912, [const_evenDofToQuad+224];
	fma.rn.f64 	%fd913, %fd912, %fd833, %fd910;
	ld.const.f64 	%fd914, [const_oddDofToQuad+264];
	fma.rn.f64 	%fd130, %fd914, %fd837, %fd911;
	ld.const.f64 	%fd915, [const_evenDofToQuad+264];
	fma.rn.f64 	%fd131, %fd915, %fd836, %fd913;
	fma.rn.f64 	%fd916, %fd24, %fd812, 0d0000000000000000;
	fma.rn.f64 	%fd917, %fd25, %fd813, 0d0000000000000000;
	ld.const.f64 	%fd918, [const_oddDofToQuad+72];
	fma.rn.f64 	%fd919, %fd918, %fd816, %fd916;
	ld.const.f64 	%fd920, [const_evenDofToQuad+72];
	fma.rn.f64 	%fd921, %fd920, %fd817, %fd917;
	fma.rn.f64 	%fd922, %fd38, %fd820, %fd919;
	fma.rn.f64 	%fd923, %fd39, %fd821, %fd921;
	fma.rn.f64 	%fd924, %fd47, %fd824, %fd922;
	fma.rn.f64 	%fd925, %fd48, %fd825, %fd923;
	ld.const.f64 	%fd926, [const_oddDofToQuad+192];
	fma.rn.f64 	%fd927, %fd926, %fd828, %fd924;
	fma.rn.f64 	%fd928, %fd54, %fd829, %fd925;
	ld.const.f64 	%fd929, [const_oddDofToQuad+232];
	fma.rn.f64 	%fd930, %fd929, %fd832, %fd927;
	ld.const.f64 	%fd931, [const_evenDofToQuad+232];
	fma.rn.f64 	%fd932, %fd931, %fd833, %fd928;
	ld.const.f64 	%fd933, [const_oddDofToQuad+272];
	fma.rn.f64 	%fd132, %fd933, %fd837, %fd930;
	ld.const.f64 	%fd934, [const_evenDofToQuad+272];
	fma.rn.f64 	%fd133, %fd934, %fd836, %fd932;
	@%p15 bra 	$L__BB89_27;
	ld.param.u64 	%rd38, [_Z32massMatrixMultiplyConstantKernelILi10ELi13ELi1EEviPKdS1_S1_S1_Pd_param_5];
	mov.u32 	%r61, %tid.x;
	mad.lo.s32 	%r62, %r7, 1000, %r61;
	cvta.to.global.u64 	%rd28, %rd38;
	mul.wide.s32 	%rd29, %r62, 8;
	add.s64 	%rd30, %rd28, %rd29;
	add.f64 	%fd935, %fd124, %fd125;
	st.global.f64 	[%rd30], %fd935;
	add.f64 	%fd936, %fd126, %fd127;
	st.global.f64 	[%rd30+800], %fd936;
	add.f64 	%fd937, %fd128, %fd129;
	st.global.f64 	[%rd30+1600], %fd937;
	add.f64 	%fd938, %fd130, %fd131;
	st.global.f64 	[%rd30+2400], %fd938;
	add.f64 	%fd939, %fd132, %fd133;
	st.global.f64 	[%rd30+3200], %fd939;
	sub.f64 	%fd940, %fd132, %fd133;
	st.global.f64 	[%rd30+4000], %fd940;
	sub.f64 	%fd941, %fd130, %fd131;
	st.global.f64 	[%rd30+4800], %fd941;
	sub.f64 	%fd942, %fd128, %fd129;
	st.global.f64 	[%rd30+5600], %fd942;
	sub.f64 	%fd943, %fd126, %fd127;
	st.global.f64 	[%rd30+6400], %fd943;
	sub.f64 	%fd944, %fd124, %fd125;
	st.global.f64 	[%rd30+7200], %fd944;
$L__BB89_27:
	ret;

}
	// .globl	_Z32massMatrixMultiplyRegisterKernelILi10ELi14ELi1EEviPKdS1_S1_S1_Pd
.visible .entry _Z32massMatrixMultiplyRegisterKernelILi10ELi14ELi1EEviPKdS1_S1_S1_Pd(
	.param .u32 _Z32massMatrixMultiplyRegisterKernelILi10ELi14ELi1EEviPKdS1_S1_S1_Pd_param_0,
	.param .u64 .ptr .align 1 _Z32massMatrixMultiplyRegisterKernelILi10ELi14ELi1EEviPKdS1_S1_S1_Pd_param_1,
	.param .u64 .ptr .align 1 _Z32massMatrixMultiplyRegisterKernelILi10ELi14ELi1EEviPKdS1_S1_S1_Pd_param_2,
	.param .u64 .ptr .align 1 _Z32massMatrixMultiplyRegisterKernelILi10ELi14ELi1EEviPKdS1_S1_S1_Pd_param_3,
	.param .u64 .ptr .align 1 _Z32massMatrixMultiplyRegisterKernelILi10ELi14ELi1EEviPKdS1_S1_S1_Pd_param_4,
	.param .u64 .ptr .align 1 _Z32massMatrixMultiplyRegisterKernelILi10ELi14ELi1EEviPKdS1_S1_S1_Pd_param_5
)
{
	.reg .pred 	%p<17>;
	.reg .b16 	%rs<25>;
	.reg .b32 	%r<120>;
	.reg .b64 	%rd<46>;
	.reg .b64 	%fd<779>;
	// demoted variable
	.shared .align 8 .b8 _ZZ32massMatrixMultiplyRegisterKernelILi10ELi14ELi1EEviPKdS1_S1_S1_PdE6s_tmp1[21952];
	// demoted variable
	.shared .align 8 .b8 _ZZ32massMatrixMultiplyRegisterKernelILi10ELi14ELi1EEviPKdS1_S1_S1_PdE14s_oddDofToQuad[280];
	// demoted variable
	.shared .align 8 .b8 _ZZ32massMatrixMultiplyRegisterKernelILi10ELi14ELi1EEviPKdS1_S1_S1_PdE15s_evenDofToQuad[280];
	ld.param.u32 	%r16, [_Z32massMatrixMultiplyRegisterKernelILi10ELi14ELi1EEviPKdS1_S1_S1_Pd_param_0];
	ld.param.u64 	%rd2, [_Z32massMatrixMultiplyRegisterKernelILi10ELi14ELi1EEviPKdS1_S1_S1_Pd_param_2];
	ld.param.u64 	%rd3, [_Z32massMatrixMultiplyRegisterKernelILi10ELi14ELi1EEviPKdS1_S1_S1_Pd_param_3];
	ld.param.u64 	%rd4, [_Z32massMatrixMultiplyRegisterKernelILi10ELi14ELi1EEviPKdS1_S1_S1_Pd_param_4];
	mov.u32 	%r1, %tid.x;
	mov.u32 	%r17, %tid.y;
	mov.u32 	%r18, %ctaid.x;
	add.s32 	%r2, %r18, %r17;
	setp.ge.s32 	%p1, %r2, %r16;
	@%p1 bra 	$L__BB90_2;
	cvta.to.global.u64 	%rd6, %rd4;
	mad.lo.s32 	%r19, %r2, 1000, %r1;
	mul.wide.s32 	%rd7, %r19, 8;
	add.s64 	%rd8, %rd6, %rd7;
	ld.global.nc.f64 	%fd764, [%rd8];
	ld.global.nc.f64 	%fd763, [%rd8+800];
	ld.global.nc.f64 	%fd762, [%rd8+1600];
	ld.global.nc.f64 	%fd761, [%rd8+2400];
	ld.global.nc.f64 	%fd760, [%rd8+3200];
	ld.global.nc.f64 	%fd759, [%rd8+4000];
	ld.global.nc.f64 	%fd758, [%rd8+4800];
	ld.global.nc.f64 	%fd757, [%rd8+5600];
	ld.global.nc.f64 	%fd756, [%rd8+6400];
	ld.global.nc.f64 	%fd755, [%rd8+7200];
$L__BB90_2:
	setp.gt.u32 	%p2, %r1, 34;
	@%p2 bra 	$L__BB90_4;
	cvta.to.global.u64 	%rd9, %rd2;
	mul.wide.u32 	%rd10, %r1, 8;
	add.s64 	%rd11, %rd9, %rd10;
	ld.global.nc.f64 	%fd166, [%rd11];
	shl.b32 	%r20, %r1, 3;
	mov.u32 	%r21, _ZZ32massMatrixMultiplyRegisterKernelILi10ELi14ELi1EEviPKdS1_S1_S1_PdE14s_oddDofToQuad;
	add.s32 	%r22, %r21, %r20;
	st.shared.f64 	[%r22], %fd166;
	cvta.to.global.u64 	%rd12, %rd3;
	add.s64 	%rd13, %rd12, %rd10;
	ld.global.nc.f64 	%fd167, [%rd13];
	mov.u32 	%r23, _ZZ32massMatrixMultiplyRegisterKernelILi10ELi14ELi1EEviPKdS1_S1_S1_PdE15s_evenDofToQuad;
	add.s32 	%r24, %r23, %r20;
	st.shared.f64 	[%r24], %fd167;
$L__BB90_4:
	mov.u32 	%r25, %tid.x;
	cvt.u16.u32 	%rs1, %r25;
	bar.sync 	0;
	ld.shared.f64 	%fd21, [_ZZ32massMatrixMultiplyRegisterKernelILi10ELi14ELi1EEviPKdS1_S1_S1_PdE14s_oddDofToQuad];
	ld.shared.f64 	%fd22, [_ZZ32massMatrixMultiplyRegisterKernelILi10ELi14ELi1EEviPKdS1_S1_S1_PdE15s_evenDofToQuad];
	ld.shared.f64 	%fd23, [_ZZ32massMatrixMultiplyRegisterKernelILi10ELi14ELi1EEviPKdS1_S1_S1_PdE14s_oddDofToQuad+8];
	ld.shared.f64 	%fd24, [_ZZ32massMatrixMultiplyRegisterKernelILi10ELi14ELi1EEviPKdS1_S1_S1_PdE15s_evenDofToQuad+8];
	ld.shared.f64 	%fd25, [_ZZ32massMatrixMultiplyRegisterKernelILi10ELi14ELi1EEviPKdS1_S1_S1_PdE14s_oddDofToQuad+16];
	ld.shared.f64 	%fd26, [_ZZ32massMatrixMultiplyRegisterKernelILi10ELi14ELi1EEviPKdS1_S1_S1_PdE15s_evenDofToQuad+16];
	ld.shared.f64 	%fd27, [_ZZ32massMatrixMultiplyRegisterKernelILi10ELi14ELi1EEviPKdS1_S1_S1_PdE14s_oddDofToQuad+24];
	ld.shared.f64 	%fd28, [_ZZ32massMatrixMultiplyRegisterKernelILi10ELi14ELi1EEviPKdS1_S1_S1_PdE15s_evenDofToQuad+24];
	ld.shared.f64 	%fd29, [_ZZ32massMatrixMultiplyRegisterKernelILi10ELi14ELi1EEviPKdS1_S1_S1_PdE14s_oddDofToQuad+32];
	ld.shared.f64 	%fd30, [_ZZ32massMatrixMultiplyRegisterKernelILi10ELi14ELi1EEviPKdS1_S1_S1_PdE15s_evenDofToQuad+32];
	ld.shared.f64 	%fd31, [_ZZ32massMatrixMultiplyRegisterKernelILi10ELi14ELi1EEviPKdS1_S1_S1_PdE14s_oddDofToQuad+40];
	ld.shared.f64 	%fd32, [_ZZ32massMatrixMultiplyRegisterKernelILi10ELi14ELi1EEviPKdS1_S1_S1_PdE15s_evenDofToQuad+40];
	ld.shared.f64 	%fd33, [_ZZ32massMatrixMultiplyRegisterKernelILi10ELi14ELi1EEviPKdS1_S1_S1_PdE14s_oddDofToQuad+48];
	ld.shared.f64 	%fd34, [_ZZ32massMatrixMultiplyRegisterKernelILi10ELi14ELi1EEviPKdS1_S1_S1_PdE15s_evenDofToQuad+48];
	ld.shared.f64 	%fd35, [_ZZ32massMatrixMultiplyRegisterKernelILi10ELi14ELi1EEviPKdS1_S1_S1_PdE14s_oddDofToQuad+56];
	ld.shared.f64 	%fd36, [_ZZ32massMatrixMultiplyRegisterKernelILi10ELi14ELi1EEviPKdS1_S1_S1_PdE15s_evenDofToQuad+56];
	ld.shared.f64 	%fd37, [_ZZ32massMatrixMultiplyRegisterKernelILi10ELi14ELi1EEviPKdS1_S1_S1_PdE14s_oddDofToQuad+64];
	ld.shared.f64 	%fd38, [_ZZ32massMatrixMultiplyRegisterKernelILi10ELi14ELi1EEviPKdS1_S1_S1_PdE15s_evenDofToQuad+64];
	ld.shared.f64 	%fd39, [_ZZ32massMatrixMultiplyRegisterKernelILi10ELi14ELi1EEviPKdS1_S1_S1_PdE14s_oddDofToQuad+72];
	ld.shared.f64 	%fd40, [_ZZ32massMatrixMultiplyRegisterKernelILi10ELi14ELi1EEviPKdS1_S1_S1_PdE15s_evenDofToQuad+72];
	ld.shared.f64 	%fd41, [_ZZ32massMatrixMultiplyRegisterKernelILi10ELi14ELi1EEviPKdS1_S1_S1_PdE14s_oddDofToQuad+80];
	ld.shared.f64 	%fd42, [_ZZ32massMatrixMultiplyRegisterKernelILi10ELi14ELi1EEviPKdS1_S1_S1_PdE15s_evenDofToQuad+80];
	ld.shared.f64 	%fd43, [_ZZ32massMatrixMultiplyRegisterKernelILi10ELi14ELi1EEviPKdS1_S1_S1_PdE14s_oddDofToQuad+88];
	ld.shared.f64 	%fd44, [_ZZ32massMatrixMultiplyRegisterKernelILi10ELi14ELi1EEviPKdS1_S1_S1_PdE15s_evenDofToQuad+88];
	ld.shared.f64 	%fd45, [_ZZ32massMatrixMultiplyRegisterKernelILi10ELi14ELi1EEviPKdS1_S1_S1_PdE14s_oddDofToQuad+96];
	ld.shared.f64 	%fd46, [_ZZ32massMatrixMultiplyRegisterKernelILi10ELi14ELi1EEviPKdS1_S1_S1_PdE15s_evenDofToQuad+96];
	ld.shared.f64 	%fd47, [_ZZ32massMatrixMultiplyRegisterKernelILi10ELi14ELi1EEviPKdS1_S1_S1_PdE14s_oddDofToQuad+104];
	ld.shared.f64 	%fd48, [_ZZ32massMatrixMultiplyRegisterKernelILi10ELi14ELi1EEviPKdS1_S1_S1_PdE15s_evenDofToQuad+104];
	ld.shared.f64 	%fd49, [_ZZ32massMatrixMultiplyRegisterKernelILi10ELi14ELi1EEviPKdS1_S1_S1_PdE14s_oddDofToQuad+112];
	ld.shared.f64 	%fd50, [_ZZ32massMatrixMultiplyRegisterKernelILi10ELi14ELi1EEviPKdS1_S1_S1_PdE15s_evenDofToQuad+112];
	ld.shared.f64 	%fd51, [_ZZ32massMatrixMultiplyRegisterKernelILi10ELi14ELi1EEviPKdS1_S1_S1_PdE14s_oddDofToQuad+120];
	ld.shared.f64 	%fd52, [_ZZ32massMatrixMultiplyRegisterKernelILi10ELi14ELi1EEviPKdS1_S1_S1_PdE15s_evenDofToQuad+120];
	ld.shared.f64 	%fd53, [_ZZ32massMatrixMultiplyRegisterKernelILi10ELi14ELi1EEviPKdS1_S1_S1_PdE14s_oddDofToQuad+128];
	ld.shared.f64 	%fd54, [_ZZ32massMatrixMultiplyRegisterKernelILi10ELi14ELi1EEviPKdS1_S1_S1_PdE15s_evenDofToQuad+128];
	ld.shared.f64 	%fd55, [_ZZ32massMatrixMultiplyRegisterKernelILi10ELi14ELi1EEviPKdS1_S1_S1_PdE14s_oddDofToQuad+136];
	ld.shared.f64 	%fd56, [_ZZ32massMatrixMultiplyRegisterKernelILi10ELi14ELi1EEviPKdS1_S1_S1_PdE15s_evenDofToQuad+136];
	ld.shared.f64 	%fd57, [_ZZ32massMatrixMultiplyRegisterKernelILi10ELi14ELi1EEviPKdS1_S1_S1_PdE14s_oddDofToQuad+144];
	ld.shared.f64 	%fd58, [_ZZ32massMatrixMultiplyRegisterKernelILi10ELi14ELi1EEviPKdS1_S1_S1_PdE15s_evenDofToQuad+144];
	ld.shared.f64 	%fd59, [_ZZ32massMatrixMultiplyRegisterKernelILi10ELi14ELi1EEviPKdS1_S1_S1_PdE14s_oddDofToQuad+152];
	ld.shared.f64 	%fd60, [_ZZ32massMatrixMultiplyRegisterKernelILi10ELi14ELi1EEviPKdS1_S1_S1_PdE15s_evenDofToQuad+152];
	ld.shared.f64 	%fd61, [_ZZ32massMatrixMultiplyRegisterKernelILi10ELi14ELi1EEviPKdS1_S1_S1_PdE14s_oddDofToQuad+160];
	ld.shared.f64 	%fd62, [_ZZ32massMatrixMultiplyRegisterKernelILi10ELi14ELi1EEviPKdS1_S1_S1_PdE15s_evenDofToQuad+160];
	ld.shared.f64 	%fd63, [_ZZ32massMatrixMultiplyRegisterKernelILi10ELi14ELi1EEviPKdS1_S1_S1_PdE14s_oddDofToQuad+168];
	ld.shared.f64 	%fd64, [_ZZ32massMatrixMultiplyRegisterKernelILi10ELi14ELi1EEviPKdS1_S1_S1_PdE15s_evenDofToQuad+168];
	ld.shared.f64 	%fd65, [_ZZ32massMatrixMultiplyRegisterKernelILi10ELi14ELi1EEviPKdS1_S1_S1_PdE14s_oddDofToQuad+176];
	ld.shared.f64 	%fd66, [_ZZ32massMatrixMultiplyRegisterKernelILi10ELi14ELi1EEviPKdS1_S1_S1_PdE15s_evenDofToQuad+176];
	ld.shared.f64 	%fd67, [_ZZ32massMatrixMultiplyRegisterKernelILi10ELi14ELi1EEviPKdS1_S1_S1_PdE14s_oddDofToQuad+184];
	ld.shared.f64 	%fd68, [_ZZ32massMatrixMultiplyRegisterKernelILi10ELi14ELi1EEviPKdS1_S1_S1_PdE15s_evenDofToQuad+184];
	ld.shared.f64 	%fd69, [_ZZ32massMatrixMultiplyRegisterKernelILi10ELi14ELi1EEviPKdS1_S1_S1_PdE14s_oddDofToQuad+192];
	ld.shared.f64 	%fd70, [_ZZ32massMatrixMultiplyRegisterKernelILi10ELi14ELi1EEviPKdS1_S1_S1_PdE15s_evenDofToQuad+192];
	ld.shared.f64 	%fd71, [_ZZ32massMatrixMultiplyRegisterKernelILi10ELi14ELi1EEviPKdS1_S1_S1_PdE14s_oddDofToQuad+200];
	ld.shared.f64 	%fd72, [_ZZ32massMatrixMultiplyRegisterKernelILi10ELi14ELi1EEviPKdS1_S1_S1_PdE15s_evenDofToQuad+200];
	ld.shared.f64 	%fd73, [_ZZ32massMatrixMultiplyRegisterKernelILi10ELi14ELi1EEviPKdS1_S1_S1_PdE14s_oddDofToQuad+208];
	ld.shared.f64 	%fd74, [_ZZ32massMatrixMultiplyRegisterKernelILi10ELi14ELi1EEviPKdS1_S1_S1_PdE15s_evenDofToQuad+208];
	ld.shared.f64 	%fd75, [_ZZ32massMatrixMultiplyRegisterKernelILi10ELi14ELi1EEviPKdS1_S1_S1_PdE14s_oddDofToQuad+216];
	ld.shared.f64 	%fd76, [_ZZ32massMatrixMultiplyRegisterKernelILi10ELi14ELi1EEviPKdS1_S1_S1_PdE15s_evenDofToQuad+216];
	ld.shared.f64 	%fd77, [_ZZ32massMatrixMultiplyRegisterKernelILi10ELi14ELi1EEviPKdS1_S1_S1_PdE14s_oddDofToQuad+224];
	ld.shared.f64 	%fd78, [_ZZ32massMatrixMultiplyRegisterKernelILi10ELi14ELi1EEviPKdS1_S1_S1_PdE15s_evenDofToQuad+224];
	ld.shared.f64 	%fd79, [_ZZ32massMatrixMultiplyRegisterKernelILi10ELi14ELi1EEviPKdS1_S1_S1_PdE14s_oddDofToQuad+232];
	ld.shared.f64 	%fd80, [_ZZ32massMatrixMultiplyRegisterKernelILi10ELi14ELi1EEviPKdS1_S1_S1_PdE15s_evenDofToQuad+232];
	ld.shared.f64 	%fd81, [_ZZ32massMatrixMultiplyRegisterKernelILi10ELi14ELi1EEviPKdS1_S1_S1_PdE14s_oddDofToQuad+240];
	ld.shared.f64 	%fd82, [_ZZ32massMatrixMultiplyRegisterKernelILi10ELi14ELi1EEviPKdS1_S1_S1_PdE15s_evenDofToQuad+240];
	ld.shared.f64 	%fd83, [_ZZ32massMatrixMultiplyRegisterKernelILi10ELi14ELi1EEviPKdS1_S1_S1_PdE14s_oddDofToQuad+248];
	ld.shared.f64 	%fd84, [_ZZ32massMatrixMultiplyRegisterKernelILi10ELi14ELi1EEviPKdS1_S1_S1_PdE15s_evenDofToQuad+248];
	ld.shared.f64 	%fd85, [_ZZ32massMatrixMultiplyRegisterKernelILi10ELi14ELi1EEviPKdS1_S1_S1_PdE14s_oddDofToQuad+256];
	ld.shared.f64 	%fd86, [_ZZ32massMatrixMultiplyRegisterKernelILi10ELi14ELi1EEviPKdS1_S1_S1_PdE15s_evenDofToQuad+256];
	ld.shared.f64 	%fd87, [_ZZ32massMatrixMultiplyRegisterKernelILi10ELi14ELi1EEviPKdS1_S1_S1_PdE14s_oddDofToQuad+264];
	ld.shared.f64 	%fd88, [_ZZ32massMatrixMultiplyRegisterKernelILi10ELi14ELi1EEviPKdS1_S1_S1_PdE15s_evenDofToQuad+264];
	ld.shared.f64 	%fd89, [_ZZ32massMatrixMultiplyRegisterKernelILi10ELi14ELi1EEviPKdS1_S1_S1_PdE14s_oddDofToQuad+272];
	ld.shared.f64 	%fd90, [_ZZ32massMatrixMultiplyRegisterKernelILi10ELi14ELi1EEviPKdS1_S1_S1_PdE15s_evenDofToQuad+272];
	mul.hi.u16 	%rs2, %rs1, 6554;
	mul.lo.s16 	%rs3, %rs2, 10;
	sub.s16 	%rs4, %rs1, %rs3;
	add.f64 	%fd168, %fd764, %fd755;
	sub.f64 	%fd169, %fd764, %fd755;
	add.f64 	%fd170, %fd763, %fd756;
	sub.f64 	%fd171, %fd763, %fd756;
	add.f64 	%fd172, %fd762, %fd757;
	sub.f64 	%fd173, %fd762, %fd757;
	add.f64 	%fd174, %fd761, %fd758;
	sub.f64 	%fd175, %fd761, %fd758;
	add.f64 	%fd176, %fd760, %fd759;
	sub.f64 	%fd177, %fd760, %fd759;
	mov.u32 	%r26, %tid.y;
	mov.u32 	%r27, _ZZ32massMatrixMultiplyRegisterKernelILi10ELi14ELi1EEviPKdS1_S1_S1_PdE6s_tmp1;
	mad.lo.s32 	%r28, %r26, 21952, %r27;
	mul.wide.u16 	%r29, %rs2, 112;
	add.s32 	%r30, %r28, %r29;
	mul.wide.u16 	%r31, %rs4, 8;
	add.s32 	%r3, %r30, %r31;
	fma.rn.f64 	%fd178, %fd21, %fd168, 0d0000000000000000;
	fma.rn.f64 	%fd179, %fd22, %fd169, 0d0000000000000000;
	fma.rn.f64 	%fd180, %fd23, %fd170, %fd178;
	fma.rn.f64 	%fd181, %fd24, %fd171, %fd179;
	fma.rn.f64 	%fd182, %fd25, %fd172, %fd180;
	fma.rn.f64 	%fd183, %fd26, %fd173, %fd181;
	fma.rn.f64 	%fd184, %fd27, %fd174, %fd182;
	fma.rn.f64 	%fd185, %fd28, %fd175, %fd183;
	fma.rn.f64 	%fd186, %fd29, %fd176, %fd184;
	fma.rn.f64 	%fd187, %fd30, %fd177, %fd185;
	sub.f64 	%fd188, %fd186, %fd187;
	st.shared.f64 	[%r3+20384], %fd188;
	add.f64 	%fd189, %fd187, %fd186;
	st.shared.f64 	[%r3], %fd189;
	fma.rn.f64 	%fd190, %fd31, %fd168, 0d0000000000000000;
	fma.rn.f64 	%fd191, %fd32, %fd169, 0d0000000000000000;
	fma.rn.f64 	%fd192, %fd33, %fd170, %fd190;
	fma.rn.f64 	%fd193, %fd34, %fd171, %fd191;
	fma.rn.f64 	%fd194, %fd35, %fd172, %fd192;
	fma.rn.f64 	%fd195, %fd36, %fd173, %fd193;
	fma.rn.f64 	%fd196, %fd37, %fd174, %fd194;
	fma.rn.f64 	%fd197, %fd38, %fd175, %fd195;
	fma.rn.f64 	%fd198, %fd39, %fd176, %fd196;
	fma.rn.f64 	%fd199, %fd40, %fd177, %fd197;
	sub.f64 	%fd200, %fd198, %fd199;
	st.shared.f64 	[%r3+18816], %fd200;
	add.f64 	%fd201, %fd199, %fd198;
	st.shared.f64 	[%r3+1568], %fd201;
	fma.rn.f64 	%fd202, %fd41, %fd168, 0d0000000000000000;
	fma.rn.f64 	%fd203, %fd42, %fd169, 0d0000000000000000;
	fma.rn.f64 	%fd204, %fd43, %fd170, %fd202;
	fma.rn.f64 	%fd205, %fd44, %fd171, %fd203;
	fma.rn.f64 	%fd206, %fd45, %fd172, %fd204;
	fma.rn.f64 	%fd207, %fd46, %fd173, %fd205;
	fma.rn.f64 	%fd208, %fd47, %fd174, %fd206;
	fma.rn.f64 	%fd209, %fd48, %fd175, %fd207;
	fma.rn.f64 	%fd210, %fd49, %fd176, %fd208;
	fma.rn.f64 	%fd211, %fd50, %fd177, %fd209;
	sub.f64 	%fd212, %fd210, %fd211;
	st.shared.f64 	[%r3+17248], %fd212;
	add.f64 	%fd213, %fd211, %fd210;
	st.shared.f64 	[%r3+3136], %fd213;
	fma.rn.f64 	%fd214, %fd51, %fd168, 0d0000000000000000;
	fma.rn.f64 	%fd215, %fd52, %fd169, 0d0000000000000000;
	fma.rn.f64 	%fd216, %fd53, %fd170, %fd214;
	fma.rn.f64 	%fd217, %fd54, %fd171, %fd215;
	fma.rn.f64 	%fd218, %fd55, %fd172, %fd216;
	fma.rn.f64 	%fd219, %fd56, %fd173, %fd217;
	fma.rn.f64 	%fd220, %fd57, %fd174, %fd218;
	fma.rn.f64 	%fd221, %fd58, %fd175, %fd219;
	fma.rn.f64 	%fd222, %fd59, %fd176, %fd220;
	fma.rn.f64 	%fd223, %fd60, %fd177, %fd221;
	sub.f64 	%fd224, %fd222, %fd223;
	st.shared.f64 	[%r3+15680], %fd224;
	add.f64 	%fd225, %fd223, %fd222;
	st.shared.f64 	[%r3+4704], %fd225;
	fma.rn.f64 	%fd226, %fd61, %fd168, 0d0000000000000000;
	fma.rn.f64 	%fd227, %fd62, %fd169, 0d0000000000000000;
	fma.rn.f64 	%fd228, %fd63, %fd170, %fd226;
	fma.rn.f64 	%fd229, %fd64, %fd171, %fd227;
	fma.rn.f64 	%fd230, %fd65, %fd172, %fd228;
	fma.rn.f64 	%fd231, %fd66, %fd173, %fd229;
	fma.rn.f64 	%fd232, %fd67, %fd174, %fd230;
	fma.rn.f64 	%fd233, %fd68, %fd175, %fd231;
	fma.rn.f64 	%fd234, %fd69, %fd176, %fd232;
	fma.rn.f64 	%fd235, %fd70, %fd177, %fd233;
	sub.f64 	%fd236, %fd234, %fd235;
	st.shared.f64 	[%r3+14112], %fd236;
	add.f64 	%fd237, %fd235, %fd234;
	st.shared.f64 	[%r3+6272], %fd237;
	fma.rn.f64 	%fd238, %fd71, %fd168, 0d0000000000000000;
	fma.rn.f64 	%fd239, %fd72, %fd169, 0d0000000000000000;
	fma.rn.f64 	%fd240, %fd73, %fd170, %fd238;
	fma.rn.f64 	%fd241, %fd74, %fd171, %fd239;
	fma.rn.f64 	%fd242, %fd75, %fd172, %fd240;
	fma.rn.f64 	%fd243, %fd76, %fd173, %fd241;
	fma.rn.f64 	%fd244, %fd77, %fd174, %fd242;
	fma.rn.f64 	%fd245, %fd78, %fd175, %fd243;
	fma.rn.f64 	%fd246, %fd79, %fd176, %fd244;
	fma.rn.f64 	%fd247, %fd80, %fd177, %fd245;
	sub.f64 	%fd248, %fd246, %fd247;
	st.shared.f64 	[%r3+12544], %fd248;
	add.f64 	%fd249, %fd247, %fd246;
	st.shared.f64 	[%r3+7840], %fd249;
	fma.rn.f64 	%fd250, %fd81, %fd168, 0d0000000000000000;
	fma.rn.f64 	%fd251, %fd82, %fd169, 0d0000000000000000;
	fma.rn.f64 	%fd252, %fd83, %fd170, %fd250;
	fma.rn.f64 	%fd253, %fd84, %fd171, %fd251;
	fma.rn.f64 	%fd254, %fd85, %fd172, %fd252;
	fma.rn.f64 	%fd255, %fd86, %fd173, %fd253;
	fma.rn.f64 	%fd256, %fd87, %fd174, %fd254;
	fma.rn.f64 	%fd257, %fd88, %fd175, %fd255;
	fma.rn.f64 	%fd258, %fd89, %fd176, %fd256;
	fma.rn.f64 	%fd259, %fd90, %fd177, %fd257;
	sub.f64 	%fd260, %fd258, %fd259;
	st.shared.f64 	[%r3+10976], %fd260;
	add.f64 	%fd261, %fd259, %fd258;
	st.shared.f64 	[%r3+9408], %fd261;
	bar.sync 	0;
	setp.gt.u32 	%p3, %r25, 139;
	@%p3 bra 	$L__BB90_7;
	mov.u32 	%r117, %tid.x;
	mov.u32 	%r32, %tid.y;
	mov.u32 	%r33, _ZZ32massMatrixMultiplyRegisterKernelILi10ELi14ELi1EEviPKdS1_S1_S1_PdE6s_tmp1;
	mad.lo.s32 	%r34, %r32, 21952, %r33;
$L__BB90_6:
	cvt.u16.u32 	%rs5, %r117;
	mul.lo.s16 	%rs6, %rs5, 205;
	shr.u16 	%rs7, %rs6, 11;
	mul.lo.s16 	%rs8, %rs7, 10;
	sub.s16 	%rs9, %rs5, %rs8;
	mul.wide.u16 	%r35, %rs7, 1568;
	add.s32 	%r36, %r34, %r35;
	and.b16  	%rs10, %rs9, 255;
	mul.wide.u16 	%r37, %rs10, 8;
	add.s32 	%r38, %r36, %r37;
	ld.shared.f64 	%fd262, [%r38];
	ld.shared.f64 	%fd263, [%r38+1008];
	add.f64 	%fd264, %fd262, %fd263;
	sub.f64 	%fd265, %fd262, %fd263;
	ld.shared.f64 	%fd266, [%r38+112];
	ld.shared.f64 	%fd267, [%r38+896];
	add.f64 	%fd268, %fd266, %fd267;
	sub.f64 	%fd269, %fd266, %fd267;
	ld.shared.f64 	%fd270, [%r38+224];
	ld.shared.f64 	%fd271, [%r38+784];
	add.f64 	%fd272, %fd270, %fd271;
	sub.f64 	%fd273, %fd270, %fd271;
	ld.shared.f64 	%fd274, [%r38+336];
	ld.shared.f64 	%fd275, [%r38+672];
	add.f64 	%fd276, %fd274, %fd275;
	sub.f64 	%fd277, %fd274, %fd275;
	ld.shared.f64 	%fd278, [%r38+448];
	ld.shared.f64 	%fd279, [%r38+560];
	add.f64 	%fd280, %fd278, %fd279;
	sub.f64 	%fd281, %fd278, %fd279;
	fma.rn.f64 	%fd282, %fd21, %fd264, 0d0000000000000000;
	fma.rn.f64 	%fd283, %fd22, %fd265, 0d0000000000000000;
	fma.rn.f64 	%fd284, %fd23, %fd268, %fd282;
	fma.rn.f64 	%fd285, %fd24, %fd269, %fd283;
	fma.rn.f64 	%fd286, %fd25, %fd272, %fd284;
	fma.rn.f64 	%fd287, %fd26, %fd273, %fd285;
	fma.rn.f64 	%fd288, %fd27, %fd276, %fd286;
	fma.rn.f64 	%fd289, %fd28, %fd277, %fd287;
	fma.rn.f64 	%fd290, %fd29, %fd280, %fd288;
	fma.rn.f64 	%fd291, %fd30, %fd281, %fd289;
	sub.f64 	%fd292, %fd290, %fd291;
	st.shared.f64 	[%r38+1456], %fd292;
	add.f64 	%fd293, %fd291, %fd290;
	st.shared.f64 	[%r38], %fd293;
	fma.rn.f64 	%fd294, %fd31, %fd264, 0d0000000000000000;
	fma.rn.f64 	%fd295, %fd32, %fd265, 0d0000000000000000;
	fma.rn.f64 	%fd296, %fd33, %fd268, %fd294;
	fma.rn.f64 	%fd297, %fd34, %fd269, %fd295;
	fma.rn.f64 	%fd298, %fd35, %fd272, %fd296;
	fma.rn.f64 	%fd299, %fd36, %fd273, %fd297;
	fma.rn.f64 	%fd300, %fd37, %fd276, %fd298;
	fma.rn.f64 	%fd301, %fd38, %fd277, %fd299;
	fma.rn.f64 	%fd302, %fd39, %fd280, %fd300;
	fma.rn.f64 	%fd303, %fd40, %fd281, %fd301;
	sub.f64 	%fd304, %fd302, %fd303;
	st.shared.f64 	[%r38+1344], %fd304;
	add.f64 	%fd305, %fd303, %fd302;
	st.shared.f64 	[%r38+112], %fd305;
	fma.rn.f64 	%fd306, %fd41, %fd264, 0d0000000000000000;
	fma.rn.f64 	%fd307, %fd42, %fd265, 0d0000000000000000;
	fma.rn.f64 	%fd308, %fd43, %fd268, %fd306;
	fma.rn.f64 	%fd309, %fd44, %fd269, %fd307;
	fma.rn.f64 	%fd310, %fd45, %fd272, %fd308;
	fma.rn.f64 	%fd311, %fd46, %fd273, %fd309;
	fma.rn.f64 	%fd312, %fd47, %fd276, %fd310;
	fma.rn.f64 	%fd313, %fd48, %fd277, %fd311;
	fma.rn.f64 	%fd314, %fd49, %fd280, %fd312;
	fma.rn.f64 	%fd315, %fd50, %fd281, %fd313;
	sub.f64 	%fd316, %fd314, %fd315;
	st.shared.f64 	[%r38+1232], %fd316;
	add.f64 	%fd317, %fd315, %fd314;
	st.shared.f64 	[%r38+224], %fd317;
	fma.rn.f64 	%fd318, %fd51, %fd264, 0d0000000000000000;
	fma.rn.f64 	%fd319, %fd52, %fd265, 0d0000000000000000;
	fma.rn.f64 	%fd320, %fd53, %fd268, %fd318;
	fma.rn.f64 	%fd321, %fd54, %fd269, %fd319;
	fma.rn.f64 	%fd322, %fd55, %fd272, %fd320;
	fma.rn.f64 	%fd323, %fd56, %fd273, %fd321;
	fma.rn.f64 	%fd324, %fd57, %fd276, %fd322;
	fma.rn.f64 	%fd325, %fd58, %fd277, %fd323;
	fma.rn.f64 	%fd326, %fd59, %fd280, %fd324;
	fma.rn.f64 	%fd327, %fd60, %fd281, %fd325;
	sub.f64 	%fd328, %fd326, %fd327;
	st.shared.f64 	[%r38+1120], %fd328;
	add.f64 	%fd329, %fd327, %fd326;
	st.shared.f64 	[%r38+336], %fd329;
	fma.rn.f64 	%fd330, %fd61, %fd264, 0d0000000000000000;
	fma.rn.f64 	%fd331, %fd62, %fd265, 0d0000000000000000;
	fma.rn.f64 	%fd332, %fd63, %fd268, %fd330;
	fma.rn.f64 	%fd333, %fd64, %fd269, %fd331;
	fma.rn.f64 	%fd334, %fd65, %fd272, %fd332;
	fma.rn.f64 	%fd335, %fd66, %fd273, %fd333;
	fma.rn.f64 	%fd336, %fd67, %fd276, %fd334;
	fma.rn.f64 	%fd337, %fd68, %fd277, %fd335;
	fma.rn.f64 	%fd338, %fd69, %fd280, %fd336;
	fma.rn.f64 	%fd339, %fd70, %fd281, %fd337;
	sub.f64 	%fd340, %fd338, %fd339;
	st.shared.f64 	[%r38+1008], %fd340;
	add.f64 	%fd341, %fd339, %fd338;
	st.shared.f64 	[%r38+448], %fd341;
	fma.rn.f64 	%fd342, %fd71, %fd264, 0d0000000000000000;
	fma.rn.f64 	%fd343, %fd72, %fd265, 0d0000000000000000;
	fma.rn.f64 	%fd344, %fd73, %fd268, %fd342;
	fma.rn.f64 	%fd345, %fd74, %fd269, %fd343;
	fma.rn.f64 	%fd346, %fd75, %fd272, %fd344;
	fma.rn.f64 	%fd347, %fd76, %fd273, %fd345;
	fma.rn.f64 	%fd348, %fd77, %fd276, %fd346;
	fma.rn.f64 	%fd349, %fd78, %fd277, %fd347;
	fma.rn.f64 	%fd350, %fd79, %fd280, %fd348;
	fma.rn.f64 	%fd351, %fd80, %fd281, %fd349;
	sub.f64 	%fd352, %fd350, %fd351;
	st.shared.f64 	[%r38+896], %fd352;
	add.f64 	%fd353, %fd351, %fd350;
	st.shared.f64 	[%r38+560], %fd353;
	fma.rn.f64 	%fd354, %fd81, %fd264, 0d0000000000000000;
	fma.rn.f64 	%fd355, %fd82, %fd265, 0d0000000000000000;
	fma.rn.f64 	%fd356, %fd83, %fd268, %fd354;
	fma.rn.f64 	%fd357, %fd84, %fd269, %fd355;
	fma.rn.f64 	%fd358, %fd85, %fd272, %fd356;
	fma.rn.f64 	%fd359, %fd86, %fd273, %fd357;
	fma.rn.f64 	%fd360, %fd87, %fd276, %fd358;
	fma.rn.f64 	%fd361, %fd88, %fd277, %fd359;
	fma.rn.f64 	%fd362, %fd89, %fd280, %fd360;
	fma.rn.f64 	%fd363, %fd90, %fd281, %fd361;
	sub.f64 	%fd364, %fd362, %fd363;
	st.shared.f64 	[%r38+784], %fd364;
	add.f64 	%fd365, %fd363, %fd362;
	st.shared.f64 	[%r38+672], %fd365;
	add.s32 	%r6, %r117, 100;
	setp.lt.u32 	%p4, %r117, 40;
	mov.u32 	%r117, %r6;
	@%p4 bra 	$L__BB90_6;
$L__BB90_7:
	bar.sync 	0;
	mov.u32 	%r39, %tid.x;
	setp.gt.u32 	%p5, %r39, 195;
	@%p5 bra 	$L__BB90_24;
	mov.u32 	%r118, %tid.x;
	mov.u32 	%r40, %ctaid.x;
	mov.u32 	%r41, %tid.y;
	add.s32 	%r42, %r40, %r41;
	mov.u32 	%r43, _ZZ32massMatrixMultiplyRegisterKernelILi10ELi14ELi1EEviPKdS1_S1_S1_PdE6s_tmp1;
	mad.lo.s32 	%r44, %r41, 21952, %r43;
$L__BB90_9:
	ld.param.u32 	%r109, [_Z32massMatrixMultiplyRegisterKernelILi10ELi14ELi1EEviPKdS1_S1_S1_Pd_param_0];
	setp.ge.s32 	%p6, %r42, %r109;
	cvt.u16.u32 	%rs11, %r118;
	and.b16  	%rs12, %rs11, 254;
	shr.u16 	%rs13, %rs12, 1;
	mul.lo.s16 	%rs14, %rs13, 147;
	shr.u16 	%rs15, %rs14, 10;
	mul.lo.s16 	%rs16, %rs15, 14;
	sub.s16 	%rs17, %rs11, %rs16;
	mul.wide.u16 	%r45, %rs15, 1568;
	add.s32 	%r46, %r44, %r45;
	and.b16  	%rs18, %rs17, 255;
	mul.wide.u16 	%r47, %rs18, 112;
	add.s32 	%r9, %r46, %r47;
	ld.shared.f64 	%fd367, [%r9];
	ld.shared.f64 	%fd368, [%r9+72];
	add.f64 	%fd91, %fd367, %fd368;
	sub.f64 	%fd92, %fd367, %fd368;
	ld.shared.f64 	%fd369, [%r9+8];
	ld.shared.f64 	%fd370, [%r9+64];
	add.f64 	%fd93, %fd369, %fd370;
	sub.f64 	%fd94, %fd369, %fd370;
	ld.shared.f64 	%fd371, [%r9+16];
	ld.shared.f64 	%fd372, [%r9+56];
	add.f64 	%fd95, %fd371, %fd372;
	sub.f64 	%fd96, %fd371, %fd372;
	ld.shared.f64 	%fd373, [%r9+24];
	ld.shared.f64 	%fd374, [%r9+48];
	add.f64 	%fd97, %fd373, %fd374;
	sub.f64 	%fd98, %fd373, %fd374;
	ld.shared.f64 	%fd375, [%r9+32];
	ld.shared.f64 	%fd376, [%r9+40];
	add.f64 	%fd99, %fd375, %fd376;
	sub.f64 	%fd100, %fd375, %fd376;
	mov.b32 	%r48, {%rs18, %rs15};
	mov.b32 	%r49, 0;
	mov.b32 	%r50, 50190;
	dp2a.lo.u32.u32 	%r10, %r48, %r50, %r49;
	fma.rn.f64 	%fd377, %fd21, %fd91, 0d0000000000000000;
	fma.rn.f64 	%fd378, %fd22, %fd92, 0d0000000000000000;
	fma.rn.f64 	%fd379, %fd23, %fd93, %fd377;
	fma.rn.f64 	%fd380, %fd24, %fd94, %fd378;
	fma.rn.f64 	%fd381, %fd25, %fd95, %fd379;
	fma.rn.f64 	%fd382, %fd26, %fd96, %fd380;
	fma.rn.f64 	%fd383, %fd27, %fd97, %fd381;
	fma.rn.f64 	%fd384, %fd28, %fd98, %fd382;
	fma.rn.f64 	%fd101, %fd29, %fd99, %fd383;
	fma.rn.f64 	%fd102, %fd30, %fd100, %fd384;
	mov.f64 	%fd765, 0d0000000000000000;
	mov.f64 	%fd766, %fd765;
	@%p6 bra 	$L__BB90_11;
	ld.param.u64 	%rd38, [_Z32massMatrixMultiplyRegisterKernelILi10ELi14ELi1EEviPKdS1_S1_S1_Pd_param_1];
	cvta.to.global.u64 	%rd14, %rd38;
	mad.lo.s32 	%r54, %r42, 2744, %r10;
	mul.wide.s32 	%rd15, %r54, 8;
	add.s64 	%rd16, %rd14, %rd15;
	ld.global.nc.f64 	%fd765, [%rd16];
	ld.global.nc.f64 	%fd766, [%rd16+104];
$L__BB90_11:
	ld.param.u32 	%r110, [_Z32massMatrixMultiplyRegisterKernelILi10ELi14ELi1EEviPKdS1_S1_S1_Pd_param_0];
	setp.ge.s32 	%p7, %r42, %r110;
	add.f64 	%fd386, %fd101, %fd102;
	sub.f64 	%fd387, %fd101, %fd102;
	mul.f64 	%fd388, %fd386, %fd765;
	mul.f64 	%fd389, %fd387, %fd766;
	sub.f64 	%fd107, %fd388, %fd389;
	add.f64 	%fd108, %fd388, %fd389;
	fma.rn.f64 	%fd390, %fd31, %fd91, 0d0000000000000000;
	fma.rn.f64 	%fd391, %fd32, %fd92, 0d0000000000000000;
	fma.rn.f64 	%fd392, %fd33, %fd93, %fd390;
	fma.rn.f64 	%fd393, %fd34, %fd94, %fd391;
	fma.rn.f64 	%fd394, %fd35, %fd95, %fd392;
	fma.rn.f64 	%fd395, %fd36, %fd96, %fd393;
	fma.rn.f64 	%fd396, %fd37, %fd97, %fd394;
	fma.rn.f64 	%fd397, %fd38, %fd98, %fd395;
	fma.rn.f64 	%fd109, %fd39, %fd99, %fd396;
	fma.rn.f64 	%fd110, %fd40, %fd100, %fd397;
	mov.f64 	%fd767, 0d0000000000000000;
	mov.f64 	%fd768, %fd767;
	@%p7 bra 	$L__BB90_13;
	ld.param.u64 	%rd39, [_Z32massMatrixMultiplyRegisterKernelILi10ELi14ELi1EEviPKdS1_S1_S1_Pd_param_1];
	cvta.to.global.u64 	%rd17, %rd39;
	mad.lo.s32 	%r61, %r42, 2744, %r10;
	mul.wide.s32 	%rd18, %r61, 8;
	add.s64 	%rd19, %rd17, %rd18;
	ld.global.nc.f64 	%fd767, [%rd19+8];
	ld.global.nc.f64 	%fd768, [%rd19+96];
$L__BB90_13:
	ld.param.u32 	%r111, [_Z32massMatrixMultiplyRegisterKernelILi10ELi14ELi1EEviPKdS1_S1_S1_Pd_param_0];
	setp.ge.s32 	%p8, %r42, %r111;
	add.f64 	%fd399, %fd109, %fd110;
	sub.f64 	%fd400, %fd109, %fd110;
	mul.f64 	%fd401, %fd399, %fd767;
	mul.f64 	%fd402, %fd400, %fd768;
	sub.f64 	%fd115, %fd401, %fd402;
	add.f64 	%fd116, %fd401, %fd402;
	fma.rn.f64 	%fd403, %fd41, %fd91, 0d0000000000000000;
	fma.rn.f64 	%fd404, %fd42, %fd92, 0d0000000000000000;
	fma.rn.f64 	%fd405, %fd43, %fd93, %fd403;
	fma.rn.f64 	%fd406, %fd44, %fd94, %fd404;
	fma.rn.f64 	%fd407, %fd45, %fd95, %fd405;
	fma.rn.f64 	%fd408, %fd46, %fd96, %fd406;
	fma.rn.f64 	%fd409, %fd47, %fd97, %fd407;
	fma.rn.f64 	%fd410, %fd48, %fd98, %fd408;
	fma.rn.f64 	%fd117, %fd49, %fd99, %fd409;
	fma.rn.f64 	%fd118, %fd50, %fd100, %fd410;
	mov.f64 	%fd769, 0d0000000000000000;
	mov.f64 	%fd770, %fd769;
	@%p8 bra 	$L__BB90_15;
	ld.param.u64 	%rd40, [_Z32massMatrixMultiplyRegisterKernelILi10ELi14ELi1EEviPKdS1_S1_S1_Pd_param_1];
	cvta.to.global.u64 	%rd20, %rd40;
	mad.lo.s32 	%r68, %r42, 2744, %r10;
	mul.wide.s32 	%rd21, %r68, 8;
	add.s64 	%rd22, %rd20, %rd21;
	ld.global.nc.f64 	%fd769, [%rd22+16];
	ld.global.nc.f64 	%fd770, [%rd22+88];
$L__BB90_15:
	ld.param.u32 	%r112, [_Z32massMatrixMultiplyRegisterKernelILi10ELi14ELi1EEviPKdS1_S1_S1_Pd_param_0];
	setp.ge.s32 	%p9, %r42, %r112;
	add.f64 	%fd412, %fd117, %fd118;
	sub.f64 	%fd413, %fd117, %fd118;
	mul.f64 	%fd414, %fd412, %fd769;
	mul.f64 	%fd415, %fd413, %fd770;
	sub.f64 	%fd123, %fd414, %fd415;
	add.f64 	%fd124, %fd414, %fd415;
	fma.rn.f64 	%fd416, %fd51, %fd91, 0d0000000000000000;
	fma.rn.f64 	%fd417, %fd52, %fd92, 0d0000000000000000;
	fma.rn.f64 	%fd418, %fd53, %fd93, %fd416;
	fma.rn.f64 	%fd419, %fd54, %fd94, %fd417;
	fma.rn.f64 	%fd420, %fd55, %fd95, %fd418;
	fma.rn.f64 	%fd421, %fd56, %fd96, %fd419;
	fma.rn.f64 	%fd422, %fd57, %fd97, %fd420;
	fma.rn.f64 	%fd423, %fd58, %fd98, %fd421;
	fma.rn.f64 	%fd125, %fd59, %fd99, %fd422;
	fma.rn.f64 	%fd126, %fd60, %fd100, %fd423;
	mov.f64 	%fd771, 0d0000000000000000;
	mov.f64 	%fd772, %fd771;
	@%p9 bra 	$L__BB90_17;
	ld.param.u64 	%rd41, [_Z32massMatrixMultiplyRegisterKernelILi10ELi14ELi1EEviPKdS1_S1_S1_Pd_param_1];
	cvta.to.global.u64 	%rd23, %rd41;
	mad.lo.s32 	%r75, %r42, 2744, %r10;
	mul.wide.s32 	%rd24, %r75, 8;
	add.s64 	%rd25, %rd23, %rd24;
	ld.global.nc.f64 	%fd771, [%rd25+24];
	ld.global.nc.f64 	%fd772, [%rd25+80];
$L__BB90_17:
	ld.param.u32 	%r113, [_Z32massMatrixMultiplyRegisterKernelILi10ELi14ELi1EEviPKdS1_S1_S1_Pd_param_0];
	setp.ge.s32 	%p10, %r42, %r113;
	add.f64 	%fd425, %fd125, %fd126;
	sub.f64 	%fd426, %fd125, %fd126;
	mul.f64 	%fd427, %fd425, %fd771;
	mul.f64 	%fd428, %fd426, %fd772;
	sub.f64 	%fd131, %fd427, %fd428;
	add.f64 	%fd132, %fd427, %fd428;
	fma.rn.f64 	%fd429, %fd61, %fd91, 0d0000000000000000;
	fma.rn.f64 	%fd430, %fd62, %fd92, 0d0000000000000000;
	fma.rn.f64 	%fd431, %fd63, %fd93, %fd429;
	fma.rn.f64 	%fd432, %fd64, %fd94, %fd430;
	fma.rn.f64 	%fd433, %fd65, %fd95, %fd431;
	fma.rn.f64 	%fd434, %fd66, %fd96, %fd432;
	fma.rn.f64 	%fd435, %fd67, %fd97, %fd433;
	fma.rn.f64 	%fd436, %fd68, %fd98, %fd434;
	fma.rn.f64 	%fd133, %fd69, %fd99, %fd435;
	fma.rn.f64 	%fd134, %fd70, %fd100, %fd436;
	mov.f64 	%fd773, 0d0000000000000000;
	mov.f64 	%fd774, %fd773;
	@%p10 bra 	$L__BB90_19;
	ld.param.u64 	%rd42, [_Z32massMatrixMultiplyRegisterKernelILi10ELi14ELi1EEviPKdS1_S1_S1_Pd_param_1];
	cvta.to.global.u64 	%rd26, %rd42;
	mad.lo.s32 	%r82, %r42, 2744, %r10;
	mul.wide.s32 	%rd27, %r82, 8;
	add.s64 	%rd28, %rd26, %rd27;
	ld.global.nc.f64 	%fd773, [%rd28+32];
	ld.global.nc.f64 	%fd774, [%rd28+72];
$L__BB90_19:
	ld.param.u32 	%r114, [_Z32massMatrixMultiplyRegisterKernelILi10ELi14ELi1EEviPKdS1_S1_S1_Pd_param_0];
	setp.ge.s32 	%p11, %r42, %r114;
	add.f64 	%fd438, %fd133, %fd134;
	sub.f64 	%fd439, %fd133, %fd134;
	mul.f64 	%fd440, %fd438, %fd773;
	mul.f64 	%fd441, %fd439, %fd774;
	sub.f64 	%fd139, %fd440, %fd441;
	add.f64 	%fd140, %fd440, %fd441;
	fma.rn.f64 	%fd442, %fd71, %fd91, 0d0000000000000000;
	fma.rn.f64 	%fd443, %fd72, %fd92, 0d0000000000000000;
	fma.rn.f64 	%fd444, %fd73, %fd93, %fd442;
	fma.rn.f64 	%fd445, %fd74, %fd94, %fd443;
	fma.rn.f64 	%fd446, %fd75, %fd95, %fd444;
	fma.rn.f64 	%fd447, %fd76, %fd96, %fd445;
	fma.rn.f64 	%fd448, %fd77, %fd97, %fd446;
	fma.rn.f64 	%fd449, %fd78, %fd98, %fd447;
	fma.rn.f64 	%fd141, %fd79, %fd99, %fd448;
	fma.rn.f64 	%fd142, %fd80, %fd100, %fd449;
	mov.f64 	%fd775, 0d0000000000000000;
	mov.f64 	%fd776, %fd775;
	@%p11 bra 	$L__BB90_21;
	ld.param.u64 	%rd43, [_Z32massMatrixMultiplyRegisterKernelILi10ELi14ELi1EEviPKdS1_S1_S1_Pd_param_1];
	cvta.to.global.u64 	%rd29, %rd43;
	mad.lo.s32 	%r89, %r42, 2744, %r10;
	mul.wide.s32 	%rd30, %r89, 8;
	add.s64 	%rd31, %rd29, %rd30;
	ld.global.nc.f64 	%fd775, [%rd31+40];
	ld.global.nc.f64 	%fd776, [%rd31+64];
$L__BB90_21:
	ld.param.u32 	%r115, [_Z32massMatrixMultiplyRegisterKernelILi10ELi14ELi1EEviPKdS1_S1_S1_Pd_param_0];
	setp.ge.s32 	%p12, %r42, %r115;
	add.f64 	%fd451, %fd141, %fd142;
	sub.f64 	%fd452, %fd141, %fd142;
	mul.f64 	%fd453, %fd451, %fd775;
	mul.f64 	%fd454, %fd452, %fd776;
	sub.f64 	%fd147, %fd453, %fd454;
	add.f64 	%fd148, %fd453, %fd454;
	fma.rn.f64 	%fd455, %fd81, %fd91, 0d0000000000000000;
	fma.rn.f64 	%fd456, %fd82, %fd92, 0d0000000000000000;
	fma.rn.f64 	%fd457, %fd83, %fd93, %fd455;
	fma.rn.f64 	%fd458, %fd84, %fd94, %fd456;
	fma.rn.f64 	%fd459, %fd85, %fd95, %fd457;
	fma.rn.f64 	%fd460, %fd86, %fd96, %fd458;
	fma.rn.f64 	%fd461, %fd87, %fd97, %fd459;
	fma.rn.f64 	%fd462, %fd88, %fd98, %fd460;
	fma.rn.f64 	%fd149, %fd89, %fd99, %fd461;
	fma.rn.f64 	%fd150, %fd90, %fd100, %fd462;
	mov.f64 	%fd777, 0d0000000000000000;
	mov.f64 	%fd778, %fd777;
	@%p12 bra 	$L__BB90_23;
	ld.param.u64 	%rd44, [_Z32massMatrixMultiplyRegisterKernelILi10ELi14ELi1EEviPKdS1_S1_S1_Pd_param_1];
	cvta.to.global.u64 	%rd32, %rd44;
	mad.lo.s32 	%r96, %r42, 2744, %r10;
	mul.wide.s32 	%rd33, %r96, 8;
	add.s64 	%rd34, %rd32, %rd33;
	ld.global.nc.f64 	%fd777, [%rd34+48];
	ld.global.nc.f64 	%fd778, [%rd34+56];
$L__BB90_23:
	add.f64 	%fd463, %fd149, %fd150;
	sub.f64 	%fd464, %fd149, %fd150;
	mul.f64 	%fd465, %fd463, %fd777;
	mul.f64 	%fd466, %fd464, %fd778;
	sub.f64 	%fd467, %fd465, %fd466;
	add.f64 	%fd468, %fd465, %fd466;
	fma.rn.f64 	%fd469, %fd21, %fd108, 0d0000000000000000;
	fma.rn.f64 	%fd470, %fd22, %fd107, 0d0000000000000000;
	fma.rn.f64 	%fd471, %fd31, %fd116, %fd469;
	fma.rn.f64 	%fd472, %fd32, %fd115, %fd470;
	fma.rn.f64 	%fd473, %fd41, %fd124, %fd471;
	fma.rn.f64 	%fd474, %fd42, %fd123, %fd472;
	fma.rn.f64 	%fd475, %fd51, %fd132, %fd473;
	fma.rn.f64 	%fd476, %fd52, %fd131, %fd474;
	fma.rn.f64 	%fd477, %fd61, %fd140, %fd475;
	fma.rn.f64 	%fd478, %fd62, %fd139, %fd476;
	fma.rn.f64 	%fd479, %fd71, %fd148, %fd477;
	fma.rn.f64 	%fd480, %fd72, %fd147, %fd478;
	fma.rn.f64 	%fd481, %fd81, %fd468, %fd479;
	fma.rn.f64 	%fd482, %fd82, %fd467, %fd480;
	sub.f64 	%fd483, %fd481, %fd482;
	st.shared.f64 	[%r9+72], %fd483;
	add.f64 	%fd484, %fd481, %fd482;
	st.shared.f64 	[%r9], %fd484;
	fma.rn.f64 	%fd485, %fd23, %fd108, 0d0000000000000000;
	fma.rn.f64 	%fd486, %fd24, %fd107, 0d0000000000000000;
	fma.rn.f64 	%fd487, %fd33, %fd116, %fd485;
	fma.rn.f64 	%fd488, %fd34, %fd115, %fd486;
	fma.rn.f64 	%fd489, %fd43, %fd124, %fd487;
	fma.rn.f64 	%fd490, %fd44, %fd123, %fd488;
	fma.rn.f64 	%fd491, %fd53, %fd132, %fd489;
	fma.rn.f64 	%fd492, %fd54, %fd131, %fd490;
	fma.rn.f64 	%fd493, %fd63, %fd140, %fd491;
	fma.rn.f64 	%fd494, %fd64, %fd139, %fd492;
	fma.rn.f64 	%fd495, %fd73, %fd148, %fd493;
	fma.rn.f64 	%fd496, %fd74, %fd147, %fd494;
	fma.rn.f64 	%fd497, %fd83, %fd468, %fd495;
	fma.rn.f64 	%fd498, %fd84, %fd467, %fd496;
	sub.f64 	%fd499, %fd497, %fd498;
	st.shared.f64 	[%r9+64], %fd499;
	add.f64 	%fd500, %fd497, %fd498;
	st.shared.f64 	[%r9+8], %fd500;
	fma.rn.f64 	%fd501, %fd25, %fd108, 0d0000000000000000;
	fma.rn.f64 	%fd502, %fd26, %fd107, 0d0000000000000000;
	fma.rn.f64 	%fd503, %fd35, %fd116, %fd501;
	fma.rn.f64 	%fd504, %fd36, %fd115, %fd502;
	fma.rn.f64 	%fd505, %fd45, %fd124, %fd503;
	fma.rn.f64 	%fd506, %fd46, %fd123, %fd504;
	fma.rn.f64 	%fd507, %fd55, %fd132, %fd505;
	fma.rn.f64 	%fd508, %fd56, %fd131, %fd506;
	fma.rn.f64 	%fd509, %fd65, %fd140, %fd507;
	fma.rn.f64 	%fd510, %fd66, %fd139, %fd508;
	fma.rn.f64 	%fd511, %fd75, %fd148, %fd509;
	fma.rn.f64 	%fd512, %fd76, %fd147, %fd510;
	fma.rn.f64 	%fd513, %fd85, %fd468, %fd511;
	fma.rn.f64 	%fd514, %fd86, %fd467, %fd512;
	sub.f64 	%fd515, %fd513, %fd514;
	st.shared.f64 	[%r9+56], %fd515;
	add.f64 	%fd516, %fd513, %fd514;
	st.shared.f64 	[%r9+16], %fd516;
	fma.rn.f64 	%fd517, %fd27, %fd108, 0d0000000000000000;
	fma.rn.f64 	%fd518, %fd28, %fd107, 0d0000000000000000;
	fma.rn.f64 	%fd519, %fd37, %fd116, %fd517;
	fma.rn.f64 	%fd520, %fd38, %fd115, %fd518;
	fma.rn.f64 	%fd521, %fd47, %fd124, %fd519;
	fma.rn.f64 	%fd522, %fd48, %fd123, %fd520;
	fma.rn.f64 	%fd523, %fd57, %fd132, %fd521;
	fma.rn.f64 	%fd524, %fd58, %fd131, %fd522;
	fma.rn.f64 	%fd525, %fd67, %fd140, %fd523;
	fma.rn.f64 	%fd526, %fd68, %fd139, %fd524;
	fma.rn.f64 	%fd527, %fd77, %fd148, %fd525;
	fma.rn.f64 	%fd528, %fd78, %fd147, %fd526;
	fma.rn.f64 	%fd529, %fd87, %fd468, %fd527;
	fma.rn.f64 	%fd530, %fd88, %fd467, %fd528;
	sub.f64 	%fd531, %fd529, %fd530;
	st.shared.f64 	[%r9+48], %fd531;
	add.f64 	%fd532, %fd529, %fd530;
	st.shared.f64 	[%r9+24], %fd532;
	fma.rn.f64 	%fd533, %fd29, %fd108, 0d0000000000000000;
	fma.rn.f64 	%fd534, %fd30, %fd107, 0d0000000000000000;
	fma.rn.f64 	%fd535, %fd39, %fd116, %fd533;
	fma.rn.f64 	%fd536, %fd40, %fd115, %fd534;
	fma.rn.f64 	%fd537, %fd49, %fd124, %fd535;
	fma.rn.f64 	%fd538, %fd50, %fd123, %fd536;
	fma.rn.f64 	%fd539, %fd59, %fd132, %fd537;
	fma.rn.f64 	%fd540, %fd60, %fd131, %fd538;
	fma.rn.f64 	%fd541, %fd69, %fd140, %fd539;
	fma.rn.f64 	%fd542, %fd70, %fd139, %fd540;
	fma.rn.f64 	%fd543, %fd79, %fd148, %fd541;
	fma.rn.f64 	%fd544, %fd80, %fd147, %fd542;
	fma.rn.f64 	%fd545, %fd89, %fd468, %fd543;
	fma.rn.f64 	%fd546, %fd90, %fd467, %fd544;
	sub.f64 	%fd547, %fd545, %fd546;
	st.shared.f64 	[%r9+40], %fd547;
	add.f64 	%fd548, %fd545, %fd546;
	st.shared.f64 	[%r9+32], %fd548;
	add.s32 	%r11, %r118, 100;
	setp.lt.u32 	%p13, %r118, 96;
	mov.u32 	%r118, %r11;
	@%p13 bra 	$L__BB90_9;
$L__BB90_24:
	mov.u32 	%r97, %tid.x;
	setp.gt.u32 	%p14, %r97, 139;
	bar.sync 	0;
	@%p14 bra 	$L__BB90_27;
	mov.u32 	%r119, %tid.x;
	mov.u32 	%r98, %tid.y;
	mov.u32 	%r99, _ZZ32massMatrixMultiplyRegisterKernelILi10ELi14ELi1EEviPKdS1_S1_S1_PdE6s_tmp1;
	mad.lo.s32 	%r100, %r98, 21952, %r99;
$L__BB90_26:
	cvt.u16.u32 	%rs19, %r119;
	mul.lo.s16 	%rs20, %rs19, 205;
	shr.u16 	%rs21, %rs20, 11;
	mul.lo.s16 	%rs22, %rs21, 10;
	sub.s16 	%rs23, %rs19, %rs22;
	mul.wide.u16 	%r101, %rs21, 1568;
	add.s32 	%r102, %r100, %r101;
	and.b16  	%rs24, %rs23, 255;
	mul.wide.u16 	%r103, %rs24, 8;
	add.s32 	%r104, %r102, %r103;
	ld.shared.f64 	%fd549, [%r104];
	ld.shared.f64 	%fd550, [%r104+1456];
	add.f64 	%fd551, %fd549, %fd550;
	sub.f64 	%fd552, %fd549, %fd550;
	ld.shared.f64 	%fd553, [%r104+112];
	ld.shared.f64 	%fd554, [%r104+1344];
	add.f64 	%fd555, %fd553, %fd554;
	sub.f64 	%fd556, %fd553, %fd554;
	ld.shared.f64 	%fd557, [%r104+224];
	ld.shared.f64 	%fd558, [%r104+1232];
	add.f64 	%fd559, %fd557, %fd558;
	sub.f64 	%fd560, %fd557, %fd558;
	ld.shared.f64 	%fd561, [%r104+336];
	ld.shared.f64 	%fd562, [%r104+1120];
	add.f64 	%fd563, %fd561, %fd562;
	sub.f64 	%fd564, %fd561, %fd562;
	ld.shared.f64 	%fd565, [%r104+448];
	ld.shared.f64 	%fd566, [%r104+1008];
	add.f64 	%fd567, %fd565, %fd566;
	sub.f64 	%fd568, %fd565, %fd566;
	ld.shared.f64 	%fd569, [%r104+560];
	ld.shared.f64 	%fd570, [%r104+896];
	add.f64 	%fd571, %fd569, %fd570;
	sub.f64 	%fd572, %fd569, %fd570;
	ld.shared.f64 	%fd573, [%r104+672];
	ld.shared.f64 	%fd574, [%r104+784];
	add.f64 	%fd575, %fd573, %fd574;
	sub.f64 	%fd576, %fd573, %fd574;
	fma.rn.f64 	%fd577, %fd21, %fd551, 0d0000000000000000;
	fma.rn.f64 	%fd578, %fd22, %fd552, 0d0000000000000000;
	fma.rn.f64 	%fd579, %fd31, %fd555, %fd577;
	fma.rn.f64 	%fd580, %fd32, %fd556, %fd578;
	fma.rn.f64 	%fd581, %fd41, %fd559, %fd579;
	fma.rn.f64 	%fd582, %fd42, %fd560, %fd580;
	fma.rn.f64 	%fd583, %fd51, %fd563, %fd581;
	fma.rn.f64 	%fd584, %fd52, %fd564, %fd582;
	fma.rn.f64 	%fd585, %fd61, %fd567, %fd583;
	fma.rn.f64 	%fd586, %fd62, %fd568, %fd584;
	fma.rn.f64 	%fd587, %fd71, %fd571, %fd585;
	fma.rn.f64 	%fd588, %fd72, %fd572, %fd586;
	fma.rn.f64 	%fd589, %fd81, %fd575, %fd587;
	fma.rn.f64 	%fd590, %fd82, %fd576, %fd588;
	sub.f64 	%fd591, %fd589, %fd590;
	st.shared.f64 	[%r104+1008], %fd591;
	add.f64 	%fd592, %fd589, %fd590;
	st.shared.f64 	[%r104], %fd592;
	fma.rn.f64 	%fd593, %fd23, %fd551, 0d0000000000000000;
	fma.rn.f64 	%fd594, %fd24, %fd552, 0d0000000000000000;
	fma.rn.f64 	%fd595, %fd33, %fd555, %fd593;
	fma.rn.f64 	%fd596, %fd34, %fd556, %fd594;
	fma.rn.f64 	%fd597, %fd43, %fd559, %fd595;
	fma.rn.f64 	%fd598, %fd44, %fd560, %fd596;
	fma.rn.f64 	%fd599, %fd53, %fd563, %fd597;
	fma.rn.f64 	%fd600, %fd54, %fd564, %fd598;
	fma.rn.f64 	%fd601, %fd63, %fd567, %fd599;
	fma.rn.f64 	%fd602, %fd64, %fd568, %fd600;
	fma.rn.f64 	%fd603, %fd73, %fd571, %fd601;
	fma.rn.f64 	%fd604, %fd74, %fd572, %fd602;
	fma.rn.f64 	%fd605, %fd83, %fd575, %fd603;
	fma.rn.f64 	%fd606, %fd84, %fd576, %fd604;
	sub.f64 	%fd607, %fd605, %fd606;
	st.shared.f64 	[%r104+896], %fd607;
	add.f64 	%fd608, %fd605, %fd606;
	st.shared.f64 	[%r104+112], %fd608;
	fma.rn.f64 	%fd609, %fd25, %fd551, 0d0000000000000000;
	fma.rn.f64 	%fd610, %fd26, %fd552, 0d0000000000000000;
	fma.rn.f64 	%fd611, %fd35, %fd555, %fd609;
	fma.rn.f64 	%fd612, %fd36, %fd556, %fd610;
	fma.rn.f64 	%fd613, %fd45, %fd559, %fd611;
	fma.rn.f64 	%fd614, %fd46, %fd560, %fd612;
	fma.rn.f64 	%fd615, %fd55, %fd563, %fd613;
	fma.rn.f64 	%fd616, %fd56, %fd564, %fd614;
	fma.rn.f64 	%fd617, %fd65, %fd567, %fd615;
	fma.rn.f64 	%fd618, %fd66, %fd568, %fd616;
	fma.rn.f64 	%fd619, %fd75, %fd571, %fd617;
	fma.rn.f64 	%fd620, %fd76, %fd572, %fd618;
	fma.rn.f64 	%fd621, %fd85, %fd575, %fd619;
	fma.rn.f64 	%fd622, %fd86, %fd576, %fd620;
	sub.f64 	%fd623, %fd621, %fd622;
	st.shared.f64 	[%r104+784], %fd623;
	add.f64 	%fd624, %fd621, %fd622;
	st.shared.f64 	[%r104+224], %fd624;
	fma.rn.f64 	%fd625, %fd27, %fd551, 0d0000000000000000;
	fma.rn.f64 	%fd626, %fd28, %fd552, 0d0000000000000000;
	fma.rn.f64 	%fd627, %fd37, %fd555, %fd625;
	fma.rn.f64 	%fd628, %fd38, %fd556, %fd626;
	fma.rn.f64 	%fd629, %fd47, %fd559, %fd627;
	fma.rn.f64 	%fd630, %fd48, %fd560, %fd628;
	fma.rn.f64 	%fd631, %fd57, %fd563, %fd629;
	fma.rn.f64 	%fd632, %fd58, %fd564, %fd630;
	fma.rn.f64 	%fd633, %fd67, %fd567, %fd631;
	fma.rn.f64 	%fd634, %fd68, %fd568, %fd632;
	fma.rn.f64 	%fd635, %fd77, %fd571, %fd633;
	fma.rn.f64 	%fd636, %fd78, %fd572, %fd634;
	fma.rn.f64 	%fd637, %fd87, %fd575, %fd635;
	fma.rn.f64 	%fd638, %fd88, %fd576, %fd636;
	sub.f64 	%fd639, %fd637, %fd638;
	st.shared.f64 	[%r104+672], %fd639;
	add.f64 	%fd640, %fd637, %fd638;
	st.shared.f64 	[%r104+336], %fd640;
	fma.rn.f64 	%fd641, %fd29, %fd551, 0d0000000000000000;
	fma.rn.f64 	%fd642, %fd30, %fd552, 0d0000000000000000;
	fma.rn.f64 	%fd643, %fd39, %fd555, %fd641;
	fma.rn.f64 	%fd644, %fd40, %fd556, %fd642;
	fma.rn.f64 	%fd645, %fd49, %fd559, %fd643;
	fma.rn.f64 	%fd646, %fd50, %fd560, %fd644;
	fma.rn.f64 	%fd647, %fd59, %fd563, %fd645;
	fma.rn.f64 	%fd648, %fd60, %fd564, %fd646;
	fma.rn.f64 	%fd649, %fd69, %fd567, %fd647;
	fma.rn.f64 	%fd650, %fd70, %fd568, %fd648;
	fma.rn.f64 	%fd651, %fd79, %fd571, %fd649;
	fma.rn.f64 	%fd652, %fd80, %fd572, %fd650;
	fma.rn.f64 	%fd653, %fd89, %fd575, %fd651;
	fma.rn.f64 	%fd654, %fd90, %fd576, %fd652;
	sub.f64 	%fd655, %fd653, %fd654;
	st.shared.f64 	[%r104+560], %fd655;
	add.f64 	%fd656, %fd653, %fd654;
	st.shared.f64 	[%r104+448], %fd656;
	add.s32 	%r14, %r119, 100;
	setp.lt.u32 	%p15, %r119, 40;
	mov.u32 	%r119, %r14;
	@%p15 bra 	$L__BB90_26;
$L__BB90_27:
	ld.param.u32 	%r116, [_Z32massMatrixMultiplyRegisterKernelILi10ELi14ELi1EEviPKdS1_S1_S1_Pd_param_0];
	mov.u32 	%r105, %ctaid.x;
	mov.u32 	%r106, %tid.y;
	add.s32 	%r15, %r105, %r106;
	setp.ge.s32 	%p16, %r15, %r116;
	bar.sync 	0;
	ld.shared.f64 	%fd657, [%r3];
	ld.shared.f64 	%fd658, [%r3+20384];
	add.f64 	%fd659, %fd657, %fd658;
	sub.f64 	%fd660, %fd657, %fd658;
	ld.shared.f64 	%fd661, [%r3+1568];
	ld.shared.f64 	%fd662, [%r3+18816];
	add.f64 	%fd663, %fd661, %fd662;
	sub.f64 	%fd664, %fd661, %fd662;
	ld.shared.f64 	%fd665, [%r3+3136];
	ld.shared.f64 	%fd666, [%r3+17248];
	add.f64 	%fd667, %fd665, %fd666;
	sub.f64 	%fd668, %fd665, %fd666;
	ld.shared.f64 	%fd669, [%r3+4704];
	ld.shared.f64 	%fd670, [%r3+15680];
	add.f64 	%fd671, %fd669, %fd670;
	sub.f64 	%fd672, %fd669, %fd670;
	ld.shared.f64 	%fd673, [%r3+6272];
	ld.shared.f64 	%fd674, [%r3+14112];
	add.f64 	%fd675, %fd673, %fd674;
	sub.f64 	%fd676, %fd673, %fd674;
	ld.shared.f64 	%fd677, [%r3+7840];
	ld.shared.f64 	%fd678, [%r3+12544];
	add.f64 	%fd679, %fd677, %fd678;
	sub.f64 	%fd680, %fd677, %fd678;
	ld.shared.f64 	%fd681, [%r3+9408];
	ld.shared.f64 	%fd682, [%r3+10976];
	add.f64 	%fd683, %fd681, %fd682;
	sub.f64 	%fd684, %fd681, %fd682;
	fma.rn.f64 	%fd685, %fd21, %fd659, 0d0000000000000000;
	fma.rn.f64 	%fd686, %fd22, %fd660, 0d0000000000000000;
	fma.rn.f64 	%fd687, %fd31, %fd663, %fd685;
	fma.rn.f64 	%fd688, %fd32, %fd664, %fd686;
	fma.rn.f64 	%fd689, %fd41, %fd667, %fd687;
	fma.rn.f64 	%fd690, %fd42, %fd668, %fd688;
	fma.rn.f64 	%fd691, %fd51, %fd671, %fd689;
	fma.rn.f64 	%fd692, %fd52, %fd672, %fd690;
	fma.rn.f64 	%fd693, %fd61, %fd675, %fd691;
	fma.rn.f64 	%fd694, %fd62, %fd676, %fd692;
	fma.rn.f64 	%fd695, %fd71, %fd679, %fd693;
	fma.rn.f64 	%fd696, %fd72, %fd680, %fd694;
	fma.rn.f64 	%fd155, %fd81, %fd683, %fd695;
	fma.rn.f64 	%fd156, %fd82, %fd684, %fd696;
	fma.rn.f64 	%fd697, %fd23, %fd659, 0d0000000000000000;
	fma.rn.f64 	%fd698, %fd24, %fd660, 0d0000000000000000;
	fma.rn.f64 	%fd699, %fd33, %fd663, %fd697;
	fma.rn.f64 	%fd700, %fd34, %fd664, %fd698;
	fma.rn.f64 	%fd701, %fd43, %fd667, %fd699;
	fma.rn.f64 	%fd702, %fd44, %fd668, %fd700;
	fma.rn.f64 	%fd703, %fd53, %fd671, %fd701;
	fma.rn.f64 	%fd704, %fd54, %fd672, %fd702;
	fma.rn.f64 	%fd705, %fd63, %fd675, %fd703;
	fma.rn.f64 	%fd706, %fd64, %fd676, %fd704;
	fma.rn.f64 	%fd707, %fd73, %fd679, %fd705;
	fma.rn.f64 	%fd708, %fd74, %fd680, %fd706;
	fma.rn.f64 	%fd157, %fd83, %fd683, %fd707;
	fma.rn.f64 	%fd158, %fd84, %fd684, %fd708;
	fma.rn.f64 	%fd709, %fd25, %fd659, 0d0000000000000000;
	fma.rn.f64 	%fd710, %fd26, %fd660, 0d0000000000000000;
	fma.rn.f64 	%fd711, %fd35, %fd663, %fd709;
	fma.rn.f64 	%fd712, %fd36, %fd664, %fd710;
	fma.rn.f64 	%fd713, %fd45, %fd667, %fd711;
	fma.rn.f64 	%fd714, %fd46, %fd668, %fd712;
	fma.rn.f64 	%fd715, %fd55, %fd671, %fd713;
	fma.rn.f64 	%fd716, %fd56, %fd672, %fd714;
	fma.rn.f64 	%fd717, %fd65, %fd675, %fd715;
	fma.rn.f64 	%fd718, %fd66, %fd676, %fd716;
	fma.rn.f64 	%fd719, %fd75, %fd679, %fd717;
	fma.rn.f64 	%fd720, %fd76, %fd680, %fd718;
	fma.rn.f64 	%fd159, %fd85, %fd683, %fd719;
	fma.rn.f64 	%fd160, %fd86, %fd684, %fd720;
	fma.rn.f64 	%fd721, %fd27, %fd659, 0d0000000000000000;
	fma.rn.f64 	%fd722, %fd28, %fd660, 0d0000000000000000;
	fma.rn.f64 	%fd723, %fd37, %fd663, %fd721;
	fma.rn.f64 	%fd724, %fd38, %fd664, %fd722;
	fma.rn.f64 	%fd725, %fd47, %fd667, %fd723;
	fma.rn.f64 	%fd726, %fd48, %fd668, %fd724;
	fma.rn.f64 	%fd727, %fd57, %fd671, %fd725;
	fma.rn.f64 	%fd728, %fd58, %fd672, %fd726;
	fma.rn.f64 	%fd729, %fd67, %fd675, %fd727;
	fma.rn.f64 	%fd730, %fd68, %fd676, %fd728;
	fma.rn.f64 	%fd731, %fd77, %fd679, %fd729;
	fma.rn.f64 	%fd732, %fd78, %fd680, %fd730;
	fma.rn.f64 	%fd161, %fd87, %fd683, %fd731;
	fma.rn.f64 	%fd162, %fd88, %fd684, %fd732;
	fma.rn.f64 	%fd733, %fd29, %fd659, 0d0000000000000000;
	fma.rn.f64 	%fd734, %fd30, %fd660, 0d0000000000000000;
	fma.rn.f64 	%fd735, %fd39, %fd663, %fd733;
	fma.rn.f64 	%fd736, %fd40, %fd664, %fd734;
	fma.rn.f64 	%fd737, %fd49, %fd667, %fd735;
	fma.rn.f64 	%fd738, %fd50, %fd668, %fd736;
	fma.rn.f64 	%fd739, %fd59, %fd671, %fd737;
	fma.rn.f64 	%fd740, %fd60, %fd672, %fd738;
	fma.rn.f64 	%fd741, %fd69, %fd675, %fd739;
	fma.rn.f64 	%fd742, %fd70, %fd676, %fd740;
	fma.rn.f64 	%fd743, %fd79, %fd679, %fd741;
	fma.rn.f64 	%fd744, %fd80, %fd680, %fd742;
	fma.rn.f64 	%fd163, %fd89, %fd683, %fd743;
	fma.rn.f64 	%fd164, %fd90, %fd684, %fd744;
	@%p16 bra 	$L__BB90_29;
	ld.param.u64 	%rd45, [_Z32massMatrixMultiplyRegisterKernelILi10ELi14ELi1EEviPKdS1_S1_S1_Pd_param_5];
	mov.u32 	%r107, %tid.x;
	mad.lo.s32 	%r108, %r15, 1000, %r107;
	cvta.to.global.u64 	%rd35, %rd45;
	mul.wide.s32 	%rd36, %r108, 8;
	add.s64 	%rd37, %rd35, %rd36;
	add.f64 	%fd745, %fd155, %fd156;
	st.global.f64 	[%rd37], %fd745;
	add.f64 	%fd746, %fd157, %fd158;
	st.global.f64 	[%rd37+800], %fd746;
	add.f64 	%fd747, %fd159, %fd160;
	st.global.f64 	[%rd37+1600], %fd747;
	add.f64 	%fd748, %fd161, %fd162;
	st.global.f64 	[%rd37+2400], %fd748;
	add.f64 	%fd749, %fd163, %fd164;
	st.global.f64 	[%rd37+3200], %fd749;
	sub.f64 	%fd750, %fd163, %fd164;
	st.global.f64 	[%rd37+4000], %fd750;
	sub.f64 	%fd751, %fd161, %fd162;
	st.global.f64 	[%rd37+4800], %fd751;
	sub.f64 	%fd752, %fd159, %fd160;
	st.global.f64 	[%rd37+5600], %fd752;
	sub.f64 	%fd753, %fd157, %fd158;
	st.global.f64 	[%rd37+6400], %fd753;
	sub.f64 	%fd754, %fd155, %fd156;
	st.global.f64 	[%rd37+7200], %fd754;
$L__BB90_29:
	ret;

}
	// .globl	_Z32massMatrixMultiplyConstantKernelILi10ELi14ELi1EEviPKdS1_S1_S1_Pd
.visible .entry _Z32massMatrixMultiplyConstantKernelILi10ELi14ELi1EEviPKdS1_S1_S1_Pd(
	.param .u32 _Z32massMatrixMultiplyConstantKernelILi10ELi14ELi1EEviPKdS1_S1_S1_Pd_param_0,
	.param .u64 .ptr .align 1 _Z32massMatrixMultiplyConstantKernelILi10ELi14ELi1EEviPKdS1_S1_S1_Pd_param_1,
	.param .u64 .ptr .align 1 _Z32massMatrixMultiplyConstantKernelILi10ELi14ELi1EEviPKdS1_S1_S1_Pd_param_2,
	.param .u64 .ptr .align 1 _Z32massMatrixMultiplyConstantKernelILi10ELi14ELi1EEviPKdS1_S1_S1_Pd_param_3,
	.param .u64 .ptr .align 1 _Z32massMatrixMultiplyConstantKernelILi10ELi14ELi1EEviPKdS1_S1_S1_Pd_param_4,
	.param .u64 .ptr .align 1 _Z32massMatrixMultiplyConstantKernelILi10ELi14ELi1EEviPKdS1_S1_S1_Pd_param_5
)
{
	.reg .pred 	%p<16>;
	.reg .b16 	%rs<25>;
	.reg .b32 	%r<74>;
	.reg .b64 	%rd<39>;
	.reg .b64 	%fd<975>;
	// demoted variable
	.shared .align 8 .b8 _ZZ32massMatrixMultiplyConstantKernelILi10ELi14ELi1EEviPKdS1_S1_S1_PdE6s_tmp1[21952];
	ld.param.u32 	%r16, [_Z32massMatrixMultiplyConstantKernelILi10ELi14ELi1EEviPKdS1_S1_S1_Pd_param_0];
	ld.param.u64 	%rd2, [_Z32massMatrixMultiplyConstantKernelILi10ELi14ELi1EEviPKdS1_S1_S1_Pd_param_4];
	mov.u32 	%r1, %tid.x;
	mov.u32 	%r17, %tid.y;
	mov.u32 	%r18, %ctaid.x;
	add.s32 	%r2, %r18, %r17;
	setp.ge.s32 	%p1, %r2, %r16;
	@%p1 bra 	$L__BB91_2;
	cvta.to.global.u64 	%rd4, %rd2;
	mad.lo.s32 	%r19, %r2, 1000, %r1;
	mul.wide.s32 	%rd5, %r19, 8;
	add.s64 	%rd6, %rd4, %rd5;
	ld.global.nc.f64 	%fd960, [%rd6];
	ld.global.nc.f64 	%fd959, [%rd6+800];
	ld.global.nc.f64 	%fd958, [%rd6+1600];
	ld.global.nc.f64 	%fd957, [%rd6+2400];
	ld.global.nc.f64 	%fd956, [%rd6+3200];
	ld.global.nc.f64 	%fd955, [%rd6+4000];
	ld.global.nc.f64 	%fd954, [%rd6+4800];
	ld.global.nc.f64 	%fd953, [%rd6+5600];
	ld.global.nc.f64 	%fd952, [%rd6+6400];
	ld.global.nc.f64 	%fd951, [%rd6+7200];
$L__BB91_2:
	cvt.u16.u32 	%rs1, %r1;
	bar.sync 	0;
	mul.hi.u16 	%rs2, %rs1, 6554;
	mul.lo.s16 	%rs3, %rs2, 10;
	sub.s16 	%rs4, %rs1, %rs3;
	add.f64 	%fd136, %fd960, %fd951;
	sub.f64 	%fd137, %fd960, %fd951;
	add.f64 	%fd138, %fd959, %fd952;
	sub.f64 	%fd139, %fd959, %fd952;
	add.f64 	%fd140, %fd958, %fd953;
	sub.f64 	%fd141, %fd958, %fd953;
	add.f64 	%fd142, %fd957, %fd954;
	sub.f64 	%fd143, %fd957, %fd954;
	add.f64 	%fd144, %fd956, %fd955;
	sub.f64 	%fd145, %fd956, %fd955;
	mov.u32 	%r22, _ZZ32massMatrixMultiplyConstantKernelILi10ELi14ELi1EEviPKdS1_S1_S1_PdE6s_tmp1;
	mad.lo.s32 	%r23, %r17, 21952, %r22;
	mul.wide.u16 	%r24, %rs2, 112;
	add.s32 	%r25, %r23, %r24;
	mul.wide.u16 	%r26, %rs4, 8;
	add.s32 	%r3, %r25, %r26;
	ld.const.f64 	%fd146, [const_oddDofToQuad];
	fma.rn.f64 	%fd147, %fd146, %fd136, 0d0000000000000000;
	ld.const.f64 	%fd148, [const_evenDofToQuad];
	fma.rn.f64 	%fd149, %fd148, %fd137, 0d0000000000000000;
	ld.const.f64 	%fd21, [const_oddDofToQuad+8];
	fma.rn.f64 	%fd150, %fd21, %fd138, %fd147;
	ld.const.f64 	%fd22, [const_evenDofToQuad+8];
	fma.rn.f64 	%fd151, %fd22, %fd139, %fd149;
	ld.const.f64 	%fd23, [const_oddDofToQuad+16];
	fma.rn.f64 	%fd152, %fd23, %fd140, %fd150;
	ld.const.f64 	%fd153, [const_evenDofToQuad+16];
	fma.rn.f64 	%fd154, %fd153, %fd141, %fd151;
	ld.const.f64 	%fd155, [const_oddDofToQuad+24];
	fma.rn.f64 	%fd156, %fd155, %fd142, %fd152;
	ld.const.f64 	%fd157, [const_evenDofToQuad+24];
	fma.rn.f64 	%fd158, %fd157, %fd143, %fd154;
	ld.const.f64 	%fd24, [const_oddDofToQuad+32];
	fma.rn.f64 	%fd159, %fd24, %fd144, %fd156;
	ld.const.f64 	%fd25, [const_evenDofToQuad+32];
	fma.rn.f64 	%fd160, %fd25, %fd145, %fd158;
	sub.f64 	%fd161, %fd159, %fd160;
	st.shared.f64 	[%r3+20384], %fd161;
	add.f64 	%fd162, %fd160, %fd159;
	st.shared.f64 	[%r3], %fd162;
	ld.const.f64 	%fd26, [const_oddDofToQuad+40];
	fma.rn.f64 	%fd163, %fd26, %fd136, 0d0000000000000000;
	ld.const.f64 	%fd27, [const_evenDofToQuad+40];
	fma.rn.f64 	%fd164, %fd27, %fd137, 0d0000000000000000;
	ld.const.f64 	%fd28, [const_oddDofToQuad+48];
	fma.rn.f64 	%fd165, %fd28, %fd138, %fd163;
	ld.const.f64 	%fd29, [const_evenDofToQuad+48];
	fma.rn.f64 	%fd166, %fd29, %fd139, %fd164;
	ld.const.f64 	%fd30, [const_oddDofToQuad+56];
	fma.rn.f64 	%fd167, %fd30, %fd140, %fd165;
	ld.const.f64 	%fd31, [const_evenDofToQuad+56];
	fma.rn.f64 	%fd168, %fd31, %fd141, %fd166;
	ld.const.f64 	%fd32, [const_oddDofToQuad+64];
	fma.rn.f64 	%fd169, %fd32, %fd142, %fd167;
	ld.const.f64 	%fd33, [const_evenDofToQuad+64];
	fma.rn.f64 	%fd170, %fd33, %fd143, %fd168;
	ld.const.f64 	%fd171, [const_oddDofToQuad+72];
	fma.rn.f64 	%fd172, %fd171, %fd144, %fd169;
	ld.const.f64 	%fd173, [const_evenDofToQuad+72];
	fma.rn.f64 	%fd174, %fd173, %fd145, %fd170;
	sub.f64 	%fd175, %fd172, %fd174;
	st.shared.f64 	[%r3+18816], %fd175;
	add.f64 	%fd176, %fd174, %fd172;
	st.shared.f64 	[%r3+1568], %fd176;
	ld.const.f64 	%fd177, [const_oddDofToQuad+80];
	fma.rn.f64 	%fd178, %fd177, %fd136, 0d0000000000000000;
	ld.const.f64 	%fd179, [const_evenDofToQuad+80];
	fma.rn.f64 	%fd180, %fd179, %fd137, 0d0000000000000000;
	ld.const.f64 	%fd181, [const_oddDofToQuad+88];
	fma.rn.f64 	%fd182, %fd181, %fd138, %fd178;
	ld.const.f64 	%fd183, [const_evenDofToQuad+88];
	fma.rn.f64 	%fd184, %fd183, %fd139, %fd180;
	ld.const.f64 	%fd34, [const_oddDofToQuad+96];
	fma.rn.f64 	%fd185, %fd34, %fd140, %fd182;
	ld.const.f64 	%fd35, [const_evenDofToQuad+96];
	fma.rn.f64 	%fd186, %fd35, %fd141, %fd184;
	ld.const.f64 	%fd36, [const_oddDofToQuad+104];
	fma.rn.f64 	%fd187, %fd36, %fd142, %fd185;
	ld.const.f64 	%fd37, [const_evenDofToQuad+104];
	fma.rn.f64 	%fd188, %fd37, %fd143, %fd186;
	ld.const.f64 	%fd38, [const_oddDofToQuad+112];
	fma.rn.f64 	%fd189, %fd38, %fd144, %fd187;
	ld.const.f64 	%fd39, [const_evenDofToQuad+112];
	fma.rn.f64 	%fd190, %fd39, %fd145, %fd188;
	sub.f64 	%fd191, %fd189, %fd190;
	st.shared.f64 	[%r3+17248], %fd191;
	add.f64 	%fd192, %fd190, %fd189;
	st.shared.f64 	[%r3+3136], %fd192;
	ld.const.f64 	%fd40, [const_oddDofToQuad+120];
	fma.rn.f64 	%fd193, %fd40, %fd136, 0d0000000000000000;
	ld.const.f64 	%fd41, [const_evenDofToQuad+120];
	fma.rn.f64 	%fd194, %fd41, %fd137, 0d0000000000000000;
	ld.const.f64 	%fd195, [const_oddDofToQuad+128];
	fma.rn.f64 	%fd196, %fd195, %fd138, %fd193;
	ld.const.f64 	%fd42, [const_evenDofToQuad+128];
	fma.rn.f64 	%fd197, %fd42, %fd139, %fd194;
	ld.const.f64 	%fd43, [const_oddDofToQuad+136];
	fma.rn.f64 	%fd198, %fd43, %fd140, %fd196;
	ld.const.f64 	%fd44, [const_evenDofToQuad+136];
	fma.rn.f64 	%fd199, %fd44, %fd141, %fd197;
	ld.const.f64 	%fd45, [const_oddDofToQuad+144];
	fma.rn.f64 	%fd200, %fd45, %fd142, %fd198;
	ld.const.f64 	%fd46, [const_evenDofToQuad+144];
	fma.rn.f64 	%fd201, %fd46, %fd143, %fd199;
	ld.const.f64 	%fd47, [const_oddDofToQuad+152];
	fma.rn.f64 	%fd202, %fd47, %fd144, %fd200;
	ld.const.f64 	%fd48, [const_evenDofToQuad+152];
	fma.rn.f64 	%fd203, %fd48, %fd145, %fd201;
	sub.f64 	%fd204, %fd202, %fd203;
	st.shared.f64 	[%r3+15680], %fd204;
	add.f64 	%fd205, %fd203, %fd202;
	st.shared.f64 	[%r3+4704], %fd205;
	ld.const.f64 	%fd49, [const_oddDofToQuad+160];
	fma.rn.f64 	%fd206, %fd49, %fd136, 0d0000000000000000;
	ld.const.f64 	%fd50, [const_evenDofToQuad+160];
	fma.rn.f64 	%fd207, %fd50, %fd137, 0d0000000000000000;
	ld.const.f64 	%fd208, [const_oddDofToQuad+168];
	fma.rn.f64 	%fd209, %fd208, %fd138, %fd206;
	ld.const.f64 	%fd51, [const_evenDofToQuad+168];
	fma.rn.f64 	%fd210, %fd51, %fd139, %fd207;
	ld.const.f64 	%fd52, [const_oddDofToQuad+176];
	fma.rn.f64 	%fd211, %fd52, %fd140, %fd209;
	ld.const.f64 	%fd212, [const_evenDofToQuad+176];
	fma.rn.f64 	%fd213, %fd212, %fd141, %fd210;
	ld.const.f64 	%fd53, [const_oddDofToQuad+184];
	fma.rn.f64 	%fd214, %fd53, %fd142, %fd211;
	ld.const.f64 	%fd215, [const_evenDofToQuad+184];
	fma.rn.f64 	%fd216, %fd215, %fd143, %fd213;
	ld.const.f64 	%fd217, [const_oddDofToQuad+192];
	fma.rn.f64 	%fd218, %fd217, %fd144, %fd214;
	ld.const.f64 	%fd54, [const_evenDofToQuad+192];
	fma.rn.f64 	%fd219, %fd54, %fd145, %fd216;
	sub.f64 	%fd220, %fd218, %fd219;
	st.shared.f64 	[%r3+14112], %fd220;
	add.f64 	%fd221, %fd219, %fd218;
	st.shared.f64 	[%r3+6272], %fd221;
	ld.const.f64 	%fd55, [const_oddDofToQuad+200];
	fma.rn.f64 	%fd222, %fd55, %fd136, 0d0000000000000000;
	ld.const.f64 	%fd223, [const_evenDofToQuad+200];
	fma.rn.f64 	%fd224, %fd223, %fd137, 0d0000000000000000;
	ld.const.f64 	%fd225, [const_oddDofToQuad+208];
	fma.rn.f64 	%fd226, %fd225, %fd138, %fd222;
	ld.const.f64 	%fd227, [const_evenDofToQuad+208];
	fma.rn.f64 	%fd228, %fd227, %fd139, %fd224;
	ld.const.f64 	%fd229, [const_oddDofToQuad+216];
	fma.rn.f64 	%fd230, %fd229, %fd140, %fd226;
	ld.const.f64 	%fd231, [const_evenDofToQuad+216];
	fma.rn.f64 	%fd232, %fd231, %fd141, %fd228;
	ld.const.f64 	%fd56, [const_oddDofToQuad+224];
	fma.rn.f64 	%fd233, %fd56, %fd142, %fd230;
	ld.const.f64 	%fd234, [const_evenDofToQuad+224];
	fma.rn.f64 	%fd235, %fd234, %fd143, %fd232;
	ld.const.f64 	%fd236, [const_oddDofToQuad+232];
	fma.rn.f64 	%fd237, %fd236, %fd144, %fd233;
	ld.const.f64 	%fd238, [const_evenDofToQuad+232];
	fma.rn.f64 	%fd239, %fd238, %fd145, %fd235;
	sub.f64 	%fd240, %fd237, %fd239;
	st.shared.f64 	[%r3+12544], %fd240;
	add.f64 	%fd241, %fd239, %fd237;
	st.shared.f64 	[%r3+7840], %fd241;
	ld.const.f64 	%fd242, [const_oddDofToQuad+240];
	fma.rn.f64 	%fd243, %fd242, %fd136, 0d0000000000000000;
	ld.const.f64 	%fd244, [const_evenDofToQuad+240];
	fma.rn.f64 	%fd245, %fd244, %fd137, 0d0000000000000000;
	ld.const.f64 	%fd246, [const_oddDofToQuad+248];
	fma.rn.f64 	%fd247, %fd246, %fd138, %fd243;
	ld.const.f64 	%fd248, [const_evenDofToQuad+248];
	fma.rn.f64 	%fd249, %fd248, %fd139, %fd245;
	ld.const.f64 	%fd250, [const_oddDofToQuad+256];
	fma.rn.f64 	%fd251, %fd250, %fd140, %fd247;
	ld.const.f64 	%fd252, [const_evenDofToQuad+256];
	fma.rn.f64 	%fd253, %fd252, %fd141, %fd249;
	ld.const.f64 	%fd254, [const_oddDofToQuad+264];
	fma.rn.f64 	%fd255, %fd254, %fd142, %fd251;
	ld.const.f64 	%fd256, [const_evenDofToQuad+264];
	fma.rn.f64 	%fd257, %fd256, %fd143, %fd253;
	ld.const.f64 	%fd258, [const_oddDofToQuad+272];
	fma.rn.f64 	%fd259, %fd258, %fd144, %fd255;
	ld.const.f64 	%fd260, [const_evenDofToQuad+272];
	fma.rn.f64 	%fd261, %fd260, %fd145, %fd257;
	sub.f64 	%fd262, %fd259, %fd261;
	st.shared.f64 	[%r3+10976], %fd262;
	add.f64 	%fd263, %fd261, %fd259;
	st.shared.f64 	[%r3+9408], %fd263;
	bar.sync 	0;
	setp.gt.u32 	%p2, %r1, 139;
	@%p2 bra 	$L__BB91_5;
	mov.u32 	%r71, %tid.x;
	mov.u32 	%r27, %tid.y;
	mov.u32 	%r28, _ZZ32massMatrixMultiplyConstantKernelILi10ELi14ELi1EEviPKdS1_S1_S1_PdE6s_tmp1;
	mad.lo.s32 	%r29, %r27, 21952, %r28;
	ld.const.f64 	%fd284, [const_oddDofToQuad];
	ld.const.f64 	%fd286, [const_evenDofToQuad];
	ld.const.f64 	%fd291, [const_evenDofToQuad+16];
	ld.const.f64 	%fd293, [const_oddDofToQuad+24];
	ld.const.f64 	%fd295, [const_evenDofToQuad+24];
	ld.const.f64 	%fd309, [const_oddDofToQuad+72];
	ld.const.f64 	%fd311, [const_evenDofToQuad+72];
	ld.const.f64 	%fd315, [const_oddDofToQuad+80];
	ld.const.f64 	%fd317, [const_evenDofToQuad+80];
	ld.const.f64 	%fd319, [const_oddDofToQuad+88];
	ld.const.f64 	%fd321, [const_evenDofToQuad+88];
	ld.const.f64 	%fd333, [const_oddDofToQuad+128];
	ld.const.f64 	%fd346, [const_oddDofToQuad+168];
	ld.const.f64 	%fd350, [const_evenDofToQuad+176];
	ld.const.f64 	%fd353, [const_evenDofToQuad+184];
	ld.const.f64 	%fd355, [const_oddDofToQuad+192];
	ld.const.f64 	%fd361, [const_evenDofToQuad+200];
	ld.const.f64 	%fd363, [const_oddDofToQuad+208];
	ld.const.f64 	%fd365, [const_evenDofToQuad+208];
	ld.const.f64 	%fd367, [const_oddDofToQuad+216];
	ld.const.f64 	%fd369, [const_evenDofToQuad+216];
	ld.const.f64 	%fd372, [const_evenDofToQuad+224];
	ld.const.f64 	%fd374, [const_oddDofToQuad+232];
	ld.const.f64 	%fd376, [const_evenDofToQuad+232];
	ld.const.f64 	%fd380, [const_oddDofToQuad+240];
	ld.const.f64 	%fd382, [const_evenDofToQuad+240];
	ld.const.f64 	%fd384, [const_oddDofToQuad+248];
	ld.const.f64 	%fd386, [const_evenDofToQuad+248];
	ld.const.f64 	%fd388, [const_oddDofToQuad+256];
	ld.const.f64 	%fd390, [const_evenDofToQuad+256];
	ld.const.f64 	%fd392, [const_oddDofToQuad+264];
	ld.const.f64 	%fd394, [const_evenDofToQuad+264];
	ld.const.f64 	%fd396, [const_oddDofToQuad+272];
	ld.const.f64 	%fd398, [const_evenDofToQuad+272];
$L__BB91_4:
	cvt.u16.u32 	%rs5, %r71;
	mul.lo.s16 	%rs6, %rs5, 205;
	shr.u16 	%rs7, %rs6, 11;
	mul.lo.s16 	%rs8, %rs7, 10;
	sub.s16 	%rs9, %rs5, %rs8;
	mul.wide.u16 	%r30, %rs7, 1568;
	add.s32 	%r31, %r29, %r30;
	and.b16  	%rs10, %rs9, 255;
	mul.wide.u16 	%r32, %rs10, 8;
	add.s32 	%r33, %r31, %r32;
	ld.shared.f64 	%fd264, [%r33];
	ld.shared.f64 	%fd265, [%r33+1008];
	add.f64 	%fd266, %fd264, %fd265;
	sub.f64 	%fd267, %fd264, %fd265;
	ld.shared.f64 	%fd268, [%r33+112];
	ld.shared.f64 	%fd269, [%r33+896];
	add.f64 	%fd270, %fd268, %fd269;
	sub.f64 	%fd271, %fd268, %fd269;
	ld.shared.f64 	%fd272, [%r33+224];
	ld.shared.f64 	%fd273, [%r33+784];
	add.f64 	%fd274, %fd272, %fd273;
	sub.f64 	%fd275, %fd272, %fd273;
	ld.shared.f64 	%fd276, [%r33+336];
	ld.shared.f64 	%fd277, [%r33+672];
	add.f64 	%fd278, %fd276, %fd277;
	sub.f64 	%fd279, %fd276, %fd277;
	ld.shared.f64 	%fd280, [%r33+448];
	ld.shared.f64 	%fd281, [%r33+560];
	add.f64 	%fd282, %fd280, %fd281;
	sub.f64 	%fd283, %fd280, %fd281;
	fma.rn.f64 	%fd285, %fd284, %fd266, 0d0000000000000000;
	fma.rn.f64 	%fd287, %fd286, %fd267, 0d0000000000000000;
	fma.rn.f64 	%fd288, %fd21, %fd270, %fd285;
	fma.rn.f64 	%fd289, %fd22, %fd271, %fd287;
	fma.rn.f64 	%fd290, %fd23, %fd274, %fd288;
	fma.rn.f64 	%fd292, %fd291, %fd275, %fd289;
	fma.rn.f64 	%fd294, %fd293, %fd278, %fd290;
	fma.rn.f64 	%fd296, %fd295, %fd279, %fd292;
	fma.rn.f64 	%fd297, %fd24, %fd282, %fd294;
	fma.rn.f64 	%fd298, %fd25, %fd283, %fd296;
	sub.f64 	%fd299, %fd297, %fd298;
	st.shared.f64 	[%r33+1456], %fd299;
	add.f64 	%fd300, %fd298, %fd297;
	st.shared.f64 	[%r33], %fd300;
	fma.rn.f64 	%fd301, %fd26, %fd266, 0d0000000000000000;
	fma.rn.f64 	%fd302, %fd27, %fd267, 0d0000000000000000;
	fma.rn.f64 	%fd303, %fd28, %fd270, %fd301;
	fma.rn.f64 	%fd304, %fd29, %fd271, %fd302;
	fma.rn.f64 	%fd305, %fd30, %fd274, %fd303;
	fma.rn.f64 	%fd306, %fd31, %fd275, %fd304;
	fma.rn.f64 	%fd307, %fd32, %fd278, %fd305;
	fma.rn.f64 	%fd308, %fd33, %fd279, %fd306;
	fma.rn.f64 	%fd310, %fd309, %fd282, %fd307;
	fma.rn.f64 	%fd312, %fd311, %fd283, %fd308;
	sub.f64 	%fd313, %fd310, %fd312;
	st.shared.f64 	[%r33+1344], %fd313;
	add.f64 	%fd314, %fd312, %fd310;
	st.shared.f64 	[%r33+112], %fd314;
	fma.rn.f64 	%fd316, %fd315, %fd266, 0d0000000000000000;
	fma.rn.f64 	%fd318, %fd317, %fd267, 0d0000000000000000;
	fma.rn.f64 	%fd320, %fd319, %fd270, %fd316;
	fma.rn.f64 	%fd322, %fd321, %fd271, %fd318;
	fma.rn.f64 	%fd323, %fd34, %fd274, %fd320;
	fma.rn.f64 	%fd324, %fd35, %fd275, %fd322;
	fma.rn.f64 	%fd325, %fd36, %fd278, %fd323;
	fma.rn.f64 	%fd326, %fd37, %fd279, %fd324;
	fma.rn.f64 	%fd327, %fd38, %fd282, %fd325;
	fma.rn.f64 	%fd328, %fd39, %fd283, %fd326;
	sub.f64 	%fd329, %fd327, %fd328;
	st.shared.f64 	[%r33+1232], %fd329;
	add.f64 	%fd330, %fd328, %fd327;
	st.shared.f64 	[%r33+224], %fd330;
	fma.rn.f64 	%fd331, %fd40, %fd266, 0d0000000000000000;
	fma.rn.f64 	%fd332, %fd41, %fd267, 0d0000000000000000;
	fma.rn.f64 	%fd334, %fd333, %fd270, %fd331;
	fma.rn.f64 	%fd335, %fd42, %fd271, %fd332;
	fma.rn.f64 	%fd336, %fd43, %fd274, %fd334;
	fma.rn.f64 	%fd337, %fd44, %fd275, %fd335;
	fma.rn.f64 	%fd338, %fd45, %fd278, %fd336;
	fma.rn.f64 	%fd339, %fd46, %fd279, %fd337;
	fma.rn.f64 	%fd340, %fd47, %fd282, %fd338;
	fma.rn.f64 	%fd341, %fd48, %fd283, %fd339;
	sub.f64 	%fd342, %fd340, %fd341;
	st.shared.f64 	[%r33+1120], %fd342;
	add.f64 	%fd343, %fd341, %fd340;
	st.shared.f64 	[%r33+336], %fd343;
	fma.rn.f64 	%fd344, %fd49, %fd266, 0d0000000000000000;
	fma.rn.f64 	%fd345, %fd50, %fd267, 0d0000000000000000;
	fma.rn.f64 	%fd347, %fd346, %fd270, %fd344;
	fma.rn.f64 	%fd348, %fd51, %fd271, %fd345;
	fma.rn.f64 	%fd349, %fd52, %fd274, %fd347;
	fma.rn.f64 	%fd351, %fd350, %fd275, %fd348;
	fma.rn.f64 	%fd352, %fd53, %fd278, %fd349;
	fma.rn.f64 	%fd354, %fd353, %fd279, %fd351;
	fma.rn.f64 	%fd356, %fd355, %fd282, %fd352;
	fma.rn.f64 	%fd357, %fd54, %fd283, %fd354;
	sub.f64 	%fd358, %fd356, %fd357;
	st.shared.f64 	[%r33+1008], %fd358;
	add.f64 	%fd359, %fd357, %fd356;
	st.shared.f64 	[%r33+448], %fd359;
	fma.rn.f64 	%fd360, %fd55, %fd266, 0d0000000000000000;
	fma.rn.f64 	%fd362, %fd361, %fd267, 0d0000000000000000;
	fma.rn.f64 	%fd364, %fd363, %fd270, %fd360;
	fma.rn.f64 	%fd366, %fd365, %fd271, %fd362;
	fma.rn.f64 	%fd368, %fd367, %fd274, %fd364;
	fma.rn.f64 	%fd370, %fd369, %fd275, %fd366;
	fma.rn.f64 	%fd371, %fd56, %fd278, %fd368;
	fma.rn.f64 	%fd373, %fd372, %fd279, %fd370;
	fma.rn.f64 	%fd375, %fd374, %fd282, %fd371;
	fma.rn.f64 	%fd377, %fd376, %fd283, %fd373;
	sub.f64 	%fd378, %fd375, %fd377;
	st.shared.f64 	[%r33+896], %fd378;
	add.f64 	%fd379, %fd377, %fd375;
	st.shared.f64 	[%r33+560], %fd379;
	fma.rn.f64 	%fd381, %fd380, %fd266, 0d0000000000000000;
	fma.rn.f64 	%fd383, %fd382, %fd267, 0d0000000000000000;
	fma.rn.f64 	%fd385, %fd384, %fd270, %fd381;
	fma.rn.f64 	%fd387, %fd386, %fd271, %fd383;
	fma.rn.f64 	%fd389, %fd388, %fd274, %fd385;
	fma.rn.f64 	%fd391, %fd390, %fd275, %fd387;
	fma.rn.f64 	%fd393, %fd392, %fd278, %fd389;
	fma.rn.f64 	%fd395, %fd394, %fd279, %fd391;
	fma.rn.f64 	%fd397, %fd396, %fd282, %fd393;
	fma.rn.f64 	%fd399, %fd398, %fd283, %fd395;
	sub.f64 	%fd400, %fd397, %fd399;
	st.shared.f64 	[%r33+784], %fd400;
	add.f64 	%fd401, %fd399, %fd397;
	st.shared.f64 	[%r33+672], %fd401;
	add.s32 	%r6, %r71, 100;
	setp.lt.u32 	%p3, %r71, 40;
	mov.u32 	%r71, %r6;
	@%p3 bra 	$L__BB91_4;
$L__BB91_5:
	mov.u32 	%r34, %ctaid.x;
	mov.u32 	%r35, %tid.y;
	add.s32 	%r7, %r34, %r35;
	bar.sync 	0;
	mov.u32 	%r36, %tid.x;
	setp.gt.u32 	%p4, %r36, 195;
	@%p4 bra 	$L__BB91_22;
	mov.u32 	%r72, %tid.x;
	mov.u32 	%r37, %tid.y;
	mov.u32 	%r38, _ZZ32massMatrixMultiplyConstantKernelILi10ELi14ELi1EEviPKdS1_S1_S1_PdE6s_tmp1;
	mad.lo.s32 	%r39, %r37, 21952, %r38;
	ld.const.f64 	%fd413, [const_oddDofToQuad];
	ld.const.f64 	%fd415, [const_evenDofToQuad];
	ld.const.f64 	%fd418, [const_evenDofToQuad+8];
	ld.const.f64 	%fd420, [const_oddDofToQuad+16];
	ld.const.f64 	%fd422, [const_evenDofToQuad+16];
	ld.const.f64 	%fd424, [const_oddDofToQuad+24];
	ld.const.f64 	%fd426, [const_evenDofToQuad+24];
	ld.const.f64 	%fd438, [const_evenDofToQuad+56];
	ld.const.f64 	%fd440, [const_oddDofToQuad+64];
	ld.const.f64 	%fd442, [const_evenDofToQuad+64];
	ld.const.f64 	%fd444, [const_oddDofToQuad+72];
	ld.const.f64 	%fd445, [const_evenDofToQuad+72];
	ld.const.f64 	%fd451, [const_oddDofToQuad+80];
	ld.const.f64 	%fd453, [const_evenDofToQuad+80];
	ld.const.f64 	%fd455, [const_oddDofToQuad+88];
	ld.const.f64 	%fd457, [const_evenDofToQuad+88];
	ld.const.f64 	%fd470, [const_oddDofToQuad+128];
	ld.const.f64 	%fd483, [const_evenDofToQuad+160];
	ld.const.f64 	%fd485, [const_oddDofToQuad+168];
	ld.const.f64 	%fd487, [const_evenDofToQuad+168];
	ld.const.f64 	%fd490, [const_evenDofToQuad+176];
	ld.const.f64 	%fd492, [const_oddDofToQuad+184];
	ld.const.f64 	%fd494, [const_evenDofToQuad+184];
	ld.const.f64 	%fd496, [const_oddDofToQuad+192];
	ld.const.f64 	%fd503, [const_evenDofToQuad+200];
	ld.const.f64 	%fd505, [const_oddDofToQuad+208];
	ld.const.f64 	%fd507, [const_evenDofToQuad+208];
	ld.const.f64 	%fd509, [const_oddDofToQuad+216];
	ld.const.f64 	%fd511, [const_evenDofToQuad+216];
	ld.const.f64 	%fd514, [const_evenDofToQuad+224];
	ld.const.f64 	%fd516, [const_oddDofToQuad+232];
	ld.const.f64 	%fd517, [const_evenDofToQuad+232];
	ld.const.f64 	%fd523, [const_oddDofToQuad+240];
	ld.const.f64 	%fd525, [const_evenDofToQuad+240];
	ld.const.f64 	%fd527, [const_oddDofToQuad+248];
	ld.const.f64 	%fd529, [const_evenDofToQuad+248];
	ld.const.f64 	%fd531, [const_oddDofToQuad+256];
	ld.const.f64 	%fd533, [const_evenDofToQuad+256];
	ld.const.f64 	%fd535, [const_oddDofToQuad+264];
	ld.const.f64 	%fd537, [const_evenDofToQuad+264];
	ld.const.f64 	%fd539, [const_oddDofToQuad+272];
	ld.const.f64 	%fd540, [const_evenDofToQuad+272];
$L__BB91_7:
	ld.param.u32 	%r63, [_Z32massMatrixMultiplyConstantKernelILi10ELi14ELi1EEviPKdS1_S1_S1_Pd_param_0];
	setp.ge.s32 	%p5, %r7, %r63;
	cvt.u16.u32 	%rs11, %r72;
	and.b16  	%rs12, %rs11, 254;
	shr.u16 	%rs13, %rs12, 1;
	mul.lo.s16 	%rs14, %rs13, 147;
	shr.u16 	%rs15, %rs14, 10;
	mul.lo.s16 	%rs16, %rs15, 14;
	sub.s16 	%rs17, %rs11, %rs16;
	mul.wide.u16 	%r40, %rs15, 1568;
	add.s32 	%r41, %r39, %r40;
	and.b16  	%rs18, %rs17, 255;
	mul.wide.u16 	%r42, %rs18, 112;
	add.s32 	%r10, %r41, %r42;
	ld.shared.f64 	%fd403, [%r10];
	ld.shared.f64 	%fd404, [%r10+72];
	add.f64 	%fd57, %fd403, %fd404;
	sub.f64 	%fd58, %fd403, %fd404;
	ld.shared.f64 	%fd405, [%r10+8];
	ld.shared.f64 	%fd406, [%r10+64];
	add.f64 	%fd59, %fd405, %fd406;
	sub.f64 	%fd60, %fd405, %fd406;
	ld.shared.f64 	%fd407, [%r10+16];
	ld.shared.f64 	%fd408, [%r10+56];
	add.f64 	%fd61, %fd407, %fd408;
	sub.f64 	%fd62, %fd407, %fd408;
	ld.shared.f64 	%fd409, [%r10+24];
	ld.shared.f64 	%fd410, [%r10+48];
	add.f64 	%fd63, %fd409, %fd410;
	sub.f64 	%fd64, %fd409, %fd410;
	ld.shared.f64 	%fd411, [%r10+32];
	ld.shared.f64 	%fd412, [%r10+40];
	add.f64 	%fd65, %fd411, %fd412;
	sub.f64 	%fd66, %fd411, %fd412;
	mov.b32 	%r43, {%rs18, %rs15};
	mov.b32 	%r44, 0;
	mov.b32 	%r45, 50190;
	dp2a.lo.u32.u32 	%r11, %r43, %r45, %r44;
	fma.rn.f64 	%fd414, %fd413, %fd57, 0d0000000000000000;
	fma.rn.f64 	%fd416, %fd415, %fd58, 0d0000000000000000;
	fma.rn.f64 	%fd417, %fd21, %fd59, %fd414;
	fma.rn.f64 	%fd419, %fd418, %fd60, %fd416;
	fma.rn.f64 	%fd421, %fd420, %fd61, %fd417;
	fma.rn.f64 	%fd423, %fd422, %fd62, %fd419;
	fma.rn.f64 	%fd425, %fd424, %fd63, %fd421;
	fma.rn.f64 	%fd427, %fd426, %fd64, %fd423;
	fma.rn.f64 	%fd67, %fd24, %fd65, %fd425;
	fma.rn.f64 	%fd68, %fd25, %fd66, %fd427;
	mov.f64 	%fd961, 0d0000000000000000;
	mov.f64 	%fd962, %fd961;
	@%p5 bra 	$L__BB91_9;
	ld.param.u64 	%rd31, [_Z32massMatrixMultiplyConstantKernelILi10ELi14ELi1EEviPKdS1_S1_S1_Pd_param_1];
	cvta.to.global.u64 	%rd7, %rd31;
	mad.lo.s32 	%r46, %r7, 2744, %r11;
	mul.wide.s32 	%rd8, %r46, 8;
	add.s64 	%rd9, %rd7, %rd8;
	ld.global.nc.f64 	%fd961, [%rd9];
	ld.global.nc.f64 	%fd962, [%rd9+104];
$L__BB91_9:
	ld.param.u32 	%r64, [_Z32massMatrixMultiplyConstantKernelILi10ELi14ELi1EEviPKdS1_S1_S1_Pd_param_0];
	setp.ge.s32 	%p6, %r7, %r64;
	add.f64 	%fd429, %fd67, %fd68;
	sub.f64 	%fd430, %fd67, %fd68;
	mul.f64 	%fd431, %fd429, %fd961;
	mul.f64 	%fd432, %fd430, %fd962;
	sub.f64 	%fd73, %fd431, %fd432;
	add.f64 	%fd74, %fd431, %fd432;
	fma.rn.f64 	%fd433, %fd26, %fd57, 0d0000000000000000;
	fma.rn.f64 	%fd434, %fd27, %fd58, 0d0000000000000000;
	fma.rn.f64 	%fd435, %fd28, %fd59, %fd433;
	fma.rn.f64 	%fd436, %fd29, %fd60, %fd434;
	fma.rn.f64 	%fd437, %fd30, %fd61, %fd435;
	fma.rn.f64 	%fd439, %fd438, %fd62, %fd436;
	fma.rn.f64 	%fd441, %fd440, %fd63, %fd437;
	fma.rn.f64 	%fd443, %fd442, %fd64, %fd439;
	fma.rn.f64 	%fd75, %fd444, %fd65, %fd441;
	fma.rn.f64 	%fd76, %fd445, %fd66, %fd443;
	mov.f64 	%fd963, 0d0000000000000000;
	mov.f64 	%fd964, %fd963;
	@%p6 bra 	$L__BB91_11;
	ld.param.u64 	%rd32, [_Z32massMatrixMultiplyConstantKernelILi10ELi14ELi1EEviPKdS1_S1_S1_Pd_param_1];
	cvta.to.global.u64 	%rd10, %rd32;
	mad.lo.s32 	%r47, %r7, 2744, %r11;
	mul.wide.s32 	%rd11, %r47, 8;
	add.s64 	%rd12, %rd10, %rd11;
	ld.global.nc.f64 	%fd963, [%rd12+8];
	ld.global.nc.f64 	%fd964, [%rd12+96];
$L__BB91_11:
	ld.param.u32 	%r65, [_Z32massMatrixMultiplyConstantKernelILi10ELi14ELi1EEviPKdS1_S1_S1_Pd_param_0];
	setp.ge.s32 	%p7, %r7, %r65;
	add.f64 	%fd447, %fd75, %fd76;
	sub.f64 	%fd448, %fd75, %fd76;
	mul.f64 	%fd449, %fd447, %fd963;
	mul.f64 	%fd450, %fd448, %fd964;
	sub.f64 	%fd81, %fd449, %fd450;
	add.f64 	%fd82, %fd449, %fd450;
	fma.rn.f64 	%fd452, %fd451, %fd57, 0d0000000000000000;
	fma.rn.f64 	%fd454, %fd453, %fd58, 0d0000000000000000;
	fma.rn.f64 	%fd456, %fd455, %fd59, %fd452;
	fma.rn.f64 	%fd458, %fd457, %fd60, %fd454;
	fma.rn.f64 	%fd459, %fd34, %fd61, %fd456;
	fma.rn.f64 	%fd460, %fd35, %fd62, %fd458;
	fma.rn.f64 	%fd461, %fd36, %fd63, %fd459;
	fma.rn.f64 	%fd462, %fd37, %fd64, %fd460;
	fma.rn.f64 	%fd83, %fd38, %fd65, %fd461;
	fma.rn.f64 	%fd84, %fd39, %fd66, %fd462;
	mov.f64 	%fd965, 0d0000000000000000;
	mov.f64 	%fd966, %fd965;
	@%p7 bra 	$L__BB91_13;
	ld.param.u64 	%rd33, [_Z32massMatrixMultiplyConstantKernelILi10ELi14ELi1EEviPKdS1_S1_S1_Pd_param_1];
	cvta.to.global.u64 	%rd13, %rd33;
	mad.lo.s32 	%r48, %r7, 2744, %r11;
	mul.wide.s32 	%rd14, %r48, 8;
	add.s64 	%rd15, %rd13, %rd14;
	ld.global.nc.f64 	%fd965, [%rd15+16];
	ld.global.nc.f64 	%fd966, [%rd15+88];
$L__BB91_13:
	ld.param.u32 	%r66, [_Z32massMatrixMultiplyConstantKernelILi10ELi14ELi1EEviPKdS1_S1_S1_Pd_param_0];
	setp.ge.s32 	%p8, %r7, %r66;
	add.f64 	%fd464, %fd83, %fd84;
	sub.f64 	%fd465, %fd83, %fd84;
	mul.f64 	%fd466, %fd464, %fd965;
	mul.f64 	%fd467, %fd465, %fd966;
	sub.f64 	%fd89, %fd466, %fd467;
	add.f64 	%fd90, %fd466, %fd467;
	fma.rn.f64 	%fd468, %fd40, %fd57, 0d0000000000000000;
	fma.rn.f64 	%fd469, %fd41, %fd58, 0d0000000000000000;
	fma.rn.f64 	%fd471, %fd470, %fd59, %fd468;
	fma.rn.f64 	%fd472, %fd42, %fd60, %fd469;
	fma.rn.f64 	%fd473, %fd43, %fd61, %fd471;
	fma.rn.f64 	%fd474, %fd44, %fd62, %fd472;
	fma.rn.f64 	%fd475, %fd45, %fd63, %fd473;
	fma.rn.f64 	%fd476, %fd46, %fd64, %fd474;
	fma.rn.f64 	%fd91, %fd47, %fd65, %fd475;
	fma.rn.f64 	%fd92, %fd48, %fd66, %fd476;
	mov.f64 	%fd967, 0d0000000000000000;
	mov.f64 	%fd968, %fd967;
	@%p8 bra 	$L__BB91_15;
	ld.param.u64 	%rd34, [_Z32massMatrixMultiplyConstantKernelILi10ELi14ELi1EEviPKdS1_S1_S1_Pd_param_1];
	cvta.to.global.u64 	%rd16, %rd34;
	mad.lo.s32 	%r49, %r7, 2744, %r11;
	mul.wide.s32 	%rd17, %r49, 8;
	add.s64 	%rd18, %rd16, %rd17;
	ld.global.nc.f64 	%fd967, [%rd18+24];
	ld.global.nc.f64 	%fd968, [%rd18+80];
$L__BB91_15:
	ld.param.u32 	%r67, [_Z32massMatrixMultiplyConstantKernelILi10ELi14ELi1EEviPKdS1_S1_S1_Pd_param_0];
	setp.ge.s32 	%p9, %r7, %r67;
	add.f64 	%fd478, %fd91, %fd92;
	sub.f64 	%fd479, %fd91, %fd92;
	mul.f64 	%fd480, %fd478, %fd967;
	mul.f64 	%fd481, %fd479, %fd968;
	sub.f64 	%fd97, %fd480, %fd481;
	add.f64 	%fd98, %fd480, %fd481;
	fma.rn.f64 	%fd482, %fd49, %fd57, 0d0000000000000000;
	fma.rn.f64 	%fd484, %fd483, %fd58, 0d0000000000000000;
	fma.rn.f64 	%fd486, %fd485, %fd59, %fd482;
	fma.rn.f64 	%fd488, %fd487, %fd60, %fd484;
	fma.rn.f64 	%fd489, %fd52, %fd61, %fd486;
	fma.rn.f64 	%fd491, %fd490, %fd62, %fd488;
	fma.rn.f64 	%fd493, %fd492, %fd63, %fd489;
	fma.rn.f64 	%fd495, %fd494, %fd64, %fd491;
	fma.rn.f64 	%fd99, %fd496, %fd65, %fd493;
	fma.rn.f64 	%fd100, %fd54, %fd66, %fd495;
	mov.f64 	%fd969, 0d0000000000000000;
	mov.f64 	%fd970, %fd969;
	@%p9 bra 	$L__BB91_17;
	ld.param.u64 	%rd35, [_Z32massMatrixMultiplyConstantKernelILi10ELi14ELi1EEviPKdS1_S1_S1_Pd_param_1];
	cvta.to.global.u64 	%rd19, %rd35;
	mad.lo.s32 	%r50, %r7, 2744, %r11;
	mul.wide.s32 	%rd20, %r50, 8;
	add.s64 	%rd21, %rd19, %rd20;
	ld.global.nc.f64 	%fd969, [%rd21+32];
	ld.global.nc.f64 	%fd970, [%rd21+72];
$L__BB91_17:
	ld.param.u32 	%r68, [_Z32massMatrixMultiplyConstantKernelILi10ELi14ELi1EEviPKdS1_S1_S1_Pd_param_0];
	setp.ge.s32 	%p10, %r7, %r68;
	add.f64 	%fd498, %fd99, %fd100;
	sub.f64 	%fd499, %fd99, %fd100;
	mul.f64 	%fd500, %fd498, %fd969;
	mul.f64 	%fd501, %fd499, %fd970;
	sub.f64 	%fd105, %fd500, %fd501;
	add.f64 	%fd106, %fd500, %fd501;
	fma.rn.f64 	%fd502, %fd55, %fd57, 0d0000000000000000;
	fma.rn.f64 	%fd504, %fd503, %fd58, 0d0000000000000000;
	fma.rn.f64 	%fd506, %fd505, %fd59, %fd502;
	fma.rn.f64 	%fd508, %fd507, %fd60, %fd504;
	fma.rn.f64 	%fd510, %fd509, %fd61, %fd506;
	fma.rn.f64 	%fd512, %fd511, %fd62, %fd508;
	fma.rn.f64 	%fd513, %fd56, %fd63, %fd510;
	fma.rn.f64 	%fd515, %fd514, %fd64, %fd512;
	fma.rn.f64 	%fd107, %fd516, %fd65, %fd513;
	fma.rn.f64 	%fd108, %fd517, %fd66, %fd515;
	mov.f64 	%fd971, 0d0000000000000000;
	mov.f64 	%fd972, %fd971;
	@%p10 bra 	$L__BB91_19;
	ld.param.u64 	%rd36, [_Z32massMatrixMultiplyConstantKernelILi10ELi14ELi1EEviPKdS1_S1_S1_Pd_param_1];
	cvta.to.global.u64 	%rd22, %rd36;
	mad.lo.s32 	%r51, %r7, 2744, %r11;
	mul.wide.s32 	%rd23, %r51, 8;
	add.s64 	%rd24, %rd22, %rd23;
	ld.global.nc.f64 	%fd971, [%rd24+40];
	ld.global.nc.f64 	%fd972, [%rd24+64];
$L__BB91_19:
	ld.param.u32 	%r69, [_Z32massMatrixMultiplyConstantKernelILi10ELi14ELi1EEviPKdS1_S1_S1_Pd_param_0];
	setp.ge.s32 	%p11, %r7, %r69;
	add.f64 	%fd519, %fd107, %fd108;
	sub.f64 	%fd520, %fd107, %fd108;
	mul.f64 	%fd521, %fd519, %fd971;
	mul.f64 	%fd522, %fd520, %fd972;
	sub.f64 	%fd113, %fd521, %fd522;
	add.f64 	%fd114, %fd521, %fd522;
	fma.rn.f64 	%fd524, %fd523, %fd57, 0d0000000000000000;
	fma.rn.f64 	%fd526, %fd525, %fd58, 0d0000000000000000;
	fma.rn.f64 	%fd528, %fd527, %fd59, %fd524;
	fma.rn.f64 	%fd530, %fd529, %fd60, %fd526;
	fma.rn.f64 	%fd532, %fd531, %fd61, %fd528;
	fma.rn.f64 	%fd534, %fd533, %fd62, %fd530;
	fma.rn.f64 	%fd536, %fd535, %fd63, %fd532;
	fma.rn.f64 	%fd538, %fd537, %fd64, %fd534;
	fma.rn.f64 	%fd115, %fd539, %fd65, %fd536;
	fma.rn.f64 	%fd116, %fd540, %fd66, %fd538;
	mov.f64 	%fd973, 0d0000000000000000;
	mov.f64 	%fd974, %fd973;
	@%p11 bra 	$L__BB91_21;
	ld.param.u64 	%rd37, [_Z32massMatrixMultiplyConstantKernelILi10ELi14ELi1EEviPKdS1_S1_S1_Pd_param_1];
	cvta.to.global.u64 	%rd25, %rd37;
	mad.lo.s32 	%r52, %r7, 2744, %r11;
	mul.wide.s32 	%rd26, %r52, 8;
	add.s64 	%rd27, %rd25, %rd26;
	ld.global.nc.f64 	%fd973, [%rd27+48];
	ld.global.nc.f64 	%fd974, [%rd27+56];
$L__BB91_21:
	add.f64 	%fd541, %fd115, %fd116;
	sub.f64 	%fd542, %fd115, %fd116;
	mul.f64 	%fd543, %fd541, %fd973;
	mul.f64 	%fd544, %fd542, %fd974;
	sub.f64 	%fd545, %fd543, %fd544;
	add.f64 	%fd546, %fd543, %fd544;
	fma.rn.f64 	%fd548, %fd413, %fd74, 0d0000000000000000;
	fma.rn.f64 	%fd550, %fd415, %fd73, 0d0000000000000000;
	fma.rn.f64 	%fd551, %fd26, %fd82, %fd548;
	fma.rn.f64 	%fd552, %fd27, %fd81, %fd550;
	fma.rn.f64 	%fd554, %fd451, %fd90, %fd551;
	fma.rn.f64 	%fd556, %fd453, %fd89, %fd552;
	fma.rn.f64 	%fd557, %fd40, %fd98, %fd554;
	fma.rn.f64 	%fd558, %fd41, %fd97, %fd556;
	fma.rn.f64 	%fd559, %fd49, %fd106, %fd557;
	fma.rn.f64 	%fd561, %fd483, %fd105, %fd558;
	fma.rn.f64 	%fd562, %fd55, %fd114, %fd559;
	fma.rn.f64 	%fd564, %fd503, %fd113, %fd561;
	fma.rn.f64 	%fd566, %fd523, %fd546, %fd562;
	fma.rn.f64 	%fd568, %fd525, %fd545, %fd564;
	sub.f64 	%fd569, %fd566, %fd568;
	st.shared.f64 	[%r10+72], %fd569;
	add.f64 	%fd570, %fd566, %fd568;
	st.shared.f64 	[%r10], %fd570;
	fma.rn.f64 	%fd571, %fd21, %fd74, 0d0000000000000000;
	fma.rn.f64 	%fd573, %fd418, %fd73, 0d0000000000000000;
	fma.rn.f64 	%fd574, %fd28, %fd82, %fd571;
	fma.rn.f64 	%fd575, %fd29, %fd81, %fd573;
	fma.rn.f64 	%fd577, %fd455, %fd90, %fd574;
	fma.rn.f64 	%fd579, %fd457, %fd89, %fd575;
	fma.rn.f64 	%fd581, %fd470, %fd98, %fd577;
	fma.rn.f64 	%fd582, %fd42, %fd97, %fd579;
	fma.rn.f64 	%fd584, %fd485, %fd106, %fd581;
	fma.rn.f64 	%fd586, %fd487, %fd105, %fd582;
	fma.rn.f64 	%fd588, %fd505, %fd114, %fd584;
	fma.rn.f64 	%fd590, %fd507, %fd113, %fd586;
	fma.rn.f64 	%fd592, %fd527, %fd546, %fd588;
	fma.rn.f64 	%fd594, %fd529, %fd545, %fd590;
	sub.f64 	%fd595, %fd592, %fd594;
	st.shared.f64 	[%r10+64], %fd595;
	add.f64 	%fd596, %fd592, %fd594;
	st.shared.f64 	[%r10+8], %fd596;
	fma.rn.f64 	%fd598, %fd420, %fd74, 0d0000000000000000;
	fma.rn.f64 	%fd600, %fd422, %fd73, 0d0000000000000000;
	fma.rn.f64 	%fd601, %fd30, %fd82, %fd598;
	fma.rn.f64 	%fd603, %fd438, %fd81, %fd600;
	fma.rn.f64 	%fd604, %fd34, %fd90, %fd601;
	fma.rn.f64 	%fd605, %fd35, %fd89, %fd603;
	fma.rn.f64 	%fd606, %fd43, %fd98, %fd604;
	fma.rn.f64 	%fd607, %fd44, %fd97, %fd605;
	fma.rn.f64 	%fd608, %fd52, %fd106, %fd606;
	fma.rn.f64 	%fd610, %fd490, %fd105, %fd607;
	fma.rn.f64 	%fd612, %fd509, %fd114, %fd608;
	fma.rn.f64 	%fd614, %fd511, %fd113, %fd610;
	fma.rn.f64 	%fd616, %fd531, %fd546, %fd612;
	fma.rn.f64 	%fd618, %fd533, %fd545, %fd614;
	sub.f64 	%fd619, %fd616, %fd618;
	st.shared.f64 	[%r10+56], %fd619;
	add.f64 	%fd620, %fd616, %fd618;
	st.shared.f64 	[%r10+16], %fd620;
	fma.rn.f64 	%fd622, %fd424, %fd74, 0d0000000000000000;
	fma.rn.f64 	%fd624, %fd426, %fd73, 0d0000000000000000;
	fma.rn.f64 	%fd626, %fd440, %fd82, %fd622;
	fma.rn.f64 	%fd628, %fd442, %fd81, %fd624;
	fma.rn.f64 	%fd629, %fd36, %fd90, %fd626;
	fma.rn.f64 	%fd630, %fd37, %fd89, %fd628;
	fma.rn.f64 	%fd631, %fd45, %fd98, %fd629;
	fma.rn.f64 	%fd632, %fd46, %fd97, %fd630;
	fma.rn.f64 	%fd634, %fd492, %fd106, %fd631;
	fma.rn.f64 	%fd636, %fd494, %fd105, %fd632;
	fma.rn.f64 	%fd637, %fd56, %fd114, %fd634;
	fma.rn.f64 	%fd639, %fd514, %fd113, %fd636;
	fma.rn.f64 	%fd641, %fd535, %fd546, %fd637;
	fma.rn.f64 	%fd643, %fd537, %fd545, %fd639;
	sub.f64 	%fd644, %fd641, %fd643;
	st.shared.f64 	[%r10+48], %fd644;
	add.f64 	%fd645, %fd641, %fd643;
	st.shared.f64 	[%r10+24], %fd645;
	fma.rn.f64 	%fd646, %fd24, %fd74, 0d0000000000000000;
	fma.rn.f64 	%fd647, %fd25, %fd73, 0d0000000000000000;
	fma.rn.f64 	%fd649, %fd444, %fd82, %fd646;
	fma.rn.f64 	%fd651, %fd445, %fd81, %fd647;
	fma.rn.f64 	%fd652, %fd38, %fd90, %fd649;
	fma.rn.f64 	%fd653, %fd39, %fd89, %fd651;
	fma.rn.f64 	%fd654, %fd47, %fd98, %fd652;
	fma.rn.f64 	%fd655, %fd48, %fd97, %fd653;
	fma.rn.f64 	%fd657, %fd496, %fd106, %fd654;
	fma.rn.f64 	%fd658, %fd54, %fd105, %fd655;
	fma.rn.f64 	%fd660, %fd516, %fd114, %fd657;
	fma.rn.f64 	%fd662, %fd517, %fd113, %fd658;
	fma.rn.f64 	%fd664, %fd539, %fd546, %fd660;
	fma.rn.f64 	%fd666, %fd540, %fd545, %fd662;
	sub.f64 	%fd667, %fd664, %fd666;
	st.shared.f64 	[%r10+40], %fd667;
	add.f64 	%fd668, %fd664, %fd666;
	st.shared.f64 	[%r10+32], %fd668;
	add.s32 	%r12, %r72, 100;
	setp.lt.u32 	%p12, %r72, 96;
	mov.u32 	%r72, %r12;
	@%p12 bra 	$L__BB91_7;
$L__BB91_22:
	ld.const.f64 	%fd121, [const_evenDofToQuad+56];
	ld.const.f64 	%fd122, [const_evenDofToQuad+8];
	ld.const.f64 	%fd123, [const_oddDofToQuad+64];
	ld.const.f64 	%fd124, [const_evenDofToQuad+160];
	mov.u32 	%r53, %tid.x;
	setp.gt.u32 	%p13, %r53, 139;
	bar.sync 	0;
	@%p13 bra 	$L__BB91_25;
	mov.u32 	%r73, %tid.x;
	mov.u32 	%r54, %tid.y;
	mov.u32 	%r55, _ZZ32massMatrixMultiplyConstantKernelILi10ELi14ELi1EEviPKdS1_S1_S1_PdE6s_tmp1;
	mad.lo.s32 	%r56, %r54, 21952, %r55;
	ld.const.f64 	%fd697, [const_oddDofToQuad];
	ld.const.f64 	%fd699, [const_evenDofToQuad];
	ld.const.f64 	%fd703, [const_oddDofToQuad+80];
	ld.const.f64 	%fd705, [const_evenDofToQuad+80];
	ld.const.f64 	%fd712, [const_evenDofToQuad+200];
	ld.const.f64 	%fd714, [const_oddDofToQuad+240];
	ld.const.f64 	%fd716, [const_evenDofToQuad+240];
	ld.const.f64 	%fd724, [const_oddDofToQuad+88];
	ld.const.f64 	%fd726, [const_evenDofToQuad+88];
	ld.const.f64 	%fd728, [const_oddDofToQuad+128];
	ld.const.f64 	%fd731, [const_oddDofToQuad+168];
	ld.const.f64 	%fd733, [const_evenDofToQuad+168];
	ld.const.f64 	%fd735, [const_oddDofToQuad+208];
	ld.const.f64 	%fd737, [const_evenDofToQuad+208];
	ld.const.f64 	%fd739, [const_oddDofToQuad+248];
	ld.const.f64 	%fd741, [const_evenDofToQuad+248];
	ld.const.f64 	%fd745, [const_oddDofToQuad+16];
	ld.const.f64 	%fd747, [const_evenDofToQuad+16];
	ld.const.f64 	%fd756, [const_evenDofToQuad+176];
	ld.const.f64 	%fd758, [const_oddDofToQuad+216];
	ld.const.f64 	%fd760, [const_evenDofToQuad+216];
	ld.const.f64 	%fd762, [const_oddDofToQuad+256];
	ld.const.f64 	%fd764, [const_evenDofToQuad+256];
	ld.const.f64 	%fd768, [const_oddDofToQuad+24];
	ld.const.f64 	%fd770, [const_evenDofToQuad+24];
	ld.const.f64 	%fd773, [const_evenDofToQuad+64];
	ld.const.f64 	%fd779, [const_oddDofToQuad+184];
	ld.const.f64 	%fd781, [const_evenDofToQuad+184];
	ld.const.f64 	%fd784, [const_evenDofToQuad+224];
	ld.const.f64 	%fd786, [const_oddDofToQuad+264];
	ld.const.f64 	%fd788, [const_evenDofToQuad+264];
	ld.const.f64 	%fd794, [const_oddDofToQuad+72];
	ld.const.f64 	%fd796, [const_evenDofToQuad+72];
	ld.const.f64 	%fd802, [const_oddDofToQuad+192];
	ld.const.f64 	%fd805, [const_oddDofToQuad+232];
	ld.const.f64 	%fd807, [const_evenDofToQuad+232];
	ld.const.f64 	%fd809, [const_oddDofToQuad+272];
	ld.const.f64 	%fd811, [const_evenDofToQuad+272];
$L__BB91_24:
	cvt.u16.u32 	%rs19, %r73;
	mul.lo.s16 	%rs20, %rs19, 205;
	shr.u16 	%rs21, %rs20, 11;
	mul.lo.s16 	%rs22, %rs21, 10;
	sub.s16 	%rs23, %rs19, %rs22;
	mul.wide.u16 	%r57, %rs21, 1568;
	add.s32 	%r58, %r56, %r57;
	and.b16  	%rs24, %rs23, 255;
	mul.wide.u16 	%r59, %rs24, 8;
	add.s32 	%r60, %r58, %r59;
	ld.shared.f64 	%fd669, [%r60];
	ld.shared.f64 	%fd670, [%r60+1456];
	add.f64 	%fd671, %fd669, %fd670;
	sub.f64 	%fd672, %fd669, %fd670;
	ld.shared.f64 	%fd673, [%r60+112];
	ld.shared.f64 	%fd674, [%r60+1344];
	add.f64 	%fd675, %fd673, %fd674;
	sub.f64 	%fd676, %fd673, %fd674;
	ld.shared.f64 	%fd677, [%r60+224];
	ld.shared.f64 	%fd678, [%r60+1232];
	add.f64 	%fd679, %fd677, %fd678;
	sub.f64 	%fd680, %fd677, %fd678;
	ld.shared.f64 	%fd681, [%r60+336];
	ld.shared.f64 	%fd682, [%r60+1120];
	add.f64 	%fd683, %fd681, %fd682;
	sub.f64 	%fd684, %fd681, %fd682;
	ld.shared.f64 	%fd685, [%r60+448];
	ld.shared.f64 	%fd686, [%r60+1008];
	add.f64 	%fd687, %fd685, %fd686;
	sub.f64 	%fd688, %fd685, %fd686;
	ld.shared.f64 	%fd689, [%r60+560];
	ld.shared.f64 	%fd690, [%r60+896];
	add.f64 	%fd691, %fd689, %fd690;
	sub.f64 	%fd692, %fd689, %fd690;
	ld.shared.f64 	%fd693, [%r60+672];
	ld.shared.f64 	%fd694, [%r60+784];
	add.f64 	%fd695, %fd693, %fd694;
	sub.f64 	%fd696, %fd693, %fd694;
	fma.rn.f64 	%fd698, %fd697, %fd671, 0d0000000000000000;
	fma.rn.f64 	%fd700, %fd699, %fd672, 0d0000000000000000;
	fma.rn.f64 	%fd701, %fd26, %fd675, %fd698;
	fma.rn.f64 	%fd702, %fd27, %fd676, %fd700;
	fma.rn.f64 	%fd704, %fd703, %fd679, %fd701;
	fma.rn.f64 	%fd706, %fd705, %fd680, %fd702;
	fma.rn.f64 	%fd707, %fd40, %fd683, %fd704;
	fma.rn.f64 	%fd708, %fd41, %fd684, %fd706;
	fma.rn.f64 	%fd709, %fd49, %fd687, %fd707;
	fma.rn.f64 	%fd710, %fd124, %fd688, %fd708;
	fma.rn.f64 	%fd711, %fd55, %fd691, %fd709;
	fma.rn.f64 	%fd713, %fd712, %fd692, %fd710;
	fma.rn.f64 	%fd715, %fd714, %fd695, %fd711;
	fma.rn.f64 	%fd717, %fd716, %fd696, %fd713;
	sub.f64 	%fd718, %fd715, %fd717;
	st.shared.f64 	[%r60+1008], %fd718;
	add.f64 	%fd719, %fd715, %fd717;
	st.shared.f64 	[%r60], %fd719;
	fma.rn.f64 	%fd720, %fd21, %fd671, 0d0000000000000000;
	fma.rn.f64 	%fd721, %fd122, %fd672, 0d0000000000000000;
	fma.rn.f64 	%fd722, %fd28, %fd675, %fd720;
	fma.rn.f64 	%fd723, %fd29, %fd676, %fd721;
	fma.rn.f64 	%fd725, %fd724, %fd679, %fd722;
	fma.rn.f64 	%fd727, %fd726, %fd680, %fd723;
	fma.rn.f64 	%fd729, %fd728, %fd683, %fd725;
	fma.rn.f64 	%fd730, %fd42, %fd684, %fd727;
	fma.rn.f64 	%fd732, %fd731, %fd687, %fd729;
	fma.rn.f64 	%fd734, %fd733, %fd688, %fd730;
	fma.rn.f64 	%fd736, %fd735, %fd691, %fd732;
	fma.rn.f64 	%fd738, %fd737, %fd692, %fd734;
	fma.rn.f64 	%fd740, %fd739, %fd695, %fd736;
	fma.rn.f64 	%fd742, %fd741, %fd696, %fd738;
	sub.f64 	%fd743, %fd740, %fd742;
	st.shared.f64 	[%r60+896], %fd743;
	add.f64 	%fd744, %fd740, %fd742;
	st.shared.f64 	[%r60+112], %fd744;
	fma.rn.f64 	%fd746, %fd745, %fd671, 0d0000000000000000;
	fma.rn.f64 	%fd748, %fd747, %fd672, 0d0000000000000000;
	fma.rn.f64 	%fd749, %fd30, %fd675, %fd746;
	fma.rn.f64 	%fd750, %fd121, %fd676, %fd748;
	fma.rn.f64 	%fd751, %fd34, %fd679, %fd749;
	fma.rn.f64 	%fd752, %fd35, %fd680, %fd750;
	fma.rn.f64 	%fd753, %fd43, %fd683, %fd751;
	fma.rn.f64 	%fd754, %fd44, %fd684, %fd752;
	fma.rn.f64 	%fd755, %fd52, %fd687, %fd753;
	fma.rn.f64 	%fd757, %fd756, %fd688, %fd754;
	fma.rn.f64 	%fd759, %fd758, %fd691, %fd755;
	fma.rn.f64 	%fd761, %fd760, %fd692, %fd757;
	fma.rn.f64 	%fd763, %fd762, %fd695, %fd759;
	fma.rn.f64 	%fd765, %fd764, %fd696, %fd761;
	sub.f64 	%fd766, %fd763, %fd765;
	st.shared.f64 	[%r60+784], %fd766;
	add.f64 	%fd767, %fd763, %fd765;
	st.shared.f64 	[%r60+224], %fd767;
	fma.rn.f64 	%fd769, %fd768, %fd671, 0d0000000000000000;
	fma.rn.f64 	%fd771, %fd770, %fd672, 0d0000000000000000;
	fma.rn.f64 	%fd772, %fd123, %fd675, %fd769;
	fma.rn.f64 	%fd774, %fd773, %fd676, %fd771;
	fma.rn.f64 	%fd775, %fd36, %fd679, %fd772;
	fma.rn.f64 	%fd776, %fd37, %fd680, %fd774;
	fma.rn.f64 	%fd777, %fd45, %fd683, %fd775;
	fma.rn.f64 	%fd778, %fd46, %fd684, %fd776;
	fma.rn.f64 	%fd780, %fd779, %fd687, %fd777;
	fma.rn.f64 	%fd782, %fd781, %fd688, %fd778;
	fma.rn.f64 	%fd783, %fd56, %fd691, %fd780;
	fma.rn.f64 	%fd785, %fd784, %fd692, %fd782;
	fma.rn.f64 	%fd787, %fd786, %fd695, %fd783;
	fma.rn.f64 	%fd789, %fd788, %fd696, %fd785;
	sub.f64 	%fd790, %fd787, %fd789;
	st.shared.f64 	[%r60+672], %fd790;
	add.f64 	%fd791, %fd787, %fd789;
	st.shared.f64 	[%r60+336], %fd791;
	fma.rn.f64 	%fd792, %fd24, %fd671, 0d0000000000000000;
	fma.rn.f64 	%fd793, %fd25, %fd672, 0d0000000000000000;
	fma.rn.f64 	%fd795, %fd794, %fd675, %fd792;
	fma.rn.f64 	%fd797, %fd796, %fd676, %fd793;
	fma.rn.f64 	%fd798, %fd38, %fd679, %fd795;
	fma.rn.f64 	%fd799, %fd39, %fd680, %fd797;
	fma.rn.f64 	%fd800, %fd47, %fd683, %fd798;
	fma.rn.f64 	%fd801, %fd48, %fd684, %fd799;
	fma.rn.f64 	%fd803, %fd802, %fd687, %fd800;
	fma.rn.f64 	%fd804, %fd54, %fd688, %fd801;
	fma.rn.f64 	%fd806, %fd805, %fd691, %fd803;
	fma.rn.f64 	%fd808, %fd807, %fd692, %fd804;
	fma.rn.f64 	%fd810, %fd809, %fd695, %fd806;
	fma.rn.f64 	%fd812, %fd811, %fd696, %fd808;
	sub.f64 	%fd813, %fd810, %fd812;
	st.shared.f64 	[%r60+560], %fd813;
	add.f64 	%fd814, %fd810, %fd812;
	st.shared.f64 	[%r60+448], %fd814;
	add.s32 	%r15, %r73, 100;
	setp.lt.u32 	%p14, %r73, 40;
	mov.u32 	%r73, %r15;
	@%p14 bra 	$L__BB91_24;
$L__BB91_25:
	ld.param.u32 	%r70, [_Z32massMatrixMultiplyConstantKernelILi10ELi14ELi1EEviPKdS1_S1_S1_Pd_param_0];
	setp.ge.s32 	%p15, %r7, %r70;
	bar.sync 	0;
	ld.shared.f64 	%fd815, [%r3];
	ld.shared.f64 	%fd816, [%r3+20384];
	add.f64 	%fd817, %fd815, %fd816;
	sub.f64 	%fd818, %fd815, %fd816;
	ld.shared.f64 	%fd819, [%r3+1568];
	ld.shared.f64 	%fd820, [%r3+18816];
	add.f64 	%fd821, %fd819, %fd820;
	sub.f64 	%fd822, %fd819, %fd820;
	ld.shared.f64 	%fd823, [%r3+3136];
	ld.shared.f64 	%fd824, [%r3+17248];
	add.f64 	%fd825, %fd823, %fd824;
	sub.f64 	%fd826, %fd823, %fd824;
	ld.shared.f64 	%fd827, [%r3+4704];
	ld.shared.f64 	%fd828, [%r3+15680];
	add.f64 	%fd829, %fd827, %fd828;
	sub.f64 	%fd830, %fd827, %fd828;
	ld.shared.f64 	%fd831, [%r3+6272];
	ld.shared.f64 	%fd832, [%r3+14112];
	add.f64 	%fd833, %fd831, %fd832;
	sub.f64 	%fd834, %fd831, %fd832;
	ld.shared.f64 	%fd835, [%r3+7840];
	ld.shared.f64 	%fd836, [%r3+12544];
	add.f64 	%fd837, %fd835, %fd836;
	sub.f64 	%fd838, %fd835, %fd836;
	ld.shared.f64 	%fd839, [%r3+9408];
	ld.shared.f64 	%fd840, [%r3+10976];
	add.f64 	%fd841, %fd839, %fd840;
	sub.f64 	%fd842, %fd839, %fd840;
	ld.const.f64 	%fd843, [const_oddDofToQuad];
	fma.rn.f64 	%fd844, %fd843, %fd817, 0d0000000000000000;
	ld.const.f64 	%fd845, [const_evenDofToQuad];
	fma.rn.f64 	%fd846, %fd845, %fd818, 0d0000000000000000;
	fma.rn.f64 	%fd847, %fd26, %fd821, %fd844;
	fma.rn.f64 	%fd848, %fd27, %fd822, %fd846;
	ld.const.f64 	%fd849, [const_oddDofToQuad+80];
	fma.rn.f64 	%fd850, %fd849, %fd825, %fd847;
	ld.const.f64 	%fd851, [const_evenDofToQuad+80];
	fma.rn.f64 	%fd852, %fd851, %fd826, %fd848;
	fma.rn.f64 	%fd853, %fd40, %fd829, %fd850;
	fma.rn.f64 	%fd854, %fd41, %fd830, %fd852;
	fma.rn.f64 	%fd855, %fd49, %fd833, %fd853;
	fma.rn.f64 	%fd856, %fd124, %fd834, %fd854;
	fma.rn.f64 	%fd857, %fd55, %fd837, %fd855;
	ld.const.f64 	%fd858, [const_evenDofToQuad+200];
	fma.rn.f64 	%fd859, %fd858, %fd838, %fd856;
	ld.const.f64 	%fd860, [const_oddDofToQuad+240];
	fma.rn.f64 	%fd125, %fd860, %fd841, %fd857;
	ld.const.f64 	%fd861, [const_evenDofToQuad+240];
	fma.rn.f64 	%fd126, %fd861, %fd842, %fd859;
	fma.rn.f64 	%fd862, %fd21, %fd817, 0d0000000000000000;
	fma.rn.f64 	%fd863, %fd122, %fd818, 0d0000000000000000;
	fma.rn.f64 	%fd864, %fd28, %fd821, %fd862;
	fma.rn.f64 	%fd865, %fd29, %fd822, %fd863;
	ld.const.f64 	%fd866, [const_oddDofToQuad+88];
	fma.rn.f64 	%fd867, %fd866, %fd825, %fd864;
	ld.const.f64 	%fd868, [const_evenDofToQuad+88];
	fma.rn.f64 	%fd869, %fd868, %fd826, %fd865;
	ld.const.f64 	%fd870, [const_oddDofToQuad+128];
	fma.rn.f64 	%fd871, %fd870, %fd829, %fd867;
	fma.rn.f64 	%fd872, %fd42, %fd830, %fd869;
	ld.const.f64 	%fd873, [const_oddDofToQuad+168];
	fma.rn.f64 	%fd874, %fd873, %fd833, %fd871;
	ld.const.f64 	%fd875, [const_evenDofToQuad+168];
	fma.rn.f64 	%fd876, %fd875, %fd834, %fd872;
	ld.const.f64 	%fd877, [const_oddDofToQuad+208];
	fma.rn.f64 	%fd878, %fd877, %fd837, %fd874;
	ld.const.f64 	%fd879, [const_evenDofToQuad+208];
	fma.rn.f64 	%fd880, %fd879, %fd838, %fd876;
	ld.const.f64 	%fd881, [const_oddDofToQuad+248];
	fma.rn.f64 	%fd127, %fd881, %fd841, %fd878;
	ld.const.f64 	%fd882, [const_evenDofToQuad+248];
	fma.rn.f64 	%fd128, %fd882, %fd842, %fd880;
	ld.const.f64 	%fd883, [const_oddDofToQuad+16];
	fma.rn.f64 	%fd884, %fd883, %fd817, 0d0000000000000000;
	ld.const.f64 	%fd885, [const_evenDofToQuad+16];
	fma.rn.f64 	%fd886, %fd885, %fd818, 0d0000000000000000;
	fma.rn.f64 	%fd887, %fd30, %fd821, %fd884;
	fma.rn.f64 	%fd888, %fd121, %fd822, %fd886;
	fma.rn.f64 	%fd889, %fd34, %fd825, %fd887;
	fma.rn.f64 	%fd890, %fd35, %fd826, %fd888;
	fma.rn.f64 	%fd891, %fd43, %fd829, %fd889;
	fma.rn.f64 	%fd892, %fd44, %fd830, %fd890;
	fma.rn.f64 	%fd893, %fd52, %fd833, %fd891;
	ld.const.f64 	%fd894, [const_evenDofToQuad+176];
	fma.rn.f64 	%fd895, %fd894, %fd834, %fd892;
	ld.const.f64 	%fd896, [const_oddDofToQuad+216];
	fma.rn.f64 	%fd897, %fd896, %fd837, %fd893;
	ld.const.f64 	%fd898, [const_evenDofToQuad+216];
	fma.rn.f64 	%fd899, %fd898, %fd838, %fd895;
	ld.const.f64 	%fd900, [const_oddDofToQuad+256];
	fma.rn.f64 	%fd129, %fd900, %fd841, %fd897;
	ld.const.f64 	%fd901, [const_evenDofToQuad+256];
	fma.rn.f64 	%fd130, %fd901, %fd842, %fd899;
	ld.const.f64 	%fd902, [const_oddDofToQuad+24];
	fma.rn.f64 	%fd903, %fd902, %fd817, 0d0000000000000000;
	ld.const.f64 	%fd904, [const_evenDofToQuad+24];
	fma.rn.f64 	%fd905, %fd904, %fd818, 0d0000000000000000;
	fma.rn.f64 	%fd906, %fd123, %fd821, %fd903;
	ld.const.f64 	%fd907, [const_evenDofToQuad+64];
	fma.rn.f64 	%fd908, %fd907, %fd822, %fd905;
	fma.rn.f64 	%fd909, %fd36, %fd825, %fd906;
	fma.rn.f64 	%fd910, %fd37, %fd826, %fd908;
	fma.rn.f64 	%fd911, %fd45, %fd829, %fd909;
	fma.rn.f64 	%fd912, %fd46, %fd830, %fd910;
	ld.const.f64 	%fd913, [const_oddDofToQuad+184];
	fma.rn.f64 	%fd914, %fd913, %fd833, %fd911;
	ld.const.f64 	%fd915, [const_evenDofToQuad+184];
	fma.rn.f64 	%fd916, %fd915, %fd834, %fd912;
	fma.rn.f64 	%fd917, %fd56, %fd837, %fd914;
	ld.const.f64 	%fd918, [const_evenDofToQuad+224];
	fma.rn.f64 	%fd919, %fd918, %fd838, %fd916;
	ld.const.f64 	%fd920, [const_oddDofToQuad+264];
	fma.rn.f64 	%fd131, %fd920, %fd841, %fd917;
	ld.const.f64 	%fd921, [const_evenDofToQuad+264];
	fma.rn.f64 	%fd132, %fd921, %fd842, %fd919;
	fma.rn.f64 	%fd922, %fd24, %fd817, 0d0000000000000000;
	fma.rn.f64 	%fd923, %fd25, %fd818, 0d0000000000000000;
	ld.const.f64 	%fd924, [const_oddDofToQuad+72];
	fma.rn.f64 	%fd925, %fd924, %fd821, %fd922;
	ld.const.f64 	%fd926, [const_evenDofToQuad+72];
	fma.rn.f64 	%fd927, %fd926, %fd822, %fd923;
	fma.rn.f64 	%fd928, %fd38, %fd825, %fd925;
	fma.rn.f64 	%fd929, %fd39, %fd826, %fd927;
	fma.rn.f64 	%fd930, %fd47, %fd829, %fd928;
	fma.rn.f64 	%fd931, %fd48, %fd830, %fd929;
	ld.const.f64 	%fd932, [const_oddDofToQuad+192];
	fma.rn.f64 	%fd933, %fd932, %fd833, %fd930;
	fma.rn.f64 	%fd934, %fd54, %fd834, %fd931;
	ld.const.f64 	%fd935, [const_oddDofToQuad+232];
	fma.rn.f64 	%fd936, %fd935, %fd837, %fd933;
	ld.const.f64 	%fd937, [const_evenDofToQuad+232];
	fma.rn.f64 	%fd938, %fd937, %fd838, %fd934;
	ld.const.f64 	%fd939, [const_oddDofToQuad+272];
	fma.rn.f64 	%fd133, %fd939, %fd841, %fd936;
	ld.const.f64 	%fd940, [const_evenDofToQuad+272];
	fma.rn.f64 	%fd134, %fd940, %fd842, %fd938;
	@%p15 bra 	$L__BB91_27;
	ld.param.u64 	%rd38, [_Z32massMatrixMultiplyConstantKernelILi10ELi14ELi1EEviPKdS1_S1_S1_Pd_param_5];
	mov.u32 	%r61, %tid.x;
	mad.lo.s32 	%r62, %r7, 1000, %r61;
	cvta.to.global.u64 	%rd28, %rd38;
	mul.wide.s32 	%rd29, %r62, 8;
	add.s64 	%rd30, %rd28, %rd29;
	add.f64 	%fd941, %fd125, %fd126;
	st.global.f64 	[%rd30], %fd941;
	add.f64 	%fd942, %fd127, %fd128;
	st.global.f64 	[%rd30+800], %fd942;
	add.f64 	%fd943, %fd129, %fd130;
	st.global.f64 	[%rd30+1600], %fd943;
	add.f64 	%fd944, %fd131, %fd132;
	st.global.f64 	[%rd30+2400], %fd944;
	add.f64 	%fd945, %fd133, %fd134;
	st.global.f64 	[%rd30+3200], %fd945;
	sub.f64 	%fd946, %fd133, %fd134;
	st.global.f64 	[%rd30+4000], %fd946;
	sub.f64 	%fd947, %fd131, %fd132;
	st.global.f64 	[%rd30+4800], %fd947;
	sub.f64 	%fd948, %fd129, %fd130;
	st.global.f64 	[%rd30+5600], %fd948;
	sub.f64 	%fd949, %fd127, %fd128;
	st.global.f64 	[%rd30+6400], %fd949;
	sub.f64 	%fd950, %fd125, %fd126;
	st.global.f64 	[%rd30+7200], %fd950;
$L__BB91_27:
	ret;

}
	// .globl	_Z32massMatrixMultiplyRegisterKernelILi11ELi11ELi1EEviPKdS1_S1_S1_Pd
.visible .entry _Z32massMatrixMultiplyRegisterKernelILi11ELi11ELi1EEviPKdS1_S1_S1_Pd(
	.param .u32 _Z32massMatrixMultiplyRegisterKernelILi11ELi11ELi1EEviPKdS1_S1_S1_Pd_param_0,
	.param .u64 .ptr .align 1 _Z32massMatrixMultiplyRegisterKernelILi11ELi11ELi1EEviPKdS1_S1_S1_Pd_param_1,
	.param .u64 .ptr .align 1 _Z32massMatrixMultiplyRegisterKernelILi11ELi11ELi1EEviPKdS1_S1_S1_Pd_param_2,
	.param .u64 .ptr .align 1 _Z32massMatrixMultiplyRegisterKernelILi11ELi11ELi1EEviPKdS1_S1_S1_Pd_param_3,
	.param .u64 .ptr .align 1 _Z32massMatrixMultiplyRegisterKernelILi11ELi11ELi1EEviPKdS1_S1_S1_Pd_param_4,
	.param .u64 .ptr .align 1 _Z32massMatrixMultiplyRegisterKernelILi11ELi11ELi1EEviPKdS1_S1_S1_Pd_param_5
)
{
	.reg .pred 	%p<13>;
	.reg .b16 	%rs<41>;
	.reg .b32 	%r<103>;
	.reg .b64 	%rd<42>;
	.reg .b64 	%fd<779>;
	// demoted variable
	.shared .align 8 .b8 _ZZ32massMatrixMultiplyRegisterKernelILi11ELi11ELi1EEviPKdS1_S1_S1_PdE6s_tmp1[10648];
	// demoted variable
	.shared .align 8 .b8 _ZZ32massMatrixMultiplyRegisterKernelILi11ELi11ELi1EEviPKdS1_S1_S1_PdE14s_oddDofToQuad[288];
	// demoted variable
	.shared .align 8 .b8 _ZZ32massMatrixMultiplyRegisterKernelILi11ELi11ELi1EEviPKdS1_S1_S1_PdE15s_evenDofToQuad[288];
	ld.param.u32 	%r7, [_Z32massMatrixMultiplyRegisterKernelILi11ELi11ELi1EEviPKdS1_S1_S1_Pd_param_0];
	ld.param.u64 	%rd2, [_Z32massMatrixMultiplyRegisterKernelILi11ELi11ELi1EEviPKdS1_S1_S1_Pd_param_2];
	ld.param.u64 	%rd3, [_Z32massMatrixMultiplyRegisterKernelILi11ELi11ELi1EEviPKdS1_S1_S1_Pd_param_3];
	ld.param.u64 	%rd4, [_Z32massMatrixMultiplyRegisterKernelILi11ELi11ELi1EEviPKdS1_S1_S1_Pd_param_4];
	mov.u32 	%r1, %tid.x;
	mov.u32 	%r8, %tid.y;
	mov.u32 	%r9, %ctaid.x;
	add.s32 	%r2, %r9, %r8;
	setp.ge.s32 	%p1, %r2, %r7;
	@%p1 bra 	$L__BB92_2;
	cvta.to.global.u64 	%rd6, %rd4;
	mad.lo.s32 	%r10, %r2, 1331, %r1;
	mul.wide.s32 	%rd7, %r10, 8;
	add.s64 	%rd8, %rd6, %rd7;
	ld.global.nc.f64 	%fd767, [%rd8];
	ld.global.nc.f64 	%fd766, [%rd8+968];
	ld.global.nc.f64 	%fd765, [%rd8+1936];
	ld.global.nc.f64 	%fd764, [%rd8+2904];
	ld.global.nc.f64 	%fd763, [%rd8+3872];
	ld.global.nc.f64 	%fd762, [%rd8+4840];
	ld.global.nc.f64 	%fd761, [%rd8+5808];
	ld.global.nc.f64 	%fd760, [%rd8+6776];
	ld.global.nc.f64 	%fd759, [%rd8+7744];
	ld.global.nc.f64 	%fd758, [%rd8+8712];
	ld.global.nc.f64 	%fd757, [%rd8+9680];
$L__BB92_2:
	setp.gt.u32 	%p2, %r1, 35;
	@%p2 bra 	$L__BB92_4;
	cvta.to.global.u64 	%rd9, %rd2;
	mul.wide.u32 	%rd10, %r1, 8;
	add.s64 	%rd11, %rd9, %rd10;
	ld.global.nc.f64 	%fd163, [%rd11];
	shl.b32 	%r11, %r1, 3;
	mov.u32 	%r12, _ZZ32massMatrixMultiplyRegisterKernelILi11ELi11ELi1EEviPKdS1_S1_S1_PdE14s_oddDofToQuad;
	add.s32 	%r13, %r12, %r11;
	st.shared.f64 	[%r13], %fd163;
	cvta.to.global.u64 	%rd12, %rd3;
	add.s64 	%rd13, %rd12, %rd10;
	ld.global.nc.f64 	%fd164, [%rd13];
	mov.u32 	%r14, _ZZ32massMatrixMultiplyRegisterKernelILi11ELi11ELi1EEviPKdS1_S1_S1_PdE15s_evenDofToQuad;
	add.s32 	%r15, %r14, %r11;
	st.shared.f64 	[%r15], %fd164;
$L__BB92_4:
	mov.u32 	%r16, %tid.x;
	cvt.u16.u32 	%rs1, %r16;
	bar.sync 	0;
	ld.shared.f64 	%fd23, [_ZZ32massMatrixMultiplyRegisterKernelILi11ELi11ELi1EEviPKdS1_S1_S1_PdE14s_oddDofToQuad];
	ld.shared.f64 	%fd24, [_ZZ32massMatrixMultiplyRegisterKernelILi11ELi11ELi1EEviPKdS1_S1_S1_PdE15s_evenDofToQuad];
	ld.shared.f64 	%fd25, [_ZZ32massMatrixMultiplyRegisterKernelILi11ELi11ELi1EEviPKdS1_S1_S1_PdE14s_oddDofToQuad+8];
	ld.shared.f64 	%fd26, [_ZZ32massMatrixMultiplyRegisterKernelILi11ELi11ELi1EEviPKdS1_S1_S1_PdE15s_evenDofToQuad+8];
	ld.shared.f64 	%fd27, [_ZZ32massMatrixMultiplyRegisterKernelILi11ELi11ELi1EEviPKdS1_S1_S1_PdE14s_oddDofToQuad+16];
	ld.shared.f64 	%fd28, [_ZZ32massMatrixMultiplyRegisterKernelILi11ELi11ELi1EEviPKdS1_S1_S1_PdE15s_evenDofToQuad+16];
	ld.shared.f64 	%fd29, [_ZZ32massMatrixMultiplyRegisterKernelILi11ELi11ELi1EEviPKdS1_S1_S1_PdE14s_oddDofToQuad+24];
	ld.shared.f64 	%fd30, [_ZZ32massMatrixMultiplyRegisterKernelILi11ELi11ELi1EEviPKdS1_S1_S1_PdE15s_evenDofToQuad+24];
	ld.shared.f64 	%fd31, [_ZZ32massMatrixMultiplyRegisterKernelILi11ELi11ELi1EEviPKdS1_S1_S1_PdE14s_oddDofToQuad+32];
	ld.shared.f64 	%fd32, [_ZZ32massMatrixMultiplyRegisterKernelILi11ELi11ELi1EEviPKdS1_S1_S1_PdE15s_evenDofToQuad+32];
	ld.shared.f64 	%fd33, [_ZZ32massMatrixMultiplyRegisterKernelILi11ELi11ELi1EEviPKdS1_S1_S1_PdE14s_oddDofToQuad+40];
	ld.shared.f64 	%fd34, [_ZZ32massMatrixMultiplyRegisterKernelILi11ELi11ELi1EEviPKdS1_S1_S1_PdE15s_evenDofToQuad+40];
	ld.shared.f64 	%fd35, [_ZZ32massMatrixMultiplyRegisterKernelILi11ELi11ELi1EEviPKdS1_S1_S1_PdE14s_oddDofToQuad+48];
	ld.shared.f64 	%fd36, [_ZZ32massMatrixMultiplyRegisterKernelILi11ELi11ELi1EEviPKdS1_S1_S1_PdE15s_evenDofToQuad+48];
	ld.shared.f64 	%fd37, [_ZZ32massMatrixMultiplyRegisterKernelILi11ELi11ELi1EEviPKdS1_S1_S1_PdE14s_oddDofToQuad+56];
	ld.shared.f64 	%fd38, [_ZZ32massMatrixMultiplyRegisterKernelILi11ELi11ELi1EEviPKdS1_S1_S1_PdE15s_evenDofToQuad+56];
	ld.shared.f64 	%fd39, [_ZZ32massMatrixMultiplyRegisterKernelILi11ELi11ELi1EEviPKdS1_S1_S1_PdE14s_oddDofToQuad+64];
	ld.shared.f64 	%fd40, [_ZZ32massMatrixMultiplyRegisterKernelILi11ELi11ELi1EEviPKdS1_S1_S1_PdE15s_evenDofToQuad+64];
	ld.shared.f64 	%fd41, [_ZZ32massMatrixMultiplyRegisterKernelILi11ELi11ELi1EEviPKdS1_S1_S1_PdE14s_oddDofToQuad+72];
	ld.shared.f64 	%fd42, [_ZZ32massMatrixMultiplyRegisterKernelILi11ELi11ELi1EEviPKdS1_S1_S1_PdE15s_evenDofToQuad+72];
	ld.shared.f64 	%fd43, [_ZZ32massMatrixMultiplyRegisterKernelILi11ELi11ELi1EEviPKdS1_S1_S1_PdE14s_oddDofToQuad+80];
	ld.shared.f64 	%fd44, [_ZZ32massMatrixMultiplyRegisterKernelILi11ELi11ELi1EEviPKdS1_S1_S1_PdE15s_evenDofToQuad+80];
	ld.shared.f64 	%fd45, [_ZZ32massMatrixMultiplyRegisterKernelILi11ELi11ELi1EEviPKdS1_S1_S1_PdE14s_oddDofToQuad+88];
	ld.shared.f64 	%fd46, [_ZZ32massMatrixMultiplyRegisterKernelILi11ELi11ELi1EEviPKdS1_S1_S1_PdE15s_evenDofToQuad+88];
	ld.shared.f64 	%fd47, [_ZZ32massMatrixMultiplyRegisterKernelILi11ELi11ELi1EEviPKdS1_S1_S1_PdE14s_oddDofToQuad+96];
	ld.shared.f64 	%fd48, [_ZZ32massMatrixMultiplyRegisterKernelILi11ELi11ELi1EEviPKdS1_S1_S1_PdE15s_evenDofToQuad+96];
	ld.shared.f64 	%fd49, [_ZZ32massMatrixMultiplyRegisterKernelILi11ELi11ELi1EEviPKdS1_S1_S1_PdE14s_oddDofToQuad+104];
	ld.shared.f64 	%fd50, [_ZZ32massMatrixMultiplyRegisterKernelILi11ELi11ELi1EEviPKdS1_S1_S1_PdE15s_evenDofToQuad+104];
	ld.shared.f64 	%fd51, [_ZZ32massMatrixMultiplyRegisterKernelILi11ELi11ELi1EEviPKdS1_S1_S1_PdE14s_oddDofToQuad+112];
	ld.shared.f64 	%fd52, [_ZZ32massMatrixMultiplyRegisterKernelILi11ELi11ELi1EEviPKdS1_S1_S1_PdE15s_evenDofToQuad+112];
	ld.shared.f64 	%fd53, [_ZZ32massMatrixMultiplyRegisterKernelILi11ELi11ELi1EEviPKdS1_S1_S1_PdE14s_oddDofToQuad+120];
	ld.shared.f64 	%fd54, [_ZZ32massMatrixMultiplyRegisterKernelILi11ELi11ELi1EEviPKdS1_S1_S1_PdE15s_evenDofToQuad+120];
	ld.shared.f64 	%fd55, [_ZZ32massMatrixMultiplyRegisterKernelILi11ELi11ELi1EEviPKdS1_S1_S1_PdE14s_oddDofToQuad+128];
	ld.shared.f64 	%fd56, [_ZZ32massMatrixMultiplyRegisterKernelILi11ELi11ELi1EEviPKdS1_S1_S1_PdE15s_evenDofToQuad+128];
	ld.shared.f64 	%fd57, [_ZZ32massMatrixMultiplyRegisterKernelILi11ELi11ELi1EEviPKdS1_S1_S1_PdE14s_oddDofToQuad+136];
	ld.shared.f64 	%fd58, [_ZZ32massMatrixMultiplyRegisterKernelILi11ELi11ELi1EEviPKdS1_S1_S1_PdE15s_evenDofToQuad+136];
	ld.shared.f64 	%fd59, [_ZZ32massMatrixMultiplyRegisterKernelILi11ELi11ELi1EEviPKdS1_S1_S1_PdE14s_oddDofToQuad+144];
	ld.shared.f64 	%fd60, [_ZZ32massMatrixMultiplyRegisterKernelILi11ELi11ELi1EEviPKdS1_S1_S1_PdE15s_evenDofToQuad+144];
	ld.shared.f64 	%fd61, [_ZZ32massMatrixMultiplyRegisterKernelILi11ELi11ELi1EEviPKdS1_S1_S1_PdE14s_oddDofToQuad+152];
	ld.shared.f64 	%fd62, [_ZZ32massMatrixMultiplyRegisterKernelILi11ELi11ELi1EEviPKdS1_S1_S1_PdE15s_evenDofToQuad+152];
	ld.shared.f64 	%fd63, [_ZZ32massMatrixMultiplyRegisterKernelILi11ELi11ELi1EEviPKdS1_S1_S1_PdE14s_oddDofToQuad+160];
	ld.shared.f64 	%fd64, [_ZZ32massMatrixMultiplyRegisterKernelILi11ELi11ELi1EEviPKdS1_S1_S1_PdE15s_evenDofToQuad+160];
	ld.shared.f64 	%fd65, [_ZZ32massMatrixMultiplyRegisterKernelILi11ELi11ELi1EEviPKdS1_S1_S1_PdE14s_oddDofToQuad+168];
	ld.shared.f64 	%fd66, [_ZZ32massMatrixMultiplyRegisterKernelILi11ELi11ELi1EEviPKdS1_S1_S1_PdE15s_evenDofToQuad+168];
	ld.shared.f64 	%fd67, [_ZZ32massMatrixMultiplyRegisterKernelILi11ELi11ELi1EEviPKdS1_S1_S1_PdE14s_oddDofToQuad+176];
	ld.shared.f64 	%fd68, [_ZZ32massMatrixMultiplyRegisterKernelILi11ELi11ELi1EEviPKdS1_S1_S1_PdE15s_evenDofToQuad+176];
	ld.shared.f64 	%fd69, [_ZZ32massMatrixMultiplyRegisterKernelILi11ELi11ELi1EEviPKdS1_S1_S1_PdE14s_oddDofToQuad+184];
	ld.shared.f64 	%fd70, [_ZZ32massMatrixMultiplyRegisterKernelILi11ELi11ELi1EEviPKdS1_S1_S1_PdE15s_evenDofToQuad+184];
	ld.shared.f64 	%fd71, [_ZZ32massMatrixMultiplyRegisterKernelILi11ELi11ELi1EEviPKdS1_S1_S1_PdE14s_oddDofToQuad+192];
	ld.shared.f64 	%fd72, [_ZZ32massMatrixMultiplyRegisterKernelILi11ELi11ELi1EEviPKdS1_S1_S1_PdE15s_evenDofToQuad+192];
	ld.shared.f64 	%fd73, [_ZZ32massMatrixMultiplyRegisterKernelILi11ELi11ELi1EEviPKdS1_S1_S1_PdE14s_oddDofToQuad+200];
	ld.shared.f64 	%fd74, [_ZZ32massMatrixMultiplyRegisterKernelILi11ELi11ELi1EEviPKdS1_S1_S1_PdE15s_evenDofToQuad+200];
	ld.shared.f64 	%fd75, [_ZZ32massMatrixMultiplyRegisterKernelILi11ELi11ELi1EEviPKdS1_S1_S1_PdE14s_oddDofToQuad+208];
	ld.shared.f64 	%fd76, [_ZZ32massMatrixMultiplyRegisterKernelILi11ELi11ELi1EEviPKdS1_S1_S1_PdE15s_evenDofToQuad+208];
	ld.shared.f64 	%fd77, [_ZZ32massMatrixMultiplyRegisterKernelILi11ELi11ELi1EEviPKdS1_S1_S1_PdE14s_oddDofToQuad+216];
	ld.shared.f64 	%fd78, [_ZZ32massMatrixMultiplyRegisterKernelILi11ELi11ELi1EEviPKdS1_S1_S1_PdE15s_evenDofToQuad+216];
	ld.shared.f64 	%fd79, [_ZZ32massMatrixMultiplyRegisterKernelILi11ELi11ELi1EEviPKdS1_S1_S1_PdE14s_oddDofToQuad+224];
	ld.shared.f64 	%fd80, [_ZZ32massMatrixMultiplyRegisterKernelILi11ELi11ELi1EEviPKdS1_S1_S1_PdE15s_evenDofToQuad+224];
	ld.shared.f64 	%fd81, [_ZZ32massMatrixMultiplyRegisterKernelILi11ELi11ELi1EEviPKdS1_S1_S1_PdE14s_oddDofToQuad+232];
	ld.shared.f64 	%fd82, [_ZZ32massMatrixMultiplyRegisterKernelILi11ELi11ELi1EEviPKdS1_S1_S1_PdE15s_evenDofToQuad+232];
	ld.shared.f64 	%fd83, [_ZZ32massMatrixMultiplyRegisterKernelILi11ELi11ELi1EEviPKdS1_S1_S1_PdE14s_oddDofToQuad+240];
	ld.shared.f64 	%fd84, [_ZZ32massMatrixMultiplyRegisterKernelILi11ELi11ELi1EEviPKdS1_S1_S1_PdE15s_evenDofToQuad+240];
	ld.shared.f64 	%fd85, [_ZZ32massMatrixMultiplyRegisterKernelILi11ELi11ELi1EEviPKdS1_S1_S1_PdE14s_oddDofToQuad+248];
	ld.shared.f64 	%fd86, [_ZZ32massMatrixMultiplyRegisterKernelILi11ELi11ELi1EEviPKdS1_S1_S1_PdE15s_evenDofToQuad+248];
	ld.shared.f64 	%fd87, [_ZZ32massMatrixMultiplyRegisterKernelILi11ELi11ELi1EEviPKdS1_S1_S1_PdE14s_oddDofToQuad+256];
	ld.shared.f64 	%fd88, [_ZZ32massMatrixMultiplyRegisterKernelILi11ELi11ELi1EEviPKdS1_S1_S1_PdE15s_evenDofToQuad+256];
	ld.shared.f64 	%fd89, [_ZZ32massMatrixMultiplyRegisterKernelILi11ELi11ELi1EEviPKdS1_S1_S1_PdE14s_oddDofToQuad+264];
	ld.shared.f64 	%fd90, [_ZZ32massMatrixMultiplyRegisterKernelILi11ELi11ELi1EEviPKdS1_S1_S1_PdE15s_evenDofToQuad+264];
	ld.shared.f64 	%fd91, [_ZZ32massMatrixMultiplyRegisterKernelILi11ELi11ELi1EEviPKdS1_S1_S1_PdE14s_oddDofToQuad+272];
	ld.shared.f64 	%fd92, [_ZZ32massMatrixMultiplyRegisterKernelILi11ELi11ELi1EEviPKdS1_S1_S1_PdE15s_evenDofToQuad+272];
	ld.shared.f64 	%fd93, [_ZZ32massMatrixMultiplyRegisterKernelILi11ELi11ELi1EEviPKdS1_S1_S1_PdE14s_oddDofToQuad+280];
	ld.shared.f64 	%fd94, [_ZZ32massMatrixMultiplyRegisterKernelILi11ELi11ELi1EEviPKdS1_S1_S1_PdE15s_evenDofToQuad+280];
	mul.hi.u16 	%rs2, %rs1, 5958;
	mul.lo.s16 	%rs3, %rs2, 11;
	sub.s16 	%rs4, %rs1, %rs3;
	add.f64 	%fd165, %fd767, %fd757;
	sub.f64 	%fd166, %fd767, %fd757;
	add.f64 	%fd167, %fd766, %fd758;
	sub.f64 	%fd168, %fd766, %fd758;
	add.f64 	%fd169, %fd765, %fd759;
	sub.f64 	%fd170, %fd765, %fd759;
	add.f64 	%fd171, %fd764, %fd760;
	sub.f64 	%fd172, %fd764, %fd760;
	add.f64 	%fd173, %fd763, %fd761;
	sub.f64 	%fd174, %fd763, %fd761;
	add.f64 	%fd175, %fd762, %fd762;
	sub.f64 	%fd176, %fd762, %fd762;
	mul.f64 	%fd177, %fd175, 0d3FE0000000000000;
	mov.u32 	%r17, %tid.y;
	mov.u32 	%r18, _ZZ32massMatrixMultiplyRegisterKernelILi11ELi11ELi1EEviPKdS1_S1_S1_PdE6s_tmp1;
	mad.lo.s32 	%r19, %r17, 10648, %r18;
	mul.wide.u16 	%r20, %rs2, 88;
	add.s32 	%r21, %r19, %r20;
	mul.wide.u16 	%r22, %rs4, 8;
	add.s32 	%r3, %r21, %r22;
	fma.rn.f64 	%fd178, %fd23, %fd165, 0d0000000000000000;
	fma.rn.f64 	%fd179, %fd24, %fd166, 0d0000000000000000;
	fma.rn.f64 	%fd180, %fd25, %fd167, %fd178;
	fma.rn.f64 	%fd181, %fd26, %fd168, %fd179;
	fma.rn.f64 	%fd182, %fd27, %fd169, %fd180;
	fma.rn.f64 	%fd183, %fd28, %fd170, %fd181;
	fma.rn.f64 	%fd184, %fd29, %fd171, %fd182;
	fma.rn.f64 	%fd185, %fd30, %fd172, %fd183;
	fma.rn.f64 	%fd186, %fd31, %fd173, %fd184;
	fma.rn.f64 	%fd187, %fd32, %fd174, %fd185;
	fma.rn.f64 	%fd188, %fd33, %fd177, %fd186;
	fma.rn.f64 	%fd189, %fd34, %fd176, %fd187;
	sub.f64 	%fd190, %fd188, %fd189;
	st.shared.f64 	[%r3+9680], %fd190;
	add.f64 	%fd191, %fd189, %fd188;
	st.shared.f64 	[%r3], %fd191;
	fma.rn.f64 	%fd192, %fd35, %fd165, 0d0000000000000000;
	fma.rn.f64 	%fd193, %fd36, %fd166, 0d0000000000000000;
	fma.rn.f64 	%fd194, %fd37, %fd167, %fd192;
	fma.rn.f64 	%fd195, %fd38, %fd168, %fd193;
	fma.rn.f64 	%fd196, %fd39, %fd169, %fd194;
	fma.rn.f64 	%fd197, %fd40, %fd170, %fd195;
	fma.rn.f64 	%fd198, %fd41, %fd171, %fd196;
	fma.rn.f64 	%fd199, %fd42, %fd172, %fd197;
	fma.rn.f64 	%fd200, %fd43, %fd173, %fd198;
	fma.rn.f64 	%fd201, %fd44, %fd174, %fd199;
	fma.rn.f64 	%fd202, %fd45, %fd177, %fd200;
	fma.rn.f64 	%fd203, %fd46, %fd176, %fd201;
	sub.f64 	%fd204, %fd202, %fd203;
	st.shared.f64 	[%r3+8712], %fd204;
	add.f64 	%fd205, %fd203, %fd202;
	st.shared.f64 	[%r3+968], %fd205;
	fma.rn.f64 	%fd206, %fd47, %fd165, 0d0000000000000000;
	fma.rn.f64 	%fd207, %fd48, %fd166, 0d0000000000000000;
	fma.rn.f64 	%fd208, %fd49, %fd167, %fd206;
	fma.rn.f64 	%fd209, %fd50, %fd168, %fd207;
	fma.rn.f64 	%fd210, %fd51, %fd169, %fd208;
	fma.rn.f64 	%fd211, %fd52, %fd170, %fd209;
	fma.rn.f64 	%fd212, %fd53, %fd171, %fd210;
	fma.rn.f64 	%fd213, %fd54, %fd172, %fd211;
	fma.rn.f64 	%fd214, %fd55, %fd173, %fd212;
	fma.rn.f64 	%fd215, %fd56, %fd174, %fd213;
	fma.rn.f64 	%fd216, %fd57, %fd177, %fd214;
	fma.rn.f64 	%fd217, %fd58, %fd176, %fd215;
	sub.f64 	%fd218, %fd216, %fd217;
	st.shared.f64 	[%r3+7744], %fd218;
	add.f64 	%fd219, %fd217, %fd216;
	st.shared.f64 	[%r3+1936], %fd219;
	fma.rn.f64 	%fd220, %fd59, %fd165, 0d0000000000000000;
	fma.rn.f64 	%fd221, %fd60, %fd166, 0d0000000000000000;
	fma.rn.f64 	%fd222, %fd61, %fd167, %fd220;
	fma.rn.f64 	%fd223, %fd62, %fd168, %fd221;
	fma.rn.f64 	%fd224, %fd63, %fd169, %fd222;
	fma.rn.f64 	%fd225, %fd64, %fd170, %fd223;
	fma.rn.f64 	%fd226, %fd65, %fd171, %fd224;
	fma.rn.f64 	%fd227, %fd66, %fd172, %fd225;
	fma.rn.f64 	%fd228, %fd67, %fd173, %fd226;
	fma.rn.f64 	%fd229, %fd68, %fd174, %fd227;
	fma.rn.f64 	%fd230, %fd69, %fd177, %fd228;
	fma.rn.f64 	%fd231, %fd70, %fd176, %fd229;
	sub.f64 	%fd232, %fd230, %fd231;
	st.shared.f64 	[%r3+6776], %fd232;
	add.f64 	%fd233, %fd231, %fd230;
	st.shared.f64 	[%r3+2904], %fd233;
	fma.rn.f64 	%fd234, %fd71, %fd165, 0d0000000000000000;
	fma.rn.f64 	%fd235, %fd72, %fd166, 0d0000000000000000;
	fma.rn.f64 	%fd236, %fd73, %fd167, %fd234;
	fma.rn.f64 	%fd237, %fd74, %fd168, %fd235;
	fma.rn.f64 	%fd238, %fd75, %fd169, %fd236;
	fma.rn.f64 	%fd239, %fd76, %fd170, %fd237;
	fma.rn.f64 	%fd240, %fd77, %fd171, %fd238;
	fma.rn.f64 	%fd241, %fd78, %fd172, %fd239;
	fma.rn.f64 	%fd242, %fd79, %fd173, %fd240;
	fma.rn.f64 	%fd243, %fd80, %fd174, %fd241;
	fma.rn.f64 	%fd244, %fd81, %fd177, %fd242;
	fma.rn.f64 	%fd245, %fd82, %fd176, %fd243;
	sub.f64 	%fd246, %fd244, %fd245;
	st.shared.f64 	[%r3+5808], %fd246;
	add.f64 	%fd247, %fd245, %fd244;
	st.shared.f64 	[%r3+3872], %fd247;
	fma.rn.f64 	%fd248, %fd83, %fd165, 0d0000000000000000;
	fma.rn.f64 	%fd249, %fd84, %fd166, 0d0000000000000000;
	fma.rn.f64 	%fd250, %fd85, %fd167, %fd248;
	fma.rn.f64 	%fd251, %fd86, %fd168, %fd249;
	fma.rn.f64 	%fd252, %fd87, %fd169, %fd250;
	fma.rn.f64 	%fd253, %fd88, %fd170, %fd251;
	fma.rn.f64 	%fd254, %fd89, %fd171, %fd252;
	fma.rn.f64 	%fd255, %fd90, %fd172, %fd253;
	fma.rn.f64 	%fd256, %fd91, %fd173, %fd254;
	fma.rn.f64 	%fd257, %fd92, %fd174, %fd255;
	fma.rn.f64 	%fd258, %fd93, %fd177, %fd256;
	fma.rn.f64 	%fd259, %fd94, %fd176, %fd257;
	add.f64 	%fd260, %fd259, %fd258;
	st.shared.f64 	[%r3+4840], %fd260;
	bar.sync 	0;
	setp.gt.u32 	%p3, %r16, 120;
	@%p3 bra 	$L__BB92_6;
	mov.u32 	%r23, %tid.x;
	cvt.u16.u32 	%rs5, %r23;
	mul.lo.s16 	%rs6, %rs5, 117;
	shr.u16 	%rs7, %rs6, 8;
	sub.s16 	%rs8, %rs5, %rs7;
	and.b16  	%rs9, %rs8, 254;
	shr.u16 	%rs10, %rs9, 1;
	add.s16 	%rs11, %rs10, %rs7;
	and.b16  	%rs12, %rs11, 248;
	shr.u16 	%rs13, %rs12, 3;
	mul.lo.s16 	%rs14, %rs13, 11;
	sub.s16 	%rs15, %rs5, %rs14;
	mov.u32 	%r24, %tid.y;
	mov.u32 	%r25, _ZZ32massMatrixMultiplyRegisterKernelILi11ELi11ELi1EEviPKdS1_S1_S1_PdE6s_tmp1;
	mad.lo.s32 	%r26, %r24, 10648, %r25;
	mul.wide.u16 	%r27, %rs13, 968;
	add.s32 	%r28, %r26, %r27;
	and.b16  	%rs16, %rs15, 255;
	mul.wide.u16 	%r29, %rs16, 8;
	add.s32 	%r30, %r28, %r29;
	ld.shared.f64 	%fd261, [%r30];
	ld.shared.f64 	%fd262, [%r30+880];
	add.f64 	%fd263, %fd261, %fd262;
	sub.f64 	%fd264, %fd261, %fd262;
	ld.shared.f64 	%fd265, [%r30+88];
	ld.shared.f64 	%fd266, [%r30+792];
	add.f64 	%fd267, %fd265, %fd266;
	sub.f64 	%fd268, %fd265, %fd266;
	ld.shared.f64 	%fd269, [%r30+176];
	ld.shared.f64 	%fd270, [%r30+704];
	add.f64 	%fd271, %fd269, %fd270;
	sub.f64 	%fd272, %fd269, %fd270;
	ld.shared.f64 	%fd273, [%r30+264];
	ld.shared.f64 	%fd274, [%r30+616];
	add.f64 	%fd275, %fd273, %fd274;
	sub.f64 	%fd276, %fd273, %fd274;
	ld.shared.f64 	%fd277, [%r30+352];
	ld.shared.f64 	%fd278, [%r30+528];
	add.f64 	%fd279, %fd277, %fd278;
	sub.f64 	%fd280, %fd277, %fd278;
	ld.shared.f64 	%fd281, [%r30+440];
	add.f64 	%fd282, %fd281, %fd281;
	sub.f64 	%fd283, %fd281, %fd281;
	mul.f64 	%fd284, %fd282, 0d3FE0000000000000;
	fma.rn.f64 	%fd285, %fd23, %fd263, 0d0000000000000000;
	fma.rn.f64 	%fd286, %fd24, %fd264, 0d0000000000000000;
	fma.rn.f64 	%fd287, %fd25, %fd267, %fd285;
	fma.rn.f64 	%fd288, %fd26, %fd268, %fd286;
	fma.rn.f64 	%fd289, %fd27, %fd271, %fd287;
	fma.rn.f64 	%fd290, %fd28, %fd272, %fd288;
	fma.rn.f64 	%fd291, %fd29, %fd275, %fd289;
	fma.rn.f64 	%fd292, %fd30, %fd276, %fd290;
	fma.rn.f64 	%fd293, %fd31, %fd279, %fd291;
	fma.rn.f64 	%fd294, %fd32, %fd280, %fd292;
	fma.rn.f64 	%fd295, %fd33, %fd284, %fd293;
	fma.rn.f64 	%fd296, %fd34, %fd283, %fd294;
	sub.f64 	%fd297, %fd295, %fd296;
	st.shared.f64 	[%r30+880], %fd297;
	add.f64 	%fd298, %fd296, %fd295;
	st.shared.f64 	[%r30], %fd298;
	fma.rn.f64 	%fd299, %fd35, %fd263, 0d0000000000000000;
	fma.rn.f64 	%fd300, %fd36, %fd264, 0d0000000000000000;
	fma.rn.f64 	%fd301, %fd37, %fd267, %fd299;
	fma.rn.f64 	%fd302, %fd38, %fd268, %fd300;
	fma.rn.f64 	%fd303, %fd39, %fd271, %fd301;
	fma.rn.f64 	%fd304, %fd40, %fd272, %fd302;
	fma.rn.f64 	%fd305, %fd41, %fd275, %fd303;
	fma.rn.f64 	%fd306, %fd42, %fd276, %fd304;
	fma.rn.f64 	%fd307, %fd43, %fd279, %fd305;
	fma.rn.f64 	%fd308, %fd44, %fd280, %fd306;
	fma.rn.f64 	%fd309, %fd45, %fd284, %fd307;
	fma.rn.f64 	%fd310, %fd46, %fd283, %fd308;
	sub.f64 	%fd311, %fd309, %fd310;
	st.shared.f64 	[%r30+792], %fd311;
	add.f64 	%fd312, %fd310, %fd309;
	st.shared.f64 	[%r30+88], %fd312;
	fma.rn.f64 	%fd313, %fd47, %fd263, 0d0000000000000000;
	fma.rn.f64 	%fd314, %fd48, %fd264, 0d0000000000000000;
	fma.rn.f64 	%fd315, %fd49, %fd267, %fd313;
	fma.rn.f64 	%fd316, %fd50, %fd268, %fd314;
	fma.rn.f64 	%fd317, %fd51, %fd271, %fd315;
	fma.rn.f64 	%fd318, %fd52, %fd272, %fd316;
	fma.rn.f64 	%fd319, %fd53, %fd275, %fd317;
	fma.rn.f64 	%fd320, %fd54, %fd276, %fd318;
	fma.rn.f64 	%fd321, %fd55, %fd279, %fd319;
	fma.rn.f64 	%fd322, %fd56, %fd280, %fd320;
	fma.rn.f64 	%fd323, %fd57, %fd284, %fd321;
	fma.rn.f64 	%fd324, %fd58, %fd283, %fd322;
	sub.f64 	%fd325, %fd323, %fd324;
	st.shared.f64 	[%r30+704], %fd325;
	add.f64 	%fd326, %fd324, %fd323;
	st.shared.f64 	[%r30+176], %fd326;
	fma.rn.f64 	%fd327, %fd59, %fd263, 0d0000000000000000;
	fma.rn.f64 	%fd328, %fd60, %fd264, 0d0000000000000000;
	fma.rn.f64 	%fd329, %fd61, %fd267, %fd327;
	fma.rn.f64 	%fd330, %fd62, %fd268, %fd328;
	fma.rn.f64 	%fd331, %fd63, %fd271, %fd329;
	fma.rn.f64 	%fd332, %fd64, %fd272, %fd330;
	fma.rn.f64 	%fd333, %fd65, %fd275, %fd331;
	fma.rn.f64 	%fd334, %fd66, %fd276, %fd332;
	fma.rn.f64 	%fd335, %fd67, %fd279, %fd333;
	fma.rn.f64 	%fd336, %fd68, %fd280, %fd334;
	fma.rn.f64 	%fd337, %fd69, %fd284, %fd335;
	fma.rn.f64 	%fd338, %fd70, %fd283, %fd336;
	sub.f64 	%fd339, %fd337, %fd338;
	st.shared.f64 	[%r30+616], %fd339;
	add.f64 	%fd340, %fd338, %fd337;
	st.shared.f64 	[%r30+264], %fd340;
	fma.rn.f64 	%fd341, %fd71, %fd263, 0d0000000000000000;
	fma.rn.f64 	%fd342, %fd72, %fd264, 0d0000000000000000;
	fma.rn.f64 	%fd343, %fd73, %fd267, %fd341;
	fma.rn.f64 	%fd344, %fd74, %fd268, %fd342;
	fma.rn.f64 	%fd345, %fd75, %fd271, %fd343;
	fma.rn.f64 	%fd346, %fd76, %fd272, %fd344;
	fma.rn.f64 	%fd347, %fd77, %fd275, %fd345;
	fma.rn.f64 	%fd348, %fd78, %fd276, %fd346;
	fma.rn.f64 	%fd349, %fd79, %fd279, %fd347;
	fma.rn.f64 	%fd350, %fd80, %fd280, %fd348;
	fma.rn.f64 	%fd351, %fd81, %fd284, %fd349;
	fma.rn.f64 	%fd352, %fd82, %fd283, %fd350;
	sub.f64 	%fd353, %fd351, %fd352;
	st.shared.f64 	[%r30+528], %fd353;
	add.f64 	%fd354, %fd352, %fd351;
	st.shared.f64 	[%r30+352], %fd354;
	fma.rn.f64 	%fd355, %fd83, %fd263, 0d0000000000000000;
	fma.rn.f64 	%fd356, %fd84, %fd264, 0d0000000000000000;
	fma.rn.f64 	%fd357, %fd85, %fd267, %fd355;
	fma.rn.f64 	%fd358, %fd86, %fd268, %fd356;
	fma.rn.f64 	%fd359, %fd87, %fd271, %fd357;
	fma.rn.f64 	%fd360, %fd88, %fd272, %fd358;
	fma.rn.f64 	%fd361, %fd89, %fd275, %fd359;
	fma.rn.f64 	%fd362, %fd90, %fd276, %fd360;
	fma.rn.f64 	%fd363, %fd91, %fd279, %fd361;
	fma.rn.f64 	%fd364, %fd92, %fd280, %fd362;
	fma.rn.f64 	%fd365, %fd93, %fd284, %fd363;
	fma.rn.f64 	%fd366, %fd94, %fd283, %fd364;
	add.f64 	%fd367, %fd366, %fd365;
	st.shared.f64 	[%r30+440], %fd367;
$L__BB92_6:
	mov.u32 	%r31, %tid.x;
	setp.gt.u32 	%p4, %r31, 120;
	bar.sync 	0;
	@%p4 bra 	$L__BB92_20;
	ld.param.u32 	%r96, [_Z32massMatrixMultiplyRegisterKernelILi11ELi11ELi1EEviPKdS1_S1_S1_Pd_param_0];
	mov.u32 	%r32, %ctaid.x;
	mov.u32 	%r33, %tid.y;
	add.s32 	%r34, %r32, %r33;
	setp.ge.s32 	%p5, %r34, %r96;
	mov.u32 	%r35, %tid.x;
	cvt.u16.u32 	%rs17, %r35;
	mul.lo.s16 	%rs18, %rs17, 117;
	shr.u16 	%rs19, %rs18, 8;
	sub.s16 	%rs20, %rs17, %rs19;
	and.b16  	%rs21, %rs20, 254;
	shr.u16 	%rs22, %rs21, 1;
	add.s16 	%rs23, %rs22, %rs19;
	and.b16  	%rs24, %rs23, 248;
	shr.u16 	%rs25, %rs24, 3;
	mul.lo.s16 	%rs26, %rs25, 11;
	sub.s16 	%rs27, %rs17, %rs26;
	mov.u32 	%r36, _ZZ32massMatrixMultiplyRegisterKernelILi11ELi11ELi1EEviPKdS1_S1_S1_PdE6s_tmp1;
	mad.lo.s32 	%r37, %r33, 10648, %r36;
	mul.wide.u16 	%r38, %rs25, 968;
	add.s32 	%r39, %r37, %r38;
	and.b16  	%rs28, %rs27, 255;
	mul.wide.u16 	%r40, %rs28, 88;
	add.s32 	%r4, %r39, %r40;
	ld.shared.f64 	%fd369, [%r4];
	ld.shared.f64 	%fd370, [%r4+80];
	add.f64 	%fd95, %fd369, %fd370;
	sub.f64 	%fd96, %fd369, %fd370;
	ld.shared.f64 	%fd371, [%r4+8];
	ld.shared.f64 	%fd372, [%r4+72];
	add.f64 	%fd97, %fd371, %fd372;
	sub.f64 	%fd98, %fd371, %fd372;
	ld.shared.f64 	%fd373, [%r4+16];
	ld.shared.f64 	%fd374, [%r4+64];
	add.f64 	%fd99, %fd373, %fd374;
	sub.f64 	%fd100, %fd373, %fd374;
	ld.shared.f64 	%fd375, [%r4+24];
	ld.shared.f64 	%fd376, [%r4+56];
	add.f64 	%fd101, %fd375, %fd376;
	sub.f64 	%fd102, %fd375, %fd376;
	ld.shared.f64 	%fd377, [%r4+32];
	ld.shared.f64 	%fd378, [%r4+48];
	add.f64 	%fd103, %fd377, %fd378;
	sub.f64 	%fd104, %fd377, %fd378;
	ld.shared.f64 	%fd379, [%r4+40];
	add.f64 	%fd380, %fd379, %fd379;
	sub.f64 	%fd105, %fd379, %fd379;
	mul.f64 	%fd106, %fd380, 0d3FE0000000000000;
	mov.b32 	%r41, {%rs28, %rs25};
	mov.b32 	%r42, 0;
	mov.b32 	%r43, 30987;
	dp2a.lo.u32.u32 	%r5, %r41, %r43, %r42;
	fma.rn.f64 	%fd381, %fd23, %fd95, 0d0000000000000000;
	fma.rn.f64 	%fd382, %fd24, %fd96, 0d0000000000000000;
	fma.rn.f64 	%fd383, %fd25, %fd97, %fd381;
	fma.rn.f64 	%fd384, %fd26, %fd98, %fd382;
	fma.rn.f64 	%fd385, %fd27, %fd99, %fd383;
	fma.rn.f64 	%fd386, %fd28, %fd100, %fd384;
	fma.rn.f64 	%fd387, %fd29, %fd101, %fd385;
	fma.rn.f64 	%fd388, %fd30, %fd102, %fd386;
	fma.rn.f64 	%fd389, %fd31, %fd103, %fd387;
	fma.rn.f64 	%fd390, %fd32, %fd104, %fd388;
	fma.rn.f64 	%fd107, %fd33, %fd106, %fd389;
	fma.rn.f64 	%fd108, %fd34, %fd105, %fd390;
	mov.f64 	%fd768, 0d0000000000000000;
	mov.f64 	%fd769, %fd768;
	@%p5 bra 	$L__BB92_9;
	ld.param.u64 	%rd35, [_Z32massMatrixMultiplyRegisterKernelILi11ELi11ELi1EEviPKdS1_S1_S1_Pd_param_1];
	cvta.to.global.u64 	%rd14, %rd35;
	mov.u32 	%r44, %ctaid.x;
	mov.u32 	%r45, %tid.y;
	add.s32 	%r46, %r44, %r45;
	mad.lo.s32 	%r47, %r46, 1331, %r5;
	mul.wide.s32 	%rd15, %r47, 8;
	add.s64 	%rd16, %rd14, %rd15;
	ld.global.nc.f64 	%fd768, [%rd16];
	ld.global.nc.f64 	%fd769, [%rd16+80];
$L__BB92_9:
	ld.param.u32 	%r97, [_Z32massMatrixMultiplyRegisterKernelILi11ELi11ELi1EEviPKdS1_S1_S1_Pd_param_0];
	mov.u32 	%r48, %ctaid.x;
	mov.u32 	%r49, %tid.y;
	add.s32 	%r50, %r48, %r49;
	setp.ge.s32 	%p6, %r50, %r97;
	add.f64 	%fd392, %fd107, %fd108;
	sub.f64 	%fd393, %fd107, %fd108;
	mul.f64 	%fd394, %fd392, %fd768;
	mul.f64 	%fd395, %fd393, %fd769;
	sub.f64 	%fd113, %fd394, %fd395;
	add.f64 	%fd114, %fd394, %fd395;
	fma.rn.f64 	%fd396, %fd35, %fd95, 0d0000000000000000;
	fma.rn.f64 	%fd397, %fd36, %fd96, 0d0000000000000000;
	fma.rn.f64 	%fd398, %fd37, %fd97, %fd396;
	fma.rn.f64 	%fd399, %fd38, %fd98, %fd397;
	fma.rn.f64 	%fd400, %fd39, %fd99, %fd398;
	fma.rn.f64 	%fd401, %fd40, %fd100, %fd399;
	fma.rn.f64 	%fd402, %fd41, %fd101, %fd400;
	fma.rn.f64 	%fd403, %fd42, %fd102, %fd401;
	fma.rn.f64 	%fd404, %fd43, %fd103, %fd402;
	fma.rn.f64 	%fd405, %fd44, %fd104, %fd403;
	fma.rn.f64 	%fd115, %fd45, %fd106, %fd404;
	fma.rn.f64 	%fd116, %fd46, %fd105, %fd405;
	mov.f64 	%fd770, 0d0000000000000000;
	mov.f64 	%fd771, %fd770;
	@%p6 bra 	$L__BB92_11;
	ld.param.u64 	%rd36, [_Z32massMatrixMultiplyRegisterKernelILi11ELi11ELi1EEviPKdS1_S1_S1_Pd_param_1];
	cvta.to.global.u64 	%rd17, %rd36;
	mov.u32 	%r51, %ctaid.x;
	mov.u32 	%r52, %tid.y;
	add.s32 	%r53, %r51, %r52;
	mad.lo.s32 	%r54, %r53, 1331, %r5;
	mul.wide.s32 	%rd18, %r54, 8;
	add.s64 	%rd19, %rd17, %rd18;
	ld.global.nc.f64 	%fd770, [%rd19+8];
	ld.global.nc.f64 	%fd771, [%rd19+72];
$L__BB92_11:
	ld.param.u32 	%r98, [_Z32massMatrixMultiplyRegisterKernelILi11ELi11ELi1EEviPKdS1_S1_S1_Pd_param_0];
	mov.u32 	%r55, %ctaid.x;
	mov.u32 	%r56, %tid.y;
	add.s32 	%r57, %r55, %r56;
	setp.ge.s32 	%p7, %r57, %r98;
	add.f64 	%fd407, %fd115, %fd116;
	sub.f64 	%fd408, %fd115, %fd116;
	mul.f64 	%fd409, %fd407, %fd770;
	mul.f64 	%fd410, %fd408, %fd771;
	sub.f64 	%fd121, %fd409, %fd410;
	add.f64 	%fd122, %fd409, %fd410;
	fma.rn.f64 	%fd411, %fd47, %fd95, 0d0000000000000000;
	fma.rn.f64 	%fd412, %fd48, %fd96, 0d0000000000000000;
	fma.rn.f64 	%fd413, %fd49, %fd97, %fd411;
	fma.rn.f64 	%fd414, %fd50, %fd98, %fd412;
	fma.rn.f64 	%fd415, %fd51, %fd99, %fd413;
	fma.rn.f64 	%fd416, %fd52, %fd100, %fd414;
	fma.rn.f64 	%fd417, %fd53, %fd101, %fd415;
	fma.rn.f64 	%fd418, %fd54, %fd102, %fd416;
	fma.rn.f64 	%fd419, %fd55, %fd103, %fd417;
	fma.rn.f64 	%fd420, %fd56, %fd104, %fd418;
	fma.rn.f64 	%fd123, %fd57, %fd106, %fd419;
	fma.rn.f64 	%fd124, %fd58, %fd105, %fd420;
	mov.f64 	%fd772, 0d0000000000000000;
	mov.f64 	%fd773, %fd772;
	@%p7 bra 	$L__BB92_13;
	ld.param.u64 	%rd37, [_Z32massMatrixMultiplyRegisterKernelILi11ELi11ELi1EEviPKdS1_S1_S1_Pd_param_1];
	cvta.to.global.u64 	%rd20, %rd37;
	mov.u32 	%r58, %ctaid.x;
	mov.u32 	%r59, %tid.y;
	add.s32 	%r60, %r58, %r59;
	mad.lo.s32 	%r61, %r60, 1331, %r5;
	mul.wide.s32 	%rd21, %r61, 8;
	add.s64 	%rd22, %rd20, %rd21;
	ld.global.nc.f64 	%fd772, [%rd22+16];
	ld.global.nc.f64 	%fd773, [%rd22+64];
$L__BB92_13:
	ld.param.u32 	%r99, [_Z32massMatrixMultiplyRegisterKernelILi11ELi11ELi1EEviPKdS1_S1_S1_Pd_param_0];
	mov.u32 	%r62, %ctaid.x;
	mov.u32 	%r63, %tid.y;
	add.s32 	%r64, %r62, %r63;
	setp.ge.s32 	%p8, %r64, %r99;
	add.f64 	%fd422, %fd123, %fd124;
	sub.f64 	%fd423, %fd123, %fd124;
	mul.f64 	%fd424, %fd422, %fd772;
	mul.f64 	%fd425, %fd423, %fd773;
	sub.f64 	%fd129, %fd424, %fd425;
	add.f64 	%fd130, %fd424, %fd425;
	fma.rn.f64 	%fd426, %fd59, %fd95, 0d0000000000000000;
	fma.rn.f64 	%fd427, %fd60, %fd96, 0d0000000000000000;
	fma.rn.f64 	%fd428, %fd61, %fd97, %fd426;
	fma.rn.f64 	%fd429, %fd62, %fd98, %fd427;
	fma.rn.f64 	%fd430, %fd63, %fd99, %fd428;
	fma.rn.f64 	%fd431, %fd64, %fd100, %fd429;
	fma.rn.f64 	%fd432, %fd65, %fd101, %fd430;
	fma.rn.f64 	%fd433, %fd66, %fd102, %fd431;
	fma.rn.f64 	%fd434, %fd67, %fd103, %fd432;
	fma.rn.f64 	%fd435, %fd68, %fd104, %fd433;
	fma.rn.f64 	%fd131, %fd69, %fd106, %fd434;
	fma.rn.f64 	%fd132, %fd70, %fd105, %fd435;
	mov.f64 	%fd774, 0d0000000000000000;
	mov.f64 	%fd775, %fd774;
	@%p8 bra 	$L__BB92_15;
	ld.param.u64 	%rd38, [_Z32massMatrixMultiplyRegisterKernelILi11ELi11ELi1EEviPKdS1_S1_S1_Pd_param_1];
	cvta.to.global.u64 	%rd23, %rd38;
	mov.u32 	%r65, %ctaid.x;
	mov.u32 	%r66, %tid.y;
	add.s32 	%r67, %r65, %r66;
	mad.lo.s32 	%r68, %r67, 1331, %r5;
	mul.wide.s32 	%rd24, %r68, 8;
	add.s64 	%rd25, %rd23, %rd24;
	ld.global.nc.f64 	%fd774, [%rd25+24];
	ld.global.nc.f64 	%fd775, [%rd25+56];
$L__BB92_15:
	ld.param.u32 	%r100, [_Z32massMatrixMultiplyRegisterKernelILi11ELi11ELi1EEviPKdS1_S1_S1_Pd_param_0];
	mov.u32 	%r69, %ctaid.x;
	mov.u32 	%r70, %tid.y;
	add.s32 	%r71, %r69, %r70;
	setp.ge.s32 	%p9, %r71, %r100;
	add.f64 	%fd437, %fd131, %fd132;
	sub.f64 	%fd438, %fd131, %fd132;
	mul.f64 	%fd439, %fd437, %fd774;
	mul.f64 	%fd440, %fd438, %fd775;
	sub.f64 	%fd137, %fd439, %fd440;
	add.f64 	%fd138, %fd439, %fd440;
	fma.rn.f64 	%fd441, %fd71, %fd95, 0d0000000000000000;
	fma.rn.f64 	%fd442, %fd72, %fd96, 0d0000000000000000;
	fma.rn.f64 	%fd443, %fd73, %fd97, %fd441;
	fma.rn.f64 	%fd444, %fd74, %fd98, %fd442;
	fma.rn.f64 	%fd445, %fd75, %fd99, %fd443;
	fma.rn.f64 	%fd446, %fd76, %fd100, %fd444;
	fma.rn.f64 	%fd447, %fd77, %fd101, %fd445;
	fma.rn.f64 	%fd448, %fd78, %fd102, %fd446;
	fma.rn.f64 	%fd449, %fd79, %fd103, %fd447;
	fma.rn.f64 	%fd450, %fd80, %fd104, %fd448;
	fma.rn.f64 	%fd139, %fd81, %fd106, %fd449;
	fma.rn.f64 	%fd140, %fd82, %fd105, %fd450;
	mov.f64 	%fd776, 0d0000000000000000;
	mov.f64 	%fd777, %fd776;
	@%p9 bra 	$L__BB92_17;
	ld.param.u64 	%rd39, [_Z32massMatrixMultiplyRegisterKernelILi11ELi11ELi1EEviPKdS1_S1_S1_Pd_param_1];
	cvta.to.global.u64 	%rd26, %rd39;
	mov.u32 	%r72, %ctaid.x;
	mov.u32 	%r73, %tid.y;
	add.s32 	%r74, %r72, %r73;
	mad.lo.s32 	%r75, %r74, 1331, %r5;
	mul.wide.s32 	%rd27, %r75, 8;
	add.s64 	%rd28, %rd26, %rd27;
	ld.global.nc.f64 	%fd776, [%rd28+32];
	ld.global.nc.f64 	%fd777, [%rd28+48];
$L__BB92_17:
	ld.param.u32 	%r101, [_Z32massMatrixMultiplyRegisterKernelILi11ELi11ELi1EEviPKdS1_S1_S1_Pd_param_0];
	mov.u32 	%r76, %ctaid.x;
	mov.u32 	%r77, %tid.y;
	add.s32 	%r78, %r76, %r77;
	setp.ge.s32 	%p10, %r78, %r101;
	add.f64 	%fd452, %fd139, %fd140;
	sub.f64 	%fd453, %fd139, %fd140;
	mul.f64 	%fd454, %fd452, %fd776;
	mul.f64 	%fd455, %fd453, %fd777;
	sub.f64 	%fd145, %fd454, %fd455;
	add.f64 	%fd146, %fd454, %fd455;
	fma.rn.f64 	%fd456, %fd83, %fd95, 0d0000000000000000;
	fma.rn.f64 	%fd457, %fd84, %fd96, 0d0000000000000000;
	fma.rn.f64 	%fd458, %fd85, %fd97, %fd456;
	fma.rn.f64 	%fd459, %fd86, %fd98, %fd457;
	fma.rn.f64 	%fd460, %fd87, %fd99, %fd458;
	fma.rn.f64 	%fd461, %fd88, %fd100, %fd459;
	fma.rn.f64 	%fd462, %fd89, %fd101, %fd460;
	fma.rn.f64 	%fd463, %fd90, %fd102, %fd461;
	fma.rn.f64 	%fd464, %fd91, %fd103, %fd462;
	fma.rn.f64 	%fd465, %fd92, %fd104, %fd463;
	fma.rn.f64 	%fd147, %fd93, %fd106, %fd464;
	fma.rn.f64 	%fd148, %fd94, %fd105, %fd465;
	mov.f64 	%fd778, 0d0000000000000000;
	@%p10 bra 	$L__BB92_19;
	ld.param.u64 	%rd40, [_Z32massMatrixMultiplyRegisterKernelILi11ELi11ELi1EEviPKdS1_S1_S1_Pd_param_1];
	cvta.to.global.u64 	%rd29, %rd40;
	mov.u32 	%r79, %ctaid.x;
	mov.u32 	%r80, %tid.y;
	add.s32 	%r81, %r79, %r80;
	mad.lo.s32 	%r82, %r81, 1331, %r5;
	mul.wide.s32 	%rd30, %r82, 8;
	add.s64 	%rd31, %rd29, %rd30;
	ld.global.nc.f64 	%fd778, [%rd31+40];
$L__BB92_19:
	add.f64 	%fd466, %fd147, %fd148;
	sub.f64 	%fd467, %fd147, %fd148;
	mul.f64 	%fd468, %fd467, %fd778;
	fma.rn.f64 	%fd469, %fd466, %fd778, %fd468;
	mul.f64 	%fd470, %fd469, 0d3FE0000000000000;
	fma.rn.f64 	%fd471, %fd23, %fd114, 0d0000000000000000;
	fma.rn.f64 	%fd472, %fd24, %fd113, 0d0000000000000000;
	fma.rn.f64 	%fd473, %fd35, %fd122, %fd471;
	fma.rn.f64 	%fd474, %fd36, %fd121, %fd472;
	fma.rn.f64 	%fd475, %fd47, %fd130, %fd473;
	fma.rn.f64 	%fd476, %fd48, %fd129, %fd474;
	fma.rn.f64 	%fd477, %fd59, %fd138, %fd475;
	fma.rn.f64 	%fd478, %fd60, %fd137, %fd476;
	fma.rn.f64 	%fd479, %fd71, %fd146, %fd477;
	fma.rn.f64 	%fd480, %fd72, %fd145, %fd478;
	fma.rn.f64 	%fd481, %fd83, %fd470, %fd479;
	fma.rn.f64 	%fd482, %fd84, %fd470, %fd480;
	sub.f64 	%fd483, %fd481, %fd482;
	st.shared.f64 	[%r4+80], %fd483;
	add.f64 	%fd484, %fd481, %fd482;
	st.shared.f64 	[%r4], %fd484;
	fma.rn.f64 	%fd485, %fd25, %fd114, 0d0000000000000000;
	fma.rn.f64 	%fd486, %fd26, %fd113, 0d0000000000000000;
	fma.rn.f64 	%fd487, %fd37, %fd122, %fd485;
	fma.rn.f64 	%fd488, %fd38, %fd121, %fd486;
	fma.rn.f64 	%fd489, %fd49, %fd130, %fd487;
	fma.rn.f64 	%fd490, %fd50, %fd129, %fd488;
	fma.rn.f64 	%fd491, %fd61, %fd138, %fd489;
	fma.rn.f64 	%fd492, %fd62, %fd137, %fd490;
	fma.rn.f64 	%fd493, %fd73, %fd146, %fd491;
	fma.rn.f64 	%fd494, %fd74, %fd145, %fd492;
	fma.rn.f64 	%fd495, %fd85, %fd470, %fd493;
	fma.rn.f64 	%fd496, %fd86, %fd470, %fd494;
	sub.f64 	%fd497, %fd495, %fd496;
	st.shared.f64 	[%r4+72], %fd497;
	add.f64 	%fd498, %fd495, %fd496;
	st.shared.f64 	[%r4+8], %fd498;
	fma.rn.f64 	%fd499, %fd27, %fd114, 0d0000000000000000;
	fma.rn.f64 	%fd500, %fd28, %fd113, 0d0000000000000000;
	fma.rn.f64 	%fd501, %fd39, %fd122, %fd499;
	fma.rn.f64 	%fd502, %fd40, %fd121, %fd500;
	fma.rn.f64 	%fd503, %fd51, %fd130, %fd501;
	fma.rn.f64 	%fd504, %fd52, %fd129, %fd502;
	fma.rn.f64 	%fd505, %fd63, %fd138, %fd503;
	fma.rn.f64 	%fd506, %fd64, %fd137, %fd504;
	fma.rn.f64 	%fd507, %fd75, %fd146, %fd505;
	fma.rn.f64 	%fd508, %fd76, %fd145, %fd506;
	fma.rn.f64 	%fd509, %fd87, %fd470, %fd507;
	fma.rn.f64 	%fd510, %fd88, %fd470, %fd508;
	sub.f64 	%fd511, %fd509, %fd510;
	st.shared.f64 	[%r4+64], %fd511;
	add.f64 	%fd512, %fd509, %fd510;
	st.shared.f64 	[%r4+16], %fd512;
	fma.rn.f64 	%fd513, %fd29, %fd114, 0d0000000000000000;
	fma.rn.f64 	%fd514, %fd30, %fd113, 0d0000000000000000;
	fma.rn.f64 	%fd515, %fd41, %fd122, %fd513;
	fma.rn.f64 	%fd516, %fd42, %fd121, %fd514;
	fma.rn.f64 	%fd517, %fd53, %fd130, %fd515;
	fma.rn.f64 	%fd518, %fd54, %fd129, %fd516;
	fma.rn.f64 	%fd519, %fd65, %fd138, %fd517;
	fma.rn.f64 	%fd520, %fd66, %fd137, %fd518;
	fma.rn.f64 	%fd521, %fd77, %fd146, %fd519;
	fma.rn.f64 	%fd522, %fd78, %fd145, %fd520;
	fma.rn.f64 	%fd523, %fd89, %fd470, %fd521;
	fma.rn.f64 	%fd524, %fd90, %fd470, %fd522;
	sub.f64 	%fd525, %fd523, %fd524;
	st.shared.f64 	[%r4+56], %fd525;
	add.f64 	%fd526, %fd523, %fd524;
	st.shared.f64 	[%r4+24], %fd526;
	fma.rn.f64 	%fd527, %fd31, %fd114, 0d0000000000000000;
	fma.rn.f64 	%fd528, %fd32, %fd113, 0d0000000000000000;
	fma.rn.f64 	%fd529, %fd43, %fd122, %fd527;
	fma.rn.f64 	%fd530, %fd44, %fd121, %fd528;
	fma.rn.f64 	%fd531, %fd55, %fd130, %fd529;
	fma.rn.f64 	%fd532, %fd56, %fd129, %fd530;
	fma.rn.f64 	%fd533, %fd67, %fd138, %fd531;
	fma.rn.f64 	%fd534, %fd68, %fd137, %fd532;
	fma.rn.f64 	%fd535, %fd79, %fd146, %fd533;
	fma.rn.f64 	%fd536, %fd80, %fd145, %fd534;
	fma.rn.f64 	%fd537, %fd91, %fd470, %fd535;
	fma.rn.f64 	%fd538, %fd92, %fd470, %fd536;
	sub.f64 	%fd539, %fd537, %fd538;
	st.shared.f64 	[%r4+48], %fd539;
	add.f64 	%fd540, %fd537, %fd538;
	st.shared.f64 	[%r4+32], %fd540;
	fma.rn.f64 	%fd541, %fd33, %fd114, 0d0000000000000000;
	fma.rn.f64 	%fd542, %fd34, %fd113, 0d0000000000000000;
	fma.rn.f64 	%fd543, %fd45, %fd122, %fd541;
	fma.rn.f64 	%fd544, %fd46, %fd121, %fd542;
	fma.rn.f64 	%fd545, %fd57, %fd130, %fd543;
	fma.rn.f64 	%fd546, %fd58, %fd129, %fd544;
	fma.rn.f64 	%fd547, %fd69, %fd138, %fd545;
	fma.rn.f64 	%fd548, %fd70, %fd137, %fd546;
	fma.rn.f64 	%fd549, %fd81, %fd146, %fd547;
	fma.rn.f64 	%fd550, %fd82, %fd145, %fd548;
	fma.rn.f64 	%fd551, %fd93, %fd470, %fd549;
	fma.rn.f64 	%fd552, %fd94, %fd470, %fd550;
	add.f64 	%fd553, %fd551, %fd552;
	st.shared.f64 	[%r4+40], %fd553;
$L__BB92_20:
	mov.u32 	%r83, %tid.x;
	setp.gt.u32 	%p11, %r83, 120;
	bar.sync 	0;
	@%p11 bra 	$L__BB92_22;
	mov.u32 	%r84, %tid.x;
	cvt.u16.u32 	%rs29, %r84;
	mul.lo.s16 	%rs30, %rs29, 117;
	shr.u16 	%rs31, %rs30, 8;
	sub.s16 	%rs32, %rs29, %rs31;
	and.b16  	%rs33, %rs32, 254;
	shr.u16 	%rs34, %rs33, 1;
	add.s16 	%rs35, %rs34, %rs31;
	and.b16  	%rs36, %rs35, 248;
	shr.u16 	%rs37, %rs36, 3;
	mul.lo.s16 	%rs38, %rs37, 11;
	sub.s16 	%rs39, %rs29, %rs38;
	mov.u32 	%r85, %tid.y;
	mov.u32 	%r86, _ZZ32massMatrixMultiplyRegisterKernelILi11ELi11ELi1EEviPKdS1_S1_S1_PdE6s_tmp1;
	mad.lo.s32 	%r87, %r85, 10648, %r86;
	mul.wide.u16 	%r88, %rs37, 968;
	add.s32 	%r89, %r87, %r88;
	and.b16  	%rs40, %rs39, 255;
	mul.wide.u16 	%r90, %rs40, 8;
	add.s32 	%r91, %r89, %r90;
	ld.shared.f64 	%fd554, [%r91];
	ld.shared.f64 	%fd555, [%r91+880];
	add.f64 	%fd556, %fd554, %fd555;
	sub.f64 	%fd557, %fd554, %fd555;
	ld.shared.f64 	%fd558, [%r91+88];
	ld.shared.f64 	%fd559, [%r91+792];
	add.f64 	%fd560, %fd558, %fd559;
	sub.f64 	%fd561, %fd558, %fd559;
	ld.shared.f64 	%fd562, [%r91+176];
	ld.shared.f64 	%fd563, [%r91+704];
	add.f64 	%fd564, %fd562, %fd563;
	sub.f64 	%fd565, %fd562, %fd563;
	ld.shared.f64 	%fd566, [%r91+264];
	ld.shared.f64 	%fd567, [%r91+616];
	add.f64 	%fd568, %fd566, %fd567;
	sub.f64 	%fd569, %fd566, %fd567;
	ld.shared.f64 	%fd570, [%r91+352];
	ld.shared.f64 	%fd571, [%r91+528];
	add.f64 	%fd572, %fd570, %fd571;
	sub.f64 	%fd573, %fd570, %fd571;
	ld.shared.f64 	%fd574, [%r91+440];
	add.f64 	%fd575, %fd574, %fd574;
	sub.f64 	%fd576, %fd574, %fd574;
	mul.f64 	%fd577, %fd575, 0d3FE0000000000000;
	fma.rn.f64 	%fd578, %fd23, %fd556, 0d0000000000000000;
	fma.rn.f64 	%fd579, %fd24, %fd557, 0d0000000000000000;
	fma.rn.f64 	%fd580, %fd35, %fd560, %fd578;
	fma.rn.f64 	%fd581, %fd36, %fd561, %fd579;
	fma.rn.f64 	%fd582, %fd47, %fd564, %fd580;
	fma.rn.f64 	%fd583, %fd48, %fd565, %fd581;
	fma.rn.f64 	%fd584, %fd59, %fd568, %fd582;
	fma.rn.f64 	%fd585, %fd60, %fd569, %fd583;
	fma.rn.f64 	%fd586, %fd71, %fd572, %fd584;
	fma.rn.f64 	%fd587, %fd72, %fd573, %fd585;
	fma.rn.f64 	%fd588, %fd83, %fd577, %fd586;
	fma.rn.f64 	%fd589, %fd84, %fd576, %fd587;
	sub.f64 	%fd590, %fd588, %fd589;
	st.shared.f64 	[%r91+880], %fd590;
	add.f64 	%fd591, %fd588, %fd589;
	st.shared.f64 	[%r91], %fd591;
	fma.rn.f64 	%fd592, %fd25, %fd556, 0d0000000000000000;
	fma.rn.f64 	%fd593, %fd26, %fd557, 0d0000000000000000;
	fma.rn.f64 	%fd594, %fd37, %fd560, %fd592;
	fma.rn.f64 	%fd595, %fd38, %fd561, %fd593;
	fma.rn.f64 	%fd596, %fd49, %fd564, %fd594;
	fma.rn.f64 	%fd597, %fd50, %fd565, %fd595;
	fma.rn.f64 	%fd598, %fd61, %fd568, %fd596;
	fma.rn.f64 	%fd599, %fd62, %fd569, %fd597;
	fma.rn.f64 	%fd600, %fd73, %fd572, %fd598;
	fma.rn.f64 	%fd601, %fd74, %fd573, %fd599;
	fma.rn.f64 	%fd602, %fd85, %fd577, %fd600;
	fma.rn.f64 	%fd603, %fd86, %fd576, %fd601;
	sub.f64 	%fd604, %fd602, %fd603;
	st.shared.f64 	[%r91+792], %fd604;
	add.f64 	%fd605, %fd602, %fd603;
	st.shared.f64 	[%r91+88], %fd605;
	fma.rn.f64 	%fd606, %fd27, %fd556, 0d0000000000000000;
	fma.rn.f64 	%fd607, %fd28, %fd557, 0d0000000000000000;
	fma.rn.f64 	%fd608, %fd39, %fd560, %fd606;
	fma.rn.f64 	%fd609, %fd40, %fd561, %fd607;
	fma.rn.f64 	%fd610, %fd51, %fd564, %fd608;
	fma.rn.f64 	%fd611, %fd52, %fd565, %fd609;
	fma.rn.f64 	%fd612, %fd63, %fd568, %fd610;
	fma.rn.f64 	%fd613, %fd64, %fd569, %fd611;
	fma.rn.f64 	%fd614, %fd75, %fd572, %fd612;
	fma.rn.f64 	%fd615, %fd76, %fd573, %fd613;
	fma.rn.f64 	%fd616, %fd87, %fd577, %fd614;
	fma.rn.f64 	%fd617, %fd88, %fd576, %fd615;
	sub.f64 	%fd618, %fd616, %fd617;
	st.shared.f64 	[%r91+704], %fd618;
	add.f64 	%fd619, %fd616, %fd617;
	st.shared.f64 	[%r91+176], %fd619;
	fma.rn.f64 	%fd620, %fd29, %fd556, 0d0000000000000000;
	fma.rn.f64 	%fd621, %fd30, %fd557, 0d0000000000000000;
	fma.rn.f64 	%fd622, %fd41, %fd560, %fd620;
	fma.rn.f64 	%fd623, %fd42, %fd561, %fd621;
	fma.rn.f64 	%fd624, %fd53, %fd564, %fd622;
	fma.rn.f64 	%fd625, %fd54, %fd565, %fd623;
	fma.rn.f64 	%fd626, %fd65, %fd568, %fd624;
	fma.rn.f64 	%fd627, %fd66, %fd569, %fd625;
	fma.rn.f64 	%fd628, %fd77, %fd572, %fd626;
	fma.rn.f64 	%fd629, %fd78, %fd573, %fd627;
	fma.rn.f64 	%fd630, %fd89, %fd577, %fd628;
	fma.rn.f64 	%fd631, %fd90, %fd576, %fd629;
	sub.f64 	%fd632, %fd630, %fd631;
	st.shared.f64 	[%r91+616], %fd632;
	add.f64 	%fd633, %fd630, %fd631;
	st.shared.f64 	[%r91+264], %fd633;
	fma.rn.f64 	%fd634, %fd31, %fd556, 0d0000000000000000;
	fma.rn.f64 	%fd635, %fd32, %fd557, 0d0000000000000000;
	fma.rn.f64 	%fd636, %fd43, %fd560, %fd634;
	fma.rn.f64 	%fd637, %fd44, %fd561, %fd635;
	fma.rn.f64 	%fd638, %fd55, %fd564, %fd636;
	fma.rn.f64 	%fd639, %fd56, %fd565, %fd637;
	fma.rn.f64 	%fd640, %fd67, %fd568, %fd638;
	fma.rn.f64 	%fd641, %fd68, %fd569, %fd639;
	fma.rn.f64 	%fd642, %fd79, %fd572, %fd640;
	fma.rn.f64 	%fd643, %fd80, %fd573, %fd641;
	fma.rn.f64 	%fd644, %fd91, %fd577, %fd642;
	fma.rn.f64 	%fd645, %fd92, %fd576, %fd643;
	sub.f64 	%fd646, %fd644, %fd645;
	st.shared.f64 	[%r91+528], %fd646;
	add.f64 	%fd647, %fd644, %fd645;
	st.shared.f64 	[%r91+352], %fd647;
	fma.rn.f64 	%fd648, %fd33, %fd556, 0d0000000000000000;
	fma.rn.f64 	%fd649, %fd34, %fd557, 0d0000000000000000;
	fma.rn.f64 	%fd650, %fd45, %fd560, %fd648;
	fma.rn.f64 	%fd651, %fd46, %fd561, %fd649;
	fma.rn.f64 	%fd652, %fd57, %fd564, %fd650;
	fma.rn.f64 	%fd653, %fd58, %fd565, %fd651;
	fma.rn.f64 	%fd654, %fd69, %fd568, %fd652;
	fma.rn.f64 	%fd655, %fd70, %fd569, %fd653;
	fma.rn.f64 	%fd656, %fd81, %fd572, %fd654;
	fma.rn.f64 	%fd657, %fd82, %fd573, %fd655;
	fma.rn.f64 	%fd658, %fd93, %fd577, %fd656;
	fma.rn.f64 	%fd659, %fd94, %fd576, %fd657;
	add.f64 	%fd660, %fd658, %fd659;
	st.shared.f64 	[%r91+440], %fd660;
$L__BB92_22:
	ld.param.u32 	%r102, [_Z32massMatrixMultiplyRegisterKernelILi11ELi11ELi1EEviPKdS1_S1_S1_Pd_param_0];
	mov.u32 	%r92, %ctaid.x;
	mov.u32 	%r93, %tid.y;
	add.s32 	%r6, %r92, %r93;
	setp.ge.s32 	%p12, %r6, %r102;
	bar.sync 	0;
	ld.shared.f64 	%fd661, [%r3];
	ld.shared.f64 	%fd662, [%r3+9680];
	add.f64 	%fd663, %fd661, %fd662;
	sub.f64 	%fd664, %fd661, %fd662;
	ld.shared.f64 	%fd665, [%r3+968];
	ld.shared.f64 	%fd666, [%r3+8712];
	add.f64 	%fd667, %fd665, %fd666;
	sub.f64 	%fd668, %fd665, %fd666;
	ld.shared.f64 	%fd669, [%r3+1936];
	ld.shared.f64 	%fd670, [%r3+7744];
	add.f64 	%fd671, %fd669, %fd670;
	sub.f64 	%fd672, %fd669, %fd670;
	ld.shared.f64 	%fd673, [%r3+2904];
	ld.shared.f64 	%fd674, [%r3+6776];
	add.f64 	%fd675, %fd673, %fd674;
	sub.f64 	%fd676, %fd673, %fd674;
	ld.shared.f64 	%fd677, [%r3+3872];
	ld.shared.f64 	%fd678, [%r3+5808];
	add.f64 	%fd679, %fd677, %fd678;
	sub.f64 	%fd680, %fd677, %fd678;
	ld.shared.f64 	%fd681, [%r3+4840];
	add.f64 	%fd682, %fd681, %fd681;
	sub.f64 	%fd683, %fd681, %fd681;
	mul.f64 	%fd684, %fd682, 0d3FE0000000000000;
	fma.rn.f64 	%fd685, %fd23, %fd663, 0d0000000000000000;
	fma.rn.f64 	%fd686, %fd24, %fd664, 0d0000000000000000;
	fma.rn.f64 	%fd687, %fd35, %fd667, %fd685;
	fma.rn.f64 	%fd688, %fd36, %fd668, %fd686;
	fma.rn.f64 	%fd689, %fd47, %fd671, %fd687;
	fma.rn.f64 	%fd690, %fd48, %fd672, %fd688;
	fma.rn.f64 	%fd691, %fd59, %fd675, %fd689;
	fma.rn.f64 	%fd692, %fd60, %fd676, %fd690;
	fma.rn.f64 	%fd693, %fd71, %fd679, %fd691;
	fma.rn.f64 	%fd694, %fd72, %fd680, %fd692;
	fma.rn.f64 	%fd151, %fd83, %fd684, %fd693;
	fma.rn.f64 	%fd152, %fd84, %fd683, %fd694;
	fma.rn.f64 	%fd695, %fd25, %fd663, 0d0000000000000000;
	fma.rn.f64 	%fd696, %fd26, %fd664, 0d0000000000000000;
	fma.rn.f64 	%fd697, %fd37, %fd667, %fd695;
	fma.rn.f64 	%fd698, %fd38, %fd668, %fd696;
	fma.rn.f64 	%fd699, %fd49, %fd671, %fd697;
	fma.rn.f64 	%fd700, %fd50, %fd672, %fd698;
	fma.rn.f64 	%fd701, %fd61, %fd675, %fd699;
	fma.rn.f64 	%fd702, %fd62, %fd676, %fd700;
	fma.rn.f64 	%fd703, %fd73, %fd679, %fd701;
	fma.rn.f64 	%fd704, %fd74, %fd680, %fd702;
	fma.rn.f64 	%fd153, %fd85, %fd684, %fd703;
	fma.rn.f64 	%fd154, %fd86, %fd683, %fd704;
	fma.rn.f64 	%fd705, %fd27, %fd663, 0d0000000000000000;
	fma.rn.f64 	%fd706, %fd28, %fd664, 0d0000000000000000;
	fma.rn.f64 	%fd707, %fd39, %fd667, %fd705;
	fma.rn.f64 	%fd708, %fd40, %fd668, %fd706;
	fma.rn.f64 	%fd709, %fd51, %fd671, %fd707;
	fma.rn.f64 	%fd710, %fd52, %fd672, %fd708;
	fma.rn.f64 	%fd711, %fd63, %fd675, %fd709;
	fma.rn.f64 	%fd712, %fd64, %fd676, %fd710;
	fma.rn.f64 	%fd713, %fd75, %fd679, %fd711;
	fma.rn.f64 	%fd714, %fd76, %fd680, %fd712;
	fma.rn.f64 	%fd155, %fd87, %fd684, %fd713;
	fma.rn.f64 	%fd156, %fd88, %fd683, %fd714;
	fma.rn.f64 	%fd715, %fd29, %fd663, 0d0000000000000000;
	fma.rn.f64 	%fd716, %fd30, %fd664, 0d0000000000000000;
	fma.rn.f64 	%fd717, %fd41, %fd667, %fd715;
	fma.rn.f64 	%fd718, %fd42, %fd668, %fd716;
	fma.rn.f64 	%fd719, %fd53, %fd671, %fd717;
	fma.rn.f64 	%fd720, %fd54, %fd672, %fd718;
	fma.rn.f64 	%fd721, %fd65, %fd675, %fd719;
	fma.rn.f64 	%fd722, %fd66, %fd676, %fd720;
	fma.rn.f64 	%fd723, %fd77, %fd679, %fd721;
	fma.rn.f64 	%fd724, %fd78, %fd680, %fd722;
	fma.rn.f64 	%fd157, %fd89, %fd684, %fd723;
	fma.rn.f64 	%fd158, %fd90, %fd683, %fd724;
	fma.rn.f64 	%fd725, %fd31, %fd663, 0d0000000000000000;
	fma.rn.f64 	%fd726, %fd32, %fd664, 0d0000000000000000;
	fma.rn.f64 	%fd727, %fd43, %fd667, %fd725;
	fma.rn.f64 	%fd728, %fd44, %fd668, %fd726;
	fma.rn.f64 	%fd729, %fd55, %fd671, %fd727;
	fma.rn.f64 	%fd730, %fd56, %fd672, %fd728;
	fma.rn.f64 	%fd731, %fd67, %fd675, %fd729;
	fma.rn.f64 	%fd732, %fd68, %fd676, %fd730;
	fma.rn.f64 	%fd733, %fd79, %fd679, %fd731;
	fma.rn.f64 	%fd734, %fd80, %fd680, %fd732;
	fma.rn.f64 	%fd159, %fd91, %fd684, %fd733;
	fma.rn.f64 	%fd160, %fd92, %fd683, %fd734;
	fma.rn.f64 	%fd735, %fd33, %fd663, 0d0000000000000000;
	fma.rn.f64 	%fd736, %fd34, %fd664, 0d0000000000000000;
	fma.rn.f64 	%fd737, %fd45, %fd667, %fd735;
	fma.rn.f64 	%fd738, %fd46, %fd668, %fd736;
	fma.rn.f64 	%fd739, %fd57, %fd671, %fd737;
	fma.rn.f64 	%fd740, %fd58, %fd672, %fd738;
	fma.rn.f64 	%fd741, %fd69, %fd675, %fd739;
	fma.rn.f64 	%fd742, %fd70, %fd676, %fd740;
	fma.rn.f64 	%fd743, %fd81, %fd679, %fd741;
	fma.rn.f64 	%fd744, %fd82, %fd680, %fd742;
	fma.rn.f64 	%fd745, %fd93, %fd684, %fd743;
	fma.rn.f64 	%fd746, %fd94, %fd683, %fd744;
	add.f64 	%fd161, %fd745, %fd746;
	@%p12 bra 	$L__BB92_24;
	ld.param.u64 	%rd41, [_Z32massMatrixMultiplyRegisterKernelILi11ELi11ELi1EEviPKdS1_S1_S1_Pd_param_5];
	mov.u32 	%r94, %tid.x;
	mad.lo.s32 	%r95, %r6, 1331, %r94;
	cvta.to.global.u64 	%rd32, %rd41;
	mul.wide.s32 	%rd33, %r95, 8;
	add.s64 	%rd34, %rd32, %rd33;
	add.f64 	%fd747, %fd151, %fd152;
	st.global.f64 	[%rd34], %fd747;
	add.f64 	%fd748, %fd153, %fd154;
	st.global.f64 	[%rd34+968], %fd748;
	add.f64 	%fd749, %fd155, %fd156;
	st.global.f64 	[%rd34+1936], %fd749;
	add.f64 	%fd750, %fd157, %fd158;
	st.global.f64 	[%rd34+2904], %fd750;
	add.f64 	%fd751, %fd159, %fd160;
	st.global.f64 	[%rd34+3872], %fd751;
	st.global.f64 	[%rd34+4840], %fd161;
	sub.f64 	%fd752, %fd159, %fd160;
	st.global.f64 	[%rd34+5808], %fd752;
	sub.f64 	%fd753, %fd157, %fd158;
	st.global.f64 	[%rd34+6776], %fd753;
	sub.f64 	%fd754, %fd155, %fd156;
	st.global.f64 	[%rd34+7744], %fd754;
	sub.f64 	%fd755, %fd153, %fd154;
	st.global.f64 	[%rd34+8712], %fd755;
	sub.f64 	%fd756, %fd151, %fd152;
	st.global.f64 	[%rd34+9680], %fd756;
$L__BB92_24:
	ret;

}
	// .globl	_Z32massMatrixMultiplyConstantKernelILi11ELi11ELi1EEviPKdS1_S1_S1_Pd
.visible .entry _Z32massMatrixMultiplyConstantKernelILi11ELi11ELi1EEviPKdS1_S1_S1_Pd(
	.param .u32 _Z32massMatrixMultiplyConstantKernelILi11ELi11ELi1EEviPKdS1_S1_S1_Pd_param_0,
	.param .u64 .ptr .align 1 _Z32massMatrixMultiplyConstantKernelILi11ELi11ELi1EEviPKdS1_S1_S1_Pd_param_1,
	.param .u64 .ptr .align 1 _Z32massMatrixMultiplyConstantKernelILi11ELi11ELi1EEviPKdS1_S1_S1_Pd_param_2,
	.param .u64 .ptr .align 1 _Z32massMatrixMultiplyConstantKernelILi11ELi11ELi1EEviPKdS1_S1_S1_Pd_param_3,
	.param .u64 .ptr .align 1 _Z32massMatrixMultiplyConstantKernelILi11ELi11ELi1EEviPKdS1_S1_S1_Pd_param_4,
	.param .u64 .ptr .align 1 _Z32massMatrixMultiplyConstantKernelILi11ELi11ELi1EEviPKdS1_S1_S1_Pd_param_5
)
{
	.reg .pred 	%p<12>;
	.reg .b16 	%rs<41>;
	.reg .b32 	%r<63>;
	.reg .b64 	%rd<35>;
	.reg .b64 	%fd<973>;
	// demoted variable
	.shared .align 8 .b8 _ZZ32massMatrixMultiplyConstantKernelILi11ELi11ELi1EEviPKdS1_S1_S1_PdE6s_tmp1[10648];
	ld.param.u32 	%r7, [_Z32massMatrixMultiplyConstantKernelILi11ELi11ELi1EEviPKdS1_S1_S1_Pd_param_0];
	ld.param.u64 	%rd2, [_Z32massMatrixMultiplyConstantKernelILi11ELi11ELi1EEviPKdS1_S1_S1_Pd_param_4];
	mov.u32 	%r1, %tid.x;
	mov.u32 	%r8, %tid.y;
	mov.u32 	%r9, %ctaid.x;
	add.s32 	%r2, %r9, %r8;
	setp.ge.s32 	%p1, %r2, %r7;
	@%p1 bra 	$L__BB93_2;
	cvta.to.global.u64 	%rd4, %rd2;
	mad.lo.s32 	%r10, %r2, 1331, %r1;
	mul.wide.s32 	%rd5, %r10, 8;
	add.s64 	%rd6, %rd4, %rd5;
	ld.global.nc.f64 	%fd961, [%rd6];
	ld.global.nc.f64 	%fd960, [%rd6+968];
	ld.global.nc.f64 	%fd959, [%rd6+1936];
	ld.global.nc.f64 	%fd958, [%rd6+2904];
	ld.global.nc.f64 	%fd957, [%rd6+3872];
	ld.global.nc.f64 	%fd956, [%rd6+4840];
	ld.global.nc.f64 	%fd955, [%rd6+5808];
	ld.global.nc.f64 	%fd954, [%rd6+6776];
	ld.global.nc.f64 	%fd953, [%rd6+7744];
	ld.global.nc.f64 	%fd952, [%rd6+8712];
	ld.global.nc.f64 	%fd951, [%rd6+9680];
$L__BB93_2:
	mov.u32 	%r11, %tid.x;
	cvt.u16.u32 	%rs1, %r11;
	bar.sync 	0;
	mul.hi.u16 	%rs2, %rs1, 5958;
	mul.lo.s16 	%rs3, %rs2, 11;
	sub.s16 	%rs4, %rs1, %rs3;
	add.f64 	%fd134, %fd961, %fd951;
	sub.f64 	%fd135, %fd961, %fd951;
	add.f64 	%fd136, %fd960, %fd952;
	sub.f64 	%fd137, %fd960, %fd952;
	add.f64 	%fd138, %fd959, %fd953;
	sub.f64 	%fd139, %fd959, %fd953;
	add.f64 	%fd140, %fd958, %fd954;
	sub.f64 	%fd141, %fd958, %fd954;
	add.f64 	%fd142, %fd957, %fd955;
	sub.f64 	%fd143, %fd957, %fd955;
	add.f64 	%fd144, %fd956, %fd956;
	sub.f64 	%fd145, %fd956, %fd956;
	mul.f64 	%fd146, %fd144, 0d3FE0000000000000;
	mov.u32 	%r12, %tid.y;
	mov.u32 	%r13, _ZZ32massMatrixMultiplyConstantKernelILi11ELi11ELi1EEviPKdS1_S1_S1_PdE6s_tmp1;
	mad.lo.s32 	%r14, %r12, 10648, %r13;
	mul.wide.u16 	%r15, %rs2, 88;
	add.s32 	%r16, %r14, %r15;
	mul.wide.u16 	%r17, %rs4, 8;
	add.s32 	%r3, %r16, %r17;
	ld.const.f64 	%fd147, [const_oddDofToQuad];
	fma.rn.f64 	%fd148, %fd147, %fd134, 0d0000000000000000;
	ld.const.f64 	%fd149, [const_evenDofToQuad];
	fma.rn.f64 	%fd150, %fd149, %fd135, 0d0000000000000000;
	ld.const.f64 	%fd23, [const_oddDofToQuad+8];
	fma.rn.f64 	%fd151, %fd23, %fd136, %fd148;
	ld.const.f64 	%fd24, [const_evenDofToQuad+8];
	fma.rn.f64 	%fd152, %fd24, %fd137, %fd150;
	ld.const.f64 	%fd25, [const_oddDofToQuad+16];
	fma.rn.f64 	%fd153, %fd25, %fd138, %fd151;
	ld.const.f64 	%fd154, [const_evenDofToQuad+16];
	fma.rn.f64 	%fd155, %fd154, %fd139, %fd152;
	ld.const.f64 	%fd156, [const_oddDofToQuad+24];
	fma.rn.f64 	%fd157, %fd156, %fd140, %fd153;
	ld.const.f64 	%fd158, [const_evenDofToQuad+24];
	fma.rn.f64 	%fd159, %fd158, %fd141, %fd155;
	ld.const.f64 	%fd26, [const_oddDofToQuad+32];
	fma.rn.f64 	%fd160, %fd26, %fd142, %fd157;
	ld.const.f64 	%fd27, [const_evenDofToQuad+32];
	fma.rn.f64 	%fd161, %fd27, %fd143, %fd159;
	ld.const.f64 	%fd28, [const_oddDofToQuad+40];
	fma.rn.f64 	%fd162, %fd28, %fd146, %fd160;
	ld.const.f64 	%fd29, [const_evenDofToQuad+40];
	fma.rn.f64 	%fd163, %fd29, %fd145, %fd161;
	sub.f64 	%fd164, %fd162, %fd163;
	st.shared.f64 	[%r3+9680], %fd164;
	add.f64 	%fd165, %fd163, %fd162;
	st.shared.f64 	[%r3], %fd165;
	ld.const.f64 	%fd30, [const_oddDofToQuad+48];
	fma.rn.f64 	%fd166, %fd30, %fd134, 0d0000000000000000;
	ld.const.f64 	%fd31, [const_evenDofToQuad+48];
	fma.rn.f64 	%fd167, %fd31, %fd135, 0d0000000000000000;
	ld.const.f64 	%fd32, [const_oddDofToQuad+56];
	fma.rn.f64 	%fd168, %fd32, %fd136, %fd166;
	ld.const.f64 	%fd33, [const_evenDofToQuad+56];
	fma.rn.f64 	%fd169, %fd33, %fd137, %fd167;
	ld.const.f64 	%fd34, [const_oddDofToQuad+64];
	fma.rn.f64 	%fd170, %fd34, %fd138, %fd168;
	ld.const.f64 	%fd35, [const_evenDofToQuad+64];
	fma.rn.f64 	%fd171, %fd35, %fd139, %fd169;
	ld.const.f64 	%fd172, [const_oddDofToQuad+72];
	fma.rn.f64 	%fd173, %fd172, %fd140, %fd170;
	ld.const.f64 	%fd174, [const_evenDofToQuad+72];
	fma.rn.f64 	%fd175, %fd174, %fd141, %fd171;
	ld.const.f64 	%fd176, [const_oddDofToQuad+80];
	fma.rn.f64 	%fd177, %fd176, %fd142, %fd173;
	ld.const.f64 	%fd178, [const_evenDofToQuad+80];
	fma.rn.f64 	%fd179, %fd178, %fd143, %fd175;
	ld.const.f64 	%fd180, [const_oddDofToQuad+88];
	fma.rn.f64 	%fd181, %fd180, %fd146, %fd177;
	ld.const.f64 	%fd182, [const_evenDofToQuad+88];
	fma.rn.f64 	%fd183, %fd182, %fd145, %fd179;
	sub.f64 	%fd184, %fd181, %fd183;
	st.shared.f64 	[%r3+8712], %fd184;
	add.f64 	%fd185, %fd183, %fd181;
	st.shared.f64 	[%r3+968], %fd185;
	ld.const.f64 	%fd36, [const_oddDofToQuad+96];
	fma.rn.f64 	%fd186, %fd36, %fd134, 0d0000000000000000;
	ld.const.f64 	%fd37, [const_evenDofToQuad+96];
	fma.rn.f64 	%fd187, %fd37, %fd135, 0d0000000000000000;
	ld.const.f64 	%fd38, [const_oddDofToQuad+104];
	fma.rn.f64 	%fd188, %fd38, %fd136, %fd186;
	ld.const.f64 	%fd39, [const_evenDofToQuad+104];
	fma.rn.f64 	%fd189, %fd39, %fd137, %fd187;
	ld.const.f64 	%fd40, [const_oddDofToQuad+112];
	fma.rn.f64 	%fd190, %fd40, %fd138, %fd188;
	ld.const.f64 	%fd41, [const_evenDofToQuad+112];
	fma.rn.f64 	%fd191, %fd41, %fd139, %fd189;
	ld.const.f64 	%fd42, [const_oddDofToQuad+120];
	fma.rn.f64 	%fd192, %fd42, %fd140, %fd190;
	ld.const.f64 	%fd43, [const_evenDofToQuad+120];
	fma.rn.f64 	%fd193, %fd43, %fd141, %fd191;
	ld.const.f64 	%fd194, [const_oddDofToQuad+128];
	fma.rn.f64 	%fd195, %fd194, %fd142, %fd192;
	ld.const.f64 	%fd44, [const_evenDofToQuad+128];
	fma.rn.f64 	%fd196, %fd44, %fd143, %fd193;
	ld.const.f64 	%fd45, [const_oddDofToQuad+136];
	fma.rn.f64 	%fd197, %fd45, %fd146, %fd195;
	ld.const.f64 	%fd46, [const_evenDofToQuad+136];
	fma.rn.f64 	%fd198, %fd46, %fd145, %fd196;
	sub.f64 	%fd199, %fd197, %fd198;
	st.shared.f64 	[%r3+7744], %fd199;
	add.f64 	%fd200, %fd198, %fd197;
	st.shared.f64 	[%r3+1936], %fd200;
	ld.const.f64 	%fd47, [const_oddDofToQuad+144];
	fma.rn.f64 	%fd201, %fd47, %fd134, 0d0000000000000000;
	ld.const.f64 	%fd48, [const_evenDofToQuad+144];
	fma.rn.f64 	%fd202, %fd48, %fd135, 0d0000000000000000;
	ld.const.f64 	%fd49, [const_oddDofToQuad+152];
	fma.rn.f64 	%fd203, %fd49, %fd136, %fd201;
	ld.const.f64 	%fd50, [const_evenDofToQuad+152];
	fma.rn.f64 	%fd204, %fd50, %fd137, %fd202;
	ld.const.f64 	%fd205, [const_oddDofToQuad+160];
	fma.rn.f64 	%fd206, %fd205, %fd138, %fd203;
	ld.const.f64 	%fd51, [const_evenDofToQuad+160];
	fma.rn.f64 	%fd207, %fd51, %fd139, %fd204;
	ld.const.f64 	%fd52, [const_oddDofToQuad+168];
	fma.rn.f64 	%fd208, %fd52, %fd140, %fd206;
	ld.const.f64 	%fd209, [const_evenDofToQuad+168];
	fma.rn.f64 	%fd210, %fd209, %fd141, %fd207;
	ld.const.f64 	%fd53, [const_oddDofToQuad+176];
	fma.rn.f64 	%fd211, %fd53, %fd142, %fd208;
	ld.const.f64 	%fd212, [const_evenDofToQuad+176];
	fma.rn.f64 	%fd213, %fd212, %fd143, %fd210;
	ld.const.f64 	%fd54, [const_oddDofToQuad+184];
	fma.rn.f64 	%fd214, %fd54, %fd146, %fd211;
	ld.const.f64 	%fd215, [const_evenDofToQuad+184];
	fma.rn.f64 	%fd216, %fd215, %fd145, %fd213;
	sub.f64 	%fd217, %fd214, %fd216;
	st.shared.f64 	[%r3+6776], %fd217;
	add.f64 	%fd218, %fd216, %fd214;
	st.shared.f64 	[%r3+2904], %fd218;
	ld.const.f64 	%fd219, [const_oddDofToQuad+192];
	fma.rn.f64 	%fd220, %fd219, %fd134, 0d0000000000000000;
	ld.const.f64 	%fd221, [const_evenDofToQuad+192];
	fma.rn.f64 	%fd222, %fd221, %fd135, 0d0000000000000000;
	ld.const.f64 	%fd223, [const_oddDofToQuad+200];
	fma.rn.f64 	%fd224, %fd223, %fd136, %fd220;
	ld.const.f64 	%fd225, [const_evenDofToQuad+200];
	fma.rn.f64 	%fd226, %fd225, %fd137, %fd222;
	ld.const.f64 	%fd227, [const_oddDofToQuad+208];
	fma.rn.f64 	%fd228, %fd227, %fd138, %fd224;
	ld.const.f64 	%fd229, [const_evenDofToQuad+208];
	fma.rn.f64 	%fd230, %fd229, %fd139, %fd226;
	ld.const.f64 	%fd231, [const_oddDofToQuad+216];
	fma.rn.f64 	%fd232, %fd231, %fd140, %fd228;
	ld.const.f64 	%fd233, [const_evenDofToQuad+216];
	fma.rn.f64 	%fd234, %fd233, %fd141, %fd230;
	ld.const.f64 	%fd55, [const_oddDofToQuad+224];
	fma.rn.f64 	%fd235, %fd55, %fd142, %fd232;
	ld.const.f64 	%fd236, [const_evenDofToQuad+224];
	fma.rn.f64 	%fd237, %fd236, %fd143, %fd234;
	ld.const.f64 	%fd238, [const_oddDofToQuad+232];
	fma.rn.f64 	%fd239, %fd238, %fd146, %fd235;
	ld.const.f64 	%fd240, [const_evenDofToQuad+232];
	fma.rn.f64 	%fd241, %fd240, %fd145, %fd237;
	sub.f64 	%fd242, %fd239, %fd241;
	st.shared.f64 	[%r3+5808], %fd242;
	add.f64 	%fd243, %fd241, %fd239;
	st.shared.f64 	[%r3+3872], %fd243;
	ld.const.f64 	%fd244, [const_oddDofToQuad+240];
	fma.rn.f64 	%fd245, %fd244, %fd134, 0d0000000000000000;
	ld.const.f64 	%fd246, [const_evenDofToQuad+240];
	fma.rn.f64 	%fd247, %fd246, %fd135, 0d0000000000000000;
	ld.const.f64 	%fd248, [const_oddDofToQuad+248];
	fma.rn.f64 	%fd249, %fd248, %fd136, %fd245;
	ld.const.f64 	%fd250, [const_evenDofToQuad+248];
	fma.rn.f64 	%fd251, %fd250, %fd137, %fd247;
	ld.const.f64 	%fd252, [const_oddDofToQuad+256];
	fma.rn.f64 	%fd253, %fd252, %fd138, %fd249;
	ld.const.f64 	%fd254, [const_evenDofToQuad+256];
	fma.rn.f64 	%fd255, %fd254, %fd139, %fd251;
	ld.const.f64 	%fd256, [const_oddDofToQuad+264];
	fma.rn.f64 	%fd257, %fd256, %fd140, %fd253;
	ld.const.f64 	%fd258, [const_evenDofToQuad+264];
	fma.rn.f64 	%fd259, %fd258, %fd141, %fd255;
	ld.const.f64 	%fd260, [const_oddDofToQuad+272];
	fma.rn.f64 	%fd261, %fd260, %fd142, %fd257;
	ld.const.f64 	%fd262, [const_evenDofToQuad+272];
	fma.rn.f64 	%fd263, %fd262, %fd143, %fd259;
	ld.const.f64 	%fd56, [const_oddDofToQuad+280];
	fma.rn.f64 	%fd264, %fd56, %fd146, %fd261;
	ld.const.f64 	%fd57, [const_evenDofToQuad+280];
	fma.rn.f64 	%fd265, %fd57, %fd145, %fd263;
	add.f64 	%fd266, %fd265, %fd264;
	st.shared.f64 	[%r3+4840], %fd266;
	bar.sync 	0;
	setp.gt.u32 	%p2, %r11, 120;
	@%p2 bra 	$L__BB93_4;
	mov.u32 	%r18, %tid.x;
	cvt.u16.u32 	%rs5, %r18;
	mul.lo.s16 	%rs6, %rs5, 117;
	shr.u16 	%rs7, %rs6, 8;
	sub.s16 	%rs8, %rs5, %rs7;
	and.b16  	%rs9, %rs8, 254;
	shr.u16 	%rs10, %rs9, 1;
	add.s16 	%rs11, %rs10, %rs7;
	and.b16  	%rs12, %rs11, 248;
	shr.u16 	%rs13, %rs12, 3;
	mul.lo.s16 	%rs14, %rs13, 11;
	sub.s16 	%rs15, %rs5, %rs14;
	mov.u32 	%r19, %tid.y;
	mov.u32 	%r20, _ZZ32massMatrixMultiplyConstantKernelILi11ELi11ELi1EEviPKdS1_S1_S1_PdE6s_tmp1;
	mad.lo.s32 	%r21, %r19, 10648, %r20;
	mul.wide.u16 	%r22, %rs13, 968;
	add.s32 	%r23, %r21, %r22;
	and.b16  	%rs16, %rs15, 255;
	mul.wide.u16 	%r24, %rs16, 8;
	add.s32 	%r25, %r23, %r24;
	ld.shared.f64 	%fd267, [%r25];
	ld.shared.f64 	%fd268, [%r25+880];
	add.f64 	%fd269, %fd267, %fd268;
	sub.f64 	%fd270, %fd267, %fd268;
	ld.shared.f64 	%fd271, [%r25+88];
	ld.shared.f64 	%fd272, [%r25+792];
	add.f64 	%fd273, %fd271, %fd272;
	sub.f64 	%fd274, %fd271, %fd272;
	ld.shared.f64 	%fd275, [%r25+176];
	ld.shared.f64 	%fd276, [%r25+704];
	add.f64 	%fd277, %fd275, %fd276;
	sub.f64 	%fd278, %fd275, %fd276;
	ld.shared.f64 	%fd279, [%r25+264];
	ld.shared.f64 	%fd280, [%r25+616];
	add.f64 	%fd281, %fd279, %fd280;
	sub.f64 	%fd282, %fd279, %fd280;
	ld.shared.f64 	%fd283, [%r25+352];
	ld.shared.f64 	%fd284, [%r25+528];
	add.f64 	%fd285, %fd283, %fd284;
	sub.f64 	%fd286, %fd283, %fd284;
	ld.shared.f64 	%fd287, [%r25+440];
	add.f64 	%fd288, %fd287, %fd287;
	sub.f64 	%fd289, %fd287, %fd287;
	mul.f64 	%fd290, %fd288, 0d3FE0000000000000;
	ld.const.f64 	%fd291, [const_oddDofToQuad];
	fma.rn.f64 	%fd292, %fd291, %fd269, 0d0000000000000000;
	ld.const.f64 	%fd293, [const_evenDofToQuad];
	fma.rn.f64 	%fd294, %fd293, %fd270, 0d0000000000000000;
	fma.rn.f64 	%fd295, %fd23, %fd273, %fd292;
	fma.rn.f64 	%fd296, %fd24, %fd274, %fd294;
	fma.rn.f64 	%fd297, %fd25, %fd277, %fd295;
	ld.const.f64 	%fd298, [const_evenDofToQuad+16];
	fma.rn.f64 	%fd299, %fd298, %fd278, %fd296;
	ld.const.f64 	%fd300, [const_oddDofToQuad+24];
	fma.rn.f64 	%fd301, %fd300, %fd281, %fd297;
	ld.const.f64 	%fd302, [const_evenDofToQuad+24];
	fma.rn.f64 	%fd303, %fd302, %fd282, %fd299;
	fma.rn.f64 	%fd304, %fd26, %fd285, %fd301;
	fma.rn.f64 	%fd305, %fd27, %fd286, %fd303;
	fma.rn.f64 	%fd306, %fd28, %fd290, %fd304;
	fma.rn.f64 	%fd307, %fd29, %fd289, %fd305;
	sub.f64 	%fd308, %fd306, %fd307;
	st.shared.f64 	[%r25+880], %fd308;
	add.f64 	%fd309, %fd307, %fd306;
	st.shared.f64 	[%r25], %fd309;
	fma.rn.f64 	%fd310, %fd30, %fd269, 0d0000000000000000;
	fma.rn.f64 	%fd311, %fd31, %fd270, 0d0000000000000000;
	fma.rn.f64 	%fd312, %fd32, %fd273, %fd310;
	fma.rn.f64 	%fd313, %fd33, %fd274, %fd311;
	fma.rn.f64 	%fd314, %fd34, %fd277, %fd312;
	fma.rn.f64 	%fd315, %fd35, %fd278, %fd313;
	ld.const.f64 	%fd316, [const_oddDofToQuad+72];
	fma.rn.f64 	%fd317, %fd316, %fd281, %fd314;
	ld.const.f64 	%fd318, [const_evenDofToQuad+72];
	fma.rn.f64 	%fd319, %fd318, %fd282, %fd315;
	ld.const.f64 	%fd320, [const_oddDofToQuad+80];
	fma.rn.f64 	%fd321, %fd320, %fd285, %fd317;
	ld.const.f64 	%fd322, [const_evenDofToQuad+80];
	fma.rn.f64 	%fd323, %fd322, %fd286, %fd319;
	ld.const.f64 	%fd324, [const_oddDofToQuad+88];
	fma.rn.f64 	%fd325, %fd324, %fd290, %fd321;
	ld.const.f64 	%fd326, [const_evenDofToQuad+88];
	fma.rn.f64 	%fd327, %fd326, %fd289, %fd323;
	sub.f64 	%fd328, %fd325, %fd327;
	st.shared.f64 	[%r25+792], %fd328;
	add.f64 	%fd329, %fd327, %fd325;
	st.shared.f64 	[%r25+88], %fd329;
	fma.rn.f64 	%fd330, %fd36, %fd269, 0d0000000000000000;
	fma.rn.f64 	%fd331, %fd37, %fd270, 0d0000000000000000;
	fma.rn.f64 	%fd332, %fd38, %fd273, %fd330;
	fma.rn.f64 	%fd333, %fd39, %fd274, %fd331;
	fma.rn.f64 	%fd334, %fd40, %fd277, %fd332;
	fma.rn.f64 	%fd335, %fd41, %fd278, %fd333;
	fma.rn.f64 	%fd336, %fd42, %fd281, %fd334;
	fma.rn.f64 	%fd337, %fd43, %fd282, %fd335;
	ld.const.f64 	%fd338, [const_oddDofToQuad+128];
	fma.rn.f64 	%fd339, %fd338, %fd285, %fd336;
	fma.rn.f64 	%fd340, %fd44, %fd286, %fd337;
	fma.rn.f64 	%fd341, %fd45, %fd290, %fd339;
	fma.rn.f64 	%fd342, %fd46, %fd289, %fd340;
	sub.f64 	%fd343, %fd341, %fd342;
	st.shared.f64 	[%r25+704], %fd343;
	add.f64 	%fd344, %fd342, %fd341;
	st.shared.f64 	[%r25+176], %fd344;
	fma.rn.f64 	%fd345, %fd47, %fd269, 0d0000000000000000;
	fma.rn.f64 	%fd346, %fd48, %fd270, 0d0000000000000000;
	fma.rn.f64 	%fd347, %fd49, %fd273, %fd345;
	fma.rn.f64 	%fd348, %fd50, %fd274, %fd346;
	ld.const.f64 	%fd349, [const_oddDofToQuad+160];
	fma.rn.f64 	%fd350, %fd349, %fd277, %fd347;
	fma.rn.f64 	%fd351, %fd51, %fd278, %fd348;
	fma.rn.f64 	%fd352, %fd52, %fd281, %fd350;
	ld.const.f64 	%fd353, [const_evenDofToQuad+168];
	fma.rn.f64 	%fd354, %fd353, %fd282, %fd351;
	fma.rn.f64 	%fd355, %fd53, %fd285, %fd352;
	ld.const.f64 	%fd356, [const_evenDofToQuad+176];
	fma.rn.f64 	%fd357, %fd356, %fd286, %fd354;
	fma.rn.f64 	%fd358, %fd54, %fd290, %fd355;
	ld.const.f64 	%fd359, [const_evenDofToQuad+184];
	fma.rn.f64 	%fd360, %fd359, %fd289, %fd357;
	sub.f64 	%fd361, %fd358, %fd360;
	st.shared.f64 	[%r25+616], %fd361;
	add.f64 	%fd362, %fd360, %fd358;
	st.shared.f64 	[%r25+264], %fd362;
	ld.const.f64 	%fd363, [const_oddDofToQuad+192];
	fma.rn.f64 	%fd364, %fd363, %fd269, 0d0000000000000000;
	ld.const.f64 	%fd365, [const_evenDofToQuad+192];
	fma.rn.f64 	%fd366, %fd365, %fd270, 0d0000000000000000;
	ld.const.f64 	%fd367, [const_oddDofToQuad+200];
	fma.rn.f64 	%fd368, %fd367, %fd273, %fd364;
	ld.const.f64 	%fd369, [const_evenDofToQuad+200];
	fma.rn.f64 	%fd370, %fd369, %fd274, %fd366;
	ld.const.f64 	%fd371, [const_oddDofToQuad+208];
	fma.rn.f64 	%fd372, %fd371, %fd277, %fd368;
	ld.const.f64 	%fd373, [const_evenDofToQuad+208];
	fma.rn.f64 	%fd374, %fd373, %fd278, %fd370;
	ld.const.f64 	%fd375, [const_oddDofToQuad+216];
	fma.rn.f64 	%fd376, %fd375, %fd281, %fd372;
	ld.const.f64 	%fd377, [const_evenDofToQuad+216];
	fma.rn.f64 	%fd378, %fd377, %fd282, %fd374;
	fma.rn.f64 	%fd379, %fd55, %fd285, %fd376;
	ld.const.f64 	%fd380, [const_evenDofToQuad+224];
	fma.rn.f64 	%fd381, %fd380, %fd286, %fd378;
	ld.const.f64 	%fd382, [const_oddDofToQuad+232];
	fma.rn.f64 	%fd383, %fd382, %fd290, %fd379;
	ld.const.f64 	%fd384, [const_evenDofToQuad+232];
	fma.rn.f64 	%fd385, %fd384, %fd289, %fd381;
	sub.f64 	%fd386, %fd383, %fd385;
	st.shared.f64 	[%r25+528], %fd386;
	add.f64 	%fd387, %fd385, %fd383;
	st.shared.f64 	[%r25+352], %fd387;
	ld.const.f64 	%fd388, [const_oddDofToQuad+240];
	fma.rn.f64 	%fd389, %fd388, %fd269, 0d0000000000000000;
	ld.const.f64 	%fd390, [const_evenDofToQuad+240];
	fma.rn.f64 	%fd391, %fd390, %fd270, 0d0000000000000000;
	ld.const.f64 	%fd392, [const_oddDofToQuad+248];
	fma.rn.f64 	%fd393, %fd392, %fd273, %fd389;
	ld.const.f64 	%fd394, [const_evenDofToQuad+248];
	fma.rn.f64 	%fd395, %fd394, %fd274, %fd391;
	ld.const.f64 	%fd396, [const_oddDofToQuad+256];
	fma.rn.f64 	%fd397, %fd396, %fd277, %fd393;
	ld.const.f64 	%fd398, [const_evenDofToQuad+256];
	fma.rn.f64 	%fd399, %fd398, %fd278, %fd395;
	ld.const.f64 	%fd400, [const_oddDofToQuad+264];
	fma.rn.f64 	%fd401, %fd400, %fd281, %fd397;
	ld.const.f64 	%fd402, [const_evenDofToQuad+264];
	fma.rn.f64 	%fd403, %fd402, %fd282, %fd399;
	ld.const.f64 	%fd404, [const_oddDofToQuad+272];
	fma.rn.f64 	%fd405, %fd404, %fd285, %fd401;
	ld.const.f64 	%fd406, [const_evenDofToQuad+272];
	fma.rn.f64 	%fd407, %fd406, %fd286, %fd403;
	fma.rn.f64 	%fd408, %fd56, %fd290, %fd405;
	fma.rn.f64 	%fd409, %fd57, %fd289, %fd407;
	add.f64 	%fd410, %fd409, %fd408;
	st.shared.f64 	[%r25+440], %fd410;
$L__BB93_4:
	mov.u32 	%r26, %ctaid.x;
	mov.u32 	%r27, %tid.y;
	add.s32 	%r4, %r26, %r27;
	mov.u32 	%r28, %tid.x;
	setp.gt.u32 	%p3, %r28, 120;
	bar.sync 	0;
	@%p3 bra 	$L__BB93_18;
	ld.param.u32 	%r56, [_Z32massMatrixMultiplyConstantKernelILi11ELi11ELi1EEviPKdS1_S1_S1_Pd_param_0];
	setp.ge.s32 	%p4, %r4, %r56;
	mov.u32 	%r29, %tid.x;
	cvt.u16.u32 	%rs17, %r29;
	mul.lo.s16 	%rs18, %rs17, 117;
	shr.u16 	%rs19, %rs18, 8;
	sub.s16 	%rs20, %rs17, %rs19;
	and.b16  	%rs21, %rs20, 254;
	shr.u16 	%rs22, %rs21, 1;
	add.s16 	%rs23, %rs22, %rs19;
	and.b16  	%rs24, %rs23, 248;
	shr.u16 	%rs25, %rs24, 3;
	mul.lo.s16 	%rs26, %rs25, 11;
	sub.s16 	%rs27, %rs17, %rs26;
	mov.u32 	%r30, %tid.y;
	mov.u32 	%r31, _ZZ32massMatrixMultiplyConstantKernelILi11ELi11ELi1EEviPKdS1_S1_S1_PdE6s_tmp1;
	mad.lo.s32 	%r32, %r30, 10648, %r31;
	mul.wide.u16 	%r33, %rs25, 968;
	add.s32 	%r34, %r32, %r33;
	and.b16  	%rs28, %rs27, 255;
	mul.wide.u16 	%r35, %rs28, 88;
	add.s32 	%r5, %r34, %r35;
	ld.shared.f64 	%fd412, [%r5];
	ld.shared.f64 	%fd413, [%r5+80];
	add.f64 	%fd58, %fd412, %fd413;
	sub.f64 	%fd59, %fd412, %fd413;
	ld.shared.f64 	%fd414, [%r5+8];
	ld.shared.f64 	%fd415, [%r5+72];
	add.f64 	%fd60, %fd414, %fd415;
	sub.f64 	%fd61, %fd414, %fd415;
	ld.shared.f64 	%fd416, [%r5+16];
	ld.shared.f64 	%fd417, [%r5+64];
	add.f64 	%fd62, %fd416, %fd417;
	sub.f64 	%fd63, %fd416, %fd417;
	ld.shared.f64 	%fd418, [%r5+24];
	ld.shared.f64 	%fd419, [%r5+56];
	add.f64 	%fd64, %fd418, %fd419;
	sub.f64 	%fd65, %fd418, %fd419;
	ld.shared.f64 	%fd420, [%r5+32];
	ld.shared.f64 	%fd421, [%r5+48];
	add.f64 	%fd66, %fd420, %fd421;
	sub.f64 	%fd67, %fd420, %fd421;
	ld.shared.f64 	%fd422, [%r5+40];
	add.f64 	%fd423, %fd422, %fd422;
	sub.f64 	%fd68, %fd422, %fd422;
	mul.f64 	%fd69, %fd423, 0d3FE0000000000000;
	mov.b32 	%r36, {%rs28, %rs25};
	mov.b32 	%r37, 0;
	mov.b32 	%r38, 30987;
	dp2a.lo.u32.u32 	%r6, %r36, %r38, %r37;
	ld.const.f64 	%fd424, [const_oddDofToQuad];
	fma.rn.f64 	%fd425, %fd424, %fd58, 0d0000000000000000;
	ld.const.f64 	%fd426, [const_evenDofToQuad];
	fma.rn.f64 	%fd427, %fd426, %fd59, 0d0000000000000000;
	fma.rn.f64 	%fd428, %fd23, %fd60, %fd425;
	fma.rn.f64 	%fd429, %fd24, %fd61, %fd427;
	fma.rn.f64 	%fd430, %fd25, %fd62, %fd428;
	ld.const.f64 	%fd431, [const_evenDofToQuad+16];
	fma.rn.f64 	%fd432, %fd431, %fd63, %fd429;
	ld.const.f64 	%fd433, [const_oddDofToQuad+24];
	fma.rn.f64 	%fd434, %fd433, %fd64, %fd430;
	ld.const.f64 	%fd435, [const_evenDofToQuad+24];
	fma.rn.f64 	%fd436, %fd435, %fd65, %fd432;
	fma.rn.f64 	%fd437, %fd26, %fd66, %fd434;
	fma.rn.f64 	%fd438, %fd27, %fd67, %fd436;
	fma.rn.f64 	%fd70, %fd28, %fd69, %fd437;
	fma.rn.f64 	%fd71, %fd29, %fd68, %fd438;
	mov.f64 	%fd962, 0d0000000000000000;
	mov.f64 	%fd963, %fd962;
	@%p4 bra 	$L__BB93_7;
	ld.param.u64 	%rd28, [_Z32massMatrixMultiplyConstantKernelILi11ELi11ELi1EEviPKdS1_S1_S1_Pd_param_1];
	cvta.to.global.u64 	%rd7, %rd28;
	mad.lo.s32 	%r39, %r4, 1331, %r6;
	mul.wide.s32 	%rd8, %r39, 8;
	add.s64 	%rd9, %rd7, %rd8;
	ld.global.nc.f64 	%fd962, [%rd9];
	ld.global.nc.f64 	%fd963, [%rd9+80];
$L__BB93_7:
	ld.param.u32 	%r57, [_Z32massMatrixMultiplyConstantKernelILi11ELi11ELi1EEviPKdS1_S1_S1_Pd_param_0];
	setp.ge.s32 	%p5, %r4, %r57;
	add.f64 	%fd440, %fd70, %fd71;
	sub.f64 	%fd441, %fd70, %fd71;
	mul.f64 	%fd442, %fd440, %fd962;
	mul.f64 	%fd443, %fd441, %fd963;
	sub.f64 	%fd76, %fd442, %fd443;
	add.f64 	%fd77, %fd442, %fd443;
	fma.rn.f64 	%fd444, %fd30, %fd58, 0d0000000000000000;
	fma.rn.f64 	%fd445, %fd31, %fd59, 0d0000000000000000;
	fma.rn.f64 	%fd446, %fd32, %fd60, %fd444;
	fma.rn.f64 	%fd447, %fd33, %fd61, %fd445;
	fma.rn.f64 	%fd448, %fd34, %fd62, %fd446;
	fma.rn.f64 	%fd449, %fd35, %fd63, %fd447;
	ld.const.f64 	%fd450, [const_oddDofToQuad+72];
	fma.rn.f64 	%fd451, %fd450, %fd64, %fd448;
	ld.const.f64 	%fd452, [const_evenDofToQuad+72];
	fma.rn.f64 	%fd453, %fd452, %fd65, %fd449;
	ld.const.f64 	%fd454, [const_oddDofToQuad+80];
	fma.rn.f64 	%fd455, %fd454, %fd66, %fd451;
	ld.const.f64 	%fd456, [const_evenDofToQuad+80];
	fma.rn.f64 	%fd457, %fd456, %fd67, %fd453;
	ld.const.f64 	%fd458, [const_oddDofToQuad+88];
	fma.rn.f64 	%fd78, %fd458, %fd69, %fd455;
	ld.const.f64 	%fd459, [const_evenDofToQuad+88];
	fma.rn.f64 	%fd79, %fd459, %fd68, %fd457;
	mov.f64 	%fd964, 0d0000000000000000;
	mov.f64 	%fd965, %fd964;
	@%p5 bra 	$L__BB93_9;
	ld.param.u64 	%rd29, [_Z32massMatrixMultiplyConstantKernelILi11ELi11ELi1EEviPKdS1_S1_S1_Pd_param_1];
	cvta.to.global.u64 	%rd10, %rd29;
	mad.lo.s32 	%r40, %r4, 1331, %r6;
	mul.wide.s32 	%rd11, %r40, 8;
	add.s64 	%rd12, %rd10, %rd11;
	ld.global.nc.f64 	%fd964, [%rd12+8];
	ld.global.nc.f64 	%fd965, [%rd12+72];
$L__BB93_9:
	ld.param.u32 	%r58, [_Z32massMatrixMultiplyConstantKernelILi11ELi11ELi1EEviPKdS1_S1_S1_Pd_param_0];
	setp.ge.s32 	%p6, %r4, %r58;
	add.f64 	%fd461, %fd78, %fd79;
	sub.f64 	%fd462, %fd78, %fd79;
	mul.f64 	%fd463, %fd461, %fd964;
	mul.f64 	%fd464, %fd462, %fd965;
	sub.f64 	%fd84, %fd463, %fd464;
	add.f64 	%fd85, %fd463, %fd464;
	fma.rn.f64 	%fd465, %fd36, %fd58, 0d0000000000000000;
	fma.rn.f64 	%fd466, %fd37, %fd59, 0d0000000000000000;
	fma.rn.f64 	%fd467, %fd38, %fd60, %fd465;
	fma.rn.f64 	%fd468, %fd39, %fd61, %fd466;
	fma.rn.f64 	%fd469, %fd40, %fd62, %fd467;
	fma.rn.f64 	%fd470, %fd41, %fd63, %fd468;
	fma.rn.f64 	%fd471, %fd42, %fd64, %fd469;
	fma.rn.f64 	%fd472, %fd43, %fd65, %fd470;
	ld.const.f64 	%fd473, [const_oddDofToQuad+128];
	fma.rn.f64 	%fd474, %fd473, %fd66, %fd471;
	fma.rn.f64 	%fd475, %fd44, %fd67, %fd472;
	fma.rn.f64 	%fd86, %fd45, %fd69, %fd474;
	fma.rn.f64 	%fd87, %fd46, %fd68, %fd475;
	mov.f64 	%fd966, 0d0000000000000000;
	mov.f64 	%fd967, %fd966;
	@%p6 bra 	$L__BB93_11;
	ld.param.u64 	%rd30, [_Z32massMatrixMultiplyConstantKernelILi11ELi11ELi1EEviPKdS1_S1_S1_Pd_param_1];
	cvta.to.global.u64 	%rd13, %rd30;
	mad.lo.s32 	%r41, %r4, 1331, %r6;
	mul.wide.s32 	%rd14, %r41, 8;
	add.s64 	%rd15, %rd13, %rd14;
	ld.global.nc.f64 	%fd966, [%rd15+16];
	ld.global.nc.f64 	%fd967, [%rd15+64];
$L__BB93_11:
	ld.param.u32 	%r59, [_Z32massMatrixMultiplyConstantKernelILi11ELi11ELi1EEviPKdS1_S1_S1_Pd_param_0];
	setp.ge.s32 	%p7, %r4, %r59;
	add.f64 	%fd477, %fd86, %fd87;
	sub.f64 	%fd478, %fd86, %fd87;
	mul.f64 	%fd479, %fd477, %fd966;
	mul.f64 	%fd480, %fd478, %fd967;
	sub.f64 	%fd92, %fd479, %fd480;
	add.f64 	%fd93, %fd479, %fd480;
	fma.rn.f64 	%fd481, %fd47, %fd58, 0d0000000000000000;
	fma.rn.f64 	%fd482, %fd48, %fd59, 0d0000000000000000;
	fma.rn.f64 	%fd483, %fd49, %fd60, %fd481;
	fma.rn.f64 	%fd484, %fd50, %fd61, %fd482;
	ld.const.f64 	%fd485, [const_oddDofToQuad+160];
	fma.rn.f64 	%fd486, %fd485, %fd62, %fd483;
	fma.rn.f64 	%fd487, %fd51, %fd63, %fd484;
	ld.const.f64 	%fd488, [const_oddDofToQuad+168];
	fma.rn.f64 	%fd489, %fd488, %fd64, %fd486;
	ld.const.f64 	%fd490, [const_evenDofToQuad+168];
	fma.rn.f64 	%fd491, %fd490, %fd65, %fd487;
	fma.rn.f64 	%fd492, %fd53, %fd66, %fd489;
	ld.const.f64 	%fd493, [const_evenDofToQuad+176];
	fma.rn.f64 	%fd494, %fd493, %fd67, %fd491;
	fma.rn.f64 	%fd94, %fd54, %fd69, %fd492;
	ld.const.f64 	%fd495, [const_evenDofToQuad+184];
	fma.rn.f64 	%fd95, %fd495, %fd68, %fd494;
	mov.f64 	%fd968, 0d0000000000000000;
	mov.f64 	%fd969, %fd968;
	@%p7 bra 	$L__BB93_13;
	ld.param.u64 	%rd31, [_Z32massMatrixMultiplyConstantKernelILi11ELi11ELi1EEviPKdS1_S1_S1_Pd_param_1];
	cvta.to.global.u64 	%rd16, %rd31;
	mad.lo.s32 	%r42, %r4, 1331, %r6;
	mul.wide.s32 	%rd17, %r42, 8;
	add.s64 	%rd18, %rd16, %rd17;
	ld.global.nc.f64 	%fd968, [%rd18+24];
	ld.global.nc.f64 	%fd969, [%rd18+56];
$L__BB93_13:
	ld.param.u32 	%r60, [_Z32massMatrixMultiplyConstantKernelILi11ELi11ELi1EEviPKdS1_S1_S1_Pd_param_0];
	setp.ge.s32 	%p8, %r4, %r60;
	add.f64 	%fd497, %fd94, %fd95;
	sub.f64 	%fd498, %fd94, %fd95;
	mul.f64 	%fd499, %fd497, %fd968;
	mul.f64 	%fd500, %fd498, %fd969;
	sub.f64 	%fd100, %fd499, %fd500;
	add.f64 	%fd101, %fd499, %fd500;
	ld.const.f64 	%fd501, [const_oddDofToQuad+192];
	fma.rn.f64 	%fd502, %fd501, %fd58, 0d0000000000000000;
	ld.const.f64 	%fd503, [const_evenDofToQuad+192];
	fma.rn.f64 	%fd504, %fd503, %fd59, 0d0000000000000000;
	ld.const.f64 	%fd505, [const_oddDofToQuad+200];
	fma.rn.f64 	%fd506, %fd505, %fd60, %fd502;
	ld.const.f64 	%fd507, [const_evenDofToQuad+200];
	fma.rn.f64 	%fd508, %fd507, %fd61, %fd504;
	ld.const.f64 	%fd509, [const_oddDofToQuad+208];
	fma.rn.f64 	%fd510, %fd509, %fd62, %fd506;
	ld.const.f64 	%fd511, [const_evenDofToQuad+208];
	fma.rn.f64 	%fd512, %fd511, %fd63, %fd508;
	ld.const.f64 	%fd513, [const_oddDofToQuad+216];
	fma.rn.f64 	%fd514, %fd513, %fd64, %fd510;
	ld.const.f64 	%fd515, [const_evenDofToQuad+216];
	fma.rn.f64 	%fd516, %fd515, %fd65, %fd512;
	fma.rn.f64 	%fd517, %fd55, %fd66, %fd514;
	ld.const.f64 	%fd518, [const_evenDofToQuad+224];
	fma.rn.f64 	%fd519, %fd518, %fd67, %fd516;
	ld.const.f64 	%fd520, [const_oddDofToQuad+232];
	fma.rn.f64 	%fd102, %fd520, %fd69, %fd517;
	ld.const.f64 	%fd521, [const_evenDofToQuad+232];
	fma.rn.f64 	%fd103, %fd521, %fd68, %fd519;
	mov.f64 	%fd970, 0d0000000000000000;
	mov.f64 	%fd971, %fd970;
	@%p8 bra 	$L__BB93_15;
	ld.param.u64 	%rd32, [_Z32massMatrixMultiplyConstantKernelILi11ELi11ELi1EEviPKdS1_S1_S1_Pd_param_1];
	cvta.to.global.u64 	%rd19, %rd32;
	mad.lo.s32 	%r43, %r4, 1331, %r6;
	mul.wide.s32 	%rd20, %r43, 8;
	add.s64 	%rd21, %rd19, %rd20;
	ld.global.nc.f64 	%fd970, [%rd21+32];
	ld.global.nc.f64 	%fd971, [%rd21+48];
$L__BB93_15:
	ld.param.u32 	%r61, [_Z32massMatrixMultiplyConstantKernelILi11ELi11ELi1EEviPKdS1_S1_S1_Pd_param_0];
	setp.ge.s32 	%p9, %r4, %r61;
	add.f64 	%fd523, %fd102, %fd103;
	sub.f64 	%fd524, %fd102, %fd103;
	mul.f64 	%fd525, %fd523, %fd970;
	mul.f64 	%fd526, %fd524, %fd971;
	sub.f64 	%fd108, %fd525, %fd526;
	add.f64 	%fd109, %fd525, %fd526;
	ld.const.f64 	%fd110, [const_oddDofToQuad+240];
	fma.rn.f64 	%fd527, %fd110, %fd58, 0d0000000000000000;
	ld.const.f64 	%fd528, [const_evenDofToQuad+240];
	fma.rn.f64 	%fd529, %fd528, %fd59, 0d0000000000000000;
	ld.const.f64 	%fd530, [const_oddDofToQuad+248];
	fma.rn.f64 	%fd531, %fd530, %fd60, %fd527;
	ld.const.f64 	%fd532, [const_evenDofToQuad+248];
	fma.rn.f64 	%fd533, %fd532, %fd61, %fd529;
	ld.const.f64 	%fd534, [const_oddDofToQuad+256];
	fma.rn.f64 	%fd535, %fd534, %fd62, %fd531;
	ld.const.f64 	%fd536, [const_evenDofToQuad+256];
	fma.rn.f64 	%fd537, %fd536, %fd63, %fd533;
	ld.const.f64 	%fd538, [const_oddDofToQuad+264];
	fma.rn.f64 	%fd539, %fd538, %fd64, %fd535;
	ld.const.f64 	%fd540, [const_evenDofToQuad+264];
	fma.rn.f64 	%fd541, %fd540, %fd65, %fd537;
	ld.const.f64 	%fd542, [const_oddDofToQuad+272];
	fma.rn.f64 	%fd543, %fd542, %fd66, %fd539;
	ld.const.f64 	%fd544, [const_evenDofToQuad+272];
	fma.rn.f64 	%fd545, %fd544, %fd67, %fd541;
	fma.rn.f64 	%fd111, %fd56, %fd69, %fd543;
	fma.rn.f64 	%fd112, %fd57, %fd68, %fd545;
	mov.f64 	%fd972, 0d0000000000000000;
	@%p9 bra 	$L__BB93_17;
	ld.param.u64 	%rd33, [_Z32massMatrixMultiplyConstantKernelILi11ELi11ELi1EEviPKdS1_S1_S1_Pd_param_1];
	cvta.to.global.u64 	%rd22, %rd33;
	mad.lo.s32 	%r44, %r4, 1331, %r6;
	mul.wide.s32 	%rd23, %r44, 8;
	add.s64 	%rd24, %rd22, %rd23;
	ld.global.nc.f64 	%fd972, [%rd24+40];
$L__BB93_17:
	add.f64 	%fd546, %fd111, %fd112;
	sub.f64 	%fd547, %fd111, %fd112;
	mul.f64 	%fd548, %fd547, %fd972;
	fma.rn.f64 	%fd549, %fd546, %fd972, %fd548;
	mul.f64 	%fd550, %fd549, 0d3FE0000000000000;
	ld.const.f64 	%fd551, [const_oddDofToQuad];
	fma.rn.f64 	%fd552, %fd551, %fd77, 0d0000000000000000;
	ld.const.f64 	%fd553, [const_evenDofToQuad];
	fma.rn.f64 	%fd554, %fd553, %fd76, 0d0000000000000000;
	fma.rn.f64 	%fd555, %fd30, %fd85, %fd552;
	fma.rn.f64 	%fd556, %fd31, %fd84, %fd554;
	fma.rn.f64 	%fd557, %fd36, %fd93, %fd555;
	fma.rn.f64 	%fd558, %fd37, %fd92, %fd556;
	fma.rn.f64 	%fd559, %fd47, %fd101, %fd557;
	fma.rn.f64 	%fd560, %fd48, %fd100, %fd558;
	ld.const.f64 	%fd561, [const_oddDofToQuad+192];
	fma.rn.f64 	%fd562, %fd561, %fd109, %fd559;
	ld.const.f64 	%fd563, [const_evenDofToQuad+192];
	fma.rn.f64 	%fd564, %fd563, %fd108, %fd560;
	fma.rn.f64 	%fd565, %fd110, %fd550, %fd562;
	ld.const.f64 	%fd566, [const_evenDofToQuad+240];
	fma.rn.f64 	%fd567, %fd566, %fd550, %fd564;
	sub.f64 	%fd568, %fd565, %fd567;
	st.shared.f64 	[%r5+80], %fd568;
	add.f64 	%fd569, %fd565, %fd567;
	st.shared.f64 	[%r5], %fd569;
	fma.rn.f64 	%fd570, %fd23, %fd77, 0d0000000000000000;
	ld.const.f64 	%fd571, [const_evenDofToQuad+8];
	fma.rn.f64 	%fd572, %fd571, %fd76, 0d0000000000000000;
	fma.rn.f64 	%fd573, %fd32, %fd85, %fd570;
	fma.rn.f64 	%fd574, %fd33, %fd84, %fd572;
	fma.rn.f64 	%fd575, %fd38, %fd93, %fd573;
	fma.rn.f64 	%fd576, %fd39, %fd92, %fd574;
	fma.rn.f64 	%fd577, %fd49, %fd101, %fd575;
	fma.rn.f64 	%fd578, %fd50, %fd100, %fd576;
	ld.const.f64 	%fd579, [const_oddDofToQuad+200];
	fma.rn.f64 	%fd580, %fd579, %fd109, %fd577;
	ld.const.f64 	%fd581, [const_evenDofToQuad+200];
	fma.rn.f64 	%fd582, %fd581, %fd108, %fd578;
	ld.const.f64 	%fd583, [const_oddDofToQuad+248];
	fma.rn.f64 	%fd584, %fd583, %fd550, %fd580;
	ld.const.f64 	%fd585, [const_evenDofToQuad+248];
	fma.rn.f64 	%fd586, %fd585, %fd550, %fd582;
	sub.f64 	%fd587, %fd584, %fd586;
	st.shared.f64 	[%r5+72], %fd587;
	add.f64 	%fd588, %fd584, %fd586;
	st.shared.f64 	[%r5+8], %fd588;
	ld.const.f64 	%fd589, [const_oddDofToQuad+16];
	fma.rn.f64 	%fd590, %fd589, %fd77, 0d0000000000000000;
	ld.const.f64 	%fd591, [const_evenDofToQuad+16];
	fma.rn.f64 	%fd592, %fd591, %fd76, 0d0000000000000000;
	fma.rn.f64 	%fd593, %fd34, %fd85, %fd590;
	ld.const.f64 	%fd594, [const_evenDofToQuad+64];
	fma.rn.f64 	%fd595, %fd594, %fd84, %fd592;
	fma.rn.f64 	%fd596, %fd40, %fd93, %fd593;
	fma.rn.f64 	%fd597, %fd41, %fd92, %fd595;
	ld.const.f64 	%fd598, [const_oddDofToQuad+160];
	fma.rn.f64 	%fd599, %fd598, %fd101, %fd596;
	ld.const.f64 	%fd600, [const_evenDofToQuad+160];
	fma.rn.f64 	%fd601, %fd600, %fd100, %fd597;
	ld.const.f64 	%fd602, [const_oddDofToQuad+208];
	fma.rn.f64 	%fd603, %fd602, %fd109, %fd599;
	ld.const.f64 	%fd604, [const_evenDofToQuad+208];
	fma.rn.f64 	%fd605, %fd604, %fd108, %fd601;
	ld.const.f64 	%fd606, [const_oddDofToQuad+256];
	fma.rn.f64 	%fd607, %fd606, %fd550, %fd603;
	ld.const.f64 	%fd608, [const_evenDofToQuad+256];
	fma.rn.f64 	%fd609, %fd608, %fd550, %fd605;
	sub.f64 	%fd610, %fd607, %fd609;
	st.shared.f64 	[%r5+64], %fd610;
	add.f64 	%fd611, %fd607, %fd609;
	st.shared.f64 	[%r5+16], %fd611;
	ld.const.f64 	%fd612, [const_oddDofToQuad+24];
	fma.rn.f64 	%fd613, %fd612, %fd77, 0d0000000000000000;
	ld.const.f64 	%fd614, [const_evenDofToQuad+24];
	fma.rn.f64 	%fd615, %fd614, %fd76, 0d0000000000000000;
	ld.const.f64 	%fd616, [const_oddDofToQuad+72];
	fma.rn.f64 	%fd617, %fd616, %fd85, %fd613;
	ld.const.f64 	%fd618, [const_evenDofToQuad+72];
	fma.rn.f64 	%fd619, %fd618, %fd84, %fd615;
	fma.rn.f64 	%fd620, %fd42, %fd93, %fd617;
	fma.rn.f64 	%fd621, %fd43, %fd92, %fd619;
	ld.const.f64 	%fd622, [const_oddDofToQuad+168];
	fma.rn.f64 	%fd623, %fd622, %fd101, %fd620;
	ld.const.f64 	%fd624, [const_evenDofToQuad+168];
	fma.rn.f64 	%fd625, %fd624, %fd100, %fd621;
	ld.const.f64 	%fd626, [const_oddDofToQuad+216];
	fma.rn.f64 	%fd627, %fd626, %fd109, %fd623;
	ld.const.f64 	%fd628, [const_evenDofToQuad+216];
	fma.rn.f64 	%fd629, %fd628, %fd108, %fd625;
	ld.const.f64 	%fd630, [const_oddDofToQuad+264];
	fma.rn.f64 	%fd631, %fd630, %fd550, %fd627;
	ld.const.f64 	%fd632, [const_evenDofToQuad+264];
	fma.rn.f64 	%fd633, %fd632, %fd550, %fd629;
	sub.f64 	%fd634, %fd631, %fd633;
	st.shared.f64 	[%r5+56], %fd634;
	add.f64 	%fd635, %fd631, %fd633;
	st.shared.f64 	[%r5+24], %fd635;
	fma.rn.f64 	%fd636, %fd26, %fd77, 0d0000000000000000;
	fma.rn.f64 	%fd637, %fd27, %fd76, 0d0000000000000000;
	ld.const.f64 	%fd638, [const_oddDofToQuad+80];
	fma.rn.f64 	%fd639, %fd638, %fd85, %fd636;
	ld.const.f64 	%fd640, [const_evenDofToQuad+80];
	fma.rn.f64 	%fd641, %fd640, %fd84, %fd637;
	ld.const.f64 	%fd642, [const_oddDofToQuad+128];
	fma.rn.f64 	%fd643, %fd642, %fd93, %fd639;
	fma.rn.f64 	%fd644, %fd44, %fd92, %fd641;
	fma.rn.f64 	%fd645, %fd53, %fd101, %fd643;
	ld.const.f64 	%fd646, [const_evenDofToQuad+176];
	fma.rn.f64 	%fd647, %fd646, %fd100, %fd644;
	fma.rn.f64 	%fd648, %fd55, %fd109, %fd645;
	ld.const.f64 	%fd649, [const_evenDofToQuad+224];
	fma.rn.f64 	%fd650, %fd649, %fd108, %fd647;
	ld.const.f64 	%fd651, [const_oddDofToQuad+272];
	fma.rn.f64 	%fd652, %fd651, %fd550, %fd648;
	ld.const.f64 	%fd653, [const_evenDofToQuad+272];
	fma.rn.f64 	%fd654, %fd653, %fd550, %fd650;
	sub.f64 	%fd655, %fd652, %fd654;
	st.shared.f64 	[%r5+48], %fd655;
	add.f64 	%fd656, %fd652, %fd654;
	st.shared.f64 	[%r5+32], %fd656;
	fma.rn.f64 	%fd657, %fd28, %fd77, 0d0000000000000000;
	fma.rn.f64 	%fd658, %fd29, %fd76, 0d0000000000000000;
	ld.const.f64 	%fd659, [const_oddDofToQuad+88];
	fma.rn.f64 	%fd660, %fd659, %fd85, %fd657;
	ld.const.f64 	%fd661, [const_evenDofToQuad+88];
	fma.rn.f64 	%fd662, %fd661, %fd84, %fd658;
	fma.rn.f64 	%fd663, %fd45, %fd93, %fd660;
	fma.rn.f64 	%fd664, %fd46, %fd92, %fd662;
	ld.const.f64 	%fd665, [const_oddDofToQuad+184];
	fma.rn.f64 	%fd666, %fd665, %fd101, %fd663;
	ld.const.f64 	%fd667, [const_evenDofToQuad+184];
	fma.rn.f64 	%fd668, %fd667, %fd100, %fd664;
	ld.const.f64 	%fd669, [const_oddDofToQuad+232];
	fma.rn.f64 	%fd670, %fd669, %fd109, %fd666;
	ld.const.f64 	%fd671, [const_evenDofToQuad+232];
	fma.rn.f64 	%fd672, %fd671, %fd108, %fd668;
	fma.rn.f64 	%fd673, %fd56, %fd550, %fd670;
	fma.rn.f64 	%fd674, %fd57, %fd550, %fd672;
	add.f64 	%fd675, %fd673, %fd674;
	st.shared.f64 	[%r5+40], %fd675;
$L__BB93_18:
	ld.const.f64 	%fd115, [const_evenDofToQuad+8];
	ld.const.f64 	%fd116, [const_oddDofToQuad+16];
	ld.const.f64 	%fd117, [const_oddDofToQuad+184];
	ld.const.f64 	%fd118, [const_evenDofToQuad+160];
	ld.const.f64 	%fd119, [const_oddDofToQuad+168];
	ld.const.f64 	%fd120, [const_evenDofToQuad+64];
	ld.const.f64 	%fd121, [const_evenDofToQuad+168];
	mov.u32 	%r45, %tid.x;
	setp.gt.u32 	%p10, %r45, 120;
	bar.sync 	0;
	@%p10 bra 	$L__BB93_20;
	mov.u32 	%r46, %tid.x;
	cvt.u16.u32 	%rs29, %r46;
	mul.lo.s16 	%rs30, %rs29, 117;
	shr.u16 	%rs31, %rs30, 8;
	sub.s16 	%rs32, %rs29, %rs31;
	and.b16  	%rs33, %rs32, 254;
	shr.u16 	%rs34, %rs33, 1;
	add.s16 	%rs35, %rs34, %rs31;
	and.b16  	%rs36, %rs35, 248;
	shr.u16 	%rs37, %rs36, 3;
	mul.lo.s16 	%rs38, %rs37, 11;
	sub.s16 	%rs39, %rs29, %rs38;
	mov.u32 	%r47, %tid.y;
	mov.u32 	%r48, _ZZ32massMatrixMultiplyConstantKernelILi11ELi11ELi1EEviPKdS1_S1_S1_PdE6s_tmp1;
	mad.lo.s32 	%r49, %r47, 10648, %r48;
	mul.wide.u16 	%r50, %rs37, 968;
	add.s32 	%r51, %r49, %r50;
	and.b16  	%rs40, %rs39, 255;
	mul.wide.u16 	%r52, %rs40, 8;
	add.s32 	%r53, %r51, %r52;
	ld.shared.f64 	%fd676, [%r53];
	ld.shared.f64 	%fd677, [%r53+880];
	add.f64 	%fd678, %fd676, %fd677;
	sub.f64 	%fd679, %fd676, %fd677;
	ld.shared.f64 	%fd680, [%r53+88];
	ld.shared.f64 	%fd681, [%r53+792];
	add.f64 	%fd682, %fd680, %fd681;
	sub.f64 	%fd683, %fd680, %fd681;
	ld.shared.f64 	%fd684, [%r53+176];
	ld.shared.f64 	%fd685, [%r53+704];
	add.f64 	%fd686, %fd684, %fd685;
	sub.f64 	%fd687, %fd684, %fd685;
	ld.shared.f64 	%fd688, [%r53+264];
	ld.shared.f64 	%fd689, [%r53+616];
	add.f64 	%fd690, %fd688, %fd689;
	sub.f64 	%fd691, %fd688, %fd689;
	ld.shared.f64 	%fd692, [%r53+352];
	ld.shared.f64 	%fd693, [%r53+528];
	add.f64 	%fd694, %fd692, %fd693;
	sub.f64 	%fd695, %fd692, %fd693;
	ld.shared.f64 	%fd696, [%r53+440];
	add.f64 	%fd697, %fd696, %fd696;
	sub.f64 	%fd698, %fd696, %fd696;
	mul.f64 	%fd699, %fd697, 0d3FE0000000000000;
	ld.const.f64 	%fd700, [const_oddDofToQuad];
	fma.rn.f64 	%fd701, %fd700, %fd678, 0d0000000000000000;
	ld.const.f64 	%fd702, [const_evenDofToQuad];
	fma.rn.f64 	%fd703, %fd702, %fd679, 0d0000000000000000;
	fma.rn.f64 	%fd704, %fd30, %fd682, %fd701;
	fma.rn.f64 	%fd705, %fd31, %fd683, %fd703;
	fma.rn.f64 	%fd706, %fd36, %fd686, %fd704;
	fma.rn.f64 	%fd707, %fd37, %fd687, %fd705;
	fma.rn.f64 	%fd708, %fd47, %fd690, %fd706;
	fma.rn.f64 	%fd709, %fd48, %fd691, %fd707;
	ld.const.f64 	%fd710, [const_oddDofToQuad+192];
	fma.rn.f64 	%fd711, %fd710, %fd694, %fd708;
	ld.const.f64 	%fd712, [const_evenDofToQuad+192];
	fma.rn.f64 	%fd713, %fd712, %fd695, %fd709;
	ld.const.f64 	%fd714, [const_oddDofToQuad+240];
	fma.rn.f64 	%fd715, %fd714, %fd699, %fd711;
	ld.const.f64 	%fd716, [const_evenDofToQuad+240];
	fma.rn.f64 	%fd717, %fd716, %fd698, %fd713;
	sub.f64 	%fd718, %fd715, %fd717;
	st.shared.f64 	[%r53+880], %fd718;
	add.f64 	%fd719, %fd715, %fd717;
	st.shared.f64 	[%r53], %fd719;
	fma.rn.f64 	%fd720, %fd23, %fd678, 0d0000000000000000;
	fma.rn.f64 	%fd721, %fd115, %fd679, 0d0000000000000000;
	fma.rn.f64 	%fd722, %fd32, %fd682, %fd720;
	fma.rn.f64 	%fd723, %fd33, %fd683, %fd721;
	fma.rn.f64 	%fd724, %fd38, %fd686, %fd722;
	fma.rn.f64 	%fd725, %fd39, %fd687, %fd723;
	fma.rn.f64 	%fd726, %fd49, %fd690, %fd724;
	fma.rn.f64 	%fd727, %fd50, %fd691, %fd725;
	ld.const.f64 	%fd728, [const_oddDofToQuad+200];
	fma.rn.f64 	%fd729, %fd728, %fd694, %fd726;
	ld.const.f64 	%fd730, [const_evenDofToQuad+200];
	fma.rn.f64 	%fd731, %fd730, %fd695, %fd727;
	ld.const.f64 	%fd732, [const_oddDofToQuad+248];
	fma.rn.f64 	%fd733, %fd732, %fd699, %fd729;
	ld.const.f64 	%fd734, [const_evenDofToQuad+248];
	fma.rn.f64 	%fd735, %fd734, %fd698, %fd731;
	sub.f64 	%fd736, %fd733, %fd735;
	st.shared.f64 	[%r53+792], %fd736;
	add.f64 	%fd737, %fd733, %fd735;
	st.shared.f64 	[%r53+88], %fd737;
	fma.rn.f64 	%fd738, %fd116, %fd678, 0d0000000000000000;
	ld.const.f64 	%fd739, [const_evenDofToQuad+16];
	fma.rn.f64 	%fd740, %fd739, %fd679, 0d0000000000000000;
	fma.rn.f64 	%fd741, %fd34, %fd682, %fd738;
	fma.rn.f64 	%fd742, %fd120, %fd683, %fd740;
	fma.rn.f64 	%fd743, %fd40, %fd686, %fd741;
	fma.rn.f64 	%fd744, %fd41, %fd687, %fd742;
	ld.const.f64 	%fd745, [const_oddDofToQuad+160];
	fma.rn.f64 	%fd746, %fd745, %fd690, %fd743;
	fma.rn.f64 	%fd747, %fd118, %fd691, %fd744;
	ld.const.f64 	%fd748, [const_oddDofToQuad+208];
	fma.rn.f64 	%fd749, %fd748, %fd694, %fd746;
	ld.const.f64 	%fd750, [const_evenDofToQuad+208];
	fma.rn.f64 	%fd751, %fd750, %fd695, %fd747;
	ld.const.f64 	%fd752, [const_oddDofToQuad+256];
	fma.rn.f64 	%fd753, %fd752, %fd699, %fd749;
	ld.const.f64 	%fd754, [const_evenDofToQuad+256];
	fma.rn.f64 	%fd755, %fd754, %fd698, %fd751;
	sub.f64 	%fd756, %fd753, %fd755;
	st.shared.f64 	[%r53+704], %fd756;
	add.f64 	%fd757, %fd753, %fd755;
	st.shared.f64 	[%r53+176], %fd757;
	ld.const.f64 	%fd758, [const_oddDofToQuad+24];
	fma.rn.f64 	%fd759, %fd758, %fd678, 0d0000000000000000;
	ld.const.f64 	%fd760, [const_evenDofToQuad+24];
	fma.rn.f64 	%fd761, %fd760, %fd679, 0d0000000000000000;
	ld.const.f64 	%fd762, [const_oddDofToQuad+72];
	fma.rn.f64 	%fd763, %fd762, %fd682, %fd759;
	ld.const.f64 	%fd764, [const_evenDofToQuad+72];
	fma.rn.f64 	%fd765, %fd764, %fd683, %fd761;
	fma.rn.f64 	%fd766, %fd42, %fd686, %fd763;
	fma.rn.f64 	%fd767, %fd43, %fd687, %fd765;
	fma.rn.f64 	%fd768, %fd119, %fd690, %fd766;
	fma.rn.f64 	%fd769, %fd121, %fd691, %fd767;
	ld.const.f64 	%fd770, [const_oddDofToQuad+216];
	fma.rn.f64 	%fd771, %fd770, %fd694, %fd768;
	ld.const.f64 	%fd772, [const_evenDofToQuad+216];
	fma.rn.f64 	%fd773, %fd772, %fd695, %fd769;
	ld.const.f64 	%fd774, [const_oddDofToQuad+264];
	fma.rn.f64 	%fd775, %fd774, %fd699, %fd771;
	ld.const.f64 	%fd776, [const_evenDofToQuad+264];
	fma.rn.f64 	%fd777, %fd776, %fd698, %fd773;
	sub.f64 	%fd778, %fd775, %fd777;
	st.shared.f64 	[%r53+616], %fd778;
	add.f64 	%fd779, %fd775, %fd777;
	st.shared.f64 	[%r53+264], %fd779;
	fma.rn.f64 	%fd780, %fd26, %fd678, 0d0000000000000000;
	fma.rn.f64 	%fd781, %fd27, %fd679, 0d0000000000000000;
	ld.const.f64 	%fd782, [const_oddDofToQuad+80];
	fma.rn.f64 	%fd783, %fd782, %fd682, %fd780;
	ld.const.f64 	%fd784, [const_evenDofToQuad+80];
	fma.rn.f64 	%fd785, %fd784, %fd683, %fd781;
	ld.const.f64 	%fd786, [const_oddDofToQuad+128];
	fma.rn.f64 	%fd787, %fd786, %fd686, %fd783;
	fma.rn.f64 	%fd788, %fd44, %fd687, %fd785;
	fma.rn.f64 	%fd789, %fd53, %fd690, %fd787;
	ld.const.f64 	%fd790, [const_evenDofToQuad+176];
	fma.rn.f64 	%fd791, %fd790, %fd691, %fd788;
	fma.rn.f64 	%fd792, %fd55, %fd694, %fd789;
	ld.const.f64 	%fd793, [const_evenDofToQuad+224];
	fma.rn.f64 	%fd794, %fd793, %fd695, %fd791;
	ld.const.f64 	%fd795, [const_oddDofToQuad+272];
	fma.rn.f64 	%fd796, %fd795, %fd699, %fd792;
	ld.const.f64 	%fd797, [const_evenDofToQuad+272];
	fma.rn.f64 	%fd798, %fd797, %fd698, %fd794;
	sub.f64 	%fd799, %fd796, %fd798;
	st.shared.f64 	[%r53+528], %fd799;
	add.f64 	%fd800, %fd796, %fd798;
	st.shared.f64 	[%r53+352], %fd800;
	fma.rn.f64 	%fd801, %fd28, %fd678, 0d0000000000000000;
	fma.rn.f64 	%fd802, %fd29, %fd679, 0d0000000000000000;
	ld.const.f64 	%fd803, [const_oddDofToQuad+88];
	fma.rn.f64 	%fd804, %fd803, %fd682, %fd801;
	ld.const.f64 	%fd805, [const_evenDofToQuad+88];
	fma.rn.f64 	%fd806, %fd805, %fd683, %fd802;
	fma.rn.f64 	%fd807, %fd45, %fd686, %fd804;
	fma.rn.f64 	%fd808, %fd46, %fd687, %fd806;
	fma.rn.f64 	%fd809, %fd117, %fd690, %fd807;
	ld.const.f64 	%fd810, [const_evenDofToQuad+184];
	fma.rn.f64 	%fd811, %fd810, %fd691, %fd808;
	ld.const.f64 	%fd812, [const_oddDofToQuad+232];
	fma.rn.f64 	%fd813, %fd812, %fd694, %fd809;
	ld.const.f64 	%fd814, [const_evenDofToQuad+232];
	fma.rn.f64 	%fd815, %fd814, %fd695, %fd811;
	fma.rn.f64 	%fd816, %fd56, %fd699, %fd813;
	fma.rn.f64 	%fd817, %fd57, %fd698, %fd815;
	add.f64 	%fd818, %fd816, %fd817;
	st.shared.f64 	[%r53+440], %fd818;
$L__BB93_20:
	ld.param.u32 	%r62, [_Z32massMatrixMultiplyConstantKernelILi11ELi11ELi1EEviPKdS1_S1_S1_Pd_param_0];
	setp.ge.s32 	%p11, %r4, %r62;
	bar.sync 	0;
	ld.shared.f64 	%fd819, [%r3];
	ld.shared.f64 	%fd820, [%r3+9680];
	add.f64 	%fd821, %fd819, %fd820;
	sub.f64 	%fd822, %fd819, %fd820;
	ld.shared.f64 	%fd823, [%r3+968];
	ld.shared.f64 	%fd824, [%r3+8712];
	add.f64 	%fd825, %fd823, %fd824;
	sub.f64 	%fd826, %fd823, %fd824;
	ld.shared.f64 	%fd827, [%r3+1936];
	ld.shared.f64 	%fd828, [%r3+7744];
	add.f64 	%fd829, %fd827, %fd828;
	sub.f64 	%fd830, %fd827, %fd828;
	ld.shared.f64 	%fd831, [%r3+2904];
	ld.shared.f64 	%fd832, [%r3+6776];
	add.f64 	%fd833, %fd831, %fd832;
	sub.f64 	%fd834, %fd831, %fd832;
	ld.shared.f64 	%fd835, [%r3+3872];
	ld.shared.f64 	%fd836, [%r3+5808];
	add.f64 	%fd837, %fd835, %fd836;
	sub.f64 	%fd838, %fd835, %fd836;
	ld.shared.f64 	%fd839, [%r3+4840];
	add.f64 	%fd840, %fd839, %fd839;
	sub.f64 	%fd841, %fd839, %fd839;
	mul.f64 	%fd842, %fd840, 0d3FE0000000000000;
	ld.const.f64 	%fd843, [const_oddDofToQuad];
	fma.rn.f64 	%fd844, %fd843, %fd821, 0d0000000000000000;
	ld.const.f64 	%fd845, [const_evenDofToQuad];
	fma.rn.f64 	%fd846, %fd845, %fd822, 0d0000000000000000;
	fma.rn.f64 	%fd847, %fd30, %fd825, %fd844;
	fma.rn.f64 	%fd848, %fd31, %fd826, %fd846;
	fma.rn.f64 	%fd849, %fd36, %fd829, %fd847;
	fma.rn.f64 	%fd850, %fd37, %fd830, %fd848;
	fma.rn.f64 	%fd851, %fd47, %fd833, %fd849;
	fma.rn.f64 	%fd852, %fd48, %fd834, %fd850;
	ld.const.f64 	%fd853, [const_oddDofToQuad+192];
	fma.rn.f64 	%fd854, %fd853, %fd837, %fd851;
	ld.const.f64 	%fd855, [const_evenDofToQuad+192];
	fma.rn.f64 	%fd856, %fd855, %fd838, %fd852;
	ld.const.f64 	%fd857, [const_oddDofToQuad+240];
	fma.rn.f64 	%fd122, %fd857, %fd842, %fd854;
	ld.const.f64 	%fd858, [const_evenDofToQuad+240];
	fma.rn.f64 	%fd123, %fd858, %fd841, %fd856;
	fma.rn.f64 	%fd859, %fd23, %fd821, 0d0000000000000000;
	fma.rn.f64 	%fd860, %fd115, %fd822, 0d0000000000000000;
	fma.rn.f64 	%fd861, %fd32, %fd825, %fd859;
	fma.rn.f64 	%fd862, %fd33, %fd826, %fd860;
	fma.rn.f64 	%fd863, %fd38, %fd829, %fd861;
	fma.rn.f64 	%fd864, %fd39, %fd830, %fd862;
	fma.rn.f64 	%fd865, %fd49, %fd833, %fd863;
	fma.rn.f64 	%fd866, %fd50, %fd834, %fd864;
	ld.const.f64 	%fd867, [const_oddDofToQuad+200];
	fma.rn.f64 	%fd868, %fd867, %fd837, %fd865;
	ld.const.f64 	%fd869, [const_evenDofToQuad+200];
	fma.rn.f64 	%fd870, %fd869, %fd838, %fd866;
	ld.const.f64 	%fd871, [const_oddDofToQuad+248];
	fma.rn.f64 	%fd124, %fd871, %fd842, %fd868;
	ld.const.f64 	%fd872, [const_evenDofToQuad+248];
	fma.rn.f64 	%fd125, %fd872, %fd841, %fd870;
	fma.rn.f64 	%fd873, %fd116, %fd821, 0d0000000000000000;
	ld.const.f64 	%fd874, [const_evenDofToQuad+16];
	fma.rn.f64 	%fd875, %fd874, %fd822, 0d0000000000000000;
	fma.rn.f64 	%fd876, %fd34, %fd825, %fd873;
	fma.rn.f64 	%fd877, %fd120, %fd826, %fd875;
	fma.rn.f64 	%fd878, %fd40, %fd829, %fd876;
	fma.rn.f64 	%fd879, %fd41, %fd830, %fd877;
	ld.const.f64 	%fd880, [const_oddDofToQuad+160];
	fma.rn.f64 	%fd881, %fd880, %fd833, %fd878;
	fma.rn.f64 	%fd882, %fd118, %fd834, %fd879;
	ld.const.f64 	%fd883, [const_oddDofToQuad+208];
	fma.rn.f64 	%fd884, %fd883, %fd837, %fd881;
	ld.const.f64 	%fd885, [const_evenDofToQuad+208];
	fma.rn.f64 	%fd886, %fd885, %fd838, %fd882;
	ld.const.f64 	%fd887, [const_oddDofToQuad+256];
	fma.rn.f64 	%fd126, %fd887, %fd842, %fd884;
	ld.const.f64 	%fd888, [const_evenDofToQuad+256];
	fma.rn.f64 	%fd127, %fd888, %fd841, %fd886;
	ld.const.f64 	%fd889, [const_oddDofToQuad+24];
	fma.rn.f64 	%fd890, %fd889, %fd821, 0d0000000000000000;
	ld.const.f64 	%fd891, [const_evenDofToQuad+24];
	fma.rn.f64 	%fd892, %fd891, %fd822, 0d0000000000000000;
	ld.const.f64 	%fd893, [const_oddDofToQuad+72];
	fma.rn.f64 	%fd894, %fd893, %fd825, %fd890;
	ld.const.f64 	%fd895, [const_evenDofToQuad+72];
	fma.rn.f64 	%fd896, %fd895, %fd826, %fd892;
	fma.rn.f64 	%fd897, %fd42, %fd829, %fd894;
	fma.rn.f64 	%fd898, %fd43, %fd830, %fd896;
	fma.rn.f64 	%fd899, %fd119, %fd833, %fd897;
	fma.rn.f64 	%fd900, %fd121, %fd834, %fd898;
	ld.const.f64 	%fd901, [const_oddDofToQuad+216];
	fma.rn.f64 	%fd902, %fd901, %fd837, %fd899;
	ld.const.f64 	%fd903, [const_evenDofToQuad+216];
	fma.rn.f64 	%fd904, %fd903, %fd838, %fd900;
	ld.const.f64 	%fd905, [const_oddDofToQuad+264];
	fma.rn.f64 	%fd128, %fd905, %fd842, %fd902;
	ld.const.f64 	%fd906, [const_evenDofToQuad+264];
	fma.rn.f64 	%fd129, %fd906, %fd841, %fd904;
	fma.rn.f64 	%fd907, %fd26, %fd821, 0d0000000000000000;
	fma.rn.f64 	%fd908, %fd27, %fd822, 0d0000000000000000;
	ld.const.f64 	%fd909, [const_oddDofToQuad+80];
	fma.rn.f64 	%fd910, %fd909, %fd825, %fd907;
	ld.const.f64 	%fd911, [const_evenDofToQuad+80];
	fma.rn.f64 	%fd912, %fd911, %fd826, %fd908;
	ld.const.f64 	%fd913, [const_oddDofToQuad+128];
	fma.rn.f64 	%fd914, %fd913, %fd829, %fd910;
	fma.rn.f64 	%fd915, %fd44, %fd830, %fd912;
	fma.rn.f64 	%fd916, %fd53, %fd833, %fd914;
	ld.const.f64 	%fd917, [const_evenDofToQuad+176];
	fma.rn.f64 	%fd918, %fd917, %fd834, %fd915;
	fma.rn.f64 	%fd919, %fd55, %fd837, %fd916;
	ld.const.f64 	%fd920, [const_evenDofToQuad+224];
	fma.rn.f64 	%fd921, %fd920, %fd838, %fd918;
	ld.const.f64 	%fd922, [const_oddDofToQuad+272];
	fma.rn.f64 	%fd130, %fd922, %fd842, %fd919;
	ld.const.f64 	%fd923, [const_evenDofToQuad+272];
	fma.rn.f64 	%fd131, %fd923, %fd841, %fd921;
	fma.rn.f64 	%fd924, %fd28, %fd821, 0d0000000000000000;
	fma.rn.f64 	%fd925, %fd29, %fd822, 0d0000000000000000;
	ld.const.f64 	%fd926, [const_oddDofToQuad+88];
	fma.rn.f64 	%fd927, %fd926, %fd825, %fd924;
	ld.const.f64 	%fd928, [const_evenDofToQuad+88];
	fma.rn.f64 	%fd929, %fd928, %fd826, %fd925;
	fma.rn.f64 	%fd930, %fd45, %fd829, %fd927;
	fma.rn.f64 	%fd931, %fd46, %fd830, %fd929;
	fma.rn.f64 	%fd932, %fd117, %fd833, %fd930;
	ld.const.f64 	%fd933, [const_evenDofToQuad+184];
	fma.rn.f64 	%fd934, %fd933, %fd834, %fd931;
	ld.const.f64 	%fd935, [const_oddDofToQuad+232];
	fma.rn.f64 	%fd936, %fd935, %fd837, %fd932;
	ld.const.f64 	%fd937, [const_evenDofToQuad+232];
	fma.rn.f64 	%fd938, %fd937, %fd838, %fd934;
	fma.rn.f64 	%fd939, %fd56, %fd842, %fd936;
	fma.rn.f64 	%fd940, %fd57, %fd841, %fd938;
	add.f64 	%fd132, %fd939, %fd940;
	@%p11 bra 	$L__BB93_22;
	ld.param.u64 	%rd34, [_Z32massMatrixMultiplyConstantKernelILi11ELi11ELi1EEviPKdS1_S1_S1_Pd_param_5];
	mov.u32 	%r54, %tid.x;
	mad.lo.s32 	%r55, %r4, 1331, %r54;
	cvta.to.global.u64 	%rd25, %rd34;
	mul.wide.s32 	%rd26, %r55, 8;
	add.s64 	%rd27, %rd25, %rd26;
	add.f64 	%fd941, %fd122, %fd123;
	st.global.f64 	[%rd27], %fd941;
	add.f64 	%fd942, %fd124, %fd125;
	st.global.f64 	[%rd27+968], %fd942;
	add.f64 	%fd943, %fd126, %fd127;
	st.global.f64 	[%rd27+1936], %fd943;
	add.f64 	%fd944, %fd128, %fd129;
	st.global.f64 	[%rd27+2904], %fd944;
	add.f64 	%fd945, %fd130, %fd131;
	st.global.f64 	[%rd27+3872], %fd945;
	st.global.f64 	[%rd27+4840], %fd132;
	sub.f64 	%fd946, %fd130, %fd131;
	st.global.f64 	[%rd27+5808], %fd946;
	sub.f64 	%fd947, %fd128, %fd129;
	st.global.f64 	[%rd27+6776], %fd947;
	sub.f64 	%fd948, %fd126, %fd127;
	st.global.f64 	[%rd27+7744], %fd948;
	sub.f64 	%fd949, %fd124, %fd125;
	st.global.f64 	[%rd27+8712], %fd949;
	sub.f64 	%fd950, %fd122, %fd123;
	st.global.f64 	[%rd27+9680], %fd950;
$L__BB93_22:
	ret;

}
	// .globl	_Z32massMatrixMultiplyRegisterKernelILi11ELi12ELi1EEviPKdS1_S1_S1_Pd
.visible .entry _Z32massMatrixMultiplyRegisterKernelILi11ELi12ELi1EEviPKdS1_S1_S1_Pd(
	.param .u32 _Z32massMatrixMultiplyRegisterKernelILi11ELi12ELi1EEviPKdS1_S1_S1_Pd_param_0,
	.param .u64 .ptr .align 1 _Z32massMatrixMultiplyRegisterKernelILi11ELi12ELi1EEviPKdS1_S1_S1_Pd_param_1,
	.param .u64 .ptr .align 1 _Z32massMatrixMultiplyRegisterKernelILi11ELi12ELi1EEviPKdS1_S1_S1_Pd_param_2,
	.param .u64 .ptr .align 1 _Z32massMatrixMultiplyRegisterKernelILi11ELi12ELi1EEviPKdS1_S1_S1_Pd_param_3,
	.param .u64 .ptr .align 1 _Z32massMatrixMultiplyRegisterKernelILi11ELi12ELi1EEviPKdS1_S1_S1_Pd_param_4,
	.param .u64 .ptr .align 1 _Z32massMatrixMultiplyRegisterKernelILi11ELi12ELi1EEviPKdS1_S1_S1_Pd_param_5
)
{
	.reg .pred 	%p<16>;
	.reg .b16 	%rs<35>;
	.reg .b32 	%r<112>;
	.reg .b64 	%rd<42>;
	.reg .b64 	%fd<785>;
	// demoted variable
	.shared .align 8 .b8 _ZZ32massMatrixMultiplyRegisterKernelILi11ELi12ELi1EEviPKdS1_S1_S1_PdE6s_tmp1[14976];
	// demoted variable
	.shared .align 8 .b8 _ZZ32massMatrixMultiplyRegisterKernelILi11ELi12ELi1EEviPKdS1_S1_S1_PdE14s_oddDofToQuad[288];
	// demoted variable
	.shared .align 8 .b8 _ZZ32massMatrixMultiplyRegisterKernelILi11ELi12ELi1EEviPKdS1_S1_S1_PdE15s_evenDofToQuad[288];
	ld.param.u32 	%r16, [_Z32massMatrixMultiplyRegisterKernelILi11ELi12ELi1EEviPKdS1_S1_S1_Pd_param_0];
	ld.param.u64 	%rd2, [_Z32massMatrixMultiplyRegisterKernelILi11ELi12ELi1EEviPKdS1_S1_S1_Pd_param_2];
	ld.param.u64 	%rd3, [_Z32massMatrixMultiplyRegisterKernelILi11ELi12ELi1EEviPKdS1_S1_S1_Pd_param_3];
	ld.param.u64 	%rd4, [_Z32massMatrixMultiplyRegisterKernelILi11ELi12ELi1EEviPKdS1_S1_S1_Pd_param_4];
	mov.u32 	%r1, %tid.x;
	mov.u32 	%r17, %tid.y;
	mov.u32 	%r18, %ctaid.x;
	add.s32 	%r2, %r18, %r17;
	setp.ge.s32 	%p1, %r2, %r16;
	@%p1 bra 	$L__BB94_2;
	cvta.to.global.u64 	%rd6, %rd4;
	mad.lo.s32 	%r19, %r2, 1331, %r1;
	mul.wide.s32 	%rd7, %r19, 8;
	add.s64 	%rd8, %rd6, %rd7;
	ld.global.nc.f64 	%fd772, [%rd8];
	ld.global.nc.f64 	%fd771, [%rd8+968];
	ld.global.nc.f64 	%fd770, [%rd8+1936];
	ld.global.nc.f64 	%fd769, [%rd8+2904];
	ld.global.nc.f64 	%fd768, [%rd8+3872];
	ld.global.nc.f64 	%fd767, [%rd8+4840];
	ld.global.nc.f64 	%fd766, [%rd8+5808];
	ld.global.nc.f64 	%fd765, [%rd8+6776];
	ld.global.nc.f64 	%fd764, [%rd8+7744];
	ld.global.nc.f64 	%fd763, [%rd8+8712];
	ld.global.nc.f64 	%fd762, [%rd8+9680];
$L__BB94_2:
	setp.gt.u32 	%p2, %r1, 35;
	@%p2 bra 	$L__BB94_4;
	cvta.to.global.u64 	%rd9, %rd2;
	mul.wide.u32 	%rd10, %r1, 8;
	add.s64 	%rd11, %rd9, %rd10;
	ld.global.nc.f64 	%fd165, [%rd11];
	shl.b32 	%r20, %r1, 3;
	mov.u32 	%r21, _ZZ32massMatrixMultiplyRegisterKernelILi11ELi12ELi1EEviPKdS1_S1_S1_PdE14s_oddDofToQuad;
	add.s32 	%r22, %r21, %r20;
	st.shared.f64 	[%r22], %fd165;
	cvta.to.global.u64 	%rd12, %rd3;
	add.s64 	%rd13, %rd12, %rd10;
	ld.global.nc.f64 	%fd166, [%rd13];
	mov.u32 	%r23, _ZZ32massMatrixMultiplyRegisterKernelILi11ELi12ELi1EEviPKdS1_S1_S1_PdE15s_evenDofToQuad;
	add.s32 	%r24, %r23, %r20;
	st.shared.f64 	[%r24], %fd166;
$L__BB94_4:
	mov.u32 	%r25, %tid.x;
	cvt.u16.u32 	%rs1, %r25;
	bar.sync 	0;
	ld.shared.f64 	%fd23, [_ZZ32massMatrixMultiplyRegisterKernelILi11ELi12ELi1EEviPKdS1_S1_S1_PdE14s_oddDofToQuad];
	ld.shared.f64 	%fd24, [_ZZ32massMatrixMultiplyRegisterKernelILi11ELi12ELi1EEviPKdS1_S1_S1_PdE15s_evenDofToQuad];
	ld.shared.f64 	%fd25, [_ZZ32massMatrixMultiplyRegisterKernelILi11ELi12ELi1EEviPKdS1_S1_S1_PdE14s_oddDofToQuad+8];
	ld.shared.f64 	%fd26, [_ZZ32massMatrixMultiplyRegisterKernelILi11ELi12ELi1EEviPKdS1_S1_S1_PdE15s_evenDofToQuad+8];
	ld.shared.f64 	%fd27, [_ZZ32massMatrixMultiplyRegisterKernelILi11ELi12ELi1EEviPKdS1_S1_S1_PdE14s_oddDofToQuad+16];
	ld.shared.f64 	%fd28, [_ZZ32massMatrixMultiplyRegisterKernelILi11ELi12ELi1EEviPKdS1_S1_S1_PdE15s_evenDofToQuad+16];
	ld.shared.f64 	%fd29, [_ZZ32massMatrixMultiplyRegisterKernelILi11ELi12ELi1EEviPKdS1_S1_S1_PdE14s_oddDofToQuad+24];
	ld.shared.f64 	%fd30, [_ZZ32massMatrixMultiplyRegisterKernelILi11ELi12ELi1EEviPKdS1_S1_S1_PdE15s_evenDofToQuad+24];
	ld.shared.f64 	%fd31, [_ZZ32massMatrixMultiplyRegisterKernelILi11ELi12ELi1EEviPKdS1_S1_S1_PdE14s_oddDofToQuad+32];
	ld.shared.f64 	%fd32, [_ZZ32massMatrixMultiplyRegisterKernelILi11ELi12ELi1EEviPKdS1_S1_S1_PdE15s_evenDofToQuad+32];
	ld.shared.f64 	%fd33, [_ZZ32massMatrixMultiplyRegisterKernelILi11ELi12ELi1EEviPKdS1_S1_S1_PdE14s_oddDofToQuad+40];
	ld.shared.f64 	%fd34, [_ZZ32massMatrixMultiplyRegisterKernelILi11ELi12ELi1EEviPKdS1_S1_S1_PdE15s_evenDofToQuad+40];
	ld.shared.f64 	%fd35, [_ZZ32massMatrixMultiplyRegisterKernelILi11ELi12ELi1EEviPKdS1_S1_S1_PdE14s_oddDofToQuad+48];
	ld.shared.f64 	%fd36, [_ZZ32massMatrixMultiplyRegisterKernelILi11ELi12ELi1EEviPKdS1_S1_S1_PdE15s_evenDofToQuad+48];
	ld.shared.f64 	%fd37, [_ZZ32massMatrixMultiplyRegisterKernelILi11ELi12ELi1EEviPKdS1_S1_S1_PdE14s_oddDofToQuad+56];
	ld.shared.f64 	%fd38, [_ZZ32massMatrixMultiplyRegisterKernelILi11ELi12ELi1EEviPKdS1_S1_S1_PdE15s_evenDofToQuad+56];
	ld.shared.f64 	%fd39, [_ZZ32massMatrixMultiplyRegisterKernelILi11ELi12ELi1EEviPKdS1_S1_S1_PdE14s_oddDofToQuad+64];
	ld.shared.f64 	%fd40, [_ZZ32massMatrixMultiplyRegisterKernelILi11ELi12ELi1EEviPKdS1_S1_S1_PdE15s_evenDofToQuad+64];
	ld.shared.f64 	%fd41, [_ZZ32massMatrixMultiplyRegisterKernelILi11ELi12ELi1EEviPKdS1_S1_S1_PdE14s_oddDofToQuad+72];
	ld.shared.f64 	%fd42, [_ZZ32massMatrixMultiplyRegisterKernelILi11ELi12ELi1EEviPKdS1_S1_S1_PdE15s_evenDofToQuad+72];
	ld.shared.f64 	%fd43, [_ZZ32massMatrixMultiplyRegisterKernelILi11ELi12ELi1EEviPKdS1_S1_S1_PdE14s_oddDofToQuad+80];
	ld.shared.f64 	%fd44, [_ZZ32massMatrixMultiplyRegisterKernelILi11ELi12ELi1EEviPKdS1_S1_S1_PdE15s_evenDofToQuad+80];
	ld.shared.f64 	%fd45, [_ZZ32massMatrixMultiplyRegisterKernelILi11ELi12ELi1EEviPKdS1_S1_S1_PdE14s_oddDofToQuad+88];
	ld.shared.f64 	%fd46, [_ZZ32massMatrixMultiplyRegisterKernelILi11ELi12ELi1EEviPKdS1_S1_S1_PdE15s_evenDofToQuad+88];
	ld.shared.f64 	%fd47, [_ZZ32massMatrixMultiplyRegisterKernelILi11ELi12ELi1EEviPKdS1_S1_S1_PdE14s_oddDofToQuad+96];
	ld.shared.f64 	%fd48, [_ZZ32massMatrixMultiplyRegisterKernelILi11ELi12ELi1EEviPKdS1_S1_S1_PdE15s_evenDofToQuad+96];
	ld.shared.f64 	%fd49, [_ZZ32massMatrixMultiplyRegisterKernelILi11ELi12ELi1EEviPKdS1_S1_S1_PdE14s_oddDofToQuad+104];
	ld.shared.f64 	%fd50, [_ZZ32massMatrixMultiplyRegisterKernelILi11ELi12ELi1EEviPKdS1_S1_S1_PdE15s_evenDofToQuad+104];
	ld.shared.f64 	%fd51, [_ZZ32massMatrixMultiplyRegisterKernelILi11ELi12ELi1EEviPKdS1_S1_S1_PdE14s_oddDofToQuad+112];
	ld.shared.f64 	%fd52, [_ZZ32massMatrixMultiplyRegisterKernelILi11ELi12ELi1EEviPKdS1_S1_S1_PdE15s_evenDofToQuad+112];
	ld.shared.f64 	%fd53, [_ZZ32massMatrixMultiplyRegisterKernelILi11ELi12ELi1EEviPKdS1_S1_S1_PdE14s_oddDofToQuad+120];
	ld.shared.f64 	%fd54, [_ZZ32massMatrixMultiplyRegisterKernelILi11ELi12ELi1EEviPKdS1_S1_S1_PdE15s_evenDofToQuad+120];
	ld.shared.f64 	%fd55, [_ZZ32massMatrixMultiplyRegisterKernelILi11ELi12ELi1EEviPKdS1_S1_S1_PdE14s_oddDofToQuad+128];
	ld.shared.f64 	%fd56, [_ZZ32massMatrixMultiplyRegisterKernelILi11ELi12ELi1EEviPKdS1_S1_S1_PdE15s_evenDofToQuad+128];
	ld.shared.f64 	%fd57, [_ZZ32massMatrixMultiplyRegisterKernelILi11ELi12ELi1EEviPKdS1_S1_S1_PdE14s_oddDofToQuad+136];
	ld.shared.f64 	%fd58, [_ZZ32massMatrixMultiplyRegisterKernelILi11ELi12ELi1EEviPKdS1_S1_S1_PdE15s_evenDofToQuad+136];
	ld.shared.f64 	%fd59, [_ZZ32massMatrixMultiplyRegisterKernelILi11ELi12ELi1EEviPKdS1_S1_S1_PdE14s_oddDofToQuad+144];
	ld.shared.f64 	%fd60, [_ZZ32massMatrixMultiplyRegisterKernelILi11ELi12ELi1EEviPKdS1_S1_S1_PdE15s_evenDofToQuad+144];
	ld.shared.f64 	%fd61, [_ZZ32massMatrixMultiplyRegisterKernelILi11ELi12ELi1EEviPKdS1_S1_S1_PdE14s_oddDofToQuad+152];
	ld.shared.f64 	%fd62, [_ZZ32massMatrixMultiplyRegisterKernelILi11ELi12ELi1EEviPKdS1_S1_S1_PdE15s_evenDofToQuad+152];
	ld.shared.f64 	%fd63, [_ZZ32massMatrixMultiplyRegisterKernelILi11ELi12ELi1EEviPKdS1_S1_S1_PdE14s_oddDofToQuad+160];
	ld.shared.f64 	%fd64, [_ZZ32massMatrixMultiplyRegisterKernelILi11ELi12ELi1EEviPKdS1_S1_S1_PdE15s_evenDofToQuad+160];
	ld.shared.f64 	%fd65, [_ZZ32massMatrixMultiplyRegisterKernelILi11ELi12ELi1EEviPKdS1_S1_S1_PdE14s_oddDofToQuad+168];
	ld.shared.f64 	%fd66, [_ZZ32massMatrixMultiplyRegisterKernelILi11ELi12ELi1EEviPKdS1_S1_S1_PdE15s_evenDofToQuad+168];
	ld.shared.f64 	%fd67, [_ZZ32massMatrixMultiplyRegisterKernelILi11ELi12ELi1EEviPKdS1_S1_S1_PdE14s_oddDofToQuad+176];
	ld.shared.f64 	%fd68, [_ZZ32massMatrixMultiplyRegisterKernelILi11ELi12ELi1EEviPKdS1_S1_S1_PdE15s_evenDofToQuad+176];
	ld.shared.f64 	%fd69, [_ZZ32massMatrixMultiplyRegisterKernelILi11ELi12ELi1EEviPKdS1_S1_S1_PdE14s_oddDofToQuad+184];
	ld.shared.f64 	%fd70, [_ZZ32massMatrixMultiplyRegisterKernelILi11ELi12ELi1EEviPKdS1_S1_S1_PdE15s_evenDofToQuad+184];
	ld.shared.f64 	%fd71, [_ZZ32massMatrixMultiplyRegisterKernelILi11ELi12ELi1EEviPKdS1_S1_S1_PdE14s_oddDofToQuad+192];
	ld.shared.f64 	%fd72, [_ZZ32massMatrixMultiplyRegisterKernelILi11ELi12ELi1EEviPKdS1_S1_S1_PdE15s_evenDofToQuad+192];
	ld.shared.f64 	%fd73, [_ZZ32massMatrixMultiplyRegisterKernelILi11ELi12ELi1EEviPKdS1_S1_S1_PdE14s_oddDofToQuad+200];
	ld.shared.f64 	%fd74, [_ZZ32massMatrixMultiplyRegisterKernelILi11ELi12ELi1EEviPKdS1_S1_S1_PdE15s_evenDofToQuad+200];
	ld.shared.f64 	%fd75, [_ZZ32massMatrixMultiplyRegisterKernelILi11ELi12ELi1EEviPKdS1_S1_S1_PdE14s_oddDofToQuad+208];
	ld.shared.f64 	%fd76, [_ZZ32massMatrixMultiplyRegisterKernelILi11ELi12ELi1EEviPKdS1_S1_S1_PdE15s_evenDofToQuad+208];
	ld.shared.f64 	%fd77, [_ZZ32massMatrixMultiplyRegisterKernelILi11ELi12ELi1EEviPKdS1_S1_S1_PdE14s_oddDofToQuad+216];
	ld.shared.f64 	%fd78, [_ZZ32massMatrixMultiplyRegisterKernelILi11ELi12ELi1EEviPKdS1_S1_S1_PdE15s_evenDofToQuad+216];
	ld.shared.f64 	%fd79, [_ZZ32massMatrixMultiplyRegisterKernelILi11ELi12ELi1EEviPKdS1_S1_S1_PdE14s_oddDofToQuad+224];
	ld.shared.f64 	%fd80, [_ZZ32massMatrixMultiplyRegisterKernelILi11ELi12ELi1EEviPKdS1_S1_S1_PdE15s_evenDofToQuad+224];
	ld.shared.f64 	%fd81, [_ZZ32massMatrixMultiplyRegisterKernelILi11ELi12ELi1EEviPKdS1_S1_S1_PdE14s_oddDofToQuad+232];
	ld.shared.f64 	%fd82, [_ZZ32massMatrixMultiplyRegisterKernelILi11ELi12ELi1EEviPKdS1_S1_S1_PdE15s_evenDofToQuad+232];
	ld.shared.f64 	%fd83, [_ZZ32massMatrixMultiplyRegisterKernelILi11ELi12ELi1EEviPKdS1_S1_S1_PdE14s_oddDofToQuad+240];
	ld.shared.f64 	%fd84, [_ZZ32massMatrixMultiplyRegisterKernelILi11ELi12ELi1EEviPKdS1_S1_S1_PdE15s_evenDofToQuad+240];
	ld.shared.f64 	%fd85, [_ZZ32massMatrixMultiplyRegisterKernelILi11ELi12ELi1EEviPKdS1_S1_S1_PdE14s_oddDofToQuad+248];
	ld.shared.f64 	%fd86, [_ZZ32massMatrixMultiplyRegisterKernelILi11ELi12ELi1EEviPKdS1_S1_S1_PdE15s_evenDofToQuad+248];
	ld.shared.f64 	%fd87, [_ZZ32massMatrixMultiplyRegisterKernelILi11ELi12ELi1EEviPKdS1_S1_S1_PdE14s_oddDofToQuad+256];
	ld.shared.f64 	%fd88, [_ZZ32massMatrixMultiplyRegisterKernelILi11ELi12ELi1EEviPKdS1_S1_S1_PdE15s_evenDofToQuad+256];
	ld.shared.f64 	%fd89, [_ZZ32massMatrixMultiplyRegisterKernelILi11ELi12ELi1EEviPKdS1_S1_S1_PdE14s_oddDofToQuad+264];
	ld.shared.f64 	%fd90, [_ZZ32massMatrixMultiplyRegisterKernelILi11ELi12ELi1EEviPKdS1_S1_S1_PdE15s_evenDofToQuad+264];
	ld.shared.f64 	%fd91, [_ZZ32massMatrixMultiplyRegisterKernelILi11ELi12ELi1EEviPKdS1_S1_S1_PdE14s_oddDofToQuad+272];
	ld.shared.f64 	%fd92, [_ZZ32massMatrixMultiplyRegisterKernelILi11ELi12ELi1EEviPKdS1_S1_S1_PdE15s_evenDofToQuad+272];
	ld.shared.f64 	%fd93, [_ZZ32massMatrixMultiplyRegisterKernelILi11ELi12ELi1EEviPKdS1_S1_S1_PdE14s_oddDofToQuad+280];
	ld.shared.f64 	%fd94, [_ZZ32massMatrixMultiplyRegisterKernelILi11ELi12ELi1EEviPKdS1_S1_S1_PdE15s_evenDofToQuad+280];
	mul.hi.u16 	%rs2, %rs1, 5958;
	mul.lo.s16 	%rs3, %rs2, 11;
	sub.s16 	%rs4, %rs1, %rs3;
	add.f64 	%fd167, %fd772, %fd762;
	sub.f64 	%fd168, %fd772, %fd762;
	add.f64 	%fd169, %fd771, %fd763;
	sub.f64 	%fd170, %fd771, %fd763;
	add.f64 	%fd171, %fd770, %fd764;
	sub.f64 	%fd172, %fd770, %fd764;
	add.f64 	%fd173, %fd769, %fd765;
	sub.f64 	%fd174, %fd769, %fd765;
	add.f64 	%fd175, %fd768, %fd766;
	sub.f64 	%fd176, %fd768, %fd766;
	add.f64 	%fd177, %fd767, %fd767;
	sub.f64 	%fd178, %fd767, %fd767;
	mul.f64 	%fd179, %fd177, 0d3FE0000000000000;
	mov.u32 	%r26, %tid.y;
	mov.u32 	%r27, _ZZ32massMatrixMultiplyRegisterKernelILi11ELi12ELi1EEviPKdS1_S1_S1_PdE6s_tmp1;
	mad.lo.s32 	%r28, %r26, 14976, %r27;
	mul.wide.u16 	%r29, %rs2, 104;
	add.s32 	%r30, %r28, %r29;
	mul.wide.u16 	%r31, %rs4, 8;
	add.s32 	%r3, %r30, %r31;
	fma.rn.f64 	%fd180, %fd23, %fd167, 0d0000000000000000;
	fma.rn.f64 	%fd181, %fd24, %fd168, 0d0000000000000000;
	fma.rn.f64 	%fd182, %fd25, %fd169, %fd180;
	fma.rn.f64 	%fd183, %fd26, %fd170, %fd181;
	fma.rn.f64 	%fd184, %fd27, %fd171, %fd182;
	fma.rn.f64 	%fd185, %fd28, %fd172, %fd183;
	fma.rn.f64 	%fd186, %fd29, %fd173, %fd184;
	fma.rn.f64 	%fd187, %fd30, %fd174, %fd185;
	fma.rn.f64 	%fd188, %fd31, %fd175, %fd186;
	fma.rn.f64 	%fd189, %fd32, %fd176, %fd187;
	fma.rn.f64 	%fd190, %fd33, %fd179, %fd188;
	fma.rn.f64 	%fd191, %fd34, %fd178, %fd189;
	sub.f64 	%fd192, %fd190, %fd191;
	st.shared.f64 	[%r3+13728], %fd192;
	add.f64 	%fd193, %fd191, %fd190;
	st.shared.f64 	[%r3], %fd193;
	fma.rn.f64 	%fd194, %fd35, %fd167, 0d0000000000000000;
	fma.rn.f64 	%fd195, %fd36, %fd168, 0d0000000000000000;
	fma.rn.f64 	%fd196, %fd37, %fd169, %fd194;
	fma.rn.f64 	%fd197, %fd38, %fd170, %fd195;
	fma.rn.f64 	%fd198, %fd39, %fd171, %fd196;
	fma.rn.f64 	%fd199, %fd40, %fd172, %fd197;
	fma.rn.f64 	%fd200, %fd41, %fd173, %fd198;
	fma.rn.f64 	%fd201, %fd42, %fd174, %fd199;
	fma.rn.f64 	%fd202, %fd43, %fd175, %fd200;
	fma.rn.f64 	%fd203, %fd44, %fd176, %fd201;
	fma.rn.f64 	%fd204, %fd45, %fd179, %fd202;
	fma.rn.f64 	%fd205, %fd46, %fd178, %fd203;
	sub.f64 	%fd206, %fd204, %fd205;
	st.shared.f64 	[%r3+12480], %fd206;
	add.f64 	%fd207, %fd205, %fd204;
	st.shared.f64 	[%r3+1248], %fd207;
	fma.rn.f64 	%fd208, %fd47, %fd167, 0d0000000000000000;
	fma.rn.f64 	%fd209, %fd48, %fd168, 0d0000000000000000;
	fma.rn.f64 	%fd210, %fd49, %fd169, %fd208;
	fma.rn.f64 	%fd211, %fd50, %fd170, %fd209;
	fma.rn.f64 	%fd212, %fd51, %fd171, %fd210;
	fma.rn.f64 	%fd213, %fd52, %fd172, %fd211;
	fma.rn.f64 	%fd214, %fd53, %fd173, %fd212;
	fma.rn.f64 	%fd215, %fd54, %fd174, %fd213;
	fma.rn.f64 	%fd216, %fd55, %fd175, %fd214;
	fma.rn.f64 	%fd217, %fd56, %fd176, %fd215;
	fma.rn.f64 	%fd218, %fd57, %fd179, %fd216;
	fma.rn.f64 	%fd219, %fd58, %fd178, %fd217;
	sub.f64 	%fd220, %fd218, %fd219;
	st.shared.f64 	[%r3+11232], %fd220;
	add.f64 	%fd221, %fd219, %fd218;
	st.shared.f64 	[%r3+2496], %fd221;
	fma.rn.f64 	%fd222, %fd59, %fd167, 0d0000000000000000;
	fma.rn.f64 	%fd223, %fd60, %fd168, 0d0000000000000000;
	fma.rn.f64 	%fd224, %fd61, %fd169, %fd222;
	fma.rn.f64 	%fd225, %fd62, %fd170, %fd223;
	fma.rn.f64 	%fd226, %fd63, %fd171, %fd224;
	fma.rn.f64 	%fd227, %fd64, %fd172, %fd225;
	fma.rn.f64 	%fd228, %fd65, %fd173, %fd226;
	fma.rn.f64 	%fd229, %fd66, %fd174, %fd227;
	fma.rn.f64 	%fd230, %fd67, %fd175, %fd228;
	fma.rn.f64 	%fd231, %fd68, %fd176, %fd229;
	fma.rn.f64 	%fd232, %fd69, %fd179, %fd230;
	fma.rn.f64 	%fd233, %fd70, %fd178, %fd231;
	sub.f64 	%fd234, %fd232, %fd233;
	st.shared.f64 	[%r3+9984], %fd234;
	add.f64 	%fd235, %fd233, %fd232;
	st.shared.f64 	[%r3+3744], %fd235;
	fma.rn.f64 	%fd236, %fd71, %fd167, 0d0000000000000000;
	fma.rn.f64 	%fd237, %fd72, %fd168, 0d0000000000000000;
	fma.rn.f64 	%fd238, %fd73, %fd169, %fd236;
	fma.rn.f64 	%fd239, %fd74, %fd170, %fd237;
	fma.rn.f64 	%fd240, %fd75, %fd171, %fd238;
	fma.rn.f64 	%fd241, %fd76, %fd172, %fd239;
	fma.rn.f64 	%fd242, %fd77, %fd173, %fd240;
	fma.rn.f64 	%fd243, %fd78, %fd174, %fd241;
	fma.rn.f64 	%fd244, %fd79, %fd175, %fd242;
	fma.rn.f64 	%fd245, %fd80, %fd176, %fd243;
	fma.rn.f64 	%fd246, %fd81, %fd179, %fd244;
	fma.rn.f64 	%fd247, %fd82, %fd178, %fd245;
	sub.f64 	%fd248, %fd246, %fd247;
	st.shared.f64 	[%r3+8736], %fd248;
	add.f64 	%fd249, %fd247, %fd246;
	st.shared.f64 	[%r3+4992], %fd249;
	fma.rn.f64 	%fd250, %fd83, %fd167, 0d0000000000000000;
	fma.rn.f64 	%fd251, %fd84, %fd168, 0d0000000000000000;
	fma.rn.f64 	%fd252, %fd85, %fd169, %fd250;
	fma.rn.f64 	%fd253, %fd86, %fd170, %fd251;
	fma.rn.f64 	%fd254, %fd87, %fd171, %fd252;
	fma.rn.f64 	%fd255, %fd88, %fd172, %fd253;
	fma.rn.f64 	%fd256, %fd89, %fd173, %fd254;
	fma.rn.f64 	%fd257, %fd90, %fd174, %fd255;
	fma.rn.f64 	%fd258, %fd91, %fd175, %fd256;
	fma.rn.f64 	%fd259, %fd92, %fd176, %fd257;
	fma.rn.f64 	%fd260, %fd93, %fd179, %fd258;
	fma.rn.f64 	%fd261, %fd94, %fd178, %fd259;
	sub.f64 	%fd262, %fd260, %fd261;
	st.shared.f64 	[%r3+7488], %fd262;
	add.f64 	%fd263, %fd261, %fd260;
	st.shared.f64 	[%r3+6240], %fd263;
	bar.sync 	0;
	setp.gt.u32 	%p3, %r25, 131;
	@%p3 bra 	$L__BB94_7;
	mov.u32 	%r109, %tid.x;
	mov.u32 	%r32, %tid.y;
	mov.u32 	%r33, _ZZ32massMatrixMultiplyRegisterKernelILi11ELi12ELi1EEviPKdS1_S1_S1_PdE6s_tmp1;
	mad.lo.s32 	%r34, %r32, 14976, %r33;
$L__BB94_6:
	cvt.u16.u32 	%rs5, %r109;
	mul.lo.s16 	%rs6, %rs5, 117;
	shr.u16 	%rs7, %rs6, 8;
	sub.s16 	%rs8, %rs5, %rs7;
	and.b16  	%rs9, %rs8, 254;
	shr.u16 	%rs10, %rs9, 1;
	add.s16 	%rs11, %rs10, %rs7;
	and.b16  	%rs12, %rs11, 248;
	shr.u16 	%rs13, %rs12, 3;
	mul.lo.s16 	%rs14, %rs13, 11;
	sub.s16 	%rs15, %rs5, %rs14;
	mul.wide.u16 	%r35, %rs13, 1248;
	add.s32 	%r36, %r34, %r35;
	and.b16  	%rs16, %rs15, 255;
	mul.wide.u16 	%r37, %rs16, 8;
	add.s32 	%r38, %r36, %r37;
	ld.shared.f64 	%fd264, [%r38];
	ld.shared.f64 	%fd265, [%r38+1040];
	add.f64 	%fd266, %fd264, %fd265;
	sub.f64 	%fd267, %fd264, %fd265;
	ld.shared.f64 	%fd268, [%r38+104];
	ld.shared.f64 	%fd269, [%r38+936];
	add.f64 	%fd270, %fd268, %fd269;
	sub.f64 	%fd271, %fd268, %fd269;
	ld.shared.f64 	%fd272, [%r38+208];
	ld.shared.f64 	%fd273, [%r38+832];
	add.f64 	%fd274, %fd272, %fd273;
	sub.f64 	%fd275, %fd272, %fd273;
	ld.shared.f64 	%fd276, [%r38+312];
	ld.shared.f64 	%fd277, [%r38+728];
	add.f64 	%fd278, %fd276, %fd277;
	sub.f64 	%fd279, %fd276, %fd277;
	ld.shared.f64 	%fd280, [%r38+416];
	ld.shared.f64 	%fd281, [%r38+624];
	add.f64 	%fd282, %fd280, %fd281;
	sub.f64 	%fd283, %fd280, %fd281;
	ld.shared.f64 	%fd284, [%r38+520];
	add.f64 	%fd285, %fd284, %fd284;
	sub.f64 	%fd286, %fd284, %fd284;
	mul.f64 	%fd287, %fd285, 0d3FE0000000000000;
	fma.rn.f64 	%fd288, %fd23, %fd266, 0d0000000000000000;
	fma.rn.f64 	%fd289, %fd24, %fd267, 0d0000000000000000;
	fma.rn.f64 	%fd290, %fd25, %fd270, %fd288;
	fma.rn.f64 	%fd291, %fd26, %fd271, %fd289;
	fma.rn.f64 	%fd292, %fd27, %fd274, %fd290;
	fma.rn.f64 	%fd293, %fd28, %fd275, %fd291;
	fma.rn.f64 	%fd294, %fd29, %fd278, %fd292;
	fma.rn.f64 	%fd295, %fd30, %fd279, %fd293;
	fma.rn.f64 	%fd296, %fd31, %fd282, %fd294;
	fma.rn.f64 	%fd297, %fd32, %fd283, %fd295;
	fma.rn.f64 	%fd298, %fd33, %fd287, %fd296;
	fma.rn.f64 	%fd299, %fd34, %fd286, %fd297;
	sub.f64 	%fd300, %fd298, %fd299;
	st.shared.f64 	[%r38+1144], %fd300;
	add.f64 	%fd301, %fd299, %fd298;
	st.shared.f64 	[%r38], %fd301;
	fma.rn.f64 	%fd302, %fd35, %fd266, 0d0000000000000000;
	fma.rn.f64 	%fd303, %fd36, %fd267, 0d0000000000000000;
	fma.rn.f64 	%fd304, %fd37, %fd270, %fd302;
	fma.rn.f64 	%fd305, %fd38, %fd271, %fd303;
	fma.rn.f64 	%fd306, %fd39, %fd274, %fd304;
	fma.rn.f64 	%fd307, %fd40, %fd275, %fd305;
	fma.rn.f64 	%fd308, %fd41, %fd278, %fd306;
	fma.rn.f64 	%fd309, %fd42, %fd279, %fd307;
	fma.rn.f64 	%fd310, %fd43, %fd282, %fd308;
	fma.rn.f64 	%fd311, %fd44, %fd283, %fd309;
	fma.rn.f64 	%fd312, %fd45, %fd287, %fd310;
	fma.rn.f64 	%fd313, %fd46, %fd286, %fd311;
	sub.f64 	%fd314, %fd312, %fd313;
	st.shared.f64 	[%r38+1040], %fd314;
	add.f64 	%fd315, %fd313, %fd312;
	st.shared.f64 	[%r38+104], %fd315;
	fma.rn.f64 	%fd316, %fd47, %fd266, 0d0000000000000000;
	fma.rn.f64 	%fd317, %fd48, %fd267, 0d0000000000000000;
	fma.rn.f64 	%fd318, %fd49, %fd270, %fd316;
	fma.rn.f64 	%fd319, %fd50, %fd271, %fd317;
	fma.rn.f64 	%fd320, %fd51, %fd274, %fd318;
	fma.rn.f64 	%fd321, %fd52, %fd275, %fd319;
	fma.rn.f64 	%fd322, %fd53, %fd278, %fd320;
	fma.rn.f64 	%fd323, %fd54, %fd279, %fd321;
	fma.rn.f64 	%fd324, %fd55, %fd282, %fd322;
	fma.rn.f64 	%fd325, %fd56, %fd283, %fd323;
	fma.rn.f64 	%fd326, %fd57, %fd287, %fd324;
	fma.rn.f64 	%fd327, %fd58, %fd286, %fd325;
	sub.f64 	%fd328, %fd326, %fd327;
	st.shared.f64 	[%r38+936], %fd328;
	add.f64 	%fd329, %fd327, %fd326;
	st.shared.f64 	[%r38+208], %fd329;
	fma.rn.f64 	%fd330, %fd59, %fd266, 0d0000000000000000;
	fma.rn.f64 	%fd331, %fd60, %fd267, 0d0000000000000000;
	fma.rn.f64 	%fd332, %fd61, %fd270, %fd330;
	fma.rn.f64 	%fd333, %fd62, %fd271, %fd331;
	fma.rn.f64 	%fd334, %fd63, %fd274, %fd332;
	fma.rn.f64 	%fd335, %fd64, %fd275, %fd333;
	fma.rn.f64 	%fd336, %fd65, %fd278, %fd334;
	fma.rn.f64 	%fd337, %fd66, %fd279, %fd335;
	fma.rn.f64 	%fd338, %fd67, %fd282, %fd336;
	fma.rn.f64 	%fd339, %fd68, %fd283, %fd337;
	fma.rn.f64 	%fd340, %fd69, %fd287, %fd338;
	fma.rn.f64 	%fd341, %fd70, %fd286, %fd339;
	sub.f64 	%fd342, %fd340, %fd341;
	st.shared.f64 	[%r38+832], %fd342;
	add.f64 	%fd343, %fd341, %fd340;
	st.shared.f64 	[%r38+312], %fd343;
	fma.rn.f64 	%fd344, %fd71, %fd266, 0d0000000000000000;
	fma.rn.f64 	%fd345, %fd72, %fd267, 0d0000000000000000;
	fma.rn.f64 	%fd346, %fd73, %fd270, %fd344;
	fma.rn.f64 	%fd347, %fd74, %fd271, %fd345;
	fma.rn.f64 	%fd348, %fd75, %fd274, %fd346;
	fma.rn.f64 	%fd349, %fd76, %fd275, %fd347;
	fma.rn.f64 	%fd350, %fd77, %fd278, %fd348;
	fma.rn.f64 	%fd351, %fd78, %fd279, %fd349;
	fma.rn.f64 	%fd352, %fd79, %fd282, %fd350;
	fma.rn.f64 	%fd353, %fd80, %fd283, %fd351;
	fma.rn.f64 	%fd354, %fd81, %fd287, %fd352;
	fma.rn.f64 	%fd355, %fd82, %fd286, %fd353;
	sub.f64 	%fd356, %fd354, %fd355;
	st.shared.f64 	[%r38+728], %fd356;
	add.f64 	%fd357, %fd355, %fd354;
	st.shared.f64 	[%r38+416], %fd357;
	fma.rn.f64 	%fd358, %fd83, %fd266, 0d0000000000000000;
	fma.rn.f64 	%fd359, %fd84, %fd267, 0d0000000000000000;
	fma.rn.f64 	%fd360, %fd85, %fd270, %fd358;
	fma.rn.f64 	%fd361, %fd86, %fd271, %fd359;
	fma.rn.f64 	%fd362, %fd87, %fd274, %fd360;
	fma.rn.f64 	%fd363, %fd88, %fd275, %fd361;
	fma.rn.f64 	%fd364, %fd89, %fd278, %fd362;
	fma.rn.f64 	%fd365, %fd90, %fd279, %fd363;
	fma.rn.f64 	%fd366, %fd91, %fd282, %fd364;
	fma.rn.f64 	%fd367, %fd92, %fd283, %fd365;
	fma.rn.f64 	%fd368, %fd93, %fd287, %fd366;
	fma.rn.f64 	%fd369, %fd94, %fd286, %fd367;
	sub.f64 	%fd370, %fd368, %fd369;
	st.shared.f64 	[%r38+624], %fd370;
	add.f64 	%fd371, %fd369, %fd368;
	st.shared.f64 	[%r38+520], %fd371;
	add.s32 	%r6, %r109, 121;
	setp.lt.u32 	%p4, %r109, 11;
	mov.u32 	%r109, %r6;
	@%p4 bra 	$L__BB94_6;
$L__BB94_7:
	bar.sync 	0;
	mov.u32 	%r39, %tid.x;
	setp.gt.u32 	%p5, %r39, 143;
	@%p5 bra 	$L__BB94_22;
	mov.u32 	%r110, %tid.x;
	mov.u32 	%r40, %ctaid.x;
	mov.u32 	%r41, %tid.y;
	add.s32 	%r42, %r40, %r41;
	mov.u32 	%r43, _ZZ32massMatrixMultiplyRegisterKernelILi11ELi12ELi1EEviPKdS1_S1_S1_PdE6s_tmp1;
	mad.lo.s32 	%r44, %r41, 14976, %r43;
$L__BB94_9:
	ld.param.u32 	%r102, [_Z32massMatrixMultiplyRegisterKernelILi11ELi12ELi1EEviPKdS1_S1_S1_Pd_param_0];
	setp.ge.s32 	%p6, %r42, %r102;
	cvt.u16.u32 	%rs17, %r110;
	mul.lo.s16 	%rs18, %rs17, 171;
	shr.u16 	%rs19, %rs18, 11;
	mul.lo.s16 	%rs20, %rs19, 12;
	sub.s16 	%rs21, %rs17, %rs20;
	mul.wide.u16 	%r45, %rs19, 1248;
	add.s32 	%r46, %r44, %r45;
	and.b16  	%rs22, %rs21, 255;
	mul.wide.u16 	%r47, %rs22, 104;
	add.s32 	%r9, %r46, %r47;
	ld.shared.f64 	%fd373, [%r9];
	ld.shared.f64 	%fd374, [%r9+80];
	add.f64 	%fd95, %fd373, %fd374;
	sub.f64 	%fd96, %fd373, %fd374;
	ld.shared.f64 	%fd375, [%r9+8];
	ld.shared.f64 	%fd376, [%r9+72];
	add.f64 	%fd97, %fd375, %fd376;
	sub.f64 	%fd98, %fd375, %fd376;
	ld.shared.f64 	%fd377, [%r9+16];
	ld.shared.f64 	%fd378, [%r9+64];
	add.f64 	%fd99, %fd377, %fd378;
	sub.f64 	%fd100, %fd377, %fd378;
	ld.shared.f64 	%fd379, [%r9+24];
	ld.shared.f64 	%fd380, [%r9+56];
	add.f64 	%fd101, %fd379, %fd380;
	sub.f64 	%fd102, %fd379, %fd380;
	ld.shared.f64 	%fd381, [%r9+32];
	ld.shared.f64 	%fd382, [%r9+48];
	add.f64 	%fd103, %fd381, %fd382;
	sub.f64 	%fd104, %fd381, %fd382;
	ld.shared.f64 	%fd383, [%r9+40];
	add.f64 	%fd384, %fd383, %fd383;
	sub.f64 	%fd105, %fd383, %fd383;
	mul.f64 	%fd106, %fd384, 0d3FE0000000000000;
	mov.b32 	%r48, {%rs22, %rs19};
	mov.b32 	%r49, 0;
	mov.b32 	%r50, 36876;
	dp2a.lo.u32.u32 	%r10, %r48, %r50, %r49;
	fma.rn.f64 	%fd385, %fd23, %fd95, 0d0000000000000000;
	fma.rn.f64 	%fd386, %fd24, %fd96, 0d0000000000000000;
	fma.rn.f64 	%fd387, %fd25, %fd97, %fd385;
	fma.rn.f64 	%fd388, %fd26, %fd98, %fd386;
	fma.rn.f64 	%fd389, %fd27, %fd99, %fd387;
	fma.rn.f64 	%fd390, %fd28, %fd100, %fd388;
	fma.rn.f64 	%fd391, %fd29, %fd101, %fd389;
	fma.rn.f64 	%fd392, %fd30, %fd102, %fd390;
	fma.rn.f64 	%fd393, %fd31, %fd103, %fd391;
	fma.rn.f64 	%fd394, %fd32, %fd104, %fd392;
	fma.rn.f64 	%fd107, %fd33, %fd106, %fd393;
	fma.rn.f64 	%fd108, %fd34, %fd105, %fd394;
	mov.f64 	%fd773, 0d0000000000000000;
	mov.f64 	%fd774, %fd773;
	@%p6 bra 	$L__BB94_11;
	ld.param.u64 	%rd35, [_Z32massMatrixMultiplyRegisterKernelILi11ELi12ELi1EEviPKdS1_S1_S1_Pd_param_1];
	cvta.to.global.u64 	%rd14, %rd35;
	mad.lo.s32 	%r54, %r42, 1728, %r10;
	mul.wide.s32 	%rd15, %r54, 8;
	add.s64 	%rd16, %rd14, %rd15;
	ld.global.nc.f64 	%fd773, [%rd16];
	ld.global.nc.f64 	%fd774, [%rd16+88];
$L__BB94_11:
	ld.param.u32 	%r103, [_Z32massMatrixMultiplyRegisterKernelILi11ELi12ELi1EEviPKdS1_S1_S1_Pd_param_0];
	setp.ge.s32 	%p7, %r42, %r103;
	add.f64 	%fd396, %fd107, %fd108;
	sub.f64 	%fd397, %fd107, %fd108;
	mul.f64 	%fd398, %fd396, %fd773;
	mul.f64 	%fd399, %fd397, %fd774;
	sub.f64 	%fd113, %fd398, %fd399;
	add.f64 	%fd114, %fd398, %fd399;
	fma.rn.f64 	%fd400, %fd35, %fd95, 0d0000000000000000;
	fma.rn.f64 	%fd401, %fd36, %fd96, 0d0000000000000000;
	fma.rn.f64 	%fd402, %fd37, %fd97, %fd400;
	fma.rn.f64 	%fd403, %fd38, %fd98, %fd401;
	fma.rn.f64 	%fd404, %fd39, %fd99, %fd402;
	fma.rn.f64 	%fd405, %fd40, %fd100, %fd403;
	fma.rn.f64 	%fd406, %fd41, %fd101, %fd404;
	fma.rn.f64 	%fd407, %fd42, %fd102, %fd405;
	fma.rn.f64 	%fd408, %fd43, %fd103, %fd406;
	fma.rn.f64 	%fd409, %fd44, %fd104, %fd407;
	fma.rn.f64 	%fd115, %fd45, %fd106, %fd408;
	fma.rn.f64 	%fd116, %fd46, %fd105, %fd409;
	mov.f64 	%fd775, 0d0000000000000000;
	mov.f64 	%fd776, %fd775;
	@%p7 bra 	$L__BB94_13;
	ld.param.u64 	%rd36, [_Z32massMatrixMultiplyRegisterKernelILi11ELi12ELi1EEviPKdS1_S1_S1_Pd_param_1];
	cvta.to.global.u64 	%rd17, %rd36;
	mad.lo.s32 	%r61, %r42, 1728, %r10;
	mul.wide.s32 	%rd18, %r61, 8;
	add.s64 	%rd19, %rd17, %rd18;
	ld.global.nc.f64 	%fd775, [%rd19+8];
	ld.global.nc.f64 	%fd776, [%rd19+80];
$L__BB94_13:
	ld.param.u32 	%r104, [_Z32massMatrixMultiplyRegisterKernelILi11ELi12ELi1EEviPKdS1_S1_S1_Pd_param_0];
	setp.ge.s32 	%p8, %r42, %r104;
	add.f64 	%fd411, %fd115, %fd116;
	sub.f64 	%fd412, %fd115, %fd116;
	mul.f64 	%fd413, %fd411, %fd775;
	mul.f64 	%fd414, %fd412, %fd776;
	sub.f64 	%fd121, %fd413, %fd414;
	add.f64 	%fd122, %fd413, %fd414;
	fma.rn.f64 	%fd415, %fd47, %fd95, 0d0000000000000000;
	fma.rn.f64 	%fd416, %fd48, %fd96, 0d0000000000000000;
	fma.rn.f64 	%fd417, %fd49, %fd97, %fd415;
	fma.rn.f64 	%fd418, %fd50, %fd98, %fd416;
	fma.rn.f64 	%fd419, %fd51, %fd99, %fd417;
	fma.rn.f64 	%fd420, %fd52, %fd100, %fd418;
	fma.rn.f64 	%fd421, %fd53, %fd101, %fd419;
	fma.rn.f64 	%fd422, %fd54, %fd102, %fd420;
	fma.rn.f64 	%fd423, %fd55, %fd103, %fd421;
	fma.rn.f64 	%fd424, %fd56, %fd104, %fd422;
	fma.rn.f64 	%fd123, %fd57, %fd106, %fd423;
	fma.rn.f64 	%fd124, %fd58, %fd105, %fd424;
	mov.f64 	%fd777, 0d0000000000000000;
	mov.f64 	%fd778, %fd777;
	@%p8 bra 	$L__BB94_15;
	ld.param.u64 	%rd37, [_Z32massMatrixMultiplyRegisterKernelILi11ELi12ELi1EEviPKdS1_S1_S1_Pd_param_1];
	cvta.to.global.u64 	%rd20, %rd37;
	mad.lo.s32 	%r68, %r42, 1728, %r10;
	mul.wide.s32 	%rd21, %r68, 8;
	add.s64 	%rd22, %rd20, %rd21;
	ld.global.nc.f64 	%fd777, [%rd22+16];
	ld.global.nc.f64 	%fd778, [%rd22+72];
$L__BB94_15:
	ld.param.u32 	%r105, [_Z32massMatrixMultiplyRegisterKernelILi11ELi12ELi1EEviPKdS1_S1_S1_Pd_param_0];
	setp.ge.s32 	%p9, %r42, %r105;
	add.f64 	%fd426, %fd123, %fd124;
	sub.f64 	%fd427, %fd123, %fd124;
	mul.f64 	%fd428, %fd426, %fd777;
	mul.f64 	%fd429, %fd427, %fd778;
	sub.f64 	%fd129, %fd428, %fd429;
	add.f64 	%fd130, %fd428, %fd429;
	fma.rn.f64 	%fd430, %fd59, %fd95, 0d0000000000000000;
	fma.rn.f64 	%fd431, %fd60, %fd96, 0d0000000000000000;
	fma.rn.f64 	%fd432, %fd61, %fd97, %fd430;
	fma.rn.f64 	%fd433, %fd62, %fd98, %fd431;
	fma.rn.f64 	%fd434, %fd63, %fd99, %fd432;
	fma.rn.f64 	%fd435, %fd64, %fd100, %fd433;
	fma.rn.f64 	%fd436, %fd65, %fd101, %fd434;
	fma.rn.f64 	%fd437, %fd66, %fd102, %fd435;
	fma.rn.f64 	%fd438, %fd67, %fd103, %fd436;
	fma.rn.f64 	%fd439, %fd68, %fd104, %fd437;
	fma.rn.f64 	%fd131, %fd69, %fd106, %fd438;
	fma.rn.f64 	%fd132, %fd70, %fd105, %fd439;
	mov.f64 	%fd779, 0d0000000000000000;
	mov.f64 	%fd780, %fd779;
	@%p9 bra 	$L__BB94_17;
	ld.param.u64 	%rd38, [_Z32massMatrixMultiplyRegisterKernelILi11ELi12ELi1EEviPKdS1_S1_S1_Pd_param_1];
	cvta.to.global.u64 	%rd23, %rd38;
	mad.lo.s32 	%r75, %r42, 1728, %r10;
	mul.wide.s32 	%rd24, %r75, 8;
	add.s64 	%rd25, %rd23, %rd24;
	ld.global.nc.f64 	%fd779, [%rd25+24];
	ld.global.nc.f64 	%fd780, [%rd25+64];
$L__BB94_17:
	ld.param.u32 	%r106, [_Z32massMatrixMultiplyRegisterKernelILi11ELi12ELi1EEviPKdS1_S1_S1_Pd_param_0];
	setp.ge.s32 	%p10, %r42, %r106;
	add.f64 	%fd441, %fd131, %fd132;
	sub.f64 	%fd442, %fd131, %fd132;
	mul.f64 	%fd443, %fd441, %fd779;
	mul.f64 	%fd444, %fd442, %fd780;
	sub.f64 	%fd137, %fd443, %fd444;
	add.f64 	%fd138, %fd443, %fd444;
	fma.rn.f64 	%fd445, %fd71, %fd95, 0d0000000000000000;
	fma.rn.f64 	%fd446, %fd72, %fd96, 0d0000000000000000;
	fma.rn.f64 	%fd447, %fd73, %fd97, %fd445;
	fma.rn.f64 	%fd448, %fd74, %fd98, %fd446;
	fma.rn.f64 	%fd449, %fd75, %fd99, %fd447;
	fma.rn.f64 	%fd450, %fd76, %fd100, %fd448;
	fma.rn.f64 	%fd451, %fd77, %fd101, %fd449;
	fma.rn.f64 	%fd452, %fd78, %fd102, %fd450;
	fma.rn.f64 	%fd453, %fd79, %fd103, %fd451;
	fma.rn.f64 	%fd454, %fd80, %fd104, %fd452;
	fma.rn.f64 	%fd139, %fd81, %fd106, %fd453;
	fma.rn.f64 	%fd140, %fd82, %fd105, %fd454;
	mov.f64 	%fd781, 0d0000000000000000;
	mov.f64 	%fd782, %fd781;
	@%p10 bra 	$L__BB94_19;
	ld.param.u64 	%rd39, [_Z32massMatrixMultiplyRegisterKernelILi11ELi12ELi1EEviPKdS1_S1_S1_Pd_param_1];
	cvta.to.global.u64 	%rd26, %rd39;
	mad.lo.s32 	%r82, %r42, 1728, %r10;
	mul.wide.s32 	%rd27, %r82, 8;
	add.s64 	%rd28, %rd26, %rd27;
	ld.global.nc.f64 	%fd781, [%rd28+32];
	ld.global.nc.f64 	%fd782, [%rd28+56];
$L__BB94_19:
	ld.param.u32 	%r107, [_Z32massMatrixMultiplyRegisterKernelILi11ELi12ELi1EEviPKdS1_S1_S1_Pd_param_0];
	setp.ge.s32 	%p11, %r42, %r107;
	add.f64 	%fd456, %fd139, %fd140;
	sub.f64 	%fd457, %fd139, %fd140;
	mul.f64 	%fd458, %fd456, %fd781;
	mul.f64 	%fd459, %fd457, %fd782;
	sub.f64 	%fd145, %fd458, %fd459;
	add.f64 	%fd146, %fd458, %fd459;
	fma.rn.f64 	%fd460, %fd83, %fd95, 0d0000000000000000;
	fma.rn.f64 	%fd461, %fd84, %fd96, 0d0000000000000000;
	fma.rn.f64 	%fd462, %fd85, %fd97, %fd460;
	fma.rn.f64 	%fd463, %fd86, %fd98, %fd461;
	fma.rn.f64 	%fd464, %fd87, %fd99, %fd462;
	fma.rn.f64 	%fd465, %fd88, %fd100, %fd463;
	fma.rn.f64 	%fd466, %fd89, %fd101, %fd464;
	fma.rn.f64 	%fd467, %fd90, %fd102, %fd465;
	fma.rn.f64 	%fd468, %fd91, %fd103, %fd466;
	fma.rn.f64 	%fd469, %fd92, %fd104, %fd467;
	fma.rn.f64 	%fd147, %fd93, %fd106, %fd468;
	fma.rn.f64 	%fd148, %fd94, %fd105, %fd469;
	mov.f64 	%fd783, 0d0000000000000000;
	mov.f64 	%fd784, %fd783;
	@%p11 bra 	$L__BB94_21;
	ld.param.u64 	%rd40, [_Z32massMatrixMultiplyRegisterKernelILi11ELi12ELi1EEviPKdS1_S1_S1_Pd_param_1];
	cvta.to.global.u64 	%rd29, %rd40;
	mad.lo.s32 	%r89, %r42, 1728, %r10;
	mul.wide.s32 	%rd30, %r89, 8;
	add.s64 	%rd31, %rd29, %rd30;
	ld.global.nc.f64 	%fd783, [%rd31+40];
	ld.global.nc.f64 	%fd784, [%rd31+48];
$L__BB94_21:
	add.f64 	%fd470, %fd147, %fd148;
	sub.f64 	%fd471, %fd147, %fd148;
	mul.f64 	%fd472, %fd470, %fd783;
	mul.f64 	%fd473, %fd471, %fd784;
	sub.f64 	%fd474, %fd472, %fd473;
	add.f64 	%fd475, %fd472, %fd473;
	fma.rn.f64 	%fd476, %fd23, %fd114, 0d0000000000000000;
	fma.rn.f64 	%fd477, %fd24, %fd113, 0d0000000000000000;
	fma.rn.f64 	%fd478, %fd35, %fd122, %fd476;
	fma.rn.f64 	%fd479, %fd36, %fd121, %fd477;
	fma.rn.f64 	%fd480, %fd47, %fd130, %fd478;
	fma.rn.f64 	%fd481, %fd48, %fd129, %fd479;
	fma.rn.f64 	%fd482, %fd59, %fd138, %fd480;
	fma.rn.f64 	%fd483, %fd60, %fd137, %fd481;
	fma.rn.f64 	%fd484, %fd71, %fd146, %fd482;
	fma.rn.f64 	%fd485, %fd72, %fd145, %fd483;
	fma.rn.f64 	%fd486, %fd83, %fd475, %fd484;
	fma.rn.f64 	%fd487, %fd84, %fd474, %fd485;
	sub.f64 	%fd488, %fd486, %fd487;
	st.shared.f64 	[%r9+80], %fd488;
	add.f64 	%fd489, %fd486, %fd487;
	st.shared.f64 	[%r9], %fd489;
	fma.rn.f64 	%fd490, %fd25, %fd114, 0d0000000000000000;
	fma.rn.f64 	%fd491, %fd26, %fd113, 0d0000000000000000;
	fma.rn.f64 	%fd492, %fd37, %fd122, %fd490;
	fma.rn.f64 	%fd493, %fd38, %fd121, %fd491;
	fma.rn.f64 	%fd494, %fd49, %fd130, %fd492;
	fma.rn.f64 	%fd495, %fd50, %fd129, %fd493;
	fma.rn.f64 	%fd496, %fd61, %fd138, %fd494;
	fma.rn.f64 	%fd497, %fd62, %fd137, %fd495;
	fma.rn.f64 	%fd498, %fd73, %fd146, %fd496;
	fma.rn.f64 	%fd499, %fd74, %fd145, %fd497;
	fma.rn.f64 	%fd500, %fd85, %fd475, %fd498;
	fma.rn.f64 	%fd501, %fd86, %fd474, %fd499;
	sub.f64 	%fd502, %fd500, %fd501;
	st.shared.f64 	[%r9+72], %fd502;
	add.f64 	%fd503, %fd500, %fd501;
	st.shared.f64 	[%r9+8], %fd503;
	fma.rn.f64 	%fd504, %fd27, %fd114, 0d0000000000000000;
	fma.rn.f64 	%fd505, %fd28, %fd113, 0d0000000000000000;
	fma.rn.f64 	%fd506, %fd39, %fd122, %fd504;
	fma.rn.f64 	%fd507, %fd40, %fd121, %fd505;
	fma.rn.f64 	%fd508, %fd51, %fd130, %fd506;
	fma.rn.f64 	%fd509, %fd52, %fd129, %fd507;
	fma.rn.f64 	%fd510, %fd63, %fd138, %fd508;
	fma.rn.f64 	%fd511, %fd64, %fd137, %fd509;
	fma.rn.f64 	%fd512, %fd75, %fd146, %fd510;
	fma.rn.f64 	%fd513, %fd76, %fd145, %fd511;
	fma.rn.f64 	%fd514, %fd87, %fd475, %fd512;
	fma.rn.f64 	%fd515, %fd88, %fd474, %fd513;
	sub.f64 	%fd516, %fd514, %fd515;
	st.shared.f64 	[%r9+64], %fd516;
	add.f64 	%fd517, %fd514, %fd515;
	st.shared.f64 	[%r9+16], %fd517;
	fma.rn.f64 	%fd518, %fd29, %fd114, 0d0000000000000000;
	fma.rn.f64 	%fd519, %fd30, %fd113, 0d0000000000000000;
	fma.rn.f64 	%fd520, %fd41, %fd122, %fd518;
	fma.rn.f64 	%fd521, %fd42, %fd121, %fd519;
	fma.rn.f64 	%fd522, %fd53, %fd130, %fd520;
	fma.rn.f64 	%fd523, %fd54, %fd129, %fd521;
	fma.rn.f64 	%fd524, %fd65, %fd138, %fd522;
	fma.rn.f64 	%fd525, %fd66, %fd137, %fd523;
	fma.rn.f64 	%fd526, %fd77, %fd146, %fd524;
	fma.rn.f64 	%fd527, %fd78, %fd145, %fd525;
	fma.rn.f64 	%fd528, %fd89, %fd475, %fd526;
	fma.rn.f64 	%fd529, %fd90, %fd474, %fd527;
	sub.f64 	%fd530, %fd528, %fd529;
	st.shared.f64 	[%r9+56], %fd530;
	add.f64 	%fd531, %fd528, %fd529;
	st.shared.f64 	[%r9+24], %fd531;
	fma.rn.f64 	%fd532, %fd31, %fd114, 0d0000000000000000;
	fma.rn.f64 	%fd533, %fd32, %fd113, 0d0000000000000000;
	fma.rn.f64 	%fd534, %fd43, %fd122, %fd532;
	fma.rn.f64 	%fd535, %fd44, %fd121, %fd533;
	fma.rn.f64 	%fd536, %fd55, %fd130, %fd534;
	fma.rn.f64 	%fd537, %fd56, %fd129, %fd535;
	fma.rn.f64 	%fd538, %fd67, %fd138, %fd536;
	fma.rn.f64 	%fd539, %fd68, %fd137, %fd537;
	fma.rn.f64 	%fd540, %fd79, %fd146, %fd538;
	fma.rn.f64 	%fd541, %fd80, %fd145, %fd539;
	fma.rn.f64 	%fd542, %fd91, %fd475, %fd540;
	fma.rn.f64 	%fd543, %fd92, %fd474, %fd541;
	sub.f64 	%fd544, %fd542, %fd543;
	st.shared.f64 	[%r9+48], %fd544;
	add.f64 	%fd545, %fd542, %fd543;
	st.shared.f64 	[%r9+32], %fd545;
	fma.rn.f64 	%fd546, %fd33, %fd114, 0d0000000000000000;
	fma.rn.f64 	%fd547, %fd34, %fd113, 0d0000000000000000;
	fma.rn.f64 	%fd548, %fd45, %fd122, %fd546;
	fma.rn.f64 	%fd549, %fd46, %fd121, %fd547;
	fma.rn.f64 	%fd550, %fd57, %fd130, %fd548;
	fma.rn.f64 	%fd551, %fd58, %fd129, %fd549;
	fma.rn.f64 	%fd552, %fd69, %fd138, %fd550;
	fma.rn.f64 	%fd553, %fd70, %fd137, %fd551;
	fma.rn.f64 	%fd554, %fd81, %fd146, %fd552;
	fma.rn.f64 	%fd555, %fd82, %fd145, %fd553;
	fma.rn.f64 	%fd556, %fd93, %fd475, %fd554;
	fma.rn.f64 	%fd557, %fd94, %fd474, %fd555;
	add.f64 	%fd558, %fd556, %fd557;
	st.shared.f64 	[%r9+40], %fd558;
	add.s32 	%r11, %r110, 121;
	setp.lt.u32 	%p12, %r110, 23;
	mov.u32 	%r110, %r11;
	@%p12 bra 	$L__BB94_9;
$L__BB94_22:
	mov.u32 	%r90, %tid.x;
	setp.gt.u32 	%p13, %r90, 131;
	bar.sync 	0;
	@%p13 bra 	$L__BB94_25;
	mov.u32 	%r111, %tid.x;
	mov.u32 	%r91, %tid.y;
	mov.u32 	%r92, _ZZ32massMatrixMultiplyRegisterKernelILi11ELi12ELi1EEviPKdS1_S1_S1_PdE6s_tmp1;
	mad.lo.s32 	%r93, %r91, 14976, %r92;
$L__BB94_24:
	cvt.u16.u32 	%rs23, %r111;
	mul.lo.s16 	%rs24, %rs23, 117;
	shr.u16 	%rs25, %rs24, 8;
	sub.s16 	%rs26, %rs23, %rs25;
	and.b16  	%rs27, %rs26, 254;
	shr.u16 	%rs28, %rs27, 1;
	add.s16 	%rs29, %rs28, %rs25;
	and.b16  	%rs30, %rs29, 248;
	shr.u16 	%rs31, %rs30, 3;
	mul.lo.s16 	%rs32, %rs31, 11;
	sub.s16 	%rs33, %rs23, %rs32;
	mul.wide.u16 	%r94, %rs31, 1248;
	add.s32 	%r95, %r93, %r94;
	and.b16  	%rs34, %rs33, 255;
	mul.wide.u16 	%r96, %rs34, 8;
	add.s32 	%r97, %r95, %r96;
	ld.shared.f64 	%fd559, [%r97];
	ld.shared.f64 	%fd560, [%r97+1144];
	add.f64 	%fd561, %fd559, %fd560;
	sub.f64 	%fd562, %fd559, %fd560;
	ld.shared.f64 	%fd563, [%r97+104];
	ld.shared.f64 	%fd564, [%r97+1040];
	add.f64 	%fd565, %fd563, %fd564;
	sub.f64 	%fd566, %fd563, %fd564;
	ld.shared.f64 	%fd567, [%r97+208];
	ld.shared.f64 	%fd568, [%r97+936];
	add.f64 	%fd569, %fd567, %fd568;
	sub.f64 	%fd570, %fd567, %fd568;
	ld.shared.f64 	%fd571, [%r97+312];
	ld.shared.f64 	%fd572, [%r97+832];
	add.f64 	%fd573, %fd571, %fd572;
	sub.f64 	%fd574, %fd571, %fd572;
	ld.shared.f64 	%fd575, [%r97+416];
	ld.shared.f64 	%fd576, [%r97+728];
	add.f64 	%fd577, %fd575, %fd576;
	sub.f64 	%fd578, %fd575, %fd576;
	ld.shared.f64 	%fd579, [%r97+520];
	ld.shared.f64 	%fd580, [%r97+624];
	add.f64 	%fd581, %fd579, %fd580;
	sub.f64 	%fd582, %fd579, %fd580;
	fma.rn.f64 	%fd583, %fd23, %fd561, 0d0000000000000000;
	fma.rn.f64 	%fd584, %fd24, %fd562, 0d0000000000000000;
	fma.rn.f64 	%fd585, %fd35, %fd565, %fd583;
	fma.rn.f64 	%fd586, %fd36, %fd566, %fd584;
	fma.rn.f64 	%fd587, %fd47, %fd569, %fd585;
	fma.rn.f64 	%fd588, %fd48, %fd570, %fd586;
	fma.rn.f64 	%fd589, %fd59, %fd573, %fd587;
	fma.rn.f64 	%fd590, %fd60, %fd574, %fd588;
	fma.rn.f64 	%fd591, %fd71, %fd577, %fd589;
	fma.rn.f64 	%fd592, %fd72, %fd578, %fd590;
	fma.rn.f64 	%fd593, %fd83, %fd581, %fd591;
	fma.rn.f64 	%fd594, %fd84, %fd582, %fd592;
	sub.f64 	%fd595, %fd593, %fd594;
	st.shared.f64 	[%r97+1040], %fd595;
	add.f64 	%fd596, %fd593, %fd594;
	st.shared.f64 	[%r97], %fd596;
	fma.rn.f64 	%fd597, %fd25, %fd561, 0d0000000000000000;
	fma.rn.f64 	%fd598, %fd26, %fd562, 0d0000000000000000;
	fma.rn.f64 	%fd599, %fd37, %fd565, %fd597;
	fma.rn.f64 	%fd600, %fd38, %fd566, %fd598;
	fma.rn.f64 	%fd601, %fd49, %fd569, %fd599;
	fma.rn.f64 	%fd602, %fd50, %fd570, %fd600;
	fma.rn.f64 	%fd603, %fd61, %fd573, %fd601;
	fma.rn.f64 	%fd604, %fd62, %fd574, %fd602;
	fma.rn.f64 	%fd605, %fd73, %fd577, %fd603;
	fma.rn.f64 	%fd606, %fd74, %fd578, %fd604;
	fma.rn.f64 	%fd607, %fd85, %fd581, %fd605;
	fma.rn.f64 	%fd608, %fd86, %fd582, %fd606;
	sub.f64 	%fd609, %fd607, %fd608;
	st.shared.f64 	[%r97+936], %fd609;
	add.f64 	%fd610, %fd607, %fd608;
	st.shared.f64 	[%r97+104], %fd610;
	fma.rn.f64 	%fd611, %fd27, %fd561, 0d0000000000000000;
	fma.rn.f64 	%fd612, %fd28, %fd562, 0d0000000000000000;
	fma.rn.f64 	%fd613, %fd39, %fd565, %fd611;
	fma.rn.f64 	%fd614, %fd40, %fd566, %fd612;
	fma.rn.f64 	%fd615, %fd51, %fd569, %fd613;
	fma.rn.f64 	%fd616, %fd52, %fd570, %fd614;
	fma.rn.f64 	%fd617, %fd63, %fd573, %fd615;
	fma.rn.f64 	%fd618, %fd64, %fd574, %fd616;
	fma.rn.f64 	%fd619, %fd75, %fd577, %fd617;
	fma.rn.f64 	%fd620, %fd76, %fd578, %fd618;
	fma.rn.f64 	%fd621, %fd87, %fd581, %fd619;
	fma.rn.f64 	%fd622, %fd88, %fd582, %fd620;
	sub.f64 	%fd623, %fd621, %fd622;
	st.shared.f64 	[%r97+832], %fd623;
	add.f64 	%fd624, %fd621, %fd622;
	st.shared.f64 	[%r97+208], %fd624;
	fma.rn.f64 	%fd625, %fd29, %fd561, 0d0000000000000000;
	fma.rn.f64 	%fd626, %fd30, %fd562, 0d0000000000000000;
	fma.rn.f64 	%fd627, %fd41, %fd565, %fd625;
	fma.rn.f64 	%fd628, %fd42, %fd566, %fd626;
	fma.rn.f64 	%fd629, %fd53, %fd569, %fd627;
	fma.rn.f64 	%fd630, %fd54, %fd570, %fd628;
	fma.rn.f64 	%fd631, %fd65, %fd573, %fd629;
	fma.rn.f64 	%fd632, %fd66, %fd574, %fd630;
	fma.rn.f64 	%fd633, %fd77, %fd577, %fd631;
	fma.rn.f64 	%fd634, %fd78, %fd578, %fd632;
	fma.rn.f64 	%fd635, %fd89, %fd581, %fd633;
	fma.rn.f64 	%fd636, %fd90, %fd582, %fd634;
	sub.f64 	%fd637, %fd635, %fd636;
	st.shared.f64 	[%r97+728], %fd637;
	add.f64 	%fd638, %fd635, %fd636;
	st.shared.f64 	[%r97+312], %fd638;
	fma.rn.f64 	%fd639, %fd31, %fd561, 0d0000000000000000;
	fma.rn.f64 	%fd640, %fd32, %fd562, 0d0000000000000000;
	fma.rn.f64 	%fd641, %fd43, %fd565, %fd639;
	fma.rn.f64 	%fd642, %fd44, %fd566, %fd640;
	fma.rn.f64 	%fd643, %fd55, %fd569, %fd641;
	fma.rn.f64 	%fd644, %fd56, %fd570, %fd642;
	fma.rn.f64 	%fd645, %fd67, %fd573, %fd643;
	fma.rn.f64 	%fd646, %fd68, %fd574, %fd644;
	fma.rn.f64 	%fd647, %fd79, %fd577, %fd645;
	fma.rn.f64 	%fd648, %fd80, %fd578, %fd646;
	fma.rn.f64 	%fd649, %fd91, %fd581, %fd647;
	fma.rn.f64 	%fd650, %fd92, %fd582, %fd648;
	sub.f64 	%fd651, %fd649, %fd650;
	st.shared.f64 	[%r97+624], %fd651;
	add.f64 	%fd652, %fd649, %fd650;
	st.shared.f64 	[%r97+416], %fd652;
	fma.rn.f64 	%fd653, %fd33, %fd561, 0d0000000000000000;
	fma.rn.f64 	%fd654, %fd34, %fd562, 0d0000000000000000;
	fma.rn.f64 	%fd655, %fd45, %fd565, %fd653;
	fma.rn.f64 	%fd656, %fd46, %fd566, %fd654;
	fma.rn.f64 	%fd657, %fd57, %fd569, %fd655;
	fma.rn.f64 	%fd658, %fd58, %fd570, %fd656;
	fma.rn.f64 	%fd659, %fd69, %fd573, %fd657;
	fma.rn.f64 	%fd660, %fd70, %fd574, %fd658;
	fma.rn.f64 	%fd661, %fd81, %fd577, %fd659;
	fma.rn.f64 	%fd662, %fd82, %fd578, %fd660;
	fma.rn.f64 	%fd663, %fd93, %fd581, %fd661;
	fma.rn.f64 	%fd664, %fd94, %fd582, %fd662;
	add.f64 	%fd665, %fd663, %fd664;
	st.shared.f64 	[%r97+520], %fd665;
	add.s32 	%r14, %r111, 121;
	setp.lt.u32 	%p14, %r111, 11;
	mov.u32 	%r111, %r14;
	@%p14 bra 	$L__BB94_24;
$L__BB94_25:
	ld.param.u32 	%r108, [_Z32massMatrixMultiplyRegisterKernelILi11ELi12ELi1EEviPKdS1_S1_S1_Pd_param_0];
	mov.u32 	%r98, %ctaid.x;
	mov.u32 	%r99, %tid.y;
	add.s32 	%r15, %r98, %r99;
	setp.ge.s32 	%p15, %r15, %r108;
	bar.sync 	0;
	ld.shared.f64 	%fd666, [%r3];
	ld.shared.f64 	%fd667, [%r3+13728];
	add.f64 	%fd668, %fd666, %fd667;
	sub.f64 	%fd669, %fd666, %fd667;
	ld.shared.f64 	%fd670, [%r3+1248];
	ld.shared.f64 	%fd671, [%r3+12480];
	add.f64 	%fd672, %fd670, %fd671;
	sub.f64 	%fd673, %fd670, %fd671;
	ld.shared.f64 	%fd674, [%r3+2496];
	ld.shared.f64 	%fd675, [%r3+11232];
	add.f64 	%fd676, %fd674, %fd675;
	sub.f64 	%fd677, %fd674, %fd675;
	ld.shared.f64 	%fd678, [%r3+3744];
	ld.shared.f64 	%fd679, [%r3+9984];
	add.f64 	%fd680, %fd678, %fd679;
	sub.f64 	%fd681, %fd678, %fd679;
	ld.shared.f64 	%fd682, [%r3+4992];
	ld.shared.f64 	%fd683, [%r3+8736];
	add.f64 	%fd684, %fd682, %fd683;
	sub.f64 	%fd685, %fd682, %fd683;
	ld.shared.f64 	%fd686, [%r3+6240];
	ld.shared.f64 	%fd687, [%r3+7488];
	add.f64 	%fd688, %fd686, %fd687;
	sub.f64 	%fd689, %fd686, %fd687;
	fma.rn.f64 	%fd690, %fd23, %fd668, 0d0000000000000000;
	fma.rn.f64 	%fd691, %fd24, %fd669, 0d0000000000000000;
	fma.rn.f64 	%fd692, %fd35, %fd672, %fd690;
	fma.rn.f64 	%fd693, %fd36, %fd673, %fd691;
	fma.rn.f64 	%fd694, %fd47, %fd676, %fd692;
	fma.rn.f64 	%fd695, %fd48, %fd677, %fd693;
	fma.rn.f64 	%fd696, %fd59, %fd680, %fd694;
	fma.rn.f64 	%fd697, %fd60, %fd681, %fd695;
	fma.rn.f64 	%fd698, %fd71, %fd684, %fd696;
	fma.rn.f64 	%fd699, %fd72, %fd685, %fd697;
	fma.rn.f64 	%fd153, %fd83, %fd688, %fd698;
	fma.rn.f64 	%fd154, %fd84, %fd689, %fd699;
	fma.rn.f64 	%fd700, %fd25, %fd668, 0d0000000000000000;
	fma.rn.f64 	%fd701, %fd26, %fd669, 0d0000000000000000;
	fma.rn.f64 	%fd702, %fd37, %fd672, %fd700;
	fma.rn.f64 	%fd703, %fd38, %fd673, %fd701;
	fma.rn.f64 	%fd704, %fd49, %fd676, %fd702;
	fma.rn.f64 	%fd705, %fd50, %fd677, %fd703;
	fma.rn.f64 	%fd706, %fd61, %fd680, %fd704;
	fma.rn.f64 	%fd707, %fd62, %fd681, %fd705;
	fma.rn.f64 	%fd708, %fd73, %fd684, %fd706;
	fma.rn.f64 	%fd709, %fd74, %fd685, %fd707;
	fma.rn.f64 	%fd155, %fd85, %fd688, %fd708;
	fma.rn.f64 	%fd156, %fd86, %fd689, %fd709;
	fma.rn.f64 	%fd710, %fd27, %fd668, 0d0000000000000000;
	fma.rn.f64 	%fd711, %fd28, %fd669, 0d0000000000000000;
	fma.rn.f64 	%fd712, %fd39, %fd672, %fd710;
	fma.rn.f64 	%fd713, %fd40, %fd673, %fd711;
	fma.rn.f64 	%fd714, %fd51, %fd676, %fd712;
	fma.rn.f64 	%fd715, %fd52, %fd677, %fd713;
	fma.rn.f64 	%fd716, %fd63, %fd680, %fd714;
	fma.rn.f64 	%fd717, %fd64, %fd681, %fd715;
	fma.rn.f64 	%fd718, %fd75, %fd684, %fd716;
	fma.rn.f64 	%fd719, %fd76, %fd685, %fd717;
	fma.rn.f64 	%fd157, %fd87, %fd688, %fd718;
	fma.rn.f64 	%fd158, %fd88, %fd689, %fd719;
	fma.rn.f64 	%fd720, %fd29, %fd668, 0d0000000000000000;
	fma.rn.f64 	%fd721, %fd30, %fd669, 0d0000000000000000;
	fma.rn.f64 	%fd722, %fd41, %fd672, %fd720;
	fma.rn.f64 	%fd723, %fd42, %fd673, %fd721;
	fma.rn.f64 	%fd724, %fd53, %fd676, %fd722;
	fma.rn.f64 	%fd725, %fd54, %fd677, %fd723;
	fma.rn.f64 	%fd726, %fd65, %fd680, %fd724;
	fma.rn.f64 	%fd727, %fd66, %fd681, %fd725;
	fma.rn.f64 	%fd728, %fd77, %fd684, %fd726;
	fma.rn.f64 	%fd729, %fd78, %fd685, %fd727;
	fma.rn.f64 	%fd159, %fd89, %fd688, %fd728;
	fma.rn.f64 	%fd160, %fd90, %fd689, %fd729;
	fma.rn.f64 	%fd730, %fd31, %fd668, 0d0000000000000000;
	fma.rn.f64 	%fd731, %fd32, %fd669, 0d0000000000000000;
	fma.rn.f64 	%fd732, %fd43, %fd672, %fd730;
	fma.rn.f64 	%fd733, %fd44, %fd673, %fd731;
	fma.rn.f64 	%fd734, %fd55, %fd676, %fd732;
	fma.rn.f64 	%fd735, %fd56, %fd677, %fd733;
	fma.rn.f64 	%fd736, %fd67, %fd680, %fd734;
	fma.rn.f64 	%fd737, %fd68, %fd681, %fd735;
	fma.rn.f64 	%fd738, %fd79, %fd684, %fd736;
	fma.rn.f64 	%fd739, %fd80, %fd685, %fd737;
	fma.rn.f64 	%fd161, %fd91, %fd688, %fd738;
	fma.rn.f64 	%fd162, %fd92, %fd689, %fd739;
	fma.rn.f64 	%fd740, %fd33, %fd668, 0d0000000000000000;
	fma.rn.f64 	%fd741, %fd34, %fd669, 0d0000000000000000;
	fma.rn.f64 	%fd742, %fd45, %fd672, %fd740;
	fma.rn.f64 	%fd743, %fd46, %fd673, %fd741;
	fma.rn.f64 	%fd744, %fd57, %fd676, %fd742;
	fma.rn.f64 	%fd745, %fd58, %fd677, %fd743;
	fma.rn.f64 	%fd746, %fd69, %fd680, %fd744;
	fma.rn.f64 	%fd747, %fd70, %fd681, %fd745;
	fma.rn.f64 	%fd748, %fd81, %fd684, %fd746;
	fma.rn.f64 	%fd749, %fd82, %fd685, %fd747;
	fma.rn.f64 	%fd750, %fd93, %fd688, %fd748;
	fma.rn.f64 	%fd751, %fd94, %fd689, %fd749;
	add.f64 	%fd163, %fd750, %fd751;
	@%p15 bra 	$L__BB94_27;
	ld.param.u64 	%rd41, [_Z32massMatrixMultiplyRegisterKernelILi11ELi12ELi1EEviPKdS1_S1_S1_Pd_param_5];
	mov.u32 	%r100, %tid.x;
	mad.lo.s32 	%r101, %r15, 1331, %r100;
	cvta.to.global.u64 	%rd32, %rd41;
	mul.wide.s32 	%rd33, %r101, 8;
	add.s64 	%rd34, %rd32, %rd33;
	add.f64 	%fd752, %fd153, %fd154;
	st.global.f64 	[%rd34], %fd752;
	add.f64 	%fd753, %fd155, %fd156;
	st.global.f64 	[%rd34+968], %fd753;
	add.f64 	%fd754, %fd157, %fd158;
	st.global.f64 	[%rd34+1936], %fd754;
	add.f64 	%fd755, %fd159, %fd160;
	st.global.f64 	[%rd34+2904], %fd755;
	add.f64 	%fd756, %fd161, %fd162;
	st.global.f64 	[%rd34+3872], %fd756;
	st.global.f64 	[%rd34+4840], %fd163;
	sub.f64 	%fd757, %fd161, %fd162;
	st.global.f64 	[%rd34+5808], %fd757;
	sub.f64 	%fd758, %fd159, %fd160;
	st.global.f64 	[%rd34+6776], %fd758;
	sub.f64 	%fd759, %fd157, %fd158;
	st.global.f64 	[%rd34+7744], %fd759;
	sub.f64 	%fd760, %fd155, %fd156;
	st.global.f64 	[%rd34+8712], %fd760;
	sub.f64 	%fd761, %fd153, %fd154;
	st.global.f64 	[%rd34+9680], %fd761;
$L__BB94_27:
	ret;

}
	// .globl	_Z32massMatrixMultiplyConstantKernelILi11ELi12ELi1EEviPKdS1_S1_S1_Pd
.visible .entry _Z32massMatrixMultiplyConstantKernelILi11ELi12ELi1EEviPKdS1_S1_S1_Pd(
	.param .u32 _Z32massMatrixMultiplyConstantKernelILi11ELi12ELi1EEviPKdS1_S1_S1_Pd_param_0,
	.param .u64 .ptr .align 1 _Z32massMatrixMultiplyConstantKernelILi11ELi12ELi1EEviPKdS1_S1_S1_Pd_param_1,
	.param .u64 .ptr .align 1 _Z32massMatrixMultiplyConstantKernelILi11ELi12ELi1EEviPKdS1_S1_S1_Pd_param_2,
	.param .u64 .ptr .align 1 _Z32massMatrixMultiplyConstantKernelILi11ELi12ELi1EEviPKdS1_S1_S1_Pd_param_3,
	.param .u64 .ptr .align 1 _Z32massMatrixMultiplyConstantKernelILi11ELi12ELi1EEviPKdS1_S1_S1_Pd_param_4,
	.param .u64 .ptr .align 1 _Z32massMatrixMultiplyConstantKernelILi11ELi12ELi1EEviPKdS1_S1_S1_Pd_param_5
)
{
	.reg .pred 	%p<15>;
	.reg .b16 	%rs<35>;
	.reg .b32 	%r<72>;
	.reg .b64 	%rd<35>;
	.reg .b64 	%fd<989>;
	// demoted variable
	.shared .align 8 .b8 _ZZ32massMatrixMultiplyConstantKernelILi11ELi12ELi1EEviPKdS1_S1_S1_PdE6s_tmp1[14976];
	ld.param.u32 	%r16, [_Z32massMatrixMultiplyConstantKernelILi11ELi12ELi1EEviPKdS1_S1_S1_Pd_param_0];
	ld.param.u64 	%rd2, [_Z32massMatrixMultiplyConstantKernelILi11ELi12ELi1EEviPKdS1_S1_S1_Pd_param_4];
	mov.u32 	%r1, %tid.x;
	mov.u32 	%r17, %tid.y;
	mov.u32 	%r18, %ctaid.x;
	add.s32 	%r2, %r18, %r17;
	setp.ge.s32 	%p1, %r2, %r16;
	@%p1 bra 	$L__BB95_2;
	cvta.to.global.u64 	%rd4, %rd2;
	mad.lo.s32 	%r19, %r2, 1331, %r1;
	mul.wide.s32 	%rd5, %r19, 8;
	add.s64 	%rd6, %rd4, %rd5;
	ld.global.nc.f64 	%fd976, [%rd6];
	ld.global.nc.f64 	%fd975, [%rd6+968];
	ld.global.nc.f64 	%fd974, [%rd6+1936];
	ld.global.nc.f64 	%fd973, [%rd6+2904];
	ld.global.nc.f64 	%fd972, [%rd6+3872];
	ld.global.nc.f64 	%fd971, [%rd6+4840];
	ld.global.nc.f64 	%fd970, [%rd6+5808];
	ld.global.nc.f64 	%fd969, [%rd6+6776];
	ld.global.nc.f64 	%fd968, [%rd6+7744];
	ld.global.nc.f64 	%fd967, [%rd6+8712];
	ld.global.nc.f64 	%fd966, [%rd6+9680];
$L__BB95_2:
	cvt.u16.u32 	%rs1, %r1;
	bar.sync 	0;
	mul.hi.u16 	%rs2, %rs1, 5958;
	mul.lo.s16 	%rs3, %rs2, 11;
	sub.s16 	%rs4, %rs1, %rs3;
	add.f64 	%fd135, %fd976, %fd966;
	sub.f64 	%fd136, %fd976, %fd966;
	add.f64 	%fd137, %fd975, %fd967;
	sub.f64 	%fd138, %fd975, %fd967;
	add.f64 	%fd139, %fd974, %fd968;
	sub.f64 	%fd140, %fd974, %fd968;
	add.f64 	%fd141, %fd973, %fd969;
	sub.f64 	%fd142, %fd973, %fd969;
	add.f64 	%fd143, %fd972, %fd970;
	sub.f64 	%fd144, %fd972, %fd970;
	add.f64 	%fd145, %fd971, %fd971;
	sub.f64 	%fd146, %fd971, %fd971;
	mul.f64 	%fd147, %fd145, 0d3FE0000000000000;
	mov.u32 	%r22, _ZZ32massMatrixMultiplyConstantKernelILi11ELi12ELi1EEviPKdS1_S1_S1_PdE6s_tmp1;
	mad.lo.s32 	%r23, %r17, 14976, %r22;
	mul.wide.u16 	%r24, %rs2, 104;
	add.s32 	%r25, %r23, %r24;
	mul.wide.u16 	%r26, %rs4, 8;
	add.s32 	%r3, %r25, %r26;
	ld.const.f64 	%fd148, [const_oddDofToQuad];
	fma.rn.f64 	%fd149, %fd148, %fd135, 0d0000000000000000;
	ld.const.f64 	%fd150, [const_evenDofToQuad];
	fma.rn.f64 	%fd151, %fd150, %fd136, 0d0000000000000000;
	ld.const.f64 	%fd23, [const_oddDofToQuad+8];
	fma.rn.f64 	%fd152, %fd23, %fd137, %fd149;
	ld.const.f64 	%fd24, [const_evenDofToQuad+8];
	fma.rn.f64 	%fd153, %fd24, %fd138, %fd151;
	ld.const.f64 	%fd25, [const_oddDofToQuad+16];
	fma.rn.f64 	%fd154, %fd25, %fd139, %fd152;
	ld.const.f64 	%fd155, [const_evenDofToQuad+16];
	fma.rn.f64 	%fd156, %fd155, %fd140, %fd153;
	ld.const.f64 	%fd157, [const_oddDofToQuad+24];
	fma.rn.f64 	%fd158, %fd157, %fd141, %fd154;
	ld.const.f64 	%fd159, [const_evenDofToQuad+24];
	fma.rn.f64 	%fd160, %fd159, %fd142, %fd156;
	ld.const.f64 	%fd26, [const_oddDofToQuad+32];
	fma.rn.f64 	%fd161, %fd26, %fd143, %fd158;
	ld.const.f64 	%fd27, [const_evenDofToQuad+32];
	fma.rn.f64 	%fd162, %fd27, %fd144, %fd160;
	ld.const.f64 	%fd28, [const_oddDofToQuad+40];
	fma.rn.f64 	%fd163, %fd28, %fd147, %fd161;
	ld.const.f64 	%fd29, [const_evenDofToQuad+40];
	fma.rn.f64 	%fd164, %fd29, %fd146, %fd162;
	sub.f64 	%fd165, %fd163, %fd164;
	st.shared.f64 	[%r3+13728], %fd165;
	add.f64 	%fd166, %fd164, %fd163;
	st.shared.f64 	[%r3], %fd166;
	ld.const.f64 	%fd30, [const_oddDofToQuad+48];
	fma.rn.f64 	%fd167, %fd30, %fd135, 0d0000000000000000;
	ld.const.f64 	%fd31, [const_evenDofToQuad+48];
	fma.rn.f64 	%fd168, %fd31, %fd136, 0d0000000000000000;
	ld.const.f64 	%fd32, [const_oddDofToQuad+56];
	fma.rn.f64 	%fd169, %fd32, %fd137, %fd167;
	ld.const.f64 	%fd33, [const_evenDofToQuad+56];
	fma.rn.f64 	%fd170, %fd33, %fd138, %fd168;
	ld.const.f64 	%fd34, [const_oddDofToQuad+64];
	fma.rn.f64 	%fd171, %fd34, %fd139, %fd169;
	ld.const.f64 	%fd35, [const_evenDofToQuad+64];
	fma.rn.f64 	%fd172, %fd35, %fd140, %fd170;
	ld.const.f64 	%fd173, [const_oddDofToQuad+72];
	fma.rn.f64 	%fd174, %fd173, %fd141, %fd171;
	ld.const.f64 	%fd175, [const_evenDofToQuad+72];
	fma.rn.f64 	%fd176, %fd175, %fd142, %fd172;
	ld.const.f64 	%fd177, [const_oddDofToQuad+80];
	fma.rn.f64 	%fd178, %fd177, %fd143, %fd174;
	ld.const.f64 	%fd179, [const_evenDofToQuad+80];
	fma.rn.f64 	%fd180, %fd179, %fd144, %fd176;
	ld.const.f64 	%fd181, [const_oddDofToQuad+88];
	fma.rn.f64 	%fd182, %fd181, %fd147, %fd178;
	ld.const.f64 	%fd183, [const_evenDofToQuad+88];
	fma.rn.f64 	%fd184, %fd183, %fd146, %fd180;
	sub.f64 	%fd185, %fd182, %fd184;
	st.shared.f64 	[%r3+12480], %fd185;
	add.f64 	%fd186, %fd184, %fd182;
	st.shared.f64 	[%r3+1248], %fd186;
	ld.const.f64 	%fd36, [const_oddDofToQuad+96];
	fma.rn.f64 	%fd187, %fd36, %fd135, 0d0000000000000000;
	ld.const.f64 	%fd37, [const_evenDofToQuad+96];
	fma.rn.f64 	%fd188, %fd37, %fd136, 0d0000000000000000;
	ld.const.f64 	%fd38, [const_oddDofToQuad+104];
	fma.rn.f64 	%fd189, %fd38, %fd137, %fd187;
	ld.const.f64 	%fd39, [const_evenDofToQuad+104];
	fma.rn.f64 	%fd190, %fd39, %fd138, %fd188;
	ld.const.f64 	%fd40, [const_oddDofToQuad+112];
	fma.rn.f64 	%fd191, %fd40, %fd139, %fd189;
	ld.const.f64 	%fd41, [const_evenDofToQuad+112];
	fma.rn.f64 	%fd192, %fd41, %fd140, %fd190;
	ld.const.f64 	%fd42, [const_oddDofToQuad+120];
	fma.rn.f64 	%fd193, %fd42, %fd141, %fd191;
	ld.const.f64 	%fd43, [const_evenDofToQuad+120];
	fma.rn.f64 	%fd194, %fd43, %fd142, %fd192;
	ld.const.f64 	%fd195, [const_oddDofToQuad+128];
	fma.rn.f64 	%fd196, %fd195, %fd143, %fd193;
	ld.const.f64 	%fd44, [const_evenDofToQuad+128];
	fma.rn.f64 	%fd197, %fd44, %fd144, %fd194;
	ld.const.f64 	%fd198, [const_oddDofToQuad+136];
	fma.rn.f64 	%fd199, %fd198, %fd147, %fd196;
	ld.const.f64 	%fd45, [const_evenDofToQuad+136];
	fma.rn.f64 	%fd200, %fd45, %fd146, %fd197;
	sub.f64 	%fd201, %fd199, %fd200;
	st.shared.f64 	[%r3+11232], %fd201;
	add.f64 	%fd202, %fd200, %fd199;
	st.shared.f64 	[%r3+2496], %fd202;
	ld.const.f64 	%fd46, [const_oddDofToQuad+144];
	fma.rn.f64 	%fd203, %fd46, %fd135, 0d0000000000000000;
	ld.const.f64 	%fd47, [const_evenDofToQuad+144];
	fma.rn.f64 	%fd204, %fd47, %fd136, 0d0000000000000000;
	ld.const.f64 	%fd48, [const_oddDofToQuad+152];
	fma.rn.f64 	%fd205, %fd48, %fd137, %fd203;
	ld.const.f64 	%fd49, [const_evenDofToQuad+152];
	fma.rn.f64 	%fd206, %fd49, %fd138, %fd204;
	ld.const.f64 	%fd50, [const_oddDofToQuad+160];
	fma.rn.f64 	%fd207, %fd50, %fd139, %fd205;
	ld.const.f64 	%fd208, [const_evenDofToQuad+160];
	fma.rn.f64 	%fd209, %fd208, %fd140, %fd206;
	ld.const.f64 	%fd210, [const_oddDofToQuad+168];
	fma.rn.f64 	%fd211, %fd210, %fd141, %fd207;
	ld.const.f64 	%fd51, [const_evenDofToQuad+168];
	fma.rn.f64 	%fd212, %fd51, %fd142, %fd209;
	ld.const.f64 	%fd52, [const_oddDofToQuad+176];
	fma.rn.f64 	%fd213, %fd52, %fd143, %fd211;
	ld.const.f64 	%fd214, [const_evenDofToQuad+176];
	fma.rn.f64 	%fd215, %fd214, %fd144, %fd212;
	ld.const.f64 	%fd53, [const_oddDofToQuad+184];
	fma.rn.f64 	%fd216, %fd53, %fd147, %fd213;
	ld.const.f64 	%fd217, [const_evenDofToQuad+184];
	fma.rn.f64 	%fd218, %fd217, %fd146, %fd215;
	sub.f64 	%fd219, %fd216, %fd218;
	st.shared.f64 	[%r3+9984], %fd219;
	add.f64 	%fd220, %fd218, %fd216;
	st.shared.f64 	[%r3+3744], %fd220;
	ld.const.f64 	%fd221, [const_oddDofToQuad+192];
	fma.rn.f64 	%fd222, %fd221, %fd135, 0d0000000000000000;
	ld.const.f64 	%fd54, [const_evenDofToQuad+192];
	fma.rn.f64 	%fd223, %fd54, %fd136, 0d0000000000000000;
	ld.const.f64 	%fd224, [const_oddDofToQuad+200];
	fma.rn.f64 	%fd225, %fd224, %fd137, %fd222;
	ld.const.f64 	%fd226, [const_evenDofToQuad+200];
	fma.rn.f64 	%fd227, %fd226, %fd138, %fd223;
	ld.const.f64 	%fd228, [const_oddDofToQuad+208];
	fma.rn.f64 	%fd229, %fd228, %fd139, %fd225;
	ld.const.f64 	%fd230, [const_evenDofToQuad+208];
	fma.rn.f64 	%fd231, %fd230, %fd140, %fd227;
	ld.const.f64 	%fd232, [const_oddDofToQuad+216];
	fma.rn.f64 	%fd233, %fd232, %fd141, %fd229;
	ld.const.f64 	%fd234, [const_evenDofToQuad+216];
	fma.rn.f64 	%fd235, %fd234, %fd142, %fd231;
	ld.const.f64 	%fd55, [const_oddDofToQuad+224];
	fma.rn.f64 	%fd236, %fd55, %fd143, %fd233;
	ld.const.f64 	%fd237, [const_evenDofToQuad+224];
	fma.rn.f64 	%fd238, %fd237, %fd144, %fd235;
	ld.const.f64 	%fd239, [const_oddDofToQuad+232];
	fma.rn.f64 	%fd240, %fd239, %fd147, %fd236;
	ld.const.f64 	%fd241, [const_evenDofToQuad+232];
	fma.rn.f64 	%fd242, %fd241, %fd146, %fd238;
	sub.f64 	%fd243, %fd240, %fd242;
	st.shared.f64 	[%r3+8736], %fd243;
	add.f64 	%fd244, %fd242, %fd240;
	st.shared.f64 	[%r3+4992], %fd244;
	ld.const.f64 	%fd245, [const_oddDofToQuad+240];
	fma.rn.f64 	%fd246, %fd245, %fd135, 0d0000000000000000;
	ld.const.f64 	%fd247, [const_evenDofToQuad+240];
	fma.rn.f64 	%fd248, %fd247, %fd136, 0d0000000000000000;
	ld.const.f64 	%fd249, [const_oddDofToQuad+248];
	fma.rn.f64 	%fd250, %fd249, %fd137, %fd246;
	ld.const.f64 	%fd251, [const_evenDofToQuad+248];
	fma.rn.f64 	%fd252, %fd251, %fd138, %fd248;
	ld.const.f64 	%fd253, [const_oddDofToQuad+256];
	fma.rn.f64 	%fd254, %fd253, %fd139, %fd250;
	ld.const.f64 	%fd255, [const_evenDofToQuad+256];
	fma.rn.f64 	%fd256, %fd255, %fd140, %fd252;
	ld.const.f64 	%fd257, [const_oddDofToQuad+264];
	fma.rn.f64 	%fd258, %fd257, %fd141, %fd254;
	ld.const.f64 	%fd259, [const_evenDofToQuad+264];
	fma.rn.f64 	%fd260, %fd259, %fd142, %fd256;
	ld.const.f64 	%fd261, [const_oddDofToQuad+272];
	fma.rn.f64 	%fd262, %fd261, %fd143, %fd258;
	ld.const.f64 	%fd263, [const_evenDofToQuad+272];
	fma.rn.f64 	%fd264, %fd263, %fd144, %fd260;
	ld.const.f64 	%fd56, [const_oddDofToQuad+280];
	fma.rn.f64 	%fd265, %fd56, %fd147, %fd262;
	ld.const.f64 	%fd57, [const_evenDofToQuad+280];
	fma.rn.f64 	%fd266, %fd57, %fd146, %fd264;
	sub.f64 	%fd267, %fd265, %fd266;
	st.shared.f64 	[%r3+7488], %fd267;
	add.f64 	%fd268, %fd266, %fd265;
	st.shared.f64 	[%r3+6240], %fd268;
	bar.sync 	0;
	setp.gt.u32 	%p2, %r1, 131;
	@%p2 bra 	$L__BB95_5;
	mov.u32 	%r69, %tid.x;
	mov.u32 	%r27, %tid.y;
	mov.u32 	%r28, _ZZ32massMatrixMultiplyConstantKernelILi11ELi12ELi1EEviPKdS1_S1_S1_PdE6s_tmp1;
	mad.lo.s32 	%r29, %r27, 14976, %r28;
	ld.const.f64 	%fd293, [const_oddDofToQuad];
	ld.const.f64 	%fd295, [const_evenDofToQuad];
	ld.const.f64 	%fd300, [const_evenDofToQuad+16];
	ld.const.f64 	%fd302, [const_oddDofToQuad+24];
	ld.const.f64 	%fd304, [const_evenDofToQuad+24];
	ld.const.f64 	%fd318, [const_oddDofToQuad+72];
	ld.const.f64 	%fd320, [const_evenDofToQuad+72];
	ld.const.f64 	%fd322, [const_oddDofToQuad+80];
	ld.const.f64 	%fd324, [const_evenDofToQuad+80];
	ld.const.f64 	%fd326, [const_oddDofToQuad+88];
	ld.const.f64 	%fd328, [const_evenDofToQuad+88];
	ld.const.f64 	%fd340, [const_oddDofToQuad+128];
	ld.const.f64 	%fd343, [const_oddDofToQuad+136];
	ld.const.f64 	%fd353, [const_evenDofToQuad+160];
	ld.const.f64 	%fd355, [const_oddDofToQuad+168];
	ld.const.f64 	%fd359, [const_evenDofToQuad+176];
	ld.const.f64 	%fd362, [const_evenDofToQuad+184];
	ld.const.f64 	%fd366, [const_oddDofToQuad+192];
	ld.const.f64 	%fd369, [const_oddDofToQuad+200];
	ld.const.f64 	%fd371, [const_evenDofToQuad+200];
	ld.const.f64 	%fd373, [const_oddDofToQuad+208];
	ld.const.f64 	%fd375, [const_evenDofToQuad+208];
	ld.const.f64 	%fd377, [const_oddDofToQuad+216];
	ld.const.f64 	%fd379, [const_evenDofToQuad+216];
	ld.const.f64 	%fd382, [const_evenDofToQuad+224];
	ld.const.f64 	%fd384, [const_oddDofToQuad+232];
	ld.const.f64 	%fd386, [const_evenDofToQuad+232];
	ld.const.f64 	%fd390, [const_oddDofToQuad+240];
	ld.const.f64 	%fd392, [const_evenDofToQuad+240];
	ld.const.f64 	%fd394, [const_oddDofToQuad+248];
	ld.const.f64 	%fd396, [const_evenDofToQuad+248];
	ld.const.f64 	%fd398, [const_oddDofToQuad+256];
	ld.const.f64 	%fd400, [const_evenDofToQuad+256];
	ld.const.f64 	%fd402, [const_oddDofToQuad+264];
	ld.const.f64 	%fd404, [const_evenDofToQuad+264];
	ld.const.f64 	%fd406, [const_oddDofToQuad+272];
	ld.const.f64 	%fd408, [const_evenDofToQuad+272];
$L__BB95_4:
	cvt.u16.u32 	%rs5, %r69;
	mul.lo.s16 	%rs6, %rs5, 117;
	shr.u16 	%rs7, %rs6, 8;
	sub.s16 	%rs8, %rs5, %rs7;
	and.b16  	%rs9, %rs8, 254;
	shr.u16 	%rs10, %rs9, 1;
	add.s16 	%rs11, %rs10, %rs7;
	and.b16  	%rs12, %rs11, 248;
	shr.u16 	%rs13, %rs12, 3;
	mul.lo.s16 	%rs14, %rs13, 11;
	sub.s16 	%rs15, %rs5, %rs14;
	mul.wide.u16 	%r30, %rs13, 1248;
	add.s32 	%r31, %r29, %r30;
	and.b16  	%rs16, %rs15, 255;
	mul.wide.u16 	%r32, %rs16, 8;
	add.s32 	%r33, %r31, %r32;
	ld.shared.f64 	%fd269, [%r33];
	ld.shared.f64 	%fd270, [%r33+1040];
	add.f64 	%fd271, %fd269, %fd270;
	sub.f64 	%fd272, %fd269, %fd270;
	ld.shared.f64 	%fd273, [%r33+104];
	ld.shared.f64 	%fd274, [%r33+936];
	add.f64 	%fd275, %fd273, %fd274;
	sub.f64 	%fd276, %fd273, %fd274;
	ld.shared.f64 	%fd277, [%r33+208];
	ld.shared.f64 	%fd278, [%r33+832];
	add.f64 	%fd279, %fd277, %fd278;
	sub.f64 	%fd280, %fd277, %fd278;
	ld.shared.f64 	%fd281, [%r33+312];
	ld.shared.f64 	%fd282, [%r33+728];
	add.f64 	%fd283, %fd281, %fd282;
	sub.f64 	%fd284, %fd281, %fd282;
	ld.shared.f64 	%fd285, [%r33+416];
	ld.shared.f64 	%fd286, [%r33+624];
	add.f64 	%fd287, %fd285, %fd286;
	sub.f64 	%fd288, %fd285, %fd286;
	ld.shared.f64 	%fd289, [%r33+520];
	add.f64 	%fd290, %fd289, %fd289;
	sub.f64 	%fd291, %fd289, %fd289;
	mul.f64 	%fd292, %fd290, 0d3FE0000000000000;
	fma.rn.f64 	%fd294, %fd293, %fd271, 0d0000000000000000;
	fma.rn.f64 	%fd296, %fd295, %fd272, 0d0000000000000000;
	fma.rn.f64 	%fd297, %fd23, %fd275, %fd294;
	fma.rn.f64 	%fd298, %fd24, %fd276, %fd296;
	fma.rn.f64 	%fd299, %fd25, %fd279, %fd297;
	fma.rn.f64 	%fd301, %fd300, %fd280, %fd298;
	fma.rn.f64 	%fd303, %fd302, %fd283, %fd299;
	fma.rn.f64 	%fd305, %fd304, %fd284, %fd301;
	fma.rn.f64 	%fd306, %fd26, %fd287, %fd303;
	fma.rn.f64 	%fd307, %fd27, %fd288, %fd305;
	fma.rn.f64 	%fd308, %fd28, %fd292, %fd306;
	fma.rn.f64 	%fd309, %fd29, %fd291, %fd307;
	sub.f64 	%fd310, %fd308, %fd309;
	st.shared.f64 	[%r33+1144], %fd310;
	add.f64 	%fd311, %fd309, %fd308;
	st.shared.f64 	[%r33], %fd311;
	fma.rn.f64 	%fd312, %fd30, %fd271, 0d0000000000000000;
	fma.rn.f64 	%fd313, %fd31, %fd272, 0d0000000000000000;
	fma.rn.f64 	%fd314, %fd32, %fd275, %fd312;
	fma.rn.f64 	%fd315, %fd33, %fd276, %fd313;
	fma.rn.f64 	%fd316, %fd34, %fd279, %fd314;
	fma.rn.f64 	%fd317, %fd35, %fd280, %fd315;
	fma.rn.f64 	%fd319, %fd318, %fd283, %fd316;
	fma.rn.f64 	%fd321, %fd320, %fd284, %fd317;
	fma.rn.f64 	%fd323, %fd322, %fd287, %fd319;
	fma.rn.f64 	%fd325, %fd324, %fd288, %fd321;
	fma.rn.f64 	%fd327, %fd326, %fd292, %fd323;
	fma.rn.f64 	%fd329, %fd328, %fd291, %fd325;
	sub.f64 	%fd330, %fd327, %fd329;
	st.shared.f64 	[%r33+1040], %fd330;
	add.f64 	%fd331, %fd329, %fd327;
	st.shared.f64 	[%r33+104], %fd331;
	fma.rn.f64 	%fd332, %fd36, %fd271, 0d0000000000000000;
	fma.rn.f64 	%fd333, %fd37, %fd272, 0d0000000000000000;
	fma.rn.f64 	%fd334, %fd38, %fd275, %fd332;
	fma.rn.f64 	%fd335, %fd39, %fd276, %fd333;
	fma.rn.f64 	%fd336, %fd40, %fd279, %fd334;
	fma.rn.f64 	%fd337, %fd41, %fd280, %fd335;
	fma.rn.f64 	%fd338, %fd42, %fd283, %fd336;
	fma.rn.f64 	%fd339, %fd43, %fd284, %fd337;
	fma.rn.f64 	%fd341, %fd340, %fd287, %fd338;
	fma.rn.f64 	%fd342, %fd44, %fd288, %fd339;
	fma.rn.f64 	%fd344, %fd343, %fd292, %fd341;
	fma.rn.f64 	%fd345, %fd45, %fd291, %fd342;
	sub.f64 	%fd346, %fd344, %fd345;
	st.shared.f64 	[%r33+936], %fd346;
	add.f64 	%fd347, %fd345, %fd344;
	st.shared.f64 	[%r33+208], %fd347;
	fma.rn.f64 	%fd348, %fd46, %fd271, 0d0000000000000000;
	fma.rn.f64 	%fd349, %fd47, %fd272, 0d0000000000000000;
	fma.rn.f64 	%fd350, %fd48, %fd275, %fd348;
	fma.rn.f64 	%fd351, %fd49, %fd276, %fd349;
	fma.rn.f64 	%fd352, %fd50, %fd279, %fd350;
	fma.rn.f64 	%fd354, %fd353, %fd280, %fd351;
	fma.rn.f64 	%fd356, %fd355, %fd283, %fd352;
	fma.rn.f64 	%fd357, %fd51, %fd284, %fd354;
	fma.rn.f64 	%fd358, %fd52, %fd287, %fd356;
	fma.rn.f64 	%fd360, %fd359, %fd288, %fd357;
	fma.rn.f64 	%fd361, %fd53, %fd292, %fd358;
	fma.rn.f64 	%fd363, %fd362, %fd291, %fd360;
	sub.f64 	%fd364, %fd361, %fd363;
	st.shared.f64 	[%r33+832], %fd364;
	add.f64 	%fd365, %fd363, %fd361;
	st.shared.f64 	[%r33+312], %fd365;
	fma.rn.f64 	%fd367, %fd366, %fd271, 0d0000000000000000;
	fma.rn.f64 	%fd368, %fd54, %fd272, 0d0000000000000000;
	fma.rn.f64 	%fd370, %fd369, %fd275, %fd367;
	fma.rn.f64 	%fd372, %fd371, %fd276, %fd368;
	fma.rn.f64 	%fd374, %fd373, %fd279, %fd370;
	fma.rn.f64 	%fd376, %fd375, %fd280, %fd372;
	fma.rn.f64 	%fd378, %fd377, %fd283, %fd374;
	fma.rn.f64 	%fd380, %fd379, %fd284, %fd376;
	fma.rn.f64 	%fd381, %fd55, %fd287, %fd378;
	fma.rn.f64 	%fd383, %fd382, %fd288, %fd380;
	fma.rn.f64 	%fd385, %fd384, %fd292, %fd381;
	fma.rn.f64 	%fd387, %fd386, %fd291, %fd383;
	sub.f64 	%fd388, %fd385, %fd387;
	st.shared.f64 	[%r33+728], %fd388;
	add.f64 	%fd389, %fd387, %fd385;
	st.shared.f64 	[%r33+416], %fd389;
	fma.rn.f64 	%fd391, %fd390, %fd271, 0d0000000000000000;
	fma.rn.f64 	%fd393, %fd392, %fd272, 0d0000000000000000;
	fma.rn.f64 	%fd395, %fd394, %fd275, %fd391;
	fma.rn.f64 	%fd397, %fd396, %fd276, %fd393;
	fma.rn.f64 	%fd399, %fd398, %fd279, %fd395;
	fma.rn.f64 	%fd401, %fd400, %fd280, %fd397;
	fma.rn.f64 	%fd403, %fd402, %fd283, %fd399;
	fma.rn.f64 	%fd405, %fd404, %fd284, %fd401;
	fma.rn.f64 	%fd407, %fd406, %fd287, %fd403;
	fma.rn.f64 	%fd409, %fd408, %fd288, %fd405;
	fma.rn.f64 	%fd410, %fd56, %fd292, %fd407;
	fma.rn.f64 	%fd411, %fd57, %fd291, %fd409;
	sub.f64 	%fd412, %fd410, %fd411;
	st.shared.f64 	[%r33+624], %fd412;
	add.f64 	%fd413, %fd411, %fd410;
	st.shared.f64 	[%r33+520], %fd413;
	add.s32 	%r6, %r69, 121;
	setp.lt.u32 	%p3, %r69, 11;
	mov.u32 	%r69, %r6;
	@%p3 bra 	$L__BB95_4;
$L__BB95_5:
	mov.u32 	%r34, %ctaid.x;
	mov.u32 	%r35, %tid.y;
	add.s32 	%r7, %r34, %r35;
	bar.sync 	0;
	mov.u32 	%r36, %tid.x;
	setp.gt.u32 	%p4, %r36, 143;
	@%p4 bra 	$L__BB95_20;
	mov.u32 	%r70, %tid.x;
	mov.u32 	%r37, %tid.y;
	mov.u32 	%r38, _ZZ32massMatrixMultiplyConstantKernelILi11ELi12ELi1EEviPKdS1_S1_S1_PdE6s_tmp1;
	mad.lo.s32 	%r39, %r37, 14976, %r38;
	ld.const.f64 	%fd427, [const_oddDofToQuad];
	ld.const.f64 	%fd429, [const_evenDofToQuad];
	ld.const.f64 	%fd432, [const_evenDofToQuad+8];
	ld.const.f64 	%fd434, [const_oddDofToQuad+16];
	ld.const.f64 	%fd436, [const_evenDofToQuad+16];
	ld.const.f64 	%fd438, [const_oddDofToQuad+24];
	ld.const.f64 	%fd440, [const_evenDofToQuad+24];
	ld.const.f64 	%fd453, [const_oddDofToQuad+64];
	ld.const.f64 	%fd455, [const_evenDofToQuad+64];
	ld.const.f64 	%fd457, [const_oddDofToQuad+72];
	ld.const.f64 	%fd459, [const_evenDofToQuad+72];
	ld.const.f64 	%fd461, [const_oddDofToQuad+80];
	ld.const.f64 	%fd463, [const_evenDofToQuad+80];
	ld.const.f64 	%fd465, [const_oddDofToQuad+88];
	ld.const.f64 	%fd466, [const_evenDofToQuad+88];
	ld.const.f64 	%fd480, [const_oddDofToQuad+128];
	ld.const.f64 	%fd483, [const_oddDofToQuad+136];
	ld.const.f64 	%fd493, [const_oddDofToQuad+160];
	ld.const.f64 	%fd495, [const_evenDofToQuad+160];
	ld.const.f64 	%fd497, [const_oddDofToQuad+168];
	ld.const.f64 	%fd499, [const_evenDofToQuad+168];
	ld.const.f64 	%fd502, [const_evenDofToQuad+176];
	ld.const.f64 	%fd504, [const_oddDofToQuad+184];
	ld.const.f64 	%fd505, [const_evenDofToQuad+184];
	ld.const.f64 	%fd511, [const_oddDofToQuad+192];
	ld.const.f64 	%fd514, [const_oddDofToQuad+200];
	ld.const.f64 	%fd516, [const_evenDofToQuad+200];
	ld.const.f64 	%fd518, [const_oddDofToQuad+208];
	ld.const.f64 	%fd520, [const_evenDofToQuad+208];
	ld.const.f64 	%fd522, [const_oddDofToQuad+216];
	ld.const.f64 	%fd524, [const_evenDofToQuad+216];
	ld.const.f64 	%fd527, [const_evenDofToQuad+224];
	ld.const.f64 	%fd529, [const_oddDofToQuad+232];
	ld.const.f64 	%fd530, [const_evenDofToQuad+232];
	ld.const.f64 	%fd110, [const_oddDofToQuad+240];
	ld.const.f64 	%fd537, [const_evenDofToQuad+240];
	ld.const.f64 	%fd539, [const_oddDofToQuad+248];
	ld.const.f64 	%fd541, [const_evenDofToQuad+248];
	ld.const.f64 	%fd543, [const_oddDofToQuad+256];
	ld.const.f64 	%fd545, [const_evenDofToQuad+256];
	ld.const.f64 	%fd547, [const_oddDofToQuad+264];
	ld.const.f64 	%fd549, [const_evenDofToQuad+264];
	ld.const.f64 	%fd551, [const_oddDofToQuad+272];
	ld.const.f64 	%fd553, [const_evenDofToQuad+272];
$L__BB95_7:
	ld.param.u32 	%r62, [_Z32massMatrixMultiplyConstantKernelILi11ELi12ELi1EEviPKdS1_S1_S1_Pd_param_0];
	setp.ge.s32 	%p5, %r7, %r62;
	cvt.u16.u32 	%rs17, %r70;
	mul.lo.s16 	%rs18, %rs17, 171;
	shr.u16 	%rs19, %rs18, 11;
	mul.lo.s16 	%rs20, %rs19, 12;
	sub.s16 	%rs21, %rs17, %rs20;
	mul.wide.u16 	%r40, %rs19, 1248;
	add.s32 	%r41, %r39, %r40;
	and.b16  	%rs22, %rs21, 255;
	mul.wide.u16 	%r42, %rs22, 104;
	add.s32 	%r10, %r41, %r42;
	ld.shared.f64 	%fd415, [%r10];
	ld.shared.f64 	%fd416, [%r10+80];
	add.f64 	%fd58, %fd415, %fd416;
	sub.f64 	%fd59, %fd415, %fd416;
	ld.shared.f64 	%fd417, [%r10+8];
	ld.shared.f64 	%fd418, [%r10+72];
	add.f64 	%fd60, %fd417, %fd418;
	sub.f64 	%fd61, %fd417, %fd418;
	ld.shared.f64 	%fd419, [%r10+16];
	ld.shared.f64 	%fd420, [%r10+64];
	add.f64 	%fd62, %fd419, %fd420;
	sub.f64 	%fd63, %fd419, %fd420;
	ld.shared.f64 	%fd421, [%r10+24];
	ld.shared.f64 	%fd422, [%r10+56];
	add.f64 	%fd64, %fd421, %fd422;
	sub.f64 	%fd65, %fd421, %fd422;
	ld.shared.f64 	%fd423, [%r10+32];
	ld.shared.f64 	%fd424, [%r10+48];
	add.f64 	%fd66, %fd423, %fd424;
	sub.f64 	%fd67, %fd423, %fd424;
	ld.shared.f64 	%fd425, [%r10+40];
	add.f64 	%fd426, %fd425, %fd425;
	sub.f64 	%fd68, %fd425, %fd425;
	mul.f64 	%fd69, %fd426, 0d3FE0000000000000;
	mov.b32 	%r43, {%rs22, %rs19};
	mov.b32 	%r44, 0;
	mov.b32 	%r45, 36876;
	dp2a.lo.u32.u32 	%r11, %r43, %r45, %r44;
	fma.rn.f64 	%fd428, %fd427, %fd58, 0d0000000000000000;
	fma.rn.f64 	%fd430, %fd429, %fd59, 0d0000000000000000;
	fma.rn.f64 	%fd431, %fd23, %fd60, %fd428;
	fma.rn.f64 	%fd433, %fd432, %fd61, %fd430;
	fma.rn.f64 	%fd435, %fd434, %fd62, %fd431;
	fma.rn.f64 	%fd437, %fd436, %fd63, %fd433;
	fma.rn.f64 	%fd439, %fd438, %fd64, %fd435;
	fma.rn.f64 	%fd441, %fd440, %fd65, %fd437;
	fma.rn.f64 	%fd442, %fd26, %fd66, %fd439;
	fma.rn.f64 	%fd443, %fd27, %fd67, %fd441;
	fma.rn.f64 	%fd70, %fd28, %fd69, %fd442;
	fma.rn.f64 	%fd71, %fd29, %fd68, %fd443;
	mov.f64 	%fd977, 0d0000000000000000;
	mov.f64 	%fd978, %fd977;
	@%p5 bra 	$L__BB95_9;
	ld.param.u64 	%rd28, [_Z32massMatrixMultiplyConstantKernelILi11ELi12ELi1EEviPKdS1_S1_S1_Pd_param_1];
	cvta.to.global.u64 	%rd7, %rd28;
	mad.lo.s32 	%r46, %r7, 1728, %r11;
	mul.wide.s32 	%rd8, %r46, 8;
	add.s64 	%rd9, %rd7, %rd8;
	ld.global.nc.f64 	%fd977, [%rd9];
	ld.global.nc.f64 	%fd978, [%rd9+88];
$L__BB95_9:
	ld.param.u32 	%r63, [_Z32massMatrixMultiplyConstantKernelILi11ELi12ELi1EEviPKdS1_S1_S1_Pd_param_0];
	setp.ge.s32 	%p6, %r7, %r63;
	add.f64 	%fd445, %fd70, %fd71;
	sub.f64 	%fd446, %fd70, %fd71;
	mul.f64 	%fd447, %fd445, %fd977;
	mul.f64 	%fd448, %fd446, %fd978;
	sub.f64 	%fd76, %fd447, %fd448;
	add.f64 	%fd77, %fd447, %fd448;
	fma.rn.f64 	%fd449, %fd30, %fd58, 0d0000000000000000;
	fma.rn.f64 	%fd450, %fd31, %fd59, 0d0000000000000000;
	fma.rn.f64 	%fd451, %fd32, %fd60, %fd449;
	fma.rn.f64 	%fd452, %fd33, %fd61, %fd450;
	fma.rn.f64 	%fd454, %fd453, %fd62, %fd451;
	fma.rn.f64 	%fd456, %fd455, %fd63, %fd452;
	fma.rn.f64 	%fd458, %fd457, %fd64, %fd454;
	fma.rn.f64 	%fd460, %fd459, %fd65, %fd456;
	fma.rn.f64 	%fd462, %fd461, %fd66, %fd458;
	fma.rn.f64 	%fd464, %fd463, %fd67, %fd460;
	fma.rn.f64 	%fd78, %fd465, %fd69, %fd462;
	fma.rn.f64 	%fd79, %fd466, %fd68, %fd464;
	mov.f64 	%fd979, 0d0000000000000000;
	mov.f64 	%fd980, %fd979;
	@%p6 bra 	$L__BB95_11;
	ld.param.u64 	%rd29, [_Z32massMatrixMultiplyConstantKernelILi11ELi12ELi1EEviPKdS1_S1_S1_Pd_param_1];
	cvta.to.global.u64 	%rd10, %rd29;
	mad.lo.s32 	%r47, %r7, 1728, %r11;
	mul.wide.s32 	%rd11, %r47, 8;
	add.s64 	%rd12, %rd10, %rd11;
	ld.global.nc.f64 	%fd979, [%rd12+8];
	ld.global.nc.f64 	%fd980, [%rd12+80];
$L__BB95_11:
	ld.param.u32 	%r64, [_Z32massMatrixMultiplyConstantKernelILi11ELi12ELi1EEviPKdS1_S1_S1_Pd_param_0];
	setp.ge.s32 	%p7, %r7, %r64;
	add.f64 	%fd468, %fd78, %fd79;
	sub.f64 	%fd469, %fd78, %fd79;
	mul.f64 	%fd470, %fd468, %fd979;
	mul.f64 	%fd471, %fd469, %fd980;
	sub.f64 	%fd84, %fd470, %fd471;
	add.f64 	%fd85, %fd470, %fd471;
	fma.rn.f64 	%fd472, %fd36, %fd58, 0d0000000000000000;
	fma.rn.f64 	%fd473, %fd37, %fd59, 0d0000000000000000;
	fma.rn.f64 	%fd474, %fd38, %fd60, %fd472;
	fma.rn.f64 	%fd475, %fd39, %fd61, %fd473;
	fma.rn.f64 	%fd476, %fd40, %fd62, %fd474;
	fma.rn.f64 	%fd477, %fd41, %fd63, %fd475;
	fma.rn.f64 	%fd478, %fd42, %fd64, %fd476;
	fma.rn.f64 	%fd479, %fd43, %fd65, %fd477;
	fma.rn.f64 	%fd481, %fd480, %fd66, %fd478;
	fma.rn.f64 	%fd482, %fd44, %fd67, %fd479;
	fma.rn.f64 	%fd86, %fd483, %fd69, %fd481;
	fma.rn.f64 	%fd87, %fd45, %fd68, %fd482;
	mov.f64 	%fd981, 0d0000000000000000;
	mov.f64 	%fd982, %fd981;
	@%p7 bra 	$L__BB95_13;
	ld.param.u64 	%rd30, [_Z32massMatrixMultiplyConstantKernelILi11ELi12ELi1EEviPKdS1_S1_S1_Pd_param_1];
	cvta.to.global.u64 	%rd13, %rd30;
	mad.lo.s32 	%r48, %r7, 1728, %r11;
	mul.wide.s32 	%rd14, %r48, 8;
	add.s64 	%rd15, %rd13, %rd14;
	ld.global.nc.f64 	%fd981, [%rd15+16];
	ld.global.nc.f64 	%fd982, [%rd15+72];
$L__BB95_13:
	ld.param.u32 	%r65, [_Z32massMatrixMultiplyConstantKernelILi11ELi12ELi1EEviPKdS1_S1_S1_Pd_param_0];
	setp.ge.s32 	%p8, %r7, %r65;
	add.f64 	%fd485, %fd86, %fd87;
	sub.f64 	%fd486, %fd86, %fd87;
	mul.f64 	%fd487, %fd485, %fd981;
	mul.f64 	%fd488, %fd486, %fd982;
	sub.f64 	%fd92, %fd487, %fd488;
	add.f64 	%fd93, %fd487, %fd488;
	fma.rn.f64 	%fd489, %fd46, %fd58, 0d0000000000000000;
	fma.rn.f64 	%fd490, %fd47, %fd59, 0d0000000000000000;
	fma.rn.f64 	%fd491, %fd48, %fd60, %fd489;
	fma.rn.f64 	%fd492, %fd49, %fd61, %fd490;
	fma.rn.f64 	%fd494, %fd493, %fd62, %fd491;
	fma.rn.f64 	%fd496, %fd495, %fd63, %fd492;
	fma.rn.f64 	%fd498, %fd497, %fd64, %fd494;
	fma.rn.f64 	%fd500, %fd499, %fd65, %fd496;
	fma.rn.f64 	%fd501, %fd52, %fd66, %fd498;
	fma.rn.f64 	%fd503, %fd502, %fd67, %fd500;
	fma.rn.f64 	%fd94, %fd504, %fd69, %fd501;
	fma.rn.f64 	%fd95, %fd505, %fd68, %fd503;
	mov.f64 	%fd983, 0d0000000000000000;
	mov.f64 	%fd984, %fd983;
	@%p8 bra 	$L__BB95_15;
	ld.param.u64 	%rd31, [_Z32massMatrixMultiplyConstantKernelILi11ELi12ELi1EEviPKdS1_S1_S1_Pd_param_1];
	cvta.to.global.u64 	%rd16, %rd31;
	mad.lo.s32 	%r49, %r7, 1728, %r11;
	mul.wide.s32 	%rd17, %r49, 8;
	add.s64 	%rd18, %rd16, %rd17;
	ld.global.nc.f64 	%fd983, [%rd18+24];
	ld.global.nc.f64 	%fd984, [%rd18+64];
$L__BB95_15:
	ld.param.u32 	%r66, [_Z32massMatrixMultiplyConstantKernelILi11ELi12ELi1EEviPKdS1_S1_S1_Pd_param_0];
	setp.ge.s32 	%p9, %r7, %r66;
	add.f64 	%fd507, %fd94, %fd95;
	sub.f64 	%fd508, %fd94, %fd95;
	mul.f64 	%fd509, %fd507, %fd983;
	mul.f64 	%fd510, %fd508, %fd984;
	sub.f64 	%fd100, %fd509, %fd510;
	add.f64 	%fd101, %fd509, %fd510;
	fma.rn.f64 	%fd512, %fd511, %fd58, 0d0000000000000000;
	fma.rn.f64 	%fd513, %fd54, %fd59, 0d0000000000000000;
	fma.rn.f64 	%fd515, %fd514, %fd60, %fd512;
	fma.rn.f64 	%fd517, %fd516, %fd61, %fd513;
	fma.rn.f64 	%fd519, %fd518, %fd62, %fd515;
	fma.rn.f64 	%fd521, %fd520, %fd63, %fd517;
	fma.rn.f64 	%fd523, %fd522, %fd64, %fd519;
	fma.rn.f64 	%fd525, %fd524, %fd65, %fd521;
	fma.rn.f64 	%fd526, %fd55, %fd66, %fd523;
	fma.rn.f64 	%fd528, %fd527, %fd67, %fd525;
	fma.rn.f64 	%fd102, %fd529, %fd69, %fd526;
	fma.rn.f64 	%fd103, %fd530, %fd68, %fd528;
	mov.f64 	%fd985, 0d0000000000000000;
	mov.f64 	%fd986, %fd985;
	@%p9 bra 	$L__BB95_17;
	ld.param.u64 	%rd32, [_Z32massMatrixMultiplyConstantKernelILi11ELi12ELi1EEviPKdS1_S1_S1_Pd_param_1];
	cvta.to.global.u64 	%rd19, %rd32;
	mad.lo.s32 	%r50, %r7, 1728, %r11;
	mul.wide.s32 	%rd20, %r50, 8;
	add.s64 	%rd21, %rd19, %rd20;
	ld.global.nc.f64 	%fd985, [%rd21+32];
	ld.global.nc.f64 	%fd986, [%rd21+56];
$L__BB95_17:
	ld.param.u32 	%r67, [_Z32massMatrixMultiplyConstantKernelILi11ELi12ELi1EEviPKdS1_S1_S1_Pd_param_0];
	setp.ge.s32 	%p10, %r7, %r67;
	add.f64 	%fd532, %fd102, %fd103;
	sub.f64 	%fd533, %fd102, %fd103;
	mul.f64 	%fd534, %fd532, %fd985;
	mul.f64 	%fd535, %fd533, %fd986;
	sub.f64 	%fd108, %fd534, %fd535;
	add.f64 	%fd109, %fd534, %fd535;
	fma.rn.f64 	%fd536, %fd110, %fd58, 0d0000000000000000;
	fma.rn.f64 	%fd538, %fd537, %fd59, 0d0000000000000000;
	fma.rn.f64 	%fd540, %fd539, %fd60, %fd536;
	fma.rn.f64 	%fd542, %fd541, %fd61, %fd538;
	fma.rn.f64 	%fd544, %fd543, %fd62, %fd540;
	fma.rn.f64 	%fd546, %fd545, %fd63, %fd542;
	fma.rn.f64 	%fd548, %fd547, %fd64, %fd544;
	fma.rn.f64 	%fd550, %fd549, %fd65, %fd546;
	fma.rn.f64 	%fd552, %fd551, %fd66, %fd548;
	fma.rn.f64 	%fd554, %fd553, %fd67, %fd550;
	fma.rn.f64 	%fd111, %fd56, %fd69, %fd552;
	fma.rn.f64 	%fd112, %fd57, %fd68, %fd554;
	mov.f64 	%fd987, 0d0000000000000000;
	mov.f64 	%fd988, %fd987;
	@%p10 bra 	$L__BB95_19;
	ld.param.u64 	%rd33, [_Z32massMatrixMultiplyConstantKernelILi11ELi12ELi1EEviPKdS1_S1_S1_Pd_param_1];
	cvta.to.global.u64 	%rd22, %rd33;
	mad.lo.s32 	%r51, %r7, 1728, %r11;
	mul.wide.s32 	%rd23, %r51, 8;
	add.s64 	%rd24, %rd22, %rd23;
	ld.global.nc.f64 	%fd987, [%rd24+40];
	ld.global.nc.f64 	%fd988, [%rd24+48];
$L__BB95_19:
	add.f64 	%fd555, %fd111, %fd112;
	sub.f64 	%fd556, %fd111, %fd112;
	mul.f64 	%fd557, %fd555, %fd987;
	mul.f64 	%fd558, %fd556, %fd988;
	sub.f64 	%fd559, %fd557, %fd558;
	add.f64 	%fd560, %fd557, %fd558;
	fma.rn.f64 	%fd562, %fd427, %fd77, 0d0000000000000000;
	fma.rn.f64 	%fd564, %fd429, %fd76, 0d0000000000000000;
	fma.rn.f64 	%fd565, %fd30, %fd85, %fd562;
	fma.rn.f64 	%fd566, %fd31, %fd84, %fd564;
	fma.rn.f64 	%fd567, %fd36, %fd93, %fd565;
	fma.rn.f64 	%fd568, %fd37, %fd92, %fd566;
	fma.rn.f64 	%fd569, %fd46, %fd101, %fd567;
	fma.rn.f64 	%fd570, %fd47, %fd100, %fd568;
	fma.rn.f64 	%fd572, %fd511, %fd109, %fd569;
	fma.rn.f64 	%fd573, %fd54, %fd108, %fd570;
	fma.rn.f64 	%fd574, %fd110, %fd560, %fd572;
	fma.rn.f64 	%fd576, %fd537, %fd559, %fd573;
	sub.f64 	%fd577, %fd574, %fd576;
	st.shared.f64 	[%r10+80], %fd577;
	add.f64 	%fd578, %fd574, %fd576;
	st.shared.f64 	[%r10], %fd578;
	fma.rn.f64 	%fd579, %fd23, %fd77, 0d0000000000000000;
	fma.rn.f64 	%fd581, %fd432, %fd76, 0d0000000000000000;
	fma.rn.f64 	%fd582, %fd32, %fd85, %fd579;
	fma.rn.f64 	%fd583, %fd33, %fd84, %fd581;
	fma.rn.f64 	%fd584, %fd38, %fd93, %fd582;
	fma.rn.f64 	%fd585, %fd39, %fd92, %fd583;
	fma.rn.f64 	%fd586, %fd48, %fd101, %fd584;
	fma.rn.f64 	%fd587, %fd49, %fd100, %fd585;
	fma.rn.f64 	%fd589, %fd514, %fd109, %fd586;
	fma.rn.f64 	%fd591, %fd516, %fd108, %fd587;
	fma.rn.f64 	%fd593, %fd539, %fd560, %fd589;
	fma.rn.f64 	%fd595, %fd541, %fd559, %fd591;
	sub.f64 	%fd596, %fd593, %fd595;
	st.shared.f64 	[%r10+72], %fd596;
	add.f64 	%fd597, %fd593, %fd595;
	st.shared.f64 	[%r10+8], %fd597;
	fma.rn.f64 	%fd599, %fd434, %fd77, 0d0000000000000000;
	fma.rn.f64 	%fd601, %fd436, %fd76, 0d0000000000000000;
	fma.rn.f64 	%fd603, %fd453, %fd85, %fd599;
	fma.rn.f64 	%fd605, %fd455, %fd84, %fd601;
	fma.rn.f64 	%fd606, %fd40, %fd93, %fd603;
	fma.rn.f64 	%fd607, %fd41, %fd92, %fd605;
	fma.rn.f64 	%fd609, %fd493, %fd101, %fd606;
	fma.rn.f64 	%fd611, %fd495, %fd100, %fd607;
	fma.rn.f64 	%fd613, %fd518, %fd109, %fd609;
	fma.rn.f64 	%fd615, %fd520, %fd108, %fd611;
	fma.rn.f64 	%fd617, %fd543, %fd560, %fd613;
	fma.rn.f64 	%fd619, %fd545, %fd559, %fd615;
	sub.f64 	%fd620, %fd617, %fd619;
	st.shared.f64 	[%r10+64], %fd620;
	add.f64 	%fd621, %fd617, %fd619;
	st.shared.f64 	[%r10+16], %fd621;
	fma.rn.f64 	%fd623, %fd438, %fd77, 0d0000000000000000;
	fma.rn.f64 	%fd625, %fd440, %fd76, 0d0000000000000000;
	fma.rn.f64 	%fd627, %fd457, %fd85, %fd623;
	fma.rn.f64 	%fd629, %fd459, %fd84, %fd625;
	fma.rn.f64 	%fd630, %fd42, %fd93, %fd627;
	fma.rn.f64 	%fd631, %fd43, %fd92, %fd629;
	fma.rn.f64 	%fd633, %fd497, %fd101, %fd630;
	fma.rn.f64 	%fd635, %fd499, %fd100, %fd631;
	fma.rn.f64 	%fd637, %fd522, %fd109, %fd633;
	fma.rn.f64 	%fd639, %fd524, %fd108, %fd635;
	fma.rn.f64 	%fd641, %fd547, %fd560, %fd637;
	fma.rn.f64 	%fd643, %fd549, %fd559, %fd639;
	sub.f64 	%fd644, %fd641, %fd643;
	st.shared.f64 	[%r10+56], %fd644;
	add.f64 	%fd645, %fd641, %fd643;
	st.shared.f64 	[%r10+24], %fd645;
	fma.rn.f64 	%fd646, %fd26, %fd77, 0d0000000000000000;
	fma.rn.f64 	%fd647, %fd27, %fd76, 0d0000000000000000;
	fma.rn.f64 	%fd649, %fd461, %fd85, %fd646;
	fma.rn.f64 	%fd651, %fd463, %fd84, %fd647;
	fma.rn.f64 	%fd653, %fd480, %fd93, %fd649;
	fma.rn.f64 	%fd654, %fd44, %fd92, %fd651;
	fma.rn.f64 	%fd655, %fd52, %fd101, %fd653;
	fma.rn.f64 	%fd657, %fd502, %fd100, %fd654;
	fma.rn.f64 	%fd658, %fd55, %fd109, %fd655;
	fma.rn.f64 	%fd660, %fd527, %fd108, %fd657;
	fma.rn.f64 	%fd662, %fd551, %fd560, %fd658;
	fma.rn.f64 	%fd664, %fd553, %fd559, %fd660;
	sub.f64 	%fd665, %fd662, %fd664;
	st.shared.f64 	[%r10+48], %fd665;
	add.f64 	%fd666, %fd662, %fd664;
	st.shared.f64 	[%r10+32], %fd666;
	fma.rn.f64 	%fd667, %fd28, %fd77, 0d0000000000000000;
	fma.rn.f64 	%fd668, %fd29, %fd76, 0d0000000000000000;
	fma.rn.f64 	%fd670, %fd465, %fd85, %fd667;
	fma.rn.f64 	%fd672, %fd466, %fd84, %fd668;
	fma.rn.f64 	%fd674, %fd483, %fd93, %fd670;
	fma.rn.f64 	%fd675, %fd45, %fd92, %fd672;
	fma.rn.f64 	%fd677, %fd504, %fd101, %fd674;
	fma.rn.f64 	%fd679, %fd505, %fd100, %fd675;
	fma.rn.f64 	%fd681, %fd529, %fd109, %fd677;
	fma.rn.f64 	%fd683, %fd530, %fd108, %fd679;
	fma.rn.f64 	%fd684, %fd56, %fd560, %fd681;
	fma.rn.f64 	%fd685, %fd57, %fd559, %fd683;
	add.f64 	%fd686, %fd684, %fd685;
	st.shared.f64 	[%r10+40], %fd686;
	add.s32 	%r12, %r70, 121;
	setp.lt.u32 	%p11, %r70, 23;
	mov.u32 	%r70, %r12;
	@%p11 bra 	$L__BB95_7;
$L__BB95_20:
	ld.const.f64 	%fd117, [const_evenDofToQuad+8];
	ld.const.f64 	%fd118, [const_oddDofToQuad+160];
	ld.const.f64 	%fd119, [const_oddDofToQuad+64];
	ld.const.f64 	%fd120, [const_oddDofToQuad+16];
	ld.const.f64 	%fd121, [const_evenDofToQuad+64];
	ld.const.f64 	%fd122, [const_oddDofToQuad+184];
	mov.u32 	%r52, %tid.x;
	setp.gt.u32 	%p12, %r52, 131;
	bar.sync 	0;
	@%p12 bra 	$L__BB95_23;
	mov.u32 	%r71, %tid.x;
	mov.u32 	%r53, %tid.y;
	mov.u32 	%r54, _ZZ32massMatrixMultiplyConstantKernelILi11ELi12ELi1EEviPKdS1_S1_S1_PdE6s_tmp1;
	mad.lo.s32 	%r55, %r53, 14976, %r54;
	ld.const.f64 	%fd711, [const_oddDofToQuad];
	ld.const.f64 	%fd713, [const_evenDofToQuad];
	ld.const.f64 	%fd721, [const_oddDofToQuad+192];
	ld.const.f64 	%fd724, [const_oddDofToQuad+240];
	ld.const.f64 	%fd726, [const_evenDofToQuad+240];
	ld.const.f64 	%fd738, [const_oddDofToQuad+200];
	ld.const.f64 	%fd740, [const_evenDofToQuad+200];
	ld.const.f64 	%fd742, [const_oddDofToQuad+248];
	ld.const.f64 	%fd744, [const_evenDofToQuad+248];
	ld.const.f64 	%fd749, [const_evenDofToQuad+16];
	ld.const.f64 	%fd756, [const_evenDofToQuad+160];
	ld.const.f64 	%fd758, [const_oddDofToQuad+208];
	ld.const.f64 	%fd760, [const_evenDofToQuad+208];
	ld.const.f64 	%fd762, [const_oddDofToQuad+256];
	ld.const.f64 	%fd764, [const_evenDofToQuad+256];
	ld.const.f64 	%fd768, [const_oddDofToQuad+24];
	ld.const.f64 	%fd770, [const_evenDofToQuad+24];
	ld.const.f64 	%fd772, [const_oddDofToQuad+72];
	ld.const.f64 	%fd774, [const_evenDofToQuad+72];
	ld.const.f64 	%fd778, [const_oddDofToQuad+168];
	ld.const.f64 	%fd780, [const_evenDofToQuad+168];
	ld.const.f64 	%fd782, [const_oddDofToQuad+216];
	ld.const.f64 	%fd784, [const_evenDofToQuad+216];
	ld.const.f64 	%fd786, [const_oddDofToQuad+264];
	ld.const.f64 	%fd788, [const_evenDofToQuad+264];
	ld.const.f64 	%fd794, [const_oddDofToQuad+80];
	ld.const.f64 	%fd796, [const_evenDofToQuad+80];
	ld.const.f64 	%fd798, [const_oddDofToQuad+128];
	ld.const.f64 	%fd802, [const_evenDofToQuad+176];
	ld.const.f64 	%fd805, [const_evenDofToQuad+224];
	ld.const.f64 	%fd807, [const_oddDofToQuad+272];
	ld.const.f64 	%fd809, [const_evenDofToQuad+272];
	ld.const.f64 	%fd815, [const_oddDofToQuad+88];
	ld.const.f64 	%fd817, [const_evenDofToQuad+88];
	ld.const.f64 	%fd819, [const_oddDofToQuad+136];
	ld.const.f64 	%fd823, [const_evenDofToQuad+184];
	ld.const.f64 	%fd825, [const_oddDofToQuad+232];
	ld.const.f64 	%fd827, [const_evenDofToQuad+232];
$L__BB95_22:
	cvt.u16.u32 	%rs23, %r71;
	mul.lo.s16 	%rs24, %rs23, 117;
	shr.u16 	%rs25, %rs24, 8;
	sub.s16 	%rs26, %rs23, %rs25;
	and.b16  	%rs27, %rs26, 254;
	shr.u16 	%rs28, %rs27, 1;
	add.s16 	%rs29, %rs28, %rs25;
	and.b16  	%rs30, %rs29, 248;
	shr.u16 	%rs31, %rs30, 3;
	mul.lo.s16 	%rs32, %rs31, 11;
	sub.s16 	%rs33, %rs23, %rs32;
	mul.wide.u16 	%r56, %rs31, 1248;
	add.s32 	%r57, %r55, %r56;
	and.b16  	%rs34, %rs33, 255;
	mul.wide.u16 	%r58, %rs34, 8;
	add.s32 	%r59, %r57, %r58;
	ld.shared.f64 	%fd687, [%r59];
	ld.shared.f64 	%fd688, [%r59+1144];
	add.f64 	%fd689, %fd687, %fd688;
	sub.f64 	%fd690, %fd687, %fd688;
	ld.shared.f64 	%fd691, [%r59+104];
	ld.shared.f64 	%fd692, [%r59+1040];
	add.f64 	%fd693, %fd691, %fd692;
	sub.f64 	%fd694, %fd691, %fd692;
	ld.shared.f64 	%fd695, [%r59+208];
	ld.shared.f64 	%fd696, [%r59+936];
	add.f64 	%fd697, %fd695, %fd696;
	sub.f64 	%fd698, %fd695, %fd696;
	ld.shared.f64 	%fd699, [%r59+312];
	ld.shared.f64 	%fd700, [%r59+832];
	add.f64 	%fd701, %fd699, %fd700;
	sub.f64 	%fd702, %fd699, %fd700;
	ld.shared.f64 	%fd703, [%r59+416];
	ld.shared.f64 	%fd704, [%r59+728];
	add.f64 	%fd705, %fd703, %fd704;
	sub.f64 	%fd706, %fd703, %fd704;
	ld.shared.f64 	%fd707, [%r59+520];
	ld.shared.f64 	%fd708, [%r59+624];
	add.f64 	%fd709, %fd707, %fd708;
	sub.f64 	%fd710, %fd707, %fd708;
	fma.rn.f64 	%fd712, %fd711, %fd689, 0d0000000000000000;
	fma.rn.f64 	%fd714, %fd713, %fd690, 0d0000000000000000;
	fma.rn.f64 	%fd715, %fd30, %fd693, %fd712;
	fma.rn.f64 	%fd716, %fd31, %fd694, %fd714;
	fma.rn.f64 	%fd717, %fd36, %fd697, %fd715;
	fma.rn.f64 	%fd718, %fd37, %fd698, %fd716;
	fma.rn.f64 	%fd719, %fd46, %fd701, %fd717;
	fma.rn.f64 	%fd720, %fd47, %fd702, %fd718;
	fma.rn.f64 	%fd722, %fd721, %fd705, %fd719;
	fma.rn.f64 	%fd723, %fd54, %fd706, %fd720;
	fma.rn.f64 	%fd725, %fd724, %fd709, %fd722;
	fma.rn.f64 	%fd727, %fd726, %fd710, %fd723;
	sub.f64 	%fd728, %fd725, %fd727;
	st.shared.f64 	[%r59+1040], %fd728;
	add.f64 	%fd729, %fd725, %fd727;
	st.shared.f64 	[%r59], %fd729;
	fma.rn.f64 	%fd730, %fd23, %fd689, 0d0000000000000000;
	fma.rn.f64 	%fd731, %fd117, %fd690, 0d0000000000000000;
	fma.rn.f64 	%fd732, %fd32, %fd693, %fd730;
	fma.rn.f64 	%fd733, %fd33, %fd694, %fd731;
	fma.rn.f64 	%fd734, %fd38, %fd697, %fd732;
	fma.rn.f64 	%fd735, %fd39, %fd698, %fd733;
	fma.rn.f64 	%fd736, %fd48, %fd701, %fd734;
	fma.rn.f64 	%fd737, %fd49, %fd702, %fd735;
	fma.rn.f64 	%fd739, %fd738, %fd705, %fd736;
	fma.rn.f64 	%fd741, %fd740, %fd706, %fd737;
	fma.rn.f64 	%fd743, %fd742, %fd709, %fd739;
	fma.rn.f64 	%fd745, %fd744, %fd710, %fd741;
	sub.f64 	%fd746, %fd743, %fd745;
	st.shared.f64 	[%r59+936], %fd746;
	add.f64 	%fd747, %fd743, %fd745;
	st.shared.f64 	[%r59+104], %fd747;
	fma.rn.f64 	%fd748, %fd120, %fd689, 0d0000000000000000;
	fma.rn.f64 	%fd750, %fd749, %fd690, 0d0000000000000000;
	fma.rn.f64 	%fd751, %fd119, %fd693, %fd748;
	fma.rn.f64 	%fd752, %fd121, %fd694, %fd750;
	fma.rn.f64 	%fd753, %fd40, %fd697, %fd751;
	fma.rn.f64 	%fd754, %fd41, %fd698, %fd752;
	fma.rn.f64 	%fd755, %fd118, %fd701, %fd753;
	fma.rn.f64 	%fd757, %fd756, %fd702, %fd754;
	fma.rn.f64 	%fd759, %fd758, %fd705, %fd755;
	fma.rn.f64 	%fd761, %fd760, %fd706, %fd757;
	fma.rn.f64 	%fd763, %fd762, %fd709, %fd759;
	fma.rn.f64 	%fd765, %fd764, %fd710, %fd761;
	sub.f64 	%fd766, %fd763, %fd765;
	st.shared.f64 	[%r59+832], %fd766;
	add.f64 	%fd767, %fd763, %fd765;
	st.shared.f64 	[%r59+208], %fd767;
	fma.rn.f64 	%fd769, %fd768, %fd689, 0d0000000000000000;
	fma.rn.f64 	%fd771, %fd770, %fd690, 0d0000000000000000;
	fma.rn.f64 	%fd773, %fd772, %fd693, %fd769;
	fma.rn.f64 	%fd775, %fd774, %fd694, %fd771;
	fma.rn.f64 	%fd776, %fd42, %fd697, %fd773;
	fma.rn.f64 	%fd777, %fd43, %fd698, %fd775;
	fma.rn.f64 	%fd779, %fd778, %fd701, %fd776;
	fma.rn.f64 	%fd781, %fd780, %fd702, %fd777;
	fma.rn.f64 	%fd783, %fd782, %fd705, %fd779;
	fma.rn.f64 	%fd785, %fd784, %fd706, %fd781;
	fma.rn.f64 	%fd787, %fd786, %fd709, %fd783;
	fma.rn.f64 	%fd789, %fd788, %fd710, %fd785;
	sub.f64 	%fd790, %fd787, %fd789;
	st.shared.f64 	[%r59+728], %fd790;
	add.f64 	%fd791, %fd787, %fd789;
	st.shared.f64 	[%r59+312], %fd791;
	fma.rn.f64 	%fd792, %fd26, %fd689, 0d0000000000000000;
	fma.rn.f64 	%fd793, %fd27, %fd690, 0d0000000000000000;
	fma.rn.f64 	%fd795, %fd794, %fd693, %fd792;
	fma.rn.f64 	%fd797, %fd796, %fd694, %fd793;
	fma.rn.f64 	%fd799, %fd798, %fd697, %fd795;
	fma.rn.f64 	%fd800, %fd44, %fd698, %fd797;
	fma.rn.f64 	%fd801, %fd52, %fd701, %fd799;
	fma.rn.f64 	%fd803, %fd802, %fd702, %fd800;
	fma.rn.f64 	%fd804, %fd55, %fd705, %fd801;
	fma.rn.f64 	%fd806, %fd805, %fd706, %fd803;
	fma.rn.f64 	%fd808, %fd807, %fd709, %fd804;
	fma.rn.f64 	%fd810, %fd809, %fd710, %fd806;
	sub.f64 	%fd811, %fd808, %fd810;
	st.shared.f64 	[%r59+624], %fd811;
	add.f64 	%fd812, %fd808, %fd810;
	st.shared.f64 	[%r59+416], %fd812;
	fma.rn.f64 	%fd813, %fd28, %fd689, 0d0000000000000000;
	fma.rn.f64 	%fd814, %fd29, %fd690, 0d0000000000000000;
	fma.rn.f64 	%fd816, %fd815, %fd693, %fd813;
	fma.rn.f64 	%fd818, %fd817, %fd694, %fd814;
	fma.rn.f64 	%fd820, %fd819, %fd697, %fd816;
	fma.rn.f64 	%fd821, %fd45, %fd698, %fd818;
	fma.rn.f64 	%fd822, %fd122, %fd701, %fd820;
	fma.rn.f64 	%fd824, %fd823, %fd702, %fd821;
	fma.rn.f64 	%fd826, %fd825, %fd705, %fd822;
	fma.rn.f64 	%fd828, %fd827, %fd706, %fd824;
	fma.rn.f64 	%fd829, %fd56, %fd709, %fd826;
	fma.rn.f64 	%fd830, %fd57, %fd710, %fd828;
	add.f64 	%fd831, %fd829, %fd830;
	st.shared.f64 	[%r59+520], %fd831;
	add.s32 	%r15, %r71, 121;
	setp.lt.u32 	%p13, %r71, 11;
	mov.u32 	%r71, %r15;
	@%p13 bra 	$L__BB95_22;
$L__BB95_23:
	ld.param.u32 	%r68, [_Z32massMatrixMultiplyConstantKernelILi11ELi12ELi1EEviPKdS1_S1_S1_Pd_param_0];
	setp.ge.s32 	%p14, %r7, %r68;
	bar.sync 	0;
	ld.shared.f64 	%fd832, [%r3];
	ld.shared.f64 	%fd833, [%r3+13728];
	add.f64 	%fd834, %fd832, %fd833;
	sub.f64 	%fd835, %fd832, %fd833;
	ld.shared.f64 	%fd836, [%r3+1248];
	ld.shared.f64 	%fd837, [%r3+12480];
	add.f64 	%fd838, %fd836, %fd837;
	sub.f64 	%fd839, %fd836, %fd837;
	ld.shared.f64 	%fd840, [%r3+2496];
	ld.shared.f64 	%fd841, [%r3+11232];
	add.f64 	%fd842, %fd840, %fd841;
	sub.f64 	%fd843, %fd840, %fd841;
	ld.shared.f64 	%fd844, [%r3+3744];
	ld.shared.f64 	%fd845, [%r3+9984];
	add.f64 	%fd846, %fd844, %fd845;
	sub.f64 	%fd847, %fd844, %fd845;
	ld.shared.f64 	%fd848, [%r3+4992];
	ld.shared.f64 	%fd849, [%r3+8736];
	add.f64 	%fd850, %fd848, %fd849;
	sub.f64 	%fd851, %fd848, %fd849;
	ld.shared.f64 	%fd852, [%r3+6240];
	ld.shared.f64 	%fd853, [%r3+7488];
	add.f64 	%fd854, %fd852, %fd853;
	sub.f64 	%fd855, %fd852, %fd853;
	ld.const.f64 	%fd856, [const_oddDofToQuad];
	fma.rn.f64 	%fd857, %fd856, %fd834, 0d0000000000000000;
	ld.const.f64 	%fd858, [const_evenDofToQuad];
	fma.rn.f64 	%fd859, %fd858, %fd835, 0d0000000000000000;
	fma.rn.f64 	%fd860, %fd30, %fd838, %fd857;
	fma.rn.f64 	%fd861, %fd31, %fd839, %fd859;
	fma.rn.f64 	%fd862, %fd36, %fd842, %fd860;
	fma.rn.f64 	%fd863, %fd37, %fd843, %fd861;
	fma.rn.f64 	%fd864, %fd46, %fd846, %fd862;
	fma.rn.f64 	%fd865, %fd47, %fd847, %fd863;
	ld.const.f64 	%fd866, [const_oddDofToQuad+192];
	fma.rn.f64 	%fd867, %fd866, %fd850, %fd864;
	fma.rn.f64 	%fd868, %fd54, %fd851, %fd865;
	ld.const.f64 	%fd869, [const_oddDofToQuad+240];
	fma.rn.f64 	%fd123, %fd869, %fd854, %fd867;
	ld.const.f64 	%fd870, [const_evenDofToQuad+240];
	fma.rn.f64 	%fd124, %fd870, %fd855, %fd868;
	fma.rn.f64 	%fd871, %fd23, %fd834, 0d0000000000000000;
	fma.rn.f64 	%fd872, %fd117, %fd835, 0d0000000000000000;
	fma.rn.f64 	%fd873, %fd32, %fd838, %fd871;
	fma.rn.f64 	%fd874, %fd33, %fd839, %fd872;
	fma.rn.f64 	%fd875, %fd38, %fd842, %fd873;
	fma.rn.f64 	%fd876, %fd39, %fd843, %fd874;
	fma.rn.f64 	%fd877, %fd48, %fd846, %fd875;
	fma.rn.f64 	%fd878, %fd49, %fd847, %fd876;
	ld.const.f64 	%fd879, [const_oddDofToQuad+200];
	fma.rn.f64 	%fd880, %fd879, %fd850, %fd877;
	ld.const.f64 	%fd881, [const_evenDofToQuad+200];
	fma.rn.f64 	%fd882, %fd881, %fd851, %fd878;
	ld.const.f64 	%fd883, [const_oddDofToQuad+248];
	fma.rn.f64 	%fd125, %fd883, %fd854, %fd880;
	ld.const.f64 	%fd884, [const_evenDofToQuad+248];
	fma.rn.f64 	%fd126, %fd884, %fd855, %fd882;
	fma.rn.f64 	%fd885, %fd120, %fd834, 0d0000000000000000;
	ld.const.f64 	%fd886, [const_evenDofToQuad+16];
	fma.rn.f64 	%fd887, %fd886, %fd835, 0d0000000000000000;
	fma.rn.f64 	%fd888, %fd119, %fd838, %fd885;
	fma.rn.f64 	%fd889, %fd121, %fd839, %fd887;
	fma.rn.f64 	%fd890, %fd40, %fd842, %fd888;
	fma.rn.f64 	%fd891, %fd41, %fd843, %fd889;
	fma.rn.f64 	%fd892, %fd118, %fd846, %fd890;
	ld.const.f64 	%fd893, [const_evenDofToQuad+160];
	fma.rn.f64 	%fd894, %fd893, %fd847, %fd891;
	ld.const.f64 	%fd895, [const_oddDofToQuad+208];
	fma.rn.f64 	%fd896, %fd895, %fd850, %fd892;
	ld.const.f64 	%fd897, [const_evenDofToQuad+208];
	fma.rn.f64 	%fd898, %fd897, %fd851, %fd894;
	ld.const.f64 	%fd899, [const_oddDofToQuad+256];
	fma.rn.f64 	%fd127, %fd899, %fd854, %fd896;
	ld.const.f64 	%fd900, [const_evenDofToQuad+256];
	fma.rn.f64 	%fd128, %fd900, %fd855, %fd898;
	ld.const.f64 	%fd901, [const_oddDofToQuad+24];
	fma.rn.f64 	%fd902, %fd901, %fd834, 0d0000000000000000;
	ld.const.f64 	%fd903, [const_evenDofToQuad+24];
	fma.rn.f64 	%fd904, %fd903, %fd835, 0d0000000000000000;
	ld.const.f64 	%fd905, [const_oddDofToQuad+72];
	fma.rn.f64 	%fd906, %fd905, %fd838, %fd902;
	ld.const.f64 	%fd907, [const_evenDofToQuad+72];
	fma.rn.f64 	%fd908, %fd907, %fd839, %fd904;
	fma.rn.f64 	%fd909, %fd42, %fd842, %fd906;
	fma.rn.f64 	%fd910, %fd43, %fd843, %fd908;
	ld.const.f64 	%fd911, [const_oddDofToQuad+168];
	fma.rn.f64 	%fd912, %fd911, %fd846, %fd909;
	ld.const.f64 	%fd913, [const_evenDofToQuad+168];
	fma.rn.f64 	%fd914, %fd913, %fd847, %fd910;
	ld.const.f64 	%fd915, [const_oddDofToQuad+216];
	fma.rn.f64 	%fd916, %fd915, %fd850, %fd912;
	ld.const.f64 	%fd917, [const_evenDofToQuad+216];
	fma.rn.f64 	%fd918, %fd917, %fd851, %fd914;
	ld.const.f64 	%fd919, [const_oddDofToQuad+264];
	fma.rn.f64 	%fd129, %fd919, %fd854, %fd916;
	ld.const.f64 	%fd920, [const_evenDofToQuad+264];
	fma.rn.f64 	%fd130, %fd920, %fd855, %fd918;
	fma.rn.f64 	%fd921, %fd26, %fd834, 0d0000000000000000;
	fma.rn.f64 	%fd922, %fd27, %fd835, 0d0000000000000000;
	ld.const.f64 	%fd923, [const_oddDofToQuad+80];
	fma.rn.f64 	%fd924, %fd923, %fd838, %fd921;
	ld.const.f64 	%fd925, [const_evenDofToQuad+80];
	fma.rn.f64 	%fd926, %fd925, %fd839, %fd922;
	ld.const.f64 	%fd927, [const_oddDofToQuad+128];
	fma.rn.f64 	%fd928, %fd927, %fd842, %fd924;
	fma.rn.f64 	%fd929, %fd44, %fd843, %fd926;
	fma.rn.f64 	%fd930, %fd52, %fd846, %fd928;
	ld.const.f64 	%fd931, [const_evenDofToQuad+176];
	fma.rn.f64 	%fd932, %fd931, %fd847, %fd929;
	fma.rn.f64 	%fd933, %fd55, %fd850, %fd930;
	ld.const.f64 	%fd934, [const_evenDofToQuad+224];
	fma.rn.f64 	%fd935, %fd934, %fd851, %fd932;
	ld.const.f64 	%fd936, [const_oddDofToQuad+272];
	fma.rn.f64 	%fd131, %fd936, %fd854, %fd933;
	ld.const.f64 	%fd937, [const_evenDofToQuad+272];
	fma.rn.f64 	%fd132, %fd937, %fd855, %fd935;
	fma.rn.f64 	%fd938, %fd28, %fd834, 0d0000000000000000;
	fma.rn.f64 	%fd939, %fd29, %fd835, 0d0000000000000000;
	ld.const.f64 	%fd940, [const_oddDofToQuad+88];
	fma.rn.f64 	%fd941, %fd940, %fd838, %fd938;
	ld.const.f64 	%fd942, [const_evenDofToQuad+88];
	fma.rn.f64 	%fd943, %fd942, %fd839, %fd939;
	ld.const.f64 	%fd944, [const_oddDofToQuad+136];
	fma.rn.f64 	%fd945, %fd944, %fd842, %fd941;
	fma.rn.f64 	%fd946, %fd45, %fd843, %fd943;
	fma.rn.f64 	%fd947, %fd122, %fd846, %fd945;
	ld.const.f64 	%fd948, [const_evenDofToQuad+184];
	fma.rn.f64 	%fd949, %fd948, %fd847, %fd946;
	ld.const.f64 	%fd950, [const_oddDofToQuad+232];
	fma.rn.f64 	%fd951, %fd950, %fd850, %fd947;
	ld.const.f64 	%fd952, [const_evenDofToQuad+232];
	fma.rn.f64 	%fd953, %fd952, %fd851, %fd949;
	fma.rn.f64 	%fd954, %fd56, %fd854, %fd951;
	fma.rn.f64 	%fd955, %fd57, %fd855, %fd953;
	add.f64 	%fd133, %fd954, %fd955;
	@%p14 bra 	$L__BB95_25;
	ld.param.u64 	%rd34, [_Z32massMatrixMultiplyConstantKernelILi11ELi12ELi1EEviPKdS1_S1_S1_Pd_param_5];
	mov.u32 	%r60, %tid.x;
	mad.lo.s32 	%r61, %r7, 1331, %r60;
	cvta.to.global.u64 	%rd25, %rd34;
	mul.wide.s32 	%rd26, %r61, 8;
	add.s64 	%rd27, %rd25, %rd26;
	add.f64 	%fd956, %fd123, %fd124;
	st.global.f64 	[%rd27], %fd956;
	add.f64 	%fd957, %fd125, %fd126;
	st.global.f64 	[%rd27+968], %fd957;
	add.f64 	%fd958, %fd127, %fd128;
	st.global.f64 	[%rd27+1936], %fd958;
	add.f64 	%fd959, %fd129, %fd130;
	st.global.f64 	[%rd27+2904], %fd959;
	add.f64 	%fd960, %fd131, %fd132;
	st.global.f64 	[%rd27+3872], %fd960;
	st.global.f64 	[%rd27+4840], %fd133;
	sub.f64 	%fd961, %fd131, %fd132;
	st.global.f64 	[%rd27+5808], %fd961;
	sub.f64 	%fd962, %fd129, %fd130;
	st.global.f64 	[%rd27+6776], %fd962;
	sub.f64 	%fd963, %fd127, %fd128;
	st.global.f64 	[%rd27+7744], %fd963;
	sub.f64 	%fd964, %fd125, %fd126;
	st.global.f64 	[%rd27+8712], %fd964;
	sub.f64 	%fd965, %fd123, %fd124;
	st.global.f64 	[%rd27+9680], %fd965;
$L__BB95_25:
	ret;

}
	// .globl	_Z32massMatrixMultiplyRegisterKernelILi11ELi13ELi1EEviPKdS1_S1_S1_Pd
.visible .entry _Z32massMatrixMultiplyRegisterKernelILi11ELi13ELi1EEviPKdS1_S1_S1_Pd(
	.param .u32 _Z32massMatrixMultiplyRegisterKernelILi11ELi13ELi1EEviPKdS1_S1_S1_Pd_param_0,
	.param .u64 .ptr .align 1 _Z32massMatrixMultiplyRegisterKernelILi11ELi13ELi1EEviPKdS1_S1_S1_Pd_param_1,
	.param .u64 .ptr .align 1 _Z32massMatrixMultiplyRegisterKernelILi11ELi13ELi1EEviPKdS1_S1_S1_Pd_param_2,
	.param .u64 .ptr .align 1 _Z32massMatrixMultiplyRegisterKernelILi11ELi13ELi1EEviPKdS1_S1_S1_Pd_param_3,
	.param .u64 .ptr .align 1 _Z32massMatrixMultiplyRegisterKernelILi11ELi13ELi1EEviPKdS1_S1_S1_Pd_param_4,
	.param .u64 .ptr .align 1 _Z32massMatrixMultiplyRegisterKernelILi11ELi13ELi1EEviPKdS1_S1_S1_Pd_param_5
)
{
	.reg .pred 	%p<17>;
	.reg .b16 	%rs<35>;
	.reg .b32 	%r<120>;
	.reg .b64 	%rd<46>;
	.reg .b64 	%fd<888>;
	// demoted variable
	.shared .align 8 .b8 _ZZ32massMatrixMultiplyRegisterKernelILi11ELi13ELi1EEviPKdS1_S1_S1_PdE6s_tmp1[17576];
	// demoted variable
	.shared .align 8 .b8 _ZZ32massMatrixMultiplyRegisterKernelILi11ELi13ELi1EEviPKdS1_S1_S1_PdE14s_oddDofToQuad[336];
	// demoted variable
	.shared .align 8 .b8 _ZZ32massMatrixMultiplyRegisterKernelILi11ELi13ELi1EEviPKdS1_S1_S1_PdE15s_evenDofToQuad[336];
	ld.param.u32 	%r16, [_Z32massMatrixMultiplyRegisterKernelILi11ELi13ELi1EEviPKdS1_S1_S1_Pd_param_0];
	ld.param.u64 	%rd2, [_Z32massMatrixMultiplyRegisterKernelILi11ELi13ELi1EEviPKdS1_S1_S1_Pd_param_2];
	ld.param.u64 	%rd3, [_Z32massMatrixMultiplyRegisterKernelILi11ELi13ELi1EEviPKdS1_S1_S1_Pd_param_3];
	ld.param.u64 	%rd4, [_Z32massMatrixMultiplyRegisterKernelILi11ELi13ELi1EEviPKdS1_S1_S1_Pd_param_4];
	mov.u32 	%r1, %tid.x;
	mov.u32 	%r17, %tid.y;
	mov.u32 	%r18, %ctaid.x;
	add.s32 	%r2, %r18, %r17;
	setp.ge.s32 	%p1, %r2, %r16;
	@%p1 bra 	$L__BB96_2;
	cvta.to.global.u64 	%rd6, %rd4;
	mad.lo.s32 	%r19, %r2, 1331, %r1;
	mul.wide.s32 	%rd7, %r19, 8;
	add.s64 	%rd8, %rd6, %rd7;
	ld.global.nc.f64 	%fd874, [%rd8];
	ld.global.nc.f64 	%fd873, [%rd8+968];
	ld.global.nc.f64 	%fd872, [%rd8+1936];
	ld.global.nc.f64 	%fd871, [%rd8+2904];
	ld.global.nc.f64 	%fd870, [%rd8+3872];
	ld.global.nc.f64 	%fd869, [%rd8+4840];
	ld.global.nc.f64 	%fd868, [%rd8+5808];
	ld.global.nc.f64 	%fd867, [%rd8+6776];
	ld.global.nc.f64 	%fd866, [%rd8+7744];
	ld.global.nc.f64 	%fd865, [%rd8+8712];
	ld.global.nc.f64 	%fd864, [%rd8+9680];
$L__BB96_2:
	setp.gt.u32 	%p2, %r1, 41;
	@%p2 bra 	$L__BB96_4;
	cvta.to.global.u64 	%rd9, %rd2;
	mul.wide.u32 	%rd10, %r1, 8;
	add.s64 	%rd11, %rd9, %rd10;
	ld.global.nc.f64 	%fd183, [%rd11];
	shl.b32 	%r20, %r1, 3;
	mov.u32 	%r21, _ZZ32massMatrixMultiplyRegisterKernelILi11ELi13ELi1EEviPKdS1_S1_S1_PdE14s_oddDofToQuad;
	add.s32 	%r22, %r21, %r20;
	st.shared.f64 	[%r22], %fd183;
	cvta.to.global.u64 	%rd12, %rd3;
	add.s64 	%rd13, %rd12, %rd10;
	ld.global.nc.f64 	%fd184, [%rd13];
	mov.u32 	%r23, _ZZ32massMatrixMultiplyRegisterKernelILi11ELi13ELi1EEviPKdS1_S1_S1_PdE15s_evenDofToQuad;
	add.s32 	%r24, %r23, %r20;
	st.shared.f64 	[%r24], %fd184;
$L__BB96_4:
	mov.u32 	%r25, %tid.x;
	cvt.u16.u32 	%rs1, %r25;
	bar.sync 	0;
	ld.shared.f64 	%fd23, [_ZZ32massMatrixMultiplyRegisterKernelILi11ELi13ELi1EEviPKdS1_S1_S1_PdE14s_oddDofToQuad];
	ld.shared.f64 	%fd24, [_ZZ32massMatrixMultiplyRegisterKernelILi11ELi13ELi1EEviPKdS1_S1_S1_PdE15s_evenDofToQuad];
	ld.shared.f64 	%fd25, [_ZZ32massMatrixMultiplyRegisterKernelILi11ELi13ELi1EEviPKdS1_S1_S1_PdE14s_oddDofToQuad+8];
	ld.shared.f64 	%fd26, [_ZZ32massMatrixMultiplyRegisterKernelILi11ELi13ELi1EEviPKdS1_S1_S1_PdE15s_evenDofToQuad+8];
	ld.shared.f64 	%fd27, [_ZZ32massMatrixMultiplyRegisterKernelILi11ELi13ELi1EEviPKdS1_S1_S1_PdE14s_oddDofToQuad+16];
	ld.shared.f64 	%fd28, [_ZZ32massMatrixMultiplyRegisterKernelILi11ELi13ELi1EEviPKdS1_S1_S1_PdE15s_evenDofToQuad+16];
	ld.shared.f64 	%fd29, [_ZZ32massMatrixMultiplyRegisterKernelILi11ELi13ELi1EEviPKdS1_S1_S1_PdE14s_oddDofToQuad+24];
	ld.shared.f64 	%fd30, [_ZZ32massMatrixMultiplyRegisterKernelILi11ELi13ELi1EEviPKdS1_S1_S1_PdE15s_evenDofToQuad+24];
	ld.shared.f64 	%fd31, [_ZZ32massMatrixMultiplyRegisterKernelILi11ELi13ELi1EEviPKdS1_S1_S1_PdE14s_oddDofToQuad+32];
	ld.shared.f64 	%fd32, [_ZZ32massMatrixMultiplyRegisterKernelILi11ELi13ELi1EEviPKdS1_S1_S1_PdE15s_evenDofToQuad+32];
	ld.shared.f64 	%fd33, [_ZZ32massMatrixMultiplyRegisterKernelILi11ELi13ELi1EEviPKdS1_S1_S1_PdE14s_oddDofToQuad+40];
	ld.shared.f64 	%fd34, [_ZZ32massMatrixMultiplyRegisterKernelILi11ELi13ELi1EEviPKdS1_S1_S1_PdE15s_evenDofToQuad+40];
	ld.shared.f64 	%fd35, [_ZZ32massMatrixMultiplyRegisterKernelILi11ELi13ELi1EEviPKdS1_S1_S1_PdE14s_oddDofToQuad+48];
	ld.shared.f64 	%fd36, [_ZZ32massMatrixMultiplyRegisterKernelILi11ELi13ELi1EEviPKdS1_S1_S1_PdE15s_evenDofToQuad+48];
	ld.shared.f64 	%fd37, [_ZZ32massMatrixMultiplyRegisterKernelILi11ELi13ELi1EEviPKdS1_S1_S1_PdE14s_oddDofToQuad+56];
	ld.shared.f64 	%fd38, [_ZZ32massMatrixMultiplyRegisterKernelILi11ELi13ELi1EEviPKdS1_S1_S1_PdE15s_evenDofToQuad+56];
	ld.shared.f64 	%fd39, [_ZZ32massMatrixMultiplyRegisterKernelILi11ELi13ELi1EEviPKdS1_S1_S1_PdE14s_oddDofToQuad+64];
	ld.shared.f64 	%fd40, [_ZZ32massMatrixMultiplyRegisterKernelILi11ELi13ELi1EEviPKdS1_S1_S1_PdE15s_evenDofToQuad+64];
	ld.shared.f64 	%fd41, [_ZZ32massMatrixMultiplyRegisterKernelILi11ELi13ELi1EEviPKdS1_S1_S1_PdE14s_oddDofToQuad+72];
	ld.shared.f64 	%fd42, [_ZZ32massMatrixMultiplyRegisterKernelILi11ELi13ELi1EEviPKdS1_S1_S1_PdE15s_evenDofToQuad+72];
	ld.shared.f64 	%fd43, [_ZZ32massMatrixMultiplyRegisterKernelILi11ELi13ELi1EEviPKdS1_S1_S1_PdE14s_oddDofToQuad+80];
	ld.shared.f64 	%fd44, [_ZZ32massMatrixMultiplyRegisterKernelILi11ELi13ELi1EEviPKdS1_S1_S1_PdE15s_evenDofToQuad+80];
	ld.shared.f64 	%fd45, [_ZZ32massMatrixMultiplyRegisterKernelILi11ELi13ELi1EEviPKdS1_S1_S1_PdE14s_oddDofToQuad+88];
	ld.shared.f64 	%fd46, [_ZZ32massMatrixMultiplyRegisterKernelILi11ELi13ELi1EEviPKdS1_S1_S1_PdE15s_evenDofToQuad+88];
	ld.shared.f64 	%fd47, [_ZZ32massMatrixMultiplyRegisterKernelILi11ELi13ELi1EEviPKdS1_S1_S1_PdE14s_oddDofToQuad+96];
	ld.shared.f64 	%fd48, [_ZZ32massMatrixMultiplyRegisterKernelILi11ELi13ELi1EEviPKdS1_S1_S1_PdE15s_evenDofToQuad+96];
	ld.shared.f64 	%fd49, [_ZZ32massMatrixMultiplyRegisterKernelILi11ELi13ELi1EEviPKdS1_S1_S1_PdE14s_oddDofToQuad+104];
	ld.shared.f64 	%fd50, [_ZZ32massMatrixMultiplyRegisterKernelILi11ELi13ELi1EEviPKdS1_S1_S1_PdE15s_evenDofToQuad+104];
	ld.shared.f64 	%fd51, [_ZZ32massMatrixMultiplyRegisterKernelILi11ELi13ELi1EEviPKdS1_S1_S1_PdE14s_oddDofToQuad+112];
	ld.shared.f64 	%fd52, [_ZZ32massMatrixMultiplyRegisterKernelILi11ELi13ELi1EEviPKdS1_S1_S1_PdE15s_evenDofToQuad+112];
	ld.shared.f64 	%fd53, [_ZZ32massMatrixMultiplyRegisterKernelILi11ELi13ELi1EEviPKdS1_S1_S1_PdE14s_oddDofToQuad+120];
	ld.shared.f64 	%fd54, [_ZZ32massMatrixMultiplyRegisterKernelILi11ELi13ELi1EEviPKdS1_S1_S1_PdE15s_evenDofToQuad+120];
	ld.shared.f64 	%fd55, [_ZZ32massMatrixMultiplyRegisterKernelILi11ELi13ELi1EEviPKdS1_S1_S1_PdE14s_oddDofToQuad+128];
	ld.shared.f64 	%fd56, [_ZZ32massMatrixMultiplyRegisterKernelILi11ELi13ELi1EEviPKdS1_S1_S1_PdE15s_evenDofToQuad+128];
	ld.shared.f64 	%fd57, [_ZZ32massMatrixMultiplyRegisterKernelILi11ELi13ELi1EEviPKdS1_S1_S1_PdE14s_oddDofToQuad+136];
	ld.shared.f64 	%fd58, [_ZZ32massMatrixMultiplyRegisterKernelILi11ELi13ELi1EEviPKdS1_S1_S1_PdE15s_evenDofToQuad+136];
	ld.shared.f64 	%fd59, [_ZZ32massMatrixMultiplyRegisterKernelILi11ELi13ELi1EEviPKdS1_S1_S1_PdE14s_oddDofToQuad+144];
	ld.shared.f64 	%fd60, [_ZZ32massMatrixMultiplyRegisterKernelILi11ELi13ELi1EEviPKdS1_S1_S1_PdE15s_evenDofToQuad+144];
	ld.shared.f64 	%fd61, [_ZZ32massMatrixMultiplyRegisterKernelILi11ELi13ELi1EEviPKdS1_S1_S1_PdE14s_oddDofToQuad+152];
	ld.shared.f64 	%fd62, [_ZZ32massMatrixMultiplyRegisterKernelILi11ELi13ELi1EEviPKdS1_S1_S1_PdE15s_evenDofToQuad+152];
	ld.shared.f64 	%fd63, [_ZZ32massMatrixMultiplyRegisterKernelILi11ELi13ELi1EEviPKdS1_S1_S1_PdE14s_oddDofToQuad+160];
	ld.shared.f64 	%fd64, [_ZZ32massMatrixMultiplyRegisterKernelILi11ELi13ELi1EEviPKdS1_S1_S1_PdE15s_evenDofToQuad+160];
	ld.shared.f64 	%fd65, [_ZZ32massMatrixMultiplyRegisterKernelILi11ELi13ELi1EEviPKdS1_S1_S1_PdE14s_oddDofToQuad+168];
	ld.shared.f64 	%fd66, [_ZZ32massMatrixMultiplyRegisterKernelILi11ELi13ELi1EEviPKdS1_S1_S1_PdE15s_evenDofToQuad+168];
	ld.shared.f64 	%fd67, [_ZZ32massMatrixMultiplyRegisterKernelILi11ELi13ELi1EEviPKdS1_S1_S1_PdE14s_oddDofToQuad+176];
	ld.shared.f64 	%fd68, [_ZZ32massMatrixMultiplyRegisterKernelILi11ELi13ELi1EEviPKdS1_S1_S1_PdE15s_evenDofToQuad+176];
	ld.shared.f64 	%fd69, [_ZZ32massMatrixMultiplyRegisterKernelILi11ELi13ELi1EEviPKdS1_S1_S1_PdE14s_oddDofToQuad+184];
	ld.shared.f64 	%fd70, [_ZZ32massMatrixMultiplyRegisterKernelILi11ELi13ELi1EEviPKdS1_S1_S1_PdE15s_evenDofToQuad+184];
	ld.shared.f64 	%fd71, [_ZZ32massMatrixMultiplyRegisterKernelILi11ELi13ELi1EEviPKdS1_S1_S1_PdE14s_oddDofToQuad+192];
	ld.shared.f64 	%fd72, [_ZZ32massMatrixMultiplyRegisterKernelILi11ELi13ELi1EEviPKdS1_S1_S1_PdE15s_evenDofToQuad+192];
	ld.shared.f64 	%fd73, [_ZZ32massMatrixMultiplyRegisterKernelILi11ELi13ELi1EEviPKdS1_S1_S1_PdE14s_oddDofToQuad+200];
	ld.shared.f64 	%fd74, [_ZZ32massMatrixMultiplyRegisterKernelILi11ELi13ELi1EEviPKdS1_S1_S1_PdE15s_evenDofToQuad+200];
	ld.shared.f64 	%fd75, [_ZZ32massMatrixMultiplyRegisterKernelILi11ELi13ELi1EEviPKdS1_S1_S1_PdE14s_oddDofToQuad+208];
	ld.shared.f64 	%fd76, [_ZZ32massMatrixMultiplyRegisterKernelILi11ELi13ELi1EEviPKdS1_S1_S1_PdE15s_evenDofToQuad+208];
	ld.shared.f64 	%fd77, [_ZZ32massMatrixMultiplyRegisterKernelILi11ELi13ELi1EEviPKdS1_S1_S1_PdE14s_oddDofToQuad+216];
	ld.shared.f64 	%fd78, [_ZZ32massMatrixMultiplyRegisterKernelILi11ELi13ELi1EEviPKdS1_S1_S1_PdE15s_evenDofToQuad+216];
	ld.shared.f64 	%fd79, [_ZZ32massMatrixMultiplyRegisterKernelILi11ELi13ELi1EEviPKdS1_S1_S1_PdE14s_oddDofToQuad+224];
	ld.shared.f64 	%fd80, [_ZZ32massMatrixMultiplyRegisterKernelILi11ELi13ELi1EEviPKdS1_S1_S1_PdE15s_evenDofToQuad+224];
	ld.shared.f64 	%fd81, [_ZZ32massMatrixMultiplyRegisterKernelILi11ELi13ELi1EEviPKdS1_S1_S1_PdE14s_oddDofToQuad+232];
	ld.shared.f64 	%fd82, [_ZZ32massMatrixMultiplyRegisterKernelILi11ELi13ELi1EEviPKdS1_S1_S1_PdE15s_evenDofToQuad+232];
	ld.shared.f64 	%fd83, [_ZZ32massMatrixMultiplyRegisterKernelILi11ELi13ELi1EEviPKdS1_S1_S1_PdE14s_oddDofToQuad+240];
	ld.shared.f64 	%fd84, [_ZZ32massMatrixMultiplyRegisterKernelILi11ELi13ELi1EEviPKdS1_S1_S1_PdE15s_evenDofToQuad+240];
	ld.shared.f64 	%fd85, [_ZZ32massMatrixMultiplyRegisterKernelILi11ELi13ELi1EEviPKdS1_S1_S1_PdE14s_oddDofToQuad+248];
	ld.shared.f64 	%fd86, [_ZZ32massMatrixMultiplyRegisterKernelILi11ELi13ELi1EEviPKdS1_S1_S1_PdE15s_evenDofToQuad+248];
	ld.shared.f64 	%fd87, [_ZZ32massMatrixMultiplyRegisterKernelILi11ELi13ELi1EEviPKdS1_S1_S1_PdE14s_oddDofToQuad+256];
	ld.shared.f64 	%fd88, [_ZZ32massMatrixMultiplyRegisterKernelILi11ELi13ELi1EEviPKdS1_S1_S1_PdE15s_evenDofToQuad+256];
	ld.shared.f64 	%fd89, [_ZZ32massMatrixMultiplyRegisterKernelILi11ELi13ELi1EEviPKdS1_S1_S1_PdE14s_oddDofToQuad+264];
	ld.shared.f64 	%fd90, [_ZZ32massMatrixMultiplyRegisterKernelILi11ELi13ELi1EEviPKdS1_S1_S1_PdE15s_evenDofToQuad+264];
	ld.shared.f64 	%fd91, [_ZZ32massMatrixMultiplyRegisterKernelILi11ELi13ELi1EEviPKdS1_S1_S1_PdE14s_oddDofToQuad+272];
	ld.shared.f64 	%fd92, [_ZZ32massMatrixMultiplyRegisterKernelILi11ELi13ELi1EEviPKdS1_S1_S1_PdE15s_evenDofToQuad+272];
	ld.shared.f64 	%fd93, [_ZZ32massMatrixMultiplyRegisterKernelILi11ELi13ELi1EEviPKdS1_S1_S1_PdE14s_oddDofToQuad+280];
	ld.shared.f64 	%fd94, [_ZZ32massMatrixMultiplyRegisterKernelILi11ELi13ELi1EEviPKdS1_S1_S1_PdE15s_evenDofToQuad+280];
	ld.shared.f64 	%fd95, [_ZZ32massMatrixMultiplyRegisterKernelILi11ELi13ELi1EEviPKdS1_S1_S1_PdE14s_oddDofToQuad+288];
	ld.shared.f64 	%fd96, [_ZZ32massMatrixMultiplyRegisterKernelILi11ELi13ELi1EEviPKdS1_S1_S1_PdE15s_evenDofToQuad+288];
	ld.shared.f64 	%fd97, [_ZZ32massMatrixMultiplyRegisterKernelILi11ELi13ELi1EEviPKdS1_S1_S1_PdE14s_oddDofToQuad+296];
	ld.shared.f64 	%fd98, [_ZZ32massMatrixMultiplyRegisterKernelILi11ELi13ELi1EEviPKdS1_S1_S1_PdE15s_evenDofToQuad+296];
	ld.shared.f64 	%fd99, [_ZZ32massMatrixMultiplyRegisterKernelILi11ELi13ELi1EEviPKdS1_S1_S1_PdE14s_oddDofToQuad+304];
	ld.shared.f64 	%fd100, [_ZZ32massMatrixMultiplyRegisterKernelILi11ELi13ELi1EEviPKdS1_S1_S1_PdE15s_evenDofToQuad+304];
	ld.shared.f64 	%fd101, [_ZZ32massMatrixMultiplyRegisterKernelILi11ELi13ELi1EEviPKdS1_S1_S1_PdE14s_oddDofToQuad+312];
	ld.shared.f64 	%fd102, [_ZZ32massMatrixMultiplyRegisterKernelILi11ELi13ELi1EEviPKdS1_S1_S1_PdE15s_evenDofToQuad+312];
	ld.shared.f64 	%fd103, [_ZZ32massMatrixMultiplyRegisterKernelILi11ELi13ELi1EEviPKdS1_S1_S1_PdE14s_oddDofToQuad+320];
	ld.shared.f64 	%fd104, [_ZZ32massMatrixMultiplyRegisterKernelILi11ELi13ELi1EEviPKdS1_S1_S1_PdE15s_evenDofToQuad+320];
	ld.shared.f64 	%fd105, [_ZZ32massMatrixMultiplyRegisterKernelILi11ELi13ELi1EEviPKdS1_S1_S1_PdE14s_oddDofToQuad+328];
	ld.shared.f64 	%fd106, [_ZZ32massMatrixMultiplyRegisterKernelILi11ELi13ELi1EEviPKdS1_S1_S1_PdE15s_evenDofToQuad+328];
	mul.hi.u16 	%rs2, %rs1, 5958;
	mul.lo.s16 	%rs3, %rs2, 11;
	sub.s16 	%rs4, %rs1, %rs3;
	add.f64 	%fd185, %fd874, %fd864;
	sub.f64 	%fd186, %fd874, %fd864;
	add.f64 	%fd187, %fd873, %fd865;
	sub.f64 	%fd188, %fd873, %fd865;
	add.f64 	%fd189, %fd872, %fd866;
	sub.f64 	%fd190, %fd872, %fd866;
	add.f64 	%fd191, %fd871, %fd867;
	sub.f64 	%fd192, %fd871, %fd867;
	add.f64 	%fd193, %fd870, %fd868;
	sub.f64 	%fd194, %fd870, %fd868;
	add.f64 	%fd195, %fd869, %fd869;
	sub.f64 	%fd196, %fd869, %fd869;
	mul.f64 	%fd197, %fd195, 0d3FE0000000000000;
	mov.u32 	%r26, %tid.y;
	mov.u32 	%r27, _ZZ32massMatrixMultiplyRegisterKernelILi11ELi13ELi1EEviPKdS1_S1_S1_PdE6s_tmp1;
	mad.lo.s32 	%r28, %r26, 17576, %r27;
	mul.wide.u16 	%r29, %rs2, 104;
	add.s32 	%r30, %r28, %r29;
	mul.wide.u16 	%r31, %rs4, 8;
	add.s32 	%r3, %r30, %r31;
	fma.rn.f64 	%fd198, %fd23, %fd185, 0d0000000000000000;
	fma.rn.f64 	%fd199, %fd24, %fd186, 0d0000000000000000;
	fma.rn.f64 	%fd200, %fd25, %fd187, %fd198;
	fma.rn.f64 	%fd201, %fd26, %fd188, %fd199;
	fma.rn.f64 	%fd202, %fd27, %fd189, %fd200;
	fma.rn.f64 	%fd203, %fd28, %fd190, %fd201;
	fma.rn.f64 	%fd204, %fd29, %fd191, %fd202;
	fma.rn.f64 	%fd205, %fd30, %fd192, %fd203;
	fma.rn.f64 	%fd206, %fd31, %fd193, %fd204;
	fma.rn.f64 	%fd207, %fd32, %fd194, %fd205;
	fma.rn.f64 	%fd208, %fd33, %fd197, %fd206;
	fma.rn.f64 	%fd209, %fd34, %fd196, %fd207;
	sub.f64 	%fd210, %fd208, %fd209;
	st.shared.f64 	[%r3+16224], %fd210;
	add.f64 	%fd211, %fd209, %fd208;
	st.shared.f64 	[%r3], %fd211;
	fma.rn.f64 	%fd212, %fd35, %fd185, 0d0000000000000000;
	fma.rn.f64 	%fd213, %fd36, %fd186, 0d0000000000000000;
	fma.rn.f64 	%fd214, %fd37, %fd187, %fd212;
	fma.rn.f64 	%fd215, %fd38, %fd188, %fd213;
	fma.rn.f64 	%fd216, %fd39, %fd189, %fd214;
	fma.rn.f64 	%fd217, %fd40, %fd190, %fd215;
	fma.rn.f64 	%fd218, %fd41, %fd191, %fd216;
	fma.rn.f64 	%fd219, %fd42, %fd192, %fd217;
	fma.rn.f64 	%fd220, %fd43, %fd193, %fd218;
	fma.rn.f64 	%fd221, %fd44, %fd194, %fd219;
	fma.rn.f64 	%fd222, %fd45, %fd197, %fd220;
	fma.rn.f64 	%fd223, %fd46, %fd196, %fd221;
	sub.f64 	%fd224, %fd222, %fd223;
	st.shared.f64 	[%r3+14872], %fd224;
	add.f64 	%fd225, %fd223, %fd222;
	st.shared.f64 	[%r3+1352], %fd225;
	fma.rn.f64 	%fd226, %fd47, %fd185, 0d0000000000000000;
	fma.rn.f64 	%fd227, %fd48, %fd186, 0d0000000000000000;
	fma.rn.f64 	%fd228, %fd49, %fd187, %fd226;
	fma.rn.f64 	%fd229, %fd50, %fd188, %fd227;
	fma.rn.f64 	%fd230, %fd51, %fd189, %fd228;
	fma.rn.f64 	%fd231, %fd52, %fd190, %fd229;
	fma.rn.f64 	%fd232, %fd53, %fd191, %fd230;
	fma.rn.f64 	%fd233, %fd54, %fd192, %fd231;
	fma.rn.f64 	%fd234, %fd55, %fd193, %fd232;
	fma.rn.f64 	%fd235, %fd56, %fd194, %fd233;
	fma.rn.f64 	%fd236, %fd57, %fd197, %fd234;
	fma.rn.f64 	%fd237, %fd58, %fd196, %fd235;
	sub.f64 	%fd238, %fd236, %fd237;
	st.shared.f64 	[%r3+13520], %fd238;
	add.f64 	%fd239, %fd237, %fd236;
	st.shared.f64 	[%r3+2704], %fd239;
	fma.rn.f64 	%fd240, %fd59, %fd185, 0d0000000000000000;
	fma.rn.f64 	%fd241, %fd60, %fd186, 0d0000000000000000;
	fma.rn.f64 	%fd242, %fd61, %fd187, %fd240;
	fma.rn.f64 	%fd243, %fd62, %fd188, %fd241;
	fma.rn.f64 	%fd244, %fd63, %fd189, %fd242;
	fma.rn.f64 	%fd245, %fd64, %fd190, %fd243;
	fma.rn.f64 	%fd246, %fd65, %fd191, %fd244;
	fma.rn.f64 	%fd247, %fd66, %fd192, %fd245;
	fma.rn.f64 	%fd248, %fd67, %fd193, %fd246;
	fma.rn.f64 	%fd249, %fd68, %fd194, %fd247;
	fma.rn.f64 	%fd250, %fd69, %fd197, %fd248;
	fma.rn.f64 	%fd251, %fd70, %fd196, %fd249;
	sub.f64 	%fd252, %fd250, %fd251;
	st.shared.f64 	[%r3+12168], %fd252;
	add.f64 	%fd253, %fd251, %fd250;
	st.shared.f64 	[%r3+4056], %fd253;
	fma.rn.f64 	%fd254, %fd71, %fd185, 0d0000000000000000;
	fma.rn.f64 	%fd255, %fd72, %fd186, 0d0000000000000000;
	fma.rn.f64 	%fd256, %fd73, %fd187, %fd254;
	fma.rn.f64 	%fd257, %fd74, %fd188, %fd255;
	fma.rn.f64 	%fd258, %fd75, %fd189, %fd256;
	fma.rn.f64 	%fd259, %fd76, %fd190, %fd257;
	fma.rn.f64 	%fd260, %fd77, %fd191, %fd258;
	fma.rn.f64 	%fd261, %fd78, %fd192, %fd259;
	fma.rn.f64 	%fd262, %fd79, %fd193, %fd260;
	fma.rn.f64 	%fd263, %fd80, %fd194, %fd261;
	fma.rn.f64 	%fd264, %fd81, %fd197, %fd262;
	fma.rn.f64 	%fd265, %fd82, %fd196, %fd263;
	sub.f64 	%fd266, %fd264, %fd265;
	st.shared.f64 	[%r3+10816], %fd266;
	add.f64 	%fd267, %fd265, %fd264;
	st.shared.f64 	[%r3+5408], %fd267;
	fma.rn.f64 	%fd268, %fd83, %fd185, 0d0000000000000000;
	fma.rn.f64 	%fd269, %fd84, %fd186, 0d0000000000000000;
	fma.rn.f64 	%fd270, %fd85, %fd187, %fd268;
	fma.rn.f64 	%fd271, %fd86, %fd188, %fd269;
	fma.rn.f64 	%fd272, %fd87, %fd189, %fd270;
	fma.rn.f64 	%fd273, %fd88, %fd190, %fd271;
	fma.rn.f64 	%fd274, %fd89, %fd191, %fd272;
	fma.rn.f64 	%fd275, %fd90, %fd192, %fd273;
	fma.rn.f64 	%fd276, %fd91, %fd193, %fd274;
	fma.rn.f64 	%fd277, %fd92, %fd194, %fd275;
	fma.rn.f64 	%fd278, %fd93, %fd197, %fd276;
	fma.rn.f64 	%fd279, %fd94, %fd196, %fd277;
	sub.f64 	%fd280, %fd278, %fd279;
	st.shared.f64 	[%r3+9464], %fd280;
	add.f64 	%fd281, %fd279, %fd278;
	st.shared.f64 	[%r3+6760], %fd281;
	fma.rn.f64 	%fd282, %fd95, %fd185, 0d0000000000000000;
	fma.rn.f64 	%fd283, %fd96, %fd186, 0d0000000000000000;
	fma.rn.f64 	%fd284, %fd97, %fd187, %fd282;
	fma.rn.f64 	%fd285, %fd98, %fd188, %fd283;
	fma.rn.f64 	%fd286, %fd99, %fd189, %fd284;
	fma.rn.f64 	%fd287, %fd100, %fd190, %fd285;
	fma.rn.f64 	%fd288, %fd101, %fd191, %fd286;
	fma.rn.f64 	%fd289, %fd102, %fd192, %fd287;
	fma.rn.f64 	%fd290, %fd103, %fd193, %fd288;
	fma.rn.f64 	%fd291, %fd104, %fd194, %fd289;
	fma.rn.f64 	%fd292, %fd105, %fd197, %fd290;
	fma.rn.f64 	%fd293, %fd106, %fd196, %fd291;
	add.f64 	%fd294, %fd293, %fd292;
	st.shared.f64 	[%r3+8112], %fd294;
	bar.sync 	0;
	setp.gt.u32 	%p3, %r25, 142;
	@%p3 bra 	$L__BB96_7;
	mov.u32 	%r117, %tid.x;
	mov.u32 	%r32, %tid.y;
	mov.u32 	%r33, _ZZ32massMatrixMultiplyRegisterKernelILi11ELi13ELi1EEviPKdS1_S1_S1_PdE6s_tmp1;
	mad.lo.s32 	%r34, %r32, 17576, %r33;
$L__BB96_6:
	cvt.u16.u32 	%rs5, %r117;
	mul.lo.s16 	%rs6, %rs5, 117;
	shr.u16 	%rs7, %rs6, 8;
	sub.s16 	%rs8, %rs5, %rs7;
	and.b16  	%rs9, %rs8, 254;
	shr.u16 	%rs10, %rs9, 1;
	add.s16 	%rs11, %rs10, %rs7;
	and.b16  	%rs12, %rs11, 248;
	shr.u16 	%rs13, %rs12, 3;
	mul.lo.s16 	%rs14, %rs13, 11;
	sub.s16 	%rs15, %rs5, %rs14;
	mul.wide.u16 	%r35, %rs13, 1352;
	add.s32 	%r36, %r34, %r35;
	and.b16  	%rs16, %rs15, 255;
	mul.wide.u16 	%r37, %rs16, 8;
	add.s32 	%r38, %r36, %r37;
	ld.shared.f64 	%fd295, [%r38];
	ld.shared.f64 	%fd296, [%r38+1040];
	add.f64 	%fd297, %fd295, %fd296;
	sub.f64 	%fd298, %fd295, %fd296;
	ld.shared.f64 	%fd299, [%r38+104];
	ld.shared.f64 	%fd300, [%r38+936];
	add.f64 	%fd301, %fd299, %fd300;
	sub.f64 	%fd302, %fd299, %fd300;
	ld.shared.f64 	%fd303, [%r38+208];
	ld.shared.f64 	%fd304, [%r38+832];
	add.f64 	%fd305, %fd303, %fd304;
	sub.f64 	%fd306, %fd303, %fd304;
	ld.shared.f64 	%fd307, [%r38+312];
	ld.shared.f64 	%fd308, [%r38+728];
	add.f64 	%fd309, %fd307, %fd308;
	sub.f64 	%fd310, %fd307, %fd308;
	ld.shared.f64 	%fd311, [%r38+416];
	ld.shared.f64 	%fd312, [%r38+624];
	add.f64 	%fd313, %fd311, %fd312;
	sub.f64 	%fd314, %fd311, %fd312;
	ld.shared.f64 	%fd315, [%r38+520];
	add.f64 	%fd316, %fd315, %fd315;
	sub.f64 	%fd317, %fd315, %fd315;
	mul.f64 	%fd318, %fd316, 0d3FE0000000000000;
	fma.rn.f64 	%fd319, %fd23, %fd297, 0d0000000000000000;
	fma.rn.f64 	%fd320, %fd24, %fd298, 0d0000000000000000;
	fma.rn.f64 	%fd321, %fd25, %fd301, %fd319;
	fma.rn.f64 	%fd322, %fd26, %fd302, %fd320;
	fma.rn.f64 	%fd323, %fd27, %fd305, %fd321;
	fma.rn.f64 	%fd324, %fd28, %fd306, %fd322;
	fma.rn.f64 	%fd325, %fd29, %fd309, %fd323;
	fma.rn.f64 	%fd326, %fd30, %fd310, %fd324;
	fma.rn.f64 	%fd327, %fd31, %fd313, %fd325;
	fma.rn.f64 	%fd328, %fd32, %fd314, %fd326;
	fma.rn.f64 	%fd329, %fd33, %fd318, %fd327;
	fma.rn.f64 	%fd330, %fd34, %fd317, %fd328;
	sub.f64 	%fd331, %fd329, %fd330;
	st.shared.f64 	[%r38+1248], %fd331;
	add.f64 	%fd332, %fd330, %fd329;
	st.shared.f64 	[%r38], %fd332;
	fma.rn.f64 	%fd333, %fd35, %fd297, 0d0000000000000000;
	fma.rn.f64 	%fd334, %fd36, %fd298, 0d0000000000000000;
	fma.rn.f64 	%fd335, %fd37, %fd301, %fd333;
	fma.rn.f64 	%fd336, %fd38, %fd302, %fd334;
	fma.rn.f64 	%fd337, %fd39, %fd305, %fd335;
	fma.rn.f64 	%fd338, %fd40, %fd306, %fd336;
	fma.rn.f64 	%fd339, %fd41, %fd309, %fd337;
	fma.rn.f64 	%fd340, %fd42, %fd310, %fd338;
	fma.rn.f64 	%fd341, %fd43, %fd313, %fd339;
	fma.rn.f64 	%fd342, %fd44, %fd314, %fd340;
	fma.rn.f64 	%fd343, %fd45, %fd318, %fd341;
	fma.rn.f64 	%fd344, %fd46, %fd317, %fd342;
	sub.f64 	%fd345, %fd343, %fd344;
	st.shared.f64 	[%r38+1144], %fd345;
	add.f64 	%fd346, %fd344, %fd343;
	st.shared.f64 	[%r38+104], %fd346;
	fma.rn.f64 	%fd347, %fd47, %fd297, 0d0000000000000000;
	fma.rn.f64 	%fd348, %fd48, %fd298, 0d0000000000000000;
	fma.rn.f64 	%fd349, %fd49, %fd301, %fd347;
	fma.rn.f64 	%fd350, %fd50, %fd302, %fd348;
	fma.rn.f64 	%fd351, %fd51, %fd305, %fd349;
	fma.rn.f64 	%fd352, %fd52, %fd306, %fd350;
	fma.rn.f64 	%fd353, %fd53, %fd309, %fd351;
	fma.rn.f64 	%fd354, %fd54, %fd310, %fd352;
	fma.rn.f64 	%fd355, %fd55, %fd313, %fd353;
	fma.rn.f64 	%fd356, %fd56, %fd314, %fd354;
	fma.rn.f64 	%fd357, %fd57, %fd318, %fd355;
	fma.rn.f64 	%fd358, %fd58, %fd317, %fd356;
	sub.f64 	%fd359, %fd357, %fd358;
	st.shared.f64 	[%r38+1040], %fd359;
	add.f64 	%fd360, %fd358, %fd357;
	st.shared.f64 	[%r38+208], %fd360;
	fma.rn.f64 	%fd361, %fd59, %fd297, 0d0000000000000000;
	fma.rn.f64 	%fd362, %fd60, %fd298, 0d0000000000000000;
	fma.rn.f64 	%fd363, %fd61, %fd301, %fd361;
	fma.rn.f64 	%fd364, %fd62, %fd302, %fd362;
	fma.rn.f64 	%fd365, %fd63, %fd305, %fd363;
	fma.rn.f64 	%fd366, %fd64, %fd306, %fd364;
	fma.rn.f64 	%fd367, %fd65, %fd309, %fd365;
	fma.rn.f64 	%fd368, %fd66, %fd310, %fd366;
	fma.rn.f64 	%fd369, %fd67, %fd313, %fd367;
	fma.rn.f64 	%fd370, %fd68, %fd314, %fd368;
	fma.rn.f64 	%fd371, %fd69, %fd318, %fd369;
	fma.rn.f64 	%fd372, %fd70, %fd317, %fd370;
	sub.f64 	%fd373, %fd371, %fd372;
	st.shared.f64 	[%r38+936], %fd373;
	add.f64 	%fd374, %fd372, %fd371;
	st.shared.f64 	[%r38+312], %fd374;
	fma.rn.f64 	%fd375, %fd71, %fd297, 0d0000000000000000;
	fma.rn.f64 	%fd376, %fd72, %fd298, 0d0000000000000000;
	fma.rn.f64 	%fd377, %fd73, %fd301, %fd375;
	fma.rn.f64 	%fd378, %fd74, %fd302, %fd376;
	fma.rn.f64 	%fd379, %fd75, %fd305, %fd377;
	fma.rn.f64 	%fd380, %fd76, %fd306, %fd378;
	fma.rn.f64 	%fd381, %fd77, %fd309, %fd379;
	fma.rn.f64 	%fd382, %fd78, %fd310, %fd380;
	fma.rn.f64 	%fd383, %fd79, %fd313, %fd381;
	fma.rn.f64 	%fd384, %fd80, %fd314, %fd382;
	fma.rn.f64 	%fd385, %fd81, %fd318, %fd383;
	fma.rn.f64 	%fd386, %fd82, %fd317, %fd384;
	sub.f64 	%fd387, %fd385, %fd386;
	st.shared.f64 	[%r38+832], %fd387;
	add.f64 	%fd388, %fd386, %fd385;
	st.shared.f64 	[%r38+416], %fd388;
	fma.rn.f64 	%fd389, %fd83, %fd297, 0d0000000000000000;
	fma.rn.f64 	%fd390, %fd84, %fd298, 0d0000000000000000;
	fma.rn.f64 	%fd391, %fd85, %fd301, %fd389;
	fma.rn.f64 	%fd392, %fd86, %fd302, %fd390;
	fma.rn.f64 	%fd393, %fd87, %fd305, %fd391;
	fma.rn.f64 	%fd394, %fd88, %fd306, %fd392;
	fma.rn.f64 	%fd395, %fd89, %fd309, %fd393;
	fma.rn.f64 	%fd396, %fd90, %fd310, %fd394;
	fma.rn.f64 	%fd397, %fd91, %fd313, %fd395;
	fma.rn.f64 	%fd398, %fd92, %fd314, %fd396;
	fma.rn.f64 	%fd399, %fd93, %fd318, %fd397;
	fma.rn.f64 	%fd400, %fd94, %fd317, %fd398;
	sub.f64 	%fd401, %fd399, %fd400;
	st.shared.f64 	[%r38+728], %fd401;
	add.f64 	%fd402, %fd400, %fd399;
	st.shared.f64 	[%r38+520], %fd402;
	fma.rn.f64 	%fd403, %fd95, %fd297, 0d0000000000000000;
	fma.rn.f64 	%fd404, %fd96, %fd298, 0d0000000000000000;
	fma.rn.f64 	%fd405, %fd97, %fd301, %fd403;
	fma.rn.f64 	%fd406, %fd98, %fd302, %fd404;
	fma.rn.f64 	%fd407, %fd99, %fd305, %fd405;
	fma.rn.f64 	%fd408, %fd100, %fd306, %fd406;
	fma.rn.f64 	%fd409, %fd101, %fd309, %fd407;
	fma.rn.f64 	%fd410, %fd102, %fd310, %fd408;
	fma.rn.f64 	%fd411, %fd103, %fd313, %fd409;
	fma.rn.f64 	%fd412, %fd104, %fd314, %fd410;
	fma.rn.f64 	%fd413, %fd105, %fd318, %fd411;
	fma.rn.f64 	%fd414, %fd106, %fd317, %fd412;
	add.f64 	%fd415, %fd414, %fd413;
	st.shared.f64 	[%r38+624], %fd415;
	add.s32 	%r6, %r117, 121;
	setp.lt.u32 	%p4, %r117, 22;
	mov.u32 	%r117, %r6;
	@%p4 bra 	$L__BB96_6;
$L__BB96_7:
	bar.sync 	0;
	mov.u32 	%r39, %tid.x;
	setp.gt.u32 	%p5, %r39, 168;
	@%p5 bra 	$L__BB96_24;
	mov.u32 	%r118, %tid.x;
	mov.u32 	%r40, %ctaid.x;
	mov.u32 	%r41, %tid.y;
	add.s32 	%r42, %r40, %r41;
	mov.u32 	%r43, _ZZ32massMatrixMultiplyRegisterKernelILi11ELi13ELi1EEviPKdS1_S1_S1_PdE6s_tmp1;
	mad.lo.s32 	%r44, %r41, 17576, %r43;
$L__BB96_9:
	ld.param.u32 	%r109, [_Z32massMatrixMultiplyRegisterKernelILi11ELi13ELi1EEviPKdS1_S1_S1_Pd_param_0];
	setp.ge.s32 	%p6, %r42, %r109;
	cvt.u16.u32 	%rs17, %r118;
	mul.lo.s16 	%rs18, %rs17, 79;
	shr.u16 	%rs19, %rs18, 10;
	mul.lo.s16 	%rs20, %rs19, 13;
	sub.s16 	%rs21, %rs17, %rs20;
	mul.wide.u16 	%r45, %rs19, 1352;
	add.s32 	%r46, %r44, %r45;
	and.b16  	%rs22, %rs21, 255;
	mul.wide.u16 	%r47, %rs22, 104;
	add.s32 	%r9, %r46, %r47;
	ld.shared.f64 	%fd417, [%r9];
	ld.shared.f64 	%fd418, [%r9+80];
	add.f64 	%fd107, %fd417, %fd418;
	sub.f64 	%fd108, %fd417, %fd418;
	ld.shared.f64 	%fd419, [%r9+8];
	ld.shared.f64 	%fd420, [%r9+72];
	add.f64 	%fd109, %fd419, %fd420;
	sub.f64 	%fd110, %fd419, %fd420;
	ld.shared.f64 	%fd421, [%r9+16];
	ld.shared.f64 	%fd422, [%r9+64];
	add.f64 	%fd111, %fd421, %fd422;
	sub.f64 	%fd112, %fd421, %fd422;
	ld.shared.f64 	%fd423, [%r9+24];
	ld.shared.f64 	%fd424, [%r9+56];
	add.f64 	%fd113, %fd423, %fd424;
	sub.f64 	%fd114, %fd423, %fd424;
	ld.shared.f64 	%fd425, [%r9+32];
	ld.shared.f64 	%fd426, [%r9+48];
	add.f64 	%fd115, %fd425, %fd426;
	sub.f64 	%fd116, %fd425, %fd426;
	ld.shared.f64 	%fd427, [%r9+40];
	add.f64 	%fd428, %fd427, %fd427;
	sub.f64 	%fd117, %fd427, %fd427;
	mul.f64 	%fd118, %fd428, 0d3FE0000000000000;
	mov.b32 	%r48, {%rs22, %rs19};
	mov.b32 	%r49, 0;
	mov.b32 	%r50, 43277;
	dp2a.lo.u32.u32 	%r10, %r48, %r50, %r49;
	fma.rn.f64 	%fd429, %fd23, %fd107, 0d0000000000000000;
	fma.rn.f64 	%fd430, %fd24, %fd108, 0d0000000000000000;
	fma.rn.f64 	%fd431, %fd25, %fd109, %fd429;
	fma.rn.f64 	%fd432, %fd26, %fd110, %fd430;
	fma.rn.f64 	%fd433, %fd27, %fd111, %fd431;
	fma.rn.f64 	%fd434, %fd28, %fd112, %fd432;
	fma.rn.f64 	%fd435, %fd29, %fd113, %fd433;
	fma.rn.f64 	%fd436, %fd30, %fd114, %fd434;
	fma.rn.f64 	%fd437, %fd31, %fd115, %fd435;
	fma.rn.f64 	%fd438, %fd32, %fd116, %fd436;
	fma.rn.f64 	%fd119, %fd33, %fd118, %fd437;
	fma.rn.f64 	%fd120, %fd34, %fd117, %fd438;
	mov.f64 	%fd875, 0d0000000000000000;
	mov.f64 	%fd876, %fd875;
	@%p6 bra 	$L__BB96_11;
	ld.param.u64 	%rd38, [_Z32massMatrixMultiplyRegisterKernelILi11ELi13ELi1EEviPKdS1_S1_S1_Pd_param_1];
	cvta.to.global.u64 	%rd14, %rd38;
	mad.lo.s32 	%r54, %r42, 2197, %r10;
	mul.wide.s32 	%rd15, %r54, 8;
	add.s64 	%rd16, %rd14, %rd15;
	ld.global.nc.f64 	%fd875, [%rd16];
	ld.global.nc.f64 	%fd876, [%rd16+96];
$L__BB96_11:
	ld.param.u32 	%r110, [_Z32massMatrixMultiplyRegisterKernelILi11ELi13ELi1EEviPKdS1_S1_S1_Pd_param_0];
	setp.ge.s32 	%p7, %r42, %r110;
	add.f64 	%fd440, %fd119, %fd120;
	sub.f64 	%fd441, %fd119, %fd120;
	mul.f64 	%fd442, %fd440, %fd875;
	mul.f64 	%fd443, %fd441, %fd876;
	sub.f64 	%fd125, %fd442, %fd443;
	add.f64 	%fd126, %fd442, %fd443;
	fma.rn.f64 	%fd444, %fd35, %fd107, 0d0000000000000000;
	fma.rn.f64 	%fd445, %fd36, %fd108, 0d0000000000000000;
	fma.rn.f64 	%fd446, %fd37, %fd109, %fd444;
	fma.rn.f64 	%fd447, %fd38, %fd110, %fd445;
	fma.rn.f64 	%fd448, %fd39, %fd111, %fd446;
	fma.rn.f64 	%fd449, %fd40, %fd112, %fd447;
	fma.rn.f64 	%fd450, %fd41, %fd113, %fd448;
	fma.rn.f64 	%fd451, %fd42, %fd114, %fd449;
	fma.rn.f64 	%fd452, %fd43, %fd115, %fd450;
	fma.rn.f64 	%fd453, %fd44, %fd116, %fd451;
	fma.rn.f64 	%fd127, %fd45, %fd118, %fd452;
	fma.rn.f64 	%fd128, %fd46, %fd117, %fd453;
	mov.f64 	%fd877, 0d0000000000000000;
	mov.f64 	%fd878, %fd877;
	@%p7 bra 	$L__BB96_13;
	ld.param.u64 	%rd39, [_Z32massMatrixMultiplyRegisterKernelILi11ELi13ELi1EEviPKdS1_S1_S1_Pd_param_1];
	cvta.to.global.u64 	%rd17, %rd39;
	mad.lo.s32 	%r61, %r42, 2197, %r10;
	mul.wide.s32 	%rd18, %r61, 8;
	add.s64 	%rd19, %rd17, %rd18;
	ld.global.nc.f64 	%fd877, [%rd19+8];
	ld.global.nc.f64 	%fd878, [%rd19+88];
$L__BB96_13:
	ld.param.u32 	%r111, [_Z32massMatrixMultiplyRegisterKernelILi11ELi13ELi1EEviPKdS1_S1_S1_Pd_param_0];
	setp.ge.s32 	%p8, %r42, %r111;
	add.f64 	%fd455, %fd127, %fd128;
	sub.f64 	%fd456, %fd127, %fd128;
	mul.f64 	%fd457, %fd455, %fd877;
	mul.f64 	%fd458, %fd456, %fd878;
	sub.f64 	%fd133, %fd457, %fd458;
	add.f64 	%fd134, %fd457, %fd458;
	fma.rn.f64 	%fd459, %fd47, %fd107, 0d0000000000000000;
	fma.rn.f64 	%fd460, %fd48, %fd108, 0d0000000000000000;
	fma.rn.f64 	%fd461, %fd49, %fd109, %fd459;
	fma.rn.f64 	%fd462, %fd50, %fd110, %fd460;
	fma.rn.f64 	%fd463, %fd51, %fd111, %fd461;
	fma.rn.f64 	%fd464, %fd52, %fd112, %fd462;
	fma.rn.f64 	%fd465, %fd53, %fd113, %fd463;
	fma.rn.f64 	%fd466, %fd54, %fd114, %fd464;
	fma.rn.f64 	%fd467, %fd55, %fd115, %fd465;
	fma.rn.f64 	%fd468, %fd56, %fd116, %fd466;
	fma.rn.f64 	%fd135, %fd57, %fd118, %fd467;
	fma.rn.f64 	%fd136, %fd58, %fd117, %fd468;
	mov.f64 	%fd879, 0d0000000000000000;
	mov.f64 	%fd880, %fd879;
	@%p8 bra 	$L__BB96_15;
	ld.param.u64 	%rd40, [_Z32massMatrixMultiplyRegisterKernelILi11ELi13ELi1EEviPKdS1_S1_S1_Pd_param_1];
	cvta.to.global.u64 	%rd20, %rd40;
	mad.lo.s32 	%r68, %r42, 2197, %r10;
	mul.wide.s32 	%rd21, %r68, 8;
	add.s64 	%rd22, %rd20, %rd21;
	ld.global.nc.f64 	%fd879, [%rd22+16];
	ld.global.nc.f64 	%fd880, [%rd22+80];
$L__BB96_15:
	ld.param.u32 	%r112, [_Z32massMatrixMultiplyRegisterKernelILi11ELi13ELi1EEviPKdS1_S1_S1_Pd_param_0];
	setp.ge.s32 	%p9, %r42, %r112;
	add.f64 	%fd470, %fd135, %fd136;
	sub.f64 	%fd471, %fd135, %fd136;
	mul.f64 	%fd472, %fd470, %fd879;
	mul.f64 	%fd473, %fd471, %fd880;
	sub.f64 	%fd141, %fd472, %fd473;
	add.f64 	%fd142, %fd472, %fd473;
	fma.rn.f64 	%fd474, %fd59, %fd107, 0d0000000000000000;
	fma.rn.f64 	%fd475, %fd60, %fd108, 0d0000000000000000;
	fma.rn.f64 	%fd476, %fd61, %fd109, %fd474;
	fma.rn.f64 	%fd477, %fd62, %fd110, %fd475;
	fma.rn.f64 	%fd478, %fd63, %fd111, %fd476;
	fma.rn.f64 	%fd479, %fd64, %fd112, %fd477;
	fma.rn.f64 	%fd480, %fd65, %fd113, %fd478;
	fma.rn.f64 	%fd481, %fd66, %fd114, %fd479;
	fma.rn.f64 	%fd482, %fd67, %fd115, %fd480;
	fma.rn.f64 	%fd483, %fd68, %fd116, %fd481;
	fma.rn.f64 	%fd143, %fd69, %fd118, %fd482;
	fma.rn.f64 	%fd144, %fd70, %fd117, %fd483;
	mov.f64 	%fd881, 0d0000000000000000;
	mov.f64 	%fd882, %fd881;
	@%p9 bra 	$L__BB96_17;
	ld.param.u64 	%rd41, [_Z32massMatrixMultiplyRegisterKernelILi11ELi13ELi1EEviPKdS1_S1_S1_Pd_param_1];
	cvta.to.global.u64 	%rd23, %rd41;
	mad.lo.s32 	%r75, %r42, 2197, %r10;
	mul.wide.s32 	%rd24, %r75, 8;
	add.s64 	%rd25, %rd23, %rd24;
	ld.global.nc.f64 	%fd881, [%rd25+24];
	ld.global.nc.f64 	%fd882, [%rd25+72];
$L__BB96_17:
	ld.param.u32 	%r113, [_Z32massMatrixMultiplyRegisterKernelILi11ELi13ELi1EEviPKdS1_S1_S1_Pd_param_0];
	setp.ge.s32 	%p10, %r42, %r113;
	add.f64 	%fd485, %fd143, %fd144;
	sub.f64 	%fd486, %fd143, %fd144;
	mul.f64 	%fd487, %fd485, %fd881;
	mul.f64 	%fd488, %fd486, %fd882;
	sub.f64 	%fd149, %fd487, %fd488;
	add.f64 	%fd150, %fd487, %fd488;
	fma.rn.f64 	%fd489, %fd71, %fd107, 0d0000000000000000;
	fma.rn.f64 	%fd490, %fd72, %fd108, 0d0000000000000000;
	fma.rn.f64 	%fd491, %fd73, %fd109, %fd489;
	fma.rn.f64 	%fd492, %fd74, %fd110, %fd490;
	fma.rn.f64 	%fd493, %fd75, %fd111, %fd491;
	fma.rn.f64 	%fd494, %fd76, %fd112, %fd492;
	fma.rn.f64 	%fd495, %fd77, %fd113, %fd493;
	fma.rn.f64 	%fd496, %fd78, %fd114, %fd494;
	fma.rn.f64 	%fd497, %fd79, %fd115, %fd495;
	fma.rn.f64 	%fd498, %fd80, %fd116, %fd496;
	fma.rn.f64 	%fd151, %fd81, %fd118, %fd497;
	fma.rn.f64 	%fd152, %fd82, %fd117, %fd498;
	mov.f64 	%fd883, 0d0000000000000000;
	mov.f64 	%fd884, %fd883;
	@%p10 bra 	$L__BB96_19;
	ld.param.u64 	%rd42, [_Z32massMatrixMultiplyRegisterKernelILi11ELi13ELi1EEviPKdS1_S1_S1_Pd_param_1];
	cvta.to.global.u64 	%rd26, %rd42;
	mad.lo.s32 	%r82, %r42, 2197, %r10;
	mul.wide.s32 	%rd27, %r82, 8;
	add.s64 	%rd28, %rd26, %rd27;
	ld.global.nc.f64 	%fd883, [%rd28+32];
	ld.global.nc.f64 	%fd884, [%rd28+64];
$L__BB96_19:
	ld.param.u32 	%r114, [_Z32massMatrixMultiplyRegisterKernelILi11ELi13ELi1EEviPKdS1_S1_S1_Pd_param_0];
	setp.ge.s32 	%p11, %r42, %r114;
	add.f64 	%fd500, %fd151, %fd152;
	sub.f64 	%fd501, %fd151, %fd152;
	mul.f64 	%fd502, %fd500, %fd883;
	mul.f64 	%fd503, %fd501, %fd884;
	sub.f64 	%fd157, %fd502, %fd503;
	add.f64 	%fd158, %fd502, %fd503;
	fma.rn.f64 	%fd504, %fd83, %fd107, 0d0000000000000000;
	fma.rn.f64 	%fd505, %fd84, %fd108, 0d0000000000000000;
	fma.rn.f64 	%fd506, %fd85, %fd109, %fd504;
	fma.rn.f64 	%fd507, %fd86, %fd110, %fd505;
	fma.rn.f64 	%fd508, %fd87, %fd111, %fd506;
	fma.rn.f64 	%fd509, %fd88, %fd112, %fd507;
	fma.rn.f64 	%fd510, %fd89, %fd113, %fd508;
	fma.rn.f64 	%fd511, %fd90, %fd114, %fd509;
	fma.rn.f64 	%fd512, %fd91, %fd115, %fd510;
	fma.rn.f64 	%fd513, %fd92, %fd116, %fd511;
	fma.rn.f64 	%fd159, %fd93, %fd118, %fd512;
	fma.rn.f64 	%fd160, %fd94, %fd117, %fd513;
	mov.f64 	%fd885, 0d0000000000000000;
	mov.f64 	%fd886, %fd885;
	@%p11 bra 	$L__BB96_21;
	ld.param.u64 	%rd43, [_Z32massMatrixMultiplyRegisterKernelILi11ELi13ELi1EEviPKdS1_S1_S1_Pd_param_1];
	cvta.to.global.u64 	%rd29, %rd43;
	mad.lo.s32 	%r89, %r42, 2197, %r10;
	mul.wide.s32 	%rd30, %r89, 8;
	add.s64 	%rd31, %rd29, %rd30;
	ld.global.nc.f64 	%fd885, [%rd31+40];
	ld.global.nc.f64 	%fd886, [%rd31+56];
$L__BB96_21:
	ld.param.u32 	%r115, [_Z32massMatrixMultiplyRegisterKernelILi11ELi13ELi1EEviPKdS1_S1_S1_Pd_param_0];
	setp.ge.s32 	%p12, %r42, %r115;
	add.f64 	%fd515, %fd159, %fd160;
	sub.f64 	%fd516, %fd159, %fd160;
	mul.f64 	%fd517, %fd515, %fd885;
	mul.f64 	%fd518, %fd516, %fd886;
	sub.f64 	%fd165, %fd517, %fd518;
	add.f64 	%fd166, %fd517, %fd518;
	fma.rn.f64 	%fd519, %fd95, %fd107, 0d0000000000000000;
	fma.rn.f64 	%fd520, %fd96, %fd108, 0d0000000000000000;
	fma.rn.f64 	%fd521, %fd97, %fd109, %fd519;
	fma.rn.f64 	%fd522, %fd98, %fd110, %fd520;
	fma.rn.f64 	%fd523, %fd99, %fd111, %fd521;
	fma.rn.f64 	%fd524, %fd100, %fd112, %fd522;
	fma.rn.f64 	%fd525, %fd101, %fd113, %fd523;
	fma.rn.f64 	%fd526, %fd102, %fd114, %fd524;
	fma.rn.f64 	%fd527, %fd103, %fd115, %fd525;
	fma.rn.f64 	%fd528, %fd104, %fd116, %fd526;
	fma.rn.f64 	%fd167, %fd105, %fd118, %fd527;
	fma.rn.f64 	%fd168, %fd106, %fd117, %fd528;
	mov.f64 	%fd887, 0d0000000000000000;
	@%p12 bra 	$L__BB96_23;
	ld.param.u64 	%rd44, [_Z32massMatrixMultiplyRegisterKernelILi11ELi13ELi1EEviPKdS1_S1_S1_Pd_param_1];
	cvta.to.global.u64 	%rd32, %rd44;
	mad.lo.s32 	%r96, %r42, 2197, %r10;
	mul.wide.s32 	%rd33, %r96, 8;
	add.s64 	%rd34, %rd32, %rd33;
	ld.global.nc.f64 	%fd887, [%rd34+48];
$L__BB96_23:
	add.f64 	%fd529, %fd167, %fd168;
	sub.f64 	%fd530, %fd167, %fd168;
	mul.f64 	%fd531, %fd530, %fd887;
	fma.rn.f64 	%fd532, %fd529, %fd887, %fd531;
	mul.f64 	%fd533, %fd532, 0d3FE0000000000000;
	fma.rn.f64 	%fd534, %fd23, %fd126, 0d0000000000000000;
	fma.rn.f64 	%fd535, %fd24, %fd125, 0d0000000000000000;
	fma.rn.f64 	%fd536, %fd35, %fd134, %fd534;
	fma.rn.f64 	%fd537, %fd36, %fd133, %fd535;
	fma.rn.f64 	%fd538, %fd47, %fd142, %fd536;
	fma.rn.f64 	%fd539, %fd48, %fd141, %fd537;
	fma.rn.f64 	%fd540, %fd59, %fd150, %fd538;
	fma.rn.f64 	%fd541, %fd60, %fd149, %fd539;
	fma.rn.f64 	%fd542, %fd71, %fd158, %fd540;
	fma.rn.f64 	%fd543, %fd72, %fd157, %fd541;
	fma.rn.f64 	%fd544, %fd83, %fd166, %fd542;
	fma.rn.f64 	%fd545, %fd84, %fd165, %fd543;
	fma.rn.f64 	%fd546, %fd95, %fd533, %fd544;
	fma.rn.f64 	%fd547, %fd96, %fd533, %fd545;
	sub.f64 	%fd548, %fd546, %fd547;
	st.shared.f64 	[%r9+80], %fd548;
	add.f64 	%fd549, %fd546, %fd547;
	st.shared.f64 	[%r9], %fd549;
	fma.rn.f64 	%fd550, %fd25, %fd126, 0d0000000000000000;
	fma.rn.f64 	%fd551, %fd26, %fd125, 0d0000000000000000;
	fma.rn.f64 	%fd552, %fd37, %fd134, %fd550;
	fma.rn.f64 	%fd553, %fd38, %fd133, %fd551;
	fma.rn.f64 	%fd554, %fd49, %fd142, %fd552;
	fma.rn.f64 	%fd555, %fd50, %fd141, %fd553;
	fma.rn.f64 	%fd556, %fd61, %fd150, %fd554;
	fma.rn.f64 	%fd557, %fd62, %fd149, %fd555;
	fma.rn.f64 	%fd558, %fd73, %fd158, %fd556;
	fma.rn.f64 	%fd559, %fd74, %fd157, %fd557;
	fma.rn.f64 	%fd560, %fd85, %fd166, %fd558;
	fma.rn.f64 	%fd561, %fd86, %fd165, %fd559;
	fma.rn.f64 	%fd562, %fd97, %fd533, %fd560;
	fma.rn.f64 	%fd563, %fd98, %fd533, %fd561;
	sub.f64 	%fd564, %fd562, %fd563;
	st.shared.f64 	[%r9+72], %fd564;
	add.f64 	%fd565, %fd562, %fd563;
	st.shared.f64 	[%r9+8], %fd565;
	fma.rn.f64 	%fd566, %fd27, %fd126, 0d0000000000000000;
	fma.rn.f64 	%fd567, %fd28, %fd125, 0d0000000000000000;
	fma.rn.f64 	%fd568, %fd39, %fd134, %fd566;
	fma.rn.f64 	%fd569, %fd40, %fd133, %fd567;
	fma.rn.f64 	%fd570, %fd51, %fd142, %fd568;
	fma.rn.f64 	%fd571, %fd52, %fd141, %fd569;
	fma.rn.f64 	%fd572, %fd63, %fd150, %fd570;
	fma.rn.f64 	%fd573, %fd64, %fd149, %fd571;
	fma.rn.f64 	%fd574, %fd75, %fd158, %fd572;
	fma.rn.f64 	%fd575, %fd76, %fd157, %fd573;
	fma.rn.f64 	%fd576, %fd87, %fd166, %fd574;
	fma.rn.f64 	%fd577, %fd88, %fd165, %fd575;
	fma.rn.f64 	%fd578, %fd99, %fd533, %fd576;
	fma.rn.f64 	%fd579, %fd100, %fd533, %fd577;
	sub.f64 	%fd580, %fd578, %fd579;
	st.shared.f64 	[%r9+64], %fd580;
	add.f64 	%fd581, %fd578, %fd579;
	st.shared.f64 	[%r9+16], %fd581;
	fma.rn.f64 	%fd582, %fd29, %fd126, 0d0000000000000000;
	fma.rn.f64 	%fd583, %fd30, %fd125, 0d0000000000000000;
	fma.rn.f64 	%fd584, %fd41, %fd134, %fd582;
	fma.rn.f64 	%fd585, %fd42, %fd133, %fd583;
	fma.rn.f64 	%fd586, %fd53, %fd142, %fd584;
	fma.rn.f64 	%fd587, %fd54, %fd141, %fd585;
	fma.rn.f64 	%fd588, %fd65, %fd150, %fd586;
	fma.rn.f64 	%fd589, %fd66, %fd149, %fd587;
	fma.rn.f64 	%fd590, %fd77, %fd158, %fd588;
	fma.rn.f64 	%fd591, %fd78, %fd157, %fd589;
	fma.rn.f64 	%fd592, %fd89, %fd166, %fd590;
	fma.rn.f64 	%fd593, %fd90, %fd165, %fd591;
	fma.rn.f64 	%fd594, %fd101, %fd533, %fd592;
	fma.rn.f64 	%fd595, %fd102, %fd533, %fd593;
	sub.f64 	%fd596, %fd594, %fd595;
	st.shared.f64 	[%r9+56], %fd596;
	add.f64 	%fd597, %fd594, %fd595;
	st.shared.f64 	[%r9+24], %fd597;
	fma.rn.f64 	%fd598, %fd31, %fd126, 0d0000000000000000;
	fma.rn.f64 	%fd599, %fd32, %fd125, 0d0000000000000000;
	fma.rn.f64 	%fd600, %fd43, %fd134, %fd598;
	fma.rn.f64 	%fd601, %fd44, %fd133, %fd599;
	fma.rn.f64 	%fd602, %fd55, %fd142, %fd600;
	fma.rn.f64 	%fd603, %fd56, %fd141, %fd601;
	fma.rn.f64 	%fd604, %fd67, %fd150, %fd602;
	fma.rn.f64 	%fd605, %fd68, %fd149, %fd603;
	fma.rn.f64 	%fd606, %fd79, %fd158, %fd604;
	fma.rn.f64 	%fd607, %fd80, %fd157, %fd605;
	fma.rn.f64 	%fd608, %fd91, %fd166, %fd606;
	fma.rn.f64 	%fd609, %fd92, %fd165, %fd607;
	fma.rn.f64 	%fd610, %fd103, %fd533, %fd608;
	fma.rn.f64 	%fd611, %fd104, %fd533, %fd609;
	sub.f64 	%fd612, %fd610, %fd611;
	st.shared.f64 	[%r9+48], %fd612;
	add.f64 	%fd613, %fd610, %fd611;
	st.shared.f64 	[%r9+32], %fd613;
	fma.rn.f64 	%fd614, %fd33, %fd126, 0d0000000000000000;
	fma.rn.f64 	%fd615, %fd34, %fd125, 0d0000000000000000;
	fma.rn.f64 	%fd616, %fd45, %fd134, %fd614;
	fma.rn.f64 	%fd617, %fd46, %fd133, %fd615;
	fma.rn.f64 	%fd618, %fd57, %fd142, %fd616;
	fma.rn.f64 	%fd619, %fd58, %fd141, %fd617;
	fma.rn.f64 	%fd620, %fd69, %fd150, %fd618;
	fma.rn.f64 	%fd621, %fd70, %fd149, %fd619;
	fma.rn.f64 	%fd622, %fd81, %fd158, %fd620;
	fma.rn.f64 	%fd623, %fd82, %fd157, %fd621;
	fma.rn.f64 	%fd624, %fd93, %fd166, %fd622;
	fma.rn.f64 	%fd625, %fd94, %fd165, %fd623;
	fma.rn.f64 	%fd626, %fd105, %fd533, %fd624;
	fma.rn.f64 	%fd627, %fd106, %fd533, %fd625;
	add.f64 	%fd628, %fd626, %fd627;
	st.shared.f64 	[%r9+40], %fd628;
	add.s32 	%r11, %r118, 121;
	setp.lt.u32 	%p13, %r118, 48;
	mov.u32 	%r118, %r11;
	@%p13 bra 	$L__BB96_9;
$L__BB96_24:
	mov.u32 	%r97, %tid.x;
	setp.gt.u32 	%p14, %r97, 142;
	bar.sync 	0;
	@%p14 bra 	$L__BB96_27;
	mov.u32 	%r119, %tid.x;
	mov.u32 	%r98, %tid.y;
	mov.u32 	%r99, _ZZ32massMatrixMultiplyRegisterKernelILi11ELi13ELi1EEviPKdS1_S1_S1_PdE6s_tmp1;
	mad.lo.s32 	%r100, %r98, 17576, %r99;
$L__BB96_26:
	cvt.u16.u32 	%rs23, %r119;
	mul.lo.s16 	%rs24, %rs23, 117;
	shr.u16 	%rs25, %rs24, 8;
	sub.s16 	%rs26, %rs23, %rs25;
	and.b16  	%rs27, %rs26, 254;
	shr.u16 	%rs28, %rs27, 1;
	add.s16 	%rs29, %rs28, %rs25;
	and.b16  	%rs30, %rs29, 248;
	shr.u16 	%rs31, %rs30, 3;
	mul.lo.s16 	%rs32, %rs31, 11;
	sub.s16 	%rs33, %rs23, %rs32;
	mul.wide.u16 	%r101, %rs31, 1352;
	add.s32 	%r102, %r100, %r101;
	and.b16  	%rs34, %rs33, 255;
	mul.wide.u16 	%r103, %rs34, 8;
	add.s32 	%r104, %r102, %r103;
	ld.shared.f64 	%fd629, [%r104];
	ld.shared.f64 	%fd630, [%r104+1248];
	add.f64 	%fd631, %fd629, %fd630;
	sub.f64 	%fd632, %fd629, %fd630;
	ld.shared.f64 	%fd633, [%r104+104];
	ld.shared.f64 	%fd634, [%r104+1144];
	add.f64 	%fd635, %fd633, %fd634;
	sub.f64 	%fd636, %fd633, %fd634;
	ld.shared.f64 	%fd637, [%r104+208];
	ld.shared.f64 	%fd638, [%r104+1040];
	add.f64 	%fd639, %fd637, %fd638;
	sub.f64 	%fd640, %fd637, %fd638;
	ld.shared.f64 	%fd641, [%r104+312];
	ld.shared.f64 	%fd642, [%r104+936];
	add.f64 	%fd643, %fd641, %fd642;
	sub.f64 	%fd644, %fd641, %fd642;
	ld.shared.f64 	%fd645, [%r104+416];
	ld.shared.f64 	%fd646, [%r104+832];
	add.f64 	%fd647, %fd645, %fd646;
	sub.f64 	%fd648, %fd645, %fd646;
	ld.shared.f64 	%fd649, [%r104+520];
	ld.shared.f64 	%fd650, [%r104+728];
	add.f64 	%fd651, %fd649, %fd650;
	sub.f64 	%fd652, %fd649, %fd650;
	ld.shared.f64 	%fd653, [%r104+624];
	add.f64 	%fd654, %fd653, %fd653;
	sub.f64 	%fd655, %fd653, %fd653;
	mul.f64 	%fd656, %fd654, 0d3FE0000000000000;
	fma.rn.f64 	%fd657, %fd23, %fd631, 0d0000000000000000;
	fma.rn.f64 	%fd658, %fd24, %fd632, 0d0000000000000000;
	fma.rn.f64 	%fd659, %fd35, %fd635, %fd657;
	fma.rn.f64 	%fd660, %fd36, %fd636, %fd658;
	fma.rn.f64 	%fd661, %fd47, %fd639, %fd659;
	fma.rn.f64 	%fd662, %fd48, %fd640, %fd660;
	fma.rn.f64 	%fd663, %fd59, %fd643, %fd661;
	fma.rn.f64 	%fd664, %fd60, %fd644, %fd662;
	fma.rn.f64 	%fd665, %fd71, %fd647, %fd663;
	fma.rn.f64 	%fd666, %fd72, %fd648, %fd664;
	fma.rn.f64 	%fd667, %fd83, %fd651, %fd665;
	fma.rn.f64 	%fd668, %fd84, %fd652, %fd666;
	fma.rn.f64 	%fd669, %fd95, %fd656, %fd667;
	fma.rn.f64 	%fd670, %fd96, %fd655, %fd668;
	sub.f64 	%fd671, %fd669, %fd670;
	st.shared.f64 	[%r104+1040], %fd671;
	add.f64 	%fd672, %fd669, %fd670;
	st.shared.f64 	[%r104], %fd672;
	fma.rn.f64 	%fd673, %fd25, %fd631, 0d0000000000000000;
	fma.rn.f64 	%fd674, %fd26, %fd632, 0d0000000000000000;
	fma.rn.f64 	%fd675, %fd37, %fd635, %fd673;
	fma.rn.f64 	%fd676, %fd38, %fd636, %fd674;
	fma.rn.f64 	%fd677, %fd49, %fd639, %fd675;
	fma.rn.f64 	%fd678, %fd50, %fd640, %fd676;
	fma.rn.f64 	%fd679, %fd61, %fd643, %fd677;
	fma.rn.f64 	%fd680, %fd62, %fd644, %fd678;
	fma.rn.f64 	%fd681, %fd73, %fd647, %fd679;
	fma.rn.f64 	%fd682, %fd74, %fd648, %fd680;
	fma.rn.f64 	%fd683, %fd85, %fd651, %fd681;
	fma.rn.f64 	%fd684, %fd86, %fd652, %fd682;
	fma.rn.f64 	%fd685, %fd97, %fd656, %fd683;
	fma.rn.f64 	%fd686, %fd98, %fd655, %fd684;
	sub.f64 	%fd687, %fd685, %fd686;
	st.shared.f64 	[%r104+936], %fd687;
	add.f64 	%fd688, %fd685, %fd686;
	st.shared.f64 	[%r104+104], %fd688;
	fma.rn.f64 	%fd689, %fd27, %fd631, 0d0000000000000000;
	fma.rn.f64 	%fd690, %fd28, %fd632, 0d0000000000000000;
	fma.rn.f64 	%fd691, %fd39, %fd635, %fd689;
	fma.rn.f64 	%fd692, %fd40, %fd636, %fd690;
	fma.rn.f64 	%fd693, %fd51, %fd639, %fd691;
	fma.rn.f64 	%fd694, %fd52, %fd640, %fd692;
	fma.rn.f64 	%fd695, %fd63, %fd643, %fd693;
	fma.rn.f64 	%fd696, %fd64, %fd644, %fd694;
	fma.rn.f64 	%fd697, %fd75, %fd647, %fd695;
	fma.rn.f64 	%fd698, %fd76, %fd648, %fd696;
	fma.rn.f64 	%fd699, %fd87, %fd651, %fd697;
	fma.rn.f64 	%fd700, %fd88, %fd652, %fd698;
	fma.rn.f64 	%fd701, %fd99, %fd656, %fd699;
	fma.rn.f64 	%fd702, %fd100, %fd655, %fd700;
	sub.f64 	%fd703, %fd701, %fd702;
	st.shared.f64 	[%r104+832], %fd703;
	add.f64 	%fd704, %fd701, %fd702;
	st.shared.f64 	[%r104+208], %fd704;
	fma.rn.f64 	%fd705, %fd29, %fd631, 0d0000000000000000;
	fma.rn.f64 	%fd706, %fd30, %fd632, 0d0000000000000000;
	fma.rn.f64 	%fd707, %fd41, %fd635, %fd705;
	fma.rn.f64 	%fd708, %fd42, %fd636, %fd706;
	fma.rn.f64 	%fd709, %fd53, %fd639, %fd707;
	fma.rn.f64 	%fd710, %fd54, %fd640, %fd708;
	fma.rn.f64 	%fd711, %fd65, %fd643, %fd709;
	fma.rn.f64 	%fd712, %fd66, %fd644, %fd710;
	fma.rn.f64 	%fd713, %fd77, %fd647, %fd711;
	fma.rn.f64 	%fd714, %fd78, %fd648, %fd712;
	fma.rn.f64 	%fd715, %fd89, %fd651, %fd713;
	fma.rn.f64 	%fd716, %fd90, %fd652, %fd714;
	fma.rn.f64 	%fd717, %fd101, %fd656, %fd715;
	fma.rn.f64 	%fd718, %fd102, %fd655, %fd716;
	sub.f64 	%fd719, %fd717, %fd718;
	st.shared.f64 	[%r104+728], %fd719;
	add.f64 	%fd720, %fd717, %fd718;
	st.shared.f64 	[%r104+312], %fd720;
	fma.rn.f64 	%fd721, %fd31, %fd631, 0d0000000000000000;
	fma.rn.f64 	%fd722, %fd32, %fd632, 0d0000000000000000;
	fma.rn.f64 	%fd723, %fd43, %fd635, %fd721;
	fma.rn.f64 	%fd724, %fd44, %fd636, %fd722;
	fma.rn.f64 	%fd725, %fd55, %fd639, %fd723;
	fma.rn.f64 	%fd726, %fd56, %fd640, %fd724;
	fma.rn.f64 	%fd727, %fd67, %fd643, %fd725;
	fma.rn.f64 	%fd728, %fd68, %fd644, %fd726;
	fma.rn.f64 	%fd729, %fd79, %fd647, %fd727;
	fma.rn.f64 	%fd730, %fd80, %fd648, %fd728;
	fma.rn.f64 	%fd731, %fd91, %fd651, %fd729;
	fma.rn.f64 	%fd732, %fd92, %fd652, %fd730;
	fma.rn.f64 	%fd733, %fd103, %fd656, %fd731;
	fma.rn.f64 	%fd734, %fd104, %fd655, %fd732;
	sub.f64 	%fd735, %fd733, %fd734;
	st.shared.f64 	[%r104+624], %fd735;
	add.f64 	%fd736, %fd733, %fd734;
	st.shared.f64 	[%r104+416], %fd736;
	fma.rn.f64 	%fd737, %fd33, %fd631, 0d0000000000000000;
	fma.rn.f64 	%fd738, %fd34, %fd632, 0d0000000000000000;
	fma.rn.f64 	%fd739, %fd45, %fd635, %fd737;
	fma.rn.f64 	%fd740, %fd46, %fd636, %fd738;
	fma.rn.f64 	%fd741, %fd57, %fd639, %fd739;
	fma.rn.f64 	%fd742, %fd58, %fd640, %fd740;
	fma.rn.f64 	%fd743, %fd69, %fd643, %fd741;
	fma.rn.f64 	%fd744, %fd70, %fd644, %fd742;
	fma.rn.f64 	%fd745, %fd81, %fd647, %fd743;
	fma.rn.f64 	%fd746, %fd82, %fd648, %fd744;
	fma.rn.f64 	%fd747, %fd93, %fd651, %fd745;
	fma.rn.f64 	%fd748, %fd94, %fd652, %fd746;
	fma.rn.f64 	%fd749, %fd105, %fd656, %fd747;
	fma.rn.f64 	%fd750, %fd106, %fd655, %fd748;
	add.f64 	%fd751, %fd749, %fd750;
	st.shared.f64 	[%r104+520], %fd751;
	add.s32 	%r14, %r119, 121;
	setp.lt.u32 	%p15, %r119, 22;
	mov.u32 	%r119, %r14;
	@%p15 bra 	$L__BB96_26;
$L__BB96_27:
	ld.param.u32 	%r116, [_Z32massMatrixMultiplyRegisterKernelILi11ELi13ELi1EEviPKdS1_S1_S1_Pd_param_0];
	mov.u32 	%r105, %ctaid.x;
	mov.u32 	%r106, %tid.y;
	add.s32 	%r15, %r105, %r106;
	setp.ge.s32 	%p16, %r15, %r116;
	bar.sync 	0;
	ld.shared.f64 	%fd752, [%r3];
	ld.shared.f64 	%fd753, [%r3+16224];
	add.f64 	%fd754, %fd752, %fd753;
	sub.f64 	%fd755, %fd752, %fd753;
	ld.shared.f64 	%fd756, [%r3+1352];
	ld.shared.f64 	%fd757, [%r3+14872];
	add.f64 	%fd758, %fd756, %fd757;
	sub.f64 	%fd759, %fd756, %fd757;
	ld.shared.f64 	%fd760, [%r3+2704];
	ld.shared.f64 	%fd761, [%r3+13520];
	add.f64 	%fd762, %fd760, %fd761;
	sub.f64 	%fd763, %fd760, %fd761;
	ld.shared.f64 	%fd764, [%r3+4056];
	ld.shared.f64 	%fd765, [%r3+12168];
	add.f64 	%fd766, %fd764, %fd765;
	sub.f64 	%fd767, %fd764, %fd765;
	ld.shared.f64 	%fd768, [%r3+5408];
	ld.shared.f64 	%fd769, [%r3+10816];
	add.f64 	%fd770, %fd768, %fd769;
	sub.f64 	%fd771, %fd768, %fd769;
	ld.shared.f64 	%fd772, [%r3+6760];
	ld.shared.f64 	%fd773, [%r3+9464];
	add.f64 	%fd774, %fd772, %fd773;
	sub.f64 	%fd775, %fd772, %fd773;
	ld.shared.f64 	%fd776, [%r3+8112];
	add.f64 	%fd777, %fd776, %fd776;
	sub.f64 	%fd778, %fd776, %fd776;
	mul.f64 	%fd779, %fd777, 0d3FE0000000000000;
	fma.rn.f64 	%fd780, %fd23, %fd754, 0d0000000000000000;
	fma.rn.f64 	%fd781, %fd24, %fd755, 0d0000000000000000;
	fma.rn.f64 	%fd782, %fd35, %fd758, %fd780;
	fma.rn.f64 	%fd783, %fd36, %fd759, %fd781;
	fma.rn.f64 	%fd784, %fd47, %fd762, %fd782;
	fma.rn.f64 	%fd785, %fd48, %fd763, %fd783;
	fma.rn.f64 	%fd786, %fd59, %fd766, %fd784;
	fma.rn.f64 	%fd787, %fd60, %fd767, %fd785;
	fma.rn.f64 	%fd788, %fd71, %fd770, %fd786;
	fma.rn.f64 	%fd789, %fd72, %fd771, %fd787;
	fma.rn.f64 	%fd790, %fd83, %fd774, %fd788;
	fma.rn.f64 	%fd791, %fd84, %fd775, %fd789;
	fma.rn.f64 	%fd171, %fd95, %fd779, %fd790;
	fma.rn.f64 	%fd172, %fd96, %fd778, %fd791;
	fma.rn.f64 	%fd792, %fd25, %fd754, 0d0000000000000000;
	fma.rn.f64 	%fd793, %fd26, %fd755, 0d0000000000000000;
	fma.rn.f64 	%fd794, %fd37, %fd758, %fd792;
	fma.rn.f64 	%fd795, %fd38, %fd759, %fd793;
	fma.rn.f64 	%fd796, %fd49, %fd762, %fd794;
	fma.rn.f64 	%fd797, %fd50, %fd763, %fd795;
	fma.rn.f64 	%fd798, %fd61, %fd766, %fd796;
	fma.rn.f64 	%fd799, %fd62, %fd767, %fd797;
	fma.rn.f64 	%fd800, %fd73, %fd770, %fd798;
	fma.rn.f64 	%fd801, %fd74, %fd771, %fd799;
	fma.rn.f64 	%fd802, %fd85, %fd774, %fd800;
	fma.rn.f64 	%fd803, %fd86, %fd775, %fd801;
	fma.rn.f64 	%fd173, %fd97, %fd779, %fd802;
	fma.rn.f64 	%fd174, %fd98, %fd778, %fd803;
	fma.rn.f64 	%fd804, %fd27, %fd754, 0d0000000000000000;
	fma.rn.f64 	%fd805, %fd28, %fd755, 0d0000000000000000;
	fma.rn.f64 	%fd806, %fd39, %fd758, %fd804;
	fma.rn.f64 	%fd807, %fd40, %fd759, %fd805;
	fma.rn.f64 	%fd808, %fd51, %fd762, %fd806;
	fma.rn.f64 	%fd809, %fd52, %fd763, %fd807;
	fma.rn.f64 	%fd810, %fd63, %fd766, %fd808;
	fma.rn.f64 	%fd811, %fd64, %fd767, %fd809;
	fma.rn.f64 	%fd812, %fd75, %fd770, %fd810;
	fma.rn.f64 	%fd813, %fd76, %fd771, %fd811;
	fma.rn.f64 	%fd814, %fd87, %fd774, %fd812;
	fma.rn.f64 	%fd815, %fd88, %fd775, %fd813;
	fma.rn.f64 	%fd175, %fd99, %fd779, %fd814;
	fma.rn.f64 	%fd176, %fd100, %fd778, %fd815;
	fma.rn.f64 	%fd816, %fd29, %fd754, 0d0000000000000000;
	fma.rn.f64 	%fd817, %fd30, %fd755, 0d0000000000000000;
	fma.rn.f64 	%fd818, %fd41, %fd758, %fd816;
	fma.rn.f64 	%fd819, %fd42, %fd759, %fd817;
	fma.rn.f64 	%fd820, %fd53, %fd762, %fd818;
	fma.rn.f64 	%fd821, %fd54, %fd763, %fd819;
	fma.rn.f64 	%fd822, %fd65, %fd766, %fd820;
	fma.rn.f64 	%fd823, %fd66, %fd767, %fd821;
	fma.rn.f64 	%fd824, %fd77, %fd770, %fd822;
	fma.rn.f64 	%fd825, %fd78, %fd771, %fd823;
	fma.rn.f64 	%fd826, %fd89, %fd774, %fd824;
	fma.rn.f64 	%fd827, %fd90, %fd775, %fd825;
	fma.rn.f64 	%fd177, %fd101, %fd779, %fd826;
	fma.rn.f64 	%fd178, %fd102, %fd778, %fd827;
	fma.rn.f64 	%fd828, %fd31, %fd754, 0d0000000000000000;
	fma.rn.f64 	%fd829, %fd32, %fd755, 0d0000000000000000;
	fma.rn.f64 	%fd830, %fd43, %fd758, %fd828;
	fma.rn.f64 	%fd831, %fd44, %fd759, %fd829;
	fma.rn.f64 	%fd832, %fd55, %fd762, %fd830;
	fma.rn.f64 	%fd833, %fd56, %fd763, %fd831;
	fma.rn.f64 	%fd834, %fd67, %fd766, %fd832;
	fma.rn.f64 	%fd835, %fd68, %fd767, %fd833;
	fma.rn.f64 	%fd836, %fd79, %fd770, %fd834;
	fma.rn.f64 	%fd837, %fd80, %fd771, %fd835;
	fma.rn.f64 	%fd838, %fd91, %fd774, %fd836;
	fma.rn.f64 	%fd839, %fd92, %fd775, %fd837;
	fma.rn.f64 	%fd179, %fd103, %fd779, %fd838;
	fma.rn.f64 	%fd180, %fd104, %fd778, %fd839;
	fma.rn.f64 	%fd840, %fd33, %fd754, 0d0000000000000000;
	fma.rn.f64 	%fd841, %fd34, %fd755, 0d0000000000000000;
	fma.rn.f64 	%fd842, %fd45, %fd758, %fd840;
	fma.rn.f64 	%fd843, %fd46, %fd759, %fd841;
	fma.rn.f64 	%fd844, %fd57, %fd762, %fd842;
	fma.rn.f64 	%fd845, %fd58, %fd763, %fd843;
	fma.rn.f64 	%fd846, %fd69, %fd766, %fd844;
	fma.rn.f64 	%fd847, %fd70, %fd767, %fd845;
	fma.rn.f64 	%fd848, %fd81, %fd770, %fd846;
	fma.rn.f64 	%fd849, %fd82, %fd771, %fd847;
	fma.rn.f64 	%fd850, %fd93, %fd774, %fd848;
	fma.rn.f64 	%fd851, %fd94, %fd775, %fd849;
	fma.rn.f64 	%fd852, %fd105, %fd779, %fd850;
	fma.rn.f64 	%fd853, %fd106, %fd778, %fd851;
	add.f64 	%fd181, %fd852, %fd853;
	@%p16 bra 	$L__BB96_29;
	ld.param.u64 	%rd45, [_Z32massMatrixMultiplyRegisterKernelILi11ELi13ELi1EEviPKdS1_S1_S1_Pd_param_5];
	mov.u32 	%r107, %tid.x;
	mad.lo.s32 	%r108, %r15, 1331, %r107;
	cvta.to.global.u64 	%rd35, %rd45;
	mul.wide.s32 	%rd36, %r108, 8;
	add.s64 	%rd37, %rd35, %rd36;
	add.f64 	%fd854, %fd171, %fd172;
	st.global.f64 	[%rd37], %fd854;
	add.f64 	%fd855, %fd173, %fd174;
	st.global.f64 	[%rd37+968], %fd855;
	add.f64 	%fd856, %fd175, %fd176;
	st.global.f64 	[%rd37+1936], %fd856;
	add.f64 	%fd857, %fd177, %fd178;
	st.global.f64 	[%rd37+2904], %fd857;
	add.f64 	%fd858, %fd179, %fd180;
	st.global.f64 	[%rd37+3872], %fd858;
	st.global.f64 	[%rd37+4840], %fd181;
	sub.f64 	%fd859, %fd179, %fd180;
	st.global.f64 	[%rd37+5808], %fd859;
	sub.f64 	%fd860, %fd177, %fd178;
	st.global.f64 	[%rd37+6776], %fd860;
	sub.f64 	%fd861, %fd175, %fd176;
	st.global.f64 	[%rd37+7744], %fd861;
	sub.f64 	%fd862, %fd173, %fd174;
	st.global.f64 	[%rd37+8712], %fd862;
	sub.f64 	%fd863, %fd171, %fd172;
	st.global.f64 	[%rd37+9680], %fd863;
$L__BB96_29:
	ret;

}
	// .globl	_Z32massMatrixMultiplyConstantKernelILi11ELi13ELi1EEviPKdS1_S1_S1_Pd
.visible .entry _Z32massMatrixMultiplyConstantKernelILi11ELi13ELi1EEviPKdS1_S1_S1_Pd(
	.param .u32 _Z32massMatrixMultiplyConstantKernelILi11ELi13ELi1EEviPKdS1_S1_S1_Pd_param_0,
	.param .u64 .ptr .align 1 _Z32massMatrixMultiplyConstantKernelILi11ELi13ELi1EEviPKdS1_S1_S1_Pd_param_1,
	.param .u64 .ptr .align 1 _Z32massMatrixMultiplyConstantKernelILi11ELi13ELi1EEviPKdS1_S1_S1_Pd_param_2,
	.param .u64 .ptr .align 1 _Z32massMatrixMultiplyConstantKernelILi11ELi13ELi1EEviPKdS1_S1_S1_Pd_param_3,
	.param .u64 .ptr .align 1 _Z32massMatrixMultiplyConstantKernelILi11ELi13ELi1EEviPKdS1_S1_S1_Pd_param_4,
	.param .u64 .ptr .align 1 _Z32massMatrixMultiplyConstantKernelILi11ELi13ELi1EEviPKdS1_S1_S1_Pd_param_5
)
{
	.reg .pred 	%p<16>;
	.reg .b16 	%rs<35>;
	.reg .b32 	%r<74>;
	.reg .b64 	%rd<39>;
	.reg .b64 	%fd<1160>;
	// demoted variable
	.shared .align 8 .b8 _ZZ32massMatrixMultiplyConstantKernelILi11ELi13ELi1EEviPKdS1_S1_S1_PdE6s_tmp1[17576];
	ld.param.u32 	%r16, [_Z32massMatrixMultiplyConstantKernelILi11ELi13ELi1EEviPKdS1_S1_S1_Pd_param_0];
	ld.param.u64 	%rd2, [_Z32massMatrixMultiplyConstantKernelILi11ELi13ELi1EEviPKdS1_S1_S1_Pd_param_4];
	mov.u32 	%r1, %tid.x;
	mov.u32 	%r17, %tid.y;
	mov.u32 	%r18, %ctaid.x;
	add.s32 	%r2, %r18, %r17;
	setp.ge.s32 	%p1, %r2, %r16;
	@%p1 bra 	$L__BB97_2;
	cvta.to.global.u64 	%rd4, %rd2;
	mad.lo.s32 	%r19, %r2, 1331, %r1;
	mul.wide.s32 	%rd5, %r19, 8;
	add.s64 	%rd6, %rd4, %rd5;
	ld.global.nc.f64 	%fd1146, [%rd6];
	ld.global.nc.f64 	%fd1145, [%rd6+968];
	ld.global.nc.f64 	%fd1144, [%rd6+1936];
	ld.global.nc.f64 	%fd1143, [%rd6+2904];
	ld.global.nc.f64 	%fd1142, [%rd6+3872];
	ld.global.nc.f64 	%fd1141, [%rd6+4840];
	ld.global.nc.f64 	%fd1140, [%rd6+5808];
	ld.global.nc.f64 	%fd1139, [%rd6+6776];
	ld.global.nc.f64 	%fd1138, [%rd6+7744];
	ld.global.nc.f64 	%fd1137, [%rd6+8712];
	ld.global.nc.f64 	%fd1136, [%rd6+9680];
$L__BB97_2:
	cvt.u16.u32 	%rs1, %r1;
	bar.sync 	0;
	mul.hi.u16 	%rs2, %rs1, 5958;
	mul.lo.s16 	%rs3, %rs2, 11;
	sub.s16 	%rs4, %rs1, %rs3;
	add.f64 	%fd141, %fd1146, %fd1136;
	sub.f64 	%fd142, %fd1146, %fd1136;
	add.f64 	%fd143, %fd1145, %fd1137;
	sub.f64 	%fd144, %fd1145, %fd1137;
	add.f64 	%fd145, %fd1144, %fd1138;
	sub.f64 	%fd146, %fd1144, %fd1138;
	add.f64 	%fd147, %fd1143, %fd1139;
	sub.f64 	%fd148, %fd1143, %fd1139;
	add.f64 	%fd149, %fd1142, %fd1140;
	sub.f64 	%fd150, %fd1142, %fd1140;
	add.f64 	%fd151, %fd1141, %fd1141;
	sub.f64 	%fd152, %fd1141, %fd1141;
	mul.f64 	%fd153, %fd151, 0d3FE0000000000000;
	mov.u32 	%r22, _ZZ32massMatrixMultiplyConstantKernelILi11ELi13ELi1EEviPKdS1_S1_S1_PdE6s_tmp1;
	mad.lo.s32 	%r23, %r17, 17576, %r22;
	mul.wide.u16 	%r24, %rs2, 104;
	add.s32 	%r25, %r23, %r24;
	mul.wide.u16 	%r26, %rs4, 8;
	add.s32 	%r3, %r25, %r26;
	ld.const.f64 	%fd154, [const_oddDofToQuad];
	fma.rn.f64 	%fd155, %fd154, %fd141, 0d0000000000000000;
	ld.const.f64 	%fd156, [const_evenDofToQuad];
	fma.rn.f64 	%fd157, %fd156, %fd142, 0d0000000000000000;
	ld.const.f64 	%fd23, [const_oddDofToQuad+8];
	fma.rn.f64 	%fd158, %fd23, %fd143, %fd155;
	ld.const.f64 	%fd24, [const_evenDofToQuad+8];
	fma.rn.f64 	%fd159, %fd24, %fd144, %fd157;
	ld.const.f64 	%fd25, [const_oddDofToQuad+16];
	fma.rn.f64 	%fd160, %fd25, %fd145, %fd158;
	ld.const.f64 	%fd161, [const_evenDofToQuad+16];
	fma.rn.f64 	%fd162, %fd161, %fd146, %fd159;
	ld.const.f64 	%fd163, [const_oddDofToQuad+24];
	fma.rn.f64 	%fd164, %fd163, %fd147, %fd160;
	ld.const.f64 	%fd165, [const_evenDofToQuad+24];
	fma.rn.f64 	%fd166, %fd165, %fd148, %fd162;
	ld.const.f64 	%fd26, [const_oddDofToQuad+32];
	fma.rn.f64 	%fd167, %fd26, %fd149, %fd164;
	ld.const.f64 	%fd27, [const_evenDofToQuad+32];
	fma.rn.f64 	%fd168, %fd27, %fd150, %fd166;
	ld.const.f64 	%fd28, [const_oddDofToQuad+40];
	fma.rn.f64 	%fd169, %fd28, %fd153, %fd167;
	ld.const.f64 	%fd29, [const_evenDofToQuad+40];
	fma.rn.f64 	%fd170, %fd29, %fd152, %fd168;
	sub.f64 	%fd171, %fd169, %fd170;
	st.shared.f64 	[%r3+16224], %fd171;
	add.f64 	%fd172, %fd170, %fd169;
	st.shared.f64 	[%r3], %fd172;
	ld.const.f64 	%fd30, [const_oddDofToQuad+48];
	fma.rn.f64 	%fd173, %fd30, %fd141, 0d0000000000000000;
	ld.const.f64 	%fd31, [const_evenDofToQuad+48];
	fma.rn.f64 	%fd174, %fd31, %fd142, 0d0000000000000000;
	ld.const.f64 	%fd32, [const_oddDofToQuad+56];
	fma.rn.f64 	%fd175, %fd32, %fd143, %fd173;
	ld.const.f64 	%fd176, [const_evenDofToQuad+56];
	fma.rn.f64 	%fd177, %fd176, %fd144, %fd174;
	ld.const.f64 	%fd178, [const_oddDofToQuad+64];
	fma.rn.f64 	%fd179, %fd178, %fd145, %fd175;
	ld.const.f64 	%fd180, [const_evenDofToQuad+64];
	fma.rn.f64 	%fd181, %fd180, %fd146, %fd177;
	ld.const.f64 	%fd182, [const_oddDofToQuad+72];
	fma.rn.f64 	%fd183, %fd182, %fd147, %fd179;
	ld.const.f64 	%fd184, [const_evenDofToQuad+72];
	fma.rn.f64 	%fd185, %fd184, %fd148, %fd181;
	ld.const.f64 	%fd186, [const_oddDofToQuad+80];
	fma.rn.f64 	%fd187, %fd186, %fd149, %fd183;
	ld.const.f64 	%fd188, [const_evenDofToQuad+80];
	fma.rn.f64 	%fd189, %fd188, %fd150, %fd185;
	ld.const.f64 	%fd190, [const_oddDofToQuad+88];
	fma.rn.f64 	%fd191, %fd190, %fd153, %fd187;
	ld.const.f64 	%fd192, [const_evenDofToQuad+88];
	fma.rn.f64 	%fd193, %fd192, %fd152, %fd189;
	sub.f64 	%fd194, %fd191, %fd193;
	st.shared.f64 	[%r3+14872], %fd194;
	add.f64 	%fd195, %fd193, %fd191;
	st.shared.f64 	[%r3+1352], %fd195;
	ld.const.f64 	%fd33, [const_oddDofToQuad+96];
	fma.rn.f64 	%fd196, %fd33, %fd141, 0d0000000000000000;
	ld.const.f64 	%fd34, [const_evenDofToQuad+96];
	fma.rn.f64 	%fd197, %fd34, %fd142, 0d0000000000000000;
	ld.const.f64 	%fd35, [const_oddDofToQuad+104];
	fma.rn.f64 	%fd198, %fd35, %fd143, %fd196;
	ld.const.f64 	%fd36, [const_evenDofToQuad+104];
	fma.rn.f64 	%fd199, %fd36, %fd144, %fd197;
	ld.const.f64 	%fd37, [const_oddDofToQuad+112];
	fma.rn.f64 	%fd200, %fd37, %fd145, %fd198;
	ld.const.f64 	%fd38, [const_evenDofToQuad+112];
	fma.rn.f64 	%fd201, %fd38, %fd146, %fd199;
	ld.const.f64 	%fd39, [const_oddDofToQuad+120];
	fma.rn.f64 	%fd202, %fd39, %fd147, %fd200;
	ld.const.f64 	%fd40, [const_evenDofToQuad+120];
	fma.rn.f64 	%fd203, %fd40, %fd148, %fd201;
	ld.const.f64 	%fd41, [const_oddDofToQuad+128];
	fma.rn.f64 	%fd204, %fd41, %fd149, %fd202;
	ld.const.f64 	%fd42, [const_evenDofToQuad+128];
	fma.rn.f64 	%fd205, %fd42, %fd150, %fd203;
	ld.const.f64 	%fd43, [const_oddDofToQuad+136];
	fma.rn.f64 	%fd206, %fd43, %fd153, %fd204;
	ld.const.f64 	%fd44, [const_evenDofToQuad+136];
	fma.rn.f64 	%fd207, %fd44, %fd152, %fd205;
	sub.f64 	%fd208, %fd206, %fd207;
	st.shared.f64 	[%r3+13520], %fd208;
	add.f64 	%fd209, %fd207, %fd206;
	st.shared.f64 	[%r3+2704], %fd209;
	ld.const.f64 	%fd45, [const_oddDofToQuad+144];
	fma.rn.f64 	%fd210, %fd45, %fd141, 0d0000000000000000;
	ld.const.f64 	%fd46, [const_evenDofToQuad+144];
	fma.rn.f64 	%fd211, %fd46, %fd142, 0d0000000000000000;
	ld.const.f64 	%fd212, [const_oddDofToQuad+152];
	fma.rn.f64 	%fd213, %fd212, %fd143, %fd210;
	ld.const.f64 	%fd47, [const_evenDofToQuad+152];
	fma.rn.f64 	%fd214, %fd47, %fd144, %fd211;
	ld.const.f64 	%fd215, [const_oddDofToQuad+160];
	fma.rn.f64 	%fd216, %fd215, %fd145, %fd213;
	ld.const.f64 	%fd48, [const_evenDofToQuad+160];
	fma.rn.f64 	%fd217, %fd48, %fd146, %fd214;
	ld.const.f64 	%fd49, [const_oddDofToQuad+168];
	fma.rn.f64 	%fd218, %fd49, %fd147, %fd216;
	ld.const.f64 	%fd219, [const_evenDofToQuad+168];
	fma.rn.f64 	%fd220, %fd219, %fd148, %fd217;
	ld.const.f64 	%fd221, [const_oddDofToQuad+176];
	fma.rn.f64 	%fd222, %fd221, %fd149, %fd218;
	ld.const.f64 	%fd223, [const_evenDofToQuad+176];
	fma.rn.f64 	%fd224, %fd223, %fd150, %fd220;
	ld.const.f64 	%fd225, [const_oddDofToQuad+184];
	fma.rn.f64 	%fd226, %fd225, %fd153, %fd222;
	ld.const.f64 	%fd227, [const_evenDofToQuad+184];
	fma.rn.f64 	%fd228, %fd227, %fd152, %fd224;
	sub.f64 	%fd229, %fd226, %fd228;
	st.shared.f64 	[%r3+12168], %fd229;
	add.f64 	%fd230, %fd228, %fd226;
	st.shared.f64 	[%r3+4056], %fd230;
	ld.const.f64 	%fd231, [const_oddDofToQuad+192];
	fma.rn.f64 	%fd232, %fd231, %fd141, 0d0000000000000000;
	ld.const.f64 	%fd233, [const_evenDofToQuad+192];
	fma.rn.f64 	%fd234, %fd233, %fd142, 0d0000000000000000;
	ld.const.f64 	%fd235, [const_oddDofToQuad+200];
	fma.rn.f64 	%fd236, %fd235, %fd143, %fd232;
	ld.const.f64 	%fd237, [const_evenDofToQuad+200];
	fma.rn.f64 	%fd238, %fd237, %fd144, %fd234;
	ld.const.f64 	%fd239, [const_oddDofToQuad+208];
	fma.rn.f64 	%fd240, %fd239, %fd145, %fd236;
	ld.const.f64 	%fd241, [const_evenDofToQuad+208];
	fma.rn.f64 	%fd242, %fd241, %fd146, %fd238;
	ld.const.f64 	%fd243, [const_oddDofToQuad+216];
	fma.rn.f64 	%fd244, %fd243, %fd147, %fd240;
	ld.const.f64 	%fd245, [const_evenDofToQuad+216];
	fma.rn.f64 	%fd246, %fd245, %fd148, %fd242;
	ld.const.f64 	%fd50, [const_oddDofToQuad+224];
	fma.rn.f64 	%fd247, %fd50, %fd149, %fd244;
	ld.const.f64 	%fd51, [const_evenDofToQuad+224];
	fma.rn.f64 	%fd248, %fd51, %fd150, %fd246;
	ld.const.f64 	%fd52, [const_oddDofToQuad+232];
	fma.rn.f64 	%fd249, %fd52, %fd153, %fd247;
	ld.const.f64 	%fd53, [const_evenDofToQuad+232];
	fma.rn.f64 	%fd250, %fd53, %fd152, %fd248;
	sub.f64 	%fd251, %fd249, %fd250;
	st.shared.f64 	[%r3+10816], %fd251;
	add.f64 	%fd252, %fd250, %fd249;
	st.shared.f64 	[%r3+5408], %fd252;
	ld.const.f64 	%fd253, [const_oddDofToQuad+240];
	fma.rn.f64 	%fd254, %fd253, %fd141, 0d0000000000000000;
	ld.const.f64 	%fd255, [const_evenDofToQuad+240];
	fma.rn.f64 	%fd256, %fd255, %fd142, 0d0000000000000000;
	ld.const.f64 	%fd257, [const_oddDofToQuad+248];
	fma.rn.f64 	%fd258, %fd257, %fd143, %fd254;
	ld.const.f64 	%fd54, [const_evenDofToQuad+248];
	fma.rn.f64 	%fd259, %fd54, %fd144, %fd256;
	ld.const.f64 	%fd260, [const_oddDofToQuad+256];
	fma.rn.f64 	%fd261, %fd260, %fd145, %fd258;
	ld.const.f64 	%fd262, [const_evenDofToQuad+256];
	fma.rn.f64 	%fd263, %fd262, %fd146, %fd259;
	ld.const.f64 	%fd264, [const_oddDofToQuad+264];
	fma.rn.f64 	%fd265, %fd264, %fd147, %fd261;
	ld.const.f64 	%fd266, [const_evenDofToQuad+264];
	fma.rn.f64 	%fd267, %fd266, %fd148, %fd263;
	ld.const.f64 	%fd268, [const_oddDofToQuad+272];
	fma.rn.f64 	%fd269, %fd268, %fd149, %fd265;
	ld.const.f64 	%fd270, [const_evenDofToQuad+272];
	fma.rn.f64 	%fd271, %fd270, %fd150, %fd267;
	ld.const.f64 	%fd55, [const_oddDofToQuad+280];
	fma.rn.f64 	%fd272, %fd55, %fd153, %fd269;
	ld.const.f64 	%fd56, [const_evenDofToQuad+280];
	fma.rn.f64 	%fd273, %fd56, %fd152, %fd271;
	sub.f64 	%fd274, %fd272, %fd273;
	st.shared.f64 	[%r3+9464], %fd274;
	add.f64 	%fd275, %fd273, %fd272;
	st.shared.f64 	[%r3+6760], %fd275;
	ld.const.f64 	%fd57, [const_oddDofToQuad+288];
	fma.rn.f64 	%fd276, %fd57, %fd141, 0d0000000000000000;
	ld.const.f64 	%fd277, [const_evenDofToQuad+288];
	fma.rn.f64 	%fd278, %fd277, %fd142, 0d0000000000000000;
	ld.const.f64 	%fd279, [const_oddDofToQuad+296];
	fma.rn.f64 	%fd280, %fd279, %fd143, %fd276;
	ld.const.f64 	%fd281, [const_evenDofToQuad+296];
	fma.rn.f64 	%fd282, %fd281, %fd144, %fd278;
	ld.const.f64 	%fd283, [const_oddDofToQuad+304];
	fma.rn.f64 	%fd284, %fd283, %fd145, %fd280;
	ld.const.f64 	%fd285, [const_evenDofToQuad+304];
	fma.rn.f64 	%fd286, %fd285, %fd146, %fd282;
	ld.const.f64 	%fd287, [const_oddDofToQuad+312];
	fma.rn.f64 	%fd288, %fd287, %fd147, %fd284;
	ld.const.f64 	%fd289, [const_evenDofToQuad+312];
	fma.rn.f64 	%fd290, %fd289, %fd148, %fd286;
	ld.const.f64 	%fd291, [const_oddDofToQuad+320];
	fma.rn.f64 	%fd292, %fd291, %fd149, %fd288;
	ld.const.f64 	%fd293, [const_evenDofToQuad+320];
	fma.rn.f64 	%fd294, %fd293, %fd150, %fd290;
	ld.const.f64 	%fd295, [const_oddDofToQuad+328];
	fma.rn.f64 	%fd296, %fd295, %fd153, %fd292;
	ld.const.f64 	%fd297, [const_evenDofToQuad+328];
	fma.rn.f64 	%fd298, %fd297, %fd152, %fd294;
	add.f64 	%fd299, %fd298, %fd296;
	st.shared.f64 	[%r3+8112], %fd299;
	bar.sync 	0;
	setp.gt.u32 	%p2, %r1, 142;
	@%p2 bra 	$L__BB97_5;
	mov.u32 	%r71, %tid.x;
	mov.u32 	%r27, %tid.y;
	mov.u32 	%r28, _ZZ32massMatrixMultiplyConstantKernelILi11ELi13ELi1EEviPKdS1_S1_S1_PdE6s_tmp1;
	mad.lo.s32 	%r29, %r27, 17576, %r28;
	ld.const.f64 	%fd324, [const_oddDofToQuad];
	ld.const.f64 	%fd326, [const_evenDofToQuad];
	ld.const.f64 	%fd331, [const_evenDofToQuad+16];
	ld.const.f64 	%fd333, [const_oddDofToQuad+24];
	ld.const.f64 	%fd335, [const_evenDofToQuad+24];
	ld.const.f64 	%fd346, [const_evenDofToQuad+56];
	ld.const.f64 	%fd348, [const_oddDofToQuad+64];
	ld.const.f64 	%fd350, [const_evenDofToQuad+64];
	ld.const.f64 	%fd352, [const_oddDofToQuad+72];
	ld.const.f64 	%fd354, [const_evenDofToQuad+72];
	ld.const.f64 	%fd356, [const_oddDofToQuad+80];
	ld.const.f64 	%fd358, [const_evenDofToQuad+80];
	ld.const.f64 	%fd360, [const_oddDofToQuad+88];
	ld.const.f64 	%fd362, [const_evenDofToQuad+88];
	ld.const.f64 	%fd382, [const_oddDofToQuad+152];
	ld.const.f64 	%fd385, [const_oddDofToQuad+160];
	ld.const.f64 	%fd389, [const_evenDofToQuad+168];
	ld.const.f64 	%fd391, [const_oddDofToQuad+176];
	ld.const.f64 	%fd393, [const_evenDofToQuad+176];
	ld.const.f64 	%fd395, [const_oddDofToQuad+184];
	ld.const.f64 	%fd397, [const_evenDofToQuad+184];
	ld.const.f64 	%fd401, [const_oddDofToQuad+192];
	ld.const.f64 	%fd403, [const_evenDofToQuad+192];
	ld.const.f64 	%fd405, [const_oddDofToQuad+200];
	ld.const.f64 	%fd407, [const_evenDofToQuad+200];
	ld.const.f64 	%fd409, [const_oddDofToQuad+208];
	ld.const.f64 	%fd411, [const_evenDofToQuad+208];
	ld.const.f64 	%fd413, [const_oddDofToQuad+216];
	ld.const.f64 	%fd415, [const_evenDofToQuad+216];
	ld.const.f64 	%fd423, [const_oddDofToQuad+240];
	ld.const.f64 	%fd425, [const_evenDofToQuad+240];
	ld.const.f64 	%fd427, [const_oddDofToQuad+248];
	ld.const.f64 	%fd430, [const_oddDofToQuad+256];
	ld.const.f64 	%fd432, [const_evenDofToQuad+256];
	ld.const.f64 	%fd434, [const_oddDofToQuad+264];
	ld.const.f64 	%fd436, [const_evenDofToQuad+264];
	ld.const.f64 	%fd438, [const_oddDofToQuad+272];
	ld.const.f64 	%fd440, [const_evenDofToQuad+272];
	ld.const.f64 	%fd447, [const_evenDofToQuad+288];
	ld.const.f64 	%fd449, [const_oddDofToQuad+296];
	ld.const.f64 	%fd451, [const_evenDofToQuad+296];
	ld.const.f64 	%fd453, [const_oddDofToQuad+304];
	ld.const.f64 	%fd455, [const_evenDofToQuad+304];
	ld.const.f64 	%fd457, [const_oddDofToQuad+312];
	ld.const.f64 	%fd459, [const_evenDofToQuad+312];
	ld.const.f64 	%fd461, [const_oddDofToQuad+320];
	ld.const.f64 	%fd463, [const_evenDofToQuad+320];
	ld.const.f64 	%fd465, [const_oddDofToQuad+328];
	ld.const.f64 	%fd467, [const_evenDofToQuad+328];
$L__BB97_4:
	cvt.u16.u32 	%rs5, %r71;
	mul.lo.s16 	%rs6, %rs5, 117;
	shr.u16 	%rs7, %rs6, 8;
	sub.s16 	%rs8, %rs5, %rs7;
	and.b16  	%rs9, %rs8, 254;
	shr.u16 	%rs10, %rs9, 1;
	add.s16 	%rs11, %rs10, %rs7;
	and.b16  	%rs12, %rs11, 248;
	shr.u16 	%rs13, %rs12, 3;
	mul.lo.s16 	%rs14, %rs13, 11;
	sub.s16 	%rs15, %rs5, %rs14;
	mul.wide.u16 	%r30, %rs13, 1352;
	add.s32 	%r31, %r29, %r30;
	and.b16  	%rs16, %rs15, 255;
	mul.wide.u16 	%r32, %rs16, 8;
	add.s32 	%r33, %r31, %r32;
	ld.shared.f64 	%fd300, [%r33];
	ld.shared.f64 	%fd301, [%r33+1040];
	add.f64 	%fd302, %fd300, %fd301;
	sub.f64 	%fd303, %fd300, %fd301;
	ld.shared.f64 	%fd304, [%r33+104];
	ld.shared.f64 	%fd305, [%r33+936];
	add.f64 	%fd306, %fd304, %fd305;
	sub.f64 	%fd307, %fd304, %fd305;
	ld.shared.f64 	%fd308, [%r33+208];
	ld.shared.f64 	%fd309, [%r33+832];
	add.f64 	%fd310, %fd308, %fd309;
	sub.f64 	%fd311, %fd308, %fd309;
	ld.shared.f64 	%fd312, [%r33+312];
	ld.shared.f64 	%fd313, [%r33+728];
	add.f64 	%fd314, %fd312, %fd313;
	sub.f64 	%fd315, %fd312, %fd313;
	ld.shared.f64 	%fd316, [%r33+416];
	ld.shared.f64 	%fd317, [%r33+624];
	add.f64 	%fd318, %fd316, %fd317;
	sub.f64 	%fd319, %fd316, %fd317;
	ld.shared.f64 	%fd320, [%r33+520];
	add.f64 	%fd321, %fd320, %fd320;
	sub.f64 	%fd322, %fd320, %fd320;
	mul.f64 	%fd323, %fd321, 0d3FE0000000000000;
	fma.rn.f64 	%fd325, %fd324, %fd302, 0d0000000000000000;
	fma.rn.f64 	%fd327, %fd326, %fd303, 0d0000000000000000;
	fma.rn.f64 	%fd328, %fd23, %fd306, %fd325;
	fma.rn.f64 	%fd329, %fd24, %fd307, %fd327;
	fma.rn.f64 	%fd330, %fd25, %fd310, %fd328;
	fma.rn.f64 	%fd332, %fd331, %fd311, %fd329;
	fma.rn.f64 	%fd334, %fd333, %fd314, %fd330;
	fma.rn.f64 	%fd336, %fd335, %fd315, %fd332;
	fma.rn.f64 	%fd337, %fd26, %fd318, %fd334;
	fma.rn.f64 	%fd338, %fd27, %fd319, %fd336;
	fma.rn.f64 	%fd339, %fd28, %fd323, %fd337;
	fma.rn.f64 	%fd340, %fd29, %fd322, %fd338;
	sub.f64 	%fd341, %fd339, %fd340;
	st.shared.f64 	[%r33+1248], %fd341;
	add.f64 	%fd342, %fd340, %fd339;
	st.shared.f64 	[%r33], %fd342;
	fma.rn.f64 	%fd343, %fd30, %fd302, 0d0000000000000000;
	fma.rn.f64 	%fd344, %fd31, %fd303, 0d0000000000000000;
	fma.rn.f64 	%fd345, %fd32, %fd306, %fd343;
	fma.rn.f64 	%fd347, %fd346, %fd307, %fd344;
	fma.rn.f64 	%fd349, %fd348, %fd310, %fd345;
	fma.rn.f64 	%fd351, %fd350, %fd311, %fd347;
	fma.rn.f64 	%fd353, %fd352, %fd314, %fd349;
	fma.rn.f64 	%fd355, %fd354, %fd315, %fd351;
	fma.rn.f64 	%fd357, %fd356, %fd318, %fd353;
	fma.rn.f64 	%fd359, %fd358, %fd319, %fd355;
	fma.rn.f64 	%fd361, %fd360, %fd323, %fd357;
	fma.rn.f64 	%fd363, %fd362, %fd322, %fd359;
	sub.f64 	%fd364, %fd361, %fd363;
	st.shared.f64 	[%r33+1144], %fd364;
	add.f64 	%fd365, %fd363, %fd361;
	st.shared.f64 	[%r33+104], %fd365;
	fma.rn.f64 	%fd366, %fd33, %fd302, 0d0000000000000000;
	fma.rn.f64 	%fd367, %fd34, %fd303, 0d0000000000000000;
	fma.rn.f64 	%fd368, %fd35, %fd306, %fd366;
	fma.rn.f64 	%fd369, %fd36, %fd307, %fd367;
	fma.rn.f64 	%fd370, %fd37, %fd310, %fd368;
	fma.rn.f64 	%fd371, %fd38, %fd311, %fd369;
	fma.rn.f64 	%fd372, %fd39, %fd314, %fd370;
	fma.rn.f64 	%fd373, %fd40, %fd315, %fd371;
	fma.rn.f64 	%fd374, %fd41, %fd318, %fd372;
	fma.rn.f64 	%fd375, %fd42, %fd319, %fd373;
	fma.rn.f64 	%fd376, %fd43, %fd323, %fd374;
	fma.rn.f64 	%fd377, %fd44, %fd322, %fd375;
	sub.f64 	%fd378, %fd376, %fd377;
	st.shared.f64 	[%r33+1040], %fd378;
	add.f64 	%fd379, %fd377, %fd376;
	st.shared.f64 	[%r33+208], %fd379;
	fma.rn.f64 	%fd380, %fd45, %fd302, 0d0000000000000000;
	fma.rn.f64 	%fd381, %fd46, %fd303, 0d0000000000000000;
	fma.rn.f64 	%fd383, %fd382, %fd306, %fd380;
	fma.rn.f64 	%fd384, %fd47, %fd307, %fd381;
	fma.rn.f64 	%fd386, %fd385, %fd310, %fd383;
	fma.rn.f64 	%fd387, %fd48, %fd311, %fd384;
	fma.rn.f64 	%fd388, %fd49, %fd314, %fd386;
	fma.rn.f64 	%fd390, %fd389, %fd315, %fd387;
	fma.rn.f64 	%fd392, %fd391, %fd318, %fd388;
	fma.rn.f64 	%fd394, %fd393, %fd319, %fd390;
	fma.rn.f64 	%fd396, %fd395, %fd323, %fd392;
	fma.rn.f64 	%fd398, %fd397, %fd322, %fd394;
	sub.f64 	%fd399, %fd396, %fd398;
	st.shared.f64 	[%r33+936], %fd399;
	add.f64 	%fd400, %fd398, %fd396;
	st.shared.f64 	[%r33+312], %fd400;
	fma.rn.f64 	%fd402, %fd401, %fd302, 0d0000000000000000;
	fma.rn.f64 	%fd404, %fd403, %fd303, 0d0000000000000000;
	fma.rn.f64 	%fd406, %fd405, %fd306, %fd402;
	fma.rn.f64 	%fd408, %fd407, %fd307, %fd404;
	fma.rn.f64 	%fd410, %fd409, %fd310, %fd406;
	fma.rn.f64 	%fd412, %fd411, %fd311, %fd408;
	fma.rn.f64 	%fd414, %fd413, %fd314, %fd410;
	fma.rn.f64 	%fd416, %fd415, %fd315, %fd412;
	fma.rn.f64 	%fd417, %fd50, %fd318, %fd414;
	fma.rn.f64 	%fd418, %fd51, %fd319, %fd416;
	fma.rn.f64 	%fd419, %fd52, %fd323, %fd417;
	fma.rn.f64 	%fd420, %fd53, %fd322, %fd418;
	sub.f64 	%fd421, %fd419, %fd420;
	st.shared.f64 	[%r33+832], %fd421;
	add.f64 	%fd422, %fd420, %fd419;
	st.shared.f64 	[%r33+416], %fd422;
	fma.rn.f64 	%fd424, %fd423, %fd302, 0d0000000000000000;
	fma.rn.f64 	%fd426, %fd425, %fd303, 0d0000000000000000;
	fma.rn.f64 	%fd428, %fd427, %fd306, %fd424;
	fma.rn.f64 	%fd429, %fd54, %fd307, %fd426;
	fma.rn.f64 	%fd431, %fd430, %fd310, %fd428;
	fma.rn.f64 	%fd433, %fd432, %fd311, %fd429;
	fma.rn.f64 	%fd435, %fd434, %fd314, %fd431;
	fma.rn.f64 	%fd437, %fd436, %fd315, %fd433;
	fma.rn.f64 	%fd439, %fd438, %fd318, %fd435;
	fma.rn.f64 	%fd441, %fd440, %fd319, %fd437;
	fma.rn.f64 	%fd442, %fd55, %fd323, %fd439;
	fma.rn.f64 	%fd443, %fd56, %fd322, %fd441;
	sub.f64 	%fd444, %fd442, %fd443;
	st.shared.f64 	[%r33+728], %fd444;
	add.f64 	%fd445, %fd443, %fd442;
	st.shared.f64 	[%r33+520], %fd445;
	fma.rn.f64 	%fd446, %fd57, %fd302, 0d0000000000000000;
	fma.rn.f64 	%fd448, %fd447, %fd303, 0d0000000000000000;
	fma.rn.f64 	%fd450, %fd449, %fd306, %fd446;
	fma.rn.f64 	%fd452, %fd451, %fd307, %fd448;
	fma.rn.f64 	%fd454, %fd453, %fd310, %fd450;
	fma.rn.f64 	%fd456, %fd455, %fd311, %fd452;
	fma.rn.f64 	%fd458, %fd457, %fd314, %fd454;
	fma.rn.f64 	%fd460, %fd459, %fd315, %fd456;
	fma.rn.f64 	%fd462, %fd461, %fd318, %fd458;
	fma.rn.f64 	%fd464, %fd463, %fd319, %fd460;
	fma.rn.f64 	%fd466, %fd465, %fd323, %fd462;
	fma.rn.f64 	%fd468, %fd467, %fd322, %fd464;
	add.f64 	%fd469, %fd468, %fd466;
	st.shared.f64 	[%r33+624], %fd469;
	add.s32 	%r6, %r71, 121;
	setp.lt.u32 	%p3, %r71, 22;
	mov.u32 	%r71, %r6;
	@%p3 bra 	$L__BB97_4;
$L__BB97_5:
	mov.u32 	%r34, %ctaid.x;
	mov.u32 	%r35, %tid.y;
	add.s32 	%r7, %r34, %r35;
	bar.sync 	0;
	mov.u32 	%r36, %tid.x;
	setp.gt.u32 	%p4, %r36, 168;
	@%p4 bra 	$L__BB97_22;
	mov.u32 	%r72, %tid.x;
	mov.u32 	%r37, %tid.y;
	mov.u32 	%r38, _ZZ32massMatrixMultiplyConstantKernelILi11ELi13ELi1EEviPKdS1_S1_S1_PdE6s_tmp1;
	mad.lo.s32 	%r39, %r37, 17576, %r38;
	ld.const.f64 	%fd483, [const_oddDofToQuad];
	ld.const.f64 	%fd485, [const_evenDofToQuad];
	ld.const.f64 	%fd487, [const_oddDofToQuad+8];
	ld.const.f64 	%fd490, [const_oddDofToQuad+16];
	ld.const.f64 	%fd492, [const_evenDofToQuad+16];
	ld.const.f64 	%fd494, [const_oddDofToQuad+24];
	ld.const.f64 	%fd496, [const_evenDofToQuad+24];
	ld.const.f64 	%fd508, [const_evenDofToQuad+56];
	ld.const.f64 	%fd510, [const_oddDofToQuad+64];
	ld.const.f64 	%fd512, [const_evenDofToQuad+64];
	ld.const.f64 	%fd514, [const_oddDofToQuad+72];
	ld.const.f64 	%fd516, [const_evenDofToQuad+72];
	ld.const.f64 	%fd518, [const_oddDofToQuad+80];
	ld.const.f64 	%fd520, [const_evenDofToQuad+80];
	ld.const.f64 	%fd522, [const_oddDofToQuad+88];
	ld.const.f64 	%fd523, [const_evenDofToQuad+88];
	ld.const.f64 	%fd529, [const_oddDofToQuad+96];
	ld.const.f64 	%fd547, [const_oddDofToQuad+152];
	ld.const.f64 	%fd549, [const_evenDofToQuad+152];
	ld.const.f64 	%fd551, [const_oddDofToQuad+160];
	ld.const.f64 	%fd553, [const_evenDofToQuad+160];
	ld.const.f64 	%fd555, [const_oddDofToQuad+168];
	ld.const.f64 	%fd557, [const_evenDofToQuad+168];
	ld.const.f64 	%fd559, [const_oddDofToQuad+176];
	ld.const.f64 	%fd561, [const_evenDofToQuad+176];
	ld.const.f64 	%fd563, [const_oddDofToQuad+184];
	ld.const.f64 	%fd564, [const_evenDofToQuad+184];
	ld.const.f64 	%fd570, [const_oddDofToQuad+192];
	ld.const.f64 	%fd572, [const_evenDofToQuad+192];
	ld.const.f64 	%fd574, [const_oddDofToQuad+200];
	ld.const.f64 	%fd576, [const_evenDofToQuad+200];
	ld.const.f64 	%fd578, [const_oddDofToQuad+208];
	ld.const.f64 	%fd580, [const_evenDofToQuad+208];
	ld.const.f64 	%fd582, [const_oddDofToQuad+216];
	ld.const.f64 	%fd584, [const_evenDofToQuad+216];
	ld.const.f64 	%fd586, [const_oddDofToQuad+224];
	ld.const.f64 	%fd588, [const_evenDofToQuad+224];
	ld.const.f64 	%fd590, [const_oddDofToQuad+232];
	ld.const.f64 	%fd596, [const_oddDofToQuad+240];
	ld.const.f64 	%fd598, [const_evenDofToQuad+240];
	ld.const.f64 	%fd600, [const_oddDofToQuad+248];
	ld.const.f64 	%fd603, [const_oddDofToQuad+256];
	ld.const.f64 	%fd605, [const_evenDofToQuad+256];
	ld.const.f64 	%fd607, [const_oddDofToQuad+264];
	ld.const.f64 	%fd609, [const_evenDofToQuad+264];
	ld.const.f64 	%fd611, [const_oddDofToQuad+272];
	ld.const.f64 	%fd613, [const_evenDofToQuad+272];
	ld.const.f64 	%fd621, [const_evenDofToQuad+288];
	ld.const.f64 	%fd623, [const_oddDofToQuad+296];
	ld.const.f64 	%fd625, [const_evenDofToQuad+296];
	ld.const.f64 	%fd627, [const_oddDofToQuad+304];
	ld.const.f64 	%fd629, [const_evenDofToQuad+304];
	ld.const.f64 	%fd631, [const_oddDofToQuad+312];
	ld.const.f64 	%fd633, [const_evenDofToQuad+312];
	ld.const.f64 	%fd635, [const_oddDofToQuad+320];
	ld.const.f64 	%fd637, [const_evenDofToQuad+320];
	ld.const.f64 	%fd639, [const_oddDofToQuad+328];
	ld.const.f64 	%fd640, [const_evenDofToQuad+328];
$L__BB97_7:
	ld.param.u32 	%r63, [_Z32massMatrixMultiplyConstantKernelILi11ELi13ELi1EEviPKdS1_S1_S1_Pd_param_0];
	setp.ge.s32 	%p5, %r7, %r63;
	cvt.u16.u32 	%rs17, %r72;
	mul.lo.s16 	%rs18, %rs17, 79;
	shr.u16 	%rs19, %rs18, 10;
	mul.lo.s16 	%rs20, %rs19, 13;
	sub.s16 	%rs21, %rs17, %rs20;
	mul.wide.u16 	%r40, %rs19, 1352;
	add.s32 	%r41, %r39, %r40;
	and.b16  	%rs22, %rs21, 255;
	mul.wide.u16 	%r42, %rs22, 104;
	add.s32 	%r10, %r41, %r42;
	ld.shared.f64 	%fd471, [%r10];
	ld.shared.f64 	%fd472, [%r10+80];
	add.f64 	%fd58, %fd471, %fd472;
	sub.f64 	%fd59, %fd471, %fd472;
	ld.shared.f64 	%fd473, [%r10+8];
	ld.shared.f64 	%fd474, [%r10+72];
	add.f64 	%fd60, %fd473, %fd474;
	sub.f64 	%fd61, %fd473, %fd474;
	ld.shared.f64 	%fd475, [%r10+16];
	ld.shared.f64 	%fd476, [%r10+64];
	add.f64 	%fd62, %fd475, %fd476;
	sub.f64 	%fd63, %fd475, %fd476;
	ld.shared.f64 	%fd477, [%r10+24];
	ld.shared.f64 	%fd478, [%r10+56];
	add.f64 	%fd64, %fd477, %fd478;
	sub.f64 	%fd65, %fd477, %fd478;
	ld.shared.f64 	%fd479, [%r10+32];
	ld.shared.f64 	%fd480, [%r10+48];
	add.f64 	%fd66, %fd479, %fd480;
	sub.f64 	%fd67, %fd479, %fd480;
	ld.shared.f64 	%fd481, [%r10+40];
	add.f64 	%fd482, %fd481, %fd481;
	sub.f64 	%fd68, %fd481, %fd481;
	mul.f64 	%fd69, %fd482, 0d3FE0000000000000;
	mov.b32 	%r43, {%rs22, %rs19};
	mov.b32 	%r44, 0;
	mov.b32 	%r45, 43277;
	dp2a.lo.u32.u32 	%r11, %r43, %r45, %r44;
	fma.rn.f64 	%fd484, %fd483, %fd58, 0d0000000000000000;
	fma.rn.f64 	%fd486, %fd485, %fd59, 0d0000000000000000;
	fma.rn.f64 	%fd488, %fd487, %fd60, %fd484;
	fma.rn.f64 	%fd489, %fd24, %fd61, %fd486;
	fma.rn.f64 	%fd491, %fd490, %fd62, %fd488;
	fma.rn.f64 	%fd493, %fd492, %fd63, %fd489;
	fma.rn.f64 	%fd495, %fd494, %fd64, %fd491;
	fma.rn.f64 	%fd497, %fd496, %fd65, %fd493;
	fma.rn.f64 	%fd498, %fd26, %fd66, %fd495;
	fma.rn.f64 	%fd499, %fd27, %fd67, %fd497;
	fma.rn.f64 	%fd70, %fd28, %fd69, %fd498;
	fma.rn.f64 	%fd71, %fd29, %fd68, %fd499;
	mov.f64 	%fd1147, 0d0000000000000000;
	mov.f64 	%fd1148, %fd1147;
	@%p5 bra 	$L__BB97_9;
	ld.param.u64 	%rd31, [_Z32massMatrixMultiplyConstantKernelILi11ELi13ELi1EEviPKdS1_S1_S1_Pd_param_1];
	cvta.to.global.u64 	%rd7, %rd31;
	mad.lo.s32 	%r46, %r7, 2197, %r11;
	mul.wide.s32 	%rd8, %r46, 8;
	add.s64 	%rd9, %rd7, %rd8;
	ld.global.nc.f64 	%fd1147, [%rd9];
	ld.global.nc.f64 	%fd1148, [%rd9+96];
$L__BB97_9:
	ld.param.u32 	%r64, [_Z32massMatrixMultiplyConstantKernelILi11ELi13ELi1EEviPKdS1_S1_S1_Pd_param_0];
	setp.ge.s32 	%p6, %r7, %r64;
	add.f64 	%fd501, %fd70, %fd71;
	sub.f64 	%fd502, %fd70, %fd71;
	mul.f64 	%fd503, %fd501, %fd1147;
	mul.f64 	%fd504, %fd502, %fd1148;
	sub.f64 	%fd76, %fd503, %fd504;
	add.f64 	%fd77, %fd503, %fd504;
	fma.rn.f64 	%fd505, %fd30, %fd58, 0d0000000000000000;
	fma.rn.f64 	%fd506, %fd31, %fd59, 0d0000000000000000;
	fma.rn.f64 	%fd507, %fd32, %fd60, %fd505;
	fma.rn.f64 	%fd509, %fd508, %fd61, %fd506;
	fma.rn.f64 	%fd511, %fd510, %fd62, %fd507;
	fma.rn.f64 	%fd513, %fd512, %fd63, %fd509;
	fma.rn.f64 	%fd515, %fd514, %fd64, %fd511;
	fma.rn.f64 	%fd517, %fd516, %fd65, %fd513;
	fma.rn.f64 	%fd519, %fd518, %fd66, %fd515;
	fma.rn.f64 	%fd521, %fd520, %fd67, %fd517;
	fma.rn.f64 	%fd78, %fd522, %fd69, %fd519;
	fma.rn.f64 	%fd79, %fd523, %fd68, %fd521;
	mov.f64 	%fd1149, 0d0000000000000000;
	mov.f64 	%fd1150, %fd1149;
	@%p6 bra 	$L__BB97_11;
	ld.param.u64 	%rd32, [_Z32massMatrixMultiplyConstantKernelILi11ELi13ELi1EEviPKdS1_S1_S1_Pd_param_1];
	cvta.to.global.u64 	%rd10, %rd32;
	mad.lo.s32 	%r47, %r7, 2197, %r11;
	mul.wide.s32 	%rd11, %r47, 8;
	add.s64 	%rd12, %rd10, %rd11;
	ld.global.nc.f64 	%fd1149, [%rd12+8];
	ld.global.nc.f64 	%fd1150, [%rd12+88];
$L__BB97_11:
	ld.param.u32 	%r65, [_Z32massMatrixMultiplyConstantKernelILi11ELi13ELi1EEviPKdS1_S1_S1_Pd_param_0];
	setp.ge.s32 	%p7, %r7, %r65;
	add.f64 	%fd525, %fd78, %fd79;
	sub.f64 	%fd526, %fd78, %fd79;
	mul.f64 	%fd527, %fd525, %fd1149;
	mul.f64 	%fd528, %fd526, %fd1150;
	sub.f64 	%fd84, %fd527, %fd528;
	add.f64 	%fd85, %fd527, %fd528;
	fma.rn.f64 	%fd530, %fd529, %fd58, 0d0000000000000000;
	fma.rn.f64 	%fd531, %fd34, %fd59, 0d0000000000000000;
	fma.rn.f64 	%fd532, %fd35, %fd60, %fd530;
	fma.rn.f64 	%fd533, %fd36, %fd61, %fd531;
	fma.rn.f64 	%fd534, %fd37, %fd62, %fd532;
	fma.rn.f64 	%fd535, %fd38, %fd63, %fd533;
	fma.rn.f64 	%fd536, %fd39, %fd64, %fd534;
	fma.rn.f64 	%fd537, %fd40, %fd65, %fd535;
	fma.rn.f64 	%fd538, %fd41, %fd66, %fd536;
	fma.rn.f64 	%fd539, %fd42, %fd67, %fd537;
	fma.rn.f64 	%fd86, %fd43, %fd69, %fd538;
	fma.rn.f64 	%fd87, %fd44, %fd68, %fd539;
	mov.f64 	%fd1151, 0d0000000000000000;
	mov.f64 	%fd1152, %fd1151;
	@%p7 bra 	$L__BB97_13;
	ld.param.u64 	%rd33, [_Z32massMatrixMultiplyConstantKernelILi11ELi13ELi1EEviPKdS1_S1_S1_Pd_param_1];
	cvta.to.global.u64 	%rd13, %rd33;
	mad.lo.s32 	%r48, %r7, 2197, %r11;
	mul.wide.s32 	%rd14, %r48, 8;
	add.s64 	%rd15, %rd13, %rd14;
	ld.global.nc.f64 	%fd1151, [%rd15+16];
	ld.global.nc.f64 	%fd1152, [%rd15+80];
$L__BB97_13:
	ld.param.u32 	%r66, [_Z32massMatrixMultiplyConstantKernelILi11ELi13ELi1EEviPKdS1_S1_S1_Pd_param_0];
	setp.ge.s32 	%p8, %r7, %r66;
	add.f64 	%fd541, %fd86, %fd87;
	sub.f64 	%fd542, %fd86, %fd87;
	mul.f64 	%fd543, %fd541, %fd1151;
	mul.f64 	%fd544, %fd542, %fd1152;
	sub.f64 	%fd92, %fd543, %fd544;
	add.f64 	%fd93, %fd543, %fd544;
	fma.rn.f64 	%fd545, %fd45, %fd58, 0d0000000000000000;
	fma.rn.f64 	%fd546, %fd46, %fd59, 0d0000000000000000;
	fma.rn.f64 	%fd548, %fd547, %fd60, %fd545;
	fma.rn.f64 	%fd550, %fd549, %fd61, %fd546;
	fma.rn.f64 	%fd552, %fd551, %fd62, %fd548;
	fma.rn.f64 	%fd554, %fd553, %fd63, %fd550;
	fma.rn.f64 	%fd556, %fd555, %fd64, %fd552;
	fma.rn.f64 	%fd558, %fd557, %fd65, %fd554;
	fma.rn.f64 	%fd560, %fd559, %fd66, %fd556;
	fma.rn.f64 	%fd562, %fd561, %fd67, %fd558;
	fma.rn.f64 	%fd94, %fd563, %fd69, %fd560;
	fma.rn.f64 	%fd95, %fd564, %fd68, %fd562;
	mov.f64 	%fd1153, 0d0000000000000000;
	mov.f64 	%fd1154, %fd1153;
	@%p8 bra 	$L__BB97_15;
	ld.param.u64 	%rd34, [_Z32massMatrixMultiplyConstantKernelILi11ELi13ELi1EEviPKdS1_S1_S1_Pd_param_1];
	cvta.to.global.u64 	%rd16, %rd34;
	mad.lo.s32 	%r49, %r7, 2197, %r11;
	mul.wide.s32 	%rd17, %r49, 8;
	add.s64 	%rd18, %rd16, %rd17;
	ld.global.nc.f64 	%fd1153, [%rd18+24];
	ld.global.nc.f64 	%fd1154, [%rd18+72];
$L__BB97_15:
	ld.param.u32 	%r67, [_Z32massMatrixMultiplyConstantKernelILi11ELi13ELi1EEviPKdS1_S1_S1_Pd_param_0];
	setp.ge.s32 	%p9, %r7, %r67;
	add.f64 	%fd566, %fd94, %fd95;
	sub.f64 	%fd567, %fd94, %fd95;
	mul.f64 	%fd568, %fd566, %fd1153;
	mul.f64 	%fd569, %fd567, %fd1154;
	sub.f64 	%fd100, %fd568, %fd569;
	add.f64 	%fd101, %fd568, %fd569;
	fma.rn.f64 	%fd571, %fd570, %fd58, 0d0000000000000000;
	fma.rn.f64 	%fd573, %fd572, %fd59, 0d0000000000000000;
	fma.rn.f64 	%fd575, %fd574, %fd60, %fd571;
	fma.rn.f64 	%fd577, %fd576, %fd61, %fd573;
	fma.rn.f64 	%fd579, %fd578, %fd62, %fd575;
	fma.rn.f64 	%fd581, %fd580, %fd63, %fd577;
	fma.rn.f64 	%fd583, %fd582, %fd64, %fd579;
	fma.rn.f64 	%fd585, %fd584, %fd65, %fd581;
	fma.rn.f64 	%fd587, %fd586, %fd66, %fd583;
	fma.rn.f64 	%fd589, %fd588, %fd67, %fd585;
	fma.rn.f64 	%fd102, %fd590, %fd69, %fd587;
	fma.rn.f64 	%fd103, %fd53, %fd68, %fd589;
	mov.f64 	%fd1155, 0d0000000000000000;
	mov.f64 	%fd1156, %fd1155;
	@%p9 bra 	$L__BB97_17;
	ld.param.u64 	%rd35, [_Z32massMatrixMultiplyConstantKernelILi11ELi13ELi1EEviPKdS1_S1_S1_Pd_param_1];
	cvta.to.global.u64 	%rd19, %rd35;
	mad.lo.s32 	%r50, %r7, 2197, %r11;
	mul.wide.s32 	%rd20, %r50, 8;
	add.s64 	%rd21, %rd19, %rd20;
	ld.global.nc.f64 	%fd1155, [%rd21+32];
	ld.global.nc.f64 	%fd1156, [%rd21+64];
$L__BB97_17:
	ld.param.u32 	%r68, [_Z32massMatrixMultiplyConstantKernelILi11ELi13ELi1EEviPKdS1_S1_S1_Pd_param_0];
	setp.ge.s32 	%p10, %r7, %r68;
	add.f64 	%fd592, %fd102, %fd103;
	sub.f64 	%fd593, %fd102, %fd103;
	mul.f64 	%fd594, %fd592, %fd1155;
	mul.f64 	%fd595, %fd593, %fd1156;
	sub.f64 	%fd108, %fd594, %fd595;
	add.f64 	%fd109, %fd594, %fd595;
	fma.rn.f64 	%fd597, %fd596, %fd58, 0d0000000000000000;
	fma.rn.f64 	%fd599, %fd598, %fd59, 0d0000000000000000;
	fma.rn.f64 	%fd601, %fd600, %fd60, %fd597;
	fma.rn.f64 	%fd602, %fd54, %fd61, %fd599;
	fma.rn.f64 	%fd604, %fd603, %fd62, %fd601;
	fma.rn.f64 	%fd606, %fd605, %fd63, %fd602;
	fma.rn.f64 	%fd608, %fd607, %fd64, %fd604;
	fma.rn.f64 	%fd610, %fd609, %fd65, %fd606;
	fma.rn.f64 	%fd612, %fd611, %fd66, %fd608;
	fma.rn.f64 	%fd614, %fd613, %fd67, %fd610;
	fma.rn.f64 	%fd110, %fd55, %fd69, %fd612;
	fma.rn.f64 	%fd111, %fd56, %fd68, %fd614;
	mov.f64 	%fd1157, 0d0000000000000000;
	mov.f64 	%fd1158, %fd1157;
	@%p10 bra 	$L__BB97_19;
	ld.param.u64 	%rd36, [_Z32massMatrixMultiplyConstantKernelILi11ELi13ELi1EEviPKdS1_S1_S1_Pd_param_1];
	cvta.to.global.u64 	%rd22, %rd36;
	mad.lo.s32 	%r51, %r7, 2197, %r11;
	mul.wide.s32 	%rd23, %r51, 8;
	add.s64 	%rd24, %rd22, %rd23;
	ld.global.nc.f64 	%fd1157, [%rd24+40];
	ld.global.nc.f64 	%fd1158, [%rd24+56];
$L__BB97_19:
	ld.param.u32 	%r69, [_Z32massMatrixMultiplyConstantKernelILi11ELi13ELi1EEviPKdS1_S1_S1_Pd_param_0];
	setp.ge.s32 	%p11, %r7, %r69;
	add.f64 	%fd616, %fd110, %fd111;
	sub.f64 	%fd617, %fd110, %fd111;
	mul.f64 	%fd618, %fd616, %fd1157;
	mul.f64 	%fd619, %fd617, %fd1158;
	sub.f64 	%fd116, %fd618, %fd619;
	add.f64 	%fd117, %fd618, %fd619;
	fma.rn.f64 	%fd620, %fd57, %fd58, 0d0000000000000000;
	fma.rn.f64 	%fd622, %fd621, %fd59, 0d0000000000000000;
	fma.rn.f64 	%fd624, %fd623, %fd60, %fd620;
	fma.rn.f64 	%fd626, %fd625, %fd61, %fd622;
	fma.rn.f64 	%fd628, %fd627, %fd62, %fd624;
	fma.rn.f64 	%fd630, %fd629, %fd63, %fd626;
	fma.rn.f64 	%fd632, %fd631, %fd64, %fd628;
	fma.rn.f64 	%fd634, %fd633, %fd65, %fd630;
	fma.rn.f64 	%fd636, %fd635, %fd66, %fd632;
	fma.rn.f64 	%fd638, %fd637, %fd67, %fd634;
	fma.rn.f64 	%fd118, %fd639, %fd69, %fd636;
	fma.rn.f64 	%fd119, %fd640, %fd68, %fd638;
	mov.f64 	%fd1159, 0d0000000000000000;
	@%p11 bra 	$L__BB97_21;
	ld.param.u64 	%rd37, [_Z32massMatrixMultiplyConstantKernelILi11ELi13ELi1EEviPKdS1_S1_S1_Pd_param_1];
	cvta.to.global.u64 	%rd25, %rd37;
	mad.lo.s32 	%r52, %r7, 2197, %r11;
	mul.wide.s32 	%rd26, %r52, 8;
	add.s64 	%rd27, %rd25, %rd26;
	ld.global.nc.f64 	%fd1159, [%rd27+48];
$L__BB97_21:
	add.f64 	%fd641, %fd118, %fd119;
	sub.f64 	%fd642, %fd118, %fd119;
	mul.f64 	%fd643, %fd642, %fd1159;
	fma.rn.f64 	%fd644, %fd641, %fd1159, %fd643;
	mul.f64 	%fd645, %fd644, 0d3FE0000000000000;
	fma.rn.f64 	%fd647, %fd483, %fd77, 0d0000000000000000;
	fma.rn.f64 	%fd649, %fd485, %fd76, 0d0000000000000000;
	fma.rn.f64 	%fd650, %fd30, %fd85, %fd647;
	fma.rn.f64 	%fd651, %fd31, %fd84, %fd649;
	fma.rn.f64 	%fd653, %fd529, %fd93, %fd650;
	fma.rn.f64 	%fd654, %fd34, %fd92, %fd651;
	fma.rn.f64 	%fd655, %fd45, %fd101, %fd653;
	fma.rn.f64 	%fd656, %fd46, %fd100, %fd654;
	fma.rn.f64 	%fd658, %fd570, %fd109, %fd655;
	fma.rn.f64 	%fd660, %fd572, %fd108, %fd656;
	fma.rn.f64 	%fd662, %fd596, %fd117, %fd658;
	fma.rn.f64 	%fd664, %fd598, %fd116, %fd660;
	fma.rn.f64 	%fd665, %fd57, %fd645, %fd662;
	fma.rn.f64 	%fd667, %fd621, %fd645, %fd664;
	sub.f64 	%fd668, %fd665, %fd667;
	st.shared.f64 	[%r10+80], %fd668;
	add.f64 	%fd669, %fd665, %fd667;
	st.shared.f64 	[%r10], %fd669;
	fma.rn.f64 	%fd671, %fd487, %fd77, 0d0000000000000000;
	fma.rn.f64 	%fd672, %fd24, %fd76, 0d0000000000000000;
	fma.rn.f64 	%fd673, %fd32, %fd85, %fd671;
	fma.rn.f64 	%fd675, %fd508, %fd84, %fd672;
	fma.rn.f64 	%fd676, %fd35, %fd93, %fd673;
	fma.rn.f64 	%fd677, %fd36, %fd92, %fd675;
	fma.rn.f64 	%fd679, %fd547, %fd101, %fd676;
	fma.rn.f64 	%fd681, %fd549, %fd100, %fd677;
	fma.rn.f64 	%fd683, %fd574, %fd109, %fd679;
	fma.rn.f64 	%fd685, %fd576, %fd108, %fd681;
	fma.rn.f64 	%fd687, %fd600, %fd117, %fd683;
	fma.rn.f64 	%fd688, %fd54, %fd116, %fd685;
	fma.rn.f64 	%fd690, %fd623, %fd645, %fd687;
	fma.rn.f64 	%fd692, %fd625, %fd645, %fd688;
	sub.f64 	%fd693, %fd690, %fd692;
	st.shared.f64 	[%r10+72], %fd693;
	add.f64 	%fd694, %fd690, %fd692;
	st.shared.f64 	[%r10+8], %fd694;
	fma.rn.f64 	%fd696, %fd490, %fd77, 0d0000000000000000;
	fma.rn.f64 	%fd698, %fd492, %fd76, 0d0000000000000000;
	fma.rn.f64 	%fd700, %fd510, %fd85, %fd696;
	fma.rn.f64 	%fd702, %fd512, %fd84, %fd698;
	fma.rn.f64 	%fd703, %fd37, %fd93, %fd700;
	fma.rn.f64 	%fd704, %fd38, %fd92, %fd702;
	fma.rn.f64 	%fd706, %fd551, %fd101, %fd703;
	fma.rn.f64 	%fd708, %fd553, %fd100, %fd704;
	fma.rn.f64 	%fd710, %fd578, %fd109, %fd706;
	fma.rn.f64 	%fd712, %fd580, %fd108, %fd708;
	fma.rn.f64 	%fd714, %fd603, %fd117, %fd710;
	fma.rn.f64 	%fd716, %fd605, %fd116, %fd712;
	fma.rn.f64 	%fd718, %fd627, %fd645, %fd714;
	fma.rn.f64 	%fd720, %fd629, %fd645, %fd716;
	sub.f64 	%fd721, %fd718, %fd720;
	st.shared.f64 	[%r10+64], %fd721;
	add.f64 	%fd722, %fd718, %fd720;
	st.shared.f64 	[%r10+16], %fd722;
	fma.rn.f64 	%fd724, %fd494, %fd77, 0d0000000000000000;
	fma.rn.f64 	%fd726, %fd496, %fd76, 0d0000000000000000;
	fma.rn.f64 	%fd728, %fd514, %fd85, %fd724;
	fma.rn.f64 	%fd730, %fd516, %fd84, %fd726;
	fma.rn.f64 	%fd731, %fd39, %fd93, %fd728;
	fma.rn.f64 	%fd732, %fd40, %fd92, %fd730;
	fma.rn.f64 	%fd734, %fd555, %fd101, %fd731;
	fma.rn.f64 	%fd736, %fd557, %fd100, %fd732;
	fma.rn.f64 	%fd738, %fd582, %fd109, %fd734;
	fma.rn.f64 	%fd740, %fd584, %fd108, %fd736;
	fma.rn.f64 	%fd742, %fd607, %fd117, %fd738;
	fma.rn.f64 	%fd744, %fd609, %fd116, %fd740;
	fma.rn.f64 	%fd746, %fd631, %fd645, %fd742;
	fma.rn.f64 	%fd748, %fd633, %fd645, %fd744;
	sub.f64 	%fd749, %fd746, %fd748;
	st.shared.f64 	[%r10+56], %fd749;
	add.f64 	%fd750, %fd746, %fd748;
	st.shared.f64 	[%r10+24], %fd750;
	fma.rn.f64 	%fd751, %fd26, %fd77, 0d0000000000000000;
	fma.rn.f64 	%fd752, %fd27, %fd76, 0d0000000000000000;
	fma.rn.f64 	%fd754, %fd518, %fd85, %fd751;
	fma.rn.f64 	%fd756, %fd520, %fd84, %fd752;
	fma.rn.f64 	%fd757, %fd41, %fd93, %fd754;
	fma.rn.f64 	%fd758, %fd42, %fd92, %fd756;
	fma.rn.f64 	%fd760, %fd559, %fd101, %fd757;
	fma.rn.f64 	%fd762, %fd561, %fd100, %fd758;
	fma.rn.f64 	%fd764, %fd586, %fd109, %fd760;
	fma.rn.f64 	%fd766, %fd588, %fd108, %fd762;
	fma.rn.f64 	%fd768, %fd611, %fd117, %fd764;
	fma.rn.f64 	%fd770, %fd613, %fd116, %fd766;
	fma.rn.f64 	%fd772, %fd635, %fd645, %fd768;
	fma.rn.f64 	%fd774, %fd637, %fd645, %fd770;
	sub.f64 	%fd775, %fd772, %fd774;
	st.shared.f64 	[%r10+48], %fd775;
	add.f64 	%fd776, %fd772, %fd774;
	st.shared.f64 	[%r10+32], %fd776;
	fma.rn.f64 	%fd777, %fd28, %fd77, 0d0000000000000000;
	fma.rn.f64 	%fd778, %fd29, %fd76, 0d0000000000000000;
	fma.rn.f64 	%fd780, %fd522, %fd85, %fd777;
	fma.rn.f64 	%fd782, %fd523, %fd84, %fd778;
	fma.rn.f64 	%fd783, %fd43, %fd93, %fd780;
	fma.rn.f64 	%fd784, %fd44, %fd92, %fd782;
	fma.rn.f64 	%fd786, %fd563, %fd101, %fd783;
	fma.rn.f64 	%fd788, %fd564, %fd100, %fd784;
	fma.rn.f64 	%fd790, %fd590, %fd109, %fd786;
	fma.rn.f64 	%fd791, %fd53, %fd108, %fd788;
	fma.rn.f64 	%fd792, %fd55, %fd117, %fd790;
	fma.rn.f64 	%fd793, %fd56, %fd116, %fd791;
	fma.rn.f64 	%fd795, %fd639, %fd645, %fd792;
	fma.rn.f64 	%fd797, %fd640, %fd645, %fd793;
	add.f64 	%fd798, %fd795, %fd797;
	st.shared.f64 	[%r10+40], %fd798;
	add.s32 	%r12, %r72, 121;
	setp.lt.u32 	%p12, %r72, 48;
	mov.u32 	%r72, %r12;
	@%p12 bra 	$L__BB97_7;
$L__BB97_22:
	ld.const.f64 	%fd122, [const_evenDofToQuad+224];
	ld.const.f64 	%fd123, [const_oddDofToQuad+232];
	ld.const.f64 	%fd124, [const_evenDofToQuad+152];
	ld.const.f64 	%fd125, [const_oddDofToQuad+8];
	ld.const.f64 	%fd126, [const_oddDofToQuad+16];
	ld.const.f64 	%fd127, [const_evenDofToQuad+160];
	ld.const.f64 	%fd128, [const_oddDofToQuad+224];
	mov.u32 	%r53, %tid.x;
	setp.gt.u32 	%p13, %r53, 142;
	bar.sync 	0;
	@%p13 bra 	$L__BB97_25;
	mov.u32 	%r73, %tid.x;
	mov.u32 	%r54, %tid.y;
	mov.u32 	%r55, _ZZ32massMatrixMultiplyConstantKernelILi11ELi13ELi1EEviPKdS1_S1_S1_PdE6s_tmp1;
	mad.lo.s32 	%r56, %r54, 17576, %r55;
	ld.const.f64 	%fd827, [const_oddDofToQuad];
	ld.const.f64 	%fd829, [const_evenDofToQuad];
	ld.const.f64 	%fd833, [const_oddDofToQuad+96];
	ld.const.f64 	%fd838, [const_oddDofToQuad+192];
	ld.const.f64 	%fd840, [const_evenDofToQuad+192];
	ld.const.f64 	%fd842, [const_oddDofToQuad+240];
	ld.const.f64 	%fd844, [const_evenDofToQuad+240];
	ld.const.f64 	%fd847, [const_evenDofToQuad+288];
	ld.const.f64 	%fd854, [const_evenDofToQuad+56];
	ld.const.f64 	%fd858, [const_oddDofToQuad+152];
	ld.const.f64 	%fd861, [const_oddDofToQuad+200];
	ld.const.f64 	%fd863, [const_evenDofToQuad+200];
	ld.const.f64 	%fd865, [const_oddDofToQuad+248];
	ld.const.f64 	%fd868, [const_oddDofToQuad+296];
	ld.const.f64 	%fd870, [const_evenDofToQuad+296];
	ld.const.f64 	%fd875, [const_evenDofToQuad+16];
	ld.const.f64 	%fd877, [const_oddDofToQuad+64];
	ld.const.f64 	%fd879, [const_evenDofToQuad+64];
	ld.const.f64 	%fd883, [const_oddDofToQuad+160];
	ld.const.f64 	%fd886, [const_oddDofToQuad+208];
	ld.const.f64 	%fd888, [const_evenDofToQuad+208];
	ld.const.f64 	%fd890, [const_oddDofToQuad+256];
	ld.const.f64 	%fd892, [const_evenDofToQuad+256];
	ld.const.f64 	%fd894, [const_oddDofToQuad+304];
	ld.const.f64 	%fd896, [const_evenDofToQuad+304];
	ld.const.f64 	%fd900, [const_oddDofToQuad+24];
	ld.const.f64 	%fd902, [const_evenDofToQuad+24];
	ld.const.f64 	%fd904, [const_oddDofToQuad+72];
	ld.const.f64 	%fd906, [const_evenDofToQuad+72];
	ld.const.f64 	%fd910, [const_oddDofToQuad+168];
	ld.const.f64 	%fd912, [const_evenDofToQuad+168];
	ld.const.f64 	%fd914, [const_oddDofToQuad+216];
	ld.const.f64 	%fd916, [const_evenDofToQuad+216];
	ld.const.f64 	%fd918, [const_oddDofToQuad+264];
	ld.const.f64 	%fd920, [const_evenDofToQuad+264];
	ld.const.f64 	%fd922, [const_oddDofToQuad+312];
	ld.const.f64 	%fd924, [const_evenDofToQuad+312];
	ld.const.f64 	%fd930, [const_oddDofToQuad+80];
	ld.const.f64 	%fd932, [const_evenDofToQuad+80];
	ld.const.f64 	%fd936, [const_oddDofToQuad+176];
	ld.const.f64 	%fd938, [const_evenDofToQuad+176];
	ld.const.f64 	%fd942, [const_oddDofToQuad+272];
	ld.const.f64 	%fd944, [const_evenDofToQuad+272];
	ld.const.f64 	%fd946, [const_oddDofToQuad+320];
	ld.const.f64 	%fd948, [const_evenDofToQuad+320];
	ld.const.f64 	%fd954, [const_oddDofToQuad+88];
	ld.const.f64 	%fd956, [const_evenDofToQuad+88];
	ld.const.f64 	%fd960, [const_oddDofToQuad+184];
	ld.const.f64 	%fd962, [const_evenDofToQuad+184];
	ld.const.f64 	%fd968, [const_oddDofToQuad+328];
	ld.const.f64 	%fd970, [const_evenDofToQuad+328];
$L__BB97_24:
	cvt.u16.u32 	%rs23, %r73;
	mul.lo.s16 	%rs24, %rs23, 117;
	shr.u16 	%rs25, %rs24, 8;
	sub.s16 	%rs26, %rs23, %rs25;
	and.b16  	%rs27, %rs26, 254;
	shr.u16 	%rs28, %rs27, 1;
	add.s16 	%rs29, %rs28, %rs25;
	and.b16  	%rs30, %rs29, 248;
	shr.u16 	%rs31, %rs30, 3;
	mul.lo.s16 	%rs32, %rs31, 11;
	sub.s16 	%rs33, %rs23, %rs32;
	mul.wide.u16 	%r57, %rs31, 1352;
	add.s32 	%r58, %r56, %r57;
	and.b16  	%rs34, %rs33, 255;
	mul.wide.u16 	%r59, %rs34, 8;
	add.s32 	%r60, %r58, %r59;
	ld.shared.f64 	%fd799, [%r60];
	ld.shared.f64 	%fd800, [%r60+1248];
	add.f64 	%fd801, %fd799, %fd800;
	sub.f64 	%fd802, %fd799, %fd800;
	ld.shared.f64 	%fd803, [%r60+104];
	ld.shared.f64 	%fd804, [%r60+1144];
	add.f64 	%fd805, %fd803, %fd804;
	sub.f64 	%fd806, %fd803, %fd804;
	ld.shared.f64 	%fd807, [%r60+208];
	ld.shared.f64 	%fd808, [%r60+1040];
	add.f64 	%fd809, %fd807, %fd808;
	sub.f64 	%fd810, %fd807, %fd808;
	ld.shared.f64 	%fd811, [%r60+312];
	ld.shared.f64 	%fd812, [%r60+936];
	add.f64 	%fd813, %fd811, %fd812;
	sub.f64 	%fd814, %fd811, %fd812;
	ld.shared.f64 	%fd815, [%r60+416];
	ld.shared.f64 	%fd816, [%r60+832];
	add.f64 	%fd817, %fd815, %fd816;
	sub.f64 	%fd818, %fd815, %fd816;
	ld.shared.f64 	%fd819, [%r60+520];
	ld.shared.f64 	%fd820, [%r60+728];
	add.f64 	%fd821, %fd819, %fd820;
	sub.f64 	%fd822, %fd819, %fd820;
	ld.shared.f64 	%fd823, [%r60+624];
	add.f64 	%fd824, %fd823, %fd823;
	sub.f64 	%fd825, %fd823, %fd823;
	mul.f64 	%fd826, %fd824, 0d3FE0000000000000;
	fma.rn.f64 	%fd828, %fd827, %fd801, 0d0000000000000000;
	fma.rn.f64 	%fd830, %fd829, %fd802, 0d0000000000000000;
	fma.rn.f64 	%fd831, %fd30, %fd805, %fd828;
	fma.rn.f64 	%fd832, %fd31, %fd806, %fd830;
	fma.rn.f64 	%fd834, %fd833, %fd809, %fd831;
	fma.rn.f64 	%fd835, %fd34, %fd810, %fd832;
	fma.rn.f64 	%fd836, %fd45, %fd813, %fd834;
	fma.rn.f64 	%fd837, %fd46, %fd814, %fd835;
	fma.rn.f64 	%fd839, %fd838, %fd817, %fd836;
	fma.rn.f64 	%fd841, %fd840, %fd818, %fd837;
	fma.rn.f64 	%fd843, %fd842, %fd821, %fd839;
	fma.rn.f64 	%fd845, %fd844, %fd822, %fd841;
	fma.rn.f64 	%fd846, %fd57, %fd826, %fd843;
	fma.rn.f64 	%fd848, %fd847, %fd825, %fd845;
	sub.f64 	%fd849, %fd846, %fd848;
	st.shared.f64 	[%r60+1040], %fd849;
	add.f64 	%fd850, %fd846, %fd848;
	st.shared.f64 	[%r60], %fd850;
	fma.rn.f64 	%fd851, %fd125, %fd801, 0d0000000000000000;
	fma.rn.f64 	%fd852, %fd24, %fd802, 0d0000000000000000;
	fma.rn.f64 	%fd853, %fd32, %fd805, %fd851;
	fma.rn.f64 	%fd855, %fd854, %fd806, %fd852;
	fma.rn.f64 	%fd856, %fd35, %fd809, %fd853;
	fma.rn.f64 	%fd857, %fd36, %fd810, %fd855;
	fma.rn.f64 	%fd859, %fd858, %fd813, %fd856;
	fma.rn.f64 	%fd860, %fd124, %fd814, %fd857;
	fma.rn.f64 	%fd862, %fd861, %fd817, %fd859;
	fma.rn.f64 	%fd864, %fd863, %fd818, %fd860;
	fma.rn.f64 	%fd866, %fd865, %fd821, %fd862;
	fma.rn.f64 	%fd867, %fd54, %fd822, %fd864;
	fma.rn.f64 	%fd869, %fd868, %fd826, %fd866;
	fma.rn.f64 	%fd871, %fd870, %fd825, %fd867;
	sub.f64 	%fd872, %fd869, %fd871;
	st.shared.f64 	[%r60+936], %fd872;
	add.f64 	%fd873, %fd869, %fd871;
	st.shared.f64 	[%r60+104], %fd873;
	fma.rn.f64 	%fd874, %fd126, %fd801, 0d0000000000000000;
	fma.rn.f64 	%fd876, %fd875, %fd802, 0d0000000000000000;
	fma.rn.f64 	%fd878, %fd877, %fd805, %fd874;
	fma.rn.f64 	%fd880, %fd879, %fd806, %fd876;
	fma.rn.f64 	%fd881, %fd37, %fd809, %fd878;
	fma.rn.f64 	%fd882, %fd38, %fd810, %fd880;
	fma.rn.f64 	%fd884, %fd883, %fd813, %fd881;
	fma.rn.f64 	%fd885, %fd127, %fd814, %fd882;
	fma.rn.f64 	%fd887, %fd886, %fd817, %fd884;
	fma.rn.f64 	%fd889, %fd888, %fd818, %fd885;
	fma.rn.f64 	%fd891, %fd890, %fd821, %fd887;
	fma.rn.f64 	%fd893, %fd892, %fd822, %fd889;
	fma.rn.f64 	%fd895, %fd894, %fd826, %fd891;
	fma.rn.f64 	%fd897, %fd896, %fd825, %fd893;
	sub.f64 	%fd898, %fd895, %fd897;
	st.shared.f64 	[%r60+832], %fd898;
	add.f64 	%fd899, %fd895, %fd897;
	st.shared.f64 	[%r60+208], %fd899;
	fma.rn.f64 	%fd901, %fd900, %fd801, 0d0000000000000000;
	fma.rn.f64 	%fd903, %fd902, %fd802, 0d0000000000000000;
	fma.rn.f64 	%fd905, %fd904, %fd805, %fd901;
	fma.rn.f64 	%fd907, %fd906, %fd806, %fd903;
	fma.rn.f64 	%fd908, %fd39, %fd809, %fd905;
	fma.rn.f64 	%fd909, %fd40, %fd810, %fd907;
	fma.rn.f64 	%fd911, %fd910, %fd813, %fd908;
	fma.rn.f64 	%fd913, %fd912, %fd814, %fd909;
	fma.rn.f64 	%fd915, %fd914, %fd817, %fd911;
	fma.rn.f64 	%fd917, %fd916, %fd818, %fd913;
	fma.rn.f64 	%fd919, %fd918, %fd821, %fd915;
	fma.rn.f64 	%fd921, %fd920, %fd822, %fd917;
	fma.rn.f64 	%fd923, %fd922, %fd826, %fd919;
	fma.rn.f64 	%fd925, %fd924, %fd825, %fd921;
	sub.f64 	%fd926, %fd923, %fd925;
	st.shared.f64 	[%r60+728], %fd926;
	add.f64 	%fd927, %fd923, %fd925;
	st.shared.f64 	[%r60+312], %fd927;
	fma.rn.f64 	%fd928, %fd26, %fd801, 0d0000000000000000;
	fma.rn.f64 	%fd929, %fd27, %fd802, 0d0000000000000000;
	fma.rn.f64 	%fd931, %fd930, %fd805, %fd928;
	fma.rn.f64 	%fd933, %fd932, %fd806, %fd929;
	fma.rn.f64 	%fd934, %fd41, %fd809, %fd931;
	fma.rn.f64 	%fd935, %fd42, %fd810, %fd933;
	fma.rn.f64 	%fd937, %fd936, %fd813, %fd934;
	fma.rn.f64 	%fd939, %fd938, %fd814, %fd935;
	fma.rn.f64 	%fd940, %fd128, %fd817, %fd937;
	fma.rn.f64 	%fd941, %fd122, %fd818, %fd939;
	fma.rn.f64 	%fd943, %fd942, %fd821, %fd940;
	fma.rn.f64 	%fd945, %fd944, %fd822, %fd941;
	fma.rn.f64 	%fd947, %fd946, %fd826, %fd943;
	fma.rn.f64 	%fd949, %fd948, %fd825, %fd945;
	sub.f64 	%fd950, %fd947, %fd949;
	st.shared.f64 	[%r60+624], %fd950;
	add.f64 	%fd951, %fd947, %fd949;
	st.shared.f64 	[%r60+416], %fd951;
	fma.rn.f64 	%fd952, %fd28, %fd801, 0d0000000000000000;
	fma.rn.f64 	%fd953, %fd29, %fd802, 0d0000000000000000;
	fma.rn.f64 	%fd955, %fd954, %fd805, %fd952;
	fma.rn.f64 	%fd957, %fd956, %fd806, %fd953;
	fma.rn.f64 	%fd958, %fd43, %fd809, %fd955;
	fma.rn.f64 	%fd959, %fd44, %fd810, %fd957;
	fma.rn.f64 	%fd961, %fd960, %fd813, %fd958;
	fma.rn.f64 	%fd963, %fd962, %fd814, %fd959;
	fma.rn.f64 	%fd964, %fd123, %fd817, %fd961;
	fma.rn.f64 	%fd965, %fd53, %fd818, %fd963;
	fma.rn.f64 	%fd966, %fd55, %fd821, %fd964;
	fma.rn.f64 	%fd967, %fd56, %fd822, %fd965;
	fma.rn.f64 	%fd969, %fd968, %fd826, %fd966;
	fma.rn.f64 	%fd971, %fd970, %fd825, %fd967;
	add.f64 	%fd972, %fd969, %fd971;
	st.shared.f64 	[%r60+520], %fd972;
	add.s32 	%r15, %r73, 121;
	setp.lt.u32 	%p14, %r73, 22;
	mov.u32 	%r73, %r15;
	@%p14 bra 	$L__BB97_24;
$L__BB97_25:
	ld.param.u32 	%r70, [_Z32massMatrixMultiplyConstantKernelILi11ELi13ELi1EEviPKdS1_S1_S1_Pd_param_0];
	setp.ge.s32 	%p15, %r7, %r70;
	bar.sync 	0;
	ld.shared.f64 	%fd973, [%r3];
	ld.shared.f64 	%fd974, [%r3+16224];
	add.f64 	%fd975, %fd973, %fd974;
	sub.f64 	%fd976, %fd973, %fd974;
	ld.shared.f64 	%fd977, [%r3+1352];
	ld.shared.f64 	%fd978, [%r3+14872];
	add.f64 	%fd979, %fd977, %fd978;
	sub.f64 	%fd980, %fd977, %fd978;
	ld.shared.f64 	%fd981, [%r3+2704];
	ld.shared.f64 	%fd982, [%r3+13520];
	add.f64 	%fd983, %fd981, %fd982;
	sub.f64 	%fd984, %fd981, %fd982;
	ld.shared.f64 	%fd985, [%r3+4056];
	ld.shared.f64 	%fd986, [%r3+12168];
	add.f64 	%fd987, %fd985, %fd986;
	sub.f64 	%fd988, %fd985, %fd986;
	ld.shared.f64 	%fd989, [%r3+5408];
	ld.shared.f64 	%fd990, [%r3+10816];
	add.f64 	%fd991, %fd989, %fd990;
	sub.f64 	%fd992, %fd989, %fd990;
	ld.shared.f64 	%fd993, [%r3+6760];
	ld.shared.f64 	%fd994, [%r3+9464];
	add.f64 	%fd995, %fd993, %fd994;
	sub.f64 	%fd996, %fd993, %fd994;
	ld.shared.f64 	%fd997, [%r3+8112];
	add.f64 	%fd998, %fd997, %fd997;
	sub.f64 	%fd999, %fd997, %fd997;
	mul.f64 	%fd1000, %fd998, 0d3FE0000000000000;
	ld.const.f64 	%fd1001, [const_oddDofToQuad];
	fma.rn.f64 	%fd1002, %fd1001, %fd975, 0d0000000000000000;
	ld.const.f64 	%fd1003, [const_evenDofToQuad];
	fma.rn.f64 	%fd1004, %fd1003, %fd976, 0d0000000000000000;
	fma.rn.f64 	%fd1005, %fd30, %fd979, %fd1002;
	fma.rn.f64 	%fd1006, %fd31, %fd980, %fd1004;
	ld.const.f64 	%fd1007, [const_oddDofToQuad+96];
	fma.rn.f64 	%fd1008, %fd1007, %fd983, %fd1005;
	fma.rn.f64 	%fd1009, %fd34, %fd984, %fd1006;
	fma.rn.f64 	%fd1010, %fd45, %fd987, %fd1008;
	fma.rn.f64 	%fd1011, %fd46, %fd988, %fd1009;
	ld.const.f64 	%fd1012, [const_oddDofToQuad+192];
	fma.rn.f64 	%fd1013, %fd1012, %fd991, %fd1010;
	ld.const.f64 	%fd1014, [const_evenDofToQuad+192];
	fma.rn.f64 	%fd1015, %fd1014, %fd992, %fd1011;
	ld.const.f64 	%fd1016, [const_oddDofToQuad+240];
	fma.rn.f64 	%fd1017, %fd1016, %fd995, %fd1013;
	ld.const.f64 	%fd1018, [const_evenDofToQuad+240];
	fma.rn.f64 	%fd1019, %fd1018, %fd996, %fd1015;
	fma.rn.f64 	%fd129, %fd57, %fd1000, %fd1017;
	ld.const.f64 	%fd1020, [const_evenDofToQuad+288];
	fma.rn.f64 	%fd130, %fd1020, %fd999, %fd1019;
	fma.rn.f64 	%fd1021, %fd125, %fd975, 0d0000000000000000;
	fma.rn.f64 	%fd1022, %fd24, %fd976, 0d0000000000000000;
	fma.rn.f64 	%fd1023, %fd32, %fd979, %fd1021;
	ld.const.f64 	%fd1024, [const_evenDofToQuad+56];
	fma.rn.f64 	%fd1025, %fd1024, %fd980, %fd1022;
	fma.rn.f64 	%fd1026, %fd35, %fd983, %fd1023;
	fma.rn.f64 	%fd1027, %fd36, %fd984, %fd1025;
	ld.const.f64 	%fd1028, [const_oddDofToQuad+152];
	fma.rn.f64 	%fd1029, %fd1028, %fd987, %fd1026;
	fma.rn.f64 	%fd1030, %fd124, %fd988, %fd1027;
	ld.const.f64 	%fd1031, [const_oddDofToQuad+200];
	fma.rn.f64 	%fd1032, %fd1031, %fd991, %fd1029;
	ld.const.f64 	%fd1033, [const_evenDofToQuad+200];
	fma.rn.f64 	%fd1034, %fd1033, %fd992, %fd1030;
	ld.const.f64 	%fd1035, [const_oddDofToQuad+248];
	fma.rn.f64 	%fd1036, %fd1035, %fd995, %fd1032;
	fma.rn.f64 	%fd1037, %fd54, %fd996, %fd1034;
	ld.const.f64 	%fd1038, [const_oddDofToQuad+296];
	fma.rn.f64 	%fd131, %fd1038, %fd1000, %fd1036;
	ld.const.f64 	%fd1039, [const_evenDofToQuad+296];
	fma.rn.f64 	%fd132, %fd1039, %fd999, %fd1037;
	fma.rn.f64 	%fd1040, %fd126, %fd975, 0d0000000000000000;
	ld.const.f64 	%fd1041, [const_evenDofToQuad+16];
	fma.rn.f64 	%fd1042, %fd1041, %fd976, 0d0000000000000000;
	ld.const.f64 	%fd1043, [const_oddDofToQuad+64];
	fma.rn.f64 	%fd1044, %fd1043, %fd979, %fd1040;
	ld.const.f64 	%fd1045, [const_evenDofToQuad+64];
	fma.rn.f64 	%fd1046, %fd1045, %fd980, %fd1042;
	fma.rn.f64 	%fd1047, %fd37, %fd983, %fd1044;
	fma.rn.f64 	%fd1048, %fd38, %fd984, %fd1046;
	ld.const.f64 	%fd1049, [const_oddDofToQuad+160];
	fma.rn.f64 	%fd1050, %fd1049, %fd987, %fd1047;
	fma.rn.f64 	%fd1051, %fd127, %fd988, %fd1048;
	ld.const.f64 	%fd1052, [const_oddDofToQuad+208];
	fma.rn.f64 	%fd1053, %fd1052, %fd991, %fd1050;
	ld.const.f64 	%fd1054, [const_evenDofToQuad+208];
	fma.rn.f64 	%fd1055, %fd1054, %fd992, %fd1051;
	ld.const.f64 	%fd1056, [const_oddDofToQuad+256];
	fma.rn.f64 	%fd1057, %fd1056, %fd995, %fd1053;
	ld.const.f64 	%fd1058, [const_evenDofToQuad+256];
	fma.rn.f64 	%fd1059, %fd1058, %fd996, %fd1055;
	ld.const.f64 	%fd1060, [const_oddDofToQuad+304];
	fma.rn.f64 	%fd133, %fd1060, %fd1000, %fd1057;
	ld.const.f64 	%fd1061, [const_evenDofToQuad+304];
	fma.rn.f64 	%fd134, %fd1061, %fd999, %fd1059;
	ld.const.f64 	%fd1062, [const_oddDofToQuad+24];
	fma.rn.f64 	%fd1063, %fd1062, %fd975, 0d0000000000000000;
	ld.const.f64 	%fd1064, [const_evenDofToQuad+24];
	fma.rn.f64 	%fd1065, %fd1064, %fd976, 0d0000000000000000;
	ld.const.f64 	%fd1066, [const_oddDofToQuad+72];
	fma.rn.f64 	%fd1067, %fd1066, %fd979, %fd1063;
	ld.const.f64 	%fd1068, [const_evenDofToQuad+72];
	fma.rn.f64 	%fd1069, %fd1068, %fd980, %fd1065;
	fma.rn.f64 	%fd1070, %fd39, %fd983, %fd1067;
	fma.rn.f64 	%fd1071, %fd40, %fd984, %fd1069;
	ld.const.f64 	%fd1072, [const_oddDofToQuad+168];
	fma.rn.f64 	%fd1073, %fd1072, %fd987, %fd1070;
	ld.const.f64 	%fd1074, [const_evenDofToQuad+168];
	fma.rn.f64 	%fd1075, %fd1074, %fd988, %fd1071;
	ld.const.f64 	%fd1076, [const_oddDofToQuad+216];
	fma.rn.f64 	%fd1077, %fd1076, %fd991, %fd1073;
	ld.const.f64 	%fd1078, [const_evenDofToQuad+216];
	fma.rn.f64 	%fd1079, %fd1078, %fd992, %fd1075;
	ld.const.f64 	%fd1080, [const_oddDofToQuad+264];
	fma.rn.f64 	%fd1081, %fd1080, %fd995, %fd1077;
	ld.const.f64 	%fd1082, [const_evenDofToQuad+264];
	fma.rn.f64 	%fd1083, %fd1082, %fd996, %fd1079;
	ld.const.f64 	%fd1084, [const_oddDofToQuad+312];
	fma.rn.f64 	%fd135, %fd1084, %fd1000, %fd1081;
	ld.const.f64 	%fd1085, [const_evenDofToQuad+312];
	fma.rn.f64 	%fd136, %fd1085, %fd999, %fd1083;
	fma.rn.f64 	%fd1086, %fd26, %fd975, 0d0000000000000000;
	fma.rn.f64 	%fd1087, %fd27, %fd976, 0d0000000000000000;
	ld.const.f64 	%fd1088, [const_oddDofToQuad+80];
	fma.rn.f64 	%fd1089, %fd1088, %fd979, %fd1086;
	ld.const.f64 	%fd1090, [const_evenDofToQuad+80];
	fma.rn.f64 	%fd1091, %fd1090, %fd980, %fd1087;
	fma.rn.f64 	%fd1092, %fd41, %fd983, %fd1089;
	fma.rn.f64 	%fd1093, %fd42, %fd984, %fd1091;
	ld.const.f64 	%fd1094, [const_oddDofToQuad+176];
	fma.rn.f64 	%fd1095, %fd1094, %fd987, %fd1092;
	ld.const.f64 	%fd1096, [const_evenDofToQuad+176];
	fma.rn.f64 	%fd1097, %fd1096, %fd988, %fd1093;
	fma.rn.f64 	%fd1098, %fd128, %fd991, %fd1095;
	fma.rn.f64 	%fd1099, %fd122, %fd992, %fd1097;
	ld.const.f64 	%fd1100, [const_oddDofToQuad+272];
	fma.rn.f64 	%fd1101, %fd1100, %fd995, %fd1098;
	ld.const.f64 	%fd1102, [const_evenDofToQuad+272];
	fma.rn.f64 	%fd1103, %fd1102, %fd996, %fd1099;
	ld.const.f64 	%fd1104, [const_oddDofToQuad+320];
	fma.rn.f64 	%fd137, %fd1104, %fd1000, %fd1101;
	ld.const.f64 	%fd1105, [const_evenDofToQuad+320];
	fma.rn.f64 	%fd138, %fd1105, %fd999, %fd1103;
	fma.rn.f64 	%fd1106, %fd28, %fd975, 0d0000000000000000;
	fma.rn.f64 	%fd1107, %fd29, %fd976, 0d0000000000000000;
	ld.const.f64 	%fd1108, [const_oddDofToQuad+88];
	fma.rn.f64 	%fd1109, %fd1108, %fd979, %fd1106;
	ld.const.f64 	%fd1110, [const_evenDofToQuad+88];
	fma.rn.f64 	%fd1111, %fd1110, %fd980, %fd1107;
	fma.rn.f64 	%fd1112, %fd43, %fd983, %fd1109;
	fma.rn.f64 	%fd1113, %fd44, %fd984, %fd1111;
	ld.const.f64 	%fd1114, [const_oddDofToQuad+184];
	fma.rn.f64 	%fd1115, %fd1114, %fd987, %fd1112;
	ld.const.f64 	%fd1116, [const_evenDofToQuad+184];
	fma.rn.f64 	%fd1117, %fd1116, %fd988, %fd1113;
	fma.rn.f64 	%fd1118, %fd123, %fd991, %fd1115;
	fma.rn.f64 	%fd1119, %fd53, %fd992, %fd1117;
	fma.rn.f64 	%fd1120, %fd55, %fd995, %fd1118;
	fma.rn.f64 	%fd1121, %fd56, %fd996, %fd1119;
	ld.const.f64 	%fd1122, [const_oddDofToQuad+328];
	fma.rn.f64 	%fd1123, %fd1122, %fd1000, %fd1120;
	ld.const.f64 	%fd1124, [const_evenDofToQuad+328];
	fma.rn.f64 	%fd1125, %fd1124, %fd999, %fd1121;
	add.f64 	%fd139, %fd1123, %fd1125;
	@%p15 bra 	$L__BB97_27;
	ld.param.u64 	%rd38, [_Z32massMatrixMultiplyConstantKernelILi11ELi13ELi1EEviPKdS1_S1_S1_Pd_param_5];
	mov.u32 	%r61, %tid.x;
	mad.lo.s32 	%r62, %r7, 1331, %r61;
	cvta.to.global.u64 	%rd28, %rd38;
	mul.wide.s32 	%rd29, %r62, 8;
	add.s64 	%rd30, %rd28, %rd29;
	add.f64 	%fd1126, %fd129, %fd130;
	st.global.f64 	[%rd30], %fd1126;
	add.f64 	%fd1127, %fd131, %fd132;
	st.global.f64 	[%rd30+968], %fd1127;
	add.f64 	%fd1128, %fd133, %fd134;
	st.global.f64 	[%rd30+1936], %fd1128;
	add.f64 	%fd1129, %fd135, %fd136;
	st.global.f64 	[%rd30+2904], %fd1129;
	add.f64 	%fd1130, %fd137, %fd138;
	st.global.f64 	[%rd30+3872], %fd1130;
	st.global.f64 	[%rd30+4840], %fd139;
	sub.f64 	%fd1131, %fd137, %fd138;
	st.global.f64 	[%rd30+5808], %fd1131;
	sub.f64 	%fd1132, %fd135, %fd136;
	st.global.f64 	[%rd30+6776], %fd1132;
	sub.f64 	%fd1133, %fd133, %fd134;
	st.global.f64 	[%rd30+7744], %fd1133;
	sub.f64 	%fd1134, %fd131, %fd132;
	st.global.f64 	[%rd30+8712], %fd1134;
	sub.f64 	%fd1135, %fd129, %fd130;
	st.global.f64 	[%rd30+9680], %fd1135;
$L__BB97_27:
	ret;

}
	// .globl	_Z32massMatrixMultiplyRegisterKernelILi11ELi14ELi1EEviPKdS1_S1_S1_Pd
.visible .entry _Z32massMatrixMultiplyRegisterKernelILi11ELi14ELi1EEviPKdS1_S1_S1_Pd(
	.param .u32 _Z32massMatrixMultiplyRegisterKernelILi11ELi14ELi1EEviPKdS1_S1_S1_Pd_param_0,
	.param .u64 .ptr .align 1 _Z32massMatrixMultiplyRegisterKernelILi11ELi14ELi1EEviPKdS1_S1_S1_Pd_param_1,
	.param .u64 .ptr .align 1 _Z32massMatrixMultiplyRegisterKernelILi11ELi14ELi1EEviPKdS1_S1_S1_Pd_param_2,
	.param .u64 .ptr .align 1 _Z32massMatrixMultiplyRegisterKernelILi11ELi14ELi1EEviPKdS1_S1_S1_Pd_param_3,
	.param .u64 .ptr .align 1 _Z32massMatrixMultiplyRegisterKernelILi11ELi14ELi1EEviPKdS1_S1_S1_Pd_param_4,
	.param .u64 .ptr .align 1 _Z32massMatrixMultiplyRegisterKernelILi11ELi14ELi1EEviPKdS1_S1_S1_Pd_param_5
)
{
	.reg .pred 	%p<17>;
	.reg .b16 	%rs<37>;
	.reg .b32 	%r<120>;
	.reg .b64 	%rd<46>;
	.reg .b64 	%fd<894>;
	// demoted variable
	.shared .align 8 .b8 _ZZ32massMatrixMultiplyRegisterKernelILi11ELi14ELi1EEviPKdS1_S1_S1_PdE6s_tmp1[21952];
	// demoted variable
	.shared .align 8 .b8 _ZZ32massMatrixMultiplyRegisterKernelILi11ELi14ELi1EEviPKdS1_S1_S1_PdE14s_oddDofToQuad[336];
	// demoted variable
	.shared .align 8 .b8 _ZZ32massMatrixMultiplyRegisterKernelILi11ELi14ELi1EEviPKdS1_S1_S1_PdE15s_evenDofToQuad[336];
	ld.param.u32 	%r16, [_Z32massMatrixMultiplyRegisterKernelILi11ELi14ELi1EEviPKdS1_S1_S1_Pd_param_0];
	ld.param.u64 	%rd2, [_Z32massMatrixMultiplyRegisterKernelILi11ELi14ELi1EEviPKdS1_S1_S1_Pd_param_2];
	ld.param.u64 	%rd3, [_Z32massMatrixMultiplyRegisterKernelILi11ELi14ELi1EEviPKdS1_S1_S1_Pd_param_3];
	ld.param.u64 	%rd4, [_Z32massMatrixMultiplyRegisterKernelILi11ELi14ELi1EEviPKdS1_S1_S1_Pd_param_4];
	mov.u32 	%r1, %tid.x;
	mov.u32 	%r17, %tid.y;
	mov.u32 	%r18, %ctaid.x;
	add.s32 	%r2, %r18, %r17;
	setp.ge.s32 	%p1, %r2, %r16;
	@%p1 bra 	$L__BB98_2;
	cvta.to.global.u64 	%rd6, %rd4;
	mad.lo.s32 	%r19, %r2, 1331, %r1;
	mul.wide.s32 	%rd7, %r19, 8;
	add.s64 	%rd8, %rd6, %rd7;
	ld.global.nc.f64 	%fd879, [%rd8];
	ld.global.nc.f64 	%fd878, [%rd8+968];
	ld.global.nc.f64 	%fd877, [%rd8+1936];
	ld.global.nc.f64 	%fd876, [%rd8+2904];
	ld.global.nc.f64 	%fd875, [%rd8+3872];
	ld.global.nc.f64 	%fd874, [%rd8+4840];
	ld.global.nc.f64 	%fd873, [%rd8+5808];
	ld.global.nc.f64 	%fd872, [%rd8+6776];
	ld.global.nc.f64 	%fd871, [%rd8+7744];
	ld.global.nc.f64 	%fd870, [%rd8+8712];
	ld.global.nc.f64 	%fd869, [%rd8+9680];
$L__BB98_2:
	setp.gt.u32 	%p2, %r1, 41;
	@%p2 bra 	$L__BB98_4;
	cvta.to.global.u64 	%rd9, %rd2;
	mul.wide.u32 	%rd10, %r1, 8;
	add.s64 	%rd11, %rd9, %rd10;
	ld.global.nc.f64 	%fd185, [%rd11];
	shl.b32 	%r20, %r1, 3;
	mov.u32 	%r21, _ZZ32massMatrixMultiplyRegisterKernelILi11ELi14ELi1EEviPKdS1_S1_S1_PdE14s_oddDofToQuad;
	add.s32 	%r22, %r21, %r20;
	st.shared.f64 	[%r22], %fd185;
	cvta.to.global.u64 	%rd12, %rd3;
	add.s64 	%rd13, %rd12, %rd10;
	ld.global.nc.f64 	%fd186, [%rd13];
	mov.u32 	%r23, _ZZ32massMatrixMultiplyRegisterKernelILi11ELi14ELi1EEviPKdS1_S1_S1_PdE15s_evenDofToQuad;
	add.s32 	%r24, %r23, %r20;
	st.shared.f64 	[%r24], %fd186;
$L__BB98_4:
	mov.u32 	%r25, %tid.x;
	cvt.u16.u32 	%rs1, %r25;
	bar.sync 	0;
	ld.shared.f64 	%fd23, [_ZZ32massMatrixMultiplyRegisterKernelILi11ELi14ELi1EEviPKdS1_S1_S1_PdE14s_oddDofToQuad];
	ld.shared.f64 	%fd24, [_ZZ32massMatrixMultiplyRegisterKernelILi11ELi14ELi1EEviPKdS1_S1_S1_PdE15s_evenDofToQuad];
	ld.shared.f64 	%fd25, [_ZZ32massMatrixMultiplyRegisterKernelILi11ELi14ELi1EEviPKdS1_S1_S1_PdE14s_oddDofToQuad+8];
	ld.shared.f64 	%fd26, [_ZZ32massMatrixMultiplyRegisterKernelILi11ELi14ELi1EEviPKdS1_S1_S1_PdE15s_evenDofToQuad+8];
	ld.shared.f64 	%fd27, [_ZZ32massMatrixMultiplyRegisterKernelILi11ELi14ELi1EEviPKdS1_S1_S1_PdE14s_oddDofToQuad+16];
	ld.shared.f64 	%fd28, [_ZZ32massMatrixMultiplyRegisterKernelILi11ELi14ELi1EEviPKdS1_S1_S1_PdE15s_evenDofToQuad+16];
	ld.shared.f64 	%fd29, [_ZZ32massMatrixMultiplyRegisterKernelILi11ELi14ELi1EEviPKdS1_S1_S1_PdE14s_oddDofToQuad+24];
	ld.shared.f64 	%fd30, [_ZZ32massMatrixMultiplyRegisterKernelILi11ELi14ELi1EEviPKdS1_S1_S1_PdE15s_evenDofToQuad+24];
	ld.shared.f64 	%fd31, [_ZZ32massMatrixMultiplyRegisterKernelILi11ELi14ELi1EEviPKdS1_S1_S1_PdE14s_oddDofToQuad+32];
	ld.shared.f64 	%fd32, [_ZZ32massMatrixMultiplyRegisterKernelILi11ELi14ELi1EEviPKdS1_S1_S1_PdE15s_evenDofToQuad+32];
	ld.shared.f64 	%fd33, [_ZZ32massMatrixMultiplyRegisterKernelILi11ELi14ELi1EEviPKdS1_S1_S1_PdE14s_oddDofToQuad+40];
	ld.shared.f64 	%fd34, [_ZZ32massMatrixMultiplyRegisterKernelILi11ELi14ELi1EEviPKdS1_S1_S1_PdE15s_evenDofToQuad+40];
	ld.shared.f64 	%fd35, [_ZZ32massMatrixMultiplyRegisterKernelILi11ELi14ELi1EEviPKdS1_S1_S1_PdE14s_oddDofToQuad+48];
	ld.shared.f64 	%fd36, [_ZZ32massMatrixMultiplyRegisterKernelILi11ELi14ELi1EEviPKdS1_S1_S1_PdE15s_evenDofToQuad+48];
	ld.shared.f64 	%fd37, [_ZZ32massMatrixMultiplyRegisterKernelILi11ELi14ELi1EEviPKdS1_S1_S1_PdE14s_oddDofToQuad+56];
	ld.shared.f64 	%fd38, [_ZZ32massMatrixMultiplyRegisterKernelILi11ELi14ELi1EEviPKdS1_S1_S1_PdE15s_evenDofToQuad+56];
	ld.shared.f64 	%fd39, [_ZZ32massMatrixMultiplyRegisterKernelILi11ELi14ELi1EEviPKdS1_S1_S1_PdE14s_oddDofToQuad+64];
	ld.shared.f64 	%fd40, [_ZZ32massMatrixMultiplyRegisterKernelILi11ELi14ELi1EEviPKdS1_S1_S1_PdE15s_evenDofToQuad+64];
	ld.shared.f64 	%fd41, [_ZZ32massMatrixMultiplyRegisterKernelILi11ELi14ELi1EEviPKdS1_S1_S1_PdE14s_oddDofToQuad+72];
	ld.shared.f64 	%fd42, [_ZZ32massMatrixMultiplyRegisterKernelILi11ELi14ELi1EEviPKdS1_S1_S1_PdE15s_evenDofToQuad+72];
	ld.shared.f64 	%fd43, [_ZZ32massMatrixMultiplyRegisterKernelILi11ELi14ELi1EEviPKdS1_S1_S1_PdE14s_oddDofToQuad+80];
	ld.shared.f64 	%fd44, [_ZZ32massMatrixMultiplyRegisterKernelILi11ELi14ELi1EEviPKdS1_S1_S1_PdE15s_evenDofToQuad+80];
	ld.shared.f64 	%fd45, [_ZZ32massMatrixMultiplyRegisterKernelILi11ELi14ELi1EEviPKdS1_S1_S1_PdE14s_oddDofToQuad+88];
	ld.shared.f64 	%fd46, [_ZZ32massMatrixMultiplyRegisterKernelILi11ELi14ELi1EEviPKdS1_S1_S1_PdE15s_evenDofToQuad+88];
	ld.shared.f64 	%fd47, [_ZZ32massMatrixMultiplyRegisterKernelILi11ELi14ELi1EEviPKdS1_S1_S1_PdE14s_oddDofToQuad+96];
	ld.shared.f64 	%fd48, [_ZZ32massMatrixMultiplyRegisterKernelILi11ELi14ELi1EEviPKdS1_S1_S1_PdE15s_evenDofToQuad+96];
	ld.shared.f64 	%fd49, [_ZZ32massMatrixMultiplyRegisterKernelILi11ELi14ELi1EEviPKdS1_S1_S1_PdE14s_oddDofToQuad+104];
	ld.shared.f64 	%fd50, [_ZZ32massMatrixMultiplyRegisterKernelILi11ELi14ELi1EEviPKdS1_S1_S1_PdE15s_evenDofToQuad+104];
	ld.shared.f64 	%fd51, [_ZZ32massMatrixMultiplyRegisterKernelILi11ELi14ELi1EEviPKdS1_S1_S1_PdE14s_oddDofToQuad+112];
	ld.shared.f64 	%fd52, [_ZZ32massMatrixMultiplyRegisterKernelILi11ELi14ELi1EEviPKdS1_S1_S1_PdE15s_evenDofToQuad+112];
	ld.shared.f64 	%fd53, [_ZZ32massMatrixMultiplyRegisterKernelILi11ELi14ELi1EEviPKdS1_S1_S1_PdE14s_oddDofToQuad+120];
	ld.shared.f64 	%fd54, [_ZZ32massMatrixMultiplyRegisterKernelILi11ELi14ELi1EEviPKdS1_S1_S1_PdE15s_evenDofToQuad+120];
	ld.shared.f64 	%fd55, [_ZZ32massMatrixMultiplyRegisterKernelILi11ELi14ELi1EEviPKdS1_S1_S1_PdE14s_oddDofToQuad+128];
	ld.shared.f64 	%fd56, [_ZZ32massMatrixMultiplyRegisterKernelILi11ELi14ELi1EEviPKdS1_S1_S1_PdE15s_evenDofToQuad+128];
	ld.shared.f64 	%fd57, [_ZZ32massMatrixMultiplyRegisterKernelILi11ELi14ELi1EEviPKdS1_S1_S1_PdE14s_oddDofToQuad+136];
	ld.shared.f64 	%fd58, [_ZZ32massMatrixMultiplyRegisterKernelILi11ELi14ELi1EEviPKdS1_S1_S1_PdE15s_evenDofToQuad+136];
	ld.shared.f64 	%fd59, [_ZZ32massMatrixMultiplyRegisterKernelILi11ELi14ELi1EEviPKdS1_S1_S1_PdE14s_oddDofToQuad+144];
	ld.shared.f64 	%fd60, [_ZZ32massMatrixMultiplyRegisterKernelILi11ELi14ELi1EEviPKdS1_S1_S1_PdE15s_evenDofToQuad+144];
	ld.shared.f64 	%fd61, [_ZZ32massMatrixMultiplyRegisterKernelILi11ELi14ELi1EEviPKdS1_S1_S1_PdE14s_oddDofToQuad+152];
	ld.shared.f64 	%fd62, [_ZZ32massMatrixMultiplyRegisterKernelILi11ELi14ELi1EEviPKdS1_S1_S1_PdE15s_evenDofToQuad+152];
	ld.shared.f64 	%fd63, [_ZZ32massMatrixMultiplyRegisterKernelILi11ELi14ELi1EEviPKdS1_S1_S1_PdE14s_oddDofToQuad+160];
	ld.shared.f64 	%fd64, [_ZZ32massMatrixMultiplyRegisterKernelILi11ELi14ELi1EEviPKdS1_S1_S1_PdE15s_evenDofToQuad+160];
	ld.shared.f64 	%fd65, [_ZZ32massMatrixMultiplyRegisterKernelILi11ELi14ELi1EEviPKdS1_S1_S1_PdE14s_oddDofToQuad+168];
	ld.shared.f64 	%fd66, [_ZZ32massMatrixMultiplyRegisterKernelILi11ELi14ELi1EEviPKdS1_S1_S1_PdE15s_evenDofToQuad+168];
	ld.shared.f64 	%fd67, [_ZZ32massMatrixMultiplyRegisterKernelILi11ELi14ELi1EEviPKdS1_S1_S1_PdE14s_oddDofToQuad+176];
	ld.shared.f64 	%fd68, [_ZZ32massMatrixMultiplyRegisterKernelILi11ELi14ELi1EEviPKdS1_S1_S1_PdE15s_evenDofToQuad+176];
	ld.shared.f64 	%fd69, [_ZZ32massMatrixMultiplyRegisterKernelILi11ELi14ELi1EEviPKdS1_S1_S1_PdE14s_oddDofToQuad+184];
	ld.shared.f64 	%fd70, [_ZZ32massMatrixMultiplyRegisterKernelILi11ELi14ELi1EEviPKdS1_S1_S1_PdE15s_evenDofToQuad+184];
	ld.shared.f64 	%fd71, [_ZZ32massMatrixMultiplyRegisterKernelILi11ELi14ELi1EEviPKdS1_S1_S1_PdE14s_oddDofToQuad+192];
	ld.shared.f64 	%fd72, [_ZZ32massMatrixMultiplyRegisterKernelILi11ELi14ELi1EEviPKdS1_S1_S1_PdE15s_evenDofToQuad+192];
	ld.shared.f64 	%fd73, [_ZZ32massMatrixMultiplyRegisterKernelILi11ELi14ELi1EEviPKdS1_S1_S1_PdE14s_oddDofToQuad+200];
	ld.shared.f64 	%fd74, [_ZZ32massMatrixMultiplyRegisterKernelILi11ELi14ELi1EEviPKdS1_S1_S1_PdE15s_evenDofToQuad+200];
	ld.shared.f64 	%fd75, [_ZZ32massMatrixMultiplyRegisterKernelILi11ELi14ELi1EEviPKdS1_S1_S1_PdE14s_oddDofToQuad+208];
	ld.shared.f64 	%fd76, [_ZZ32massMatrixMultiplyRegisterKernelILi11ELi14ELi1EEviPKdS1_S1_S1_PdE15s_evenDofToQuad+208];
	ld.shared.f64 	%fd77, [_ZZ32massMatrixMultiplyRegisterKernelILi11ELi14ELi1EEviPKdS1_S1_S1_PdE14s_oddDofToQuad+216];
	ld.shared.f64 	%fd78, [_ZZ32massMatrixMultiplyRegisterKernelILi11ELi14ELi1EEviPKdS1_S1_S1_PdE15s_evenDofToQuad+216];
	ld.shared.f64 	%fd79, [_ZZ32massMatrixMultiplyRegisterKernelILi11ELi14ELi1EEviPKdS1_S1_S1_PdE14s_oddDofToQuad+224];
	ld.shared.f64 	%fd80, [_ZZ32massMatrixMultiplyRegisterKernelILi11ELi14ELi1EEviPKdS1_S1_S1_PdE15s_evenDofToQuad+224];
	ld.shared.f64 	%fd81, [_ZZ32massMatrixMultiplyRegisterKernelILi11ELi14ELi1EEviPKdS1_S1_S1_PdE14s_oddDofToQuad+232];
	ld.shared.f64 	%fd82, [_ZZ32massMatrixMultiplyRegisterKernelILi11ELi14ELi1EEviPKdS1_S1_S1_PdE15s_evenDofToQuad+232];
	ld.shared.f64 	%fd83, [_ZZ32massMatrixMultiplyRegisterKernelILi11ELi14ELi1EEviPKdS1_S1_S1_PdE14s_oddDofToQuad+240];
	ld.shared.f64 	%fd84, [_ZZ32massMatrixMultiplyRegisterKernelILi11ELi14ELi1EEviPKdS1_S1_S1_PdE15s_evenDofToQuad+240];
	ld.shared.f64 	%fd85, [_ZZ32massMatrixMultiplyRegisterKernelILi11ELi14ELi1EEviPKdS1_S1_S1_PdE14s_oddDofToQuad+248];
	ld.shared.f64 	%fd86, [_ZZ32massMatrixMultiplyRegisterKernelILi11ELi14ELi1EEviPKdS1_S1_S1_PdE15s_evenDofToQuad+248];
	ld.shared.f64 	%fd87, [_ZZ32massMatrixMultiplyRegisterKernelILi11ELi14ELi1EEviPKdS1_S1_S1_PdE14s_oddDofToQuad+256];
	ld.shared.f64 	%fd88, [_ZZ32massMatrixMultiplyRegisterKernelILi11ELi14ELi1EEviPKdS1_S1_S1_PdE15s_evenDofToQuad+256];
	ld.shared.f64 	%fd89, [_ZZ32massMatrixMultiplyRegisterKernelILi11ELi14ELi1EEviPKdS1_S1_S1_PdE14s_oddDofToQuad+264];
	ld.shared.f64 	%fd90, [_ZZ32massMatrixMultiplyRegisterKernelILi11ELi14ELi1EEviPKdS1_S1_S1_PdE15s_evenDofToQuad+264];
	ld.shared.f64 	%fd91, [_ZZ32massMatrixMultiplyRegisterKernelILi11ELi14ELi1EEviPKdS1_S1_S1_PdE14s_oddDofToQuad+272];
	ld.shared.f64 	%fd92, [_ZZ32massMatrixMultiplyRegisterKernelILi11ELi14ELi1EEviPKdS1_S1_S1_PdE15s_evenDofToQuad+272];
	ld.shared.f64 	%fd93, [_ZZ32massMatrixMultiplyRegisterKernelILi11ELi14ELi1EEviPKdS1_S1_S1_PdE14s_oddDofToQuad+280];
	ld.shared.f64 	%fd94, [_ZZ32massMatrixMultiplyRegisterKernelILi11ELi14ELi1EEviPKdS1_S1_S1_PdE15s_evenDofToQuad+280];
	ld.shared.f64 	%fd95, [_ZZ32massMatrixMultiplyRegisterKernelILi11ELi14ELi1EEviPKdS1_S1_S1_PdE14s_oddDofToQuad+288];
	ld.shared.f64 	%fd96, [_ZZ32massMatrixMultiplyRegisterKernelILi11ELi14ELi1EEviPKdS1_S1_S1_PdE15s_evenDofToQuad+288];
	ld.shared.f64 	%fd97, [_ZZ32massMatrixMultiplyRegisterKernelILi11ELi14ELi1EEviPKdS1_S1_S1_PdE14s_oddDofToQuad+296];
	ld.shared.f64 	%fd98, [_ZZ32massMatrixMultiplyRegisterKernelILi11ELi14ELi1EEviPKdS1_S1_S1_PdE15s_evenDofToQuad+296];
	ld.shared.f64 	%fd99, [_ZZ32massMatrixMultiplyRegisterKernelILi11ELi14ELi1EEviPKdS1_S1_S1_PdE14s_oddDofToQuad+304];
	ld.shared.f64 	%fd100, [_ZZ32massMatrixMultiplyRegisterKernelILi11ELi14ELi1EEviPKdS1_S1_S1_PdE15s_evenDofToQuad+304];
	ld.shared.f64 	%fd101, [_ZZ32massMatrixMultiplyRegisterKernelILi11ELi14ELi1EEviPKdS1_S1_S1_PdE14s_oddDofToQuad+312];
	ld.shared.f64 	%fd102, [_ZZ32massMatrixMultiplyRegisterKernelILi11ELi14ELi1EEviPKdS1_S1_S1_PdE15s_evenDofToQuad+312];
	ld.shared.f64 	%fd103, [_ZZ32massMatrixMultiplyRegisterKernelILi11ELi14ELi1EEviPKdS1_S1_S1_PdE14s_oddDofToQuad+320];
	ld.shared.f64 	%fd104, [_ZZ32massMatrixMultiplyRegisterKernelILi11ELi14ELi1EEviPKdS1_S1_S1_PdE15s_evenDofToQuad+320];
	ld.shared.f64 	%fd105, [_ZZ32massMatrixMultiplyRegisterKernelILi11ELi14ELi1EEviPKdS1_S1_S1_PdE14s_oddDofToQuad+328];
	ld.shared.f64 	%fd106, [_ZZ32massMatrixMultiplyRegisterKernelILi11ELi14ELi1EEviPKdS1_S1_S1_PdE15s_evenDofToQuad+328];
	mul.hi.u16 	%rs2, %rs1, 5958;
	mul.lo.s16 	%rs3, %rs2, 11;
	sub.s16 	%rs4, %rs1, %rs3;
	add.f64 	%fd187, %fd879, %fd869;
	sub.f64 	%fd188, %fd879, %fd869;
	add.f64 	%fd189, %fd878, %fd870;
	sub.f64 	%fd190, %fd878, %fd870;
	add.f64 	%fd191, %fd877, %fd871;
	sub.f64 	%fd192, %fd877, %fd871;
	add.f64 	%fd193, %fd876, %fd872;
	sub.f64 	%fd194, %fd876, %fd872;
	add.f64 	%fd195, %fd875, %fd873;
	sub.f64 	%fd196, %fd875, %fd873;
	add.f64 	%fd197, %fd874, %fd874;
	sub.f64 	%fd198, %fd874, %fd874;
	mul.f64 	%fd199, %fd197, 0d3FE0000000000000;
	mov.u32 	%r26, %tid.y;
	mov.u32 	%r27, _ZZ32massMatrixMultiplyRegisterKernelILi11ELi14ELi1EEviPKdS1_S1_S1_PdE6s_tmp1;
	mad.lo.s32 	%r28, %r26, 21952, %r27;
	mul.wide.u16 	%r29, %rs2, 112;
	add.s32 	%r30, %r28, %r29;
	mul.wide.u16 	%r31, %rs4, 8;
	add.s32 	%r3, %r30, %r31;
	fma.rn.f64 	%fd200, %fd23, %fd187, 0d0000000000000000;
	fma.rn.f64 	%fd201, %fd24, %fd188, 0d0000000000000000;
	fma.rn.f64 	%fd202, %fd25, %fd189, %fd200;
	fma.rn.f64 	%fd203, %fd26, %fd190, %fd201;
	fma.rn.f64 	%fd204, %fd27, %fd191, %fd202;
	fma.rn.f64 	%fd205, %fd28, %fd192, %fd203;
	fma.rn.f64 	%fd206, %fd29, %fd193, %fd204;
	fma.rn.f64 	%fd207, %fd30, %fd194, %fd205;
	fma.rn.f64 	%fd208, %fd31, %fd195, %fd206;
	fma.rn.f64 	%fd209, %fd32, %fd196, %fd207;
	fma.rn.f64 	%fd210, %fd33, %fd199, %fd208;
	fma.rn.f64 	%fd211, %fd34, %fd198, %fd209;
	sub.f64 	%fd212, %fd210, %fd211;
	st.shared.f64 	[%r3+20384], %fd212;
	add.f64 	%fd213, %fd211, %fd210;
	st.shared.f64 	[%r3], %fd213;
	fma.rn.f64 	%fd214, %fd35, %fd187, 0d0000000000000000;
	fma.rn.f64 	%fd215, %fd36, %fd188, 0d0000000000000000;
	fma.rn.f64 	%fd216, %fd37, %fd189, %fd214;
	fma.rn.f64 	%fd217, %fd38, %fd190, %fd215;
	fma.rn.f64 	%fd218, %fd39, %fd191, %fd216;
	fma.rn.f64 	%fd219, %fd40, %fd192, %fd217;
	fma.rn.f64 	%fd220, %fd41, %fd193, %fd218;
	fma.rn.f64 	%fd221, %fd42, %fd194, %fd219;
	fma.rn.f64 	%fd222, %fd43, %fd195, %fd220;
	fma.rn.f64 	%fd223, %fd44, %fd196, %fd221;
	fma.rn.f64 	%fd224, %fd45, %fd199, %fd222;
	fma.rn.f64 	%fd225, %fd46, %fd198, %fd223;
	sub.f64 	%fd226, %fd224, %fd225;
	st.shared.f64 	[%r3+18816], %fd226;
	add.f64 	%fd227, %fd225, %fd224;
	st.shared.f64 	[%r3+1568], %fd227;
	fma.rn.f64 	%fd228, %fd47, %fd187, 0d0000000000000000;
	fma.rn.f64 	%fd229, %fd48, %fd188, 0d0000000000000000;
	fma.rn.f64 	%fd230, %fd49, %fd189, %fd228;
	fma.rn.f64 	%fd231, %fd50, %fd190, %fd229;
	fma.rn.f64 	%fd232, %fd51, %fd191, %fd230;
	fma.rn.f64 	%fd233, %fd52, %fd192, %fd231;
	fma.rn.f64 	%fd234, %fd53, %fd193, %fd232;
	fma.rn.f64 	%fd235, %fd54, %fd194, %fd233;
	fma.rn.f64 	%fd236, %fd55, %fd195, %fd234;
	fma.rn.f64 	%fd237, %fd56, %fd196, %fd235;
	fma.rn.f64 	%fd238, %fd57, %fd199, %fd236;
	fma.rn.f64 	%fd239, %fd58, %fd198, %fd237;
	sub.f64 	%fd240, %fd238, %fd239;
	st.shared.f64 	[%r3+17248], %fd240;
	add.f64 	%fd241, %fd239, %fd238;
	st.shared.f64 	[%r3+3136], %fd241;
	fma.rn.f64 	%fd242, %fd59, %fd187, 0d0000000000000000;
	fma.rn.f64 	%fd243, %fd60, %fd188, 0d0000000000000000;
	fma.rn.f64 	%fd244, %fd61, %fd189, %fd242;
	fma.rn.f64 	%fd245, %fd62, %fd190, %fd243;
	fma.rn.f64 	%fd246, %fd63, %fd191, %fd244;
	fma.rn.f64 	%fd247, %fd64, %fd192, %fd245;
	fma.rn.f64 	%fd248, %fd65, %fd193, %fd246;
	fma.rn.f64 	%fd249, %fd66, %fd194, %fd247;
	fma.rn.f64 	%fd250, %fd67, %fd195, %fd248;
	fma.rn.f64 	%fd251, %fd68, %fd196, %fd249;
	fma.rn.f64 	%fd252, %fd69, %fd199, %fd250;
	fma.rn.f64 	%fd253, %fd70, %fd198, %fd251;
	sub.f64 	%fd254, %fd252, %fd253;
	st.shared.f64 	[%r3+15680], %fd254;
	add.f64 	%fd255, %fd253, %fd252;
	st.shared.f64 	[%r3+4704], %fd255;
	fma.rn.f64 	%fd256, %fd71, %fd187, 0d0000000000000000;
	fma.rn.f64 	%fd257, %fd72, %fd188, 0d0000000000000000;
	fma.rn.f64 	%fd258, %fd73, %fd189, %fd256;
	fma.rn.f64 	%fd259, %fd74, %fd190, %fd257;
	fma.rn.f64 	%fd260, %fd75, %fd191, %fd258;
	fma.rn.f64 	%fd261, %fd76, %fd192, %fd259;
	fma.rn.f64 	%fd262, %fd77, %fd193, %fd260;
	fma.rn.f64 	%fd263, %fd78, %fd194, %fd261;
	fma.rn.f64 	%fd264, %fd79, %fd195, %fd262;
	fma.rn.f64 	%fd265, %fd80, %fd196, %fd263;
	fma.rn.f64 	%fd266, %fd81, %fd199, %fd264;
	fma.rn.f64 	%fd267, %fd82, %fd198, %fd265;
	sub.f64 	%fd268, %fd266, %fd267;
	st.shared.f64 	[%r3+14112], %fd268;
	add.f64 	%fd269, %fd267, %fd266;
	st.shared.f64 	[%r3+6272], %fd269;
	fma.rn.f64 	%fd270, %fd83, %fd187, 0d0000000000000000;
	fma.rn.f64 	%fd271, %fd84, %fd188, 0d0000000000000000;
	fma.rn.f64 	%fd272, %fd85, %fd189, %fd270;
	fma.rn.f64 	%fd273, %fd86, %fd190, %fd271;
	fma.rn.f64 	%fd274, %fd87, %fd191, %fd272;
	fma.rn.f64 	%fd275, %fd88, %fd192, %fd273;
	fma.rn.f64 	%fd276, %fd89, %fd193, %fd274;
	fma.rn.f64 	%fd277, %fd90, %fd194, %fd275;
	fma.rn.f64 	%fd278, %fd91, %fd195, %fd276;
	fma.rn.f64 	%fd279, %fd92, %fd196, %fd277;
	fma.rn.f64 	%fd280, %fd93, %fd199, %fd278;
	fma.rn.f64 	%fd281, %fd94, %fd198, %fd279;
	sub.f64 	%fd282, %fd280, %fd281;
	st.shared.f64 	[%r3+12544], %fd282;
	add.f64 	%fd283, %fd281, %fd280;
	st.shared.f64 	[%r3+7840], %fd283;
	fma.rn.f64 	%fd284, %fd95, %fd187, 0d0000000000000000;
	fma.rn.f64 	%fd285, %fd96, %fd188, 0d0000000000000000;
	fma.rn.f64 	%fd286, %fd97, %fd189, %fd284;
	fma.rn.f64 	%fd287, %fd98, %fd190, %fd285;
	fma.rn.f64 	%fd288, %fd99, %fd191, %fd286;
	fma.rn.f64 	%fd289, %fd100, %fd192, %fd287;
	fma.rn.f64 	%fd290, %fd101, %fd193, %fd288;
	fma.rn.f64 	%fd291, %fd102, %fd194, %fd289;
	fma.rn.f64 	%fd292, %fd103, %fd195, %fd290;
	fma.rn.f64 	%fd293, %fd104, %fd196, %fd291;
	fma.rn.f64 	%fd294, %fd105, %fd199, %fd292;
	fma.rn.f64 	%fd295, %fd106, %fd198, %fd293;
	sub.f64 	%fd296, %fd294, %fd295;
	st.shared.f64 	[%r3+10976], %fd296;
	add.f64 	%fd297, %fd295, %fd294;
	st.shared.f64 	[%r3+9408], %fd297;
	bar.sync 	0;
	setp.gt.u32 	%p3, %r25, 153;
	@%p3 bra 	$L__BB98_7;
	mov.u32 	%r117, %tid.x;
	mov.u32 	%r32, %tid.y;
	mov.u32 	%r33, _ZZ32massMatrixMultiplyRegisterKernelILi11ELi14ELi1EEviPKdS1_S1_S1_PdE6s_tmp1;
	mad.lo.s32 	%r34, %r32, 21952, %r33;
$L__BB98_6:
	cvt.u16.u32 	%rs5, %r117;
	mul.lo.s16 	%rs6, %rs5, 117;
	shr.u16 	%rs7, %rs6, 8;
	sub.s16 	%rs8, %rs5, %rs7;
	and.b16  	%rs9, %rs8, 254;
	shr.u16 	%rs10, %rs9, 1;
	add.s16 	%rs11, %rs10, %rs7;
	and.b16  	%rs12, %rs11, 248;
	shr.u16 	%rs13, %rs12, 3;
	mul.lo.s16 	%rs14, %rs13, 11;
	sub.s16 	%rs15, %rs5, %rs14;
	mul.wide.u16 	%r35, %rs13, 1568;
	add.s32 	%r36, %r34, %r35;
	and.b16  	%rs16, %rs15, 255;
	mul.wide.u16 	%r37, %rs16, 8;
	add.s32 	%r38, %r36, %r37;
	ld.shared.f64 	%fd298, [%r38];
	ld.shared.f64 	%fd299, [%r38+1120];
	add.f64 	%fd300, %fd298, %fd299;
	sub.f64 	%fd301, %fd298, %fd299;
	ld.shared.f64 	%fd302, [%r38+112];
	ld.shared.f64 	%fd303, [%r38+1008];
	add.f64 	%fd304, %fd302, %fd303;
	sub.f64 	%fd305, %fd302, %fd303;
	ld.shared.f64 	%fd306, [%r38+224];
	ld.shared.f64 	%fd307, [%r38+896];
	add.f64 	%fd308, %fd306, %fd307;
	sub.f64 	%fd309, %fd306, %fd307;
	ld.shared.f64 	%fd310, [%r38+336];
	ld.shared.f64 	%fd311, [%r38+784];
	add.f64 	%fd312, %fd310, %fd311;
	sub.f64 	%fd313, %fd310, %fd311;
	ld.shared.f64 	%fd314, [%r38+448];
	ld.shared.f64 	%fd315, [%r38+672];
	add.f64 	%fd316, %fd314, %fd315;
	sub.f64 	%fd317, %fd314, %fd315;
	ld.shared.f64 	%fd318, [%r38+560];
	add.f64 	%fd319, %fd318, %fd318;
	sub.f64 	%fd320, %fd318, %fd318;
	mul.f64 	%fd321, %fd319, 0d3FE0000000000000;
	fma.rn.f64 	%fd322, %fd23, %fd300, 0d0000000000000000;
	fma.rn.f64 	%fd323, %fd24, %fd301, 0d0000000000000000;
	fma.rn.f64 	%fd324, %fd25, %fd304, %fd322;
	fma.rn.f64 	%fd325, %fd26, %fd305, %fd323;
	fma.rn.f64 	%fd326, %fd27, %fd308, %fd324;
	fma.rn.f64 	%fd327, %fd28, %fd309, %fd325;
	fma.rn.f64 	%fd328, %fd29, %fd312, %fd326;
	fma.rn.f64 	%fd329, %fd30, %fd313, %fd327;
	fma.rn.f64 	%fd330, %fd31, %fd316, %fd328;
	fma.rn.f64 	%fd331, %fd32, %fd317, %fd329;
	fma.rn.f64 	%fd332, %fd33, %fd321, %fd330;
	fma.rn.f64 	%fd333, %fd34, %fd320, %fd331;
	sub.f64 	%fd334, %fd332, %fd333;
	st.shared.f64 	[%r38+1456], %fd334;
	add.f64 	%fd335, %fd333, %fd332;
	st.shared.f64 	[%r38], %fd335;
	fma.rn.f64 	%fd336, %fd35, %fd300, 0d0000000000000000;
	fma.rn.f64 	%fd337, %fd36, %fd301, 0d0000000000000000;
	fma.rn.f64 	%fd338, %fd37, %fd304, %fd336;
	fma.rn.f64 	%fd339, %fd38, %fd305, %fd337;
	fma.rn.f64 	%fd340, %fd39, %fd308, %fd338;
	fma.rn.f64 	%fd341, %fd40, %fd309, %fd339;
	fma.rn.f64 	%fd342, %fd41, %fd312, %fd340;
	fma.rn.f64 	%fd343, %fd42, %fd313, %fd341;
	fma.rn.f64 	%fd344, %fd43, %fd316, %fd342;
	fma.rn.f64 	%fd345, %fd44, %fd317, %fd343;
	fma.rn.f64 	%fd346, %fd45, %fd321, %fd344;
	fma.rn.f64 	%fd347, %fd46, %fd320, %fd345;
	sub.f64 	%fd348, %fd346, %fd347;
	st.shared.f64 	[%r38+1344], %fd348;
	add.f64 	%fd349, %fd347, %fd346;
	st.shared.f64 	[%r38+112], %fd349;
	fma.rn.f64 	%fd350, %fd47, %fd300, 0d0000000000000000;
	fma.rn.f64 	%fd351, %fd48, %fd301, 0d0000000000000000;
	fma.rn.f64 	%fd352, %fd49, %fd304, %fd350;
	fma.rn.f64 	%fd353, %fd50, %fd305, %fd351;
	fma.rn.f64 	%fd354, %fd51, %fd308, %fd352;
	fma.rn.f64 	%fd355, %fd52, %fd309, %fd353;
	fma.rn.f64 	%fd356, %fd53, %fd312, %fd354;
	fma.rn.f64 	%fd357, %fd54, %fd313, %fd355;
	fma.rn.f64 	%fd358, %fd55, %fd316, %fd356;
	fma.rn.f64 	%fd359, %fd56, %fd317, %fd357;
	fma.rn.f64 	%fd360, %fd57, %fd321, %fd358;
	fma.rn.f64 	%fd361, %fd58, %fd320, %fd359;
	sub.f64 	%fd362, %fd360, %fd361;
	st.shared.f64 	[%r38+1232], %fd362;
	add.f64 	%fd363, %fd361, %fd360;
	st.shared.f64 	[%r38+224], %fd363;
	fma.rn.f64 	%fd364, %fd59, %fd300, 0d0000000000000000;
	fma.rn.f64 	%fd365, %fd60, %fd301, 0d0000000000000000;
	fma.rn.f64 	%fd366, %fd61, %fd304, %fd364;
	fma.rn.f64 	%fd367, %fd62, %fd305, %fd365;
	fma.rn.f64 	%fd368, %fd63, %fd308, %fd366;
	fma.rn.f64 	%fd369, %fd64, %fd309, %fd367;
	fma.rn.f64 	%fd370, %fd65, %fd312, %fd368;
	fma.rn.f64 	%fd371, %fd66, %fd313, %fd369;
	fma.rn.f64 	%fd372, %fd67, %fd316, %fd370;
	fma.rn.f64 	%fd373, %fd68, %fd317, %fd371;
	fma.rn.f64 	%fd374, %fd69, %fd321, %fd372;
	fma.rn.f64 	%fd375, %fd70, %fd320, %fd373;
	sub.f64 	%fd376, %fd374, %fd375;
	st.shared.f64 	[%r38+1120], %fd376;
	add.f64 	%fd377, %fd375, %fd374;
	st.shared.f64 	[%r38+336], %fd377;
	fma.rn.f64 	%fd378, %fd71, %fd300, 0d0000000000000000;
	fma.rn.f64 	%fd379, %fd72, %fd301, 0d0000000000000000;
	fma.rn.f64 	%fd380, %fd73, %fd304, %fd378;
	fma.rn.f64 	%fd381, %fd74, %fd305, %fd379;
	fma.rn.f64 	%fd382, %fd75, %fd308, %fd380;
	fma.rn.f64 	%fd383, %fd76, %fd309, %fd381;
	fma.rn.f64 	%fd384, %fd77, %fd312, %fd382;
	fma.rn.f64 	%fd385, %fd78, %fd313, %fd383;
	fma.rn.f64 	%fd386, %fd79, %fd316, %fd384;
	fma.rn.f64 	%fd387, %fd80, %fd317, %fd385;
	fma.rn.f64 	%fd388, %fd81, %fd321, %fd386;
	fma.rn.f64 	%fd389, %fd82, %fd320, %fd387;
	sub.f64 	%fd390, %fd388, %fd389;
	st.shared.f64 	[%r38+1008], %fd390;
	add.f64 	%fd391, %fd389, %fd388;
	st.shared.f64 	[%r38+448], %fd391;
	fma.rn.f64 	%fd392, %fd83, %fd300, 0d0000000000000000;
	fma.rn.f64 	%fd393, %fd84, %fd301, 0d0000000000000000;
	fma.rn.f64 	%fd394, %fd85, %fd304, %fd392;
	fma.rn.f64 	%fd395, %fd86, %fd305, %fd393;
	fma.rn.f64 	%fd396, %fd87, %fd308, %fd394;
	fma.rn.f64 	%fd397, %fd88, %fd309, %fd395;
	fma.rn.f64 	%fd398, %fd89, %fd312, %fd396;
	fma.rn.f64 	%fd399, %fd90, %fd313, %fd397;
	fma.rn.f64 	%fd400, %fd91, %fd316, %fd398;
	fma.rn.f64 	%fd401, %fd92, %fd317, %fd399;
	fma.rn.f64 	%fd402, %fd93, %fd321, %fd400;
	fma.rn.f64 	%fd403, %fd94, %fd320, %fd401;
	sub.f64 	%fd404, %fd402, %fd403;
	st.shared.f64 	[%r38+896], %fd404;
	add.f64 	%fd405, %fd403, %fd402;
	st.shared.f64 	[%r38+560], %fd405;
	fma.rn.f64 	%fd406, %fd95, %fd300, 0d0000000000000000;
	fma.rn.f64 	%fd407, %fd96, %fd301, 0d0000000000000000;
	fma.rn.f64 	%fd408, %fd97, %fd304, %fd406;
	fma.rn.f64 	%fd409, %fd98, %fd305, %fd407;
	fma.rn.f64 	%fd410, %fd99, %fd308, %fd408;
	fma.rn.f64 	%fd411, %fd100, %fd309, %fd409;
	fma.rn.f64 	%fd412, %fd101, %fd312, %fd410;
	fma.rn.f64 	%fd413, %fd102, %fd313, %fd411;
	fma.rn.f64 	%fd414, %fd103, %fd316, %fd412;
	fma.rn.f64 	%fd415, %fd104, %fd317, %fd413;
	fma.rn.f64 	%fd416, %fd105, %fd321, %fd414;
	fma.rn.f64 	%fd417, %fd106, %fd320, %fd415;
	sub.f64 	%fd418, %fd416, %fd417;
	st.shared.f64 	[%r38+784], %fd418;
	add.f64 	%fd419, %fd417, %fd416;
	st.shared.f64 	[%r38+672], %fd419;
	add.s32 	%r6, %r117, 121;
	setp.lt.u32 	%p4, %r117, 33;
	mov.u32 	%r117, %r6;
	@%p4 bra 	$L__BB98_6;
$L__BB98_7:
	bar.sync 	0;
	mov.u32 	%r39, %tid.x;
	setp.gt.u32 	%p5, %r39, 195;
	@%p5 bra 	$L__BB98_24;
	mov.u32 	%r118, %tid.x;
	mov.u32 	%r40, %ctaid.x;
	mov.u32 	%r41, %tid.y;
	add.s32 	%r42, %r40, %r41;
	mov.u32 	%r43, _ZZ32massMatrixMultiplyRegisterKernelILi11ELi14ELi1EEviPKdS1_S1_S1_PdE6s_tmp1;
	mad.lo.s32 	%r44, %r41, 21952, %r43;
$L__BB98_9:
	ld.param.u32 	%r109, [_Z32massMatrixMultiplyRegisterKernelILi11ELi14ELi1EEviPKdS1_S1_S1_Pd_param_0];
	setp.ge.s32 	%p6, %r42, %r109;
	cvt.u16.u32 	%rs17, %r118;
	and.b16  	%rs18, %rs17, 254;
	shr.u16 	%rs19, %rs18, 1;
	mul.lo.s16 	%rs20, %rs19, 147;
	shr.u16 	%rs21, %rs20, 10;
	mul.lo.s16 	%rs22, %rs21, 14;
	sub.s16 	%rs23, %rs17, %rs22;
	mul.wide.u16 	%r45, %rs21, 1568;
	add.s32 	%r46, %r44, %r45;
	and.b16  	%rs24, %rs23, 255;
	mul.wide.u16 	%r47, %rs24, 112;
	add.s32 	%r9, %r46, %r47;
	ld.shared.f64 	%fd421, [%r9];
	ld.shared.f64 	%fd422, [%r9+80];
	add.f64 	%fd107, %fd421, %fd422;
	sub.f64 	%fd108, %fd421, %fd422;
	ld.shared.f64 	%fd423, [%r9+8];
	ld.shared.f64 	%fd424, [%r9+72];
	add.f64 	%fd109, %fd423, %fd424;
	sub.f64 	%fd110, %fd423, %fd424;
	ld.shared.f64 	%fd425, [%r9+16];
	ld.shared.f64 	%fd426, [%r9+64];
	add.f64 	%fd111, %fd425, %fd426;
	sub.f64 	%fd112, %fd425, %fd426;
	ld.shared.f64 	%fd427, [%r9+24];
	ld.shared.f64 	%fd428, [%r9+56];
	add.f64 	%fd113, %fd427, %fd428;
	sub.f64 	%fd114, %fd427, %fd428;
	ld.shared.f64 	%fd429, [%r9+32];
	ld.shared.f64 	%fd430, [%r9+48];
	add.f64 	%fd115, %fd429, %fd430;
	sub.f64 	%fd116, %fd429, %fd430;
	ld.shared.f64 	%fd431, [%r9+40];
	add.f64 	%fd432, %fd431, %fd431;
	sub.f64 	%fd117, %fd431, %fd431;
	mul.f64 	%fd118, %fd432, 0d3FE0000000000000;
	mov.b32 	%r48, {%rs24, %rs21};
	mov.b32 	%r49, 0;
	mov.b32 	%r50, 50190;
	dp2a.lo.u32.u32 	%r10, %r48, %r50, %r49;
	fma.rn.f64 	%fd433, %fd23, %fd107, 0d0000000000000000;
	fma.rn.f64 	%fd434, %fd24, %fd108, 0d0000000000000000;
	fma.rn.f64 	%fd435, %fd25, %fd109, %fd433;
	fma.rn.f64 	%fd436, %fd26, %fd110, %fd434;
	fma.rn.f64 	%fd437, %fd27, %fd111, %fd435;
	fma.rn.f64 	%fd438, %fd28, %fd112, %fd436;
	fma.rn.f64 	%fd439, %fd29, %fd113, %fd437;
	fma.rn.f64 	%fd440, %fd30, %fd114, %fd438;
	fma.rn.f64 	%fd441, %fd31, %fd115, %fd439;
	fma.rn.f64 	%fd442, %fd32, %fd116, %fd440;
	fma.rn.f64 	%fd119, %fd33, %fd118, %fd441;
	fma.rn.f64 	%fd120, %fd34, %fd117, %fd442;
	mov.f64 	%fd880, 0d0000000000000000;
	mov.f64 	%fd881, %fd880;
	@%p6 bra 	$L__BB98_11;
	ld.param.u64 	%rd38, [_Z32massMatrixMultiplyRegisterKernelILi11ELi14ELi1EEviPKdS1_S1_S1_Pd_param_1];
	cvta.to.global.u64 	%rd14, %rd38;
	mad.lo.s32 	%r54, %r42, 2744, %r10;
	mul.wide.s32 	%rd15, %r54, 8;
	add.s64 	%rd16, %rd14, %rd15;
	ld.global.nc.f64 	%fd880, [%rd16];
	ld.global.nc.f64 	%fd881, [%rd16+104];
$L__BB98_11:
	ld.param.u32 	%r110, [_Z32massMatrixMultiplyRegisterKernelILi11ELi14ELi1EEviPKdS1_S1_S1_Pd_param_0];
	setp.ge.s32 	%p7, %r42, %r110;
	add.f64 	%fd444, %fd119, %fd120;
	sub.f64 	%fd445, %fd119, %fd120;
	mul.f64 	%fd446, %fd444, %fd880;
	mul.f64 	%fd447, %fd445, %fd881;
	sub.f64 	%fd125, %fd446, %fd447;
	add.f64 	%fd126, %fd446, %fd447;
	fma.rn.f64 	%fd448, %fd35, %fd107, 0d0000000000000000;
	fma.rn.f64 	%fd449, %fd36, %fd108, 0d0000000000000000;
	fma.rn.f64 	%fd450, %fd37, %fd109, %fd448;
	fma.rn.f64 	%fd451, %fd38, %fd110, %fd449;
	fma.rn.f64 	%fd452, %fd39, %fd111, %fd450;
	fma.rn.f64 	%fd453, %fd40, %fd112, %fd451;
	fma.rn.f64 	%fd454, %fd41, %fd113, %fd452;
	fma.rn.f64 	%fd455, %fd42, %fd114, %fd453;
	fma.rn.f64 	%fd456, %fd43, %fd115, %fd454;
	fma.rn.f64 	%fd457, %fd44, %fd116, %fd455;
	fma.rn.f64 	%fd127, %fd45, %fd118, %fd456;
	fma.rn.f64 	%fd128, %fd46, %fd117, %fd457;
	mov.f64 	%fd882, 0d0000000000000000;
	mov.f64 	%fd883, %fd882;
	@%p7 bra 	$L__BB98_13;
	ld.param.u64 	%rd39, [_Z32massMatrixMultiplyRegisterKernelILi11ELi14ELi1EEviPKdS1_S1_S1_Pd_param_1];
	cvta.to.global.u64 	%rd17, %rd39;
	mad.lo.s32 	%r61, %r42, 2744, %r10;
	mul.wide.s32 	%rd18, %r61, 8;
	add.s64 	%rd19, %rd17, %rd18;
	ld.global.nc.f64 	%fd882, [%rd19+8];
	ld.global.nc.f64 	%fd883, [%rd19+96];
$L__BB98_13:
	ld.param.u32 	%r111, [_Z32massMatrixMultiplyRegisterKernelILi11ELi14ELi1EEviPKdS1_S1_S1_Pd_param_0];
	setp.ge.s32 	%p8, %r42, %r111;
	add.f64 	%fd459, %fd127, %fd128;
	sub.f64 	%fd460, %fd127, %fd128;
	mul.f64 	%fd461, %fd459, %fd882;
	mul.f64 	%fd462, %fd460, %fd883;
	sub.f64 	%fd133, %fd461, %fd462;
	add.f64 	%fd134, %fd461, %fd462;
	fma.rn.f64 	%fd463, %fd47, %fd107, 0d0000000000000000;
	fma.rn.f64 	%fd464, %fd48, %fd108, 0d0000000000000000;
	fma.rn.f64 	%fd465, %fd49, %fd109, %fd463;
	fma.rn.f64 	%fd466, %fd50, %fd110, %fd464;
	fma.rn.f64 	%fd467, %fd51, %fd111, %fd465;
	fma.rn.f64 	%fd468, %fd52, %fd112, %fd466;
	fma.rn.f64 	%fd469, %fd53, %fd113, %fd467;
	fma.rn.f64 	%fd470, %fd54, %fd114, %fd468;
	fma.rn.f64 	%fd471, %fd55, %fd115, %fd469;
	fma.rn.f64 	%fd472, %fd56, %fd116, %fd470;
	fma.rn.f64 	%fd135, %fd57, %fd118, %fd471;
	fma.rn.f64 	%fd136, %fd58, %fd117, %fd472;
	mov.f64 	%fd884, 0d0000000000000000;
	mov.f64 	%fd885, %fd884;
	@%p8 bra 	$L__BB98_15;
	ld.param.u64 	%rd40, [_Z32massMatrixMultiplyRegisterKernelILi11ELi14ELi1EEviPKdS1_S1_S1_Pd_param_1];
	cvta.to.global.u64 	%rd20, %rd40;
	mad.lo.s32 	%r68, %r42, 2744, %r10;
	mul.wide.s32 	%rd21, %r68, 8;
	add.s64 	%rd22, %rd20, %rd21;
	ld.global.nc.f64 	%fd884, [%rd22+16];
	ld.global.nc.f64 	%fd885, [%rd22+88];
$L__BB98_15:
	ld.param.u32 	%r112, [_Z32massMatrixMultiplyRegisterKernelILi11ELi14ELi1EEviPKdS1_S1_S1_Pd_param_0];
	setp.ge.s32 	%p9, %r42, %r112;
	add.f64 	%fd474, %fd135, %fd136;
	sub.f64 	%fd475, %fd135, %fd136;
	mul.f64 	%fd476, %fd474, %fd884;
	mul.f64 	%fd477, %fd475, %fd885;
	sub.f64 	%fd141, %fd476, %fd477;
	add.f64 	%fd142, %fd476, %fd477;
	fma.rn.f64 	%fd478, %fd59, %fd107, 0d0000000000000000;
	fma.rn.f64 	%fd479, %fd60, %fd108, 0d0000000000000000;
	fma.rn.f64 	%fd480, %fd61, %fd109, %fd478;
	fma.rn.f64 	%fd481, %fd62, %fd110, %fd479;
	fma.rn.f64 	%fd482, %fd63, %fd111, %fd480;
	fma.rn.f64 	%fd483, %fd64, %fd112, %fd481;
	fma.rn.f64 	%fd484, %fd65, %fd113, %fd482;
	fma.rn.f64 	%fd485, %fd66, %fd114, %fd483;
	fma.rn.f64 	%fd486, %fd67, %fd115, %fd484;
	fma.rn.f64 	%fd487, %fd68, %fd116, %fd485;
	fma.rn.f64 	%fd143, %fd69, %fd118, %fd486;
	fma.rn.f64 	%fd144, %fd70, %fd117, %fd487;
	mov.f64 	%fd886, 0d0000000000000000;
	mov.f64 	%fd887, %fd886;
	@%p9 bra 	$L__BB98_17;
	ld.param.u64 	%rd41, [_Z32massMatrixMultiplyRegisterKernelILi11ELi14ELi1EEviPKdS1_S1_S1_Pd_param_1];
	cvta.to.global.u64 	%rd23, %rd41;
	mad.lo.s32 	%r75, %r42, 2744, %r10;
	mul.wide.s32 	%rd24, %r75, 8;
	add.s64 	%rd25, %rd23, %rd24;
	ld.global.nc.f64 	%fd886, [%rd25+24];
	ld.global.nc.f64 	%fd887, [%rd25+80];
$L__BB98_17:
	ld.param.u32 	%r113, [_Z32massMatrixMultiplyRegisterKernelILi11ELi14ELi1EEviPKdS1_S1_S1_Pd_param_0];
	setp.ge.s32 	%p10, %r42, %r113;
	add.f64 	%fd489, %fd143, %fd144;
	sub.f64 	%fd490, %fd143, %fd144;
	mul.f64 	%fd491, %fd489, %fd886;
	mul.f64 	%fd492, %fd490, %fd887;
	sub.f64 	%fd149, %fd491, %fd492;
	add.f64 	%fd150, %fd491, %fd492;
	fma.rn.f64 	%fd493, %fd71, %fd107, 0d0000000000000000;
	fma.rn.f64 	%fd494, %fd72, %fd108, 0d0000000000000000;
	fma.rn.f64 	%fd495, %fd73, %fd109, %fd493;
	fma.rn.f64 	%fd496, %fd74, %fd110, %fd494;
	fma.rn.f64 	%fd497, %fd75, %fd111, %fd495;
	fma.rn.f64 	%fd498, %fd76, %fd112, %fd496;
	fma.rn.f64 	%fd499, %fd77, %fd113, %fd497;
	fma.rn.f64 	%fd500, %fd78, %fd114, %fd498;
	fma.rn.f64 	%fd501, %fd79, %fd115, %fd499;
	fma.rn.f64 	%fd502, %fd80, %fd116, %fd500;
	fma.rn.f64 	%fd151, %fd81, %fd118, %fd501;
	fma.rn.f64 	%fd152, %fd82, %fd117, %fd502;
	mov.f64 	%fd888, 0d0000000000000000;
	mov.f64 	%fd889, %fd888;
	@%p10 bra 	$L__BB98_19;
	ld.param.u64 	%rd42, [_Z32massMatrixMultiplyRegisterKernelILi11ELi14ELi1EEviPKdS1_S1_S1_Pd_param_1];
	cvta.to.global.u64 	%rd26, %rd42;
	mad.lo.s32 	%r82, %r42, 2744, %r10;
	mul.wide.s32 	%rd27, %r82, 8;
	add.s64 	%rd28, %rd26, %rd27;
	ld.global.nc.f64 	%fd888, [%rd28+32];
	ld.global.nc.f64 	%fd889, [%rd28+72];
$L__BB98_19:
	ld.param.u32 	%r114, [_Z32massMatrixMultiplyRegisterKernelILi11ELi14ELi1EEviPKdS1_S1_S1_Pd_param_0];
	setp.ge.s32 	%p11, %r42, %r114;
	add.f64 	%fd504, %fd151, %fd152;
	sub.f64 	%fd505, %fd151, %fd152;
	mul.f64 	%fd506, %fd504, %fd888;
	mul.f64 	%fd507, %fd505, %fd889;
	sub.f64 	%fd157, %fd506, %fd507;
	add.f64 	%fd158, %fd506, %fd507;
	fma.rn.f64 	%fd508, %fd83, %fd107, 0d0000000000000000;
	fma.rn.f64 	%fd509, %fd84, %fd108, 0d0000000000000000;
	fma.rn.f64 	%fd510, %fd85, %fd109, %fd508;
	fma.rn.f64 	%fd511, %fd86, %fd110, %fd509;
	fma.rn.f64 	%fd512, %fd87, %fd111, %fd510;
	fma.rn.f64 	%fd513, %fd88, %fd112, %fd511;
	fma.rn.f64 	%fd514, %fd89, %fd113, %fd512;
	fma.rn.f64 	%fd515, %fd90, %fd114, %fd513;
	fma.rn.f64 	%fd516, %fd91, %fd115, %fd514;
	fma.rn.f64 	%fd517, %fd92, %fd116, %fd515;
	fma.rn.f64 	%fd159, %fd93, %fd118, %fd516;
	fma.rn.f64 	%fd160, %fd94, %fd117, %fd517;
	mov.f64 	%fd890, 0d0000000000000000;
	mov.f64 	%fd891, %fd890;
	@%p11 bra 	$L__BB98_21;
	ld.param.u64 	%rd43, [_Z32massMatrixMultiplyRegisterKernelILi11ELi14ELi1EEviPKdS1_S1_S1_Pd_param_1];
	cvta.to.global.u64 	%rd29, %rd43;
	mad.lo.s32 	%r89, %r42, 2744, %r10;
	mul.wide.s32 	%rd30, %r89, 8;
	add.s64 	%rd31, %rd29, %rd30;
	ld.global.nc.f64 	%fd890, [%rd31+40];
	ld.global.nc.f64 	%fd891, [%rd31+64];
$L__BB98_21:
	ld.param.u32 	%r115, [_Z32massMatrixMultiplyRegisterKernelILi11ELi14ELi1EEviPKdS1_S1_S1_Pd_param_0];
	setp.ge.s32 	%p12, %r42, %r115;
	add.f64 	%fd519, %fd159, %fd160;
	sub.f64 	%fd520, %fd159, %fd160;
	mul.f64 	%fd521, %fd519, %fd890;
	mul.f64 	%fd522, %fd520, %fd891;
	sub.f64 	%fd165, %fd521, %fd522;
	add.f64 	%fd166, %fd521, %fd522;
	fma.rn.f64 	%fd523, %fd95, %fd107, 0d0000000000000000;
	fma.rn.f64 	%fd524, %fd96, %fd108, 0d0000000000000000;
	fma.rn.f64 	%fd525, %fd97, %fd109, %fd523;
	fma.rn.f64 	%fd526, %fd98, %fd110, %fd524;
	fma.rn.f64 	%fd527, %fd99, %fd111, %fd525;
	fma.rn.f64 	%fd528, %fd100, %fd112, %fd526;
	fma.rn.f64 	%fd529, %fd101, %fd113, %fd527;
	fma.rn.f64 	%fd530, %fd102, %fd114, %fd528;
	fma.rn.f64 	%fd531, %fd103, %fd115, %fd529;
	fma.rn.f64 	%fd532, %fd104, %fd116, %fd530;
	fma.rn.f64 	%fd167, %fd105, %fd118, %fd531;
	fma.rn.f64 	%fd168, %fd106, %fd117, %fd532;
	mov.f64 	%fd892, 0d0000000000000000;
	mov.f64 	%fd893, %fd892;
	@%p12 bra 	$L__BB98_23;
	ld.param.u64 	%rd44, [_Z32massMatrixMultiplyRegisterKernelILi11ELi14ELi1EEviPKdS1_S1_S1_Pd_param_1];
	cvta.to.global.u64 	%rd32, %rd44;
	mad.lo.s32 	%r96, %r42, 2744, %r10;
	mul.wide.s32 	%rd33, %r96, 8;
	add.s64 	%rd34, %rd32, %rd33;
	ld.global.nc.f64 	%fd892, [%rd34+48];
	ld.global.nc.f64 	%fd893, [%rd34+56];
$L__BB98_23:
	add.f64 	%fd533, %fd167, %fd168;
	sub.f64 	%fd534, %fd167, %fd168;
	mul.f64 	%fd535, %fd533, %fd892;
	mul.f64 	%fd536, %fd534, %fd893;
	sub.f64 	%fd537, %fd535, %fd536;
	add.f64 	%fd538, %fd535, %fd536;
	fma.rn.f64 	%fd539, %fd23, %fd126, 0d0000000000000000;
	fma.rn.f64 	%fd540, %fd24, %fd125, 0d0000000000000000;
	fma.rn.f64 	%fd541, %fd35, %fd134, %fd539;
	fma.rn.f64 	%fd542, %fd36, %fd133, %fd540;
	fma.rn.f64 	%fd543, %fd47, %fd142, %fd541;
	fma.rn.f64 	%fd544, %fd48, %fd141, %fd542;
	fma.rn.f64 	%fd545, %fd59, %fd150, %fd543;
	fma.rn.f64 	%fd546, %fd60, %fd149, %fd544;
	fma.rn.f64 	%fd547, %fd71, %fd158, %fd545;
	fma.rn.f64 	%fd548, %fd72, %fd157, %fd546;
	fma.rn.f64 	%fd549, %fd83, %fd166, %fd547;
	fma.rn.f64 	%fd550, %fd84, %fd165, %fd548;
	fma.rn.f64 	%fd551, %fd95, %fd538, %fd549;
	fma.rn.f64 	%fd552, %fd96, %fd537, %fd550;
	sub.f64 	%fd553, %fd551, %fd552;
	st.shared.f64 	[%r9+80], %fd553;
	add.f64 	%fd554, %fd551, %fd552;
	st.shared.f64 	[%r9], %fd554;
	fma.rn.f64 	%fd555, %fd25, %fd126, 0d0000000000000000;
	fma.rn.f64 	%fd556, %fd26, %fd125, 0d0000000000000000;
	fma.rn.f64 	%fd557, %fd37, %fd134, %fd555;
	fma.rn.f64 	%fd558, %fd38, %fd133, %fd556;
	fma.rn.f64 	%fd559, %fd49, %fd142, %fd557;
	fma.rn.f64 	%fd560, %fd50, %fd141, %fd558;
	fma.rn.f64 	%fd561, %fd61, %fd150, %fd559;
	fma.rn.f64 	%fd562, %fd62, %fd149, %fd560;
	fma.rn.f64 	%fd563, %fd73, %fd158, %fd561;
	fma.rn.f64 	%fd564, %fd74, %fd157, %fd562;
	fma.rn.f64 	%fd565, %fd85, %fd166, %fd563;
	fma.rn.f64 	%fd566, %fd86, %fd165, %fd564;
	fma.rn.f64 	%fd567, %fd97, %fd538, %fd565;
	fma.rn.f64 	%fd568, %fd98, %fd537, %fd566;
	sub.f64 	%fd569, %fd567, %fd568;
	st.shared.f64 	[%r9+72], %fd569;
	add.f64 	%fd570, %fd567, %fd568;
	st.shared.f64 	[%r9+8], %fd570;
	fma.rn.f64 	%fd571, %fd27, %fd126, 0d0000000000000000;
	fma.rn.f64 	%fd572, %fd28, %fd125, 0d0000000000000000;
	fma.rn.f64 	%fd573, %fd39, %fd134, %fd571;
	fma.rn.f64 	%fd574, %fd40, %fd133, %fd572;
	fma.rn.f64 	%fd575, %fd51, %fd142, %fd573;
	fma.rn.f64 	%fd576, %fd52, %fd141, %fd574;
	fma.rn.f64 	%fd577, %fd63, %fd150, %fd575;
	fma.rn.f64 	%fd578, %fd64, %fd149, %fd576;
	fma.rn.f64 	%fd579, %fd75, %fd158, %fd577;
	fma.rn.f64 	%fd580, %fd76, %fd157, %fd578;
	fma.rn.f64 	%fd581, %fd87, %fd166, %fd579;
	fma.rn.f64 	%fd582, %fd88, %fd165, %fd580;
	fma.rn.f64 	%fd583, %fd99, %fd538, %fd581;
	fma.rn.f64 	%fd584, %fd100, %fd537, %fd582;
	sub.f64 	%fd585, %fd583, %fd584;
	st.shared.f64 	[%r9+64], %fd585;
	add.f64 	%fd586, %fd583, %fd584;
	st.shared.f64 	[%r9+16], %fd586;
	fma.rn.f64 	%fd587, %fd29, %fd126, 0d0000000000000000;
	fma.rn.f64 	%fd588, %fd30, %fd125, 0d0000000000000000;
	fma.rn.f64 	%fd589, %fd41, %fd134, %fd587;
	fma.rn.f64 	%fd590, %fd42, %fd133, %fd588;
	fma.rn.f64 	%fd591, %fd53, %fd142, %fd589;
	fma.rn.f64 	%fd592, %fd54, %fd141, %fd590;
	fma.rn.f64 	%fd593, %fd65, %fd150, %fd591;
	fma.rn.f64 	%fd594, %fd66, %fd149, %fd592;
	fma.rn.f64 	%fd595, %fd77, %fd158, %fd593;
	fma.rn.f64 	%fd596, %fd78, %fd157, %fd594;
	fma.rn.f64 	%fd597, %fd89, %fd166, %fd595;
	fma.rn.f64 	%fd598, %fd90, %fd165, %fd596;
	fma.rn.f64 	%fd599, %fd101, %fd538, %fd597;
	fma.rn.f64 	%fd600, %fd102, %fd537, %fd598;
	sub.f64 	%fd601, %fd599, %fd600;
	st.shared.f64 	[%r9+56], %fd601;
	add.f64 	%fd602, %fd599, %fd600;
	st.shared.f64 	[%r9+24], %fd602;
	fma.rn.f64 	%fd603, %fd31, %fd126, 0d0000000000000000;
	fma.rn.f64 	%fd604, %fd32, %fd125, 0d0000000000000000;
	fma.rn.f64 	%fd605, %fd43, %fd134, %fd603;
	fma.rn.f64 	%fd606, %fd44, %fd133, %fd604;
	fma.rn.f64 	%fd607, %fd55, %fd142, %fd605;
	fma.rn.f64 	%fd608, %fd56, %fd141, %fd606;
	fma.rn.f64 	%fd609, %fd67, %fd150, %fd607;
	fma.rn.f64 	%fd610, %fd68, %fd149, %fd608;
	fma.rn.f64 	%fd611, %fd79, %fd158, %fd609;
	fma.rn.f64 	%fd612, %fd80, %fd157, %fd610;
	fma.rn.f64 	%fd613, %fd91, %fd166, %fd611;
	fma.rn.f64 	%fd614, %fd92, %fd165, %fd612;
	fma.rn.f64 	%fd615, %fd103, %fd538, %fd613;
	fma.rn.f64 	%fd616, %fd104, %fd537, %fd614;
	sub.f64 	%fd617, %fd615, %fd616;
	st.shared.f64 	[%r9+48], %fd617;
	add.f64 	%fd618, %fd615, %fd616;
	st.shared.f64 	[%r9+32], %fd618;
	fma.rn.f64 	%fd619, %fd33, %fd126, 0d0000000000000000;
	fma.rn.f64 	%fd620, %fd34, %fd125, 0d0000000000000000;
	fma.rn.f64 	%fd621, %fd45, %fd134, %fd619;
	fma.rn.f64 	%fd622, %fd46, %fd133, %fd620;
	fma.rn.f64 	%fd623, %fd57, %fd142, %fd621;
	fma.rn.f64 	%fd624, %fd58, %fd141, %fd622;
	fma.rn.f64 	%fd625, %fd69, %fd150, %fd623;
	fma.rn.f64 	%fd626, %fd70, %fd149, %fd624;
	fma.rn.f64 	%fd627, %fd81, %fd158, %fd625;
	fma.rn.f64 	%fd628, %fd82, %fd157, %fd626;
	fma.rn.f64 	%fd629, %fd93, %fd166, %fd627;
	fma.rn.f64 	%fd630, %fd94, %fd165, %fd628;
	fma.rn.f64 	%fd631, %fd105, %fd538, %fd629;
	fma.rn.f64 	%fd632, %fd106, %fd537, %fd630;
	add.f64 	%fd633, %fd631, %fd632;
	st.shared.f64 	[%r9+40], %fd633;
	add.s32 	%r11, %r118, 121;
	setp.lt.u32 	%p13, %r118, 75;
	mov.u32 	%r118, %r11;
	@%p13 bra 	$L__BB98_9;
$L__BB98_24:
	mov.u32 	%r97, %tid.x;
	setp.gt.u32 	%p14, %r97, 153;
	bar.sync 	0;
	@%p14 bra 	$L__BB98_27;
	mov.u32 	%r119, %tid.x;
	mov.u32 	%r98, %tid.y;
	mov.u32 	%r99, _ZZ32massMatrixMultiplyRegisterKernelILi11ELi14ELi1EEviPKdS1_S1_S1_PdE6s_tmp1;
	mad.lo.s32 	%r100, %r98, 21952, %r99;
$L__BB98_26:
	cvt.u16.u32 	%rs25, %r119;
	mul.lo.s16 	%rs26, %rs25, 117;
	shr.u16 	%rs27, %rs26, 8;
	sub.s16 	%rs28, %rs25, %rs27;
	and.b16  	%rs29, %rs28, 254;
	shr.u16 	%rs30, %rs29, 1;
	add.s16 	%rs31, %rs30, %rs27;
	and.b16  	%rs32, %rs31, 248;
	shr.u16 	%rs33, %rs32, 3;
	mul.lo.s16 	%rs34, %rs33, 11;
	sub.s16 	%rs35, %rs25, %rs34;
	mul.wide.u16 	%r101, %rs33, 1568;
	add.s32 	%r102, %r100, %r101;
	and.b16  	%rs36, %rs35, 255;
	mul.wide.u16 	%r103, %rs36, 8;
	add.s32 	%r104, %r102, %r103;
	ld.shared.f64 	%fd634, [%r104];
	ld.shared.f64 	%fd635, [%r104+1456];
	add.f64 	%fd636, %fd634, %fd635;
	sub.f64 	%fd637, %fd634, %fd635;
	ld.shared.f64 	%fd638, [%r104+112];
	ld.shared.f64 	%fd639, [%r104+1344];
	add.f64 	%fd640, %fd638, %fd639;
	sub.f64 	%fd641, %fd638, %fd639;
	ld.shared.f64 	%fd642, [%r104+224];
	ld.shared.f64 	%fd643, [%r104+1232];
	add.f64 	%fd644, %fd642, %fd643;
	sub.f64 	%fd645, %fd642, %fd643;
	ld.shared.f64 	%fd646, [%r104+336];
	ld.shared.f64 	%fd647, [%r104+1120];
	add.f64 	%fd648, %fd646, %fd647;
	sub.f64 	%fd649, %fd646, %fd647;
	ld.shared.f64 	%fd650, [%r104+448];
	ld.shared.f64 	%fd651, [%r104+1008];
	add.f64 	%fd652, %fd650, %fd651;
	sub.f64 	%fd653, %fd650, %fd651;
	ld.shared.f64 	%fd654, [%r104+560];
	ld.shared.f64 	%fd655, [%r104+896];
	add.f64 	%fd656, %fd654, %fd655;
	sub.f64 	%fd657, %fd654, %fd655;
	ld.shared.f64 	%fd658, [%r104+672];
	ld.shared.f64 	%fd659, [%r104+784];
	add.f64 	%fd660, %fd658, %fd659;
	sub.f64 	%fd661, %fd658, %fd659;
	fma.rn.f64 	%fd662, %fd23, %fd636, 0d0000000000000000;
	fma.rn.f64 	%fd663, %fd24, %fd637, 0d0000000000000000;
	fma.rn.f64 	%fd664, %fd35, %fd640, %fd662;
	fma.rn.f64 	%fd665, %fd36, %fd641, %fd663;
	fma.rn.f64 	%fd666, %fd47, %fd644, %fd664;
	fma.rn.f64 	%fd667, %fd48, %fd645, %fd665;
	fma.rn.f64 	%fd668, %fd59, %fd648, %fd666;
	fma.rn.f64 	%fd669, %fd60, %fd649, %fd667;
	fma.rn.f64 	%fd670, %fd71, %fd652, %fd668;
	fma.rn.f64 	%fd671, %fd72, %fd653, %fd669;
	fma.rn.f64 	%fd672, %fd83, %fd656, %fd670;
	fma.rn.f64 	%fd673, %fd84, %fd657, %fd671;
	fma.rn.f64 	%fd674, %fd95, %fd660, %fd672;
	fma.rn.f64 	%fd675, %fd96, %fd661, %fd673;
	sub.f64 	%fd676, %fd674, %fd675;
	st.shared.f64 	[%r104+1120], %fd676;
	add.f64 	%fd677, %fd674, %fd675;
	st.shared.f64 	[%r104], %fd677;
	fma.rn.f64 	%fd678, %fd25, %fd636, 0d0000000000000000;
	fma.rn.f64 	%fd679, %fd26, %fd637, 0d0000000000000000;
	fma.rn.f64 	%fd680, %fd37, %fd640, %fd678;
	fma.rn.f64 	%fd681, %fd38, %fd641, %fd679;
	fma.rn.f64 	%fd682, %fd49, %fd644, %fd680;
	fma.rn.f64 	%fd683, %fd50, %fd645, %fd681;
	fma.rn.f64 	%fd684, %fd61, %fd648, %fd682;
	fma.rn.f64 	%fd685, %fd62, %fd649, %fd683;
	fma.rn.f64 	%fd686, %fd73, %fd652, %fd684;
	fma.rn.f64 	%fd687, %fd74, %fd653, %fd685;
	fma.rn.f64 	%fd688, %fd85, %fd656, %fd686;
	fma.rn.f64 	%fd689, %fd86, %fd657, %fd687;
	fma.rn.f64 	%fd690, %fd97, %fd660, %fd688;
	fma.rn.f64 	%fd691, %fd98, %fd661, %fd689;
	sub.f64 	%fd692, %fd690, %fd691;
	st.shared.f64 	[%r104+1008], %fd692;
	add.f64 	%fd693, %fd690, %fd691;
	st.shared.f64 	[%r104+112], %fd693;
	fma.rn.f64 	%fd694, %fd27, %fd636, 0d0000000000000000;
	fma.rn.f64 	%fd695, %fd28, %fd637, 0d0000000000000000;
	fma.rn.f64 	%fd696, %fd39, %fd640, %fd694;
	fma.rn.f64 	%fd697, %fd40, %fd641, %fd695;
	fma.rn.f64 	%fd698, %fd51, %fd644, %fd696;
	fma.rn.f64 	%fd699, %fd52, %fd645, %fd697;
	fma.rn.f64 	%fd700, %fd63, %fd648, %fd698;
	fma.rn.f64 	%fd701, %fd64, %fd649, %fd699;
	fma.rn.f64 	%fd702, %fd75, %fd652, %fd700;
	fma.rn.f64 	%fd703, %fd76, %fd653, %fd701;
	fma.rn.f64 	%fd704, %fd87, %fd656, %fd702;
	fma.rn.f64 	%fd705, %fd88, %fd657, %fd703;
	fma.rn.f64 	%fd706, %fd99, %fd660, %fd704;
	fma.rn.f64 	%fd707, %fd100, %fd661, %fd705;
	sub.f64 	%fd708, %fd706, %fd707;
	st.shared.f64 	[%r104+896], %fd708;
	add.f64 	%fd709, %fd706, %fd707;
	st.shared.f64 	[%r104+224], %fd709;
	fma.rn.f64 	%fd710, %fd29, %fd636, 0d0000000000000000;
	fma.rn.f64 	%fd711, %fd30, %fd637, 0d0000000000000000;
	fma.rn.f64 	%fd712, %fd41, %fd640, %fd710;
	fma.rn.f64 	%fd713, %fd42, %fd641, %fd711;
	fma.rn.f64 	%fd714, %fd53, %fd644, %fd712;
	fma.rn.f64 	%fd715, %fd54, %fd645, %fd713;
	fma.rn.f64 	%fd716, %fd65, %fd648, %fd714;
	fma.rn.f64 	%fd717, %fd66, %fd649, %fd715;
	fma.rn.f64 	%fd718, %fd77, %fd652, %fd716;
	fma.rn.f64 	%fd719, %fd78, %fd653, %fd717;
	fma.rn.f64 	%fd720, %fd89, %fd656, %fd718;
	fma.rn.f64 	%fd721, %fd90, %fd657, %fd719;
	fma.rn.f64 	%fd722, %fd101, %fd660, %fd720;
	fma.rn.f64 	%fd723, %fd102, %fd661, %fd721;
	sub.f64 	%fd724, %fd722, %fd723;
	st.shared.f64 	[%r104+784], %fd724;
	add.f64 	%fd725, %fd722, %fd723;
	st.shared.f64 	[%r104+336], %fd725;
	fma.rn.f64 	%fd726, %fd31, %fd636, 0d0000000000000000;
	fma.rn.f64 	%fd727, %fd32, %fd637, 0d0000000000000000;
	fma.rn.f64 	%fd728, %fd43, %fd640, %fd726;
	fma.rn.f64 	%fd729, %fd44, %fd641, %fd727;
	fma.rn.f64 	%fd730, %fd55, %fd644, %fd728;
	fma.rn.f64 	%fd731, %fd56, %fd645, %fd729;
	fma.rn.f64 	%fd732, %fd67, %fd648, %fd730;
	fma.rn.f64 	%fd733, %fd68, %fd649, %fd731;
	fma.rn.f64 	%fd734, %fd79, %fd652, %fd732;
	fma.rn.f64 	%fd735, %fd80, %fd653, %fd733;
	fma.rn.f64 	%fd736, %fd91, %fd656, %fd734;
	fma.rn.f64 	%fd737, %fd92, %fd657, %fd735;
	fma.rn.f64 	%fd738, %fd103, %fd660, %fd736;
	fma.rn.f64 	%fd739, %fd104, %fd661, %fd737;
	sub.f64 	%fd740, %fd738, %fd739;
	st.shared.f64 	[%r104+672], %fd740;
	add.f64 	%fd741, %fd738, %fd739;
	st.shared.f64 	[%r104+448], %fd741;
	fma.rn.f64 	%fd742, %fd33, %fd636, 0d0000000000000000;
	fma.rn.f64 	%fd743, %fd34, %fd637, 0d0000000000000000;
	fma.rn.f64 	%fd744, %fd45, %fd640, %fd742;
	fma.rn.f64 	%fd745, %fd46, %fd641, %fd743;
	fma.rn.f64 	%fd746, %fd57, %fd644, %fd744;
	fma.rn.f64 	%fd747, %fd58, %fd645, %fd745;
	fma.rn.f64 	%fd748, %fd69, %fd648, %fd746;
	fma.rn.f64 	%fd749, %fd70, %fd649, %fd747;
	fma.rn.f64 	%fd750, %fd81, %fd652, %fd748;
	fma.rn.f64 	%fd751, %fd82, %fd653, %fd749;
	fma.rn.f64 	%fd752, %fd93, %fd656, %fd750;
	fma.rn.f64 	%fd753, %fd94, %fd657, %fd751;
	fma.rn.f64 	%fd754, %fd105, %fd660, %fd752;
	fma.rn.f64 	%fd755, %fd106, %fd661, %fd753;
	add.f64 	%fd756, %fd754, %fd755;
	st.shared.f64 	[%r104+560], %fd756;
	add.s32 	%r14, %r119, 121;
	setp.lt.u32 	%p15, %r119, 33;
	mov.u32 	%r119, %r14;
	@%p15 bra 	$L__BB98_26;
$L__BB98_27:
	ld.param.u32 	%r116, [_Z32massMatrixMultiplyRegisterKernelILi11ELi14ELi1EEviPKdS1_S1_S1_Pd_param_0];
	mov.u32 	%r105, %ctaid.x;
	mov.u32 	%r106, %tid.y;
	add.s32 	%r15, %r105, %r106;
	setp.ge.s32 	%p16, %r15, %r116;
	bar.sync 	0;
	ld.shared.f64 	%fd757, [%r3];
	ld.shared.f64 	%fd758, [%r3+20384];
	add.f64 	%fd759, %fd757, %fd758;
	sub.f64 	%fd760, %fd757, %fd758;
	ld.shared.f64 	%fd761, [%r3+1568];
	ld.shared.f64 	%fd762, [%r3+18816];
	add.f64 	%fd763, %fd761, %fd762;
	sub.f64 	%fd764, %fd761, %fd762;
	ld.shared.f64 	%fd765, [%r3+3136];
	ld.shared.f64 	%fd766, [%r3+17248];
	add.f64 	%fd767, %fd765, %fd766;
	sub.f64 	%fd768, %fd765, %fd766;
	ld.shared.f64 	%fd769, [%r3+4704];
	ld.shared.f64 	%fd770, [%r3+15680];
	add.f64 	%fd771, %fd769, %fd770;
	sub.f64 	%fd772, %fd769, %fd770;
	ld.shared.f64 	%fd773, [%r3+6272];
	ld.shared.f64 	%fd774, [%r3+14112];
	add.f64 	%fd775, %fd773, %fd774;
	sub.f64 	%fd776, %fd773, %fd774;
	ld.shared.f64 	%fd777, [%r3+7840];
	ld.shared.f64 	%fd778, [%r3+12544];
	add.f64 	%fd779, %fd777, %fd778;
	sub.f64 	%fd780, %fd777, %fd778;
	ld.shared.f64 	%fd781, [%r3+9408];
	ld.shared.f64 	%fd782, [%r3+10976];
	add.f64 	%fd783, %fd781, %fd782;
	sub.f64 	%fd784, %fd781, %fd782;
	fma.rn.f64 	%fd785, %fd23, %fd759, 0d0000000000000000;
	fma.rn.f64 	%fd786, %fd24, %fd760, 0d0000000000000000;
	fma.rn.f64 	%fd787, %fd35, %fd763, %fd785;
	fma.rn.f64 	%fd788, %fd36, %fd764, %fd786;
	fma.rn.f64 	%fd789, %fd47, %fd767, %fd787;
	fma.rn.f64 	%fd790, %fd48, %fd768, %fd788;
	fma.rn.f64 	%fd791, %fd59, %fd771, %fd789;
	fma.rn.f64 	%fd792, %fd60, %fd772, %fd790;
	fma.rn.f64 	%fd793, %fd71, %fd775, %fd791;
	fma.rn.f64 	%fd794, %fd72, %fd776, %fd792;
	fma.rn.f64 	%fd795, %fd83, %fd779, %fd793;
	fma.rn.f64 	%fd796, %fd84, %fd780, %fd794;
	fma.rn.f64 	%fd173, %fd95, %fd783, %fd795;
	fma.rn.f64 	%fd174, %fd96, %fd784, %fd796;
	fma.rn.f64 	%fd797, %fd25, %fd759, 0d0000000000000000;
	fma.rn.f64 	%fd798, %fd26, %fd760, 0d0000000000000000;
	fma.rn.f64 	%fd799, %fd37, %fd763, %fd797;
	fma.rn.f64 	%fd800, %fd38, %fd764, %fd798;
	fma.rn.f64 	%fd801, %fd49, %fd767, %fd799;
	fma.rn.f64 	%fd802, %fd50, %fd768, %fd800;
	fma.rn.f64 	%fd803, %fd61, %fd771, %fd801;
	fma.rn.f64 	%fd804, %fd62, %fd772, %fd802;
	fma.rn.f64 	%fd805, %fd73, %fd775, %fd803;
	fma.rn.f64 	%fd806, %fd74, %fd776, %fd804;
	fma.rn.f64 	%fd807, %fd85, %fd779, %fd805;
	fma.rn.f64 	%fd808, %fd86, %fd780, %fd806;
	fma.rn.f64 	%fd175, %fd97, %fd783, %fd807;
	fma.rn.f64 	%fd176, %fd98, %fd784, %fd808;
	fma.rn.f64 	%fd809, %fd27, %fd759, 0d0000000000000000;
	fma.rn.f64 	%fd810, %fd28, %fd760, 0d0000000000000000;
	fma.rn.f64 	%fd811, %fd39, %fd763, %fd809;
	fma.rn.f64 	%fd812, %fd40, %fd764, %fd810;
	fma.rn.f64 	%fd813, %fd51, %fd767, %fd811;
	fma.rn.f64 	%fd814, %fd52, %fd768, %fd812;
	fma.rn.f64 	%fd815, %fd63, %fd771, %fd813;
	fma.rn.f64 	%fd816, %fd64, %fd772, %fd814;
	fma.rn.f64 	%fd817, %fd75, %fd775, %fd815;
	fma.rn.f64 	%fd818, %fd76, %fd776, %fd816;
	fma.rn.f64 	%fd819, %fd87, %fd779, %fd817;
	fma.rn.f64 	%fd820, %fd88, %fd780, %fd818;
	fma.rn.f64 	%fd177, %fd99, %fd783, %fd819;
	fma.rn.f64 	%fd178, %fd100, %fd784, %fd820;
	fma.rn.f64 	%fd821, %fd29, %fd759, 0d0000000000000000;
	fma.rn.f64 	%fd822, %fd30, %fd760, 0d0000000000000000;
	fma.rn.f64 	%fd823, %fd41, %fd763, %fd821;
	fma.rn.f64 	%fd824, %fd42, %fd764, %fd822;
	fma.rn.f64 	%fd825, %fd53, %fd767, %fd823;
	fma.rn.f64 	%fd826, %fd54, %fd768, %fd824;
	fma.rn.f64 	%fd827, %fd65, %fd771, %fd825;
	fma.rn.f64 	%fd828, %fd66, %fd772, %fd826;
	fma.rn.f64 	%fd829, %fd77, %fd775, %fd827;
	fma.rn.f64 	%fd830, %fd78, %fd776, %fd828;
	fma.rn.f64 	%fd831, %fd89, %fd779, %fd829;
	fma.rn.f64 	%fd832, %fd90, %fd780, %fd830;
	fma.rn.f64 	%fd179, %fd101, %fd783, %fd831;
	fma.rn.f64 	%fd180, %fd102, %fd784, %fd832;
	fma.rn.f64 	%fd833, %fd31, %fd759, 0d0000000000000000;
	fma.rn.f64 	%fd834, %fd32, %fd760, 0d0000000000000000;
	fma.rn.f64 	%fd835, %fd43, %fd763, %fd833;
	fma.rn.f64 	%fd836, %fd44, %fd764, %fd834;
	fma.rn.f64 	%fd837, %fd55, %fd767, %fd835;
	fma.rn.f64 	%fd838, %fd56, %fd768, %fd836;
	fma.rn.f64 	%fd839, %fd67, %fd771, %fd837;
	fma.rn.f64 	%fd840, %fd68, %fd772, %fd838;
	fma.rn.f64 	%fd841, %fd79, %fd775, %fd839;
	fma.rn.f64 	%fd842, %fd80, %fd776, %fd840;
	fma.rn.f64 	%fd843, %fd91, %fd779, %fd841;
	fma.rn.f64 	%fd844, %fd92, %fd780, %fd842;
	fma.rn.f64 	%fd181, %fd103, %fd783, %fd843;
	fma.rn.f64 	%fd182, %fd104, %fd784, %fd844;
	fma.rn.f64 	%fd845, %fd33, %fd759, 0d0000000000000000;
	fma.rn.f64 	%fd846, %fd34, %fd760, 0d0000000000000000;
	fma.rn.f64 	%fd847, %fd45, %fd763, %fd845;
	fma.rn.f64 	%fd848, %fd46, %fd764, %fd846;
	fma.rn.f64 	%fd849, %fd57, %fd767, %fd847;
	fma.rn.f64 	%fd850, %fd58, %fd768, %fd848;
	fma.rn.f64 	%fd851, %fd69, %fd771, %fd849;
	fma.rn.f64 	%fd852, %fd70, %fd772, %fd850;
	fma.rn.f64 	%fd853, %fd81, %fd775, %fd851;
	fma.rn.f64 	%fd854, %fd82, %fd776, %fd852;
	fma.rn.f64 	%fd855, %fd93, %fd779, %fd853;
	fma.rn.f64 	%fd856, %fd94, %fd780, %fd854;
	fma.rn.f64 	%fd857, %fd105, %fd783, %fd855;
	fma.rn.f64 	%fd858, %fd106, %fd784, %fd856;
	add.f64 	%fd183, %fd857, %fd858;
	@%p16 bra 	$L__BB98_29;
	ld.param.u64 	%rd45, [_Z32massMatrixMultiplyRegisterKernelILi11ELi14ELi1EEviPKdS1_S1_S1_Pd_param_5];
	mov.u32 	%r107, %tid.x;
	mad.lo.s32 	%r108, %r15, 1331, %r107;
	cvta.to.global.u64 	%rd35, %rd45;
	mul.wide.s32 	%rd36, %r108, 8;
	add.s64 	%rd37, %rd35, %rd36;
	add.f64 	%fd859, %fd173, %fd174;
	st.global.f64 	[%rd37], %fd859;
	add.f64 	%fd860, %fd175, %fd176;
	st.global.f64 	[%rd37+968], %fd860;
	add.f64 	%fd861, %fd177, %fd178;
	st.global.f64 	[%rd37+1936], %fd861;
	add.f64 	%fd862, %fd179, %fd180;
	st.global.f64 	[%rd37+2904], %fd862;
	add.f64 	%fd863, %fd181, %fd182;
	st.global.f64 	[%rd37+3872], %fd863;
	st.global.f64 	[%rd37+4840], %fd183;
	sub.f64 	%fd864, %fd181, %fd182;
	st.global.f64 	[%rd37+5808], %fd864;
	sub.f64 	%fd865, %fd179, %fd180;
	st.global.f64 	[%rd37+6776], %fd865;
	sub.f64 	%fd866, %fd177, %fd178;
	st.global.f64 	[%rd37+7744], %fd866;
	sub.f64 	%fd867, %fd175, %fd176;
	st.global.f64 	[%rd37+8712], %fd867;
	sub.f64 	%fd868, %fd173, %fd174;
	st.global.f64 	[%rd37+9680], %fd868;
$L__BB98_29:
	ret;

}
	// .globl	_Z32massMatrixMultiplyConstantKernelILi11ELi14ELi1EEviPKdS1_S1_S1_Pd
.visible .entry _Z32massMatrixMultiplyConstantKernelILi11ELi14ELi1EEviPKdS1_S1_S1_Pd(
	.param .u32 _Z32massMatrixMultiplyConstantKernelILi11ELi14ELi1EEviPKdS1_S1_S1_Pd_param_0,
	.param .u64 .ptr .align 1 _Z32massMatrixMultiplyConstantKernelILi11ELi14ELi1EEviPKdS1_S1_S1_Pd_param_1,
	.param .u64 .ptr .align 1 _Z32massMatrixMultiplyConstantKernelILi11ELi14ELi1EEviPKdS1_S1_S1_Pd_param_2,
	.param .u64 .ptr .align 1 _Z32massMatrixMultiplyConstantKernelILi11ELi14ELi1EEviPKdS1_S1_S1_Pd_param_3,
	.param .u64 .ptr .align 1 _Z32massMatrixMultiplyConstantKernelILi11ELi14ELi1EEviPKdS1_S1_S1_Pd_param_4,
	.param .u64 .ptr .align 1 _Z32massMatrixMultiplyConstantKernelILi11ELi14ELi1EEviPKdS1_S1_S1_Pd_param_5
)
{
	.reg .pred 	%p<16>;
	.reg .b16 	%rs<37>;
	.reg .b32 	%r<74>;
	.reg .b64 	%rd<39>;
	.reg .b64 	%fd<1167>;
	// demoted variable
	.shared .align 8 .b8 _ZZ32massMatrixMultiplyConstantKernelILi11ELi14ELi1EEviPKdS1_S1_S1_PdE6s_tmp1[21952];
	ld.param.u32 	%r16, [_Z32massMatrixMultiplyConstantKernelILi11ELi14ELi1EEviPKdS1_S1_S1_Pd_param_0];
	ld.param.u64 	%rd2, [_Z32massMatrixMultiplyConstantKernelILi11ELi14ELi1EEviPKdS1_S1_S1_Pd_param_4];
	mov.u32 	%r1, %tid.x;
	mov.u32 	%r17, %tid.y;
	mov.u32 	%r18, %ctaid.x;
	add.s32 	%r2, %r18, %r17;
	setp.ge.s32 	%p1, %r2, %r16;
	@%p1 bra 	$L__BB99_2;
	cvta.to.global.u64 	%rd4, %rd2;
	mad.lo.s32 	%r19, %r2, 1331, %r1;
	mul.wide.s32 	%rd5, %r19, 8;
	add.s64 	%rd6, %rd4, %rd5;
	ld.global.nc.f64 	%fd1152, [%rd6];
	ld.global.nc.f64 	%fd1151, [%rd6+968];
	ld.global.nc.f64 	%fd1150, [%rd6+1936];
	ld.global.nc.f64 	%fd1149, [%rd6+2904];
	ld.global.nc.f64 	%fd1148, [%rd6+3872];
	ld.global.nc.f64 	%fd1147, [%rd6+4840];
	ld.global.nc.f64 	%fd1146, [%rd6+5808];
	ld.global.nc.f64 	%fd1145, [%rd6+6776];
	ld.global.nc.f64 	%fd1144, [%rd6+7744];
	ld.global.nc.f64 	%fd1143, [%rd6+8712];
	ld.global.nc.f64 	%fd1142, [%rd6+9680];
$L__BB99_2:
	cvt.u16.u32 	%rs1, %r1;
	bar.sync 	0;
	mul.hi.u16 	%rs2, %rs1, 5958;
	mul.lo.s16 	%rs3, %rs2, 11;
	sub.s16 	%rs4, %rs1, %rs3;
	add.f64 	%fd142, %fd1152, %fd1142;
	sub.f64 	%fd143, %fd1152, %fd1142;
	add.f64 	%fd144, %fd1151, %fd1143;
	sub.f64 	%fd145, %fd1151, %fd1143;
	add.f64 	%fd146, %fd1150, %fd1144;
	sub.f64 	%fd147, %fd1150, %fd1144;
	add.f64 	%fd148, %fd1149, %fd1145;
	sub.f64 	%fd149, %fd1149, %fd1145;
	add.f64 	%fd150, %fd1148, %fd1146;
	sub.f64 	%fd151, %fd1148, %fd1146;
	add.f64 	%fd152, %fd1147, %fd1147;
	sub.f64 	%fd153, %fd1147, %fd1147;
	mul.f64 	%fd154, %fd152, 0d3FE0000000000000;
	mov.u32 	%r22, _ZZ32massMatrixMultiplyConstantKernelILi11ELi14ELi1EEviPKdS1_S1_S1_PdE6s_tmp1;
	mad.lo.s32 	%r23, %r17, 21952, %r22;
	mul.wide.u16 	%r24, %rs2, 112;
	add.s32 	%r25, %r23, %r24;
	mul.wide.u16 	%r26, %rs4, 8;
	add.s32 	%r3, %r25, %r26;
	ld.const.f64 	%fd155, [const_oddDofToQuad];
	fma.rn.f64 	%fd156, %fd155, %fd142, 0d0000000000000000;
	ld.const.f64 	%fd157, [const_evenDofToQuad];
	fma.rn.f64 	%fd158, %fd157, %fd143, 0d0000000000000000;
	ld.const.f64 	%fd23, [const_oddDofToQuad+8];
	fma.rn.f64 	%fd159, %fd23, %fd144, %fd156;
	ld.const.f64 	%fd24, [const_evenDofToQuad+8];
	fma.rn.f64 	%fd160, %fd24, %fd145, %fd158;
	ld.const.f64 	%fd25, [const_oddDofToQuad+16];
	fma.rn.f64 	%fd161, %fd25, %fd146, %fd159;
	ld.const.f64 	%fd162, [const_evenDofToQuad+16];
	fma.rn.f64 	%fd163, %fd162, %fd147, %fd160;
	ld.const.f64 	%fd164, [const_oddDofToQuad+24];
	fma.rn.f64 	%fd165, %fd164, %fd148, %fd161;
	ld.const.f64 	%fd166, [const_evenDofToQuad+24];
	fma.rn.f64 	%fd167, %fd166, %fd149, %fd163;
	ld.const.f64 	%fd26, [const_oddDofToQuad+32];
	fma.rn.f64 	%fd168, %fd26, %fd150, %fd165;
	ld.const.f64 	%fd27, [const_evenDofToQuad+32];
	fma.rn.f64 	%fd169, %fd27, %fd151, %fd167;
	ld.const.f64 	%fd28, [const_oddDofToQuad+40];
	fma.rn.f64 	%fd170, %fd28, %fd154, %fd168;
	ld.const.f64 	%fd29, [const_evenDofToQuad+40];
	fma.rn.f64 	%fd171, %fd29, %fd153, %fd169;
	sub.f64 	%fd172, %fd170, %fd171;
	st.shared.f64 	[%r3+20384], %fd172;
	add.f64 	%fd173, %fd171, %fd170;
	st.shared.f64 	[%r3], %fd173;
	ld.const.f64 	%fd30, [const_oddDofToQuad+48];
	fma.rn.f64 	%fd174, %fd30, %fd142, 0d0000000000000000;
	ld.const.f64 	%fd31, [const_evenDofToQuad+48];
	fma.rn.f64 	%fd175, %fd31, %fd143, 0d0000000000000000;
	ld.const.f64 	%fd32, [const_oddDofToQuad+56];
	fma.rn.f64 	%fd176, %fd32, %fd144, %fd174;
	ld.const.f64 	%fd177, [const_evenDofToQuad+56];
	fma.rn.f64 	%fd178, %fd177, %fd145, %fd175;
	ld.const.f64 	%fd179, [const_oddDofToQuad+64];
	fma.rn.f64 	%fd180, %fd179, %fd146, %fd176;
	ld.const.f64 	%fd181, [const_evenDofToQuad+64];
	fma.rn.f64 	%fd182, %fd181, %fd147, %fd178;
	ld.const.f64 	%fd183, [const_oddDofToQuad+72];
	fma.rn.f64 	%fd184, %fd183, %fd148, %fd180;
	ld.const.f64 	%fd185, [const_evenDofToQuad+72];
	fma.rn.f64 	%fd186, %fd185, %fd149, %fd182;
	ld.const.f64 	%fd187, [const_oddDofToQuad+80];
	fma.rn.f64 	%fd188, %fd187, %fd150, %fd184;
	ld.const.f64 	%fd189, [const_evenDofToQuad+80];
	fma.rn.f64 	%fd190, %fd189, %fd151, %fd186;
	ld.const.f64 	%fd191, [const_oddDofToQuad+88];
	fma.rn.f64 	%fd192, %fd191, %fd154, %fd188;
	ld.const.f64 	%fd193, [const_evenDofToQuad+88];
	fma.rn.f64 	%fd194, %fd193, %fd153, %fd190;
	sub.f64 	%fd195, %fd192, %fd194;
	st.shared.f64 	[%r3+18816], %fd195;
	add.f64 	%fd196, %fd194, %fd192;
	st.shared.f64 	[%r3+1568], %fd196;
	ld.const.f64 	%fd33, [const_oddDofToQuad+96];
	fma.rn.f64 	%fd197, %fd33, %fd142, 0d0000000000000000;
	ld.const.f64 	%fd34, [const_evenDofToQuad+96];
	fma.rn.f64 	%fd198, %fd34, %fd143, 0d0000000000000000;
	ld.const.f64 	%fd35, [const_oddDofToQuad+104];
	fma.rn.f64 	%fd199, %fd35, %fd144, %fd197;
	ld.const.f64 	%fd36, [const_evenDofToQuad+104];
	fma.rn.f64 	%fd200, %fd36, %fd145, %fd198;
	ld.const.f64 	%fd37, [const_oddDofToQuad+112];
	fma.rn.f64 	%fd201, %fd37, %fd146, %fd199;
	ld.const.f64 	%fd38, [const_evenDofToQuad+112];
	fma.rn.f64 	%fd202, %fd38, %fd147, %fd200;
	ld.const.f64 	%fd39, [const_oddDofToQuad+120];
	fma.rn.f64 	%fd203, %fd39, %fd148, %fd201;
	ld.const.f64 	%fd40, [const_evenDofToQuad+120];
	fma.rn.f64 	%fd204, %fd40, %fd149, %fd202;
	ld.const.f64 	%fd41, [const_oddDofToQuad+128];
	fma.rn.f64 	%fd205, %fd41, %fd150, %fd203;
	ld.const.f64 	%fd42, [const_evenDofToQuad+128];
	fma.rn.f64 	%fd206, %fd42, %fd151, %fd204;
	ld.const.f64 	%fd43, [const_oddDofToQuad+136];
	fma.rn.f64 	%fd207, %fd43, %fd154, %fd205;
	ld.const.f64 	%fd44, [const_evenDofToQuad+136];
	fma.rn.f64 	%fd208, %fd44, %fd153, %fd206;
	sub.f64 	%fd209, %fd207, %fd208;
	st.shared.f64 	[%r3+17248], %fd209;
	add.f64 	%fd210, %fd208, %fd207;
	st.shared.f64 	[%r3+3136], %fd210;
	ld.const.f64 	%fd45, [const_oddDofToQuad+144];
	fma.rn.f64 	%fd211, %fd45, %fd142, 0d0000000000000000;
	ld.const.f64 	%fd46, [const_evenDofToQuad+144];
	fma.rn.f64 	%fd212, %fd46, %fd143, 0d0000000000000000;
	ld.const.f64 	%fd213, [const_oddDofToQuad+152];
	fma.rn.f64 	%fd214, %fd213, %fd144, %fd211;
	ld.const.f64 	%fd47, [const_evenDofToQuad+152];
	fma.rn.f64 	%fd215, %fd47, %fd145, %fd212;
	ld.const.f64 	%fd216, [const_oddDofToQuad+160];
	fma.rn.f64 	%fd217, %fd216, %fd146, %fd214;
	ld.const.f64 	%fd48, [const_evenDofToQuad+160];
	fma.rn.f64 	%fd218, %fd48, %fd147, %fd215;
	ld.const.f64 	%fd49, [const_oddDofToQuad+168];
	fma.rn.f64 	%fd219, %fd49, %fd148, %fd217;
	ld.const.f64 	%fd220, [const_evenDofToQuad+168];
	fma.rn.f64 	%fd221, %fd220, %fd149, %fd218;
	ld.const.f64 	%fd222, [const_oddDofToQuad+176];
	fma.rn.f64 	%fd223, %fd222, %fd150, %fd219;
	ld.const.f64 	%fd224, [const_evenDofToQuad+176];
	fma.rn.f64 	%fd225, %fd224, %fd151, %fd221;
	ld.const.f64 	%fd226, [const_oddDofToQuad+184];
	fma.rn.f64 	%fd227, %fd226, %fd154, %fd223;
	ld.const.f64 	%fd228, [const_evenDofToQuad+184];
	fma.rn.f64 	%fd229, %fd228, %fd153, %fd225;
	sub.f64 	%fd230, %fd227, %fd229;
	st.shared.f64 	[%r3+15680], %fd230;
	add.f64 	%fd231, %fd229, %fd227;
	st.shared.f64 	[%r3+4704], %fd231;
	ld.const.f64 	%fd232, [const_oddDofToQuad+192];
	fma.rn.f64 	%fd233, %fd232, %fd142, 0d0000000000000000;
	ld.const.f64 	%fd234, [const_evenDofToQuad+192];
	fma.rn.f64 	%fd235, %fd234, %fd143, 0d0000000000000000;
	ld.const.f64 	%fd236, [const_oddDofToQuad+200];
	fma.rn.f64 	%fd237, %fd236, %fd144, %fd233;
	ld.const.f64 	%fd238, [const_evenDofToQuad+200];
	fma.rn.f64 	%fd239, %fd238, %fd145, %fd235;
	ld.const.f64 	%fd240, [const_oddDofToQuad+208];
	fma.rn.f64 	%fd241, %fd240, %fd146, %fd237;
	ld.const.f64 	%fd242, [const_evenDofToQuad+208];
	fma.rn.f64 	%fd243, %fd242, %fd147, %fd239;
	ld.const.f64 	%fd244, [const_oddDofToQuad+216];
	fma.rn.f64 	%fd245, %fd244, %fd148, %fd241;
	ld.const.f64 	%fd246, [const_evenDofToQuad+216];
	fma.rn.f64 	%fd247, %fd246, %fd149, %fd243;
	ld.const.f64 	%fd50, [const_oddDofToQuad+224];
	fma.rn.f64 	%fd248, %fd50, %fd150, %fd245;
	ld.const.f64 	%fd51, [const_evenDofToQuad+224];
	fma.rn.f64 	%fd249, %fd51, %fd151, %fd247;
	ld.const.f64 	%fd52, [const_oddDofToQuad+232];
	fma.rn.f64 	%fd250, %fd52, %fd154, %fd248;
	ld.const.f64 	%fd53, [const_evenDofToQuad+232];
	fma.rn.f64 	%fd251, %fd53, %fd153, %fd249;
	sub.f64 	%fd252, %fd250, %fd251;
	st.shared.f64 	[%r3+14112], %fd252;
	add.f64 	%fd253, %fd251, %fd250;
	st.shared.f64 	[%r3+6272], %fd253;
	ld.const.f64 	%fd254, [const_oddDofToQuad+240];
	fma.rn.f64 	%fd255, %fd254, %fd142, 0d0000000000000000;
	ld.const.f64 	%fd256, [const_evenDofToQuad+240];
	fma.rn.f64 	%fd257, %fd256, %fd143, 0d0000000000000000;
	ld.const.f64 	%fd258, [const_oddDofToQuad+248];
	fma.rn.f64 	%fd259, %fd258, %fd144, %fd255;
	ld.const.f64 	%fd54, [const_evenDofToQuad+248];
	fma.rn.f64 	%fd260, %fd54, %fd145, %fd257;
	ld.const.f64 	%fd261, [const_oddDofToQuad+256];
	fma.rn.f64 	%fd262, %fd261, %fd146, %fd259;
	ld.const.f64 	%fd263, [const_evenDofToQuad+256];
	fma.rn.f64 	%fd264, %fd263, %fd147, %fd260;
	ld.const.f64 	%fd265, [const_oddDofToQuad+264];
	fma.rn.f64 	%fd266, %fd265, %fd148, %fd262;
	ld.const.f64 	%fd267, [const_evenDofToQuad+264];
	fma.rn.f64 	%fd268, %fd267, %fd149, %fd264;
	ld.const.f64 	%fd269, [const_oddDofToQuad+272];
	fma.rn.f64 	%fd270, %fd269, %fd150, %fd266;
	ld.const.f64 	%fd271, [const_evenDofToQuad+272];
	fma.rn.f64 	%fd272, %fd271, %fd151, %fd268;
	ld.const.f64 	%fd55, [const_oddDofToQuad+280];
	fma.rn.f64 	%fd273, %fd55, %fd154, %fd270;
	ld.const.f64 	%fd56, [const_evenDofToQuad+280];
	fma.rn.f64 	%fd274, %fd56, %fd153, %fd272;
	sub.f64 	%fd275, %fd273, %fd274;
	st.shared.f64 	[%r3+12544], %fd275;
	add.f64 	%fd276, %fd274, %fd273;
	st.shared.f64 	[%r3+7840], %fd276;
	ld.const.f64 	%fd57, [const_oddDofToQuad+288];
	fma.rn.f64 	%fd277, %fd57, %fd142, 0d0000000000000000;
	ld.const.f64 	%fd278, [const_evenDofToQuad+288];
	fma.rn.f64 	%fd279, %fd278, %fd143, 0d0000000000000000;
	ld.const.f64 	%fd280, [const_oddDofToQuad+296];
	fma.rn.f64 	%fd281, %fd280, %fd144, %fd277;
	ld.const.f64 	%fd282, [const_evenDofToQuad+296];
	fma.rn.f64 	%fd283, %fd282, %fd145, %fd279;
	ld.const.f64 	%fd284, [const_oddDofToQuad+304];
	fma.rn.f64 	%fd285, %fd284, %fd146, %fd281;
	ld.const.f64 	%fd286, [const_evenDofToQuad+304];
	fma.rn.f64 	%fd287, %fd286, %fd147, %fd283;
	ld.const.f64 	%fd288, [const_oddDofToQuad+312];
	fma.rn.f64 	%fd289, %fd288, %fd148, %fd285;
	ld.const.f64 	%fd290, [const_evenDofToQuad+312];
	fma.rn.f64 	%fd291, %fd290, %fd149, %fd287;
	ld.const.f64 	%fd292, [const_oddDofToQuad+320];
	fma.rn.f64 	%fd293, %fd292, %fd150, %fd289;
	ld.const.f64 	%fd294, [const_evenDofToQuad+320];
	fma.rn.f64 	%fd295, %fd294, %fd151, %fd291;
	ld.const.f64 	%fd296, [const_oddDofToQuad+328];
	fma.rn.f64 	%fd297, %fd296, %fd154, %fd293;
	ld.const.f64 	%fd298, [const_evenDofToQuad+328];
	fma.rn.f64 	%fd299, %fd298, %fd153, %fd295;
	sub.f64 	%fd300, %fd297, %fd299;
	st.shared.f64 	[%r3+10976], %fd300;
	add.f64 	%fd301, %fd299, %fd297;
	st.shared.f64 	[%r3+9408], %fd301;
	bar.sync 	0;
	setp.gt.u32 	%p2, %r1, 153;
	@%p2 bra 	$L__BB99_5;
	mov.u32 	%r71, %tid.x;
	mov.u32 	%r27, %tid.y;
	mov.u32 	%r28, _ZZ32massMatrixMultiplyConstantKernelILi11ELi14ELi1EEviPKdS1_S1_S1_PdE6s_tmp1;
	mad.lo.s32 	%r29, %r27, 21952, %r28;
	ld.const.f64 	%fd326, [const_oddDofToQuad];
	ld.const.f64 	%fd328, [const_evenDofToQuad];
	ld.const.f64 	%fd333, [const_evenDofToQuad+16];
	ld.const.f64 	%fd335, [const_oddDofToQuad+24];
	ld.const.f64 	%fd337, [const_evenDofToQuad+24];
	ld.const.f64 	%fd348, [const_evenDofToQuad+56];
	ld.const.f64 	%fd350, [const_oddDofToQuad+64];
	ld.const.f64 	%fd352, [const_evenDofToQuad+64];
	ld.const.f64 	%fd354, [const_oddDofToQuad+72];
	ld.const.f64 	%fd356, [const_evenDofToQuad+72];
	ld.const.f64 	%fd358, [const_oddDofToQuad+80];
	ld.const.f64 	%fd360, [const_evenDofToQuad+80];
	ld.const.f64 	%fd362, [const_oddDofToQuad+88];
	ld.const.f64 	%fd364, [const_evenDofToQuad+88];
	ld.const.f64 	%fd384, [const_oddDofToQuad+152];
	ld.const.f64 	%fd387, [const_oddDofToQuad+160];
	ld.const.f64 	%fd391, [const_evenDofToQuad+168];
	ld.const.f64 	%fd393, [const_oddDofToQuad+176];
	ld.const.f64 	%fd395, [const_evenDofToQuad+176];
	ld.const.f64 	%fd397, [const_oddDofToQuad+184];
	ld.const.f64 	%fd399, [const_evenDofToQuad+184];
	ld.const.f64 	%fd403, [const_oddDofToQuad+192];
	ld.const.f64 	%fd405, [const_evenDofToQuad+192];
	ld.const.f64 	%fd407, [const_oddDofToQuad+200];
	ld.const.f64 	%fd409, [const_evenDofToQuad+200];
	ld.const.f64 	%fd411, [const_oddDofToQuad+208];
	ld.const.f64 	%fd413, [const_evenDofToQuad+208];
	ld.const.f64 	%fd415, [const_oddDofToQuad+216];
	ld.const.f64 	%fd417, [const_evenDofToQuad+216];
	ld.const.f64 	%fd425, [const_oddDofToQuad+240];
	ld.const.f64 	%fd427, [const_evenDofToQuad+240];
	ld.const.f64 	%fd429, [const_oddDofToQuad+248];
	ld.const.f64 	%fd432, [const_oddDofToQuad+256];
	ld.const.f64 	%fd434, [const_evenDofToQuad+256];
	ld.const.f64 	%fd436, [const_oddDofToQuad+264];
	ld.const.f64 	%fd438, [const_evenDofToQuad+264];
	ld.const.f64 	%fd440, [const_oddDofToQuad+272];
	ld.const.f64 	%fd442, [const_evenDofToQuad+272];
	ld.const.f64 	%fd449, [const_evenDofToQuad+288];
	ld.const.f64 	%fd451, [const_oddDofToQuad+296];
	ld.const.f64 	%fd453, [const_evenDofToQuad+296];
	ld.const.f64 	%fd455, [const_oddDofToQuad+304];
	ld.const.f64 	%fd457, [const_evenDofToQuad+304];
	ld.const.f64 	%fd459, [const_oddDofToQuad+312];
	ld.const.f64 	%fd461, [const_evenDofToQuad+312];
	ld.const.f64 	%fd463, [const_oddDofToQuad+320];
	ld.const.f64 	%fd465, [const_evenDofToQuad+320];
	ld.const.f64 	%fd467, [const_oddDofToQuad+328];
	ld.const.f64 	%fd469, [const_evenDofToQuad+328];
$L__BB99_4:
	cvt.u16.u32 	%rs5, %r71;
	mul.lo.s16 	%rs6, %rs5, 117;
	shr.u16 	%rs7, %rs6, 8;
	sub.s16 	%rs8, %rs5, %rs7;
	and.b16  	%rs9, %rs8, 254;
	shr.u16 	%rs10, %rs9, 1;
	add.s16 	%rs11, %rs10, %rs7;
	and.b16  	%rs12, %rs11, 248;
	shr.u16 	%rs13, %rs12, 3;
	mul.lo.s16 	%rs14, %rs13, 11;
	sub.s16 	%rs15, %rs5, %rs14;
	mul.wide.u16 	%r30, %rs13, 1568;
	add.s32 	%r31, %r29, %r30;
	and.b16  	%rs16, %rs15, 255;
	mul.wide.u16 	%r32, %rs16, 8;
	add.s32 	%r33, %r31, %r32;
	ld.shared.f64 	%fd302, [%r33];
	ld.shared.f64 	%fd303, [%r33+1120];
	add.f64 	%fd304, %fd302, %fd303;
	sub.f64 	%fd305, %fd302, %fd303;
	ld.shared.f64 	%fd306, [%r33+112];
	ld.shared.f64 	%fd307, [%r33+1008];
	add.f64 	%fd308, %fd306, %fd307;
	sub.f64 	%fd309, %fd306, %fd307;
	ld.shared.f64 	%fd310, [%r33+224];
	ld.shared.f64 	%fd311, [%r33+896];
	add.f64 	%fd312, %fd310, %fd311;
	sub.f64 	%fd313, %fd310, %fd311;
	ld.shared.f64 	%fd314, [%r33+336];
	ld.shared.f64 	%fd315, [%r33+784];
	add.f64 	%fd316, %fd314, %fd315;
	sub.f64 	%fd317, %fd314, %fd315;
	ld.shared.f64 	%fd318, [%r33+448];
	ld.shared.f64 	%fd319, [%r33+672];
	add.f64 	%fd320, %fd318, %fd319;
	sub.f64 	%fd321, %fd318, %fd319;
	ld.shared.f64 	%fd322, [%r33+560];
	add.f64 	%fd323, %fd322, %fd322;
	sub.f64 	%fd324, %fd322, %fd322;
	mul.f64 	%fd325, %fd323, 0d3FE0000000000000;
	fma.rn.f64 	%fd327, %fd326, %fd304, 0d0000000000000000;
	fma.rn.f64 	%fd329, %fd328, %fd305, 0d0000000000000000;
	fma.rn.f64 	%fd330, %fd23, %fd308, %fd327;
	fma.rn.f64 	%fd331, %fd24, %fd309, %fd329;
	fma.rn.f64 	%fd332, %fd25, %fd312, %fd330;
	fma.rn.f64 	%fd334, %fd333, %fd313, %fd331;
	fma.rn.f64 	%fd336, %fd335, %fd316, %fd332;
	fma.rn.f64 	%fd338, %fd337, %fd317, %fd334;
	fma.rn.f64 	%fd339, %fd26, %fd320, %fd336;
	fma.rn.f64 	%fd340, %fd27, %fd321, %fd338;
	fma.rn.f64 	%fd341, %fd28, %fd325, %fd339;
	fma.rn.f64 	%fd342, %fd29, %fd324, %fd340;
	sub.f64 	%fd343, %fd341, %fd342;
	st.shared.f64 	[%r33+1456], %fd343;
	add.f64 	%fd344, %fd342, %fd341;
	st.shared.f64 	[%r33], %fd344;
	fma.rn.f64 	%fd345, %fd30, %fd304, 0d0000000000000000;
	fma.rn.f64 	%fd346, %fd31, %fd305, 0d0000000000000000;
	fma.rn.f64 	%fd347, %fd32, %fd308, %fd345;
	fma.rn.f64 	%fd349, %fd348, %fd309, %fd346;
	fma.rn.f64 	%fd351, %fd350, %fd312, %fd347;
	fma.rn.f64 	%fd353, %fd352, %fd313, %fd349;
	fma.rn.f64 	%fd355, %fd354, %fd316, %fd351;
	fma.rn.f64 	%fd357, %fd356, %fd317, %fd353;
	fma.rn.f64 	%fd359, %fd358, %fd320, %fd355;
	fma.rn.f64 	%fd361, %fd360, %fd321, %fd357;
	fma.rn.f64 	%fd363, %fd362, %fd325, %fd359;
	fma.rn.f64 	%fd365, %fd364, %fd324, %fd361;
	sub.f64 	%fd366, %fd363, %fd365;
	st.shared.f64 	[%r33+1344], %fd366;
	add.f64 	%fd367, %fd365, %fd363;
	st.shared.f64 	[%r33+112], %fd367;
	fma.rn.f64 	%fd368, %fd33, %fd304, 0d0000000000000000;
	fma.rn.f64 	%fd369, %fd34, %fd305, 0d0000000000000000;
	fma.rn.f64 	%fd370, %fd35, %fd308, %fd368;
	fma.rn.f64 	%fd371, %fd36, %fd309, %fd369;
	fma.rn.f64 	%fd372, %fd37, %fd312, %fd370;
	fma.rn.f64 	%fd373, %fd38, %fd313, %fd371;
	fma.rn.f64 	%fd374, %fd39, %fd316, %fd372;
	fma.rn.f64 	%fd375, %fd40, %fd317, %fd373;
	fma.rn.f64 	%fd376, %fd41, %fd320, %fd374;
	fma.rn.f64 	%fd377, %fd42, %fd321, %fd375;
	fma.rn.f64 	%fd378, %fd43, %fd325, %fd376;
	fma.rn.f64 	%fd379, %fd44, %fd324, %fd377;
	sub.f64 	%fd380, %fd378, %fd379;
	st.shared.f64 	[%r33+1232], %fd380;
	add.f64 	%fd381, %fd379, %fd378;
	st.shared.f64 	[%r33+224], %fd381;
	fma.rn.f64 	%fd382, %fd45, %fd304, 0d0000000000000000;
	fma.rn.f64 	%fd383, %fd46, %fd305, 0d0000000000000000;
	fma.rn.f64 	%fd385, %fd384, %fd308, %fd382;
	fma.rn.f64 	%fd386, %fd47, %fd309, %fd383;
	fma.rn.f64 	%fd388, %fd387, %fd312, %fd385;
	fma.rn.f64 	%fd389, %fd48, %fd313, %fd386;
	fma.rn.f64 	%fd390, %fd49, %fd316, %fd388;
	fma.rn.f64 	%fd392, %fd391, %fd317, %fd389;
	fma.rn.f64 	%fd394, %fd393, %fd320, %fd390;
	fma.rn.f64 	%fd396, %fd395, %fd321, %fd392;
	fma.rn.f64 	%fd398, %fd397, %fd325, %fd394;
	fma.rn.f64 	%fd400, %fd399, %fd324, %fd396;
	sub.f64 	%fd401, %fd398, %fd400;
	st.shared.f64 	[%r33+1120], %fd401;
	add.f64 	%fd402, %fd400, %fd398;
	st.shared.f64 	[%r33+336], %fd402;
	fma.rn.f64 	%fd404, %fd403, %fd304, 0d0000000000000000;
	fma.rn.f64 	%fd406, %fd405, %fd305, 0d0000000000000000;
	fma.rn.f64 	%fd408, %fd407, %fd308, %fd404;
	fma.rn.f64 	%fd410, %fd409, %fd309, %fd406;
	fma.rn.f64 	%fd412, %fd411, %fd312, %fd408;
	fma.rn.f64 	%fd414, %fd413, %fd313, %fd410;
	fma.rn.f64 	%fd416, %fd415, %fd316, %fd412;
	fma.rn.f64 	%fd418, %fd417, %fd317, %fd414;
	fma.rn.f64 	%fd419, %fd50, %fd320, %fd416;
	fma.rn.f64 	%fd420, %fd51, %fd321, %fd418;
	fma.rn.f64 	%fd421, %fd52, %fd325, %fd419;
	fma.rn.f64 	%fd422, %fd53, %fd324, %fd420;
	sub.f64 	%fd423, %fd421, %fd422;
	st.shared.f64 	[%r33+1008], %fd423;
	add.f64 	%fd424, %fd422, %fd421;
	st.shared.f64 	[%r33+448], %fd424;
	fma.rn.f64 	%fd426, %fd425, %fd304, 0d0000000000000000;
	fma.rn.f64 	%fd428, %fd427, %fd305, 0d0000000000000000;
	fma.rn.f64 	%fd430, %fd429, %fd308, %fd426;
	fma.rn.f64 	%fd431, %fd54, %fd309, %fd428;
	fma.rn.f64 	%fd433, %fd432, %fd312, %fd430;
	fma.rn.f64 	%fd435, %fd434, %fd313, %fd431;
	fma.rn.f64 	%fd437, %fd436, %fd316, %fd433;
	fma.rn.f64 	%fd439, %fd438, %fd317, %fd435;
	fma.rn.f64 	%fd441, %fd440, %fd320, %fd437;
	fma.rn.f64 	%fd443, %fd442, %fd321, %fd439;
	fma.rn.f64 	%fd444, %fd55, %fd325, %fd441;
	fma.rn.f64 	%fd445, %fd56, %fd324, %fd443;
	sub.f64 	%fd446, %fd444, %fd445;
	st.shared.f64 	[%r33+896], %fd446;
	add.f64 	%fd447, %fd445, %fd444;
	st.shared.f64 	[%r33+560], %fd447;
	fma.rn.f64 	%fd448, %fd57, %fd304, 0d0000000000000000;
	fma.rn.f64 	%fd450, %fd449, %fd305, 0d0000000000000000;
	fma.rn.f64 	%fd452, %fd451, %fd308, %fd448;
	fma.rn.f64 	%fd454, %fd453, %fd309, %fd450;
	fma.rn.f64 	%fd456, %fd455, %fd312, %fd452;
	fma.rn.f64 	%fd458, %fd457, %fd313, %fd454;
	fma.rn.f64 	%fd460, %fd459, %fd316, %fd456;
	fma.rn.f64 	%fd462, %fd461, %fd317, %fd458;
	fma.rn.f64 	%fd464, %fd463, %fd320, %fd460;
	fma.rn.f64 	%fd466, %fd465, %fd321, %fd462;
	fma.rn.f64 	%fd468, %fd467, %fd325, %fd464;
	fma.rn.f64 	%fd470, %fd469, %fd324, %fd466;
	sub.f64 	%fd471, %fd468, %fd470;
	st.shared.f64 	[%r33+784], %fd471;
	add.f64 	%fd472, %fd470, %fd468;
	st.shared.f64 	[%r33+672], %fd472;
	add.s32 	%r6, %r71, 121;
	setp.lt.u32 	%p3, %r71, 33;
	mov.u32 	%r71, %r6;
	@%p3 bra 	$L__BB99_4;
$L__BB99_5:
	mov.u32 	%r34, %ctaid.x;
	mov.u32 	%r35, %tid.y;
	add.s32 	%r7, %r34, %r35;
	bar.sync 	0;
	mov.u32 	%r36, %tid.x;
	setp.gt.u32 	%p4, %r36, 195;
	@%p4 bra 	$L__BB99_22;
	mov.u32 	%r72, %tid.x;
	mov.u32 	%r37, %tid.y;
	mov.u32 	%r38, _ZZ32massMatrixMultiplyConstantKernelILi11ELi14ELi1EEviPKdS1_S1_S1_PdE6s_tmp1;
	mad.lo.s32 	%r39, %r37, 21952, %r38;
	ld.const.f64 	%fd486, [const_oddDofToQuad];
	ld.const.f64 	%fd488, [const_evenDofToQuad];
	ld.const.f64 	%fd490, [const_oddDofToQuad+8];
	ld.const.f64 	%fd493, [const_oddDofToQuad+16];
	ld.const.f64 	%fd495, [const_evenDofToQuad+16];
	ld.const.f64 	%fd497, [const_oddDofToQuad+24];
	ld.const.f64 	%fd499, [const_evenDofToQuad+24];
	ld.const.f64 	%fd511, [const_evenDofToQuad+56];
	ld.const.f64 	%fd513, [const_oddDofToQuad+64];
	ld.const.f64 	%fd515, [const_evenDofToQuad+64];
	ld.const.f64 	%fd517, [const_oddDofToQuad+72];
	ld.const.f64 	%fd519, [const_evenDofToQuad+72];
	ld.const.f64 	%fd521, [const_oddDofToQuad+80];
	ld.const.f64 	%fd523, [const_evenDofToQuad+80];
	ld.const.f64 	%fd525, [const_oddDofToQuad+88];
	ld.const.f64 	%fd526, [const_evenDofToQuad+88];
	ld.const.f64 	%fd532, [const_oddDofToQuad+96];
	ld.const.f64 	%fd550, [const_oddDofToQuad+152];
	ld.const.f64 	%fd552, [const_evenDofToQuad+152];
	ld.const.f64 	%fd554, [const_oddDofToQuad+160];
	ld.const.f64 	%fd556, [const_evenDofToQuad+160];
	ld.const.f64 	%fd558, [const_oddDofToQuad+168];
	ld.const.f64 	%fd560, [const_evenDofToQuad+168];
	ld.const.f64 	%fd562, [const_oddDofToQuad+176];
	ld.const.f64 	%fd564, [const_evenDofToQuad+176];
	ld.const.f64 	%fd566, [const_oddDofToQuad+184];
	ld.const.f64 	%fd567, [const_evenDofToQuad+184];
	ld.const.f64 	%fd573, [const_oddDofToQuad+192];
	ld.const.f64 	%fd575, [const_evenDofToQuad+192];
	ld.const.f64 	%fd577, [const_oddDofToQuad+200];
	ld.const.f64 	%fd579, [const_evenDofToQuad+200];
	ld.const.f64 	%fd581, [const_oddDofToQuad+208];
	ld.const.f64 	%fd583, [const_evenDofToQuad+208];
	ld.const.f64 	%fd585, [const_oddDofToQuad+216];
	ld.const.f64 	%fd587, [const_evenDofToQuad+216];
	ld.const.f64 	%fd589, [const_oddDofToQuad+224];
	ld.const.f64 	%fd591, [const_evenDofToQuad+224];
	ld.const.f64 	%fd593, [const_oddDofToQuad+232];
	ld.const.f64 	%fd599, [const_oddDofToQuad+240];
	ld.const.f64 	%fd601, [const_evenDofToQuad+240];
	ld.const.f64 	%fd603, [const_oddDofToQuad+248];
	ld.const.f64 	%fd606, [const_oddDofToQuad+256];
	ld.const.f64 	%fd608, [const_evenDofToQuad+256];
	ld.const.f64 	%fd610, [const_oddDofToQuad+264];
	ld.const.f64 	%fd612, [const_evenDofToQuad+264];
	ld.const.f64 	%fd614, [const_oddDofToQuad+272];
	ld.const.f64 	%fd616, [const_evenDofToQuad+272];
	ld.const.f64 	%fd624, [const_evenDofToQuad+288];
	ld.const.f64 	%fd626, [const_oddDofToQuad+296];
	ld.const.f64 	%fd628, [const_evenDofToQuad+296];
	ld.const.f64 	%fd630, [const_oddDofToQuad+304];
	ld.const.f64 	%fd632, [const_evenDofToQuad+304];
	ld.const.f64 	%fd634, [const_oddDofToQuad+312];
	ld.const.f64 	%fd636, [const_evenDofToQuad+312];
	ld.const.f64 	%fd638, [const_oddDofToQuad+320];
	ld.const.f64 	%fd640, [const_evenDofToQuad+320];
	ld.const.f64 	%fd642, [const_oddDofToQuad+328];
	ld.const.f64 	%fd643, [const_evenDofToQuad+328];
$L__BB99_7:
	ld.param.u32 	%r63, [_Z32massMatrixMultiplyConstantKernelILi11ELi14ELi1EEviPKdS1_S1_S1_Pd_param_0];
	setp.ge.s32 	%p5, %r7, %r63;
	cvt.u16.u32 	%rs17, %r72;
	and.b16  	%rs18, %rs17, 254;
	shr.u16 	%rs19, %rs18, 1;
	mul.lo.s16 	%rs20, %rs19, 147;
	shr.u16 	%rs21, %rs20, 10;
	mul.lo.s16 	%rs22, %rs21, 14;
	sub.s16 	%rs23, %rs17, %rs22;
	mul.wide.u16 	%r40, %rs21, 1568;
	add.s32 	%r41, %r39, %r40;
	and.b16  	%rs24, %rs23, 255;
	mul.wide.u16 	%r42, %rs24, 112;
	add.s32 	%r10, %r41, %r42;
	ld.shared.f64 	%fd474, [%r10];
	ld.shared.f64 	%fd475, [%r10+80];
	add.f64 	%fd58, %fd474, %fd475;
	sub.f64 	%fd59, %fd474, %fd475;
	ld.shared.f64 	%fd476, [%r10+8];
	ld.shared.f64 	%fd477, [%r10+72];
	add.f64 	%fd60, %fd476, %fd477;
	sub.f64 	%fd61, %fd476, %fd477;
	ld.shared.f64 	%fd478, [%r10+16];
	ld.shared.f64 	%fd479, [%r10+64];
	add.f64 	%fd62, %fd478, %fd479;
	sub.f64 	%fd63, %fd478, %fd479;
	ld.shared.f64 	%fd480, [%r10+24];
	ld.shared.f64 	%fd481, [%r10+56];
	add.f64 	%fd64, %fd480, %fd481;
	sub.f64 	%fd65, %fd480, %fd481;
	ld.shared.f64 	%fd482, [%r10+32];
	ld.shared.f64 	%fd483, [%r10+48];
	add.f64 	%fd66, %fd482, %fd483;
	sub.f64 	%fd67, %fd482, %fd483;
	ld.shared.f64 	%fd484, [%r10+40];
	add.f64 	%fd485, %fd484, %fd484;
	sub.f64 	%fd68, %fd484, %fd484;
	mul.f64 	%fd69, %fd485, 0d3FE0000000000000;
	mov.b32 	%r43, {%rs24, %rs21};
	mov.b32 	%r44, 0;
	mov.b32 	%r45, 50190;
	dp2a.lo.u32.u32 	%r11, %r43, %r45, %r44;
	fma.rn.f64 	%fd487, %fd486, %fd58, 0d0000000000000000;
	fma.rn.f64 	%fd489, %fd488, %fd59, 0d0000000000000000;
	fma.rn.f64 	%fd491, %fd490, %fd60, %fd487;
	fma.rn.f64 	%fd492, %fd24, %fd61, %fd489;
	fma.rn.f64 	%fd494, %fd493, %fd62, %fd491;
	fma.rn.f64 	%fd496, %fd495, %fd63, %fd492;
	fma.rn.f64 	%fd498, %fd497, %fd64, %fd494;
	fma.rn.f64 	%fd500, %fd499, %fd65, %fd496;
	fma.rn.f64 	%fd501, %fd26, %fd66, %fd498;
	fma.rn.f64 	%fd502, %fd27, %fd67, %fd500;
	fma.rn.f64 	%fd70, %fd28, %fd69, %fd501;
	fma.rn.f64 	%fd71, %fd29, %fd68, %fd502;
	mov.f64 	%fd1153, 0d0000000000000000;
	mov.f64 	%fd1154, %fd1153;
	@%p5 bra 	$L__BB99_9;
	ld.param.u64 	%rd31, [_Z32massMatrixMultiplyConstantKernelILi11ELi14ELi1EEviPKdS1_S1_S1_Pd_param_1];
	cvta.to.global.u64 	%rd7, %rd31;
	mad.lo.s32 	%r46, %r7, 2744, %r11;
	mul.wide.s32 	%rd8, %r46, 8;
	add.s64 	%rd9, %rd7, %rd8;
	ld.global.nc.f64 	%fd1153, [%rd9];
	ld.global.nc.f64 	%fd1154, [%rd9+104];
$L__BB99_9:
	ld.param.u32 	%r64, [_Z32massMatrixMultiplyConstantKernelILi11ELi14ELi1EEviPKdS1_S1_S1_Pd_param_0];
	setp.ge.s32 	%p6, %r7, %r64;
	add.f64 	%fd504, %fd70, %fd71;
	sub.f64 	%fd505, %fd70, %fd71;
	mul.f64 	%fd506, %fd504, %fd1153;
	mul.f64 	%fd507, %fd505, %fd1154;
	sub.f64 	%fd76, %fd506, %fd507;
	add.f64 	%fd77, %fd506, %fd507;
	fma.rn.f64 	%fd508, %fd30, %fd58, 0d0000000000000000;
	fma.rn.f64 	%fd509, %fd31, %fd59, 0d0000000000000000;
	fma.rn.f64 	%fd510, %fd32, %fd60, %fd508;
	fma.rn.f64 	%fd512, %fd511, %fd61, %fd509;
	fma.rn.f64 	%fd514, %fd513, %fd62, %fd510;
	fma.rn.f64 	%fd516, %fd515, %fd63, %fd512;
	fma.rn.f64 	%fd518, %fd517, %fd64, %fd514;
	fma.rn.f64 	%fd520, %fd519, %fd65, %fd516;
	fma.rn.f64 	%fd522, %fd521, %fd66, %fd518;
	fma.rn.f64 	%fd524, %fd523, %fd67, %fd520;
	fma.rn.f64 	%fd78, %fd525, %fd69, %fd522;
	fma.rn.f64 	%fd79, %fd526, %fd68, %fd524;
	mov.f64 	%fd1155, 0d0000000000000000;
	mov.f64 	%fd1156, %fd1155;
	@%p6 bra 	$L__BB99_11;
	ld.param.u64 	%rd32, [_Z32massMatrixMultiplyConstantKernelILi11ELi14ELi1EEviPKdS1_S1_S1_Pd_param_1];
	cvta.to.global.u64 	%rd10, %rd32;
	mad.lo.s32 	%r47, %r7, 2744, %r11;
	mul.wide.s32 	%rd11, %r47, 8;
	add.s64 	%rd12, %rd10, %rd11;
	ld.global.nc.f64 	%fd1155, [%rd12+8];
	ld.global.nc.f64 	%fd1156, [%rd12+96];
$L__BB99_11:
	ld.param.u32 	%r65, [_Z32massMatrixMultiplyConstantKernelILi11ELi14ELi1EEviPKdS1_S1_S1_Pd_param_0];
	setp.ge.s32 	%p7, %r7, %r65;
	add.f64 	%fd528, %fd78, %fd79;
	sub.f64 	%fd529, %fd78, %fd79;
	mul.f64 	%fd530, %fd528, %fd1155;
	mul.f64 	%fd531, %fd529, %fd1156;
	sub.f64 	%fd84, %fd530, %fd531;
	add.f64 	%fd85, %fd530, %fd531;
	fma.rn.f64 	%fd533, %fd532, %fd58, 0d0000000000000000;
	fma.rn.f64 	%fd534, %fd34, %fd59, 0d0000000000000000;
	fma.rn.f64 	%fd535, %fd35, %fd60, %fd533;
	fma.rn.f64 	%fd536, %fd36, %fd61, %fd534;
	fma.rn.f64 	%fd537, %fd37, %fd62, %fd535;
	fma.rn.f64 	%fd538, %fd38, %fd63, %fd536;
	fma.rn.f64 	%fd539, %fd39, %fd64, %fd537;
	fma.rn.f64 	%fd540, %fd40, %fd65, %fd538;
	fma.rn.f64 	%fd541, %fd41, %fd66, %fd539;
	fma.rn.f64 	%fd542, %fd42, %fd67, %fd540;
	fma.rn.f64 	%fd86, %fd43, %fd69, %fd541;
	fma.rn.f64 	%fd87, %fd44, %fd68, %fd542;
	mov.f64 	%fd1157, 0d0000000000000000;
	mov.f64 	%fd1158, %fd1157;
	@%p7 bra 	$L__BB99_13;
	ld.param.u64 	%rd33, [_Z32massMatrixMultiplyConstantKernelILi11ELi14ELi1EEviPKdS1_S1_S1_Pd_param_1];
	cvta.to.global.u64 	%rd13, %rd33;
	mad.lo.s32 	%r48, %r7, 2744, %r11;
	mul.wide.s32 	%rd14, %r48, 8;
	add.s64 	%rd15, %rd13, %rd14;
	ld.global.nc.f64 	%fd1157, [%rd15+16];
	ld.global.nc.f64 	%fd1158, [%rd15+88];
$L__BB99_13:
	ld.param.u32 	%r66, [_Z32massMatrixMultiplyConstantKernelILi11ELi14ELi1EEviPKdS1_S1_S1_Pd_param_0];
	setp.ge.s32 	%p8, %r7, %r66;
	add.f64 	%fd544, %fd86, %fd87;
	sub.f64 	%fd545, %fd86, %fd87;
	mul.f64 	%fd546, %fd544, %fd1157;
	mul.f64 	%fd547, %fd545, %fd1158;
	sub.f64 	%fd92, %fd546, %fd547;
	add.f64 	%fd93, %fd546, %fd547;
	fma.rn.f64 	%fd548, %fd45, %fd58, 0d0000000000000000;
	fma.rn.f64 	%fd549, %fd46, %fd59, 0d0000000000000000;
	fma.rn.f64 	%fd551, %fd550, %fd60, %fd548;
	fma.rn.f64 	%fd553, %fd552, %fd61, %fd549;
	fma.rn.f64 	%fd555, %fd554, %fd62, %fd551;
	fma.rn.f64 	%fd557, %fd556, %fd63, %fd553;
	fma.rn.f64 	%fd559, %fd558, %fd64, %fd555;
	fma.rn.f64 	%fd561, %fd560, %fd65, %fd557;
	fma.rn.f64 	%fd563, %fd562, %fd66, %fd559;
	fma.rn.f64 	%fd565, %fd564, %fd67, %fd561;
	fma.rn.f64 	%fd94, %fd566, %fd69, %fd563;
	fma.rn.f64 	%fd95, %fd567, %fd68, %fd565;
	mov.f64 	%fd1159, 0d0000000000000000;
	mov.f64 	%fd1160, %fd1159;
	@%p8 bra 	$L__BB99_15;
	ld.param.u64 	%rd34, [_Z32massMatrixMultiplyConstantKernelILi11ELi14ELi1EEviPKdS1_S1_S1_Pd_param_1];
	cvta.to.global.u64 	%rd16, %rd34;
	mad.lo.s32 	%r49, %r7, 2744, %r11;
	mul.wide.s32 	%rd17, %r49, 8;
	add.s64 	%rd18, %rd16, %rd17;
	ld.global.nc.f64 	%fd1159, [%rd18+24];
	ld.global.nc.f64 	%fd1160, [%rd18+80];
$L__BB99_15:
	ld.param.u32 	%r67, [_Z32massMatrixMultiplyConstantKernelILi11ELi14ELi1EEviPKdS1_S1_S1_Pd_param_0];
	setp.ge.s32 	%p9, %r7, %r67;
	add.f64 	%fd569, %fd94, %fd95;
	sub.f64 	%fd570, %fd94, %fd95;
	mul.f64 	%fd571, %fd569, %fd1159;
	mul.f64 	%fd572, %fd570, %fd1160;
	sub.f64 	%fd100, %fd571, %fd572;
	add.f64 	%fd101, %fd571, %fd572;
	fma.rn.f64 	%fd574, %fd573, %fd58, 0d0000000000000000;
	fma.rn.f64 	%fd576, %fd575, %fd59, 0d0000000000000000;
	fma.rn.f64 	%fd578, %fd577, %fd60, %fd574;
	fma.rn.f64 	%fd580, %fd579, %fd61, %fd576;
	fma.rn.f64 	%fd582, %fd581, %fd62, %fd578;
	fma.rn.f64 	%fd584, %fd583, %fd63, %fd580;
	fma.rn.f64 	%fd586, %fd585, %fd64, %fd582;
	fma.rn.f64 	%fd588, %fd587, %fd65, %fd584;
	fma.rn.f64 	%fd590, %fd589, %fd66, %fd586;
	fma.rn.f64 	%fd592, %fd591, %fd67, %fd588;
	fma.rn.f64 	%fd102, %fd593, %fd69, %fd590;
	fma.rn.f64 	%fd103, %fd53, %fd68, %fd592;
	mov.f64 	%fd1161, 0d0000000000000000;
	mov.f64 	%fd1162, %fd1161;
	@%p9 bra 	$L__BB99_17;
	ld.param.u64 	%rd35, [_Z32massMatrixMultiplyConstantKernelILi11ELi14ELi1EEviPKdS1_S1_S1_Pd_param_1];
	cvta.to.global.u64 	%rd19, %rd35;
	mad.lo.s32 	%r50, %r7, 2744, %r11;
	mul.wide.s32 	%rd20, %r50, 8;
	add.s64 	%rd21, %rd19, %rd20;
	ld.global.nc.f64 	%fd1161, [%rd21+32];
	ld.global.nc.f64 	%fd1162, [%rd21+72];
$L__BB99_17:
	ld.param.u32 	%r68, [_Z32massMatrixMultiplyConstantKernelILi11ELi14ELi1EEviPKdS1_S1_S1_Pd_param_0];
	setp.ge.s32 	%p10, %r7, %r68;
	add.f64 	%fd595, %fd102, %fd103;
	sub.f64 	%fd596, %fd102, %fd103;
	mul.f64 	%fd597, %fd595, %fd1161;
	mul.f64 	%fd598, %fd596, %fd1162;
	sub.f64 	%fd108, %fd597, %fd598;
	add.f64 	%fd109, %fd597, %fd598;
	fma.rn.f64 	%fd600, %fd599, %fd58, 0d0000000000000000;
	fma.rn.f64 	%fd602, %fd601, %fd59, 0d0000000000000000;
	fma.rn.f64 	%fd604, %fd603, %fd60, %fd600;
	fma.rn.f64 	%fd605, %fd54, %fd61, %fd602;
	fma.rn.f64 	%fd607, %fd606, %fd62, %fd604;
	fma.rn.f64 	%fd609, %fd608, %fd63, %fd605;
	fma.rn.f64 	%fd611, %fd610, %fd64, %fd607;
	fma.rn.f64 	%fd613, %fd612, %fd65, %fd609;
	fma.rn.f64 	%fd615, %fd614, %fd66, %fd611;
	fma.rn.f64 	%fd617, %fd616, %fd67, %fd613;
	fma.rn.f64 	%fd110, %fd55, %fd69, %fd615;
	fma.rn.f64 	%fd111, %fd56, %fd68, %fd617;
	mov.f64 	%fd1163, 0d0000000000000000;
	mov.f64 	%fd1164, %fd1163;
	@%p10 bra 	$L__BB99_19;
	ld.param.u64 	%rd36, [_Z32massMatrixMultiplyConstantKernelILi11ELi14ELi1EEviPKdS1_S1_S1_Pd_param_1];
	cvta.to.global.u64 	%rd22, %rd36;
	mad.lo.s32 	%r51, %r7, 2744, %r11;
	mul.wide.s32 	%rd23, %r51, 8;
	add.s64 	%rd24, %rd22, %rd23;
	ld.global.nc.f64 	%fd1163, [%rd24+40];
	ld.global.nc.f64 	%fd1164, [%rd24+64];
$L__BB99_19:
	ld.param.u32 	%r69, [_Z32massMatrixMultiplyConstantKernelILi11ELi14ELi1EEviPKdS1_S1_S1_Pd_param_0];
	setp.ge.s32 	%p11, %r7, %r69;
	add.f64 	%fd619, %fd110, %fd111;
	sub.f64 	%fd620, %fd110, %fd111;
	mul.f64 	%fd621, %fd619, %fd1163;
	mul.f64 	%fd622, %fd620, %fd1164;
	sub.f64 	%fd116, %fd621, %fd622;
	add.f64 	%fd117, %fd621, %fd622;
	fma.rn.f64 	%fd623, %fd57, %fd58, 0d0000000000000000;
	fma.rn.f64 	%fd625, %fd624, %fd59, 0d0000000000000000;
	fma.rn.f64 	%fd627, %fd626, %fd60, %fd623;
	fma.rn.f64 	%fd629, %fd628, %fd61, %fd625;
	fma.rn.f64 	%fd631, %fd630, %fd62, %fd627;
	fma.rn.f64 	%fd633, %fd632, %fd63, %fd629;
	fma.rn.f64 	%fd635, %fd634, %fd64, %fd631;
	fma.rn.f64 	%fd637, %fd636, %fd65, %fd633;
	fma.rn.f64 	%fd639, %fd638, %fd66, %fd635;
	fma.rn.f64 	%fd641, %fd640, %fd67, %fd637;
	fma.rn.f64 	%fd118, %fd642, %fd69, %fd639;
	fma.rn.f64 	%fd119, %fd643, %fd68, %fd641;
	mov.f64 	%fd1165, 0d0000000000000000;
	mov.f64 	%fd1166, %fd1165;
	@%p11 bra 	$L__BB99_21;
	ld.param.u64 	%rd37, [_Z32massMatrixMultiplyConstantKernelILi11ELi14ELi1EEviPKdS1_S1_S1_Pd_param_1];
	cvta.to.global.u64 	%rd25, %rd37;
	mad.lo.s32 	%r52, %r7, 2744, %r11;
	mul.wide.s32 	%rd26, %r52, 8;
	add.s64 	%rd27, %rd25, %rd26;
	ld.global.nc.f64 	%fd1165, [%rd27+48];
	ld.global.nc.f64 	%fd1166, [%rd27+56];
$L__BB99_21:
	add.f64 	%fd644, %fd118, %fd119;
	sub.f64 	%fd645, %fd118, %fd119;
	mul.f64 	%fd646, %fd644, %fd1165;
	mul.f64 	%fd647, %fd645, %fd1166;
	sub.f64 	%fd648, %fd646, %fd647;
	add.f64 	%fd649, %fd646, %fd647;
	fma.rn.f64 	%fd651, %fd486, %fd77, 0d0000000000000000;
	fma.rn.f64 	%fd653, %fd488, %fd76, 0d0000000000000000;
	fma.rn.f64 	%fd654, %fd30, %fd85, %fd651;
	fma.rn.f64 	%fd655, %fd31, %fd84, %fd653;
	fma.rn.f64 	%fd657, %fd532, %fd93, %fd654;
	fma.rn.f64 	%fd658, %fd34, %fd92, %fd655;
	fma.rn.f64 	%fd659, %fd45, %fd101, %fd657;
	fma.rn.f64 	%fd660, %fd46, %fd100, %fd658;
	fma.rn.f64 	%fd662, %fd573, %fd109, %fd659;
	fma.rn.f64 	%fd664, %fd575, %fd108, %fd660;
	fma.rn.f64 	%fd666, %fd599, %fd117, %fd662;
	fma.rn.f64 	%fd668, %fd601, %fd116, %fd664;
	fma.rn.f64 	%fd669, %fd57, %fd649, %fd666;
	fma.rn.f64 	%fd671, %fd624, %fd648, %fd668;
	sub.f64 	%fd672, %fd669, %fd671;
	st.shared.f64 	[%r10+80], %fd672;
	add.f64 	%fd673, %fd669, %fd671;
	st.shared.f64 	[%r10], %fd673;
	fma.rn.f64 	%fd675, %fd490, %fd77, 0d0000000000000000;
	fma.rn.f64 	%fd676, %fd24, %fd76, 0d0000000000000000;
	fma.rn.f64 	%fd677, %fd32, %fd85, %fd675;
	fma.rn.f64 	%fd679, %fd511, %fd84, %fd676;
	fma.rn.f64 	%fd680, %fd35, %fd93, %fd677;
	fma.rn.f64 	%fd681, %fd36, %fd92, %fd679;
	fma.rn.f64 	%fd683, %fd550, %fd101, %fd680;
	fma.rn.f64 	%fd685, %fd552, %fd100, %fd681;
	fma.rn.f64 	%fd687, %fd577, %fd109, %fd683;
	fma.rn.f64 	%fd689, %fd579, %fd108, %fd685;
	fma.rn.f64 	%fd691, %fd603, %fd117, %fd687;
	fma.rn.f64 	%fd692, %fd54, %fd116, %fd689;
	fma.rn.f64 	%fd694, %fd626, %fd649, %fd691;
	fma.rn.f64 	%fd696, %fd628, %fd648, %fd692;
	sub.f64 	%fd697, %fd694, %fd696;
	st.shared.f64 	[%r10+72], %fd697;
	add.f64 	%fd698, %fd694, %fd696;
	st.shared.f64 	[%r10+8], %fd698;
	fma.rn.f64 	%fd700, %fd493, %fd77, 0d0000000000000000;
	fma.rn.f64 	%fd702, %fd495, %fd76, 0d0000000000000000;
	fma.rn.f64 	%fd704, %fd513, %fd85, %fd700;
	fma.rn.f64 	%fd706, %fd515, %fd84, %fd702;
	fma.rn.f64 	%fd707, %fd37, %fd93, %fd704;
	fma.rn.f64 	%fd708, %fd38, %fd92, %fd706;
	fma.rn.f64 	%fd710, %fd554, %fd101, %fd707;
	fma.rn.f64 	%fd712, %fd556, %fd100, %fd708;
	fma.rn.f64 	%fd714, %fd581, %fd109, %fd710;
	fma.rn.f64 	%fd716, %fd583, %fd108, %fd712;
	fma.rn.f64 	%fd718, %fd606, %fd117, %fd714;
	fma.rn.f64 	%fd720, %fd608, %fd116, %fd716;
	fma.rn.f64 	%fd722, %fd630, %fd649, %fd718;
	fma.rn.f64 	%fd724, %fd632, %fd648, %fd720;
	sub.f64 	%fd725, %fd722, %fd724;
	st.shared.f64 	[%r10+64], %fd725;
	add.f64 	%fd726, %fd722, %fd724;
	st.shared.f64 	[%r10+16], %fd726;
	fma.rn.f64 	%fd728, %fd497, %fd77, 0d0000000000000000;
	fma.rn.f64 	%fd730, %fd499, %fd76, 0d0000000000000000;
	fma.rn.f64 	%fd732, %fd517, %fd85, %fd728;
	fma.rn.f64 	%fd734, %fd519, %fd84, %fd730;
	fma.rn.f64 	%fd735, %fd39, %fd93, %fd732;
	fma.rn.f64 	%fd736, %fd40, %fd92, %fd734;
	fma.rn.f64 	%fd738, %fd558, %fd101, %fd735;
	fma.rn.f64 	%fd740, %fd560, %fd100, %fd736;
	fma.rn.f64 	%fd742, %fd585, %fd109, %fd738;
	fma.rn.f64 	%fd744, %fd587, %fd108, %fd740;
	fma.rn.f64 	%fd746, %fd610, %fd117, %fd742;
	fma.rn.f64 	%fd748, %fd612, %fd116, %fd744;
	fma.rn.f64 	%fd750, %fd634, %fd649, %fd746;
	fma.rn.f64 	%fd752, %fd636, %fd648, %fd748;
	sub.f64 	%fd753, %fd750, %fd752;
	st.shared.f64 	[%r10+56], %fd753;
	add.f64 	%fd754, %fd750, %fd752;
	st.shared.f64 	[%r10+24], %fd754;
	fma.rn.f64 	%fd755, %fd26, %fd77, 0d0000000000000000;
	fma.rn.f64 	%fd756, %fd27, %fd76, 0d0000000000000000;
	fma.rn.f64 	%fd758, %fd521, %fd85, %fd755;
	fma.rn.f64 	%fd760, %fd523, %fd84, %fd756;
	fma.rn.f64 	%fd761, %fd41, %fd93, %fd758;
	fma.rn.f64 	%fd762, %fd42, %fd92, %fd760;
	fma.rn.f64 	%fd764, %fd562, %fd101, %fd761;
	fma.rn.f64 	%fd766, %fd564, %fd100, %fd762;
	fma.rn.f64 	%fd768, %fd589, %fd109, %fd764;
	fma.rn.f64 	%fd770, %fd591, %fd108, %fd766;
	fma.rn.f64 	%fd772, %fd614, %fd117, %fd768;
	fma.rn.f64 	%fd774, %fd616, %fd116, %fd770;
	fma.rn.f64 	%fd776, %fd638, %fd649, %fd772;
	fma.rn.f64 	%fd778, %fd640, %fd648, %fd774;
	sub.f64 	%fd779, %fd776, %fd778;
	st.shared.f64 	[%r10+48], %fd779;
	add.f64 	%fd780, %fd776, %fd778;
	st.shared.f64 	[%r10+32], %fd780;
	fma.rn.f64 	%fd781, %fd28, %fd77, 0d0000000000000000;
	fma.rn.f64 	%fd782, %fd29, %fd76, 0d0000000000000000;
	fma.rn.f64 	%fd784, %fd525, %fd85, %fd781;
	fma.rn.f64 	%fd786, %fd526, %fd84, %fd782;
	fma.rn.f64 	%fd787, %fd43, %fd93, %fd784;
	fma.rn.f64 	%fd788, %fd44, %fd92, %fd786;
	fma.rn.f64 	%fd790, %fd566, %fd101, %fd787;
	fma.rn.f64 	%fd792, %fd567, %fd100, %fd788;
	fma.rn.f64 	%fd794, %fd593, %fd109, %fd790;
	fma.rn.f64 	%fd795, %fd53, %fd108, %fd792;
	fma.rn.f64 	%fd796, %fd55, %fd117, %fd794;
	fma.rn.f64 	%fd797, %fd56, %fd116, %fd795;
	fma.rn.f64 	%fd799, %fd642, %fd649, %fd796;
	fma.rn.f64 	%fd801, %fd643, %fd648, %fd797;
	add.f64 	%fd802, %fd799, %fd801;
	st.shared.f64 	[%r10+40], %fd802;
	add.s32 	%r12, %r72, 121;
	setp.lt.u32 	%p12, %r72, 75;
	mov.u32 	%r72, %r12;
	@%p12 bra 	$L__BB99_7;
$L__BB99_22:
	ld.const.f64 	%fd124, [const_evenDofToQuad+224];
	ld.const.f64 	%fd125, [const_oddDofToQuad+232];
	ld.const.f64 	%fd126, [const_evenDofToQuad+152];
	ld.const.f64 	%fd127, [const_oddDofToQuad+8];
	ld.const.f64 	%fd128, [const_oddDofToQuad+16];
	ld.const.f64 	%fd129, [const_evenDofToQuad+160];
	mov.u32 	%r53, %tid.x;
	setp.gt.u32 	%p13, %r53, 153;
	bar.sync 	0;
	@%p13 bra 	$L__BB99_25;
	mov.u32 	%r73, %tid.x;
	mov.u32 	%r54, %tid.y;
	mov.u32 	%r55, _ZZ32massMatrixMultiplyConstantKernelILi11ELi14ELi1EEviPKdS1_S1_S1_PdE6s_tmp1;
	mad.lo.s32 	%r56, %r54, 21952, %r55;
	ld.const.f64 	%fd831, [const_oddDofToQuad];
	ld.const.f64 	%fd833, [const_evenDofToQuad];
	ld.const.f64 	%fd837, [const_oddDofToQuad+96];
	ld.const.f64 	%fd842, [const_oddDofToQuad+192];
	ld.const.f64 	%fd844, [const_evenDofToQuad+192];
	ld.const.f64 	%fd846, [const_oddDofToQuad+240];
	ld.const.f64 	%fd848, [const_evenDofToQuad+240];
	ld.const.f64 	%fd851, [const_evenDofToQuad+288];
	ld.const.f64 	%fd858, [const_evenDofToQuad+56];
	ld.const.f64 	%fd862, [const_oddDofToQuad+152];
	ld.const.f64 	%fd865, [const_oddDofToQuad+200];
	ld.const.f64 	%fd867, [const_evenDofToQuad+200];
	ld.const.f64 	%fd869, [const_oddDofToQuad+248];
	ld.const.f64 	%fd872, [const_oddDofToQuad+296];
	ld.const.f64 	%fd874, [const_evenDofToQuad+296];
	ld.const.f64 	%fd879, [const_evenDofToQuad+16];
	ld.const.f64 	%fd881, [const_oddDofToQuad+64];
	ld.const.f64 	%fd883, [const_evenDofToQuad+64];
	ld.const.f64 	%fd887, [const_oddDofToQuad+160];
	ld.const.f64 	%fd890, [const_oddDofToQuad+208];
	ld.const.f64 	%fd892, [const_evenDofToQuad+208];
	ld.const.f64 	%fd894, [const_oddDofToQuad+256];
	ld.const.f64 	%fd896, [const_evenDofToQuad+256];
	ld.const.f64 	%fd898, [const_oddDofToQuad+304];
	ld.const.f64 	%fd900, [const_evenDofToQuad+304];
	ld.const.f64 	%fd904, [const_oddDofToQuad+24];
	ld.const.f64 	%fd906, [const_evenDofToQuad+24];
	ld.const.f64 	%fd908, [const_oddDofToQuad+72];
	ld.const.f64 	%fd910, [const_evenDofToQuad+72];
	ld.const.f64 	%fd914, [const_oddDofToQuad+168];
	ld.const.f64 	%fd916, [const_evenDofToQuad+168];
	ld.const.f64 	%fd918, [const_oddDofToQuad+216];
	ld.const.f64 	%fd920, [const_evenDofToQuad+216];
	ld.const.f64 	%fd922, [const_oddDofToQuad+264];
	ld.const.f64 	%fd924, [const_evenDofToQuad+264];
	ld.const.f64 	%fd926, [const_oddDofToQuad+312];
	ld.const.f64 	%fd928, [const_evenDofToQuad+312];
	ld.const.f64 	%fd934, [const_oddDofToQuad+80];
	ld.const.f64 	%fd936, [const_evenDofToQuad+80];
	ld.const.f64 	%fd940, [const_oddDofToQuad+176];
	ld.const.f64 	%fd942, [const_evenDofToQuad+176];
	ld.const.f64 	%fd944, [const_oddDofToQuad+224];
	ld.const.f64 	%fd947, [const_oddDofToQuad+272];
	ld.const.f64 	%fd949, [const_evenDofToQuad+272];
	ld.const.f64 	%fd951, [const_oddDofToQuad+320];
	ld.const.f64 	%fd953, [const_evenDofToQuad+320];
	ld.const.f64 	%fd959, [const_oddDofToQuad+88];
	ld.const.f64 	%fd961, [const_evenDofToQuad+88];
	ld.const.f64 	%fd965, [const_oddDofToQuad+184];
	ld.const.f64 	%fd967, [const_evenDofToQuad+184];
	ld.const.f64 	%fd973, [const_oddDofToQuad+328];
	ld.const.f64 	%fd975, [const_evenDofToQuad+328];
$L__BB99_24:
	cvt.u16.u32 	%rs25, %r73;
	mul.lo.s16 	%rs26, %rs25, 117;
	shr.u16 	%rs27, %rs26, 8;
	sub.s16 	%rs28, %rs25, %rs27;
	and.b16  	%rs29, %rs28, 254;
	shr.u16 	%rs30, %rs29, 1;
	add.s16 	%rs31, %rs30, %rs27;
	and.b16  	%rs32, %rs31, 248;
	shr.u16 	%rs33, %rs32, 3;
	mul.lo.s16 	%rs34, %rs33, 11;
	sub.s16 	%rs35, %rs25, %rs34;
	mul.wide.u16 	%r57, %rs33, 1568;
	add.s32 	%r58, %r56, %r57;
	and.b16  	%rs36, %rs35, 255;
	mul.wide.u16 	%r59, %rs36, 8;
	add.s32 	%r60, %r58, %r59;
	ld.shared.f64 	%fd803, [%r60];
	ld.shared.f64 	%fd804, [%r60+1456];
	add.f64 	%fd805, %fd803, %fd804;
	sub.f64 	%fd806, %fd803, %fd804;
	ld.shared.f64 	%fd807, [%r60+112];
	ld.shared.f64 	%fd808, [%r60+1344];
	add.f64 	%fd809, %fd807, %fd808;
	sub.f64 	%fd810, %fd807, %fd808;
	ld.shared.f64 	%fd811, [%r60+224];
	ld.shared.f64 	%fd812, [%r60+1232];
	add.f64 	%fd813, %fd811, %fd812;
	sub.f64 	%fd814, %fd811, %fd812;
	ld.shared.f64 	%fd815, [%r60+336];
	ld.shared.f64 	%fd816, [%r60+1120];
	add.f64 	%fd817, %fd815, %fd816;
	sub.f64 	%fd818, %fd815, %fd816;
	ld.shared.f64 	%fd819, [%r60+448];
	ld.shared.f64 	%fd820, [%r60+1008];
	add.f64 	%fd821, %fd819, %fd820;
	sub.f64 	%fd822, %fd819, %fd820;
	ld.shared.f64 	%fd823, [%r60+560];
	ld.shared.f64 	%fd824, [%r60+896];
	add.f64 	%fd825, %fd823, %fd824;
	sub.f64 	%fd826, %fd823, %fd824;
	ld.shared.f64 	%fd827, [%r60+672];
	ld.shared.f64 	%fd828, [%r60+784];
	add.f64 	%fd829, %fd827, %fd828;
	sub.f64 	%fd830, %fd827, %fd828;
	fma.rn.f64 	%fd832, %fd831, %fd805, 0d0000000000000000;
	fma.rn.f64 	%fd834, %fd833, %fd806, 0d0000000000000000;
	fma.rn.f64 	%fd835, %fd30, %fd809, %fd832;
	fma.rn.f64 	%fd836, %fd31, %fd810, %fd834;
	fma.rn.f64 	%fd838, %fd837, %fd813, %fd835;
	fma.rn.f64 	%fd839, %fd34, %fd814, %fd836;
	fma.rn.f64 	%fd840, %fd45, %fd817, %fd838;
	fma.rn.f64 	%fd841, %fd46, %fd818, %fd839;
	fma.rn.f64 	%fd843, %fd842, %fd821, %fd840;
	fma.rn.f64 	%fd845, %fd844, %fd822, %fd841;
	fma.rn.f64 	%fd847, %fd846, %fd825, %fd843;
	fma.rn.f64 	%fd849, %fd848, %fd826, %fd845;
	fma.rn.f64 	%fd850, %fd57, %fd829, %fd847;
	fma.rn.f64 	%fd852, %fd851, %fd830, %fd849;
	sub.f64 	%fd853, %fd850, %fd852;
	st.shared.f64 	[%r60+1120], %fd853;
	add.f64 	%fd854, %fd850, %fd852;
	st.shared.f64 	[%r60], %fd854;
	fma.rn.f64 	%fd855, %fd127, %fd805, 0d0000000000000000;
	fma.rn.f64 	%fd856, %fd24, %fd806, 0d0000000000000000;
	fma.rn.f64 	%fd857, %fd32, %fd809, %fd855;
	fma.rn.f64 	%fd859, %fd858, %fd810, %fd856;
	fma.rn.f64 	%fd860, %fd35, %fd813, %fd857;
	fma.rn.f64 	%fd861, %fd36, %fd814, %fd859;
	fma.rn.f64 	%fd863, %fd862, %fd817, %fd860;
	fma.rn.f64 	%fd864, %fd126, %fd818, %fd861;
	fma.rn.f64 	%fd866, %fd865, %fd821, %fd863;
	fma.rn.f64 	%fd868, %fd867, %fd822, %fd864;
	fma.rn.f64 	%fd870, %fd869, %fd825, %fd866;
	fma.rn.f64 	%fd871, %fd54, %fd826, %fd868;
	fma.rn.f64 	%fd873, %fd872, %fd829, %fd870;
	fma.rn.f64 	%fd875, %fd874, %fd830, %fd871;
	sub.f64 	%fd876, %fd873, %fd875;
	st.shared.f64 	[%r60+1008], %fd876;
	add.f64 	%fd877, %fd873, %fd875;
	st.shared.f64 	[%r60+112], %fd877;
	fma.rn.f64 	%fd878, %fd128, %fd805, 0d0000000000000000;
	fma.rn.f64 	%fd880, %fd879, %fd806, 0d0000000000000000;
	fma.rn.f64 	%fd882, %fd881, %fd809, %fd878;
	fma.rn.f64 	%fd884, %fd883, %fd810, %fd880;
	fma.rn.f64 	%fd885, %fd37, %fd813, %fd882;
	fma.rn.f64 	%fd886, %fd38, %fd814, %fd884;
	fma.rn.f64 	%fd888, %fd887, %fd817, %fd885;
	fma.rn.f64 	%fd889, %fd129, %fd818, %fd886;
	fma.rn.f64 	%fd891, %fd890, %fd821, %fd888;
	fma.rn.f64 	%fd893, %fd892, %fd822, %fd889;
	fma.rn.f64 	%fd895, %fd894, %fd825, %fd891;
	fma.rn.f64 	%fd897, %fd896, %fd826, %fd893;
	fma.rn.f64 	%fd899, %fd898, %fd829, %fd895;
	fma.rn.f64 	%fd901, %fd900, %fd830, %fd897;
	sub.f64 	%fd902, %fd899, %fd901;
	st.shared.f64 	[%r60+896], %fd902;
	add.f64 	%fd903, %fd899, %fd901;
	st.shared.f64 	[%r60+224], %fd903;
	fma.rn.f64 	%fd905, %fd904, %fd805, 0d0000000000000000;
	fma.rn.f64 	%fd907, %fd906, %fd806, 0d0000000000000000;
	fma.rn.f64 	%fd909, %fd908, %fd809, %fd905;
	fma.rn.f64 	%fd911, %fd910, %fd810, %fd907;
	fma.rn.f64 	%fd912, %fd39, %fd813, %fd909;
	fma.rn.f64 	%fd913, %fd40, %fd814, %fd911;
	fma.rn.f64 	%fd915, %fd914, %fd817, %fd912;
	fma.rn.f64 	%fd917, %fd916, %fd818, %fd913;
	fma.rn.f64 	%fd919, %fd918, %fd821, %fd915;
	fma.rn.f64 	%fd921, %fd920, %fd822, %fd917;
	fma.rn.f64 	%fd923, %fd922, %fd825, %fd919;
	fma.rn.f64 	%fd925, %fd924, %fd826, %fd921;
	fma.rn.f64 	%fd927, %fd926, %fd829, %fd923;
	fma.rn.f64 	%fd929, %fd928, %fd830, %fd925;
	sub.f64 	%fd930, %fd927, %fd929;
	st.shared.f64 	[%r60+784], %fd930;
	add.f64 	%fd931, %fd927, %fd929;
	st.shared.f64 	[%r60+336], %fd931;
	fma.rn.f64 	%fd932, %fd26, %fd805, 0d0000000000000000;
	fma.rn.f64 	%fd933, %fd27, %fd806, 0d0000000000000000;
	fma.rn.f64 	%fd935, %fd934, %fd809, %fd932;
	fma.rn.f64 	%fd937, %fd936, %fd810, %fd933;
	fma.rn.f64 	%fd938, %fd41, %fd813, %fd935;
	fma.rn.f64 	%fd939, %fd42, %fd814, %fd937;
	fma.rn.f64 	%fd941, %fd940, %fd817, %fd938;
	fma.rn.f64 	%fd943, %fd942, %fd818, %fd939;
	fma.rn.f64 	%fd945, %fd944, %fd821, %fd941;
	fma.rn.f64 	%fd946, %fd124, %fd822, %fd943;
	fma.rn.f64 	%fd948, %fd947, %fd825, %fd945;
	fma.rn.f64 	%fd950, %fd949, %fd826, %fd946;
	fma.rn.f64 	%fd952, %fd951, %fd829, %fd948;
	fma.rn.f64 	%fd954, %fd953, %fd830, %fd950;
	sub.f64 	%fd955, %fd952, %fd954;
	st.shared.f64 	[%r60+672], %fd955;
	add.f64 	%fd956, %fd952, %fd954;
	st.shared.f64 	[%r60+448], %fd956;
	fma.rn.f64 	%fd957, %fd28, %fd805, 0d0000000000000000;
	fma.rn.f64 	%fd958, %fd29, %fd806, 0d0000000000000000;
	fma.rn.f64 	%fd960, %fd959, %fd809, %fd957;
	fma.rn.f64 	%fd962, %fd961, %fd810, %fd958;
	fma.rn.f64 	%fd963, %fd43, %fd813, %fd960;
	fma.rn.f64 	%fd964, %fd44, %fd814, %fd962;
	fma.rn.f64 	%fd966, %fd965, %fd817, %fd963;
	fma.rn.f64 	%fd968, %fd967, %fd818, %fd964;
	fma.rn.f64 	%fd969, %fd125, %fd821, %fd966;
	fma.rn.f64 	%fd970, %fd53, %fd822, %fd968;
	fma.rn.f64 	%fd971, %fd55, %fd825, %fd969;
	fma.rn.f64 	%fd972, %fd56, %fd826, %fd970;
	fma.rn.f64 	%fd974, %fd973, %fd829, %fd971;
	fma.rn.f64 	%fd976, %fd975, %fd830, %fd972;
	add.f64 	%fd977, %fd974, %fd976;
	st.shared.f64 	[%r60+560], %fd977;
	add.s32 	%r15, %r73, 121;
	setp.lt.u32 	%p14, %r73, 33;
	mov.u32 	%r73, %r15;
	@%p14 bra 	$L__BB99_24;
$L__BB99_25:
	ld.param.u32 	%r70, [_Z32massMatrixMultiplyConstantKernelILi11ELi14ELi1EEviPKdS1_S1_S1_Pd_param_0];
	setp.ge.s32 	%p15, %r7, %r70;
	bar.sync 	0;
	ld.shared.f64 	%fd978, [%r3];
	ld.shared.f64 	%fd979, [%r3+20384];
	add.f64 	%fd980, %fd978, %fd979;
	sub.f64 	%fd981, %fd978, %fd979;
	ld.shared.f64 	%fd982, [%r3+1568];
	ld.shared.f64 	%fd983, [%r3+18816];
	add.f64 	%fd984, %fd982, %fd983;
	sub.f64 	%fd985, %fd982, %fd983;
	ld.shared.f64 	%fd986, [%r3+3136];
	ld.shared.f64 	%fd987, [%r3+17248];
	add.f64 	%fd988, %fd986, %fd987;
	sub.f64 	%fd989, %fd986, %fd987;
	ld.shared.f64 	%fd990, [%r3+4704];
	ld.shared.f64 	%fd991, [%r3+15680];
	add.f64 	%fd992, %fd990, %fd991;
	sub.f64 	%fd993, %fd990, %fd991;
	ld.shared.f64 	%fd994, [%r3+6272];
	ld.shared.f64 	%fd995, [%r3+14112];
	add.f64 	%fd996, %fd994, %fd995;
	sub.f64 	%fd997, %fd994, %fd995;
	ld.shared.f64 	%fd998, [%r3+7840];
	ld.shared.f64 	%fd999, [%r3+12544];
	add.f64 	%fd1000, %fd998, %fd999;
	sub.f64 	%fd1001, %fd998, %fd999;
	ld.shared.f64 	%fd1002, [%r3+9408];
	ld.shared.f64 	%fd1003, [%r3+10976];
	add.f64 	%fd1004, %fd1002, %fd1003;
	sub.f64 	%fd1005, %fd1002, %fd1003;
	ld.const.f64 	%fd1006, [const_oddDofToQuad];
	fma.rn.f64 	%fd1007, %fd1006, %fd980, 0d0000000000000000;
	ld.const.f64 	%fd1008, [const_evenDofToQuad];
	fma.rn.f64 	%fd1009, %fd1008, %fd981, 0d0000000000000000;
	fma.rn.f64 	%fd1010, %fd30, %fd984, %fd1007;
	fma.rn.f64 	%fd1011, %fd31, %fd985, %fd1009;
	ld.const.f64 	%fd1012, [const_oddDofToQuad+96];
	fma.rn.f64 	%fd1013, %fd1012, %fd988, %fd1010;
	fma.rn.f64 	%fd1014, %fd34, %fd989, %fd1011;
	fma.rn.f64 	%fd1015, %fd45, %fd992, %fd1013;
	fma.rn.f64 	%fd1016, %fd46, %fd993, %fd1014;
	ld.const.f64 	%fd1017, [const_oddDofToQuad+192];
	fma.rn.f64 	%fd1018, %fd1017, %fd996, %fd1015;
	ld.const.f64 	%fd1019, [const_evenDofToQuad+192];
	fma.rn.f64 	%fd1020, %fd1019, %fd997, %fd1016;
	ld.const.f64 	%fd1021, [const_oddDofToQuad+240];
	fma.rn.f64 	%fd1022, %fd1021, %fd1000, %fd1018;
	ld.const.f64 	%fd1023, [const_evenDofToQuad+240];
	fma.rn.f64 	%fd1024, %fd1023, %fd1001, %fd1020;
	fma.rn.f64 	%fd130, %fd57, %fd1004, %fd1022;
	ld.const.f64 	%fd1025, [const_evenDofToQuad+288];
	fma.rn.f64 	%fd131, %fd1025, %fd1005, %fd1024;
	fma.rn.f64 	%fd1026, %fd127, %fd980, 0d0000000000000000;
	fma.rn.f64 	%fd1027, %fd24, %fd981, 0d0000000000000000;
	fma.rn.f64 	%fd1028, %fd32, %fd984, %fd1026;
	ld.const.f64 	%fd1029, [const_evenDofToQuad+56];
	fma.rn.f64 	%fd1030, %fd1029, %fd985, %fd1027;
	fma.rn.f64 	%fd1031, %fd35, %fd988, %fd1028;
	fma.rn.f64 	%fd1032, %fd36, %fd989, %fd1030;
	ld.const.f64 	%fd1033, [const_oddDofToQuad+152];
	fma.rn.f64 	%fd1034, %fd1033, %fd992, %fd1031;
	fma.rn.f64 	%fd1035, %fd126, %fd993, %fd1032;
	ld.const.f64 	%fd1036, [const_oddDofToQuad+200];
	fma.rn.f64 	%fd1037, %fd1036, %fd996, %fd1034;
	ld.const.f64 	%fd1038, [const_evenDofToQuad+200];
	fma.rn.f64 	%fd1039, %fd1038, %fd997, %fd1035;
	ld.const.f64 	%fd1040, [const_oddDofToQuad+248];
	fma.rn.f64 	%fd1041, %fd1040, %fd1000, %fd1037;
	fma.rn.f64 	%fd1042, %fd54, %fd1001, %fd1039;
	ld.const.f64 	%fd1043, [const_oddDofToQuad+296];
	fma.rn.f64 	%fd132, %fd1043, %fd1004, %fd1041;
	ld.const.f64 	%fd1044, [const_evenDofToQuad+296];
	fma.rn.f64 	%fd133, %fd1044, %fd1005, %fd1042;
	fma.rn.f64 	%fd1045, %fd128, %fd980, 0d0000000000000000;
	ld.const.f64 	%fd1046, [const_evenDofToQuad+16];
	fma.rn.f64 	%fd1047, %fd1046, %fd981, 0d0000000000000000;
	ld.const.f64 	%fd1048, [const_oddDofToQuad+64];
	fma.rn.f64 	%fd1049, %fd1048, %fd984, %fd1045;
	ld.const.f64 	%fd1050, [const_evenDofToQuad+64];
	fma.rn.f64 	%fd1051, %fd1050, %fd985, %fd1047;
	fma.rn.f64 	%fd1052, %fd37, %fd988, %fd1049;
	fma.rn.f64 	%fd1053, %fd38, %fd989, %fd1051;
	ld.const.f64 	%fd1054, [const_oddDofToQuad+160];
	fma.rn.f64 	%fd1055, %fd1054, %fd992, %fd1052;
	fma.rn.f64 	%fd1056, %fd129, %fd993, %fd1053;
	ld.const.f64 	%fd1057, [const_oddDofToQuad+208];
	fma.rn.f64 	%fd1058, %fd1057, %fd996, %fd1055;
	ld.const.f64 	%fd1059, [const_evenDofToQuad+208];
	fma.rn.f64 	%fd1060, %fd1059, %fd997, %fd1056;
	ld.const.f64 	%fd1061, [const_oddDofToQuad+256];
	fma.rn.f64 	%fd1062, %fd1061, %fd1000, %fd1058;
	ld.const.f64 	%fd1063, [const_evenDofToQuad+256];
	fma.rn.f64 	%fd1064, %fd1063, %fd1001, %fd1060;
	ld.const.f64 	%fd1065, [const_oddDofToQuad+304];
	fma.rn.f64 	%fd134, %fd1065, %fd1004, %fd1062;
	ld.const.f64 	%fd1066, [const_evenDofToQuad+304];
	fma.rn.f64 	%fd135, %fd1066, %fd1005, %fd1064;
	ld.const.f64 	%fd1067, [const_oddDofToQuad+24];
	fma.rn.f64 	%fd1068, %fd1067, %fd980, 0d0000000000000000;
	ld.const.f64 	%fd1069, [const_evenDofToQuad+24];
	fma.rn.f64 	%fd1070, %fd1069, %fd981, 0d0000000000000000;
	ld.const.f64 	%fd1071, [const_oddDofToQuad+72];
	fma.rn.f64 	%fd1072, %fd1071, %fd984, %fd1068;
	ld.const.f64 	%fd1073, [const_evenDofToQuad+72];
	fma.rn.f64 	%fd1074, %fd1073, %fd985, %fd1070;
	fma.rn.f64 	%fd1075, %fd39, %fd988, %fd1072;
	fma.rn.f64 	%fd1076, %fd40, %fd989, %fd1074;
	ld.const.f64 	%fd1077, [const_oddDofToQuad+168];
	fma.rn.f64 	%fd1078, %fd1077, %fd992, %fd1075;
	ld.const.f64 	%fd1079, [const_evenDofToQuad+168];
	fma.rn.f64 	%fd1080, %fd1079, %fd993, %fd1076;
	ld.const.f64 	%fd1081, [const_oddDofToQuad+216];
	fma.rn.f64 	%fd1082, %fd1081, %fd996, %fd1078;
	ld.const.f64 	%fd1083, [const_evenDofToQuad+216];
	fma.rn.f64 	%fd1084, %fd1083, %fd997, %fd1080;
	ld.const.f64 	%fd1085, [const_oddDofToQuad+264];
	fma.rn.f64 	%fd1086, %fd1085, %fd1000, %fd1082;
	ld.const.f64 	%fd1087, [const_evenDofToQuad+264];
	fma.rn.f64 	%fd1088, %fd1087, %fd1001, %fd1084;
	ld.const.f64 	%fd1089, [const_oddDofToQuad+312];
	fma.rn.f64 	%fd136, %fd1089, %fd1004, %fd1086;
	ld.const.f64 	%fd1090, [const_evenDofToQuad+312];
	fma.rn.f64 	%fd137, %fd1090, %fd1005, %fd1088;
	fma.rn.f64 	%fd1091, %fd26, %fd980, 0d0000000000000000;
	fma.rn.f64 	%fd1092, %fd27, %fd981, 0d0000000000000000;
	ld.const.f64 	%fd1093, [const_oddDofToQuad+80];
	fma.rn.f64 	%fd1094, %fd1093, %fd984, %fd1091;
	ld.const.f64 	%fd1095, [const_evenDofToQuad+80];
	fma.rn.f64 	%fd1096, %fd1095, %fd985, %fd1092;
	fma.rn.f64 	%fd1097, %fd41, %fd988, %fd1094;
	fma.rn.f64 	%fd1098, %fd42, %fd989, %fd1096;
	ld.const.f64 	%fd1099, [const_oddDofToQuad+176];
	fma.rn.f64 	%fd1100, %fd1099, %fd992, %fd1097;
	ld.const.f64 	%fd1101, [const_evenDofToQuad+176];
	fma.rn.f64 	%fd1102, %fd1101, %fd993, %fd1098;
	ld.const.f64 	%fd1103, [const_oddDofToQuad+224];
	fma.rn.f64 	%fd1104, %fd1103, %fd996, %fd1100;
	fma.rn.f64 	%fd1105, %fd124, %fd997, %fd1102;
	ld.const.f64 	%fd1106, [const_oddDofToQuad+272];
	fma.rn.f64 	%fd1107, %fd1106, %fd1000, %fd1104;
	ld.const.f64 	%fd1108, [const_evenDofToQuad+272];
	fma.rn.f64 	%fd1109, %fd1108, %fd1001, %fd1105;
	ld.const.f64 	%fd1110, [const_oddDofToQuad+320];
	fma.rn.f64 	%fd138, %fd1110, %fd1004, %fd1107;
	ld.const.f64 	%fd1111, [const_evenDofToQuad+320];
	fma.rn.f64 	%fd139, %fd1111, %fd1005, %fd1109;
	fma.rn.f64 	%fd1112, %fd28, %fd980, 0d0000000000000000;
	fma.rn.f64 	%fd1113, %fd29, %fd981, 0d0000000000000000;
	ld.const.f64 	%fd1114, [const_oddDofToQuad+88];
	fma.rn.f64 	%fd1115, %fd1114, %fd984, %fd1112;
	ld.const.f64 	%fd1116, [const_evenDofToQuad+88];
	fma.rn.f64 	%fd1117, %fd1116, %fd985, %fd1113;
	fma.rn.f64 	%fd1118, %fd43, %fd988, %fd1115;
	fma.rn.f64 	%fd1119, %fd44, %fd989, %fd1117;
	ld.const.f64 	%fd1120, [const_oddDofToQuad+184];
	fma.rn.f64 	%fd1121, %fd1120, %fd992, %fd1118;
	ld.const.f64 	%fd1122, [const_evenDofToQuad+184];
	fma.rn.f64 	%fd1123, %fd1122, %fd993, %fd1119;
	fma.rn.f64 	%fd1124, %fd125, %fd996, %fd1121;
	fma.rn.f64 	%fd1125, %fd53, %fd997, %fd1123;
	fma.rn.f64 	%fd1126, %fd55, %fd1000, %fd1124;
	fma.rn.f64 	%fd1127, %fd56, %fd1001, %fd1125;
	ld.const.f64 	%fd1128, [const_oddDofToQuad+328];
	fma.rn.f64 	%fd1129, %fd1128, %fd1004, %fd1126;
	ld.const.f64 	%fd1130, [const_evenDofToQuad+328];
	fma.rn.f64 	%fd1131, %fd1130, %fd1005, %fd1127;
	add.f64 	%fd140, %fd1129, %fd1131;
	@%p15 bra 	$L__BB99_27;
	ld.param.u64 	%rd38, [_Z32massMatrixMultiplyConstantKernelILi11ELi14ELi1EEviPKdS1_S1_S1_Pd_param_5];
	mov.u32 	%r61, %tid.x;
	mad.lo.s32 	%r62, %r7, 1331, %r61;
	cvta.to.global.u64 	%rd28, %rd38;
	mul.wide.s32 	%rd29, %r62, 8;
	add.s64 	%rd30, %rd28, %rd29;
	add.f64 	%fd1132, %fd130, %fd131;
	st.global.f64 	[%rd30], %fd1132;
	add.f64 	%fd1133, %fd132, %fd133;
	st.global.f64 	[%rd30+968], %fd1133;
	add.f64 	%fd1134, %fd134, %fd135;
	st.global.f64 	[%rd30+1936], %fd1134;
	add.f64 	%fd1135, %fd136, %fd137;
	st.global.f64 	[%rd30+2904], %fd1135;
	add.f64 	%fd1136, %fd138, %fd139;
	st.global.f64 	[%rd30+3872], %fd1136;
	st.global.f64 	[%rd30+4840], %fd140;
	sub.f64 	%fd1137, %fd138, %fd139;
	st.global.f64 	[%rd30+5808], %fd1137;
	sub.f64 	%fd1138, %fd136, %fd137;
	st.global.f64 	[%rd30+6776], %fd1138;
	sub.f64 	%fd1139, %fd134, %fd135;
	st.global.f64 	[%rd30+7744], %fd1139;
	sub.f64 	%fd1140, %fd132, %fd133;
	st.global.f64 	[%rd30+8712], %fd1140;
	sub.f64 	%fd1141, %fd130, %fd131;
	st.global.f64 	[%rd30+9680], %fd1141;
$L__BB99_27:
	ret;

}
	// .globl	_Z32massMatrixMultiplyRegisterKernelILi11ELi15ELi1EEviPKdS1_S1_S1_Pd
.visible .entry _Z32massMatrixMultiplyRegisterKernelILi11ELi15ELi1EEviPKdS1_S1_S1_Pd(
	.param .u32 _Z32massMatrixMultiplyRegisterKernelILi11ELi15ELi1EEviPKdS1_S1_S1_Pd_param_0,
	.param .u64 .ptr .align 1 _Z32massMatrixMultiplyRegisterKernelILi11ELi15ELi1EEviPKdS1_S1_S1_Pd_param_1,
	.param .u64 .ptr .align 1 _Z32massMatrixMultiplyRegisterKernelILi11ELi15ELi1EEviPKdS1_S1_S1_Pd_param_2,
	.param .u64 .ptr .align 1 _Z32massMatrixMultiplyRegisterKernelILi11ELi15ELi1EEviPKdS1_S1_S1_Pd_param_3,
	.param .u64 .ptr .align 1 _Z32massMatrixMultiplyRegisterKernelILi11ELi15ELi1EEviPKdS1_S1_S1_Pd_param_4,
	.param .u64 .ptr .align 1 _Z32massMatrixMultiplyRegisterKernelILi11ELi15ELi1EEviPKdS1_S1_S1_Pd_param_5
)
{
	.reg .pred 	%p<18>;
	.reg .b16 	%rs<35>;
	.reg .b32 	%r<123>;
	.reg .b64 	%rd<50>;
	.reg .b64 	%fd<997>;
	// demoted variable
	.shared .align 8 .b8 _ZZ32massMatrixMultiplyRegisterKernelILi11ELi15ELi1EEviPKdS1_S1_S1_PdE6s_tmp1[27000];
	// demoted variable
	.shared .align 8 .b8 _ZZ32massMatrixMultiplyRegisterKernelILi11ELi15ELi1EEviPKdS1_S1_S1_PdE14s_oddDofToQuad[384];
	// demoted variable
	.shared .align 8 .b8 _ZZ32massMatrixMultiplyRegisterKernelILi11ELi15ELi1EEviPKdS1_S1_S1_PdE15s_evenDofToQuad[384];
	ld.param.u32 	%r16, [_Z32massMatrixMultiplyRegisterKernelILi11ELi15ELi1EEviPKdS1_S1_S1_Pd_param_0];
	ld.param.u64 	%rd2, [_Z32massMatrixMultiplyRegisterKernelILi11ELi15ELi1EEviPKdS1_S1_S1_Pd_param_2];
	ld.param.u64 	%rd3, [_Z32massMatrixMultiplyRegisterKernelILi11ELi15ELi1EEviPKdS1_S1_S1_Pd_param_3];
	ld.param.u64 	%rd4, [_Z32massMatrixMultiplyRegisterKernelILi11ELi15ELi1EEviPKdS1_S1_S1_Pd_param_4];
	mov.u32 	%r120, %tid.x;
	mov.u32 	%r2, %tid.y;
	mov.u32 	%r17, %ctaid.x;
	add.s32 	%r3, %r17, %r2;
	setp.ge.s32 	%p1, %r3, %r16;
	@%p1 bra 	$L__BB100_2;
	cvta.to.global.u64 	%rd6, %rd4;
	mad.lo.s32 	%r18, %r3, 1331, %r120;
	mul.wide.s32 	%rd7, %r18, 8;
	add.s64 	%rd8, %rd6, %rd7;
	ld.global.nc.f64 	%fd981, [%rd8];
	ld.global.nc.f64 	%fd980, [%rd8+968];
	ld.global.nc.f64 	%fd979, [%rd8+1936];
	ld.global.nc.f64 	%fd978, [%rd8+2904];
	ld.global.nc.f64 	%fd977, [%rd8+3872];
	ld.global.nc.f64 	%fd976, [%rd8+4840];
	ld.global.nc.f64 	%fd975, [%rd8+5808];
	ld.global.nc.f64 	%fd974, [%rd8+6776];
	ld.global.nc.f64 	%fd973, [%rd8+7744];
	ld.global.nc.f64 	%fd972, [%rd8+8712];
	ld.global.nc.f64 	%fd971, [%rd8+9680];
$L__BB100_2:
	setp.gt.u32 	%p2, %r120, 47;
	@%p2 bra 	$L__BB100_4;
	cvta.to.global.u64 	%rd9, %rd2;
	mul.wide.u32 	%rd10, %r120, 8;
	add.s64 	%rd11, %rd9, %rd10;
	ld.global.nc.f64 	%fd203, [%rd11];
	shl.b32 	%r19, %r120, 3;
	mov.u32 	%r20, _ZZ32massMatrixMultiplyRegisterKernelILi11ELi15ELi1EEviPKdS1_S1_S1_PdE14s_oddDofToQuad;
	add.s32 	%r21, %r20, %r19;
	st.shared.f64 	[%r21], %fd203;
	cvta.to.global.u64 	%rd12, %rd3;
	add.s64 	%rd13, %rd12, %rd10;
	ld.global.nc.f64 	%fd204, [%rd13];
	mov.u32 	%r22, _ZZ32massMatrixMultiplyRegisterKernelILi11ELi15ELi1EEviPKdS1_S1_S1_PdE15s_evenDofToQuad;
	add.s32 	%r23, %r22, %r19;
	st.shared.f64 	[%r23], %fd204;
$L__BB100_4:
	cvt.u16.u32 	%rs1, %r120;
	bar.sync 	0;
	ld.shared.f64 	%fd23, [_ZZ32massMatrixMultiplyRegisterKernelILi11ELi15ELi1EEviPKdS1_S1_S1_PdE14s_oddDofToQuad];
	ld.shared.f64 	%fd24, [_ZZ32massMatrixMultiplyRegisterKernelILi11ELi15ELi1EEviPKdS1_S1_S1_PdE15s_evenDofToQuad];
	ld.shared.f64 	%fd25, [_ZZ32massMatrixMultiplyRegisterKernelILi11ELi15ELi1EEviPKdS1_S1_S1_PdE14s_oddDofToQuad+8];
	ld.shared.f64 	%fd26, [_ZZ32massMatrixMultiplyRegisterKernelILi11ELi15ELi1EEviPKdS1_S1_S1_PdE15s_evenDofToQuad+8];
	ld.shared.f64 	%fd27, [_ZZ32massMatrixMultiplyRegisterKernelILi11ELi15ELi1EEviPKdS1_S1_S1_PdE14s_oddDofToQuad+16];
	ld.shared.f64 	%fd28, [_ZZ32massMatrixMultiplyRegisterKernelILi11ELi15ELi1EEviPKdS1_S1_S1_PdE15s_evenDofToQuad+16];
	ld.shared.f64 	%fd29, [_ZZ32massMatrixMultiplyRegisterKernelILi11ELi15ELi1EEviPKdS1_S1_S1_PdE14s_oddDofToQuad+24];
	ld.shared.f64 	%fd30, [_ZZ32massMatrixMultiplyRegisterKernelILi11ELi15ELi1EEviPKdS1_S1_S1_PdE15s_evenDofToQuad+24];
	ld.shared.f64 	%fd31, [_ZZ32massMatrixMultiplyRegisterKernelILi11ELi15ELi1EEviPKdS1_S1_S1_PdE14s_oddDofToQuad+32];
	ld.shared.f64 	%fd32, [_ZZ32massMatrixMultiplyRegisterKernelILi11ELi15ELi1EEviPKdS1_S1_S1_PdE15s_evenDofToQuad+32];
	ld.shared.f64 	%fd33, [_ZZ32massMatrixMultiplyRegisterKernelILi11ELi15ELi1EEviPKdS1_S1_S1_PdE14s_oddDofToQuad+40];
	ld.shared.f64 	%fd34, [_ZZ32massMatrixMultiplyRegisterKernelILi11ELi15ELi1EEviPKdS1_S1_S1_PdE15s_evenDofToQuad+40];
	ld.shared.f64 	%fd35, [_ZZ32massMatrixMultiplyRegisterKernelILi11ELi15ELi1EEviPKdS1_S1_S1_PdE14s_oddDofToQuad+48];
	ld.shared.f64 	%fd36, [_ZZ32massMatrixMultiplyRegisterKernelILi11ELi15ELi1EEviPKdS1_S1_S1_PdE15s_evenDofToQuad+48];
	ld.shared.f64 	%fd37, [_ZZ32massMatrixMultiplyRegisterKernelILi11ELi15ELi1EEviPKdS1_S1_S1_PdE14s_oddDofToQuad+56];
	ld.shared.f64 	%fd38, [_ZZ32massMatrixMultiplyRegisterKernelILi11ELi15ELi1EEviPKdS1_S1_S1_PdE15s_evenDofToQuad+56];
	ld.shared.f64 	%fd39, [_ZZ32massMatrixMultiplyRegisterKernelILi11ELi15ELi1EEviPKdS1_S1_S1_PdE14s_oddDofToQuad+64];
	ld.shared.f64 	%fd40, [_ZZ32massMatrixMultiplyRegisterKernelILi11ELi15ELi1EEviPKdS1_S1_S1_PdE15s_evenDofToQuad+64];
	ld.shared.f64 	%fd41, [_ZZ32massMatrixMultiplyRegisterKernelILi11ELi15ELi1EEviPKdS1_S1_S1_PdE14s_oddDofToQuad+72];
	ld.shared.f64 	%fd42, [_ZZ32massMatrixMultiplyRegisterKernelILi11ELi15ELi1EEviPKdS1_S1_S1_PdE15s_evenDofToQuad+72];
	ld.shared.f64 	%fd43, [_ZZ32massMatrixMultiplyRegisterKernelILi11ELi15ELi1EEviPKdS1_S1_S1_PdE14s_oddDofToQuad+80];
	ld.shared.f64 	%fd44, [_ZZ32massMatrixMultiplyRegisterKernelILi11ELi15ELi1EEviPKdS1_S1_S1_PdE15s_evenDofToQuad+80];
	ld.shared.f64 	%fd45, [_ZZ32massMatrixMultiplyRegisterKernelILi11ELi15ELi1EEviPKdS1_S1_S1_PdE14s_oddDofToQuad+88];
	ld.shared.f64 	%fd46, [_ZZ32massMatrixMultiplyRegisterKernelILi11ELi15ELi1EEviPKdS1_S1_S1_PdE15s_evenDofToQuad+88];
	ld.shared.f64 	%fd47, [_ZZ32massMatrixMultiplyRegisterKernelILi11ELi15ELi1EEviPKdS1_S1_S1_PdE14s_oddDofToQuad+96];
	ld.shared.f64 	%fd48, [_ZZ32massMatrixMultiplyRegisterKernelILi11ELi15ELi1EEviPKdS1_S1_S1_PdE15s_evenDofToQuad+96];
	ld.shared.f64 	%fd49, [_ZZ32massMatrixMultiplyRegisterKernelILi11ELi15ELi1EEviPKdS1_S1_S1_PdE14s_oddDofToQuad+104];
	ld.shared.f64 	%fd50, [_ZZ32massMatrixMultiplyRegisterKernelILi11ELi15ELi1EEviPKdS1_S1_S1_PdE15s_evenDofToQuad+104];
	ld.shared.f64 	%fd51, [_ZZ32massMatrixMultiplyRegisterKernelILi11ELi15ELi1EEviPKdS1_S1_S1_PdE14s_oddDofToQuad+112];
	ld.shared.f64 	%fd52, [_ZZ32massMatrixMultiplyRegisterKernelILi11ELi15ELi1EEviPKdS1_S1_S1_PdE15s_evenDofToQuad+112];
	ld.shared.f64 	%fd53, [_ZZ32massMatrixMultiplyRegisterKernelILi11ELi15ELi1EEviPKdS1_S1_S1_PdE14s_oddDofToQuad+120];
	ld.shared.f64 	%fd54, [_ZZ32massMatrixMultiplyRegisterKernelILi11ELi15ELi1EEviPKdS1_S1_S1_PdE15s_evenDofToQuad+120];
	ld.shared.f64 	%fd55, [_ZZ32massMatrixMultiplyRegisterKernelILi11ELi15ELi1EEviPKdS1_S1_S1_PdE14s_oddDofToQuad+128];
	ld.shared.f64 	%fd56, [_ZZ32massMatrixMultiplyRegisterKernelILi11ELi15ELi1EEviPKdS1_S1_S1_PdE15s_evenDofToQuad+128];
	ld.shared.f64 	%fd57, [_ZZ32massMatrixMultiplyRegisterKernelILi11ELi15ELi1EEviPKdS1_S1_S1_PdE14s_oddDofToQuad+136];
	ld.shared.f64 	%fd58, [_ZZ32massMatrixMultiplyRegisterKernelILi11ELi15ELi1EEviPKdS1_S1_S1_PdE15s_evenDofToQuad+136];
	ld.shared.f64 	%fd59, [_ZZ32massMatrixMultiplyRegisterKernelILi11ELi15ELi1EEviPKdS1_S1_S1_PdE14s_oddDofToQuad+144];
	ld.shared.f64 	%fd60, [_ZZ32massMatrixMultiplyRegisterKernelILi11ELi15ELi1EEviPKdS1_S1_S1_PdE15s_evenDofToQuad+144];
	ld.shared.f64 	%fd61, [_ZZ32massMatrixMultiplyRegisterKernelILi11ELi15ELi1EEviPKdS1_S1_S1_PdE14s_oddDofToQuad+152];
	ld.shared.f64 	%fd62, [_ZZ32massMatrixMultiplyRegisterKernelILi11ELi15ELi1EEviPKdS1_S1_S1_PdE15s_evenDofToQuad+152];
	ld.shared.f64 	%fd63, [_ZZ32massMatrixMultiplyRegisterKernelILi11ELi15ELi1EEviPKdS1_S1_S1_PdE14s_oddDofToQuad+160];
	ld.shared.f64 	%fd64, [_ZZ32massMatrixMultiplyRegisterKernelILi11ELi15ELi1EEviPKdS1_S1_S1_PdE15s_evenDofToQuad+160];
	ld.shared.f64 	%fd65, [_ZZ32massMatrixMultiplyRegisterKernelILi11ELi15ELi1EEviPKdS1_S1_S1_PdE14s_oddDofToQuad+168];
	ld.shared.f64 	%fd66, [_ZZ32massMatrixMultiplyRegisterKernelILi11ELi15ELi1EEviPKdS1_S1_S1_PdE15s_evenDofToQuad+168];
	ld.shared.f64 	%fd67, [_ZZ32massMatrixMultiplyRegisterKernelILi11ELi15ELi1EEviPKdS1_S1_S1_PdE14s_oddDofToQuad+176];
	ld.shared.f64 	%fd68, [_ZZ32massMatrixMultiplyRegisterKernelILi11ELi15ELi1EEviPKdS1_S1_S1_PdE15s_evenDofToQuad+176];
	ld.shared.f64 	%fd69, [_ZZ32massMatrixMultiplyRegisterKernelILi11ELi15ELi1EEviPKdS1_S1_S1_PdE14s_oddDofToQuad+184];
	ld.shared.f64 	%fd70, [_ZZ32massMatrixMultiplyRegisterKernelILi11ELi15ELi1EEviPKdS1_S1_S1_PdE15s_evenDofToQuad+184];
	ld.shared.f64 	%fd71, [_ZZ32massMatrixMultiplyRegisterKernelILi11ELi15ELi1EEviPKdS1_S1_S1_PdE14s_oddDofToQuad+192];
	ld.shared.f64 	%fd72, [_ZZ32massMatrixMultiplyRegisterKernelILi11ELi15ELi1EEviPKdS1_S1_S1_PdE15s_evenDofToQuad+192];
	ld.shared.f64 	%fd73, [_ZZ32massMatrixMultiplyRegisterKernelILi11ELi15ELi1EEviPKdS1_S1_S1_PdE14s_oddDofToQuad+200];
	ld.shared.f64 	%fd74, [_ZZ32massMatrixMultiplyRegisterKernelILi11ELi15ELi1EEviPKdS1_S1_S1_PdE15s_evenDofToQuad+200];
	ld.shared.f64 	%fd75, [_ZZ32massMatrixMultiplyRegisterKernelILi11ELi15ELi1EEviPKdS1_S1_S1_PdE14s_oddDofToQuad+208];
	ld.shared.f64 	%fd76, [_ZZ32massMatrixMultiplyRegisterKernelILi11ELi15ELi1EEviPKdS1_S1_S1_PdE15s_evenDofToQuad+208];
	ld.shared.f64 	%fd77, [_ZZ32massMatrixMultiplyRegisterKernelILi11ELi15ELi1EEviPKdS1_S1_S1_PdE14s_oddDofToQuad+216];
	ld.shared.f64 	%fd78, [_ZZ32massMatrixMultiplyRegisterKernelILi11ELi15ELi1EEviPKdS1_S1_S1_PdE15s_evenDofToQuad+216];
	ld.shared.f64 	%fd79, [_ZZ32massMatrixMultiplyRegisterKernelILi11ELi15ELi1EEviPKdS1_S1_S1_PdE14s_oddDofToQuad+224];
	ld.shared.f64 	%fd80, [_ZZ32massMatrixMultiplyRegisterKernelILi11ELi15ELi1EEviPKdS1_S1_S1_PdE15s_evenDofToQuad+224];
	ld.shared.f64 	%fd81, [_ZZ32massMatrixMultiplyRegisterKernelILi11ELi15ELi1EEviPKdS1_S1_S1_PdE14s_oddDofToQuad+232];
	ld.shared.f64 	%fd82, [_ZZ32massMatrixMultiplyRegisterKernelILi11ELi15ELi1EEviPKdS1_S1_S1_PdE15s_evenDofToQuad+232];
	ld.shared.f64 	%fd83, [_ZZ32massMatrixMultiplyRegisterKernelILi11ELi15ELi1EEviPKdS1_S1_S1_PdE14s_oddDofToQuad+240];
	ld.shared.f64 	%fd84, [_ZZ32massMatrixMultiplyRegisterKernelILi11ELi15ELi1EEviPKdS1_S1_S1_PdE15s_evenDofToQuad+240];
	ld.shared.f64 	%fd85, [_ZZ32massMatrixMultiplyRegisterKernelILi11ELi15ELi1EEviPKdS1_S1_S1_PdE14s_oddDofToQuad+248];
	ld.shared.f64 	%fd86, [_ZZ32massMatrixMultiplyRegisterKernelILi11ELi15ELi1EEviPKdS1_S1_S1_PdE15s_evenDofToQuad+248];
	ld.shared.f64 	%fd87, [_ZZ32massMatrixMultiplyRegisterKernelILi11ELi15ELi1EEviPKdS1_S1_S1_PdE14s_oddDofToQuad+256];
	ld.shared.f64 	%fd88, [_ZZ32massMatrixMultiplyRegisterKernelILi11ELi15ELi1EEviPKdS1_S1_S1_PdE15s_evenDofToQuad+256];
	ld.shared.f64 	%fd89, [_ZZ32massMatrixMultiplyRegisterKernelILi11ELi15ELi1EEviPKdS1_S1_S1_PdE14s_oddDofToQuad+264];
	ld.shared.f64 	%fd90, [_ZZ32massMatrixMultiplyRegisterKernelILi11ELi15ELi1EEviPKdS1_S1_S1_PdE15s_evenDofToQuad+264];
	ld.shared.f64 	%fd91, [_ZZ32massMatrixMultiplyRegisterKernelILi11ELi15ELi1EEviPKdS1_S1_S1_PdE14s_oddDofToQuad+272];
	ld.shared.f64 	%fd92, [_ZZ32massMatrixMultiplyRegisterKernelILi11ELi15ELi1EEviPKdS1_S1_S1_PdE15s_evenDofToQuad+272];
	ld.shared.f64 	%fd93, [_ZZ32massMatrixMultiplyRegisterKernelILi11ELi15ELi1EEviPKdS1_S1_S1_PdE14s_oddDofToQuad+280];
	ld.shared.f64 	%fd94, [_ZZ32massMatrixMultiplyRegisterKernelILi11ELi15ELi1EEviPKdS1_S1_S1_PdE15s_evenDofToQuad+280];
	ld.shared.f64 	%fd95, [_ZZ32massMatrixMultiplyRegisterKernelILi11ELi15ELi1EEviPKdS1_S1_S1_PdE14s_oddDofToQuad+288];
	ld.shared.f64 	%fd96, [_ZZ32massMatrixMultiplyRegisterKernelILi11ELi15ELi1EEviPKdS1_S1_S1_PdE15s_evenDofToQuad+288];
	ld.shared.f64 	%fd97, [_ZZ32massMatrixMultiplyRegisterKernelILi11ELi15ELi1EEviPKdS1_S1_S1_PdE14s_oddDofToQuad+296];
	ld.shared.f64 	%fd98, [_ZZ32massMatrixMultiplyRegisterKernelILi11ELi15ELi1EEviPKdS1_S1_S1_PdE15s_evenDofToQuad+296];
	ld.shared.f64 	%fd99, [_ZZ32massMatrixMultiplyRegisterKernelILi11ELi15ELi1EEviPKdS1_S1_S1_PdE14s_oddDofToQuad+304];
	ld.shared.f64 	%fd100, [_ZZ32massMatrixMultiplyRegisterKernelILi11ELi15ELi1EEviPKdS1_S1_S1_PdE15s_evenDofToQuad+304];
	ld.shared.f64 	%fd101, [_ZZ32massMatrixMultiplyRegisterKernelILi11ELi15ELi1EEviPKdS1_S1_S1_PdE14s_oddDofToQuad+312];
	ld.shared.f64 	%fd102, [_ZZ32massMatrixMultiplyRegisterKernelILi11ELi15ELi1EEviPKdS1_S1_S1_PdE15s_evenDofToQuad+312];
	ld.shared.f64 	%fd103, [_ZZ32massMatrixMultiplyRegisterKernelILi11ELi15ELi1EEviPKdS1_S1_S1_PdE14s_oddDofToQuad+320];
	ld.shared.f64 	%fd104, [_ZZ32massMatrixMultiplyRegisterKernelILi11ELi15ELi1EEviPKdS1_S1_S1_PdE15s_evenDofToQuad+320];
	ld.shared.f64 	%fd105, [_ZZ32massMatrixMultiplyRegisterKernelILi11ELi15ELi1EEviPKdS1_S1_S1_PdE14s_oddDofToQuad+328];
	ld.shared.f64 	%fd106, [_ZZ32massMatrixMultiplyRegisterKernelILi11ELi15ELi1EEviPKdS1_S1_S1_PdE15s_evenDofToQuad+328];
	ld.shared.f64 	%fd107, [_ZZ32massMatrixMultiplyRegisterKernelILi11ELi15ELi1EEviPKdS1_S1_S1_PdE14s_oddDofToQuad+336];
	ld.shared.f64 	%fd108, [_ZZ32massMatrixMultiplyRegisterKernelILi11ELi15ELi1EEviPKdS1_S1_S1_PdE15s_evenDofToQuad+336];
	ld.shared.f64 	%fd109, [_ZZ32massMatrixMultiplyRegisterKernelILi11ELi15ELi1EEviPKdS1_S1_S1_PdE14s_oddDofToQuad+344];
	ld.shared.f64 	%fd110, [_ZZ32massMatrixMultiplyRegisterKernelILi11ELi15ELi1EEviPKdS1_S1_S1_PdE15s_evenDofToQuad+344];
	ld.shared.f64 	%fd111, [_ZZ32massMatrixMultiplyRegisterKernelILi11ELi15ELi1EEviPKdS1_S1_S1_PdE14s_oddDofToQuad+352];
	ld.shared.f64 	%fd112, [_ZZ32massMatrixMultiplyRegisterKernelILi11ELi15ELi1EEviPKdS1_S1_S1_PdE15s_evenDofToQuad+352];
	ld.shared.f64 	%fd113, [_ZZ32massMatrixMultiplyRegisterKernelILi11ELi15ELi1EEviPKdS1_S1_S1_PdE14s_oddDofToQuad+360];
	ld.shared.f64 	%fd114, [_ZZ32massMatrixMultiplyRegisterKernelILi11ELi15ELi1EEviPKdS1_S1_S1_PdE15s_evenDofToQuad+360];
	ld.shared.f64 	%fd115, [_ZZ32massMatrixMultiplyRegisterKernelILi11ELi15ELi1EEviPKdS1_S1_S1_PdE14s_oddDofToQuad+368];
	ld.shared.f64 	%fd116, [_ZZ32massMatrixMultiplyRegisterKernelILi11ELi15ELi1EEviPKdS1_S1_S1_PdE15s_evenDofToQuad+368];
	ld.shared.f64 	%fd117, [_ZZ32massMatrixMultiplyRegisterKernelILi11ELi15ELi1EEviPKdS1_S1_S1_PdE14s_oddDofToQuad+376];
	ld.shared.f64 	%fd118, [_ZZ32massMatrixMultiplyRegisterKernelILi11ELi15ELi1EEviPKdS1_S1_S1_PdE15s_evenDofToQuad+376];
	mul.hi.u16 	%rs2, %rs1, 5958;
	mul.lo.s16 	%rs3, %rs2, 11;
	sub.s16 	%rs4, %rs1, %rs3;
	add.f64 	%fd205, %fd981, %fd971;
	sub.f64 	%fd206, %fd981, %fd971;
	add.f64 	%fd207, %fd980, %fd972;
	sub.f64 	%fd208, %fd980, %fd972;
	add.f64 	%fd209, %fd979, %fd973;
	sub.f64 	%fd210, %fd979, %fd973;
	add.f64 	%fd211, %fd978, %fd974;
	sub.f64 	%fd212, %fd978, %fd974;
	add.f64 	%fd213, %fd977, %fd975;
	sub.f64 	%fd214, %fd977, %fd975;
	add.f64 	%fd215, %fd976, %fd976;
	sub.f64 	%fd216, %fd976, %fd976;
	mul.f64 	%fd217, %fd215, 0d3FE0000000000000;
	mov.u32 	%r24, _ZZ32massMatrixMultiplyRegisterKernelILi11ELi15ELi1EEviPKdS1_S1_S1_PdE6s_tmp1;
	mad.lo.s32 	%r25, %r2, 27000, %r24;
	mul.wide.u16 	%r26, %rs2, 120;
	add.s32 	%r27, %r25, %r26;
	mul.wide.u16 	%r28, %rs4, 8;
	add.s32 	%r4, %r27, %r28;
	fma.rn.f64 	%fd218, %fd23, %fd205, 0d0000000000000000;
	fma.rn.f64 	%fd219, %fd24, %fd206, 0d0000000000000000;
	fma.rn.f64 	%fd220, %fd25, %fd207, %fd218;
	fma.rn.f64 	%fd221, %fd26, %fd208, %fd219;
	fma.rn.f64 	%fd222, %fd27, %fd209, %fd220;
	fma.rn.f64 	%fd223, %fd28, %fd210, %fd221;
	fma.rn.f64 	%fd224, %fd29, %fd211, %fd222;
	fma.rn.f64 	%fd225, %fd30, %fd212, %fd223;
	fma.rn.f64 	%fd226, %fd31, %fd213, %fd224;
	fma.rn.f64 	%fd227, %fd32, %fd214, %fd225;
	fma.rn.f64 	%fd228, %fd33, %fd217, %fd226;
	fma.rn.f64 	%fd229, %fd34, %fd216, %fd227;
	sub.f64 	%fd230, %fd228, %fd229;
	st.shared.f64 	[%r4+25200], %fd230;
	add.f64 	%fd231, %fd229, %fd228;
	st.shared.f64 	[%r4], %fd231;
	fma.rn.f64 	%fd232, %fd35, %fd205, 0d0000000000000000;
	fma.rn.f64 	%fd233, %fd36, %fd206, 0d0000000000000000;
	fma.rn.f64 	%fd234, %fd37, %fd207, %fd232;
	fma.rn.f64 	%fd235, %fd38, %fd208, %fd233;
	fma.rn.f64 	%fd236, %fd39, %fd209, %fd234;
	fma.rn.f64 	%fd237, %fd40, %fd210, %fd235;
	fma.rn.f64 	%fd238, %fd41, %fd211, %fd236;
	fma.rn.f64 	%fd239, %fd42, %fd212, %fd237;
	fma.rn.f64 	%fd240, %fd43, %fd213, %fd238;
	fma.rn.f64 	%fd241, %fd44, %fd214, %fd239;
	fma.rn.f64 	%fd242, %fd45, %fd217, %fd240;
	fma.rn.f64 	%fd243, %fd46, %fd216, %fd241;
	sub.f64 	%fd244, %fd242, %fd243;
	st.shared.f64 	[%r4+23400], %fd244;
	add.f64 	%fd245, %fd243, %fd242;
	st.shared.f64 	[%r4+1800], %fd245;
	fma.rn.f64 	%fd246, %fd47, %fd205, 0d0000000000000000;
	fma.rn.f64 	%fd247, %fd48, %fd206, 0d0000000000000000;
	fma.rn.f64 	%fd248, %fd49, %fd207, %fd246;
	fma.rn.f64 	%fd249, %fd50, %fd208, %fd247;
	fma.rn.f64 	%fd250, %fd51, %fd209, %fd248;
	fma.rn.f64 	%fd251, %fd52, %fd210, %fd249;
	fma.rn.f64 	%fd252, %fd53, %fd211, %fd250;
	fma.rn.f64 	%fd253, %fd54, %fd212, %fd251;
	fma.rn.f64 	%fd254, %fd55, %fd213, %fd252;
	fma.rn.f64 	%fd255, %fd56, %fd214, %fd253;
	fma.rn.f64 	%fd256, %fd57, %fd217, %fd254;
	fma.rn.f64 	%fd257, %fd58, %fd216, %fd255;
	sub.f64 	%fd258, %fd256, %fd257;
	st.shared.f64 	[%r4+21600], %fd258;
	add.f64 	%fd259, %fd257, %fd256;
	st.shared.f64 	[%r4+3600], %fd259;
	fma.rn.f64 	%fd260, %fd59, %fd205, 0d0000000000000000;
	fma.rn.f64 	%fd261, %fd60, %fd206, 0d0000000000000000;
	fma.rn.f64 	%fd262, %fd61, %fd207, %fd260;
	fma.rn.f64 	%fd263, %fd62, %fd208, %fd261;
	fma.rn.f64 	%fd264, %fd63, %fd209, %fd262;
	fma.rn.f64 	%fd265, %fd64, %fd210, %fd263;
	fma.rn.f64 	%fd266, %fd65, %fd211, %fd264;
	fma.rn.f64 	%fd267, %fd66, %fd212, %fd265;
	fma.rn.f64 	%fd268, %fd67, %fd213, %fd266;
	fma.rn.f64 	%fd269, %fd68, %fd214, %fd267;
	fma.rn.f64 	%fd270, %fd69, %fd217, %fd268;
	fma.rn.f64 	%fd271, %fd70, %fd216, %fd269;
	sub.f64 	%fd272, %fd270, %fd271;
	st.shared.f64 	[%r4+19800], %fd272;
	add.f64 	%fd273, %fd271, %fd270;
	st.shared.f64 	[%r4+5400], %fd273;
	fma.rn.f64 	%fd274, %fd71, %fd205, 0d0000000000000000;
	fma.rn.f64 	%fd275, %fd72, %fd206, 0d0000000000000000;
	fma.rn.f64 	%fd276, %fd73, %fd207, %fd274;
	fma.rn.f64 	%fd277, %fd74, %fd208, %fd275;
	fma.rn.f64 	%fd278, %fd75, %fd209, %fd276;
	fma.rn.f64 	%fd279, %fd76, %fd210, %fd277;
	fma.rn.f64 	%fd280, %fd77, %fd211, %fd278;
	fma.rn.f64 	%fd281, %fd78, %fd212, %fd279;
	fma.rn.f64 	%fd282, %fd79, %fd213, %fd280;
	fma.rn.f64 	%fd283, %fd80, %fd214, %fd281;
	fma.rn.f64 	%fd284, %fd81, %fd217, %fd282;
	fma.rn.f64 	%fd285, %fd82, %fd216, %fd283;
	sub.f64 	%fd286, %fd284, %fd285;
	st.shared.f64 	[%r4+18000], %fd286;
	add.f64 	%fd287, %fd285, %fd284;
	st.shared.f64 	[%r4+7200], %fd287;
	fma.rn.f64 	%fd288, %fd83, %fd205, 0d0000000000000000;
	fma.rn.f64 	%fd289, %fd84, %fd206, 0d0000000000000000;
	fma.rn.f64 	%fd290, %fd85, %fd207, %fd288;
	fma.rn.f64 	%fd291, %fd86, %fd208, %fd289;
	fma.rn.f64 	%fd292, %fd87, %fd209, %fd290;
	fma.rn.f64 	%fd293, %fd88, %fd210, %fd291;
	fma.rn.f64 	%fd294, %fd89, %fd211, %fd292;
	fma.rn.f64 	%fd295, %fd90, %fd212, %fd293;
	fma.rn.f64 	%fd296, %fd91, %fd213, %fd294;
	fma.rn.f64 	%fd297, %fd92, %fd214, %fd295;
	fma.rn.f64 	%fd298, %fd93, %fd217, %fd296;
	fma.rn.f64 	%fd299, %fd94, %fd216, %fd297;
	sub.f64 	%fd300, %fd298, %fd299;
	st.shared.f64 	[%r4+16200], %fd300;
	add.f64 	%fd301, %fd299, %fd298;
	st.shared.f64 	[%r4+9000], %fd301;
	fma.rn.f64 	%fd302, %fd95, %fd205, 0d0000000000000000;
	fma.rn.f64 	%fd303, %fd96, %fd206, 0d0000000000000000;
	fma.rn.f64 	%fd304, %fd97, %fd207, %fd302;
	fma.rn.f64 	%fd305, %fd98, %fd208, %fd303;
	fma.rn.f64 	%fd306, %fd99, %fd209, %fd304;
	fma.rn.f64 	%fd307, %fd100, %fd210, %fd305;
	fma.rn.f64 	%fd308, %fd101, %fd211, %fd306;
	fma.rn.f64 	%fd309, %fd102, %fd212, %fd307;
	fma.rn.f64 	%fd310, %fd103, %fd213, %fd308;
	fma.rn.f64 	%fd311, %fd104, %fd214, %fd309;
	fma.rn.f64 	%fd312, %fd105, %fd217, %fd310;
	fma.rn.f64 	%fd313, %fd106, %fd216, %fd311;
	sub.f64 	%fd314, %fd312, %fd313;
	st.shared.f64 	[%r4+14400], %fd314;
	add.f64 	%fd315, %fd313, %fd312;
	st.shared.f64 	[%r4+10800], %fd315;
	fma.rn.f64 	%fd316, %fd107, %fd205, 0d0000000000000000;
	fma.rn.f64 	%fd317, %fd108, %fd206, 0d0000000000000000;
	fma.rn.f64 	%fd318, %fd109, %fd207, %fd316;
	fma.rn.f64 	%fd319, %fd110, %fd208, %fd317;
	fma.rn.f64 	%fd320, %fd111, %fd209, %fd318;
	fma.rn.f64 	%fd321, %fd112, %fd210, %fd319;
	fma.rn.f64 	%fd322, %fd113, %fd211, %fd320;
	fma.rn.f64 	%fd323, %fd114, %fd212, %fd321;
	fma.rn.f64 	%fd324, %fd115, %fd213, %fd322;
	fma.rn.f64 	%fd325, %fd116, %fd214, %fd323;
	fma.rn.f64 	%fd326, %fd117, %fd217, %fd324;
	fma.rn.f64 	%fd327, %fd118, %fd216, %fd325;
	add.f64 	%fd328, %fd327, %fd326;
	st.shared.f64 	[%r4+12600], %fd328;
	bar.sync 	0;
	setp.gt.u32 	%p3, %r120, 164;
	@%p3 bra 	$L__BB100_6;
$L__BB100_5:
	cvt.u16.u32 	%rs5, %r120;
	mul.lo.s16 	%rs6, %rs5, 117;
	shr.u16 	%rs7, %rs6, 8;
	sub.s16 	%rs8, %rs5, %rs7;
	and.b16  	%rs9, %rs8, 254;
	shr.u16 	%rs10, %rs9, 1;
	add.s16 	%rs11, %rs10, %rs7;
	and.b16  	%rs12, %rs11, 248;
	shr.u16 	%rs13, %rs12, 3;
	mul.lo.s16 	%rs14, %rs13, 11;
	sub.s16 	%rs15, %rs5, %rs14;
	mul.wide.u16 	%r32, %rs13, 1800;
	add.s32 	%r33, %r25, %r32;
	and.b16  	%rs16, %rs15, 255;
	mul.wide.u16 	%r34, %rs16, 8;
	add.s32 	%r35, %r33, %r34;
	ld.shared.f64 	%fd329, [%r35];
	ld.shared.f64 	%fd330, [%r35+1200];
	add.f64 	%fd331, %fd329, %fd330;
	sub.f64 	%fd332, %fd329, %fd330;
	ld.shared.f64 	%fd333, [%r35+120];
	ld.shared.f64 	%fd334, [%r35+1080];
	add.f64 	%fd335, %fd333, %fd334;
	sub.f64 	%fd336, %fd333, %fd334;
	ld.shared.f64 	%fd337, [%r35+240];
	ld.shared.f64 	%fd338, [%r35+960];
	add.f64 	%fd339, %fd337, %fd338;
	sub.f64 	%fd340, %fd337, %fd338;
	ld.shared.f64 	%fd341, [%r35+360];
	ld.shared.f64 	%fd342, [%r35+840];
	add.f64 	%fd343, %fd341, %fd342;
	sub.f64 	%fd344, %fd341, %fd342;
	ld.shared.f64 	%fd345, [%r35+480];
	ld.shared.f64 	%fd346, [%r35+720];
	add.f64 	%fd347, %fd345, %fd346;
	sub.f64 	%fd348, %fd345, %fd346;
	ld.shared.f64 	%fd349, [%r35+600];
	add.f64 	%fd350, %fd349, %fd349;
	sub.f64 	%fd351, %fd349, %fd349;
	mul.f64 	%fd352, %fd350, 0d3FE0000000000000;
	fma.rn.f64 	%fd353, %fd23, %fd331, 0d0000000000000000;
	fma.rn.f64 	%fd354, %fd24, %fd332, 0d0000000000000000;
	fma.rn.f64 	%fd355, %fd25, %fd335, %fd353;
	fma.rn.f64 	%fd356, %fd26, %fd336, %fd354;
	fma.rn.f64 	%fd357, %fd27, %fd339, %fd355;
	fma.rn.f64 	%fd358, %fd28, %fd340, %fd356;
	fma.rn.f64 	%fd359, %fd29, %fd343, %fd357;
	fma.rn.f64 	%fd360, %fd30, %fd344, %fd358;
	fma.rn.f64 	%fd361, %fd31, %fd347, %fd359;
	fma.rn.f64 	%fd362, %fd32, %fd348, %fd360;
	fma.rn.f64 	%fd363, %fd33, %fd352, %fd361;
	fma.rn.f64 	%fd364, %fd34, %fd351, %fd362;
	sub.f64 	%fd365, %fd363, %fd364;
	st.shared.f64 	[%r35+1680], %fd365;
	add.f64 	%fd366, %fd364, %fd363;
	st.shared.f64 	[%r35], %fd366;
	fma.rn.f64 	%fd367, %fd35, %fd331, 0d0000000000000000;
	fma.rn.f64 	%fd368, %fd36, %fd332, 0d0000000000000000;
	fma.rn.f64 	%fd369, %fd37, %fd335, %fd367;
	fma.rn.f64 	%fd370, %fd38, %fd336, %fd368;
	fma.rn.f64 	%fd371, %fd39, %fd339, %fd369;
	fma.rn.f64 	%fd372, %fd40, %fd340, %fd370;
	fma.rn.f64 	%fd373, %fd41, %fd343, %fd371;
	fma.rn.f64 	%fd374, %fd42, %fd344, %fd372;
	fma.rn.f64 	%fd375, %fd43, %fd347, %fd373;
	fma.rn.f64 	%fd376, %fd44, %fd348, %fd374;
	fma.rn.f64 	%fd377, %fd45, %fd352, %fd375;
	fma.rn.f64 	%fd378, %fd46, %fd351, %fd376;
	sub.f64 	%fd379, %fd377, %fd378;
	st.shared.f64 	[%r35+1560], %fd379;
	add.f64 	%fd380, %fd378, %fd377;
	st.shared.f64 	[%r35+120], %fd380;
	fma.rn.f64 	%fd381, %fd47, %fd331, 0d0000000000000000;
	fma.rn.f64 	%fd382, %fd48, %fd332, 0d0000000000000000;
	fma.rn.f64 	%fd383, %fd49, %fd335, %fd381;
	fma.rn.f64 	%fd384, %fd50, %fd336, %fd382;
	fma.rn.f64 	%fd385, %fd51, %fd339, %fd383;
	fma.rn.f64 	%fd386, %fd52, %fd340, %fd384;
	fma.rn.f64 	%fd387, %fd53, %fd343, %fd385;
	fma.rn.f64 	%fd388, %fd54, %fd344, %fd386;
	fma.rn.f64 	%fd389, %fd55, %fd347, %fd387;
	fma.rn.f64 	%fd390, %fd56, %fd348, %fd388;
	fma.rn.f64 	%fd391, %fd57, %fd352, %fd389;
	fma.rn.f64 	%fd392, %fd58, %fd351, %fd390;
	sub.f64 	%fd393, %fd391, %fd392;
	st.shared.f64 	[%r35+1440], %fd393;
	add.f64 	%fd394, %fd392, %fd391;
	st.shared.f64 	[%r35+240], %fd394;
	fma.rn.f64 	%fd395, %fd59, %fd331, 0d0000000000000000;
	fma.rn.f64 	%fd396, %fd60, %fd332, 0d0000000000000000;
	fma.rn.f64 	%fd397, %fd61, %fd335, %fd395;
	fma.rn.f64 	%fd398, %fd62, %fd336, %fd396;
	fma.rn.f64 	%fd399, %fd63, %fd339, %fd397;
	fma.rn.f64 	%fd400, %fd64, %fd340, %fd398;
	fma.rn.f64 	%fd401, %fd65, %fd343, %fd399;
	fma.rn.f64 	%fd402, %fd66, %fd344, %fd400;
	fma.rn.f64 	%fd403, %fd67, %fd347, %fd401;
	fma.rn.f64 	%fd404, %fd68, %fd348, %fd402;
	fma.rn.f64 	%fd405, %fd69, %fd352, %fd403;
	fma.rn.f64 	%fd406, %fd70, %fd351, %fd404;
	sub.f64 	%fd407, %fd405, %fd406;
	st.shared.f64 	[%r35+1320], %fd407;
	add.f64 	%fd408, %fd406, %fd405;
	st.shared.f64 	[%r35+360], %fd408;
	fma.rn.f64 	%fd409, %fd71, %fd331, 0d0000000000000000;
	fma.rn.f64 	%fd410, %fd72, %fd332, 0d0000000000000000;
	fma.rn.f64 	%fd411, %fd73, %fd335, %fd409;
	fma.rn.f64 	%fd412, %fd74, %fd336, %fd410;
	fma.rn.f64 	%fd413, %fd75, %fd339, %fd411;
	fma.rn.f64 	%fd414, %fd76, %fd340, %fd412;
	fma.rn.f64 	%fd415, %fd77, %fd343, %fd413;
	fma.rn.f64 	%fd416, %fd78, %fd344, %fd414;
	fma.rn.f64 	%fd417, %fd79, %fd347, %fd415;
	fma.rn.f64 	%fd418, %fd80, %fd348, %fd416;
	fma.rn.f64 	%fd419, %fd81, %fd352, %fd417;
	fma.rn.f64 	%fd420, %fd82, %fd351, %fd418;
	sub.f64 	%fd421, %fd419, %fd420;
	st.shared.f64 	[%r35+1200], %fd421;
	add.f64 	%fd422, %fd420, %fd419;
	st.shared.f64 	[%r35+480], %fd422;
	fma.rn.f64 	%fd423, %fd83, %fd331, 0d0000000000000000;
	fma.rn.f64 	%fd424, %fd84, %fd332, 0d0000000000000000;
	fma.rn.f64 	%fd425, %fd85, %fd335, %fd423;
	fma.rn.f64 	%fd426, %fd86, %fd336, %fd424;
	fma.rn.f64 	%fd427, %fd87, %fd339, %fd425;
	fma.rn.f64 	%fd428, %fd88, %fd340, %fd426;
	fma.rn.f64 	%fd429, %fd89, %fd343, %fd427;
	fma.rn.f64 	%fd430, %fd90, %fd344, %fd428;
	fma.rn.f64 	%fd431, %fd91, %fd347, %fd429;
	fma.rn.f64 	%fd432, %fd92, %fd348, %fd430;
	fma.rn.f64 	%fd433, %fd93, %fd352, %fd431;
	fma.rn.f64 	%fd434, %fd94, %fd351, %fd432;
	sub.f64 	%fd435, %fd433, %fd434;
	st.shared.f64 	[%r35+1080], %fd435;
	add.f64 	%fd436, %fd434, %fd433;
	st.shared.f64 	[%r35+600], %fd436;
	fma.rn.f64 	%fd437, %fd95, %fd331, 0d0000000000000000;
	fma.rn.f64 	%fd438, %fd96, %fd332, 0d0000000000000000;
	fma.rn.f64 	%fd439, %fd97, %fd335, %fd437;
	fma.rn.f64 	%fd440, %fd98, %fd336, %fd438;
	fma.rn.f64 	%fd441, %fd99, %fd339, %fd439;
	fma.rn.f64 	%fd442, %fd100, %fd340, %fd440;
	fma.rn.f64 	%fd443, %fd101, %fd343, %fd441;
	fma.rn.f64 	%fd444, %fd102, %fd344, %fd442;
	fma.rn.f64 	%fd445, %fd103, %fd347, %fd443;
	fma.rn.f64 	%fd446, %fd104, %fd348, %fd444;
	fma.rn.f64 	%fd447, %fd105, %fd352, %fd445;
	fma.rn.f64 	%fd448, %fd106, %fd351, %fd446;
	sub.f64 	%fd449, %fd447, %fd448;
	st.shared.f64 	[%r35+960], %fd449;
	add.f64 	%fd450, %fd448, %fd447;
	st.shared.f64 	[%r35+720], %fd450;
	fma.rn.f64 	%fd451, %fd107, %fd331, 0d0000000000000000;
	fma.rn.f64 	%fd452, %fd108, %fd332, 0d0000000000000000;
	fma.rn.f64 	%fd453, %fd109, %fd335, %fd451;
	fma.rn.f64 	%fd454, %fd110, %fd336, %fd452;
	fma.rn.f64 	%fd455, %fd111, %fd339, %fd453;
	fma.rn.f64 	%fd456, %fd112, %fd340, %fd454;
	fma.rn.f64 	%fd457, %fd113, %fd343, %fd455;
	fma.rn.f64 	%fd458, %fd114, %fd344, %fd456;
	fma.rn.f64 	%fd459, %fd115, %fd347, %fd457;
	fma.rn.f64 	%fd460, %fd116, %fd348, %fd458;
	fma.rn.f64 	%fd461, %fd117, %fd352, %fd459;
	fma.rn.f64 	%fd462, %fd118, %fd351, %fd460;
	add.f64 	%fd463, %fd462, %fd461;
	st.shared.f64 	[%r35+840], %fd463;
	add.s32 	%r6, %r120, 121;
	setp.lt.u32 	%p4, %r120, 44;
	mov.u32 	%r120, %r6;
	@%p4 bra 	$L__BB100_5;
$L__BB100_6:
	bar.sync 	0;
	mov.u32 	%r121, %tid.x;
	setp.gt.u32 	%p5, %r121, 224;
	@%p5 bra 	$L__BB100_24;
$L__BB100_7:
	ld.param.u32 	%r111, [_Z32massMatrixMultiplyRegisterKernelILi11ELi15ELi1EEviPKdS1_S1_S1_Pd_param_0];
	setp.ge.s32 	%p6, %r3, %r111;
	cvt.u16.u32 	%rs17, %r121;
	mul.lo.s16 	%rs18, %rs17, 137;
	shr.u16 	%rs19, %rs18, 11;
	mul.lo.s16 	%rs20, %rs19, 15;
	sub.s16 	%rs21, %rs17, %rs20;
	mul.wide.u16 	%r41, %rs19, 1800;
	add.s32 	%r42, %r25, %r41;
	and.b16  	%rs22, %rs21, 255;
	mul.wide.u16 	%r43, %rs22, 120;
	add.s32 	%r9, %r42, %r43;
	ld.shared.f64 	%fd465, [%r9];
	ld.shared.f64 	%fd466, [%r9+80];
	add.f64 	%fd119, %fd465, %fd466;
	sub.f64 	%fd120, %fd465, %fd466;
	ld.shared.f64 	%fd467, [%r9+8];
	ld.shared.f64 	%fd468, [%r9+72];
	add.f64 	%fd121, %fd467, %fd468;
	sub.f64 	%fd122, %fd467, %fd468;
	ld.shared.f64 	%fd469, [%r9+16];
	ld.shared.f64 	%fd470, [%r9+64];
	add.f64 	%fd123, %fd469, %fd470;
	sub.f64 	%fd124, %fd469, %fd470;
	ld.shared.f64 	%fd471, [%r9+24];
	ld.shared.f64 	%fd472, [%r9+56];
	add.f64 	%fd125, %fd471, %fd472;
	sub.f64 	%fd126, %fd471, %fd472;
	ld.shared.f64 	%fd473, [%r9+32];
	ld.shared.f64 	%fd474, [%r9+48];
	add.f64 	%fd127, %fd473, %fd474;
	sub.f64 	%fd128, %fd473, %fd474;
	ld.shared.f64 	%fd475, [%r9+40];
	add.f64 	%fd476, %fd475, %fd475;
	sub.f64 	%fd129, %fd475, %fd475;
	mul.f64 	%fd130, %fd476, 0d3FE0000000000000;
	mov.b32 	%r44, {%rs22, %rs19};
	mov.b32 	%r45, 0;
	mov.b32 	%r46, 57615;
	dp2a.lo.u32.u32 	%r10, %r44, %r46, %r45;
	fma.rn.f64 	%fd477, %fd23, %fd119, 0d0000000000000000;
	fma.rn.f64 	%fd478, %fd24, %fd120, 0d0000000000000000;
	fma.rn.f64 	%fd479, %fd25, %fd121, %fd477;
	fma.rn.f64 	%fd480, %fd26, %fd122, %fd478;
	fma.rn.f64 	%fd481, %fd27, %fd123, %fd479;
	fma.rn.f64 	%fd482, %fd28, %fd124, %fd480;
	fma.rn.f64 	%fd483, %fd29, %fd125, %fd481;
	fma.rn.f64 	%fd484, %fd30, %fd126, %fd482;
	fma.rn.f64 	%fd485, %fd31, %fd127, %fd483;
	fma.rn.f64 	%fd486, %fd32, %fd128, %fd484;
	fma.rn.f64 	%fd131, %fd33, %fd130, %fd485;
	fma.rn.f64 	%fd132, %fd34, %fd129, %fd486;
	mov.f64 	%fd982, 0d0000000000000000;
	mov.f64 	%fd983, %fd982;
	@%p6 bra 	$L__BB100_9;
	ld.param.u64 	%rd41, [_Z32massMatrixMultiplyRegisterKernelILi11ELi15ELi1EEviPKdS1_S1_S1_Pd_param_1];
	cvta.to.global.u64 	%rd14, %rd41;
	mad.lo.s32 	%r50, %r3, 3375, %r10;
	mul.wide.s32 	%rd15, %r50, 8;
	add.s64 	%rd16, %rd14, %rd15;
	ld.global.nc.f64 	%fd982, [%rd16];
	ld.global.nc.f64 	%fd983, [%rd16+112];
$L__BB100_9:
	ld.param.u32 	%r112, [_Z32massMatrixMultiplyRegisterKernelILi11ELi15ELi1EEviPKdS1_S1_S1_Pd_param_0];
	setp.ge.s32 	%p7, %r3, %r112;
	add.f64 	%fd488, %fd131, %fd132;
	sub.f64 	%fd489, %fd131, %fd132;
	mul.f64 	%fd490, %fd488, %fd982;
	mul.f64 	%fd491, %fd489, %fd983;
	sub.f64 	%fd137, %fd490, %fd491;
	add.f64 	%fd138, %fd490, %fd491;
	fma.rn.f64 	%fd492, %fd35, %fd119, 0d0000000000000000;
	fma.rn.f64 	%fd493, %fd36, %fd120, 0d0000000000000000;
	fma.rn.f64 	%fd494, %fd37, %fd121, %fd492;
	fma.rn.f64 	%fd495, %fd38, %fd122, %fd493;
	fma.rn.f64 	%fd496, %fd39, %fd123, %fd494;
	fma.rn.f64 	%fd497, %fd40, %fd124, %fd495;
	fma.rn.f64 	%fd498, %fd41, %fd125, %fd496;
	fma.rn.f64 	%fd499, %fd42, %fd126, %fd497;
	fma.rn.f64 	%fd500, %fd43, %fd127, %fd498;
	fma.rn.f64 	%fd501, %fd44, %fd128, %fd499;
	fma.rn.f64 	%fd139, %fd45, %fd130, %fd500;
	fma.rn.f64 	%fd140, %fd46, %fd129, %fd501;
	mov.f64 	%fd984, 0d0000000000000000;
	mov.f64 	%fd985, %fd984;
	@%p7 bra 	$L__BB100_11;
	ld.param.u64 	%rd42, [_Z32massMatrixMultiplyRegisterKernelILi11ELi15ELi1EEviPKdS1_S1_S1_Pd_param_1];
	cvta.to.global.u64 	%rd17, %rd42;
	mad.lo.s32 	%r57, %r3, 3375, %r10;
	mul.wide.s32 	%rd18, %r57, 8;
	add.s64 	%rd19, %rd17, %rd18;
	ld.global.nc.f64 	%fd984, [%rd19+8];
	ld.global.nc.f64 	%fd985, [%rd19+104];
$L__BB100_11:
	ld.param.u32 	%r113, [_Z32massMatrixMultiplyRegisterKernelILi11ELi15ELi1EEviPKdS1_S1_S1_Pd_param_0];
	setp.ge.s32 	%p8, %r3, %r113;
	add.f64 	%fd503, %fd139, %fd140;
	sub.f64 	%fd504, %fd139, %fd140;
	mul.f64 	%fd505, %fd503, %fd984;
	mul.f64 	%fd506, %fd504, %fd985;
	sub.f64 	%fd145, %fd505, %fd506;
	add.f64 	%fd146, %fd505, %fd506;
	fma.rn.f64 	%fd507, %fd47, %fd119, 0d0000000000000000;
	fma.rn.f64 	%fd508, %fd48, %fd120, 0d0000000000000000;
	fma.rn.f64 	%fd509, %fd49, %fd121, %fd507;
	fma.rn.f64 	%fd510, %fd50, %fd122, %fd508;
	fma.rn.f64 	%fd511, %fd51, %fd123, %fd509;
	fma.rn.f64 	%fd512, %fd52, %fd124, %fd510;
	fma.rn.f64 	%fd513, %fd53, %fd125, %fd511;
	fma.rn.f64 	%fd514, %fd54, %fd126, %fd512;
	fma.rn.f64 	%fd515, %fd55, %fd127, %fd513;
	fma.rn.f64 	%fd516, %fd56, %fd128, %fd514;
	fma.rn.f64 	%fd147, %fd57, %fd130, %fd515;
	fma.rn.f64 	%fd148, %fd58, %fd129, %fd516;
	mov.f64 	%fd986, 0d0000000000000000;
	mov.f64 	%fd987, %fd986;
	@%p8 bra 	$L__BB100_13;
	ld.param.u64 	%rd43, [_Z32massMatrixMultiplyRegisterKernelILi11ELi15ELi1EEviPKdS1_S1_S1_Pd_param_1];
	cvta.to.global.u64 	%rd20, %rd43;
	mad.lo.s32 	%r64, %r3, 3375, %r10;
	mul.wide.s32 	%rd21, %r64, 8;
	add.s64 	%rd22, %rd20, %rd21;
	ld.global.nc.f64 	%fd986, [%rd22+16];
	ld.global.nc.f64 	%fd987, [%rd22+96];
$L__BB100_13:
	ld.param.u32 	%r114, [_Z32massMatrixMultiplyRegisterKernelILi11ELi15ELi1EEviPKdS1_S1_S1_Pd_param_0];
	setp.ge.s32 	%p9, %r3, %r114;
	add.f64 	%fd518, %fd147, %fd148;
	sub.f64 	%fd519, %fd147, %fd148;
	mul.f64 	%fd520, %fd518, %fd986;
	mul.f64 	%fd521, %fd519, %fd987;
	sub.f64 	%fd153, %fd520, %fd521;
	add.f64 	%fd154, %fd520, %fd521;
	fma.rn.f64 	%fd522, %fd59, %fd119, 0d0000000000000000;
	fma.rn.f64 	%fd523, %fd60, %fd120, 0d0000000000000000;
	fma.rn.f64 	%fd524, %fd61, %fd121, %fd522;
	fma.rn.f64 	%fd525, %fd62, %fd122, %fd523;
	fma.rn.f64 	%fd526, %fd63, %fd123, %fd524;
	fma.rn.f64 	%fd527, %fd64, %fd124, %fd525;
	fma.rn.f64 	%fd528, %fd65, %fd125, %fd526;
	fma.rn.f64 	%fd529, %fd66, %fd126, %fd527;
	fma.rn.f64 	%fd530, %fd67, %fd127, %fd528;
	fma.rn.f64 	%fd531, %fd68, %fd128, %fd529;
	fma.rn.f64 	%fd155, %fd69, %fd130, %fd530;
	fma.rn.f64 	%fd156, %fd70, %fd129, %fd531;
	mov.f64 	%fd988, 0d0000000000000000;
	mov.f64 	%fd989, %fd988;
	@%p9 bra 	$L__BB100_15;
	ld.param.u64 	%rd44, [_Z32massMatrixMultiplyRegisterKernelILi11ELi15ELi1EEviPKdS1_S1_S1_Pd_param_1];
	cvta.to.global.u64 	%rd23, %rd44;
	mad.lo.s32 	%r71, %r3, 3375, %r10;
	mul.wide.s32 	%rd24, %r71, 8;
	add.s64 	%rd25, %rd23, %rd24;
	ld.global.nc.f64 	%fd988, [%rd25+24];
	ld.global.nc.f64 	%fd989, [%rd25+88];
$L__BB100_15:
	ld.param.u32 	%r115, [_Z32massMatrixMultiplyRegisterKernelILi11ELi15ELi1EEviPKdS1_S1_S1_Pd_param_0];
	setp.ge.s32 	%p10, %r3, %r115;
	add.f64 	%fd533, %fd155, %fd156;
	sub.f64 	%fd534, %fd155, %fd156;
	mul.f64 	%fd535, %fd533, %fd988;
	mul.f64 	%fd536, %fd534, %fd989;
	sub.f64 	%fd161, %fd535, %fd536;
	add.f64 	%fd162, %fd535, %fd536;
	fma.rn.f64 	%fd537, %fd71, %fd119, 0d0000000000000000;
	fma.rn.f64 	%fd538, %fd72, %fd120, 0d0000000000000000;
	fma.rn.f64 	%fd539, %fd73, %fd121, %fd537;
	fma.rn.f64 	%fd540, %fd74, %fd122, %fd538;
	fma.rn.f64 	%fd541, %fd75, %fd123, %fd539;
	fma.rn.f64 	%fd542, %fd76, %fd124, %fd540;
	fma.rn.f64 	%fd543, %fd77, %fd125, %fd541;
	fma.rn.f64 	%fd544, %fd78, %fd126, %fd542;
	fma.rn.f64 	%fd545, %fd79, %fd127, %fd543;
	fma.rn.f64 	%fd546, %fd80, %fd128, %fd544;
	fma.rn.f64 	%fd163, %fd81, %fd130, %fd545;
	fma.rn.f64 	%fd164, %fd82, %fd129, %fd546;
	mov.f64 	%fd990, 0d0000000000000000;
	mov.f64 	%fd991, %fd990;
	@%p10 bra 	$L__BB100_17;
	ld.param.u64 	%rd45, [_Z32massMatrixMultiplyRegisterKernelILi11ELi15ELi1EEviPKdS1_S1_S1_Pd_param_1];
	cvta.to.global.u64 	%rd26, %rd45;
	mad.lo.s32 	%r78, %r3, 3375, %r10;
	mul.wide.s32 	%rd27, %r78, 8;
	add.s64 	%rd28, %rd26, %rd27;
	ld.global.nc.f64 	%fd990, [%rd28+32];
	ld.global.nc.f64 	%fd991, [%rd28+80];
$L__BB100_17:
	ld.param.u32 	%r116, [_Z32massMatrixMultiplyRegisterKernelILi11ELi15ELi1EEviPKdS1_S1_S1_Pd_param_0];
	setp.ge.s32 	%p11, %r3, %r116;
	add.f64 	%fd548, %fd163, %fd164;
	sub.f64 	%fd549, %fd163, %fd164;
	mul.f64 	%fd550, %fd548, %fd990;
	mul.f64 	%fd551, %fd549, %fd991;
	sub.f64 	%fd169, %fd550, %fd551;
	add.f64 	%fd170, %fd550, %fd551;
	fma.rn.f64 	%fd552, %fd83, %fd119, 0d0000000000000000;
	fma.rn.f64 	%fd553, %fd84, %fd120, 0d0000000000000000;
	fma.rn.f64 	%fd554, %fd85, %fd121, %fd552;
	fma.rn.f64 	%fd555, %fd86, %fd122, %fd553;
	fma.rn.f64 	%fd556, %fd87, %fd123, %fd554;
	fma.rn.f64 	%fd557, %fd88, %fd124, %fd555;
	fma.rn.f64 	%fd558, %fd89, %fd125, %fd556;
	fma.rn.f64 	%fd559, %fd90, %fd126, %fd557;
	fma.rn.f64 	%fd560, %fd91, %fd127, %fd558;
	fma.rn.f64 	%fd561, %fd92, %fd128, %fd559;
	fma.rn.f64 	%fd171, %fd93, %fd130, %fd560;
	fma.rn.f64 	%fd172, %fd94, %fd129, %fd561;
	mov.f64 	%fd992, 0d0000000000000000;
	mov.f64 	%fd993, %fd992;
	@%p11 bra 	$L__BB100_19;
	ld.param.u64 	%rd46, [_Z32massMatrixMultiplyRegisterKernelILi11ELi15ELi1EEviPKdS1_S1_S1_Pd_param_1];
	cvta.to.global.u64 	%rd29, %rd46;
	mad.lo.s32 	%r85, %r3, 3375, %r10;
	mul.wide.s32 	%rd30, %r85, 8;
	add.s64 	%rd31, %rd29, %rd30;
	ld.global.nc.f64 	%fd992, [%rd31+40];
	ld.global.nc.f64 	%fd993, [%rd31+72];
$L__BB100_19:
	ld.param.u32 	%r117, [_Z32massMatrixMultiplyRegisterKernelILi11ELi15ELi1EEviPKdS1_S1_S1_Pd_param_0];
	setp.ge.s32 	%p12, %r3, %r117;
	add.f64 	%fd563, %fd171, %fd172;
	sub.f64 	%fd564, %fd171, %fd172;
	mul.f64 	%fd565, %fd563, %fd992;
	mul.f64 	%fd566, %fd564, %fd993;
	sub.f64 	%fd177, %fd565, %fd566;
	add.f64 	%fd178, %fd565, %fd566;
	fma.rn.f64 	%fd567, %fd95, %fd119, 0d0000000000000000;
	fma.rn.f64 	%fd568, %fd96, %fd120, 0d0000000000000000;
	fma.rn.f64 	%fd569, %fd97, %fd121, %fd567;
	fma.rn.f64 	%fd570, %fd98, %fd122, %fd568;
	fma.rn.f64 	%fd571, %fd99, %fd123, %fd569;
	fma.rn.f64 	%fd572, %fd100, %fd124, %fd570;
	fma.rn.f64 	%fd573, %fd101, %fd125, %fd571;
	fma.rn.f64 	%fd574, %fd102, %fd126, %fd572;
	fma.rn.f64 	%fd575, %fd103, %fd127, %fd573;
	fma.rn.f64 	%fd576, %fd104, %fd128, %fd574;
	fma.rn.f64 	%fd179, %fd105, %fd130, %fd575;
	fma.rn.f64 	%fd180, %fd106, %fd129, %fd576;
	mov.f64 	%fd994, 0d0000000000000000;
	mov.f64 	%fd995, %fd994;
	@%p12 bra 	$L__BB100_21;
	ld.param.u64 	%rd47, [_Z32massMatrixMultiplyRegisterKernelILi11ELi15ELi1EEviPKdS1_S1_S1_Pd_param_1];
	cvta.to.global.u64 	%rd32, %rd47;
	mad.lo.s32 	%r92, %r3, 3375, %r10;
	mul.wide.s32 	%rd33, %r92, 8;
	add.s64 	%rd34, %rd32, %rd33;
	ld.global.nc.f64 	%fd994, [%rd34+48];
	ld.global.nc.f64 	%fd995, [%rd34+64];
$L__BB100_21:
	ld.param.u32 	%r118, [_Z32massMatrixMultiplyRegisterKernelILi11ELi15ELi1EEviPKdS1_S1_S1_Pd_param_0];
	setp.ge.s32 	%p13, %r3, %r118;
	add.f64 	%fd578, %fd179, %fd180;
	sub.f64 	%fd579, %fd179, %fd180;
	mul.f64 	%fd580, %fd578, %fd994;
	mul.f64 	%fd581, %fd579, %fd995;
	sub.f64 	%fd185, %fd580, %fd581;
	add.f64 	%fd186, %fd580, %fd581;
	fma.rn.f64 	%fd582, %fd107, %fd119, 0d0000000000000000;
	fma.rn.f64 	%fd583, %fd108, %fd120, 0d0000000000000000;
	fma.rn.f64 	%fd584, %fd109, %fd121, %fd582;
	fma.rn.f64 	%fd585, %fd110, %fd122, %fd583;
	fma.rn.f64 	%fd586, %fd111, %fd123, %fd584;
	fma.rn.f64 	%fd587, %fd112, %fd124, %fd585;
	fma.rn.f64 	%fd588, %fd113, %fd125, %fd586;
	fma.rn.f64 	%fd589, %fd114, %fd126, %fd587;
	fma.rn.f64 	%fd590, %fd115, %fd127, %fd588;
	fma.rn.f64 	%fd591, %fd116, %fd128, %fd589;
	fma.rn.f64 	%fd187, %fd117, %fd130, %fd590;
	fma.rn.f64 	%fd188, %fd118, %fd129, %fd591;
	mov.f64 	%fd996, 0d0000000000000000;
	@%p13 bra 	$L__BB100_23;
	ld.param.u64 	%rd48, [_Z32massMatrixMultiplyRegisterKernelILi11ELi15ELi1EEviPKdS1_S1_S1_Pd_param_1];
	cvta.to.global.u64 	%rd35, %rd48;
	mad.lo.s32 	%r99, %r3, 3375, %r10;
	mul.wide.s32 	%rd36, %r99, 8;
	add.s64 	%rd37, %rd35, %rd36;
	ld.global.nc.f64 	%fd996, [%rd37+56];
$L__BB100_23:
	add.f64 	%fd592, %fd187, %fd188;
	sub.f64 	%fd593, %fd187, %fd188;
	mul.f64 	%fd594, %fd593, %fd996;
	fma.rn.f64 	%fd595, %fd592, %fd996, %fd594;
	mul.f64 	%fd596, %fd595, 0d3FE0000000000000;
	fma.rn.f64 	%fd597, %fd23, %fd138, 0d0000000000000000;
	fma.rn.f64 	%fd598, %fd24, %fd137, 0d0000000000000000;
	fma.rn.f64 	%fd599, %fd35, %fd146, %fd597;
	fma.rn.f64 	%fd600, %fd36, %fd145, %fd598;
	fma.rn.f64 	%fd601, %fd47, %fd154, %fd599;
	fma.rn.f64 	%fd602, %fd48, %fd153, %fd600;
	fma.rn.f64 	%fd603, %fd59, %fd162, %fd601;
	fma.rn.f64 	%fd604, %fd60, %fd161, %fd602;
	fma.rn.f64 	%fd605, %fd71, %fd170, %fd603;
	fma.rn.f64 	%fd606, %fd72, %fd169, %fd604;
	fma.rn.f64 	%fd607, %fd83, %fd178, %fd605;
	fma.rn.f64 	%fd608, %fd84, %fd177, %fd606;
	fma.rn.f64 	%fd609, %fd95, %fd186, %fd607;
	fma.rn.f64 	%fd610, %fd96, %fd185, %fd608;
	fma.rn.f64 	%fd611, %fd107, %fd596, %fd609;
	fma.rn.f64 	%fd612, %fd108, %fd596, %fd610;
	sub.f64 	%fd613, %fd611, %fd612;
	st.shared.f64 	[%r9+80], %fd613;
	add.f64 	%fd614, %fd611, %fd612;
	st.shared.f64 	[%r9], %fd614;
	fma.rn.f64 	%fd615, %fd25, %fd138, 0d0000000000000000;
	fma.rn.f64 	%fd616, %fd26, %fd137, 0d0000000000000000;
	fma.rn.f64 	%fd617, %fd37, %fd146, %fd615;
	fma.rn.f64 	%fd618, %fd38, %fd145, %fd616;
	fma.rn.f64 	%fd619, %fd49, %fd154, %fd617;
	fma.rn.f64 	%fd620, %fd50, %fd153, %fd618;
	fma.rn.f64 	%fd621, %fd61, %fd162, %fd619;
	fma.rn.f64 	%fd622, %fd62, %fd161, %fd620;
	fma.rn.f64 	%fd623, %fd73, %fd170, %fd621;
	fma.rn.f64 	%fd624, %fd74, %fd169, %fd622;
	fma.rn.f64 	%fd625, %fd85, %fd178, %fd623;
	fma.rn.f64 	%fd626, %fd86, %fd177, %fd624;
	fma.rn.f64 	%fd627, %fd97, %fd186, %fd625;
	fma.rn.f64 	%fd628, %fd98, %fd185, %fd626;
	fma.rn.f64 	%fd629, %fd109, %fd596, %fd627;
	fma.rn.f64 	%fd630, %fd110, %fd596, %fd628;
	sub.f64 	%fd631, %fd629, %fd630;
	st.shared.f64 	[%r9+72], %fd631;
	add.f64 	%fd632, %fd629, %fd630;
	st.shared.f64 	[%r9+8], %fd632;
	fma.rn.f64 	%fd633, %fd27, %fd138, 0d0000000000000000;
	fma.rn.f64 	%fd634, %fd28, %fd137, 0d0000000000000000;
	fma.rn.f64 	%fd635, %fd39, %fd146, %fd633;
	fma.rn.f64 	%fd636, %fd40, %fd145, %fd634;
	fma.rn.f64 	%fd637, %fd51, %fd154, %fd635;
	fma.rn.f64 	%fd638, %fd52, %fd153, %fd636;
	fma.rn.f64 	%fd639, %fd63, %fd162, %fd637;
	fma.rn.f64 	%fd640, %fd64, %fd161, %fd638;
	fma.rn.f64 	%fd641, %fd75, %fd170, %fd639;
	fma.rn.f64 	%fd642, %fd76, %fd169, %fd640;
	fma.rn.f64 	%fd643, %fd87, %fd178, %fd641;
	fma.rn.f64 	%fd644, %fd88, %fd177, %fd642;
	fma.rn.f64 	%fd645, %fd99, %fd186, %fd643;
	fma.rn.f64 	%fd646, %fd100, %fd185, %fd644;
	fma.rn.f64 	%fd647, %fd111, %fd596, %fd645;
	fma.rn.f64 	%fd648, %fd112, %fd596, %fd646;
	sub.f64 	%fd649, %fd647, %fd648;
	st.shared.f64 	[%r9+64], %fd649;
	add.f64 	%fd650, %fd647, %fd648;
	st.shared.f64 	[%r9+16], %fd650;
	fma.rn.f64 	%fd651, %fd29, %fd138, 0d0000000000000000;
	fma.rn.f64 	%fd652, %fd30, %fd137, 0d0000000000000000;
	fma.rn.f64 	%fd653, %fd41, %fd146, %fd651;
	fma.rn.f64 	%fd654, %fd42, %fd145, %fd652;
	fma.rn.f64 	%fd655, %fd53, %fd154, %fd653;
	fma.rn.f64 	%fd656, %fd54, %fd153, %fd654;
	fma.rn.f64 	%fd657, %fd65, %fd162, %fd655;
	fma.rn.f64 	%fd658, %fd66, %fd161, %fd656;
	fma.rn.f64 	%fd659, %fd77, %fd170, %fd657;
	fma.rn.f64 	%fd660, %fd78, %fd169, %fd658;
	fma.rn.f64 	%fd661, %fd89, %fd178, %fd659;
	fma.rn.f64 	%fd662, %fd90, %fd177, %fd660;
	fma.rn.f64 	%fd663, %fd101, %fd186, %fd661;
	fma.rn.f64 	%fd664, %fd102, %fd185, %fd662;
	fma.rn.f64 	%fd665, %fd113, %fd596, %fd663;
	fma.rn.f64 	%fd666, %fd114, %fd596, %fd664;
	sub.f64 	%fd667, %fd665, %fd666;
	st.shared.f64 	[%r9+56], %fd667;
	add.f64 	%fd668, %fd665, %fd666;
	st.shared.f64 	[%r9+24], %fd668;
	fma.rn.f64 	%fd669, %fd31, %fd138, 0d0000000000000000;
	fma.rn.f64 	%fd670, %fd32, %fd137, 0d0000000000000000;
	fma.rn.f64 	%fd671, %fd43, %fd146, %fd669;
	fma.rn.f64 	%fd672, %fd44, %fd145, %fd670;
	fma.rn.f64 	%fd673, %fd55, %fd154, %fd671;
	fma.rn.f64 	%fd674, %fd56, %fd153, %fd672;
	fma.rn.f64 	%fd675, %fd67, %fd162, %fd673;
	fma.rn.f64 	%fd676, %fd68, %fd161, %fd674;
	fma.rn.f64 	%fd677, %fd79, %fd170, %fd675;
	fma.rn.f64 	%fd678, %fd80, %fd169, %fd676;
	fma.rn.f64 	%fd679, %fd91, %fd178, %fd677;
	fma.rn.f64 	%fd680, %fd92, %fd177, %fd678;
	fma.rn.f64 	%fd681, %fd103, %fd186, %fd679;
	fma.rn.f64 	%fd682, %fd104, %fd185, %fd680;
	fma.rn.f64 	%fd683, %fd115, %fd596, %fd681;
	fma.rn.f64 	%fd684, %fd116, %fd596, %fd682;
	sub.f64 	%fd685, %fd683, %fd684;
	st.shared.f64 	[%r9+48], %fd685;
	add.f64 	%fd686, %fd683, %fd684;
	st.shared.f64 	[%r9+32], %fd686;
	fma.rn.f64 	%fd687, %fd33, %fd138, 0d0000000000000000;
	fma.rn.f64 	%fd688, %fd34, %fd137, 0d0000000000000000;
	fma.rn.f64 	%fd689, %fd45, %fd146, %fd687;
	fma.rn.f64 	%fd690, %fd46, %fd145, %fd688;
	fma.rn.f64 	%fd691, %fd57, %fd154, %fd689;
	fma.rn.f64 	%fd692, %fd58, %fd153, %fd690;
	fma.rn.f64 	%fd693, %fd69, %fd162, %fd691;
	fma.rn.f64 	%fd694, %fd70, %fd161, %fd692;
	fma.rn.f64 	%fd695, %fd81, %fd170, %fd693;
	fma.rn.f64 	%fd696, %fd82, %fd169, %fd694;
	fma.rn.f64 	%fd697, %fd93, %fd178, %fd695;
	fma.rn.f64 	%fd698, %fd94, %fd177, %fd696;
	fma.rn.f64 	%fd699, %fd105, %fd186, %fd697;
	fma.rn.f64 	%fd700, %fd106, %fd185, %fd698;
	fma.rn.f64 	%fd701, %fd117, %fd596, %fd699;
	fma.rn.f64 	%fd702, %fd118, %fd596, %fd700;
	add.f64 	%fd703, %fd701, %fd702;
	st.shared.f64 	[%r9+40], %fd703;
	add.s32 	%r11, %r121, 121;
	setp.lt.u32 	%p14, %r121, 104;
	mov.u32 	%r121, %r11;
	@%p14 bra 	$L__BB100_7;
$L__BB100_24:
	mov.u32 	%r122, %tid.x;
	setp.gt.u32 	%p15, %r122, 164;
	bar.sync 	0;
	@%p15 bra 	$L__BB100_27;
	mov.u32 	%r100, %tid.y;
	mov.u32 	%r101, _ZZ32massMatrixMultiplyRegisterKernelILi11ELi15ELi1EEviPKdS1_S1_S1_PdE6s_tmp1;
	mad.lo.s32 	%r102, %r100, 27000, %r101;
$L__BB100_26:
	cvt.u16.u32 	%rs23, %r122;
	mul.lo.s16 	%rs24, %rs23, 117;
	shr.u16 	%rs25, %rs24, 8;
	sub.s16 	%rs26, %rs23, %rs25;
	and.b16  	%rs27, %rs26, 254;
	shr.u16 	%rs28, %rs27, 1;
	add.s16 	%rs29, %rs28, %rs25;
	and.b16  	%rs30, %rs29, 248;
	shr.u16 	%rs31, %rs30, 3;
	mul.lo.s16 	%rs32, %rs31, 11;
	sub.s16 	%rs33, %rs23, %rs32;
	mul.wide.u16 	%r103, %rs31, 1800;
	add.s32 	%r104, %r102, %r103;
	and.b16  	%rs34, %rs33, 255;
	mul.wide.u16 	%r105, %rs34, 8;
	add.s32 	%r106, %r104, %r105;
	ld.shared.f64 	%fd704, [%r106];
	ld.shared.f64 	%fd705, [%r106+1680];
	add.f64 	%fd706, %fd704, %fd705;
	sub.f64 	%fd707, %fd704, %fd705;
	ld.shared.f64 	%fd708, [%r106+120];
	ld.shared.f64 	%fd709, [%r106+1560];
	add.f64 	%fd710, %fd708, %fd709;
	sub.f64 	%fd711, %fd708, %fd709;
	ld.shared.f64 	%fd712, [%r106+240];
	ld.shared.f64 	%fd713, [%r106+1440];
	add.f64 	%fd714, %fd712, %fd713;
	sub.f64 	%fd715, %fd712, %fd713;
	ld.shared.f64 	%fd716, [%r106+360];
	ld.shared.f64 	%fd717, [%r106+1320];
	add.f64 	%fd718, %fd716, %fd717;
	sub.f64 	%fd719, %fd716, %fd717;
	ld.shared.f64 	%fd720, [%r106+480];
	ld.shared.f64 	%fd721, [%r106+1200];
	add.f64 	%fd722, %fd720, %fd721;
	sub.f64 	%fd723, %fd720, %fd721;
	ld.shared.f64 	%fd724, [%r106+600];
	ld.shared.f64 	%fd725, [%r106+1080];
	add.f64 	%fd726, %fd724, %fd725;
	sub.f64 	%fd727, %fd724, %fd725;
	ld.shared.f64 	%fd728, [%r106+720];
	ld.shared.f64 	%fd729, [%r106+960];
	add.f64 	%fd730, %fd728, %fd729;
	sub.f64 	%fd731, %fd728, %fd729;
	ld.shared.f64 	%fd732, [%r106+840];
	add.f64 	%fd733, %fd732, %fd732;
	sub.f64 	%fd734, %fd732, %fd732;
	mul.f64 	%fd735, %fd733, 0d3FE0000000000000;
	fma.rn.f64 	%fd736, %fd23, %fd706, 0d0000000000000000;
	fma.rn.f64 	%fd737, %fd24, %fd707, 0d0000000000000000;
	fma.rn.f64 	%fd738, %fd35, %fd710, %fd736;
	fma.rn.f64 	%fd739, %fd36, %fd711, %fd737;
	fma.rn.f64 	%fd740, %fd47, %fd714, %fd738;
	fma.rn.f64 	%fd741, %fd48, %fd715, %fd739;
	fma.rn.f64 	%fd742, %fd59, %fd718, %fd740;
	fma.rn.f64 	%fd743, %fd60, %fd719, %fd741;
	fma.rn.f64 	%fd744, %fd71, %fd722, %fd742;
	fma.rn.f64 	%fd745, %fd72, %fd723, %fd743;
	fma.rn.f64 	%fd746, %fd83, %fd726, %fd744;
	fma.rn.f64 	%fd747, %fd84, %fd727, %fd745;
	fma.rn.f64 	%fd748, %fd95, %fd730, %fd746;
	fma.rn.f64 	%fd749, %fd96, %fd731, %fd747;
	fma.rn.f64 	%fd750, %fd107, %fd735, %fd748;
	fma.rn.f64 	%fd751, %fd108, %fd734, %fd749;
	sub.f64 	%fd752, %fd750, %fd751;
	st.shared.f64 	[%r106+1200], %fd752;
	add.f64 	%fd753, %fd750, %fd751;
	st.shared.f64 	[%r106], %fd753;
	fma.rn.f64 	%fd754, %fd25, %fd706, 0d0000000000000000;
	fma.rn.f64 	%fd755, %fd26, %fd707, 0d0000000000000000;
	fma.rn.f64 	%fd756, %fd37, %fd710, %fd754;
	fma.rn.f64 	%fd757, %fd38, %fd711, %fd755;
	fma.rn.f64 	%fd758, %fd49, %fd714, %fd756;
	fma.rn.f64 	%fd759, %fd50, %fd715, %fd757;
	fma.rn.f64 	%fd760, %fd61, %fd718, %fd758;
	fma.rn.f64 	%fd761, %fd62, %fd719, %fd759;
	fma.rn.f64 	%fd762, %fd73, %fd722, %fd760;
	fma.rn.f64 	%fd763, %fd74, %fd723, %fd761;
	fma.rn.f64 	%fd764, %fd85, %fd726, %fd762;
	fma.rn.f64 	%fd765, %fd86, %fd727, %fd763;
	fma.rn.f64 	%fd766, %fd97, %fd730, %fd764;
	fma.rn.f64 	%fd767, %fd98, %fd731, %fd765;
	fma.rn.f64 	%fd768, %fd109, %fd735, %fd766;
	fma.rn.f64 	%fd769, %fd110, %fd734, %fd767;
	sub.f64 	%fd770, %fd768, %fd769;
	st.shared.f64 	[%r106+1080], %fd770;
	add.f64 	%fd771, %fd768, %fd769;
	st.shared.f64 	[%r106+120], %fd771;
	fma.rn.f64 	%fd772, %fd27, %fd706, 0d0000000000000000;
	fma.rn.f64 	%fd773, %fd28, %fd707, 0d0000000000000000;
	fma.rn.f64 	%fd774, %fd39, %fd710, %fd772;
	fma.rn.f64 	%fd775, %fd40, %fd711, %fd773;
	fma.rn.f64 	%fd776, %fd51, %fd714, %fd774;
	fma.rn.f64 	%fd777, %fd52, %fd715, %fd775;
	fma.rn.f64 	%fd778, %fd63, %fd718, %fd776;
	fma.rn.f64 	%fd779, %fd64, %fd719, %fd777;
	fma.rn.f64 	%fd780, %fd75, %fd722, %fd778;
	fma.rn.f64 	%fd781, %fd76, %fd723, %fd779;
	fma.rn.f64 	%fd782, %fd87, %fd726, %fd780;
	fma.rn.f64 	%fd783, %fd88, %fd727, %fd781;
	fma.rn.f64 	%fd784, %fd99, %fd730, %fd782;
	fma.rn.f64 	%fd785, %fd100, %fd731, %fd783;
	fma.rn.f64 	%fd786, %fd111, %fd735, %fd784;
	fma.rn.f64 	%fd787, %fd112, %fd734, %fd785;
	sub.f64 	%fd788, %fd786, %fd787;
	st.shared.f64 	[%r106+960], %fd788;
	add.f64 	%fd789, %fd786, %fd787;
	st.shared.f64 	[%r106+240], %fd789;
	fma.rn.f64 	%fd790, %fd29, %fd706, 0d0000000000000000;
	fma.rn.f64 	%fd791, %fd30, %fd707, 0d0000000000000000;
	fma.rn.f64 	%fd792, %fd41, %fd710, %fd790;
	fma.rn.f64 	%fd793, %fd42, %fd711, %fd791;
	fma.rn.f64 	%fd794, %fd53, %fd714, %fd792;
	fma.rn.f64 	%fd795, %fd54, %fd715, %fd793;
	fma.rn.f64 	%fd796, %fd65, %fd718, %fd794;
	fma.rn.f64 	%fd797, %fd66, %fd719, %fd795;
	fma.rn.f64 	%fd798, %fd77, %fd722, %fd796;
	fma.rn.f64 	%fd799, %fd78, %fd723, %fd797;
	fma.rn.f64 	%fd800, %fd89, %fd726, %fd798;
	fma.rn.f64 	%fd801, %fd90, %fd727, %fd799;
	fma.rn.f64 	%fd802, %fd101, %fd730, %fd800;
	fma.rn.f64 	%fd803, %fd102, %fd731, %fd801;
	fma.rn.f64 	%fd804, %fd113, %fd735, %fd802;
	fma.rn.f64 	%fd805, %fd114, %fd734, %fd803;
	sub.f64 	%fd806, %fd804, %fd805;
	st.shared.f64 	[%r106+840], %fd806;
	add.f64 	%fd807, %fd804, %fd805;
	st.shared.f64 	[%r106+360], %fd807;
	fma.rn.f64 	%fd808, %fd31, %fd706, 0d0000000000000000;
	fma.rn.f64 	%fd809, %fd32, %fd707, 0d0000000000000000;
	fma.rn.f64 	%fd810, %fd43, %fd710, %fd808;
	fma.rn.f64 	%fd811, %fd44, %fd711, %fd809;
	fma.rn.f64 	%fd812, %fd55, %fd714, %fd810;
	fma.rn.f64 	%fd813, %fd56, %fd715, %fd811;
	fma.rn.f64 	%fd814, %fd67, %fd718, %fd812;
	fma.rn.f64 	%fd815, %fd68, %fd719, %fd813;
	fma.rn.f64 	%fd816, %fd79, %fd722, %fd814;
	fma.rn.f64 	%fd817, %fd80, %fd723, %fd815;
	fma.rn.f64 	%fd818, %fd91, %fd726, %fd816;
	fma.rn.f64 	%fd819, %fd92, %fd727, %fd817;
	fma.rn.f64 	%fd820, %fd103, %fd730, %fd818;
	fma.rn.f64 	%fd821, %fd104, %fd731, %fd819;
	fma.rn.f64 	%fd822, %fd115, %fd735, %fd820;
	fma.rn.f64 	%fd823, %fd116, %fd734, %fd821;
	sub.f64 	%fd824, %fd822, %fd823;
	st.shared.f64 	[%r106+720], %fd824;
	add.f64 	%fd825, %fd822, %fd823;
	st.shared.f64 	[%r106+480], %fd825;
	fma.rn.f64 	%fd826, %fd33, %fd706, 0d0000000000000000;
	fma.rn.f64 	%fd827, %fd34, %fd707, 0d0000000000000000;
	fma.rn.f64 	%fd828, %fd45, %fd710, %fd826;
	fma.rn.f64 	%fd829, %fd46, %fd711, %fd827;
	fma.rn.f64 	%fd830, %fd57, %fd714, %fd828;
	fma.rn.f64 	%fd831, %fd58, %fd715, %fd829;
	fma.rn.f64 	%fd832, %fd69, %fd718, %fd830;
	fma.rn.f64 	%fd833, %fd70, %fd719, %fd831;
	fma.rn.f64 	%fd834, %fd81, %fd722, %fd832;
	fma.rn.f64 	%fd835, %fd82, %fd723, %fd833;
	fma.rn.f64 	%fd836, %fd93, %fd726, %fd834;
	fma.rn.f64 	%fd837, %fd94, %fd727, %fd835;
	fma.rn.f64 	%fd838, %fd105, %fd730, %fd836;
	fma.rn.f64 	%fd839, %fd106, %fd731, %fd837;
	fma.rn.f64 	%fd840, %fd117, %fd735, %fd838;
	fma.rn.f64 	%fd841, %fd118, %fd734, %fd839;
	add.f64 	%fd842, %fd840, %fd841;
	st.shared.f64 	[%r106+600], %fd842;
	add.s32 	%r14, %r122, 121;
	setp.lt.u32 	%p16, %r122, 44;
	mov.u32 	%r122, %r14;
	@%p16 bra 	$L__BB100_26;
$L__BB100_27:
	ld.param.u32 	%r119, [_Z32massMatrixMultiplyRegisterKernelILi11ELi15ELi1EEviPKdS1_S1_S1_Pd_param_0];
	mov.u32 	%r107, %ctaid.x;
	mov.u32 	%r108, %tid.y;
	add.s32 	%r15, %r107, %r108;
	setp.ge.s32 	%p17, %r15, %r119;
	bar.sync 	0;
	ld.shared.f64 	%fd843, [%r4];
	ld.shared.f64 	%fd844, [%r4+25200];
	add.f64 	%fd845, %fd843, %fd844;
	sub.f64 	%fd846, %fd843, %fd844;
	ld.shared.f64 	%fd847, [%r4+1800];
	ld.shared.f64 	%fd848, [%r4+23400];
	add.f64 	%fd849, %fd847, %fd848;
	sub.f64 	%fd850, %fd847, %fd848;
	ld.shared.f64 	%fd851, [%r4+3600];
	ld.shared.f64 	%fd852, [%r4+21600];
	add.f64 	%fd853, %fd851, %fd852;
	sub.f64 	%fd854, %fd851, %fd852;
	ld.shared.f64 	%fd855, [%r4+5400];
	ld.shared.f64 	%fd856, [%r4+19800];
	add.f64 	%fd857, %fd855, %fd856;
	sub.f64 	%fd858, %fd855, %fd856;
	ld.shared.f64 	%fd859, [%r4+7200];
	ld.shared.f64 	%fd860, [%r4+18000];
	add.f64 	%fd861, %fd859, %fd860;
	sub.f64 	%fd862, %fd859, %fd860;
	ld.shared.f64 	%fd863, [%r4+9000];
	ld.shared.f64 	%fd864, [%r4+16200];
	add.f64 	%fd865, %fd863, %fd864;
	sub.f64 	%fd866, %fd863, %fd864;
	ld.shared.f64 	%fd867, [%r4+10800];
	ld.shared.f64 	%fd868, [%r4+14400];
	add.f64 	%fd869, %fd867, %fd868;
	sub.f64 	%fd870, %fd867, %fd868;
	ld.shared.f64 	%fd871, [%r4+12600];
	add.f64 	%fd872, %fd871, %fd871;
	sub.f64 	%fd873, %fd871, %fd871;
	mul.f64 	%fd874, %fd872, 0d3FE0000000000000;
	fma.rn.f64 	%fd875, %fd23, %fd845, 0d0000000000000000;
	fma.rn.f64 	%fd876, %fd24, %fd846, 0d0000000000000000;
	fma.rn.f64 	%fd877, %fd35, %fd849, %fd875;
	fma.rn.f64 	%fd878, %fd36, %fd850, %fd876;
	fma.rn.f64 	%fd879, %fd47, %fd853, %fd877;
	fma.rn.f64 	%fd880, %fd48, %fd854, %fd878;
	fma.rn.f64 	%fd881, %fd59, %fd857, %fd879;
	fma.rn.f64 	%fd882, %fd60, %fd858, %fd880;
	fma.rn.f64 	%fd883, %fd71, %fd861, %fd881;
	fma.rn.f64 	%fd884, %fd72, %fd862, %fd882;
	fma.rn.f64 	%fd885, %fd83, %fd865, %fd883;
	fma.rn.f64 	%fd886, %fd84, %fd866, %fd884;
	fma.rn.f64 	%fd887, %fd95, %fd869, %fd885;
	fma.rn.f64 	%fd888, %fd96, %fd870, %fd886;
	fma.rn.f64 	%fd191, %fd107, %fd874, %fd887;
	fma.rn.f64 	%fd192, %fd108, %fd873, %fd888;
	fma.rn.f64 	%fd889, %fd25, %fd845, 0d0000000000000000;
	fma.rn.f64 	%fd890, %fd26, %fd846, 0d0000000000000000;
	fma.rn.f64 	%fd891, %fd37, %fd849, %fd889;
	fma.rn.f64 	%fd892, %fd38, %fd850, %fd890;
	fma.rn.f64 	%fd893, %fd49, %fd853, %fd891;
	fma.rn.f64 	%fd894, %fd50, %fd854, %fd892;
	fma.rn.f64 	%fd895, %fd61, %fd857, %fd893;
	fma.rn.f64 	%fd896, %fd62, %fd858, %fd894;
	fma.rn.f64 	%fd897, %fd73, %fd861, %fd895;
	fma.rn.f64 	%fd898, %fd74, %fd862, %fd896;
	fma.rn.f64 	%fd899, %fd85, %fd865, %fd897;
	fma.rn.f64 	%fd900, %fd86, %fd866, %fd898;
	fma.rn.f64 	%fd901, %fd97, %fd869, %fd899;
	fma.rn.f64 	%fd902, %fd98, %fd870, %fd900;
	fma.rn.f64 	%fd193, %fd109, %fd874, %fd901;
	fma.rn.f64 	%fd194, %fd110, %fd873, %fd902;
	fma.rn.f64 	%fd903, %fd27, %fd845, 0d0000000000000000;
	fma.rn.f64 	%fd904, %fd28, %fd846, 0d0000000000000000;
	fma.rn.f64 	%fd905, %fd39, %fd849, %fd903;
	fma.rn.f64 	%fd906, %fd40, %fd850, %fd904;
	fma.rn.f64 	%fd907, %fd51, %fd853, %fd905;
	fma.rn.f64 	%fd908, %fd52, %fd854, %fd906;
	fma.rn.f64 	%fd909, %fd63, %fd857, %fd907;
	fma.rn.f64 	%fd910, %fd64, %fd858, %fd908;
	fma.rn.f64 	%fd911, %fd75, %fd861, %fd909;
	fma.rn.f64 	%fd912, %fd76, %fd862, %fd910;
	fma.rn.f64 	%fd913, %fd87, %fd865, %fd911;
	fma.rn.f64 	%fd914, %fd88, %fd866, %fd912;
	fma.rn.f64 	%fd915, %fd99, %fd869, %fd913;
	fma.rn.f64 	%fd916, %fd100, %fd870, %fd914;
	fma.rn.f64 	%fd195, %fd111, %fd874, %fd915;
	fma.rn.f64 	%fd196, %fd112, %fd873, %fd916;
	fma.rn.f64 	%fd917, %fd29, %fd845, 0d0000000000000000;
	fma.rn.f64 	%fd918, %fd30, %fd846, 0d0000000000000000;
	fma.rn.f64 	%fd919, %fd41, %fd849, %fd917;
	fma.rn.f64 	%fd920, %fd42, %fd850, %fd918;
	fma.rn.f64 	%fd921, %fd53, %fd853, %fd919;
	fma.rn.f64 	%fd922, %fd54, %fd854, %fd920;
	fma.rn.f64 	%fd923, %fd65, %fd857, %fd921;
	fma.rn.f64 	%fd924, %fd66, %fd858, %fd922;
	fma.rn.f64 	%fd925, %fd77, %fd861, %fd923;
	fma.rn.f64 	%fd926, %fd78, %fd862, %fd924;
	fma.rn.f64 	%fd927, %fd89, %fd865, %fd925;
	fma.rn.f64 	%fd928, %fd90, %fd866, %fd926;
	fma.rn.f64 	%fd929, %fd101, %fd869, %fd927;
	fma.rn.f64 	%fd930, %fd102, %fd870, %fd928;
	fma.rn.f64 	%fd197, %fd113, %fd874, %fd929;
	fma.rn.f64 	%fd198, %fd114, %fd873, %fd930;
	fma.rn.f64 	%fd931, %fd31, %fd845, 0d0000000000000000;
	fma.rn.f64 	%fd932, %fd32, %fd846, 0d0000000000000000;
	fma.rn.f64 	%fd933, %fd43, %fd849, %fd931;
	fma.rn.f64 	%fd934, %fd44, %fd850, %fd932;
	fma.rn.f64 	%fd935, %fd55, %fd853, %fd933;
	fma.rn.f64 	%fd936, %fd56, %fd854, %fd934;
	fma.rn.f64 	%fd937, %fd67, %fd857, %fd935;
	fma.rn.f64 	%fd938, %fd68, %fd858, %fd936;
	fma.rn.f64 	%fd939, %fd79, %fd861, %fd937;
	fma.rn.f64 	%fd940, %fd80, %fd862, %fd938;
	fma.rn.f64 	%fd941, %fd91, %fd865, %fd939;
	fma.rn.f64 	%fd942, %fd92, %fd866, %fd940;
	fma.rn.f64 	%fd943, %fd103, %fd869, %fd941;
	fma.rn.f64 	%fd944, %fd104, %fd870, %fd942;
	fma.rn.f64 	%fd199, %fd115, %fd874, %fd943;
	fma.rn.f64 	%fd200, %fd116, %fd873, %fd944;
	fma.rn.f64 	%fd945, %fd33, %fd845, 0d0000000000000000;
	fma.rn.f64 	%fd946, %fd34, %fd846, 0d0000000000000000;
	fma.rn.f64 	%fd947, %fd45, %fd849, %fd945;
	fma.rn.f64 	%fd948, %fd46, %fd850, %fd946;
	fma.rn.f64 	%fd949, %fd57, %fd853, %fd947;
	fma.rn.f64 	%fd950, %fd58, %fd854, %fd948;
	fma.rn.f64 	%fd951, %fd69, %fd857, %fd949;
	fma.rn.f64 	%fd952, %fd70, %fd858, %fd950;
	fma.rn.f64 	%fd953, %fd81, %fd861, %fd951;
	fma.rn.f64 	%fd954, %fd82, %fd862, %fd952;
	fma.rn.f64 	%fd955, %fd93, %fd865, %fd953;
	fma.rn.f64 	%fd956, %fd94, %fd866, %fd954;
	fma.rn.f64 	%fd957, %fd105, %fd869, %fd955;
	fma.rn.f64 	%fd958, %fd106, %fd870, %fd956;
	fma.rn.f64 	%fd959, %fd117, %fd874, %fd957;
	fma.rn.f64 	%fd960, %fd118, %fd873, %fd958;
	add.f64 	%fd201, %fd959, %fd960;
	@%p17 bra 	$L__BB100_29;
	ld.param.u64 	%rd49, [_Z32massMatrixMultiplyRegisterKernelILi11ELi15ELi1EEviPKdS1_S1_S1_Pd_param_5];
	mov.u32 	%r109, %tid.x;
	mad.lo.s32 	%r110, %r15, 1331, %r109;
	cvta.to.global.u64 	%rd38, %rd49;
	mul.wide.s32 	%rd39, %r110, 8;
	add.s64 	%rd40, %rd38, %rd39;
	add.f64 	%fd961, %fd191, %fd192;
	st.global.f64 	[%rd40], %fd961;
	add.f64 	%fd962, %fd193, %fd194;
	st.global.f64 	[%rd40+968], %fd962;
	add.f64 	%fd963, %fd195, %fd196;
	st.global.f64 	[%rd40+1936], %fd963;
	add.f64 	%fd964, %fd197, %fd198;
	st.global.f64 	[%rd40+2904], %fd964;
	add.f64 	%fd965, %fd199, %fd200;
	st.global.f64 	[%rd40+3872], %fd965;
	st.global.f64 	[%rd40+4840], %fd201;
	sub.f64 	%fd966, %fd199, %fd200;
	st.global.f64 	[%rd40+5808], %fd966;
	sub.f64 	%fd967, %fd197, %fd198;
	st.global.f64 	[%rd40+6776], %fd967;
	sub.f64 	%fd968, %fd195, %fd196;
	st.global.f64 	[%rd40+7744], %fd968;
	sub.f64 	%fd969, %fd193, %fd194;
	st.global.f64 	[%rd40+8712], %fd969;
	sub.f64 	%fd970, %fd191, %fd192;
	st.global.f64 	[%rd40+9680], %fd970;
$L__BB100_29:
	ret;

}
	// .globl	_Z32massMatrixMultiplyConstantKernelILi11ELi15ELi1EEviPKdS1_S1_S1_Pd
.visible .entry _Z32massMatrixMultiplyConstantKernelILi11ELi15ELi1EEviPKdS1_S1_S1_Pd(
	.param .u32 _Z32massMatrixMultiplyConstantKernelILi11ELi15ELi1EEviPKdS1_S1_S1_Pd_param_0,
	.param .u64 .ptr .align 1 _Z32massMatrixMultiplyConstantKernelILi11ELi15ELi1EEviPKdS1_S1_S1_Pd_param_1,
	.param .u64 .ptr .align 1 _Z32massMatrixMultiplyConstantKernelILi11ELi15ELi1EEviPKdS1_S1_S1_Pd_param_2,
	.param .u64 .ptr .align 1 _Z32massMatrixMultiplyConstantKernelILi11ELi15ELi1EEviPKdS1_S1_S1_Pd_param_3,
	.param .u64 .ptr .align 1 _Z32massMatrixMultiplyConstantKernelILi11ELi15ELi1EEviPKdS1_S1_S1_Pd_param_4,
	.param .u64 .ptr .align 1 _Z32massMatrixMultiplyConstantKernelILi11ELi15ELi1EEviPKdS1_S1_S1_Pd_param_5
)
{
	.reg .pred 	%p<17>;
	.reg .b16 	%rs<35>;
	.reg .b32 	%r<50>;
	.reg .b64 	%rd<43>;
	.reg .b64 	%fd<1005>;
	// demoted variable
	.shared .align 8 .b8 _ZZ32massMatrixMultiplyConstantKernelILi11ELi15ELi1EEviPKdS1_S1_S1_PdE6s_tmp1[27000];
	ld.param.u32 	%r16, [_Z32massMatrixMultiplyConstantKernelILi11ELi15ELi1EEviPKdS1_S1_S1_Pd_param_0];
	ld.param.u64 	%rd2, [_Z32massMatrixMultiplyConstantKernelILi11ELi15ELi1EEviPKdS1_S1_S1_Pd_param_4];
	mov.u32 	%r47, %tid.x;
	mov.u32 	%r2, %tid.y;
	mov.u32 	%r17, %ctaid.x;
	add.s32 	%r3, %r17, %r2;
	setp.ge.s32 	%p1, %r3, %r16;
	@%p1 bra 	$L__BB101_2;
	cvta.to.global.u64 	%rd4, %rd2;
	mad.lo.s32 	%r18, %r3, 1331, %r47;
	mul.wide.s32 	%rd5, %r18, 8;
	add.s64 	%rd6, %rd4, %rd5;
	ld.global.nc.f64 	%fd989, [%rd6];
	ld.global.nc.f64 	%fd988, [%rd6+968];
	ld.global.nc.f64 	%fd987, [%rd6+1936];
	ld.global.nc.f64 	%fd986, [%rd6+2904];
	ld.global.nc.f64 	%fd985, [%rd6+3872];
	ld.global.nc.f64 	%fd984, [%rd6+4840];
	ld.global.nc.f64 	%fd983, [%rd6+5808];
	ld.global.nc.f64 	%fd982, [%rd6+6776];
	ld.global.nc.f64 	%fd981, [%rd6+7744];
	ld.global.nc.f64 	%fd980, [%rd6+8712];
	ld.global.nc.f64 	%fd979, [%rd6+9680];
$L__BB101_2:
	cvt.u16.u32 	%rs1, %r47;
	bar.sync 	0;
	mul.hi.u16 	%rs2, %rs1, 5958;
	mul.lo.s16 	%rs3, %rs2, 11;
	sub.s16 	%rs4, %rs1, %rs3;
	add.f64 	%fd201, %fd989, %fd979;
	sub.f64 	%fd202, %fd989, %fd979;
	add.f64 	%fd203, %fd988, %fd980;
	sub.f64 	%fd204, %fd988, %fd980;
	add.f64 	%fd205, %fd987, %fd981;
	sub.f64 	%fd206, %fd987, %fd981;
	add.f64 	%fd207, %fd986, %fd982;
	sub.f64 	%fd208, %fd986, %fd982;
	add.f64 	%fd209, %fd985, %fd983;
	sub.f64 	%fd210, %fd985, %fd983;
	add.f64 	%fd211, %fd984, %fd984;
	sub.f64 	%fd212, %fd984, %fd984;
	mul.f64 	%fd213, %fd211, 0d3FE0000000000000;
	mov.u32 	%r19, _ZZ32massMatrixMultiplyConstantKernelILi11ELi15ELi1EEviPKdS1_S1_S1_PdE6s_tmp1;
	mad.lo.s32 	%r4, %r2, 27000, %r19;
	mul.wide.u16 	%r20, %rs2, 120;
	add.s32 	%r21, %r4, %r20;
	mul.wide.u16 	%r22, %rs4, 8;
	add.s32 	%r5, %r21, %r22;
	ld.const.f64 	%fd214, [const_oddDofToQuad];
	fma.rn.f64 	%fd215, %fd214, %fd201, 0d0000000000000000;
	ld.const.f64 	%fd216, [const_evenDofToQuad];
	fma.rn.f64 	%fd217, %fd216, %fd202, 0d0000000000000000;
	ld.const.f64 	%fd23, [const_oddDofToQuad+8];
	fma.rn.f64 	%fd218, %fd23, %fd203, %fd215;
	ld.const.f64 	%fd24, [const_evenDofToQuad+8];
	fma.rn.f64 	%fd219, %fd24, %fd204, %fd217;
	ld.const.f64 	%fd25, [const_oddDofToQuad+16];
	fma.rn.f64 	%fd220, %fd25, %fd205, %fd218;
	ld.const.f64 	%fd26, [const_evenDofToQuad+16];
	fma.rn.f64 	%fd221, %fd26, %fd206, %fd219;
	ld.const.f64 	%fd27, [const_oddDofToQuad+24];
	fma.rn.f64 	%fd222, %fd27, %fd207, %fd220;
	ld.const.f64 	%fd28, [const_evenDofToQuad+24];
	fma.rn.f64 	%fd223, %fd28, %fd208, %fd221;
	ld.const.f64 	%fd29, [const_oddDofToQuad+32];
	fma.rn.f64 	%fd224, %fd29, %fd209, %fd222;
	ld.const.f64 	%fd30, [const_evenDofToQuad+32];
	fma.rn.f64 	%fd225, %fd30, %fd210, %fd223;
	ld.const.f64 	%fd31, [const_oddDofToQuad+40];
	fma.rn.f64 	%fd226, %fd31, %fd213, %fd224;
	ld.const.f64 	%fd32, [const_evenDofToQuad+40];
	fma.rn.f64 	%fd227, %fd32, %fd212, %fd225;
	sub.f64 	%fd228, %fd226, %fd227;
	st.shared.f64 	[%r5+25200], %fd228;
	add.f64 	%fd229, %fd227, %fd226;
	st.shared.f64 	[%r5], %fd229;
	ld.const.f64 	%fd33, [const_oddDofToQuad+48];
	fma.rn.f64 	%fd230, %fd33, %fd201, 0d0000000000000000;
	ld.const.f64 	%fd34, [const_evenDofToQuad+48];
	fma.rn.f64 	%fd231, %fd34, %fd202, 0d0000000000000000;
	ld.const.f64 	%fd35, [const_oddDofToQuad+56];
	fma.rn.f64 	%fd232, %fd35, %fd203, %fd230;
	ld.const.f64 	%fd36, [const_evenDofToQuad+56];
	fma.rn.f64 	%fd233, %fd36, %fd204, %fd231;
	ld.const.f64 	%fd37, [const_oddDofToQuad+64];
	fma.rn.f64 	%fd234, %fd37, %fd205, %fd232;
	ld.const.f64 	%fd38, [const_evenDofToQuad+64];
	fma.rn.f64 	%fd235, %fd38, %fd206, %fd233;
	ld.const.f64 	%fd39, [const_oddDofToQuad+72];
	fma.rn.f64 	%fd236, %fd39, %fd207, %fd234;
	ld.const.f64 	%fd40, [const_evenDofToQuad+72];
	fma.rn.f64 	%fd237, %fd40, %fd208, %fd235;
	ld.const.f64 	%fd41, [const_oddDofToQuad+80];
	fma.rn.f64 	%fd238, %fd41, %fd209, %fd236;
	ld.const.f64 	%fd42, [const_evenDofToQuad+80];
	fma.rn.f64 	%fd239, %fd42, %fd210, %fd237;
	ld.const.f64 	%fd43, [const_oddDofToQuad+88];
	fma.rn.f64 	%fd240, %fd43, %fd213, %fd238;
	ld.const.f64 	%fd44, [const_evenDofToQuad+88];
	fma.rn.f64 	%fd241, %fd44, %fd212, %fd239;
	sub.f64 	%fd242, %fd240, %fd241;
	st.shared.f64 	[%r5+23400], %fd242;
	add.f64 	%fd243, %fd241, %fd240;
	st.shared.f64 	[%r5+1800], %fd243;
	ld.const.f64 	%fd45, [const_oddDofToQuad+96];
	fma.rn.f64 	%fd244, %fd45, %fd201, 0d0000000000000000;
	ld.const.f64 	%fd46, [const_evenDofToQuad+96];
	fma.rn.f64 	%fd245, %fd46, %fd202, 0d0000000000000000;
	ld.const.f64 	%fd47, [const_oddDofToQuad+104];
	fma.rn.f64 	%fd246, %fd47, %fd203, %fd244;
	ld.const.f64 	%fd48, [const_evenDofToQuad+104];
	fma.rn.f64 	%fd247, %fd48, %fd204, %fd245;
	ld.const.f64 	%fd49, [const_oddDofToQuad+112];
	fma.rn.f64 	%fd248, %fd49, %fd205, %fd246;
	ld.const.f64 	%fd50, [const_evenDofToQuad+112];
	fma.rn.f64 	%fd249, %fd50, %fd206, %fd247;
	ld.const.f64 	%fd51, [const_oddDofToQuad+120];
	fma.rn.f64 	%fd250, %fd51, %fd207, %fd248;
	ld.const.f64 	%fd52, [const_evenDofToQuad+120];
	fma.rn.f64 	%fd251, %fd52, %fd208, %fd249;
	ld.const.f64 	%fd53, [const_oddDofToQuad+128];
	fma.rn.f64 	%fd252, %fd53, %fd209, %fd250;
	ld.const.f64 	%fd54, [const_evenDofToQuad+128];
	fma.rn.f64 	%fd253, %fd54, %fd210, %fd251;
	ld.const.f64 	%fd55, [const_oddDofToQuad+136];
	fma.rn.f64 	%fd254, %fd55, %fd213, %fd252;
	ld.const.f64 	%fd56, [const_evenDofToQuad+136];
	fma.rn.f64 	%fd255, %fd56, %fd212, %fd253;
	sub.f64 	%fd256, %fd254, %fd255;
	st.shared.f64 	[%r5+21600], %fd256;
	add.f64 	%fd257, %fd255, %fd254;
	st.shared.f64 	[%r5+3600], %fd257;
	ld.const.f64 	%fd57, [const_oddDofToQuad+144];
	fma.rn.f64 	%fd258, %fd57, %fd201, 0d0000000000000000;
	ld.const.f64 	%fd58, [const_evenDofToQuad+144];
	fma.rn.f64 	%fd259, %fd58, %fd202, 0d0000000000000000;
	ld.const.f64 	%fd59, [const_oddDofToQuad+152];
	fma.rn.f64 	%fd260, %fd59, %fd203, %fd258;
	ld.const.f64 	%fd60, [const_evenDofToQuad+152];
	fma.rn.f64 	%fd261, %fd60, %fd204, %fd259;
	ld.const.f64 	%fd61, [const_oddDofToQuad+160];
	fma.rn.f64 	%fd262, %fd61, %fd205, %fd260;
	ld.const.f64 	%fd62, [const_evenDofToQuad+160];
	fma.rn.f64 	%fd263, %fd62, %fd206, %fd261;
	ld.const.f64 	%fd63, [const_oddDofToQuad+168];
	fma.rn.f64 	%fd264, %fd63, %fd207, %fd262;
	ld.const.f64 	%fd64, [const_evenDofToQuad+168];
	fma.rn.f64 	%fd265, %fd64, %fd208, %fd263;
	ld.const.f64 	%fd65, [const_oddDofToQuad+176];
	fma.rn.f64 	%fd266, %fd65, %fd209, %fd264;
	ld.const.f64 	%fd66, [const_evenDofToQuad+176];
	fma.rn.f64 	%fd267, %fd66, %fd210, %fd265;
	ld.const.f64 	%fd67, [const_oddDofToQuad+184];
	fma.rn.f64 	%fd268, %fd67, %fd213, %fd266;
	ld.const.f64 	%fd68, [const_evenDofToQuad+184];
	fma.rn.f64 	%fd269, %fd68, %fd212, %fd267;
	sub.f64 	%fd270, %fd268, %fd269;
	st.shared.f64 	[%r5+19800], %fd270;
	add.f64 	%fd271, %fd269, %fd268;
	st.shared.f64 	[%r5+5400], %fd271;
	ld.const.f64 	%fd69, [const_oddDofToQuad+192];
	fma.rn.f64 	%fd272, %fd69, %fd201, 0d0000000000000000;
	ld.const.f64 	%fd70, [const_evenDofToQuad+192];
	fma.rn.f64 	%fd273, %fd70, %fd202, 0d0000000000000000;
	ld.const.f64 	%fd71, [const_oddDofToQuad+200];
	fma.rn.f64 	%fd274, %fd71, %fd203, %fd272;
	ld.const.f64 	%fd72, [const_evenDofToQuad+200];
	fma.rn.f64 	%fd275, %fd72, %fd204, %fd273;
	ld.const.f64 	%fd73, [const_oddDofToQuad+208];
	fma.rn.f64 	%fd276, %fd73, %fd205, %fd274;
	ld.const.f64 	%fd74, [const_evenDofToQuad+208];
	fma.rn.f64 	%fd277, %fd74, %fd206, %fd275;
	ld.const.f64 	%fd75, [const_oddDofToQuad+216];
	fma.rn.f64 	%fd278, %fd75, %fd207, %fd276;
	ld.const.f64 	%fd76, [const_evenDofToQuad+216];
	fma.rn.f64 	%fd279, %fd76, %fd208, %fd277;
	ld.const.f64 	%fd77, [const_oddDofToQuad+224];
	fma.rn.f64 	%fd280, %fd77, %fd209, %fd278;
	ld.const.f64 	%fd78, [const_evenDofToQuad+224];
	fma.rn.f64 	%fd281, %fd78, %fd210, %fd279;
	ld.const.f64 	%fd79, [const_oddDofToQuad+232];
	fma.rn.f64 	%fd282, %fd79, %fd213, %fd280;
	ld.const.f64 	%fd80, [const_evenDofToQuad+232];
	fma.rn.f64 	%fd283, %fd80, %fd212, %fd281;
	sub.f64 	%fd284, %fd282, %fd283;
	st.shared.f64 	[%r5+18000], %fd284;
	add.f64 	%fd285, %fd283, %fd282;
	st.shared.f64 	[%r5+7200], %fd285;
	ld.const.f64 	%fd81, [const_oddDofToQuad+240];
	fma.rn.f64 	%fd286, %fd81, %fd201, 0d0000000000000000;
	ld.const.f64 	%fd82, [const_evenDofToQuad+240];
	fma.rn.f64 	%fd287, %fd82, %fd202, 0d0000000000000000;
	ld.const.f64 	%fd83, [const_oddDofToQuad+248];
	fma.rn.f64 	%fd288, %fd83, %fd203, %fd286;
	ld.const.f64 	%fd84, [const_evenDofToQuad+248];
	fma.rn.f64 	%fd289, %fd84, %fd204, %fd287;
	ld.const.f64 	%fd85, [const_oddDofToQuad+256];
	fma.rn.f64 	%fd290, %fd85, %fd205, %fd288;
	ld.const.f64 	%fd86, [const_evenDofToQuad+256];
	fma.rn.f64 	%fd291, %fd86, %fd206, %fd289;
	ld.const.f64 	%fd87, [const_oddDofToQuad+264];
	fma.rn.f64 	%fd292, %fd87, %fd207, %fd290;
	ld.const.f64 	%fd88, [const_evenDofToQuad+264];
	fma.rn.f64 	%fd293, %fd88, %fd208, %fd291;
	ld.const.f64 	%fd89, [const_oddDofToQuad+272];
	fma.rn.f64 	%fd294, %fd89, %fd209, %fd292;
	ld.const.f64 	%fd90, [const_evenDofToQuad+272];
	fma.rn.f64 	%fd295, %fd90, %fd210, %fd293;
	ld.const.f64 	%fd91, [const_oddDofToQuad+280];
	fma.rn.f64 	%fd296, %fd91, %fd213, %fd294;
	ld.const.f64 	%fd92, [const_evenDofToQuad+280];
	fma.rn.f64 	%fd297, %fd92, %fd212, %fd295;
	sub.f64 	%fd298, %fd296, %fd297;
	st.shared.f64 	[%r5+16200], %fd298;
	add.f64 	%fd299, %fd297, %fd296;
	st.shared.f64 	[%r5+9000], %fd299;
	ld.const.f64 	%fd93, [const_oddDofToQuad+288];
	fma.rn.f64 	%fd300, %fd93, %fd201, 0d0000000000000000;
	ld.const.f64 	%fd94, [const_evenDofToQuad+288];
	fma.rn.f64 	%fd301, %fd94, %fd202, 0d0000000000000000;
	ld.const.f64 	%fd95, [const_oddDofToQuad+296];
	fma.rn.f64 	%fd302, %fd95, %fd203, %fd300;
	ld.const.f64 	%fd96, [const_evenDofToQuad+296];
	fma.rn.f64 	%fd303, %fd96, %fd204, %fd301;
	ld.const.f64 	%fd97, [const_oddDofToQuad+304];
	fma.rn.f64 	%fd304, %fd97, %fd205, %fd302;
	ld.const.f64 	%fd98, [const_evenDofToQuad+304];
	fma.rn.f64 	%fd305, %fd98, %fd206, %fd303;
	ld.const.f64 	%fd99, [const_oddDofToQuad+312];
	fma.rn.f64 	%fd306, %fd99, %fd207, %fd304;
	ld.const.f64 	%fd100, [const_evenDofToQuad+312];
	fma.rn.f64 	%fd307, %fd100, %fd208, %fd305;
	ld.const.f64 	%fd101, [const_oddDofToQuad+320];
	fma.rn.f64 	%fd308, %fd101, %fd209, %fd306;
	ld.const.f64 	%fd102, [const_evenDofToQuad+320];
	fma.rn.f64 	%fd309, %fd102, %fd210, %fd307;
	ld.const.f64 	%fd103, [const_oddDofToQuad+328];
	fma.rn.f64 	%fd310, %fd103, %fd213, %fd308;
	ld.const.f64 	%fd104, [const_evenDofToQuad+328];
	fma.rn.f64 	%fd311, %fd104, %fd212, %fd309;
	sub.f64 	%fd312, %fd310, %fd311;
	st.shared.f64 	[%r5+14400], %fd312;
	add.f64 	%fd313, %fd311, %fd310;
	st.shared.f64 	[%r5+10800], %fd313;
	ld.const.f64 	%fd105, [const_oddDofToQuad+336];
	fma.rn.f64 	%fd314, %fd105, %fd201, 0d0000000000000000;
	ld.const.f64 	%fd106, [const_evenDofToQuad+336];
	fma.rn.f64 	%fd315, %fd106, %fd202, 0d0000000000000000;
	ld.const.f64 	%fd107, [const_oddDofToQuad+344];
	fma.rn.f64 	%fd316, %fd107, %fd203, %fd314;
	ld.const.f64 	%fd108, [const_evenDofToQuad+344];
	fma.rn.f64 	%fd317, %fd108, %fd204, %fd315;
	ld.const.f64 	%fd109, [const_oddDofToQuad+352];
	fma.rn.f64 	%fd318, %fd109, %fd205, %fd316;
	ld.const.f64 	%fd110, [const_evenDofToQuad+352];
	fma.rn.f64 	%fd319, %fd110, %fd206, %fd317;
	ld.const.f64 	%fd111, [const_oddDofToQuad+360];
	fma.rn.f64 	%fd320, %fd111, %fd207, %fd318;
	ld.const.f64 	%fd112, [const_evenDofToQuad+360];
	fma.rn.f64 	%fd321, %fd112, %fd208, %fd319;
	ld.const.f64 	%fd113, [const_oddDofToQuad+368];
	fma.rn.f64 	%fd322, %fd113, %fd209, %fd320;
	ld.const.f64 	%fd114, [const_evenDofToQuad+368];
	fma.rn.f64 	%fd323, %fd114, %fd210, %fd321;
	ld.const.f64 	%fd115, [const_oddDofToQuad+376];
	fma.rn.f64 	%fd324, %fd115, %fd213, %fd322;
	ld.const.f64 	%fd116, [const_evenDofToQuad+376];
	fma.rn.f64 	%fd325, %fd116, %fd212, %fd323;
	add.f64 	%fd326, %fd325, %fd324;
	st.shared.f64 	[%r5+12600], %fd326;
	bar.sync 	0;
	setp.gt.u32 	%p2, %r47, 164;
	@%p2 bra 	$L__BB101_4;
$L__BB101_3:
	cvt.u16.u32 	%rs5, %r47;
	mul.lo.s16 	%rs6, %rs5, 117;
	shr.u16 	%rs7, %rs6, 8;
	sub.s16 	%rs8, %rs5, %rs7;
	and.b16  	%rs9, %rs8, 254;
	shr.u16 	%rs10, %rs9, 1;
	add.s16 	%rs11, %rs10, %rs7;
	and.b16  	%rs12, %rs11, 248;
	shr.u16 	%rs13, %rs12, 3;
	mul.lo.s16 	%rs14, %rs13, 11;
	sub.s16 	%rs15, %rs5, %rs14;
	mul.wide.u16 	%r23, %rs13, 1800;
	add.s32 	%r24, %r4, %r23;
	and.b16  	%rs16, %rs15, 255;
	mul.wide.u16 	%r25, %rs16, 8;
	add.s32 	%r26, %r24, %r25;
	ld.shared.f64 	%fd327, [%r26];
	ld.shared.f64 	%fd328, [%r26+1200];
	add.f64 	%fd329, %fd327, %fd328;
	sub.f64 	%fd330, %fd327, %fd328;
	ld.shared.f64 	%fd331, [%r26+120];
	ld.shared.f64 	%fd332, [%r26+1080];
	add.f64 	%fd333, %fd331, %fd332;
	sub.f64 	%fd334, %fd331, %fd332;
	ld.shared.f64 	%fd335, [%r26+240];
	ld.shared.f64 	%fd336, [%r26+960];
	add.f64 	%fd337, %fd335, %fd336;
	sub.f64 	%fd338, %fd335, %fd336;
	ld.shared.f64 	%fd339, [%r26+360];
	ld.shared.f64 	%fd340, [%r26+840];
	add.f64 	%fd341, %fd339, %fd340;
	sub.f64 	%fd342, %fd339, %fd340;
	ld.shared.f64 	%fd343, [%r26+480];
	ld.shared.f64 	%fd344, [%r26+720];
	add.f64 	%fd345, %fd343, %fd344;
	sub.f64 	%fd346, %fd343, %fd344;
	ld.shared.f64 	%fd347, [%r26+600];
	add.f64 	%fd348, %fd347, %fd347;
	sub.f64 	%fd349, %fd347, %fd347;
	mul.f64 	%fd350, %fd348, 0d3FE0000000000000;
	fma.rn.f64 	%fd352, %fd214, %fd329, 0d0000000000000000;
	fma.rn.f64 	%fd354, %fd216, %fd330, 0d0000000000000000;
	fma.rn.f64 	%fd355, %fd23, %fd333, %fd352;
	fma.rn.f64 	%fd356, %fd24, %fd334, %fd354;
	fma.rn.f64 	%fd357, %fd25, %fd337, %fd355;
	fma.rn.f64 	%fd358, %fd26, %fd338, %fd356;
	fma.rn.f64 	%fd359, %fd27, %fd341, %fd357;
	fma.rn.f64 	%fd360, %fd28, %fd342, %fd358;
	fma.rn.f64 	%fd361, %fd29, %fd345, %fd359;
	fma.rn.f64 	%fd362, %fd30, %fd346, %fd360;
	fma.rn.f64 	%fd363, %fd31, %fd350, %fd361;
	fma.rn.f64 	%fd364, %fd32, %fd349, %fd362;
	sub.f64 	%fd365, %fd363, %fd364;
	st.shared.f64 	[%r26+1680], %fd365;
	add.f64 	%fd366, %fd364, %fd363;
	st.shared.f64 	[%r26], %fd366;
	fma.rn.f64 	%fd367, %fd33, %fd329, 0d0000000000000000;
	fma.rn.f64 	%fd368, %fd34, %fd330, 0d0000000000000000;
	fma.rn.f64 	%fd369, %fd35, %fd333, %fd367;
	fma.rn.f64 	%fd370, %fd36, %fd334, %fd368;
	fma.rn.f64 	%fd371, %fd37, %fd337, %fd369;
	fma.rn.f64 	%fd372, %fd38, %fd338, %fd370;
	fma.rn.f64 	%fd373, %fd39, %fd341, %fd371;
	fma.rn.f64 	%fd374, %fd40, %fd342, %fd372;
	fma.rn.f64 	%fd375, %fd41, %fd345, %fd373;
	fma.rn.f64 	%fd376, %fd42, %fd346, %fd374;
	fma.rn.f64 	%fd377, %fd43, %fd350, %fd375;
	fma.rn.f64 	%fd378, %fd44, %fd349, %fd376;
	sub.f64 	%fd379, %fd377, %fd378;
	st.shared.f64 	[%r26+1560], %fd379;
	add.f64 	%fd380, %fd378, %fd377;
	st.shared.f64 	[%r26+120], %fd380;
	fma.rn.f64 	%fd381, %fd45, %fd329, 0d0000000000000000;
	fma.rn.f64 	%fd382, %fd46, %fd330, 0d0000000000000000;
	fma.rn.f64 	%fd383, %fd47, %fd333, %fd381;
	fma.rn.f64 	%fd384, %fd48, %fd334, %fd382;
	fma.rn.f64 	%fd385, %fd49, %fd337, %fd383;
	fma.rn.f64 	%fd386, %fd50, %fd338, %fd384;
	fma.rn.f64 	%fd387, %fd51, %fd341, %fd385;
	fma.rn.f64 	%fd388, %fd52, %fd342, %fd386;
	fma.rn.f64 	%fd389, %fd53, %fd345, %fd387;
	fma.rn.f64 	%fd390, %fd54, %fd346, %fd388;
	fma.rn.f64 	%fd391, %fd55, %fd350, %fd389;
	fma.rn.f64 	%fd392, %fd56, %fd349, %fd390;
	sub.f64 	%fd393, %fd391, %fd392;
	st.shared.f64 	[%r26+1440], %fd393;
	add.f64 	%fd394, %fd392, %fd391;
	st.shared.f64 	[%r26+240], %fd394;
	fma.rn.f64 	%fd395, %fd57, %fd329, 0d0000000000000000;
	fma.rn.f64 	%fd396, %fd58, %fd330, 0d0000000000000000;
	fma.rn.f64 	%fd397, %fd59, %fd333, %fd395;
	fma.rn.f64 	%fd398, %fd60, %fd334, %fd396;
	fma.rn.f64 	%fd399, %fd61, %fd337, %fd397;
	fma.rn.f64 	%fd400, %fd62, %fd338, %fd398;
	fma.rn.f64 	%fd401, %fd63, %fd341, %fd399;
	fma.rn.f64 	%fd402, %fd64, %fd342, %fd400;
	fma.rn.f64 	%fd403, %fd65, %fd345, %fd401;
	fma.rn.f64 	%fd404, %fd66, %fd346, %fd402;
	fma.rn.f64 	%fd405, %fd67, %fd350, %fd403;
	fma.rn.f64 	%fd406, %fd68, %fd349, %fd404;
	sub.f64 	%fd407, %fd405, %fd406;
	st.shared.f64 	[%r26+1320], %fd407;
	add.f64 	%fd408, %fd406, %fd405;
	st.shared.f64 	[%r26+360], %fd408;
	fma.rn.f64 	%fd409, %fd69, %fd329, 0d0000000000000000;
	fma.rn.f64 	%fd410, %fd70, %fd330, 0d0000000000000000;
	fma.rn.f64 	%fd411, %fd71, %fd333, %fd409;
	fma.rn.f64 	%fd412, %fd72, %fd334, %fd410;
	fma.rn.f64 	%fd413, %fd73, %fd337, %fd411;
	fma.rn.f64 	%fd414, %fd74, %fd338, %fd412;
	fma.rn.f64 	%fd415, %fd75, %fd341, %fd413;
	fma.rn.f64 	%fd416, %fd76, %fd342, %fd414;
	fma.rn.f64 	%fd417, %fd77, %fd345, %fd415;
	fma.rn.f64 	%fd418, %fd78, %fd346, %fd416;
	fma.rn.f64 	%fd419, %fd79, %fd350, %fd417;
	fma.rn.f64 	%fd420, %fd80, %fd349, %fd418;
	sub.f64 	%fd421, %fd419, %fd420;
	st.shared.f64 	[%r26+1200], %fd421;
	add.f64 	%fd422, %fd420, %fd419;
	st.shared.f64 	[%r26+480], %fd422;
	fma.rn.f64 	%fd423, %fd81, %fd329, 0d0000000000000000;
	fma.rn.f64 	%fd424, %fd82, %fd330, 0d0000000000000000;
	fma.rn.f64 	%fd425, %fd83, %fd333, %fd423;
	fma.rn.f64 	%fd426, %fd84, %fd334, %fd424;
	fma.rn.f64 	%fd427, %fd85, %fd337, %fd425;
	fma.rn.f64 	%fd428, %fd86, %fd338, %fd426;
	fma.rn.f64 	%fd429, %fd87, %fd341, %fd427;
	fma.rn.f64 	%fd430, %fd88, %fd342, %fd428;
	fma.rn.f64 	%fd431, %fd89, %fd345, %fd429;
	fma.rn.f64 	%fd432, %fd90, %fd346, %fd430;
	fma.rn.f64 	%fd433, %fd91, %fd350, %fd431;
	fma.rn.f64 	%fd434, %fd92, %fd349, %fd432;
	sub.f64 	%fd435, %fd433, %fd434;
	st.shared.f64 	[%r26+1080], %fd435;
	add.f64 	%fd436, %fd434, %fd433;
	st.shared.f64 	[%r26+600], %fd436;
	fma.rn.f64 	%fd437, %fd93, %fd329, 0d0000000000000000;
	fma.rn.f64 	%fd438, %fd94, %fd330, 0d0000000000000000;
	fma.rn.f64 	%fd439, %fd95, %fd333, %fd437;
	fma.rn.f64 	%fd440, %fd96, %fd334, %fd438;
	fma.rn.f64 	%fd441, %fd97, %fd337, %fd439;
	fma.rn.f64 	%fd442, %fd98, %fd338, %fd440;
	fma.rn.f64 	%fd443, %fd99, %fd341, %fd441;
	fma.rn.f64 	%fd444, %fd100, %fd342, %fd442;
	fma.rn.f64 	%fd445, %fd101, %fd345, %fd443;
	fma.rn.f64 	%fd446, %fd102, %fd346, %fd444;
	fma.rn.f64 	%fd447, %fd103, %fd350, %fd445;
	fma.rn.f64 	%fd448, %fd104, %fd349, %fd446;
	sub.f64 	%fd449, %fd447, %fd448;
	st.shared.f64 	[%r26+960], %fd449;
	add.f64 	%fd450, %fd448, %fd447;
	st.shared.f64 	[%r26+720], %fd450;
	fma.rn.f64 	%fd451, %fd105, %fd329, 0d0000000000000000;
	fma.rn.f64 	%fd452, %fd106, %fd330, 0d0000000000000000;
	fma.rn.f64 	%fd453, %fd107, %fd333, %fd451;
	fma.rn.f64 	%fd454, %fd108, %fd334, %fd452;
	fma.rn.f64 	%fd455, %fd109, %fd337, %fd453;
	fma.rn.f64 	%fd456, %fd110, %fd338, %fd454;
	fma.rn.f64 	%fd457, %fd111, %fd341, %fd455;
	fma.rn.f64 	%fd458, %fd112, %fd342, %fd456;
	fma.rn.f64 	%fd459, %fd113, %fd345, %fd457;
	fma.rn.f64 	%fd460, %fd114, %fd346, %fd458;
	fma.rn.f64 	%fd461, %fd115, %fd350, %fd459;
	fma.rn.f64 	%fd462, %fd116, %fd349, %fd460;
	add.f64 	%fd463, %fd462, %fd461;
	st.shared.f64 	[%r26+840], %fd463;
	add.s32 	%r7, %r47, 121;
	setp.lt.u32 	%p3, %r47, 44;
	mov.u32 	%r47, %r7;
	@%p3 bra 	$L__BB101_3;
$L__BB101_4:
	bar.sync 	0;
	mov.u32 	%r48, %tid.x;
	setp.gt.u32 	%p4, %r48, 224;
	@%p4 bra 	$L__BB101_22;
$L__BB101_5:
	setp.ge.s32 	%p5, %r3, %r16;
	cvt.u16.u32 	%rs17, %r48;
	mul.lo.s16 	%rs18, %rs17, 137;
	shr.u16 	%rs19, %rs18, 11;
	mul.lo.s16 	%rs20, %rs19, 15;
	sub.s16 	%rs21, %rs17, %rs20;
	mul.wide.u16 	%r27, %rs19, 1800;
	add.s32 	%r28, %r4, %r27;
	and.b16  	%rs22, %rs21, 255;
	mul.wide.u16 	%r29, %rs22, 120;
	add.s32 	%r10, %r28, %r29;
	ld.shared.f64 	%fd465, [%r10];
	ld.shared.f64 	%fd466, [%r10+80];
	add.f64 	%fd117, %fd465, %fd466;
	sub.f64 	%fd118, %fd465, %fd466;
	ld.shared.f64 	%fd467, [%r10+8];
	ld.shared.f64 	%fd468, [%r10+72];
	add.f64 	%fd119, %fd467, %fd468;
	sub.f64 	%fd120, %fd467, %fd468;
	ld.shared.f64 	%fd469, [%r10+16];
	ld.shared.f64 	%fd470, [%r10+64];
	add.f64 	%fd121, %fd469, %fd470;
	sub.f64 	%fd122, %fd469, %fd470;
	ld.shared.f64 	%fd471, [%r10+24];
	ld.shared.f64 	%fd472, [%r10+56];
	add.f64 	%fd123, %fd471, %fd472;
	sub.f64 	%fd124, %fd471, %fd472;
	ld.shared.f64 	%fd473, [%r10+32];
	ld.shared.f64 	%fd474, [%r10+48];
	add.f64 	%fd125, %fd473, %fd474;
	sub.f64 	%fd126, %fd473, %fd474;
	ld.shared.f64 	%fd475, [%r10+40];
	add.f64 	%fd476, %fd475, %fd475;
	sub.f64 	%fd127, %fd475, %fd475;
	mul.f64 	%fd128, %fd476, 0d3FE0000000000000;
	mov.b32 	%r30, {%rs22, %rs19};
	mov.b32 	%r31, 0;
	mov.b32 	%r32, 57615;
	dp2a.lo.u32.u32 	%r11, %r30, %r32, %r31;
	fma.rn.f64 	%fd478, %fd214, %fd117, 0d0000000000000000;
	fma.rn.f64 	%fd480, %fd216, %fd118, 0d0000000000000000;
	fma.rn.f64 	%fd481, %fd23, %fd119, %fd478;
	fma.rn.f64 	%fd482, %fd24, %fd120, %fd480;
	fma.rn.f64 	%fd483, %fd25, %fd121, %fd481;
	fma.rn.f64 	%fd484, %fd26, %fd122, %fd482;
	fma.rn.f64 	%fd485, %fd27, %fd123, %fd483;
	fma.rn.f64 	%fd486, %fd28, %fd124, %fd484;
	fma.rn.f64 	%fd487, %fd29, %fd125, %fd485;
	fma.rn.f64 	%fd488, %fd30, %fd126, %fd486;
	fma.rn.f64 	%fd129, %fd31, %fd128, %fd487;
	fma.rn.f64 	%fd130, %fd32, %fd127, %fd488;
	mov.f64 	%fd990, 0d0000000000000000;
	mov.f64 	%fd991, %fd990;
	@%p5 bra 	$L__BB101_7;
	ld.param.u64 	%rd34, [_Z32massMatrixMultiplyConstantKernelILi11ELi15ELi1EEviPKdS1_S1_S1_Pd_param_1];
	cvta.to.global.u64 	%rd7, %rd34;
	mad.lo.s32 	%r33, %r3, 3375, %r11;
	mul.wide.s32 	%rd8, %r33, 8;
	add.s64 	%rd9, %rd7, %rd8;
	ld.global.nc.f64 	%fd990, [%rd9];
	ld.global.nc.f64 	%fd991, [%rd9+112];
$L__BB101_7:
	add.f64 	%fd490, %fd129, %fd130;
	sub.f64 	%fd491, %fd129, %fd130;
	mul.f64 	%fd492, %fd490, %fd990;
	mul.f64 	%fd493, %fd491, %fd991;
	sub.f64 	%fd135, %fd492, %fd493;
	add.f64 	%fd136, %fd492, %fd493;
	fma.rn.f64 	%fd494, %fd33, %fd117, 0d0000000000000000;
	fma.rn.f64 	%fd495, %fd34, %fd118, 0d0000000000000000;
	fma.rn.f64 	%fd496, %fd35, %fd119, %fd494;
	fma.rn.f64 	%fd497, %fd36, %fd120, %fd495;
	fma.rn.f64 	%fd498, %fd37, %fd121, %fd496;
	fma.rn.f64 	%fd499, %fd38, %fd122, %fd497;
	fma.rn.f64 	%fd500, %fd39, %fd123, %fd498;
	fma.rn.f64 	%fd501, %fd40, %fd124, %fd499;
	fma.rn.f64 	%fd502, %fd41, %fd125, %fd500;
	fma.rn.f64 	%fd503, %fd42, %fd126, %fd501;
	fma.rn.f64 	%fd137, %fd43, %fd128, %fd502;
	fma.rn.f64 	%fd138, %fd44, %fd127, %fd503;
	mov.f64 	%fd992, 0d0000000000000000;
	mov.f64 	%fd993, %fd992;
	@%p5 bra 	$L__BB101_9;
	ld.param.u64 	%rd35, [_Z32massMatrixMultiplyConstantKernelILi11ELi15ELi1EEviPKdS1_S1_S1_Pd_param_1];
	cvta.to.global.u64 	%rd10, %rd35;
	mad.lo.s32 	%r34, %r3, 3375, %r11;
	mul.wide.s32 	%rd11, %r34, 8;
	add.s64 	%rd12, %rd10, %rd11;
	ld.global.nc.f64 	%fd992, [%rd12+8];
	ld.global.nc.f64 	%fd993, [%rd12+104];
$L__BB101_9:
	add.f64 	%fd505, %fd137, %fd138;
	sub.f64 	%fd506, %fd137, %fd138;
	mul.f64 	%fd507, %fd505, %fd992;
	mul.f64 	%fd508, %fd506, %fd993;
	sub.f64 	%fd143, %fd507, %fd508;
	add.f64 	%fd144, %fd507, %fd508;
	fma.rn.f64 	%fd509, %fd45, %fd117, 0d0000000000000000;
	fma.rn.f64 	%fd510, %fd46, %fd118, 0d0000000000000000;
	fma.rn.f64 	%fd511, %fd47, %fd119, %fd509;
	fma.rn.f64 	%fd512, %fd48, %fd120, %fd510;
	fma.rn.f64 	%fd513, %fd49, %fd121, %fd511;
	fma.rn.f64 	%fd514, %fd50, %fd122, %fd512;
	fma.rn.f64 	%fd515, %fd51, %fd123, %fd513;
	fma.rn.f64 	%fd516, %fd52, %fd124, %fd514;
	fma.rn.f64 	%fd517, %fd53, %fd125, %fd515;
	fma.rn.f64 	%fd518, %fd54, %fd126, %fd516;
	fma.rn.f64 	%fd145, %fd55, %fd128, %fd517;
	fma.rn.f64 	%fd146, %fd56, %fd127, %fd518;
	mov.f64 	%fd994, 0d0000000000000000;
	mov.f64 	%fd995, %fd994;
	@%p5 bra 	$L__BB101_11;
	ld.param.u64 	%rd36, [_Z32massMatrixMultiplyConstantKernelILi11ELi15ELi1EEviPKdS1_S1_S1_Pd_param_1];
	cvta.to.global.u64 	%rd13, %rd36;
	mad.lo.s32 	%r35, %r3, 3375, %r11;
	mul.wide.s32 	%rd14, %r35, 8;
	add.s64 	%rd15, %rd13, %rd14;
	ld.global.nc.f64 	%fd994, [%rd15+16];
	ld.global.nc.f64 	%fd995, [%rd15+96];
$L__BB101_11:
	add.f64 	%fd520, %fd145, %fd146;
	sub.f64 	%fd521, %fd145, %fd146;
	mul.f64 	%fd522, %fd520, %fd994;
	mul.f64 	%fd523, %fd521, %fd995;
	sub.f64 	%fd151, %fd522, %fd523;
	add.f64 	%fd152, %fd522, %fd523;
	fma.rn.f64 	%fd524, %fd57, %fd117, 0d0000000000000000;
	fma.rn.f64 	%fd525, %fd58, %fd118, 0d0000000000000000;
	fma.rn.f64 	%fd526, %fd59, %fd119, %fd524;
	fma.rn.f64 	%fd527, %fd60, %fd120, %fd525;
	fma.rn.f64 	%fd528, %fd61, %fd121, %fd526;
	fma.rn.f64 	%fd529, %fd62, %fd122, %fd527;
	fma.rn.f64 	%fd530, %fd63, %fd123, %fd528;
	fma.rn.f64 	%fd531, %fd64, %fd124, %fd529;
	fma.rn.f64 	%fd532, %fd65, %fd125, %fd530;
	fma.rn.f64 	%fd533, %fd66, %fd126, %fd531;
	fma.rn.f64 	%fd153, %fd67, %fd128, %fd532;
	fma.rn.f64 	%fd154, %fd68, %fd127, %fd533;
	mov.f64 	%fd996, 0d0000000000000000;
	mov.f64 	%fd997, %fd996;
	@%p5 bra 	$L__BB101_13;
	ld.param.u64 	%rd37, [_Z32massMatrixMultiplyConstantKernelILi11ELi15ELi1EEviPKdS1_S1_S1_Pd_param_1];
	cvta.to.global.u64 	%rd16, %rd37;
	mad.lo.s32 	%r36, %r3, 3375, %r11;
	mul.wide.s32 	%rd17, %r36, 8;
	add.s64 	%rd18, %rd16, %rd17;
	ld.global.nc.f64 	%fd996, [%rd18+24];
	ld.global.nc.f64 	%fd997, [%rd18+88];
$L__BB101_13:
	add.f64 	%fd535, %fd153, %fd154;
	sub.f64 	%fd536, %fd153, %fd154;
	mul.f64 	%fd537, %fd535, %fd996;
	mul.f64 	%fd538, %fd536, %fd997;
	sub.f64 	%fd159, %fd537, %fd538;
	add.f64 	%fd160, %fd537, %fd538;
	fma.rn.f64 	%fd539, %fd69, %fd117, 0d0000000000000000;
	fma.rn.f64 	%fd540, %fd70, %fd118, 0d0000000000000000;
	fma.rn.f64 	%fd541, %fd71, %fd119, %fd539;
	fma.rn.f64 	%fd542, %fd72, %fd120, %fd540;
	fma.rn.f64 	%fd543, %fd73, %fd121, %fd541;
	fma.rn.f64 	%fd544, %fd74, %fd122, %fd542;
	fma.rn.f64 	%fd545, %fd75, %fd123, %fd543;
	fma.rn.f64 	%fd546, %fd76, %fd124, %fd544;
	fma.rn.f64 	%fd547, %fd77, %fd125, %fd545;
	fma.rn.f64 	%fd548, %fd78, %fd126, %fd546;
	fma.rn.f64 	%fd161, %fd79, %fd128, %fd547;
	fma.rn.f64 	%fd162, %fd80, %fd127, %fd548;
	mov.f64 	%fd998, 0d0000000000000000;
	mov.f64 	%fd999, %fd998;
	@%p5 bra 	$L__BB101_15;
	ld.param.u64 	%rd38, [_Z32massMatrixMultiplyConstantKernelILi11ELi15ELi1EEviPKdS1_S1_S1_Pd_param_1];
	cvta.to.global.u64 	%rd19, %rd38;
	mad.lo.s32 	%r37, %r3, 3375, %r11;
	mul.wide.s32 	%rd20, %r37, 8;
	add.s64 	%rd21, %rd19, %rd20;
	ld.global.nc.f64 	%fd998, [%rd21+32];
	ld.global.nc.f64 	%fd999, [%rd21+80];
$L__BB101_15:
	add.f64 	%fd550, %fd161, %fd162;
	sub.f64 	%fd551, %fd161, %fd162;
	mul.f64 	%fd552, %fd550, %fd998;
	mul.f64 	%fd553, %fd551, %fd999;
	sub.f64 	%fd167, %fd552, %fd553;
	add.f64 	%fd168, %fd552, %fd553;
	fma.rn.f64 	%fd554, %fd81, %fd117, 0d0000000000000000;
	fma.rn.f64 	%fd555, %fd82, %fd118, 0d0000000000000000;
	fma.rn.f64 	%fd556, %fd83, %fd119, %fd554;
	fma.rn.f64 	%fd557, %fd84, %fd120, %fd555;
	fma.rn.f64 	%fd558, %fd85, %fd121, %fd556;
	fma.rn.f64 	%fd559, %fd86, %fd122, %fd557;
	fma.rn.f64 	%fd560, %fd87, %fd123, %fd558;
	fma.rn.f64 	%fd561, %fd88, %fd124, %fd559;
	fma.rn.f64 	%fd562, %fd89, %fd125, %fd560;
	fma.rn.f64 	%fd563, %fd90, %fd126, %fd561;
	fma.rn.f64 	%fd169, %fd91, %fd128, %fd562;
	fma.rn.f64 	%fd170, %fd92, %fd127, %fd563;
	mov.f64 	%fd1000, 0d0000000000000000;
	mov.f64 	%fd1001, %fd1000;
	@%p5 bra 	$L__BB101_17;
	ld.param.u64 	%rd39, [_Z32massMatrixMultiplyConstantKernelILi11ELi15ELi1EEviPKdS1_S1_S1_Pd_param_1];
	cvta.to.global.u64 	%rd22, %rd39;
	mad.lo.s32 	%r38, %r3, 3375, %r11;
	mul.wide.s32 	%rd23, %r38, 8;
	add.s64 	%rd24, %rd22, %rd23;
	ld.global.nc.f64 	%fd1000, [%rd24+40];
	ld.global.nc.f64 	%fd1001, [%rd24+72];
$L__BB101_17:
	add.f64 	%fd565, %fd169, %fd170;
	sub.f64 	%fd566, %fd169, %fd170;
	mul.f64 	%fd567, %fd565, %fd1000;
	mul.f64 	%fd568, %fd566, %fd1001;
	sub.f64 	%fd175, %fd567, %fd568;
	add.f64 	%fd176, %fd567, %fd568;
	fma.rn.f64 	%fd569, %fd93, %fd117, 0d0000000000000000;
	fma.rn.f64 	%fd570, %fd94, %fd118, 0d0000000000000000;
	fma.rn.f64 	%fd571, %fd95, %fd119, %fd569;
	fma.rn.f64 	%fd572, %fd96, %fd120, %fd570;
	fma.rn.f64 	%fd573, %fd97, %fd121, %fd571;
	fma.rn.f64 	%fd574, %fd98, %fd122, %fd572;
	fma.rn.f64 	%fd575, %fd99, %fd123, %fd573;
	fma.rn.f64 	%fd576, %fd100, %fd124, %fd574;
	fma.rn.f64 	%fd577, %fd101, %fd125, %fd575;
	fma.rn.f64 	%fd578, %fd102, %fd126, %fd576;
	fma.rn.f64 	%fd177, %fd103, %fd128, %fd577;
	fma.rn.f64 	%fd178, %fd104, %fd127, %fd578;
	mov.f64 	%fd1002, 0d0000000000000000;
	mov.f64 	%fd1003, %fd1002;
	@%p5 bra 	$L__BB101_19;
	ld.param.u64 	%rd40, [_Z32massMatrixMultiplyConstantKernelILi11ELi15ELi1EEviPKdS1_S1_S1_Pd_param_1];
	cvta.to.global.u64 	%rd25, %rd40;
	mad.lo.s32 	%r39, %r3, 3375, %r11;
	mul.wide.s32 	%rd26, %r39, 8;
	add.s64 	%rd27, %rd25, %rd26;
	ld.global.nc.f64 	%fd1002, [%rd27+48];
	ld.global.nc.f64 	%fd1003, [%rd27+64];
$L__BB101_19:
	add.f64 	%fd580, %fd177, %fd178;
	sub.f64 	%fd581, %fd177, %fd178;
	mul.f64 	%fd582, %fd580, %fd1002;
	mul.f64 	%fd583, %fd581, %fd1003;
	sub.f64 	%fd183, %fd582, %fd583;
	add.f64 	%fd184, %fd582, %fd583;
	fma.rn.f64 	%fd584, %fd105, %fd117, 0d0000000000000000;
	fma.rn.f64 	%fd585, %fd106, %fd118, 0d0000000000000000;
	fma.rn.f64 	%fd586, %fd107, %fd119, %fd584;
	fma.rn.f64 	%fd587, %fd108, %fd120, %fd585;
	fma.rn.f64 	%fd588, %fd109, %fd121, %fd586;
	fma.rn.f64 	%fd589, %fd110, %fd122, %fd587;
	fma.rn.f64 	%fd590, %fd111, %fd123, %fd588;
	fma.rn.f64 	%fd591, %fd112, %fd124, %fd589;
	fma.rn.f64 	%fd592, %fd113, %fd125, %fd590;
	fma.rn.f64 	%fd593, %fd114, %fd126, %fd591;
	fma.rn.f64 	%fd185, %fd115, %fd128, %fd592;
	fma.rn.f64 	%fd186, %fd116, %fd127, %fd593;
	mov.f64 	%fd1004, 0d0000000000000000;
	@%p5 bra 	$L__BB101_21;
	ld.param.u64 	%rd41, [_Z32massMatrixMultiplyConstantKernelILi11ELi15ELi1EEviPKdS1_S1_S1_Pd_param_1];
	cvta.to.global.u64 	%rd28, %rd41;
	mad.lo.s32 	%r40, %r3, 3375, %r11;
	mul.wide.s32 	%rd29, %r40, 8;
	add.s64 	%rd30, %rd28, %rd29;
	ld.global.nc.f64 	%fd1004, [%rd30+56];
$L__BB101_21:
	add.f64 	%fd594, %fd185, %fd186;
	sub.f64 	%fd595, %fd185, %fd186;
	mul.f64 	%fd596, %fd595, %fd1004;
	fma.rn.f64 	%fd597, %fd594, %fd1004, %fd596;
	mul.f64 	%fd598, %fd597, 0d3FE0000000000000;
	fma.rn.f64 	%fd600, %fd214, %fd136, 0d0000000000000000;
	fma.rn.f64 	%fd602, %fd216, %fd135, 0d0000000000000000;
	fma.rn.f64 	%fd603, %fd33, %fd144, %fd600;
	fma.rn.f64 	%fd604, %fd34, %fd143, %fd602;
	fma.rn.f64 	%fd605, %fd45, %fd152, %fd603;
	fma.rn.f64 	%fd606, %fd46, %fd151, %fd604;
	fma.rn.f64 	%fd607, %fd57, %fd160, %fd605;
	fma.rn.f64 	%fd608, %fd58, %fd159, %fd606;
	fma.rn.f64 	%fd609, %fd69, %fd168, %fd607;
	fma.rn.f64 	%fd610, %fd70, %fd167, %fd608;
	fma.rn.f64 	%fd611, %fd81, %fd176, %fd609;
	fma.rn.f64 	%fd612, %fd82, %fd175, %fd610;
	fma.rn.f64 	%fd613, %fd93, %fd184, %fd611;
	fma.rn.f64 	%fd614, %fd94, %fd183, %fd612;
	fma.rn.f64 	%fd615, %fd105, %fd598, %fd613;
	fma.rn.f64 	%fd616, %fd106, %fd598, %fd614;
	sub.f64 	%fd617, %fd615, %fd616;
	st.shared.f64 	[%r10+80], %fd617;
	add.f64 	%fd618, %fd615, %fd616;
	st.shared.f64 	[%r10], %fd618;
	fma.rn.f64 	%fd619, %fd23, %fd136, 0d0000000000000000;
	fma.rn.f64 	%fd620, %fd24, %fd135, 0d0000000000000000;
	fma.rn.f64 	%fd621, %fd35, %fd144, %fd619;
	fma.rn.f64 	%fd622, %fd36, %fd143, %fd620;
	fma.rn.f64 	%fd623, %fd47, %fd152, %fd621;
	fma.rn.f64 	%fd624, %fd48, %fd151, %fd622;
	fma.rn.f64 	%fd625, %fd59, %fd160, %fd623;
	fma.rn.f64 	%fd626, %fd60, %fd159, %fd624;
	fma.rn.f64 	%fd627, %fd71, %fd168, %fd625;
	fma.rn.f64 	%fd628, %fd72, %fd167, %fd626;
	fma.rn.f64 	%fd629, %fd83, %fd176, %fd627;
	fma.rn.f64 	%fd630, %fd84, %fd175, %fd628;
	fma.rn.f64 	%fd631, %fd95, %fd184, %fd629;
	fma.rn.f64 	%fd632, %fd96, %fd183, %fd630;
	fma.rn.f64 	%fd633, %fd107, %fd598, %fd631;
	fma.rn.f64 	%fd634, %fd108, %fd598, %fd632;
	sub.f64 	%fd635, %fd633, %fd634;
	st.shared.f64 	[%r10+72], %fd635;
	add.f64 	%fd636, %fd633, %fd634;
	st.shared.f64 	[%r10+8], %fd636;
	fma.rn.f64 	%fd637, %fd25, %fd136, 0d0000000000000000;
	fma.rn.f64 	%fd638, %fd26, %fd135, 0d0000000000000000;
	fma.rn.f64 	%fd639, %fd37, %fd144, %fd637;
	fma.rn.f64 	%fd640, %fd38, %fd143, %fd638;
	fma.rn.f64 	%fd641, %fd49, %fd152, %fd639;
	fma.rn.f64 	%fd642, %fd50, %fd151, %fd640;
	fma.rn.f64 	%fd643, %fd61, %fd160, %fd641;
	fma.rn.f64 	%fd644, %fd62, %fd159, %fd642;
	fma.rn.f64 	%fd645, %fd73, %fd168, %fd643;
	fma.rn.f64 	%fd646, %fd74, %fd167, %fd644;
	fma.rn.f64 	%fd647, %fd85, %fd176, %fd645;
	fma.rn.f64 	%fd648, %fd86, %fd175, %fd646;
	fma.rn.f64 	%fd649, %fd97, %fd184, %fd647;
	fma.rn.f64 	%fd650, %fd98, %fd183, %fd648;
	fma.rn.f64 	%fd651, %fd109, %fd598, %fd649;
	fma.rn.f64 	%fd652, %fd110, %fd598, %fd650;
	sub.f64 	%fd653, %fd651, %fd652;
	st.shared.f64 	[%r10+64], %fd653;
	add.f64 	%fd654, %fd651, %fd652;
	st.shared.f64 	[%r10+16], %fd654;
	fma.rn.f64 	%fd655, %fd27, %fd136, 0d0000000000000000;
	fma.rn.f64 	%fd656, %fd28, %fd135, 0d0000000000000000;
	fma.rn.f64 	%fd657, %fd39, %fd144, %fd655;
	fma.rn.f64 	%fd658, %fd40, %fd143, %fd656;
	fma.rn.f64 	%fd659, %fd51, %fd152, %fd657;
	fma.rn.f64 	%fd660, %fd52, %fd151, %fd658;
	fma.rn.f64 	%fd661, %fd63, %fd160, %fd659;
	fma.rn.f64 	%fd662, %fd64, %fd159, %fd660;
	fma.rn.f64 	%fd663, %fd75, %fd168, %fd661;
	fma.rn.f64 	%fd664, %fd76, %fd167, %fd662;
	fma.rn.f64 	%fd665, %fd87, %fd176, %fd663;
	fma.rn.f64 	%fd666, %fd88, %fd175, %fd664;
	fma.rn.f64 	%fd667, %fd99, %fd184, %fd665;
	fma.rn.f64 	%fd668, %fd100, %fd183, %fd666;
	fma.rn.f64 	%fd669, %fd111, %fd598, %fd667;
	fma.rn.f64 	%fd670, %fd112, %fd598, %fd668;
	sub.f64 	%fd671, %fd669, %fd670;
	st.shared.f64 	[%r10+56], %fd671;
	add.f64 	%fd672, %fd669, %fd670;
	st.shared.f64 	[%r10+24], %fd672;
	fma.rn.f64 	%fd673, %fd29, %fd136, 0d0000000000000000;
	fma.rn.f64 	%fd674, %fd30, %fd135, 0d0000000000000000;
	fma.rn.f64 	%fd675, %fd41, %fd144, %fd673;
	fma.rn.f64 	%fd676, %fd42, %fd143, %fd674;
	fma.rn.f64 	%fd677, %fd53, %fd152, %fd675;
	fma.rn.f64 	%fd678, %fd54, %fd151, %fd676;
	fma.rn.f64 	%fd679, %fd65, %fd160, %fd677;
	fma.rn.f64 	%fd680, %fd66, %fd159, %fd678;
	fma.rn.f64 	%fd681, %fd77, %fd168, %fd679;
	fma.rn.f64 	%fd682, %fd78, %fd167, %fd680;
	fma.rn.f64 	%fd683, %fd89, %fd176, %fd681;
	fma.rn.f64 	%fd684, %fd90, %fd175, %fd682;
	fma.rn.f64 	%fd685, %fd101, %fd184, %fd683;
	fma.rn.f64 	%fd686, %fd102, %fd183, %fd684;
	fma.rn.f64 	%fd687, %fd113, %fd598, %fd685;
	fma.rn.f64 	%fd688, %fd114, %fd598, %fd686;
	sub.f64 	%fd689, %fd687, %fd688;
	st.shared.f64 	[%r10+48], %fd689;
	add.f64 	%fd690, %fd687, %fd688;
	st.shared.f64 	[%r10+32], %fd690;
	fma.rn.f64 	%fd691, %fd31, %fd136, 0d0000000000000000;
	fma.rn.f64 	%fd692, %fd32, %fd135, 0d0000000000000000;
	fma.rn.f64 	%fd693, %fd43, %fd144, %fd691;
	fma.rn.f64 	%fd694, %fd44, %fd143, %fd692;
	fma.rn.f64 	%fd695, %fd55, %fd152, %fd693;
	fma.rn.f64 	%fd696, %fd56, %fd151, %fd694;
	fma.rn.f64 	%fd697, %fd67, %fd160, %fd695;
	fma.rn.f64 	%fd698, %fd68, %fd159, %fd696;
	fma.rn.f64 	%fd699, %fd79, %fd168, %fd697;
	fma.rn.f64 	%fd700, %fd80, %fd167, %fd698;
	fma.rn.f64 	%fd701, %fd91, %fd176, %fd699;
	fma.rn.f64 	%fd702, %fd92, %fd175, %fd700;
	fma.rn.f64 	%fd703, %fd103, %fd184, %fd701;
	fma.rn.f64 	%fd704, %fd104, %fd183, %fd702;
	fma.rn.f64 	%fd705, %fd115, %fd598, %fd703;
	fma.rn.f64 	%fd706, %fd116, %fd598, %fd704;
	add.f64 	%fd707, %fd705, %fd706;
	st.shared.f64 	[%r10+40], %fd707;
	add.s32 	%r12, %r48, 121;
	setp.lt.u32 	%p13, %r48, 104;
	mov.u32 	%r48, %r12;
	@%p13 bra 	$L__BB101_5;
$L__BB101_22:
	mov.u32 	%r49, %tid.x;
	setp.gt.u32 	%p14, %r49, 164;
	bar.sync 	0;
	@%p14 bra 	$L__BB101_25;
	ld.const.f64 	%fd740, [const_oddDofToQuad];
	ld.const.f64 	%fd742, [const_evenDofToQuad];
$L__BB101_24:
	cvt.u16.u32 	%rs23, %r49;
	mul.lo.s16 	%rs24, %rs23, 117;
	shr.u16 	%rs25, %rs24, 8;
	sub.s16 	%rs26, %rs23, %rs25;
	and.b16  	%rs27, %rs26, 254;
	shr.u16 	%rs28, %rs27, 1;
	add.s16 	%rs29, %rs28, %rs25;
	and.b16  	%rs30, %rs29, 248;
	shr.u16 	%rs31, %rs30, 3;
	mul.lo.s16 	%rs32, %rs31, 11;
	sub.s16 	%rs33, %rs23, %rs32;
	mul.wide.u16 	%r41, %rs31, 1800;
	add.s32 	%r42, %r4, %r41;
	and.b16  	%rs34, %rs33, 255;
	mul.wide.u16 	%r43, %rs34, 8;
	add.s32 	%r44, %r42, %r43;
	ld.shared.f64 	%fd708, [%r44];
	ld.shared.f64 	%fd709, [%r44+1680];
	add.f64 	%fd710, %fd708, %fd709;
	sub.f64 	%fd711, %fd708, %fd709;
	ld.shared.f64 	%fd712, [%r44+120];
	ld.shared.f64 	%fd713, [%r44+1560];
	add.f64 	%fd714, %fd712, %fd713;
	sub.f64 	%fd715, %fd712, %fd713;
	ld.shared.f64 	%fd716, [%r44+240];
	ld.shared.f64 	%fd717, [%r44+1440];
	add.f64 	%fd718, %fd716, %fd717;
	sub.f64 	%fd719, %fd716, %fd717;
	ld.shared.f64 	%fd720, [%r44+360];
	ld.shared.f64 	%fd721, [%r44+1320];
	add.f64 	%fd722, %fd720, %fd721;
	sub.f64 	%fd723, %fd720, %fd721;
	ld.shared.f64 	%fd724, [%r44+480];
	ld.shared.f64 	%fd725, [%r44+1200];
	add.f64 	%fd726, %fd724, %fd725;
	sub.f64 	%fd727, %fd724, %fd725;
	ld.shared.f64 	%fd728, [%r44+600];
	ld.shared.f64 	%fd729, [%r44+1080];
	add.f64 	%fd730, %fd728, %fd729;
	sub.f64 	%fd731, %fd728, %fd729;
	ld.shared.f64 	%fd732, [%r44+720];
	ld.shared.f64 	%fd733, [%r44+960];
	add.f64 	%fd734, %fd732, %fd733;
	sub.f64 	%fd735, %fd732, %fd733;
	ld.shared.f64 	%fd736, [%r44+840];
	add.f64 	%fd737, %fd736, %fd736;
	sub.f64 	%fd738, %fd736, %fd736;
	mul.f64 	%fd739, %fd737, 0d3FE0000000000000;
	fma.rn.f64 	%fd741, %fd740, %fd710, 0d0000000000000000;
	fma.rn.f64 	%fd743, %fd742, %fd711, 0d0000000000000000;
	fma.rn.f64 	%fd744, %fd33, %fd714, %fd741;
	fma.rn.f64 	%fd745, %fd34, %fd715, %fd743;
	fma.rn.f64 	%fd746, %fd45, %fd718, %fd744;
	fma.rn.f64 	%fd747, %fd46, %fd719, %fd745;
	fma.rn.f64 	%fd748, %fd57, %fd722, %fd746;
	fma.rn.f64 	%fd749, %fd58, %fd723, %fd747;
	fma.rn.f64 	%fd750, %fd69, %fd726, %fd748;
	fma.rn.f64 	%fd751, %fd70, %fd727, %fd749;
	fma.rn.f64 	%fd752, %fd81, %fd730, %fd750;
	fma.rn.f64 	%fd753, %fd82, %fd731, %fd751;
	fma.rn.f64 	%fd754, %fd93, %fd734, %fd752;
	fma.rn.f64 	%fd755, %fd94, %fd735, %fd753;
	fma.rn.f64 	%fd756, %fd105, %fd739, %fd754;
	fma.rn.f64 	%fd757, %fd106, %fd738, %fd755;
	sub.f64 	%fd758, %fd756, %fd757;
	st.shared.f64 	[%r44+1200], %fd758;
	add.f64 	%fd759, %fd756, %fd757;
	st.shared.f64 	[%r44], %fd759;
	fma.rn.f64 	%fd760, %fd23, %fd710, 0d0000000000000000;
	fma.rn.f64 	%fd761, %fd24, %fd711, 0d0000000000000000;
	fma.rn.f64 	%fd762, %fd35, %fd714, %fd760;
	fma.rn.f64 	%fd763, %fd36, %fd715, %fd761;
	fma.rn.f64 	%fd764, %fd47, %fd718, %fd762;
	fma.rn.f64 	%fd765, %fd48, %fd719, %fd763;
	fma.rn.f64 	%fd766, %fd59, %fd722, %fd764;
	fma.rn.f64 	%fd767, %fd60, %fd723, %fd765;
	fma.rn.f64 	%fd768, %fd71, %fd726, %fd766;
	fma.rn.f64 	%fd769, %fd72, %fd727, %fd767;
	fma.rn.f64 	%fd770, %fd83, %fd730, %fd768;
	fma.rn.f64 	%fd771, %fd84, %fd731, %fd769;
	fma.rn.f64 	%fd772, %fd95, %fd734, %fd770;
	fma.rn.f64 	%fd773, %fd96, %fd735, %fd771;
	fma.rn.f64 	%fd774, %fd107, %fd739, %fd772;
	fma.rn.f64 	%fd775, %fd108, %fd738, %fd773;
	sub.f64 	%fd776, %fd774, %fd775;
	st.shared.f64 	[%r44+1080], %fd776;
	add.f64 	%fd777, %fd774, %fd775;
	st.shared.f64 	[%r44+120], %fd777;
	fma.rn.f64 	%fd778, %fd25, %fd710, 0d0000000000000000;
	fma.rn.f64 	%fd779, %fd26, %fd711, 0d0000000000000000;
	fma.rn.f64 	%fd780, %fd37, %fd714, %fd778;
	fma.rn.f64 	%fd781, %fd38, %fd715, %fd779;
	fma.rn.f64 	%fd782, %fd49, %fd718, %fd780;
	fma.rn.f64 	%fd783, %fd50, %fd719, %fd781;
	fma.rn.f64 	%fd784, %fd61, %fd722, %fd782;
	fma.rn.f64 	%fd785, %fd62, %fd723, %fd783;
	fma.rn.f64 	%fd786, %fd73, %fd726, %fd784;
	fma.rn.f64 	%fd787, %fd74, %fd727, %fd785;
	fma.rn.f64 	%fd788, %fd85, %fd730, %fd786;
	fma.rn.f64 	%fd789, %fd86, %fd731, %fd787;
	fma.rn.f64 	%fd790, %fd97, %fd734, %fd788;
	fma.rn.f64 	%fd791, %fd98, %fd735, %fd789;
	fma.rn.f64 	%fd792, %fd109, %fd739, %fd790;
	fma.rn.f64 	%fd793, %fd110, %fd738, %fd791;
	sub.f64 	%fd794, %fd792, %fd793;
	st.shared.f64 	[%r44+960], %fd794;
	add.f64 	%fd795, %fd792, %fd793;
	st.shared.f64 	[%r44+240], %fd795;
	fma.rn.f64 	%fd796, %fd27, %fd710, 0d0000000000000000;
	fma.rn.f64 	%fd797, %fd28, %fd711, 0d0000000000000000;
	fma.rn.f64 	%fd798, %fd39, %fd714, %fd796;
	fma.rn.f64 	%fd799, %fd40, %fd715, %fd797;
	fma.rn.f64 	%fd800, %fd51, %fd718, %fd798;
	fma.rn.f64 	%fd801, %fd52, %fd719, %fd799;
	fma.rn.f64 	%fd802, %fd63, %fd722, %fd800;
	fma.rn.f64 	%fd803, %fd64, %fd723, %fd801;
	fma.rn.f64 	%fd804, %fd75, %fd726, %fd802;
	fma.rn.f64 	%fd805, %fd76, %fd727, %fd803;
	fma.rn.f64 	%fd806, %fd87, %fd730, %fd804;
	fma.rn.f64 	%fd807, %fd88, %fd731, %fd805;
	fma.rn.f64 	%fd808, %fd99, %fd734, %fd806;
	fma.rn.f64 	%fd809, %fd100, %fd735, %fd807;
	fma.rn.f64 	%fd810, %fd111, %fd739, %fd808;
	fma.rn.f64 	%fd811, %fd112, %fd738, %fd809;
	sub.f64 	%fd812, %fd810, %fd811;
	st.shared.f64 	[%r44+840], %fd812;
	add.f64 	%fd813, %fd810, %fd811;
	st.shared.f64 	[%r44+360], %fd813;
	fma.rn.f64 	%fd814, %fd29, %fd710, 0d0000000000000000;
	fma.rn.f64 	%fd815, %fd30, %fd711, 0d0000000000000000;
	fma.rn.f64 	%fd816, %fd41, %fd714, %fd814;
	fma.rn.f64 	%fd817, %fd42, %fd715, %fd815;
	fma.rn.f64 	%fd818, %fd53, %fd718, %fd816;
	fma.rn.f64 	%fd819, %fd54, %fd719, %fd817;
	fma.rn.f64 	%fd820, %fd65, %fd722, %fd818;
	fma.rn.f64 	%fd821, %fd66, %fd723, %fd819;
	fma.rn.f64 	%fd822, %fd77, %fd726, %fd820;
	fma.rn.f64 	%fd823, %fd78, %fd727, %fd821;
	fma.rn.f64 	%fd824, %fd89, %fd730, %fd822;
	fma.rn.f64 	%fd825, %fd90, %fd731, %fd823;
	fma.rn.f64 	%fd826, %fd101, %fd734, %fd824;
	fma.rn.f64 	%fd827, %fd102, %fd735, %fd825;
	fma.rn.f64 	%fd828, %fd113, %fd739, %fd826;
	fma.rn.f64 	%fd829, %fd114, %fd738, %fd827;
	sub.f64 	%fd830, %fd828, %fd829;
	st.shared.f64 	[%r44+720], %fd830;
	add.f64 	%fd831, %fd828, %fd829;
	st.shared.f64 	[%r44+480], %fd831;
	fma.rn.f64 	%fd832, %fd31, %fd710, 0d0000000000000000;
	fma.rn.f64 	%fd833, %fd32, %fd711, 0d0000000000000000;
	fma.rn.f64 	%fd834, %fd43, %fd714, %fd832;
	fma.rn.f64 	%fd835, %fd44, %fd715, %fd833;
	fma.rn.f64 	%fd836, %fd55, %fd718, %fd834;
	fma.rn.f64 	%fd837, %fd56, %fd719, %fd835;
	fma.rn.f64 	%fd838, %fd67, %fd722, %fd836;
	fma.rn.f64 	%fd839, %fd68, %fd723, %fd837;
	fma.rn.f64 	%fd840, %fd79, %fd726, %fd838;
	fma.rn.f64 	%fd841, %fd80, %fd727, %fd839;
	fma.rn.f64 	%fd842, %fd91, %fd730, %fd840;
	fma.rn.f64 	%fd843, %fd92, %fd731, %fd841;
	fma.rn.f64 	%fd844, %fd103, %fd734, %fd842;
	fma.rn.f64 	%fd845, %fd104, %fd735, %fd843;
	fma.rn.f64 	%fd846, %fd115, %fd739, %fd844;
	fma.rn.f64 	%fd847, %fd116, %fd738, %fd845;
	add.f64 	%fd848, %fd846, %fd847;
	st.shared.f64 	[%r44+600], %fd848;
	add.s32 	%r15, %r49, 121;
	setp.lt.u32 	%p15, %r49, 44;
	mov.u32 	%r49, %r15;
	@%p15 bra 	$L__BB101_24;
$L__BB101_25:
	setp.ge.s32 	%p16, %r3, %r16;
	bar.sync 	0;
	ld.shared.f64 	%fd849, [%r5];
	ld.shared.f64 	%fd850, [%r5+25200];
	add.f64 	%fd851, %fd849, %fd850;
	sub.f64 	%fd852, %fd849, %fd850;
	ld.shared.f64 	%fd853, [%r5+1800];
	ld.shared.f64 	%fd854, [%r5+23400];
	add.f64 	%fd855, %fd853, %fd854;
	sub.f64 	%fd856, %fd853, %fd854;
	ld.shared.f64 	%fd857, [%r5+3600];
	ld.shared.f64 	%fd858, [%r5+21600];
	add.f64 	%fd859, %fd857, %fd858;
	sub.f64 	%fd860, %fd857, %fd858;
	ld.shared.f64 	%fd861, [%r5+5400];
	ld.shared.f64 	%fd862, [%r5+19800];
	add.f64 	%fd863, %fd861, %fd862;
	sub.f64 	%fd864, %fd861, %fd862;
	ld.shared.f64 	%fd865, [%r5+7200];
	ld.shared.f64 	%fd866, [%r5+18000];
	add.f64 	%fd867, %fd865, %fd866;
	sub.f64 	%fd868, %fd865, %fd866;
	ld.shared.f64 	%fd869, [%r5+9000];
	ld.shared.f64 	%fd870, [%r5+16200];
	add.f64 	%fd871, %fd869, %fd870;
	sub.f64 	%fd872, %fd869, %fd870;
	ld.shared.f64 	%fd873, [%r5+10800];
	ld.shared.f64 	%fd874, [%r5+14400];
	add.f64 	%fd875, %fd873, %fd874;
	sub.f64 	%fd876, %fd873, %fd874;
	ld.shared.f64 	%fd877, [%r5+12600];
	add.f64 	%fd878, %fd877, %fd877;
	sub.f64 	%fd879, %fd877, %fd877;
	mul.f64 	%fd880, %fd878, 0d3FE0000000000000;
	ld.const.f64 	%fd881, [const_oddDofToQuad];
	fma.rn.f64 	%fd882, %fd881, %fd851, 0d0000000000000000;
	ld.const.f64 	%fd883, [const_evenDofToQuad];
	fma.rn.f64 	%fd884, %fd883, %fd852, 0d0000000000000000;
	fma.rn.f64 	%fd885, %fd33, %fd855, %fd882;
	fma.rn.f64 	%fd886, %fd34, %fd856, %fd884;
	fma.rn.f64 	%fd887, %fd45, %fd859, %fd885;
	fma.rn.f64 	%fd888, %fd46, %fd860, %fd886;
	fma.rn.f64 	%fd889, %fd57, %fd863, %fd887;
	fma.rn.f64 	%fd890, %fd58, %fd864, %fd888;
	fma.rn.f64 	%fd891, %fd69, %fd867, %fd889;
	fma.rn.f64 	%fd892, %fd70, %fd868, %fd890;
	fma.rn.f64 	%fd893, %fd81, %fd871, %fd891;
	fma.rn.f64 	%fd894, %fd82, %fd872, %fd892;
	fma.rn.f64 	%fd895, %fd93, %fd875, %fd893;
	fma.rn.f64 	%fd896, %fd94, %fd876, %fd894;
	fma.rn.f64 	%fd189, %fd105, %fd880, %fd895;
	fma.rn.f64 	%fd190, %fd106, %fd879, %fd896;
	fma.rn.f64 	%fd897, %fd23, %fd851, 0d0000000000000000;
	fma.rn.f64 	%fd898, %fd24, %fd852, 0d0000000000000000;
	fma.rn.f64 	%fd899, %fd35, %fd855, %fd897;
	fma.rn.f64 	%fd900, %fd36, %fd856, %fd898;
	fma.rn.f64 	%fd901, %fd47, %fd859, %fd899;
	fma.rn.f64 	%fd902, %fd48, %fd860, %fd900;
	fma.rn.f64 	%fd903, %fd59, %fd863, %fd901;
	fma.rn.f64 	%fd904, %fd60, %fd864, %fd902;
	fma.rn.f64 	%fd905, %fd71, %fd867, %fd903;
	fma.rn.f64 	%fd906, %fd72, %fd868, %fd904;
	fma.rn.f64 	%fd907, %fd83, %fd871, %fd905;
	fma.rn.f64 	%fd908, %fd84, %fd872, %fd906;
	fma.rn.f64 	%fd909, %fd95, %fd875, %fd907;
	fma.rn.f64 	%fd910, %fd96, %fd876, %fd908;
	fma.rn.f64 	%fd191, %fd107, %fd880, %fd909;
	fma.rn.f64 	%fd192, %fd108, %fd879, %fd910;
	fma.rn.f64 	%fd911, %fd25, %fd851, 0d0000000000000000;
	fma.rn.f64 	%fd912, %fd26, %fd852, 0d0000000000000000;
	fma.rn.f64 	%fd913, %fd37, %fd855, %fd911;
	fma.rn.f64 	%fd914, %fd38, %fd856, %fd912;
	fma.rn.f64 	%fd915, %fd49, %fd859, %fd913;
	fma.rn.f64 	%fd916, %fd50, %fd860, %fd914;
	fma.rn.f64 	%fd917, %fd61, %fd863, %fd915;
	fma.rn.f64 	%fd918, %fd62, %fd864, %fd916;
	fma.rn.f64 	%fd919, %fd73, %fd867, %fd917;
	fma.rn.f64 	%fd920, %fd74, %fd868, %fd918;
	fma.rn.f64 	%fd921, %fd85, %fd871, %fd919;
	fma.rn.f64 	%fd922, %fd86, %fd872, %fd920;
	fma.rn.f64 	%fd923, %fd97, %fd875, %fd921;
	fma.rn.f64 	%fd924, %fd98, %fd876, %fd922;
	fma.rn.f64 	%fd193, %fd109, %fd880, %fd923;
	fma.rn.f64 	%fd194, %fd110, %fd879, %fd924;
	fma.rn.f64 	%fd925, %fd27, %fd851, 0d0000000000000000;
	fma.rn.f64 	%fd926, %fd28, %fd852, 0d0000000000000000;
	fma.rn.f64 	%fd927, %fd39, %fd855, %fd925;
	fma.rn.f64 	%fd928, %fd40, %fd856, %fd926;
	fma.rn.f64 	%fd929, %fd51, %fd859, %fd927;
	fma.rn.f64 	%fd930, %fd52, %fd860, %fd928;
	fma.rn.f64 	%fd931, %fd63, %fd863, %fd929;
	fma.rn.f64 	%fd932, %fd64, %fd864, %fd930;
	fma.rn.f64 	%fd933, %fd75, %fd867, %fd931;
	fma.rn.f64 	%fd934, %fd76, %fd868, %fd932;
	fma.rn.f64 	%fd935, %fd87, %fd871, %fd933;
	fma.rn.f64 	%fd936, %fd88, %fd872, %fd934;
	fma.rn.f64 	%fd937, %fd99, %fd875, %fd935;
	fma.rn.f64 	%fd938, %fd100, %fd876, %fd936;
	fma.rn.f64 	%fd195, %fd111, %fd880, %fd937;
	fma.rn.f64 	%fd196, %fd112, %fd879, %fd938;
	fma.rn.f64 	%fd939, %fd29, %fd851, 0d0000000000000000;
	fma.rn.f64 	%fd940, %fd30, %fd852, 0d0000000000000000;
	fma.rn.f64 	%fd941, %fd41, %fd855, %fd939;
	fma.rn.f64 	%fd942, %fd42, %fd856, %fd940;
	fma.rn.f64 	%fd943, %fd53, %fd859, %fd941;
	fma.rn.f64 	%fd944, %fd54, %fd860, %fd942;
	fma.rn.f64 	%fd945, %fd65, %fd863, %fd943;
	fma.rn.f64 	%fd946, %fd66, %fd864, %fd944;
	fma.rn.f64 	%fd947, %fd77, %fd867, %fd945;
	fma.rn.f64 	%fd948, %fd78, %fd868, %fd946;
	fma.rn.f64 	%fd949, %fd89, %fd871, %fd947;
	fma.rn.f64 	%fd950, %fd90, %fd872, %fd948;
	fma.rn.f64 	%fd951, %fd101, %fd875, %fd949;
	fma.rn.f64 	%fd952, %fd102, %fd876, %fd950;
	fma.rn.f64 	%fd197, %fd113, %fd880, %fd951;
	fma.rn.f64 	%fd198, %fd114, %fd879, %fd952;
	fma.rn.f64 	%fd953, %fd31, %fd851, 0d0000000000000000;
	fma.rn.f64 	%fd954, %fd32, %fd852, 0d0000000000000000;
	fma.rn.f64 	%fd955, %fd43, %fd855, %fd953;
	fma.rn.f64 	%fd956, %fd44, %fd856, %fd954;
	fma.rn.f64 	%fd957, %fd55, %fd859, %fd955;
	fma.rn.f64 	%fd958, %fd56, %fd860, %fd956;
	fma.rn.f64 	%fd959, %fd67, %fd863, %fd957;
	fma.rn.f64 	%fd960, %fd68, %fd864, %fd958;
	fma.rn.f64 	%fd961, %fd79, %fd867, %fd959;
	fma.rn.f64 	%fd962, %fd80, %fd868, %fd960;
	fma.rn.f64 	%fd963, %fd91, %fd871, %fd961;
	fma.rn.f64 	%fd964, %fd92, %fd872, %fd962;
	fma.rn.f64 	%fd965, %fd103, %fd875, %fd963;
	fma.rn.f64 	%fd966, %fd104, %fd876, %fd964;
	fma.rn.f64 	%fd967, %fd115, %fd880, %fd965;
	fma.rn.f64 	%fd968, %fd116, %fd879, %fd966;
	add.f64 	%fd199, %fd967, %fd968;
	@%p16 bra 	$L__BB101_27;
	ld.param.u64 	%rd42, [_Z32massMatrixMultiplyConstantKernelILi11ELi15ELi1EEviPKdS1_S1_S1_Pd_param_5];
	mov.u32 	%r45, %tid.x;
	mad.lo.s32 	%r46, %r3, 1331, %r45;
	cvta.to.global.u64 	%rd31, %rd42;
	mul.wide.s32 	%rd32, %r46, 8;
	add.s64 	%rd33, %rd31, %rd32;
	add.f64 	%fd969, %fd189, %fd190;
	st.global.f64 	[%rd33], %fd969;
	add.f64 	%fd970, %fd191, %fd192;
	st.global.f64 	[%rd33+968], %fd970;
	add.f64 	%fd971, %fd193, %fd194;
	st.global.f64 	[%rd33+1936], %fd971;
	add.f64 	%fd972, %fd195, %fd196;
	st.global.f64 	[%rd33+2904], %fd972;
	add.f64 	%fd973, %fd197, %fd198;
	st.global.f64 	[%rd33+3872], %fd973;
	st.global.f64 	[%rd33+4840], %fd199;
	sub.f64 	%fd974, %fd197, %fd198;
	st.global.f64 	[%rd33+5808], %fd974;
	sub.f64 	%fd975, %fd195, %fd196;
	st.global.f64 	[%rd33+6776], %fd975;
	sub.f64 	%fd976, %fd193, %fd194;
	st.global.f64 	[%rd33+7744], %fd976;
	sub.f64 	%fd977, %fd191, %fd192;
	st.global.f64 	[%rd33+8712], %fd977;
	sub.f64 	%fd978, %fd189, %fd190;
	st.global.f64 	[%rd33+9680], %fd978;
$L__BB101_27:
	ret;

}
	// .globl	_Z32massMatrixMultiplyRegisterKernelILi12ELi12ELi1EEviPKdS1_S1_S1_Pd
.visible .entry _Z32massMatrixMultiplyRegisterKernelILi12ELi12ELi1EEviPKdS1_S1_S1_Pd(
	.param .u32 _Z32massMatrixMultiplyRegisterKernelILi12ELi12ELi1EEviPKdS1_S1_S1_Pd_param_0,
	.param .u64 .ptr .align 1 _Z32massMatrixMultiplyRegisterKernelILi12ELi12ELi1EEviPKdS1_S1_S1_Pd_param_1,
	.param .u64 .ptr .align 1 _Z32massMatrixMultiplyRegisterKernelILi12ELi12ELi1EEviPKdS1_S1_S1_Pd_param_2,
	.param .u64 .ptr .align 1 _Z32massMatrixMultiplyRegisterKernelILi12ELi12ELi1EEviPKdS1_S1_S1_Pd_param_3,
	.param .u64 .ptr .align 1 _Z32massMatrixMultiplyRegisterKernelILi12ELi12ELi1EEviPKdS1_S1_S1_Pd_param_4,
	.param .u64 .ptr .align 1 _Z32massMatrixMultiplyRegisterKernelILi12ELi12ELi1EEviPKdS1_S1_S1_Pd_param_5
)
{
	.reg .pred 	%p<13>;
	.reg .b16 	%rs<23>;
	.reg .b32 	%r<103>;
	.reg .b64 	%rd<42>;
	.reg .b64 	%fd<790>;
	// demoted variable
	.shared .align 8 .b8 _ZZ32massMatrixMultiplyRegisterKernelILi12ELi12ELi1EEviPKdS1_S1_S1_PdE6s_tmp1[14976];
	// demoted variable
	.shared .align 8 .b8 _ZZ32massMatrixMultiplyRegisterKernelILi12ELi12ELi1EEviPKdS1_S1_S1_PdE14s_oddDofToQuad[288];
	// demoted variable
	.shared .align 8 .b8 _ZZ32massMatrixMultiplyRegisterKernelILi12ELi12ELi1EEviPKdS1_S1_S1_PdE15s_evenDofToQuad[288];
	ld.param.u32 	%r7, [_Z32massMatrixMultiplyRegisterKernelILi12ELi12ELi1EEviPKdS1_S1_S1_Pd_param_0];
	ld.param.u64 	%rd2, [_Z32massMatrixMultiplyRegisterKernelILi12ELi12ELi1EEviPKdS1_S1_S1_Pd_param_2];
	ld.param.u64 	%rd3, [_Z32massMatrixMultiplyRegisterKernelILi12ELi12ELi1EEviPKdS1_S1_S1_Pd_param_3];
	ld.param.u64 	%rd4, [_Z32massMatrixMultiplyRegisterKernelILi12ELi12ELi1EEviPKdS1_S1_S1_Pd_param_4];
	mov.u32 	%r1, %tid.x;
	mov.u32 	%r8, %tid.y;
	mov.u32 	%r9, %ctaid.x;
	add.s32 	%r2, %r9, %r8;
	setp.ge.s32 	%p1, %r2, %r7;
	@%p1 bra 	$L__BB102_2;
	cvta.to.global.u64 	%rd6, %rd4;
	mad.lo.s32 	%r10, %r2, 1728, %r1;
	mul.wide.s32 	%rd7, %r10, 8;
	add.s64 	%rd8, %rd6, %rd7;
	ld.global.nc.f64 	%fd777, [%rd8];
	ld.global.nc.f64 	%fd776, [%rd8+1152];
	ld.global.nc.f64 	%fd775, [%rd8+2304];
	ld.global.nc.f64 	%fd774, [%rd8+3456];
	ld.global.nc.f64 	%fd773, [%rd8+4608];
	ld.global.nc.f64 	%fd772, [%rd8+5760];
	ld.global.nc.f64 	%fd771, [%rd8+6912];
	ld.global.nc.f64 	%fd770, [%rd8+8064];
	ld.global.nc.f64 	%fd769, [%rd8+9216];
	ld.global.nc.f64 	%fd768, [%rd8+10368];
	ld.global.nc.f64 	%fd767, [%rd8+11520];
	ld.global.nc.f64 	%fd766, [%rd8+12672];
$L__BB102_2:
	setp.gt.u32 	%p2, %r1, 35;
	@%p2 bra 	$L__BB102_4;
	cvta.to.global.u64 	%rd9, %rd2;
	mul.wide.u32 	%rd10, %r1, 8;
	add.s64 	%rd11, %rd9, %rd10;
	ld.global.nc.f64 	%fd168, [%rd11];
	shl.b32 	%r11, %r1, 3;
	mov.u32 	%r12, _ZZ32massMatrixMultiplyRegisterKernelILi12ELi12ELi1EEviPKdS1_S1_S1_PdE14s_oddDofToQuad;
	add.s32 	%r13, %r12, %r11;
	st.shared.f64 	[%r13], %fd168;
	cvta.to.global.u64 	%rd12, %rd3;
	add.s64 	%rd13, %rd12, %rd10;
	ld.global.nc.f64 	%fd169, [%rd13];
	mov.u32 	%r14, _ZZ32massMatrixMultiplyRegisterKernelILi12ELi12ELi1EEviPKdS1_S1_S1_PdE15s_evenDofToQuad;
	add.s32 	%r15, %r14, %r11;
	st.shared.f64 	[%r15], %fd169;
$L__BB102_4:
	mov.u32 	%r16, %tid.x;
	cvt.u16.u32 	%rs1, %r16;
	bar.sync 	0;
	ld.shared.f64 	%fd25, [_ZZ32massMatrixMultiplyRegisterKernelILi12ELi12ELi1EEviPKdS1_S1_S1_PdE14s_oddDofToQuad];
	ld.shared.f64 	%fd26, [_ZZ32massMatrixMultiplyRegisterKernelILi12ELi12ELi1EEviPKdS1_S1_S1_PdE15s_evenDofToQuad];
	ld.shared.f64 	%fd27, [_ZZ32massMatrixMultiplyRegisterKernelILi12ELi12ELi1EEviPKdS1_S1_S1_PdE14s_oddDofToQuad+8];
	ld.shared.f64 	%fd28, [_ZZ32massMatrixMultiplyRegisterKernelILi12ELi12ELi1EEviPKdS1_S1_S1_PdE15s_evenDofToQuad+8];
	ld.shared.f64 	%fd29, [_ZZ32massMatrixMultiplyRegisterKernelILi12ELi12ELi1EEviPKdS1_S1_S1_PdE14s_oddDofToQuad+16];
	ld.shared.f64 	%fd30, [_ZZ32massMatrixMultiplyRegisterKernelILi12ELi12ELi1EEviPKdS1_S1_S1_PdE15s_evenDofToQuad+16];
	ld.shared.f64 	%fd31, [_ZZ32massMatrixMultiplyRegisterKernelILi12ELi12ELi1EEviPKdS1_S1_S1_PdE14s_oddDofToQuad+24];
	ld.shared.f64 	%fd32, [_ZZ32massMatrixMultiplyRegisterKernelILi12ELi12ELi1EEviPKdS1_S1_S1_PdE15s_evenDofToQuad+24];
	ld.shared.f64 	%fd33, [_ZZ32massMatrixMultiplyRegisterKernelILi12ELi12ELi1EEviPKdS1_S1_S1_PdE14s_oddDofToQuad+32];
	ld.shared.f64 	%fd34, [_ZZ32massMatrixMultiplyRegisterKernelILi12ELi12ELi1EEviPKdS1_S1_S1_PdE15s_evenDofToQuad+32];
	ld.shared.f64 	%fd35, [_ZZ32massMatrixMultiplyRegisterKernelILi12ELi12ELi1EEviPKdS1_S1_S1_PdE14s_oddDofToQuad+40];
	ld.shared.f64 	%fd36, [_ZZ32massMatrixMultiplyRegisterKernelILi12ELi12ELi1EEviPKdS1_S1_S1_PdE15s_evenDofToQuad+40];
	ld.shared.f64 	%fd37, [_ZZ32massMatrixMultiplyRegisterKernelILi12ELi12ELi1EEviPKdS1_S1_S1_PdE14s_oddDofToQuad+48];
	ld.shared.f64 	%fd38, [_ZZ32massMatrixMultiplyRegisterKernelILi12ELi12ELi1EEviPKdS1_S1_S1_PdE15s_evenDofToQuad+48];
	ld.shared.f64 	%fd39, [_ZZ32massMatrixMultiplyRegisterKernelILi12ELi12ELi1EEviPKdS1_S1_S1_PdE14s_oddDofToQuad+56];
	ld.shared.f64 	%fd40, [_ZZ32massMatrixMultiplyRegisterKernelILi12ELi12ELi1EEviPKdS1_S1_S1_PdE15s_evenDofToQuad+56];
	ld.shared.f64 	%fd41, [_ZZ32massMatrixMultiplyRegisterKernelILi12ELi12ELi1EEviPKdS1_S1_S1_PdE14s_oddDofToQuad+64];
	ld.shared.f64 	%fd42, [_ZZ32massMatrixMultiplyRegisterKernelILi12ELi12ELi1EEviPKdS1_S1_S1_PdE15s_evenDofToQuad+64];
	ld.shared.f64 	%fd43, [_ZZ32massMatrixMultiplyRegisterKernelILi12ELi12ELi1EEviPKdS1_S1_S1_PdE14s_oddDofToQuad+72];
	ld.shared.f64 	%fd44, [_ZZ32massMatrixMultiplyRegisterKernelILi12ELi12ELi1EEviPKdS1_S1_S1_PdE15s_evenDofToQuad+72];
	ld.shared.f64 	%fd45, [_ZZ32massMatrixMultiplyRegisterKernelILi12ELi12ELi1EEviPKdS1_S1_S1_PdE14s_oddDofToQuad+80];
	ld.shared.f64 	%fd46, [_ZZ32massMatrixMultiplyRegisterKernelILi12ELi12ELi1EEviPKdS1_S1_S1_PdE15s_evenDofToQuad+80];
	ld.shared.f64 	%fd47, [_ZZ32massMatrixMultiplyRegisterKernelILi12ELi12ELi1EEviPKdS1_S1_S1_PdE14s_oddDofToQuad+88];
	ld.shared.f64 	%fd48, [_ZZ32massMatrixMultiplyRegisterKernelILi12ELi12ELi1EEviPKdS1_S1_S1_PdE15s_evenDofToQuad+88];
	ld.shared.f64 	%fd49, [_ZZ32massMatrixMultiplyRegisterKernelILi12ELi12ELi1EEviPKdS1_S1_S1_PdE14s_oddDofToQuad+96];
	ld.shared.f64 	%fd50, [_ZZ32massMatrixMultiplyRegisterKernelILi12ELi12ELi1EEviPKdS1_S1_S1_PdE15s_evenDofToQuad+96];
	ld.shared.f64 	%fd51, [_ZZ32massMatrixMultiplyRegisterKernelILi12ELi12ELi1EEviPKdS1_S1_S1_PdE14s_oddDofToQuad+104];
	ld.shared.f64 	%fd52, [_ZZ32massMatrixMultiplyRegisterKernelILi12ELi12ELi1EEviPKdS1_S1_S1_PdE15s_evenDofToQuad+104];
	ld.shared.f64 	%fd53, [_ZZ32massMatrixMultiplyRegisterKernelILi12ELi12ELi1EEviPKdS1_S1_S1_PdE14s_oddDofToQuad+112];
	ld.shared.f64 	%fd54, [_ZZ32massMatrixMultiplyRegisterKernelILi12ELi12ELi1EEviPKdS1_S1_S1_PdE15s_evenDofToQuad+112];
	ld.shared.f64 	%fd55, [_ZZ32massMatrixMultiplyRegisterKernelILi12ELi12ELi1EEviPKdS1_S1_S1_PdE14s_oddDofToQuad+120];
	ld.shared.f64 	%fd56, [_ZZ32massMatrixMultiplyRegisterKernelILi12ELi12ELi1EEviPKdS1_S1_S1_PdE15s_evenDofToQuad+120];
	ld.shared.f64 	%fd57, [_ZZ32massMatrixMultiplyRegisterKernelILi12ELi12ELi1EEviPKdS1_S1_S1_PdE14s_oddDofToQuad+128];
	ld.shared.f64 	%fd58, [_ZZ32massMatrixMultiplyRegisterKernelILi12ELi12ELi1EEviPKdS1_S1_S1_PdE15s_evenDofToQuad+128];
	ld.shared.f64 	%fd59, [_ZZ32massMatrixMultiplyRegisterKernelILi12ELi12ELi1EEviPKdS1_S1_S1_PdE14s_oddDofToQuad+136];
	ld.shared.f64 	%fd60, [_ZZ32massMatrixMultiplyRegisterKernelILi12ELi12ELi1EEviPKdS1_S1_S1_PdE15s_evenDofToQuad+136];
	ld.shared.f64 	%fd61, [_ZZ32massMatrixMultiplyRegisterKernelILi12ELi12ELi1EEviPKdS1_S1_S1_PdE14s_oddDofToQuad+144];
	ld.shared.f64 	%fd62, [_ZZ32massMatrixMultiplyRegisterKernelILi12ELi12ELi1EEviPKdS1_S1_S1_PdE15s_evenDofToQuad+144];
	ld.shared.f64 	%fd63, [_ZZ32massMatrixMultiplyRegisterKernelILi12ELi12ELi1EEviPKdS1_S1_S1_PdE14s_oddDofToQuad+152];
	ld.shared.f64 	%fd64, [_ZZ32massMatrixMultiplyRegisterKernelILi12ELi12ELi1EEviPKdS1_S1_S1_PdE15s_evenDofToQuad+152];
	ld.shared.f64 	%fd65, [_ZZ32massMatrixMultiplyRegisterKernelILi12ELi12ELi1EEviPKdS1_S1_S1_PdE14s_oddDofToQuad+160];
	ld.shared.f64 	%fd66, [_ZZ32massMatrixMultiplyRegisterKernelILi12ELi12ELi1EEviPKdS1_S1_S1_PdE15s_evenDofToQuad+160];
	ld.shared.f64 	%fd67, [_ZZ32massMatrixMultiplyRegisterKernelILi12ELi12ELi1EEviPKdS1_S1_S1_PdE14s_oddDofToQuad+168];
	ld.shared.f64 	%fd68, [_ZZ32massMatrixMultiplyRegisterKernelILi12ELi12ELi1EEviPKdS1_S1_S1_PdE15s_evenDofToQuad+168];
	ld.shared.f64 	%fd69, [_ZZ32massMatrixMultiplyRegisterKernelILi12ELi12ELi1EEviPKdS1_S1_S1_PdE14s_oddDofToQuad+176];
	ld.shared.f64 	%fd70, [_ZZ32massMatrixMultiplyRegisterKernelILi12ELi12ELi1EEviPKdS1_S1_S1_PdE15s_evenDofToQuad+176];
	ld.shared.f64 	%fd71, [_ZZ32massMatrixMultiplyRegisterKernelILi12ELi12ELi1EEviPKdS1_S1_S1_PdE14s_oddDofToQuad+184];
	ld.shared.f64 	%fd72, [_ZZ32massMatrixMultiplyRegisterKernelILi12ELi12ELi1EEviPKdS1_S1_S1_PdE15s_evenDofToQuad+184];
	ld.shared.f64 	%fd73, [_ZZ32massMatrixMultiplyRegisterKernelILi12ELi12ELi1EEviPKdS1_S1_S1_PdE14s_oddDofToQuad+192];
	ld.shared.f64 	%fd74, [_ZZ32massMatrixMultiplyRegisterKernelILi12ELi12ELi1EEviPKdS1_S1_S1_PdE15s_evenDofToQuad+192];
	ld.shared.f64 	%fd75, [_ZZ32massMatrixMultiplyRegisterKernelILi12ELi12ELi1EEviPKdS1_S1_S1_PdE14s_oddDofToQuad+200];
	ld.shared.f64 	%fd76, [_ZZ32massMatrixMultiplyRegisterKernelILi12ELi12ELi1EEviPKdS1_S1_S1_PdE15s_evenDofToQuad+200];
	ld.shared.f64 	%fd77, [_ZZ32massMatrixMultiplyRegisterKernelILi12ELi12ELi1EEviPKdS1_S1_S1_PdE14s_oddDofToQuad+208];
	ld.shared.f64 	%fd78, [_ZZ32massMatrixMultiplyRegisterKernelILi12ELi12ELi1EEviPKdS1_S1_S1_PdE15s_evenDofToQuad+208];
	ld.shared.f64 	%fd79, [_ZZ32massMatrixMultiplyRegisterKernelILi12ELi12ELi1EEviPKdS1_S1_S1_PdE14s_oddDofToQuad+216];
	ld.shared.f64 	%fd80, [_ZZ32massMatrixMultiplyRegisterKernelILi12ELi12ELi1EEviPKdS1_S1_S1_PdE15s_evenDofToQuad+216];
	ld.shared.f64 	%fd81, [_ZZ32massMatrixMultiplyRegisterKernelILi12ELi12ELi1EEviPKdS1_S1_S1_PdE14s_oddDofToQuad+224];
	ld.shared.f64 	%fd82, [_ZZ32massMatrixMultiplyRegisterKernelILi12ELi12ELi1EEviPKdS1_S1_S1_PdE15s_evenDofToQuad+224];
	ld.shared.f64 	%fd83, [_ZZ32massMatrixMultiplyRegisterKernelILi12ELi12ELi1EEviPKdS1_S1_S1_PdE14s_oddDofToQuad+232];
	ld.shared.f64 	%fd84, [_ZZ32massMatrixMultiplyRegisterKernelILi12ELi12ELi1EEviPKdS1_S1_S1_PdE15s_evenDofToQuad+232];
	ld.shared.f64 	%fd85, [_ZZ32massMatrixMultiplyRegisterKernelILi12ELi12ELi1EEviPKdS1_S1_S1_PdE14s_oddDofToQuad+240];
	ld.shared.f64 	%fd86, [_ZZ32massMatrixMultiplyRegisterKernelILi12ELi12ELi1EEviPKdS1_S1_S1_PdE15s_evenDofToQuad+240];
	ld.shared.f64 	%fd87, [_ZZ32massMatrixMultiplyRegisterKernelILi12ELi12ELi1EEviPKdS1_S1_S1_PdE14s_oddDofToQuad+248];
	ld.shared.f64 	%fd88, [_ZZ32massMatrixMultiplyRegisterKernelILi12ELi12ELi1EEviPKdS1_S1_S1_PdE15s_evenDofToQuad+248];
	ld.shared.f64 	%fd89, [_ZZ32massMatrixMultiplyRegisterKernelILi12ELi12ELi1EEviPKdS1_S1_S1_PdE14s_oddDofToQuad+256];
	ld.shared.f64 	%fd90, [_ZZ32massMatrixMultiplyRegisterKernelILi12ELi12ELi1EEviPKdS1_S1_S1_PdE15s_evenDofToQuad+256];
	ld.shared.f64 	%fd91, [_ZZ32massMatrixMultiplyRegisterKernelILi12ELi12ELi1EEviPKdS1_S1_S1_PdE14s_oddDofToQuad+264];
	ld.shared.f64 	%fd92, [_ZZ32massMatrixMultiplyRegisterKernelILi12ELi12ELi1EEviPKdS1_S1_S1_PdE15s_evenDofToQuad+264];
	ld.shared.f64 	%fd93, [_ZZ32massMatrixMultiplyRegisterKernelILi12ELi12ELi1EEviPKdS1_S1_S1_PdE14s_oddDofToQuad+272];
	ld.shared.f64 	%fd94, [_ZZ32massMatrixMultiplyRegisterKernelILi12ELi12ELi1EEviPKdS1_S1_S1_PdE15s_evenDofToQuad+272];
	ld.shared.f64 	%fd95, [_ZZ32massMatrixMultiplyRegisterKernelILi12ELi12ELi1EEviPKdS1_S1_S1_PdE14s_oddDofToQuad+280];
	ld.shared.f64 	%fd96, [_ZZ32massMatrixMultiplyRegisterKernelILi12ELi12ELi1EEviPKdS1_S1_S1_PdE15s_evenDofToQuad+280];
	mul.hi.u16 	%rs2, %rs1, 5462;
	mul.lo.s16 	%rs3, %rs2, 12;
	sub.s16 	%rs4, %rs1, %rs3;
	add.f64 	%fd170, %fd777, %fd766;
	sub.f64 	%fd171, %fd777, %fd766;
	add.f64 	%fd172, %fd776, %fd767;
	sub.f64 	%fd173, %fd776, %fd767;
	add.f64 	%fd174, %fd775, %fd768;
	sub.f64 	%fd175, %fd775, %fd768;
	add.f64 	%fd176, %fd774, %fd769;
	sub.f64 	%fd177, %fd774, %fd769;
	add.f64 	%fd178, %fd773, %fd770;
	sub.f64 	%fd179, %fd773, %fd770;
	add.f64 	%fd180, %fd772, %fd771;
	sub.f64 	%fd181, %fd772, %fd771;
	mov.u32 	%r17, %tid.y;
	mov.u32 	%r18, _ZZ32massMatrixMultiplyRegisterKernelILi12ELi12ELi1EEviPKdS1_S1_S1_PdE6s_tmp1;
	mad.lo.s32 	%r19, %r17, 14976, %r18;
	mul.wide.u16 	%r20, %rs2, 104;
	add.s32 	%r21, %r19, %r20;
	mul.wide.u16 	%r22, %rs4, 8;
	add.s32 	%r3, %r21, %r22;
	fma.rn.f64 	%fd182, %fd25, %fd170, 0d0000000000000000;
	fma.rn.f64 	%fd183, %fd26, %fd171, 0d0000000000000000;
	fma.rn.f64 	%fd184, %fd27, %fd172, %fd182;
	fma.rn.f64 	%fd185, %fd28, %fd173, %fd183;
	fma.rn.f64 	%fd186, %fd29, %fd174, %fd184;
	fma.rn.f64 	%fd187, %fd30, %fd175, %fd185;
	fma.rn.f64 	%fd188, %fd31, %fd176, %fd186;
	fma.rn.f64 	%fd189, %fd32, %fd177, %fd187;
	fma.rn.f64 	%fd190, %fd33, %fd178, %fd188;
	fma.rn.f64 	%fd191, %fd34, %fd179, %fd189;
	fma.rn.f64 	%fd192, %fd35, %fd180, %fd190;
	fma.rn.f64 	%fd193, %fd36, %fd181, %fd191;
	sub.f64 	%fd194, %fd192, %fd193;
	st.shared.f64 	[%r3+13728], %fd194;
	add.f64 	%fd195, %fd193, %fd192;
	st.shared.f64 	[%r3], %fd195;
	fma.rn.f64 	%fd196, %fd37, %fd170, 0d0000000000000000;
	fma.rn.f64 	%fd197, %fd38, %fd171, 0d0000000000000000;
	fma.rn.f64 	%fd198, %fd39, %fd172, %fd196;
	fma.rn.f64 	%fd199, %fd40, %fd173, %fd197;
	fma.rn.f64 	%fd200, %fd41, %fd174, %fd198;
	fma.rn.f64 	%fd201, %fd42, %fd175, %fd199;
	fma.rn.f64 	%fd202, %fd43, %fd176, %fd200;
	fma.rn.f64 	%fd203, %fd44, %fd177, %fd201;
	fma.rn.f64 	%fd204, %fd45, %fd178, %fd202;
	fma.rn.f64 	%fd205, %fd46, %fd179, %fd203;
	fma.rn.f64 	%fd206, %fd47, %fd180, %fd204;
	fma.rn.f64 	%fd207, %fd48, %fd181, %fd205;
	sub.f64 	%fd208, %fd206, %fd207;
	st.shared.f64 	[%r3+12480], %fd208;
	add.f64 	%fd209, %fd207, %fd206;
	st.shared.f64 	[%r3+1248], %fd209;
	fma.rn.f64 	%fd210, %fd49, %fd170, 0d0000000000000000;
	fma.rn.f64 	%fd211, %fd50, %fd171, 0d0000000000000000;
	fma.rn.f64 	%fd212, %fd51, %fd172, %fd210;
	fma.rn.f64 	%fd213, %fd52, %fd173, %fd211;
	fma.rn.f64 	%fd214, %fd53, %fd174, %fd212;
	fma.rn.f64 	%fd215, %fd54, %fd175, %fd213;
	fma.rn.f64 	%fd216, %fd55, %fd176, %fd214;
	fma.rn.f64 	%fd217, %fd56, %fd177, %fd215;
	fma.rn.f64 	%fd218, %fd57, %fd178, %fd216;
	fma.rn.f64 	%fd219, %fd58, %fd179, %fd217;
	fma.rn.f64 	%fd220, %fd59, %fd180, %fd218;
	fma.rn.f64 	%fd221, %fd60, %fd181, %fd219;
	sub.f64 	%fd222, %fd220, %fd221;
	st.shared.f64 	[%r3+11232], %fd222;
	add.f64 	%fd223, %fd221, %fd220;
	st.shared.f64 	[%r3+2496], %fd223;
	fma.rn.f64 	%fd224, %fd61, %fd170, 0d0000000000000000;
	fma.rn.f64 	%fd225, %fd62, %fd171, 0d0000000000000000;
	fma.rn.f64 	%fd226, %fd63, %fd172, %fd224;
	fma.rn.f64 	%fd227, %fd64, %fd173, %fd225;
	fma.rn.f64 	%fd228, %fd65, %fd174, %fd226;
	fma.rn.f64 	%fd229, %fd66, %fd175, %fd227;
	fma.rn.f64 	%fd230, %fd67, %fd176, %fd228;
	fma.rn.f64 	%fd231, %fd68, %fd177, %fd229;
	fma.rn.f64 	%fd232, %fd69, %fd178, %fd230;
	fma.rn.f64 	%fd233, %fd70, %fd179, %fd231;
	fma.rn.f64 	%fd234, %fd71, %fd180, %fd232;
	fma.rn.f64 	%fd235, %fd72, %fd181, %fd233;
	sub.f64 	%fd236, %fd234, %fd235;
	st.shared.f64 	[%r3+9984], %fd236;
	add.f64 	%fd237, %fd235, %fd234;
	st.shared.f64 	[%r3+3744], %fd237;
	fma.rn.f64 	%fd238, %fd73, %fd170, 0d0000000000000000;
	fma.rn.f64 	%fd239, %fd74, %fd171, 0d0000000000000000;
	fma.rn.f64 	%fd240, %fd75, %fd172, %fd238;
	fma.rn.f64 	%fd241, %fd76, %fd173, %fd239;
	fma.rn.f64 	%fd242, %fd77, %fd174, %fd240;
	fma.rn.f64 	%fd243, %fd78, %fd175, %fd241;
	fma.rn.f64 	%fd244, %fd79, %fd176, %fd242;
	fma.rn.f64 	%fd245, %fd80, %fd177, %fd243;
	fma.rn.f64 	%fd246, %fd81, %fd178, %fd244;
	fma.rn.f64 	%fd247, %fd82, %fd179, %fd245;
	fma.rn.f64 	%fd248, %fd83, %fd180, %fd246;
	fma.rn.f64 	%fd249, %fd84, %fd181, %fd247;
	sub.f64 	%fd250, %fd248, %fd249;
	st.shared.f64 	[%r3+8736], %fd250;
	add.f64 	%fd251, %fd249, %fd248;
	st.shared.f64 	[%r3+4992], %fd251;
	fma.rn.f64 	%fd252, %fd85, %fd170, 0d0000000000000000;
	fma.rn.f64 	%fd253, %fd86, %fd171, 0d0000000000000000;
	fma.rn.f64 	%fd254, %fd87, %fd172, %fd252;
	fma.rn.f64 	%fd255, %fd88, %fd173, %fd253;
	fma.rn.f64 	%fd256, %fd89, %fd174, %fd254;
	fma.rn.f64 	%fd257, %fd90, %fd175, %fd255;
	fma.rn.f64 	%fd258, %fd91, %fd176, %fd256;
	fma.rn.f64 	%fd259, %fd92, %fd177, %fd257;
	fma.rn.f64 	%fd260, %fd93, %fd178, %fd258;
	fma.rn.f64 	%fd261, %fd94, %fd179, %fd259;
	fma.rn.f64 	%fd262, %fd95, %fd180, %fd260;
	fma.rn.f64 	%fd263, %fd96, %fd181, %fd261;
	sub.f64 	%fd264, %fd262, %fd263;
	st.shared.f64 	[%r3+7488], %fd264;
	add.f64 	%fd265, %fd263, %fd262;
	st.shared.f64 	[%r3+6240], %fd265;
	bar.sync 	0;
	setp.gt.u32 	%p3, %r16, 143;
	@%p3 bra 	$L__BB102_6;
	mov.u32 	%r23, %tid.x;
	cvt.u16.u32 	%rs5, %r23;
	mul.lo.s16 	%rs6, %rs5, 171;
	shr.u16 	%rs7, %rs6, 11;
	mul.lo.s16 	%rs8, %rs7, 12;
	sub.s16 	%rs9, %rs5, %rs8;
	mov.u32 	%r24, %tid.y;
	mov.u32 	%r25, _ZZ32massMatrixMultiplyRegisterKernelILi12ELi12ELi1EEviPKdS1_S1_S1_PdE6s_tmp1;
	mad.lo.s32 	%r26, %r24, 14976, %r25;
	mul.wide.u16 	%r27, %rs7, 1248;
	add.s32 	%r28, %r26, %r27;
	and.b16  	%rs10, %rs9, 255;
	mul.wide.u16 	%r29, %rs10, 8;
	add.s32 	%r30, %r28, %r29;
	ld.shared.f64 	%fd266, [%r30];
	ld.shared.f64 	%fd267, [%r30+1144];
	add.f64 	%fd268, %fd266, %fd267;
	sub.f64 	%fd269, %fd266, %fd267;
	ld.shared.f64 	%fd270, [%r30+104];
	ld.shared.f64 	%fd271, [%r30+1040];
	add.f64 	%fd272, %fd270, %fd271;
	sub.f64 	%fd273, %fd270, %fd271;
	ld.shared.f64 	%fd274, [%r30+208];
	ld.shared.f64 	%fd275, [%r30+936];
	add.f64 	%fd276, %fd274, %fd275;
	sub.f64 	%fd277, %fd274, %fd275;
	ld.shared.f64 	%fd278, [%r30+312];
	ld.shared.f64 	%fd279, [%r30+832];
	add.f64 	%fd280, %fd278, %fd279;
	sub.f64 	%fd281, %fd278, %fd279;
	ld.shared.f64 	%fd282, [%r30+416];
	ld.shared.f64 	%fd283, [%r30+728];
	add.f64 	%fd284, %fd282, %fd283;
	sub.f64 	%fd285, %fd282, %fd283;
	ld.shared.f64 	%fd286, [%r30+520];
	ld.shared.f64 	%fd287, [%r30+624];
	add.f64 	%fd288, %fd286, %fd287;
	sub.f64 	%fd289, %fd286, %fd287;
	fma.rn.f64 	%fd290, %fd25, %fd268, 0d0000000000000000;
	fma.rn.f64 	%fd291, %fd26, %fd269, 0d0000000000000000;
	fma.rn.f64 	%fd292, %fd27, %fd272, %fd290;
	fma.rn.f64 	%fd293, %fd28, %fd273, %fd291;
	fma.rn.f64 	%fd294, %fd29, %fd276, %fd292;
	fma.rn.f64 	%fd295, %fd30, %fd277, %fd293;
	fma.rn.f64 	%fd296, %fd31, %fd280, %fd294;
	fma.rn.f64 	%fd297, %fd32, %fd281, %fd295;
	fma.rn.f64 	%fd298, %fd33, %fd284, %fd296;
	fma.rn.f64 	%fd299, %fd34, %fd285, %fd297;
	fma.rn.f64 	%fd300, %fd35, %fd288, %fd298;
	fma.rn.f64 	%fd301, %fd36, %fd289, %fd299;
	sub.f64 	%fd302, %fd300, %fd301;
	st.shared.f64 	[%r30+1144], %fd302;
	add.f64 	%fd303, %fd301, %fd300;
	st.shared.f64 	[%r30], %fd303;
	fma.rn.f64 	%fd304, %fd37, %fd268, 0d0000000000000000;
	fma.rn.f64 	%fd305, %fd38, %fd269, 0d0000000000000000;
	fma.rn.f64 	%fd306, %fd39, %fd272, %fd304;
	fma.rn.f64 	%fd307, %fd40, %fd273, %fd305;
	fma.rn.f64 	%fd308, %fd41, %fd276, %fd306;
	fma.rn.f64 	%fd309, %fd42, %fd277, %fd307;
	fma.rn.f64 	%fd310, %fd43, %fd280, %fd308;
	fma.rn.f64 	%fd311, %fd44, %fd281, %fd309;
	fma.rn.f64 	%fd312, %fd45, %fd284, %fd310;
	fma.rn.f64 	%fd313, %fd46, %fd285, %fd311;
	fma.rn.f64 	%fd314, %fd47, %fd288, %fd312;
	fma.rn.f64 	%fd315, %fd48, %fd289, %fd313;
	sub.f64 	%fd316, %fd314, %fd315;
	st.shared.f64 	[%r30+1040], %fd316;
	add.f64 	%fd317, %fd315, %fd314;
	st.shared.f64 	[%r30+104], %fd317;
	fma.rn.f64 	%fd318, %fd49, %fd268, 0d0000000000000000;
	fma.rn.f64 	%fd319, %fd50, %fd269, 0d0000000000000000;
	fma.rn.f64 	%fd320, %fd51, %fd272, %fd318;
	fma.rn.f64 	%fd321, %fd52, %fd273, %fd319;
	fma.rn.f64 	%fd322, %fd53, %fd276, %fd320;
	fma.rn.f64 	%fd323, %fd54, %fd277, %fd321;
	fma.rn.f64 	%fd324, %fd55, %fd280, %fd322;
	fma.rn.f64 	%fd325, %fd56, %fd281, %fd323;
	fma.rn.f64 	%fd326, %fd57, %fd284, %fd324;
	fma.rn.f64 	%fd327, %fd58, %fd285, %fd325;
	fma.rn.f64 	%fd328, %fd59, %fd288, %fd326;
	fma.rn.f64 	%fd329, %fd60, %fd289, %fd327;
	sub.f64 	%fd330, %fd328, %fd329;
	st.shared.f64 	[%r30+936], %fd330;
	add.f64 	%fd331, %fd329, %fd328;
	st.shared.f64 	[%r30+208], %fd331;
	fma.rn.f64 	%fd332, %fd61, %fd268, 0d0000000000000000;
	fma.rn.f64 	%fd333, %fd62, %fd269, 0d0000000000000000;
	fma.rn.f64 	%fd334, %fd63, %fd272, %fd332;
	fma.rn.f64 	%fd335, %fd64, %fd273, %fd333;
	fma.rn.f64 	%fd336, %fd65, %fd276, %fd334;
	fma.rn.f64 	%fd337, %fd66, %fd277, %fd335;
	fma.rn.f64 	%fd338, %fd67, %fd280, %fd336;
	fma.rn.f64 	%fd339, %fd68, %fd281, %fd337;
	fma.rn.f64 	%fd340, %fd69, %fd284, %fd338;
	fma.rn.f64 	%fd341, %fd70, %fd285, %fd339;
	fma.rn.f64 	%fd342, %fd71, %fd288, %fd340;
	fma.rn.f64 	%fd343, %fd72, %fd289, %fd341;
	sub.f64 	%fd344, %fd342, %fd343;
	st.shared.f64 	[%r30+832], %fd344;
	add.f64 	%fd345, %fd343, %fd342;
	st.shared.f64 	[%r30+312], %fd345;
	fma.rn.f64 	%fd346, %fd73, %fd268, 0d0000000000000000;
	fma.rn.f64 	%fd347, %fd74, %fd269, 0d0000000000000000;
	fma.rn.f64 	%fd348, %fd75, %fd272, %fd346;
	fma.rn.f64 	%fd349, %fd76, %fd273, %fd347;
	fma.rn.f64 	%fd350, %fd77, %fd276, %fd348;
	fma.rn.f64 	%fd351, %fd78, %fd277, %fd349;
	fma.rn.f64 	%fd352, %fd79, %fd280, %fd350;
	fma.rn.f64 	%fd353, %fd80, %fd281, %fd351;
	fma.rn.f64 	%fd354, %fd81, %fd284, %fd352;
	fma.rn.f64 	%fd355, %fd82, %fd285, %fd353;
	fma.rn.f64 	%fd356, %fd83, %fd288, %fd354;
	fma.rn.f64 	%fd357, %fd84, %fd289, %fd355;
	sub.f64 	%fd358, %fd356, %fd357;
	st.shared.f64 	[%r30+728], %fd358;
	add.f64 	%fd359, %fd357, %fd356;
	st.shared.f64 	[%r30+416], %fd359;
	fma.rn.f64 	%fd360, %fd85, %fd268, 0d0000000000000000;
	fma.rn.f64 	%fd361, %fd86, %fd269, 0d0000000000000000;
	fma.rn.f64 	%fd362, %fd87, %fd272, %fd360;
	fma.rn.f64 	%fd363, %fd88, %fd273, %fd361;
	fma.rn.f64 	%fd364, %fd89, %fd276, %fd362;
	fma.rn.f64 	%fd365, %fd90, %fd277, %fd363;
	fma.rn.f64 	%fd366, %fd91, %fd280, %fd364;
	fma.rn.f64 	%fd367, %fd92, %fd281, %fd365;
	fma.rn.f64 	%fd368, %fd93, %fd284, %fd366;
	fma.rn.f64 	%fd369, %fd94, %fd285, %fd367;
	fma.rn.f64 	%fd370, %fd95, %fd288, %fd368;
	fma.rn.f64 	%fd371, %fd96, %fd289, %fd369;
	sub.f64 	%fd372, %fd370, %fd371;
	st.shared.f64 	[%r30+624], %fd372;
	add.f64 	%fd373, %fd371, %fd370;
	st.shared.f64 	[%r30+520], %fd373;
$L__BB102_6:
	mov.u32 	%r31, %tid.x;
	setp.gt.u32 	%p4, %r31, 143;
	bar.sync 	0;
	@%p4 bra 	$L__BB102_20;
	ld.param.u32 	%r96, [_Z32massMatrixMultiplyRegisterKernelILi12ELi12ELi1EEviPKdS1_S1_S1_Pd_param_0];
	mov.u32 	%r32, %ctaid.x;
	mov.u32 	%r33, %tid.y;
	add.s32 	%r34, %r32, %r33;
	setp.ge.s32 	%p5, %r34, %r96;
	mov.u32 	%r35, %tid.x;
	cvt.u16.u32 	%rs11, %r35;
	mul.lo.s16 	%rs12, %rs11, 171;
	shr.u16 	%rs13, %rs12, 11;
	mul.lo.s16 	%rs14, %rs13, 12;
	sub.s16 	%rs15, %rs11, %rs14;
	mov.u32 	%r36, _ZZ32massMatrixMultiplyRegisterKernelILi12ELi12ELi1EEviPKdS1_S1_S1_PdE6s_tmp1;
	mad.lo.s32 	%r37, %r33, 14976, %r36;
	mul.wide.u16 	%r38, %rs13, 1248;
	add.s32 	%r39, %r37, %r38;
	and.b16  	%rs16, %rs15, 255;
	mul.wide.u16 	%r40, %rs16, 104;
	add.s32 	%r4, %r39, %r40;
	ld.shared.f64 	%fd375, [%r4];
	ld.shared.f64 	%fd376, [%r4+88];
	add.f64 	%fd97, %fd375, %fd376;
	sub.f64 	%fd98, %fd375, %fd376;
	ld.shared.f64 	%fd377, [%r4+8];
	ld.shared.f64 	%fd378, [%r4+80];
	add.f64 	%fd99, %fd377, %fd378;
	sub.f64 	%fd100, %fd377, %fd378;
	ld.shared.f64 	%fd379, [%r4+16];
	ld.shared.f64 	%fd380, [%r4+72];
	add.f64 	%fd101, %fd379, %fd380;
	sub.f64 	%fd102, %fd379, %fd380;
	ld.shared.f64 	%fd381, [%r4+24];
	ld.shared.f64 	%fd382, [%r4+64];
	add.f64 	%fd103, %fd381, %fd382;
	sub.f64 	%fd104, %fd381, %fd382;
	ld.shared.f64 	%fd383, [%r4+32];
	ld.shared.f64 	%fd384, [%r4+56];
	add.f64 	%fd105, %fd383, %fd384;
	sub.f64 	%fd106, %fd383, %fd384;
	ld.shared.f64 	%fd385, [%r4+40];
	ld.shared.f64 	%fd386, [%r4+48];
	add.f64 	%fd107, %fd385, %fd386;
	sub.f64 	%fd108, %fd385, %fd386;
	mov.b32 	%r41, {%rs16, %rs13};
	mov.b32 	%r42, 0;
	mov.b32 	%r43, 36876;
	dp2a.lo.u32.u32 	%r5, %r41, %r43, %r42;
	fma.rn.f64 	%fd387, %fd25, %fd97, 0d0000000000000000;
	fma.rn.f64 	%fd388, %fd26, %fd98, 0d0000000000000000;
	fma.rn.f64 	%fd389, %fd27, %fd99, %fd387;
	fma.rn.f64 	%fd390, %fd28, %fd100, %fd388;
	fma.rn.f64 	%fd391, %fd29, %fd101, %fd389;
	fma.rn.f64 	%fd392, %fd30, %fd102, %fd390;
	fma.rn.f64 	%fd393, %fd31, %fd103, %fd391;
	fma.rn.f64 	%fd394, %fd32, %fd104, %fd392;
	fma.rn.f64 	%fd395, %fd33, %fd105, %fd393;
	fma.rn.f64 	%fd396, %fd34, %fd106, %fd394;
	fma.rn.f64 	%fd109, %fd35, %fd107, %fd395;
	fma.rn.f64 	%fd110, %fd36, %fd108, %fd396;
	mov.f64 	%fd778, 0d0000000000000000;
	mov.f64 	%fd779, %fd778;
	@%p5 bra 	$L__BB102_9;
	ld.param.u64 	%rd35, [_Z32massMatrixMultiplyRegisterKernelILi12ELi12ELi1EEviPKdS1_S1_S1_Pd_param_1];
	cvta.to.global.u64 	%rd14, %rd35;
	mov.u32 	%r44, %ctaid.x;
	mov.u32 	%r45, %tid.y;
	add.s32 	%r46, %r44, %r45;
	mad.lo.s32 	%r47, %r46, 1728, %r5;
	mul.wide.s32 	%rd15, %r47, 8;
	add.s64 	%rd16, %rd14, %rd15;
	ld.global.nc.f64 	%fd778, [%rd16];
	ld.global.nc.f64 	%fd779, [%rd16+88];
$L__BB102_9:
	ld.param.u32 	%r97, [_Z32massMatrixMultiplyRegisterKernelILi12ELi12ELi1EEviPKdS1_S1_S1_Pd_param_0];
	mov.u32 	%r48, %ctaid.x;
	mov.u32 	%r49, %tid.y;
	add.s32 	%r50, %r48, %r49;
	setp.ge.s32 	%p6, %r50, %r97;
	add.f64 	%fd398, %fd109, %fd110;
	sub.f64 	%fd399, %fd109, %fd110;
	mul.f64 	%fd400, %fd398, %fd778;
	mul.f64 	%fd401, %fd399, %fd779;
	sub.f64 	%fd115, %fd400, %fd401;
	add.f64 	%fd116, %fd400, %fd401;
	fma.rn.f64 	%fd402, %fd37, %fd97, 0d0000000000000000;
	fma.rn.f64 	%fd403, %fd38, %fd98, 0d0000000000000000;
	fma.rn.f64 	%fd404, %fd39, %fd99, %fd402;
	fma.rn.f64 	%fd405, %fd40, %fd100, %fd403;
	fma.rn.f64 	%fd406, %fd41, %fd101, %fd404;
	fma.rn.f64 	%fd407, %fd42, %fd102, %fd405;
	fma.rn.f64 	%fd408, %fd43, %fd103, %fd406;
	fma.rn.f64 	%fd409, %fd44, %fd104, %fd407;
	fma.rn.f64 	%fd410, %fd45, %fd105, %fd408;
	fma.rn.f64 	%fd411, %fd46, %fd106, %fd409;
	fma.rn.f64 	%fd117, %fd47, %fd107, %fd410;
	fma.rn.f64 	%fd118, %fd48, %fd108, %fd411;
	mov.f64 	%fd780, 0d0000000000000000;
	mov.f64 	%fd781, %fd780;
	@%p6 bra 	$L__BB102_11;
	ld.param.u64 	%rd36, [_Z32massMatrixMultiplyRegisterKernelILi12ELi12ELi1EEviPKdS1_S1_S1_Pd_param_1];
	cvta.to.global.u64 	%rd17, %rd36;
	mov.u32 	%r51, %ctaid.x;
	mov.u32 	%r52, %tid.y;
	add.s32 	%r53, %r51, %r52;
	mad.lo.s32 	%r54, %r53, 1728, %r5;
	mul.wide.s32 	%rd18, %r54, 8;
	add.s64 	%rd19, %rd17, %rd18;
	ld.global.nc.f64 	%fd780, [%rd19+8];
	ld.global.nc.f64 	%fd781, [%rd19+80];
$L__BB102_11:
	ld.param.u32 	%r98, [_Z32massMatrixMultiplyRegisterKernelILi12ELi12ELi1EEviPKdS1_S1_S1_Pd_param_0];
	mov.u32 	%r55, %ctaid.x;
	mov.u32 	%r56, %tid.y;
	add.s32 	%r57, %r55, %r56;
	setp.ge.s32 	%p7, %r57, %r98;
	add.f64 	%fd413, %fd117, %fd118;
	sub.f64 	%fd414, %fd117, %fd118;
	mul.f64 	%fd415, %fd413, %fd780;
	mul.f64 	%fd416, %fd414, %fd781;
	sub.f64 	%fd123, %fd415, %fd416;
	add.f64 	%fd124, %fd415, %fd416;
	fma.rn.f64 	%fd417, %fd49, %fd97, 0d0000000000000000;
	fma.rn.f64 	%fd418, %fd50, %fd98, 0d0000000000000000;
	fma.rn.f64 	%fd419, %fd51, %fd99, %fd417;
	fma.rn.f64 	%fd420, %fd52, %fd100, %fd418;
	fma.rn.f64 	%fd421, %fd53, %fd101, %fd419;
	fma.rn.f64 	%fd422, %fd54, %fd102, %fd420;
	fma.rn.f64 	%fd423, %fd55, %fd103, %fd421;
	fma.rn.f64 	%fd424, %fd56, %fd104, %fd422;
	fma.rn.f64 	%fd425, %fd57, %fd105, %fd423;
	fma.rn.f64 	%fd426, %fd58, %fd106, %fd424;
	fma.rn.f64 	%fd125, %fd59, %fd107, %fd425;
	fma.rn.f64 	%fd126, %fd60, %fd108, %fd426;
	mov.f64 	%fd782, 0d0000000000000000;
	mov.f64 	%fd783, %fd782;
	@%p7 bra 	$L__BB102_13;
	ld.param.u64 	%rd37, [_Z32massMatrixMultiplyRegisterKernelILi12ELi12ELi1EEviPKdS1_S1_S1_Pd_param_1];
	cvta.to.global.u64 	%rd20, %rd37;
	mov.u32 	%r58, %ctaid.x;
	mov.u32 	%r59, %tid.y;
	add.s32 	%r60, %r58, %r59;
	mad.lo.s32 	%r61, %r60, 1728, %r5;
	mul.wide.s32 	%rd21, %r61, 8;
	add.s64 	%rd22, %rd20, %rd21;
	ld.global.nc.f64 	%fd782, [%rd22+16];
	ld.global.nc.f64 	%fd783, [%rd22+72];
$L__BB102_13:
	ld.param.u32 	%r99, [_Z32massMatrixMultiplyRegisterKernelILi12ELi12ELi1EEviPKdS1_S1_S1_Pd_param_0];
	mov.u32 	%r62, %ctaid.x;
	mov.u32 	%r63, %tid.y;
	add.s32 	%r64, %r62, %r63;
	setp.ge.s32 	%p8, %r64, %r99;
	add.f64 	%fd428, %fd125, %fd126;
	sub.f64 	%fd429, %fd125, %fd126;
	mul.f64 	%fd430, %fd428, %fd782;
	mul.f64 	%fd431, %fd429, %fd783;
	sub.f64 	%fd131, %fd430, %fd431;
	add.f64 	%fd132, %fd430, %fd431;
	fma.rn.f64 	%fd432, %fd61, %fd97, 0d0000000000000000;
	fma.rn.f64 	%fd433, %fd62, %fd98, 0d0000000000000000;
	fma.rn.f64 	%fd434, %fd63, %fd99, %fd432;
	fma.rn.f64 	%fd435, %fd64, %fd100, %fd433;
	fma.rn.f64 	%fd436, %fd65, %fd101, %fd434;
	fma.rn.f64 	%fd437, %fd66, %fd102, %fd435;
	fma.rn.f64 	%fd438, %fd67, %fd103, %fd436;
	fma.rn.f64 	%fd439, %fd68, %fd104, %fd437;
	fma.rn.f64 	%fd440, %fd69, %fd105, %fd438;
	fma.rn.f64 	%fd441, %fd70, %fd106, %fd439;
	fma.rn.f64 	%fd133, %fd71, %fd107, %fd440;
	fma.rn.f64 	%fd134, %fd72, %fd108, %fd441;
	mov.f64 	%fd784, 0d0000000000000000;
	mov.f64 	%fd785, %fd784;
	@%p8 bra 	$L__BB102_15;
	ld.param.u64 	%rd38, [_Z32massMatrixMultiplyRegisterKernelILi12ELi12ELi1EEviPKdS1_S1_S1_Pd_param_1];
	cvta.to.global.u64 	%rd23, %rd38;
	mov.u32 	%r65, %ctaid.x;
	mov.u32 	%r66, %tid.y;
	add.s32 	%r67, %r65, %r66;
	mad.lo.s32 	%r68, %r67, 1728, %r5;
	mul.wide.s32 	%rd24, %r68, 8;
	add.s64 	%rd25, %rd23, %rd24;
	ld.global.nc.f64 	%fd784, [%rd25+24];
	ld.global.nc.f64 	%fd785, [%rd25+64];
$L__BB102_15:
	ld.param.u32 	%r100, [_Z32massMatrixMultiplyRegisterKernelILi12ELi12ELi1EEviPKdS1_S1_S1_Pd_param_0];
	mov.u32 	%r69, %ctaid.x;
	mov.u32 	%r70, %tid.y;
	add.s32 	%r71, %r69, %r70;
	setp.ge.s32 	%p9, %r71, %r100;
	add.f64 	%fd443, %fd133, %fd134;
	sub.f64 	%fd444, %fd133, %fd134;
	mul.f64 	%fd445, %fd443, %fd784;
	mul.f64 	%fd446, %fd444, %fd785;
	sub.f64 	%fd139, %fd445, %fd446;
	add.f64 	%fd140, %fd445, %fd446;
	fma.rn.f64 	%fd447, %fd73, %fd97, 0d0000000000000000;
	fma.rn.f64 	%fd448, %fd74, %fd98, 0d0000000000000000;
	fma.rn.f64 	%fd449, %fd75, %fd99, %fd447;
	fma.rn.f64 	%fd450, %fd76, %fd100, %fd448;
	fma.rn.f64 	%fd451, %fd77, %fd101, %fd449;
	fma.rn.f64 	%fd452, %fd78, %fd102, %fd450;
	fma.rn.f64 	%fd453, %fd79, %fd103, %fd451;
	fma.rn.f64 	%fd454, %fd80, %fd104, %fd452;
	fma.rn.f64 	%fd455, %fd81, %fd105, %fd453;
	fma.rn.f64 	%fd456, %fd82, %fd106, %fd454;
	fma.rn.f64 	%fd141, %fd83, %fd107, %fd455;
	fma.rn.f64 	%fd142, %fd84, %fd108, %fd456;
	mov.f64 	%fd786, 0d0000000000000000;
	mov.f64 	%fd787, %fd786;
	@%p9 bra 	$L__BB102_17;
	ld.param.u64 	%rd39, [_Z32massMatrixMultiplyRegisterKernelILi12ELi12ELi1EEviPKdS1_S1_S1_Pd_param_1];
	cvta.to.global.u64 	%rd26, %rd39;
	mov.u32 	%r72, %ctaid.x;
	mov.u32 	%r73, %tid.y;
	add.s32 	%r74, %r72, %r73;
	mad.lo.s32 	%r75, %r74, 1728, %r5;
	mul.wide.s32 	%rd27, %r75, 8;
	add.s64 	%rd28, %rd26, %rd27;
	ld.global.nc.f64 	%fd786, [%rd28+32];
	ld.global.nc.f64 	%fd787, [%rd28+56];
$L__BB102_17:
	ld.param.u32 	%r101, [_Z32massMatrixMultiplyRegisterKernelILi12ELi12ELi1EEviPKdS1_S1_S1_Pd_param_0];
	mov.u32 	%r76, %ctaid.x;
	mov.u32 	%r77, %tid.y;
	add.s32 	%r78, %r76, %r77;
	setp.ge.s32 	%p10, %r78, %r101;
	add.f64 	%fd458, %fd141, %fd142;
	sub.f64 	%fd459, %fd141, %fd142;
	mul.f64 	%fd460, %fd458, %fd786;
	mul.f64 	%fd461, %fd459, %fd787;
	sub.f64 	%fd147, %fd460, %fd461;
	add.f64 	%fd148, %fd460, %fd461;
	fma.rn.f64 	%fd462, %fd85, %fd97, 0d0000000000000000;
	fma.rn.f64 	%fd463, %fd86, %fd98, 0d0000000000000000;
	fma.rn.f64 	%fd464, %fd87, %fd99, %fd462;
	fma.rn.f64 	%fd465, %fd88, %fd100, %fd463;
	fma.rn.f64 	%fd466, %fd89, %fd101, %fd464;
	fma.rn.f64 	%fd467, %fd90, %fd102, %fd465;
	fma.rn.f64 	%fd468, %fd91, %fd103, %fd466;
	fma.rn.f64 	%fd469, %fd92, %fd104, %fd467;
	fma.rn.f64 	%fd470, %fd93, %fd105, %fd468;
	fma.rn.f64 	%fd471, %fd94, %fd106, %fd469;
	fma.rn.f64 	%fd149, %fd95, %fd107, %fd470;
	fma.rn.f64 	%fd150, %fd96, %fd108, %fd471;
	mov.f64 	%fd788, 0d0000000000000000;
	mov.f64 	%fd789, %fd788;
	@%p10 bra 	$L__BB102_19;
	ld.param.u64 	%rd40, [_Z32massMatrixMultiplyRegisterKernelILi12ELi12ELi1EEviPKdS1_S1_S1_Pd_param_1];
	cvta.to.global.u64 	%rd29, %rd40;
	mov.u32 	%r79, %ctaid.x;
	mov.u32 	%r80, %tid.y;
	add.s32 	%r81, %r79, %r80;
	mad.lo.s32 	%r82, %r81, 1728, %r5;
	mul.wide.s32 	%rd30, %r82, 8;
	add.s64 	%rd31, %rd29, %rd30;
	ld.global.nc.f64 	%fd788, [%rd31+40];
	ld.global.nc.f64 	%fd789, [%rd31+48];
$L__BB102_19:
	add.f64 	%fd472, %fd149, %fd150;
	sub.f64 	%fd473, %fd149, %fd150;
	mul.f64 	%fd474, %fd472, %fd788;
	mul.f64 	%fd475, %fd473, %fd789;
	sub.f64 	%fd476, %fd474, %fd475;
	add.f64 	%fd477, %fd474, %fd475;
	fma.rn.f64 	%fd478, %fd25, %fd116, 0d0000000000000000;
	fma.rn.f64 	%fd479, %fd26, %fd115, 0d0000000000000000;
	fma.rn.f64 	%fd480, %fd37, %fd124, %fd478;
	fma.rn.f64 	%fd481, %fd38, %fd123, %fd479;
	fma.rn.f64 	%fd482, %fd49, %fd132, %fd480;
	fma.rn.f64 	%fd483, %fd50, %fd131, %fd481;
	fma.rn.f64 	%fd484, %fd61, %fd140, %fd482;
	fma.rn.f64 	%fd485, %fd62, %fd139, %fd483;
	fma.rn.f64 	%fd486, %fd73, %fd148, %fd484;
	fma.rn.f64 	%fd487, %fd74, %fd147, %fd485;
	fma.rn.f64 	%fd488, %fd85, %fd477, %fd486;
	fma.rn.f64 	%fd489, %fd86, %fd476, %fd487;
	sub.f64 	%fd490, %fd488, %fd489;
	st.shared.f64 	[%r4+88], %fd490;
	add.f64 	%fd491, %fd488, %fd489;
	st.shared.f64 	[%r4], %fd491;
	fma.rn.f64 	%fd492, %fd27, %fd116, 0d0000000000000000;
	fma.rn.f64 	%fd493, %fd28, %fd115, 0d0000000000000000;
	fma.rn.f64 	%fd494, %fd39, %fd124, %fd492;
	fma.rn.f64 	%fd495, %fd40, %fd123, %fd493;
	fma.rn.f64 	%fd496, %fd51, %fd132, %fd494;
	fma.rn.f64 	%fd497, %fd52, %fd131, %fd495;
	fma.rn.f64 	%fd498, %fd63, %fd140, %fd496;
	fma.rn.f64 	%fd499, %fd64, %fd139, %fd497;
	fma.rn.f64 	%fd500, %fd75, %fd148, %fd498;
	fma.rn.f64 	%fd501, %fd76, %fd147, %fd499;
	fma.rn.f64 	%fd502, %fd87, %fd477, %fd500;
	fma.rn.f64 	%fd503, %fd88, %fd476, %fd501;
	sub.f64 	%fd504, %fd502, %fd503;
	st.shared.f64 	[%r4+80], %fd504;
	add.f64 	%fd505, %fd502, %fd503;
	st.shared.f64 	[%r4+8], %fd505;
	fma.rn.f64 	%fd506, %fd29, %fd116, 0d0000000000000000;
	fma.rn.f64 	%fd507, %fd30, %fd115, 0d0000000000000000;
	fma.rn.f64 	%fd508, %fd41, %fd124, %fd506;
	fma.rn.f64 	%fd509, %fd42, %fd123, %fd507;
	fma.rn.f64 	%fd510, %fd53, %fd132, %fd508;
	fma.rn.f64 	%fd511, %fd54, %fd131, %fd509;
	fma.rn.f64 	%fd512, %fd65, %fd140, %fd510;
	fma.rn.f64 	%fd513, %fd66, %fd139, %fd511;
	fma.rn.f64 	%fd514, %fd77, %fd148, %fd512;
	fma.rn.f64 	%fd515, %fd78, %fd147, %fd513;
	fma.rn.f64 	%fd516, %fd89, %fd477, %fd514;
	fma.rn.f64 	%fd517, %fd90, %fd476, %fd515;
	sub.f64 	%fd518, %fd516, %fd517;
	st.shared.f64 	[%r4+72], %fd518;
	add.f64 	%fd519, %fd516, %fd517;
	st.shared.f64 	[%r4+16], %fd519;
	fma.rn.f64 	%fd520, %fd31, %fd116, 0d0000000000000000;
	fma.rn.f64 	%fd521, %fd32, %fd115, 0d0000000000000000;
	fma.rn.f64 	%fd522, %fd43, %fd124, %fd520;
	fma.rn.f64 	%fd523, %fd44, %fd123, %fd521;
	fma.rn.f64 	%fd524, %fd55, %fd132, %fd522;
	fma.rn.f64 	%fd525, %fd56, %fd131, %fd523;
	fma.rn.f64 	%fd526, %fd67, %fd140, %fd524;
	fma.rn.f64 	%fd527, %fd68, %fd139, %fd525;
	fma.rn.f64 	%fd528, %fd79, %fd148, %fd526;
	fma.rn.f64 	%fd529, %fd80, %fd147, %fd527;
	fma.rn.f64 	%fd530, %fd91, %fd477, %fd528;
	fma.rn.f64 	%fd531, %fd92, %fd476, %fd529;
	sub.f64 	%fd532, %fd530, %fd531;
	st.shared.f64 	[%r4+64], %fd532;
	add.f64 	%fd533, %fd530, %fd531;
	st.shared.f64 	[%r4+24], %fd533;
	fma.rn.f64 	%fd534, %fd33, %fd116, 0d0000000000000000;
	fma.rn.f64 	%fd535, %fd34, %fd115, 0d0000000000000000;
	fma.rn.f64 	%fd536, %fd45, %fd124, %fd534;
	fma.rn.f64 	%fd537, %fd46, %fd123, %fd535;
	fma.rn.f64 	%fd538, %fd57, %fd132, %fd536;
	fma.rn.f64 	%fd539, %fd58, %fd131, %fd537;
	fma.rn.f64 	%fd540, %fd69, %fd140, %fd538;
	fma.rn.f64 	%fd541, %fd70, %fd139, %fd539;
	fma.rn.f64 	%fd542, %fd81, %fd148, %fd540;
	fma.rn.f64 	%fd543, %fd82, %fd147, %fd541;
	fma.rn.f64 	%fd544, %fd93, %fd477, %fd542;
	fma.rn.f64 	%fd545, %fd94, %fd476, %fd543;
	sub.f64 	%fd546, %fd544, %fd545;
	st.shared.f64 	[%r4+56], %fd546;
	add.f64 	%fd547, %fd544, %fd545;
	st.shared.f64 	[%r4+32], %fd547;
	fma.rn.f64 	%fd548, %fd35, %fd116, 0d0000000000000000;
	fma.rn.f64 	%fd549, %fd36, %fd115, 0d0000000000000000;
	fma.rn.f64 	%fd550, %fd47, %fd124, %fd548;
	fma.rn.f64 	%fd551, %fd48, %fd123, %fd549;
	fma.rn.f64 	%fd552, %fd59, %fd132, %fd550;
	fma.rn.f64 	%fd553, %fd60, %fd131, %fd551;
	fma.rn.f64 	%fd554, %fd71, %fd140, %fd552;
	fma.rn.f64 	%fd555, %fd72, %fd139, %fd553;
	fma.rn.f64 	%fd556, %fd83, %fd148, %fd554;
	fma.rn.f64 	%fd557, %fd84, %fd147, %fd555;
	fma.rn.f64 	%fd558, %fd95, %fd477, %fd556;
	fma.rn.f64 	%fd559, %fd96, %fd476, %fd557;
	sub.f64 	%fd560, %fd558, %fd559;
	st.shared.f64 	[%r4+48], %fd560;
	add.f64 	%fd561, %fd558, %fd559;
	st.shared.f64 	[%r4+40], %fd561;
$L__BB102_20:
	mov.u32 	%r83, %tid.x;
	setp.gt.u32 	%p11, %r83, 143;
	bar.sync 	0;
	@%p11 bra 	$L__BB102_22;
	mov.u32 	%r84, %tid.x;
	cvt.u16.u32 	%rs17, %r84;
	mul.lo.s16 	%rs18, %rs17, 171;
	shr.u16 	%rs19, %rs18, 11;
	mul.lo.s16 	%rs20, %rs19, 12;
	sub.s16 	%rs21, %rs17, %rs20;
	mov.u32 	%r85, %tid.y;
	mov.u32 	%r86, _ZZ32massMatrixMultiplyRegisterKernelILi12ELi12ELi1EEviPKdS1_S1_S1_PdE6s_tmp1;
	mad.lo.s32 	%r87, %r85, 14976, %r86;
	mul.wide.u16 	%r88, %rs19, 1248;
	add.s32 	%r89, %r87, %r88;
	and.b16  	%rs22, %rs21, 255;
	mul.wide.u16 	%r90, %rs22, 8;
	add.s32 	%r91, %r89, %r90;
	ld.shared.f64 	%fd562, [%r91];
	ld.shared.f64 	%fd563, [%r91+1144];
	add.f64 	%fd564, %fd562, %fd563;
	sub.f64 	%fd565, %fd562, %fd563;
	ld.shared.f64 	%fd566, [%r91+104];
	ld.shared.f64 	%fd567, [%r91+1040];
	add.f64 	%fd568, %fd566, %fd567;
	sub.f64 	%fd569, %fd566, %fd567;
	ld.shared.f64 	%fd570, [%r91+208];
	ld.shared.f64 	%fd571, [%r91+936];
	add.f64 	%fd572, %fd570, %fd571;
	sub.f64 	%fd573, %fd570, %fd571;
	ld.shared.f64 	%fd574, [%r91+312];
	ld.shared.f64 	%fd575, [%r91+832];
	add.f64 	%fd576, %fd574, %fd575;
	sub.f64 	%fd577, %fd574, %fd575;
	ld.shared.f64 	%fd578, [%r91+416];
	ld.shared.f64 	%fd579, [%r91+728];
	add.f64 	%fd580, %fd578, %fd579;
	sub.f64 	%fd581, %fd578, %fd579;
	ld.shared.f64 	%fd582, [%r91+520];
	ld.shared.f64 	%fd583, [%r91+624];
	add.f64 	%fd584, %fd582, %fd583;
	sub.f64 	%fd585, %fd582, %fd583;
	fma.rn.f64 	%fd586, %fd25, %fd564, 0d0000000000000000;
	fma.rn.f64 	%fd587, %fd26, %fd565, 0d0000000000000000;
	fma.rn.f64 	%fd588, %fd37, %fd568, %fd586;
	fma.rn.f64 	%fd589, %fd38, %fd569, %fd587;
	fma.rn.f64 	%fd590, %fd49, %fd572, %fd588;
	fma.rn.f64 	%fd591, %fd50, %fd573, %fd589;
	fma.rn.f64 	%fd592, %fd61, %fd576, %fd590;
	fma.rn.f64 	%fd593, %fd62, %fd577, %fd591;
	fma.rn.f64 	%fd594, %fd73, %fd580, %fd592;
	fma.rn.f64 	%fd595, %fd74, %fd581, %fd593;
	fma.rn.f64 	%fd596, %fd85, %fd584, %fd594;
	fma.rn.f64 	%fd597, %fd86, %fd585, %fd595;
	sub.f64 	%fd598, %fd596, %fd597;
	st.shared.f64 	[%r91+1144], %fd598;
	add.f64 	%fd599, %fd596, %fd597;
	st.shared.f64 	[%r91], %fd599;
	fma.rn.f64 	%fd600, %fd27, %fd564, 0d0000000000000000;
	fma.rn.f64 	%fd601, %fd28, %fd565, 0d0000000000000000;
	fma.rn.f64 	%fd602, %fd39, %fd568, %fd600;
	fma.rn.f64 	%fd603, %fd40, %fd569, %fd601;
	fma.rn.f64 	%fd604, %fd51, %fd572, %fd602;
	fma.rn.f64 	%fd605, %fd52, %fd573, %fd603;
	fma.rn.f64 	%fd606, %fd63, %fd576, %fd604;
	fma.rn.f64 	%fd607, %fd64, %fd577, %fd605;
	fma.rn.f64 	%fd608, %fd75, %fd580, %fd606;
	fma.rn.f64 	%fd609, %fd76, %fd581, %fd607;
	fma.rn.f64 	%fd610, %fd87, %fd584, %fd608;
	fma.rn.f64 	%fd611, %fd88, %fd585, %fd609;
	sub.f64 	%fd612, %fd610, %fd611;
	st.shared.f64 	[%r91+1040], %fd612;
	add.f64 	%fd613, %fd610, %fd611;
	st.shared.f64 	[%r91+104], %fd613;
	fma.rn.f64 	%fd614, %fd29, %fd564, 0d0000000000000000;
	fma.rn.f64 	%fd615, %fd30, %fd565, 0d0000000000000000;
	fma.rn.f64 	%fd616, %fd41, %fd568, %fd614;
	fma.rn.f64 	%fd617, %fd42, %fd569, %fd615;
	fma.rn.f64 	%fd618, %fd53, %fd572, %fd616;
	fma.rn.f64 	%fd619, %fd54, %fd573, %fd617;
	fma.rn.f64 	%fd620, %fd65, %fd576, %fd618;
	fma.rn.f64 	%fd621, %fd66, %fd577, %fd619;
	fma.rn.f64 	%fd622, %fd77, %fd580, %fd620;
	fma.rn.f64 	%fd623, %fd78, %fd581, %fd621;
	fma.rn.f64 	%fd624, %fd89, %fd584, %fd622;
	fma.rn.f64 	%fd625, %fd90, %fd585, %fd623;
	sub.f64 	%fd626, %fd624, %fd625;
	st.shared.f64 	[%r91+936], %fd626;
	add.f64 	%fd627, %fd624, %fd625;
	st.shared.f64 	[%r91+208], %fd627;
	fma.rn.f64 	%fd628, %fd31, %fd564, 0d0000000000000000;
	fma.rn.f64 	%fd629, %fd32, %fd565, 0d0000000000000000;
	fma.rn.f64 	%fd630, %fd43, %fd568, %fd628;
	fma.rn.f64 	%fd631, %fd44, %fd569, %fd629;
	fma.rn.f64 	%fd632, %fd55, %fd572, %fd630;
	fma.rn.f64 	%fd633, %fd56, %fd573, %fd631;
	fma.rn.f64 	%fd634, %fd67, %fd576, %fd632;
	fma.rn.f64 	%fd635, %fd68, %fd577, %fd633;
	fma.rn.f64 	%fd636, %fd79, %fd580, %fd634;
	fma.rn.f64 	%fd637, %fd80, %fd581, %fd635;
	fma.rn.f64 	%fd638, %fd91, %fd584, %fd636;
	fma.rn.f64 	%fd639, %fd92, %fd585, %fd637;
	sub.f64 	%fd640, %fd638, %fd639;
	st.shared.f64 	[%r91+832], %fd640;
	add.f64 	%fd641, %fd638, %fd639;
	st.shared.f64 	[%r91+312], %fd641;
	fma.rn.f64 	%fd642, %fd33, %fd564, 0d0000000000000000;
	fma.rn.f64 	%fd643, %fd34, %fd565, 0d0000000000000000;
	fma.rn.f64 	%fd644, %fd45, %fd568, %fd642;
	fma.rn.f64 	%fd645, %fd46, %fd569, %fd643;
	fma.rn.f64 	%fd646, %fd57, %fd572, %fd644;
	fma.rn.f64 	%fd647, %fd58, %fd573, %fd645;
	fma.rn.f64 	%fd648, %fd69, %fd576, %fd646;
	fma.rn.f64 	%fd649, %fd70, %fd577, %fd647;
	fma.rn.f64 	%fd650, %fd81, %fd580, %fd648;
	fma.rn.f64 	%fd651, %fd82, %fd581, %fd649;
	fma.rn.f64 	%fd652, %fd93, %fd584, %fd650;
	fma.rn.f64 	%fd653, %fd94, %fd585, %fd651;
	sub.f64 	%fd654, %fd652, %fd653;
	st.shared.f64 	[%r91+728], %fd654;
	add.f64 	%fd655, %fd652, %fd653;
	st.shared.f64 	[%r91+416], %fd655;
	fma.rn.f64 	%fd656, %fd35, %fd564, 0d0000000000000000;
	fma.rn.f64 	%fd657, %fd36, %fd565, 0d0000000000000000;
	fma.rn.f64 	%fd658, %fd47, %fd568, %fd656;
	fma.rn.f64 	%fd659, %fd48, %fd569, %fd657;
	fma.rn.f64 	%fd660, %fd59, %fd572, %fd658;
	fma.rn.f64 	%fd661, %fd60, %fd573, %fd659;
	fma.rn.f64 	%fd662, %fd71, %fd576, %fd660;
	fma.rn.f64 	%fd663, %fd72, %fd577, %fd661;
	fma.rn.f64 	%fd664, %fd83, %fd580, %fd662;
	fma.rn.f64 	%fd665, %fd84, %fd581, %fd663;
	fma.rn.f64 	%fd666, %fd95, %fd584, %fd664;
	fma.rn.f64 	%fd667, %fd96, %fd585, %fd665;
	sub.f64 	%fd668, %fd666, %fd667;
	st.shared.f64 	[%r91+624], %fd668;
	add.f64 	%fd669, %fd666, %fd667;
	st.shared.f64 	[%r91+520], %fd669;
$L__BB102_22:
	ld.param.u32 	%r102, [_Z32massMatrixMultiplyRegisterKernelILi12ELi12ELi1EEviPKdS1_S1_S1_Pd_param_0];
	mov.u32 	%r92, %ctaid.x;
	mov.u32 	%r93, %tid.y;
	add.s32 	%r6, %r92, %r93;
	setp.ge.s32 	%p12, %r6, %r102;
	bar.sync 	0;
	ld.shared.f64 	%fd670, [%r3];
	ld.shared.f64 	%fd671, [%r3+13728];
	add.f64 	%fd672, %fd670, %fd671;
	sub.f64 	%fd673, %fd670, %fd671;
	ld.shared.f64 	%fd674, [%r3+1248];
	ld.shared.f64 	%fd675, [%r3+12480];
	add.f64 	%fd676, %fd674, %fd675;
	sub.f64 	%fd677, %fd674, %fd675;
	ld.shared.f64 	%fd678, [%r3+2496];
	ld.shared.f64 	%fd679, [%r3+11232];
	add.f64 	%fd680, %fd678, %fd679;
	sub.f64 	%fd681, %fd678, %fd679;
	ld.shared.f64 	%fd682, [%r3+3744];
	ld.shared.f64 	%fd683, [%r3+9984];
	add.f64 	%fd684, %fd682, %fd683;
	sub.f64 	%fd685, %fd682, %fd683;
	ld.shared.f64 	%fd686, [%r3+4992];
	ld.shared.f64 	%fd687, [%r3+8736];
	add.f64 	%fd688, %fd686, %fd687;
	sub.f64 	%fd689, %fd686, %fd687;
	ld.shared.f64 	%fd690, [%r3+6240];
	ld.shared.f64 	%fd691, [%r3+7488];
	add.f64 	%fd692, %fd690, %fd691;
	sub.f64 	%fd693, %fd690, %fd691;
	fma.rn.f64 	%fd694, %fd25, %fd672, 0d0000000000000000;
	fma.rn.f64 	%fd695, %fd26, %fd673, 0d0000000000000000;
	fma.rn.f64 	%fd696, %fd37, %fd676, %fd694;
	fma.rn.f64 	%fd697, %fd38, %fd677, %fd695;
	fma.rn.f64 	%fd698, %fd49, %fd680, %fd696;
	fma.rn.f64 	%fd699, %fd50, %fd681, %fd697;
	fma.rn.f64 	%fd700, %fd61, %fd684, %fd698;
	fma.rn.f64 	%fd701, %fd62, %fd685, %fd699;
	fma.rn.f64 	%fd702, %fd73, %fd688, %fd700;
	fma.rn.f64 	%fd703, %fd74, %fd689, %fd701;
	fma.rn.f64 	%fd155, %fd85, %fd692, %fd702;
	fma.rn.f64 	%fd156, %fd86, %fd693, %fd703;
	fma.rn.f64 	%fd704, %fd27, %fd672, 0d0000000000000000;
	fma.rn.f64 	%fd705, %fd28, %fd673, 0d0000000000000000;
	fma.rn.f64 	%fd706, %fd39, %fd676, %fd704;
	fma.rn.f64 	%fd707, %fd40, %fd677, %fd705;
	fma.rn.f64 	%fd708, %fd51, %fd680, %fd706;
	fma.rn.f64 	%fd709, %fd52, %fd681, %fd707;
	fma.rn.f64 	%fd710, %fd63, %fd684, %fd708;
	fma.rn.f64 	%fd711, %fd64, %fd685, %fd709;
	fma.rn.f64 	%fd712, %fd75, %fd688, %fd710;
	fma.rn.f64 	%fd713, %fd76, %fd689, %fd711;
	fma.rn.f64 	%fd157, %fd87, %fd692, %fd712;
	fma.rn.f64 	%fd158, %fd88, %fd693, %fd713;
	fma.rn.f64 	%fd714, %fd29, %fd672, 0d0000000000000000;
	fma.rn.f64 	%fd715, %fd30, %fd673, 0d0000000000000000;
	fma.rn.f64 	%fd716, %fd41, %fd676, %fd714;
	fma.rn.f64 	%fd717, %fd42, %fd677, %fd715;
	fma.rn.f64 	%fd718, %fd53, %fd680, %fd716;
	fma.rn.f64 	%fd719, %fd54, %fd681, %fd717;
	fma.rn.f64 	%fd720, %fd65, %fd684, %fd718;
	fma.rn.f64 	%fd721, %fd66, %fd685, %fd719;
	fma.rn.f64 	%fd722, %fd77, %fd688, %fd720;
	fma.rn.f64 	%fd723, %fd78, %fd689, %fd721;
	fma.rn.f64 	%fd159, %fd89, %fd692, %fd722;
	fma.rn.f64 	%fd160, %fd90, %fd693, %fd723;
	fma.rn.f64 	%fd724, %fd31, %fd672, 0d0000000000000000;
	fma.rn.f64 	%fd725, %fd32, %fd673, 0d0000000000000000;
	fma.rn.f64 	%fd726, %fd43, %fd676, %fd724;
	fma.rn.f64 	%fd727, %fd44, %fd677, %fd725;
	fma.rn.f64 	%fd728, %fd55, %fd680, %fd726;
	fma.rn.f64 	%fd729, %fd56, %fd681, %fd727;
	fma.rn.f64 	%fd730, %fd67, %fd684, %fd728;
	fma.rn.f64 	%fd731, %fd68, %fd685, %fd729;
	fma.rn.f64 	%fd732, %fd79, %fd688, %fd730;
	fma.rn.f64 	%fd733, %fd80, %fd689, %fd731;
	fma.rn.f64 	%fd161, %fd91, %fd692, %fd732;
	fma.rn.f64 	%fd162, %fd92, %fd693, %fd733;
	fma.rn.f64 	%fd734, %fd33, %fd672, 0d0000000000000000;
	fma.rn.f64 	%fd735, %fd34, %fd673, 0d0000000000000000;
	fma.rn.f64 	%fd736, %fd45, %fd676, %fd734;
	fma.rn.f64 	%fd737, %fd46, %fd677, %fd735;
	fma.rn.f64 	%fd738, %fd57, %fd680, %fd736;
	fma.rn.f64 	%fd739, %fd58, %fd681, %fd737;
	fma.rn.f64 	%fd740, %fd69, %fd684, %fd738;
	fma.rn.f64 	%fd741, %fd70, %fd685, %fd739;
	fma.rn.f64 	%fd742, %fd81, %fd688, %fd740;
	fma.rn.f64 	%fd743, %fd82, %fd689, %fd741;
	fma.rn.f64 	%fd163, %fd93, %fd692, %fd742;
	fma.rn.f64 	%fd164, %fd94, %fd693, %fd743;
	fma.rn.f64 	%fd744, %fd35, %fd672, 0d0000000000000000;
	fma.rn.f64 	%fd745, %fd36, %fd673, 0d0000000000000000;
	fma.rn.f64 	%fd746, %fd47, %fd676, %fd744;
	fma.rn.f64 	%fd747, %fd48, %fd677, %fd745;
	fma.rn.f64 	%fd748, %fd59, %fd680, %fd746;
	fma.rn.f64 	%fd749, %fd60, %fd681, %fd747;
	fma.rn.f64 	%fd750, %fd71, %fd684, %fd748;
	fma.rn.f64 	%fd751, %fd72, %fd685, %fd749;
	fma.rn.f64 	%fd752, %fd83, %fd688, %fd750;
	fma.rn.f64 	%fd753, %fd84, %fd689, %fd751;
	fma.rn.f64 	%fd165, %fd95, %fd692, %fd752;
	fma.rn.f64 	%fd166, %fd96, %fd693, %fd753;
	@%p12 bra 	$L__BB102_24;
	ld.param.u64 	%rd41, [_Z32massMatrixMultiplyRegisterKernelILi12ELi12ELi1EEviPKdS1_S1_S1_Pd_param_5];
	mov.u32 	%r94, %tid.x;
	mad.lo.s32 	%r95, %r6, 1728, %r94;
	cvta.to.global.u64 	%rd32, %rd41;
	mul.wide.s32 	%rd33, %r95, 8;
	add.s64 	%rd34, %rd32, %rd33;
	add.f64 	%fd754, %fd155, %fd156;
	st.global.f64 	[%rd34], %fd754;
	add.f64 	%fd755, %fd157, %fd158;
	st.global.f64 	[%rd34+1152], %fd755;
	add.f64 	%fd756, %fd159, %fd160;
	st.global.f64 	[%rd34+2304], %fd756;
	add.f64 	%fd757, %fd161, %fd162;
	st.global.f64 	[%rd34+3456], %fd757;
	add.f64 	%fd758, %fd163, %fd164;
	st.global.f64 	[%rd34+4608], %fd758;
	add.f64 	%fd759, %fd165, %fd166;
	st.global.f64 	[%rd34+5760], %fd759;
	sub.f64 	%fd760, %fd165, %fd166;
	st.global.f64 	[%rd34+6912], %fd760;
	sub.f64 	%fd761, %fd163, %fd164;
	st.global.f64 	[%rd34+8064], %fd761;
	sub.f64 	%fd762, %fd161, %fd162;
	st.global.f64 	[%rd34+9216], %fd762;
	sub.f64 	%fd763, %fd159, %fd160;
	st.global.f64 	[%rd34+10368], %fd763;
	sub.f64 	%fd764, %fd157, %fd158;
	st.global.f64 	[%rd34+11520], %fd764;
	sub.f64 	%fd765, %fd155, %fd156;
	st.global.f64 	[%rd34+12672], %fd765;
$L__BB102_24:
	ret;

}
	// .globl	_Z32massMatrixMultiplyConstantKernelILi12ELi12ELi1EEviPKdS1_S1_S1_Pd
.visible .entry _Z32massMatrixMultiplyConstantKernelILi12ELi12ELi1EEviPKdS1_S1_S1_Pd(
	.param .u32 _Z32massMatrixMultiplyConstantKernelILi12ELi12ELi1EEviPKdS1_S1_S1_Pd_param_0,
	.param .u64 .ptr .align 1 _Z32massMatrixMultiplyConstantKernelILi12ELi12ELi1EEviPKdS1_S1_S1_Pd_param_1,
	.param .u64 .ptr .align 1 _Z32massMatrixMultiplyConstantKernelILi12ELi12ELi1EEviPKdS1_S1_S1_Pd_param_2,
	.param .u64 .ptr .align 1 _Z32massMatrixMultiplyConstantKernelILi12ELi12ELi1EEviPKdS1_S1_S1_Pd_param_3,
	.param .u64 .ptr .align 1 _Z32massMatrixMultiplyConstantKernelILi12ELi12ELi1EEviPKdS1_S1_S1_Pd_param_4,
	.param .u64 .ptr .align 1 _Z32massMatrixMultiplyConstantKernelILi12ELi12ELi1EEviPKdS1_S1_S1_Pd_param_5
)
{
	.reg .pred 	%p<12>;
	.reg .b16 	%rs<23>;
	.reg .b32 	%r<63>;
	.reg .b64 	%rd<35>;
	.reg .b64 	%fd<989>;
	// demoted variable
	.shared .align 8 .b8 _ZZ32massMatrixMultiplyConstantKernelILi12ELi12ELi1EEviPKdS1_S1_S1_PdE6s_tmp1[14976];
	ld.param.u32 	%r7, [_Z32massMatrixMultiplyConstantKernelILi12ELi12ELi1EEviPKdS1_S1_S1_Pd_param_0];
	ld.param.u64 	%rd2, [_Z32massMatrixMultiplyConstantKernelILi12ELi12ELi1EEviPKdS1_S1_S1_Pd_param_4];
	mov.u32 	%r1, %tid.x;
	mov.u32 	%r8, %tid.y;
	mov.u32 	%r9, %ctaid.x;
	add.s32 	%r2, %r9, %r8;
	setp.ge.s32 	%p1, %r2, %r7;
	@%p1 bra 	$L__BB103_2;
	cvta.to.global.u64 	%rd4, %rd2;
	mad.lo.s32 	%r10, %r2, 1728, %r1;
	mul.wide.s32 	%rd5, %r10, 8;
	add.s64 	%rd6, %rd4, %rd5;
	ld.global.nc.f64 	%fd976, [%rd6];
	ld.global.nc.f64 	%fd975, [%rd6+1152];
	ld.global.nc.f64 	%fd974, [%rd6+2304];
	ld.global.nc.f64 	%fd973, [%rd6+3456];
	ld.global.nc.f64 	%fd972, [%rd6+4608];
	ld.global.nc.f64 	%fd971, [%rd6+5760];
	ld.global.nc.f64 	%fd970, [%rd6+6912];
	ld.global.nc.f64 	%fd969, [%rd6+8064];
	ld.global.nc.f64 	%fd968, [%rd6+9216];
	ld.global.nc.f64 	%fd967, [%rd6+10368];
	ld.global.nc.f64 	%fd966, [%rd6+11520];
	ld.global.nc.f64 	%fd965, [%rd6+12672];
$L__BB103_2:
	mov.u32 	%r11, %tid.x;
	cvt.u16.u32 	%rs1, %r11;
	bar.sync 	0;
	mul.hi.u16 	%rs2, %rs1, 5462;
	mul.lo.s16 	%rs3, %rs2, 12;
	sub.s16 	%rs4, %rs1, %rs3;
	add.f64 	%fd135, %fd976, %fd965;
	sub.f64 	%fd136, %fd976, %fd965;
	add.f64 	%fd137, %fd975, %fd966;
	sub.f64 	%fd138, %fd975, %fd966;
	add.f64 	%fd139, %fd974, %fd967;
	sub.f64 	%fd140, %fd974, %fd967;
	add.f64 	%fd141, %fd973, %fd968;
	sub.f64 	%fd142, %fd973, %fd968;
	add.f64 	%fd143, %fd972, %fd969;
	sub.f64 	%fd144, %fd972, %fd969;
	add.f64 	%fd145, %fd971, %fd970;
	sub.f64 	%fd146, %fd971, %fd970;
	mov.u32 	%r12, %tid.y;
	mov.u32 	%r13, _ZZ32massMatrixMultiplyConstantKernelILi12ELi12ELi1EEviPKdS1_S1_S1_PdE6s_tmp1;
	mad.lo.s32 	%r14, %r12, 14976, %r13;
	mul.wide.u16 	%r15, %rs2, 104;
	add.s32 	%r16, %r14, %r15;
	mul.wide.u16 	%r17, %rs4, 8;
	add.s32 	%r3, %r16, %r17;
	ld.const.f64 	%fd147, [const_oddDofToQuad];
	fma.rn.f64 	%fd148, %fd147, %fd135, 0d0000000000000000;
	ld.const.f64 	%fd149, [const_evenDofToQuad];
	fma.rn.f64 	%fd150, %fd149, %fd136, 0d0000000000000000;
	ld.const.f64 	%fd25, [const_oddDofToQuad+8];
	fma.rn.f64 	%fd151, %fd25, %fd137, %fd148;
	ld.const.f64 	%fd26, [const_evenDofToQuad+8];
	fma.rn.f64 	%fd152, %fd26, %fd138, %fd150;
	ld.const.f64 	%fd27, [const_oddDofToQuad+16];
	fma.rn.f64 	%fd153, %fd27, %fd139, %fd151;
	ld.const.f64 	%fd154, [const_evenDofToQuad+16];
	fma.rn.f64 	%fd155, %fd154, %fd140, %fd152;
	ld.const.f64 	%fd156, [const_oddDofToQuad+24];
	fma.rn.f64 	%fd157, %fd156, %fd141, %fd153;
	ld.const.f64 	%fd158, [const_evenDofToQuad+24];
	fma.rn.f64 	%fd159, %fd158, %fd142, %fd155;
	ld.const.f64 	%fd28, [const_oddDofToQuad+32];
	fma.rn.f64 	%fd160, %fd28, %fd143, %fd157;
	ld.const.f64 	%fd29, [const_evenDofToQuad+32];
	fma.rn.f64 	%fd161, %fd29, %fd144, %fd159;
	ld.const.f64 	%fd30, [const_oddDofToQuad+40];
	fma.rn.f64 	%fd162, %fd30, %fd145, %fd160;
	ld.const.f64 	%fd31, [const_evenDofToQuad+40];
	fma.rn.f64 	%fd163, %fd31, %fd146, %fd161;
	sub.f64 	%fd164, %fd162, %fd163;
	st.shared.f64 	[%r3+13728], %fd164;
	add.f64 	%fd165, %fd163, %fd162;
	st.shared.f64 	[%r3], %fd165;
	ld.const.f64 	%fd32, [const_oddDofToQuad+48];
	fma.rn.f64 	%fd166, %fd32, %fd135, 0d0000000000000000;
	ld.const.f64 	%fd33, [const_evenDofToQuad+48];
	fma.rn.f64 	%fd167, %fd33, %fd136, 0d0000000000000000;
	ld.const.f64 	%fd34, [const_oddDofToQuad+56];
	fma.rn.f64 	%fd168, %fd34, %fd137, %fd166;
	ld.const.f64 	%fd35, [const_evenDofToQuad+56];
	fma.rn.f64 	%fd169, %fd35, %fd138, %fd167;
	ld.const.f64 	%fd36, [const_oddDofToQuad+64];
	fma.rn.f64 	%fd170, %fd36, %fd139, %fd168;
	ld.const.f64 	%fd171, [const_evenDofToQuad+64];
	fma.rn.f64 	%fd172, %fd171, %fd140, %fd169;
	ld.const.f64 	%fd173, [const_oddDofToQuad+72];
	fma.rn.f64 	%fd174, %fd173, %fd141, %fd170;
	ld.const.f64 	%fd175, [const_evenDofToQuad+72];
	fma.rn.f64 	%fd176, %fd175, %fd142, %fd172;
	ld.const.f64 	%fd177, [const_oddDofToQuad+80];
	fma.rn.f64 	%fd178, %fd177, %fd143, %fd174;
	ld.const.f64 	%fd179, [const_evenDofToQuad+80];
	fma.rn.f64 	%fd180, %fd179, %fd144, %fd176;
	ld.const.f64 	%fd181, [const_oddDofToQuad+88];
	fma.rn.f64 	%fd182, %fd181, %fd145, %fd178;
	ld.const.f64 	%fd183, [const_evenDofToQuad+88];
	fma.rn.f64 	%fd184, %fd183, %fd146, %fd180;
	sub.f64 	%fd185, %fd182, %fd184;
	st.shared.f64 	[%r3+12480], %fd185;
	add.f64 	%fd186, %fd184, %fd182;
	st.shared.f64 	[%r3+1248], %fd186;
	ld.const.f64 	%fd37, [const_oddDofToQuad+96];
	fma.rn.f64 	%fd187, %fd37, %fd135, 0d0000000000000000;
	ld.const.f64 	%fd38, [const_evenDofToQuad+96];
	fma.rn.f64 	%fd188, %fd38, %fd136, 0d0000000000000000;
	ld.const.f64 	%fd39, [const_oddDofToQuad+104];
	fma.rn.f64 	%fd189, %fd39, %fd137, %fd187;
	ld.const.f64 	%fd40, [const_evenDofToQuad+104];
	fma.rn.f64 	%fd190, %fd40, %fd138, %fd188;
	ld.const.f64 	%fd41, [const_oddDofToQuad+112];
	fma.rn.f64 	%fd191, %fd41, %fd139, %fd189;
	ld.const.f64 	%fd42, [const_evenDofToQuad+112];
	fma.rn.f64 	%fd192, %fd42, %fd140, %fd190;
	ld.const.f64 	%fd43, [const_oddDofToQuad+120];
	fma.rn.f64 	%fd193, %fd43, %fd141, %fd191;
	ld.const.f64 	%fd44, [const_evenDofToQuad+120];
	fma.rn.f64 	%fd194, %fd44, %fd142, %fd192;
	ld.const.f64 	%fd195, [const_oddDofToQuad+128];
	fma.rn.f64 	%fd196, %fd195, %fd143, %fd193;
	ld.const.f64 	%fd45, [const_evenDofToQuad+128];
	fma.rn.f64 	%fd197, %fd45, %fd144, %fd194;
	ld.const.f64 	%fd46, [const_oddDofToQuad+136];
	fma.rn.f64 	%fd198, %fd46, %fd145, %fd196;
	ld.const.f64 	%fd47, [const_evenDofToQuad+136];
	fma.rn.f64 	%fd199, %fd47, %fd146, %fd197;
	sub.f64 	%fd200, %fd198, %fd199;
	st.shared.f64 	[%r3+11232], %fd200;
	add.f64 	%fd201, %fd199, %fd198;
	st.shared.f64 	[%r3+2496], %fd201;
	ld.const.f64 	%fd48, [const_oddDofToQuad+144];
	fma.rn.f64 	%fd202, %fd48, %fd135, 0d0000000000000000;
	ld.const.f64 	%fd49, [const_evenDofToQuad+144];
	fma.rn.f64 	%fd203, %fd49, %fd136, 0d0000000000000000;
	ld.const.f64 	%fd50, [const_oddDofToQuad+152];
	fma.rn.f64 	%fd204, %fd50, %fd137, %fd202;
	ld.const.f64 	%fd51, [const_evenDofToQuad+152];
	fma.rn.f64 	%fd205, %fd51, %fd138, %fd203;
	ld.const.f64 	%fd206, [const_oddDofToQuad+160];
	fma.rn.f64 	%fd207, %fd206, %fd139, %fd204;
	ld.const.f64 	%fd52, [const_evenDofToQuad+160];
	fma.rn.f64 	%fd208, %fd52, %fd140, %fd205;
	ld.const.f64 	%fd53, [const_oddDofToQuad+168];
	fma.rn.f64 	%fd209, %fd53, %fd141, %fd207;
	ld.const.f64 	%fd210, [const_evenDofToQuad+168];
	fma.rn.f64 	%fd211, %fd210, %fd142, %fd208;
	ld.const.f64 	%fd54, [const_oddDofToQuad+176];
	fma.rn.f64 	%fd212, %fd54, %fd143, %fd209;
	ld.const.f64 	%fd213, [const_evenDofToQuad+176];
	fma.rn.f64 	%fd214, %fd213, %fd144, %fd211;
	ld.const.f64 	%fd55, [const_oddDofToQuad+184];
	fma.rn.f64 	%fd215, %fd55, %fd145, %fd212;
	ld.const.f64 	%fd216, [const_evenDofToQuad+184];
	fma.rn.f64 	%fd217, %fd216, %fd146, %fd214;
	sub.f64 	%fd218, %fd215, %fd217;
	st.shared.f64 	[%r3+9984], %fd218;
	add.f64 	%fd219, %fd217, %fd215;
	st.shared.f64 	[%r3+3744], %fd219;
	ld.const.f64 	%fd220, [const_oddDofToQuad+192];
	fma.rn.f64 	%fd221, %fd220, %fd135, 0d0000000000000000;
	ld.const.f64 	%fd222, [const_evenDofToQuad+192];
	fma.rn.f64 	%fd223, %fd222, %fd136, 0d0000000000000000;
	ld.const.f64 	%fd224, [const_oddDofToQuad+200];
	fma.rn.f64 	%fd225, %fd224, %fd137, %fd221;
	ld.const.f64 	%fd226, [const_evenDofToQuad+200];
	fma.rn.f64 	%fd227, %fd226, %fd138, %fd223;
	ld.const.f64 	%fd228, [const_oddDofToQuad+208];
	fma.rn.f64 	%fd229, %fd228, %fd139, %fd225;
	ld.const.f64 	%fd230, [const_evenDofToQuad+208];
	fma.rn.f64 	%fd231, %fd230, %fd140, %fd227;
	ld.const.f64 	%fd232, [const_oddDofToQuad+216];
	fma.rn.f64 	%fd233, %fd232, %fd141, %fd229;
	ld.const.f64 	%fd234, [const_evenDofToQuad+216];
	fma.rn.f64 	%fd235, %fd234, %fd142, %fd231;
	ld.const.f64 	%fd56, [const_oddDofToQuad+224];
	fma.rn.f64 	%fd236, %fd56, %fd143, %fd233;
	ld.const.f64 	%fd237, [const_evenDofToQuad+224];
	fma.rn.f64 	%fd238, %fd237, %fd144, %fd235;
	ld.const.f64 	%fd239, [const_oddDofToQuad+232];
	fma.rn.f64 	%fd240, %fd239, %fd145, %fd236;
	ld.const.f64 	%fd241, [const_evenDofToQuad+232];
	fma.rn.f64 	%fd242, %fd241, %fd146, %fd238;
	sub.f64 	%fd243, %fd240, %fd242;
	st.shared.f64 	[%r3+8736], %fd243;
	add.f64 	%fd244, %fd242, %fd240;
	st.shared.f64 	[%r3+4992], %fd244;
	ld.const.f64 	%fd245, [const_oddDofToQuad+240];
	fma.rn.f64 	%fd246, %fd245, %fd135, 0d0000000000000000;
	ld.const.f64 	%fd247, [const_evenDofToQuad+240];
	fma.rn.f64 	%fd248, %fd247, %fd136, 0d0000000000000000;
	ld.const.f64 	%fd249, [const_oddDofToQuad+248];
	fma.rn.f64 	%fd250, %fd249, %fd137, %fd246;
	ld.const.f64 	%fd251, [const_evenDofToQuad+248];
	fma.rn.f64 	%fd252, %fd251, %fd138, %fd248;
	ld.const.f64 	%fd253, [const_oddDofToQuad+256];
	fma.rn.f64 	%fd254, %fd253, %fd139, %fd250;
	ld.const.f64 	%fd255, [const_evenDofToQuad+256];
	fma.rn.f64 	%fd256, %fd255, %fd140, %fd252;
	ld.const.f64 	%fd257, [const_oddDofToQuad+264];
	fma.rn.f64 	%fd258, %fd257, %fd141, %fd254;
	ld.const.f64 	%fd259, [const_evenDofToQuad+264];
	fma.rn.f64 	%fd260, %fd259, %fd142, %fd256;
	ld.const.f64 	%fd261, [const_oddDofToQuad+272];
	fma.rn.f64 	%fd262, %fd261, %fd143, %fd258;
	ld.const.f64 	%fd263, [const_evenDofToQuad+272];
	fma.rn.f64 	%fd264, %fd263, %fd144, %fd260;
	ld.const.f64 	%fd57, [const_oddDofToQuad+280];
	fma.rn.f64 	%fd265, %fd57, %fd145, %fd262;
	ld.const.f64 	%fd58, [const_evenDofToQuad+280];
	fma.rn.f64 	%fd266, %fd58, %fd146, %fd264;
	sub.f64 	%fd267, %fd265, %fd266;
	st.shared.f64 	[%r3+7488], %fd267;
	add.f64 	%fd268, %fd266, %fd265;
	st.shared.f64 	[%r3+6240], %fd268;
	bar.sync 	0;
	setp.gt.u32 	%p2, %r11, 143;
	@%p2 bra 	$L__BB103_4;
	mov.u32 	%r18, %tid.x;
	cvt.u16.u32 	%rs5, %r18;
	mul.lo.s16 	%rs6, %rs5, 171;
	shr.u16 	%rs7, %rs6, 11;
	mul.lo.s16 	%rs8, %rs7, 12;
	sub.s16 	%rs9, %rs5, %rs8;
	mov.u32 	%r19, %tid.y;
	mov.u32 	%r20, _ZZ32massMatrixMultiplyConstantKernelILi12ELi12ELi1EEviPKdS1_S1_S1_PdE6s_tmp1;
	mad.lo.s32 	%r21, %r19, 14976, %r20;
	mul.wide.u16 	%r22, %rs7, 1248;
	add.s32 	%r23, %r21, %r22;
	and.b16  	%rs10, %rs9, 255;
	mul.wide.u16 	%r24, %rs10, 8;
	add.s32 	%r25, %r23, %r24;
	ld.shared.f64 	%fd269, [%r25];
	ld.shared.f64 	%fd270, [%r25+1144];
	add.f64 	%fd271, %fd269, %fd270;
	sub.f64 	%fd272, %fd269, %fd270;
	ld.shared.f64 	%fd273, [%r25+104];
	ld.shared.f64 	%fd274, [%r25+1040];
	add.f64 	%fd275, %fd273, %fd274;
	sub.f64 	%fd276, %fd273, %fd274;
	ld.shared.f64 	%fd277, [%r25+208];
	ld.shared.f64 	%fd278, [%r25+936];
	add.f64 	%fd279, %fd277, %fd278;
	sub.f64 	%fd280, %fd277, %fd278;
	ld.shared.f64 	%fd281, [%r25+312];
	ld.shared.f64 	%fd282, [%r25+832];
	add.f64 	%fd283, %fd281, %fd282;
	sub.f64 	%fd284, %fd281, %fd282;
	ld.shared.f64 	%fd285, [%r25+416];
	ld.shared.f64 	%fd286, [%r25+728];
	add.f64 	%fd287, %fd285, %fd286;
	sub.f64 	%fd288, %fd285, %fd286;
	ld.shared.f64 	%fd289, [%r25+520];
	ld.shared.f64 	%fd290, [%r25+624];
	add.f64 	%fd291, %fd289, %fd290;
	sub.f64 	%fd292, %fd289, %fd290;
	ld.const.f64 	%fd293, [const_oddDofToQuad];
	fma.rn.f64 	%fd294, %fd293, %fd271, 0d0000000000000000;
	ld.const.f64 	%fd295, [const_evenDofToQuad];
	fma.rn.f64 	%fd296, %fd295, %fd272, 0d0000000000000000;
	fma.rn.f64 	%fd297, %fd25, %fd275, %fd294;
	fma.rn.f64 	%fd298, %fd26, %fd276, %fd296;
	fma.rn.f64 	%fd299, %fd27, %fd279, %fd297;
	ld.const.f64 	%fd300, [const_evenDofToQuad+16];
	fma.rn.f64 	%fd301, %fd300, %fd280, %fd298;
	ld.const.f64 	%fd302, [const_oddDofToQuad+24];
	fma.rn.f64 	%fd303, %fd302, %fd283, %fd299;
	ld.const.f64 	%fd304, [const_evenDofToQuad+24];
	fma.rn.f64 	%fd305, %fd304, %fd284, %fd301;
	fma.rn.f64 	%fd306, %fd28, %fd287, %fd303;
	fma.rn.f64 	%fd307, %fd29, %fd288, %fd305;
	fma.rn.f64 	%fd308, %fd30, %fd291, %fd306;
	fma.rn.f64 	%fd309, %fd31, %fd292, %fd307;
	sub.f64 	%fd310, %fd308, %fd309;
	st.shared.f64 	[%r25+1144], %fd310;
	add.f64 	%fd311, %fd309, %fd308;
	st.shared.f64 	[%r25], %fd311;
	fma.rn.f64 	%fd312, %fd32, %fd271, 0d0000000000000000;
	fma.rn.f64 	%fd313, %fd33, %fd272, 0d0000000000000000;
	fma.rn.f64 	%fd314, %fd34, %fd275, %fd312;
	fma.rn.f64 	%fd315, %fd35, %fd276, %fd313;
	fma.rn.f64 	%fd316, %fd36, %fd279, %fd314;
	ld.const.f64 	%fd317, [const_evenDofToQuad+64];
	fma.rn.f64 	%fd318, %fd317, %fd280, %fd315;
	ld.const.f64 	%fd319, [const_oddDofToQuad+72];
	fma.rn.f64 	%fd320, %fd319, %fd283, %fd316;
	ld.const.f64 	%fd321, [const_evenDofToQuad+72];
	fma.rn.f64 	%fd322, %fd321, %fd284, %fd318;
	ld.const.f64 	%fd323, [const_oddDofToQuad+80];
	fma.rn.f64 	%fd324, %fd323, %fd287, %fd320;
	ld.const.f64 	%fd325, [const_evenDofToQuad+80];
	fma.rn.f64 	%fd326, %fd325, %fd288, %fd322;
	ld.const.f64 	%fd327, [const_oddDofToQuad+88];
	fma.rn.f64 	%fd328, %fd327, %fd291, %fd324;
	ld.const.f64 	%fd329, [const_evenDofToQuad+88];
	fma.rn.f64 	%fd330, %fd329, %fd292, %fd326;
	sub.f64 	%fd331, %fd328, %fd330;
	st.shared.f64 	[%r25+1040], %fd331;
	add.f64 	%fd332, %fd330, %fd328;
	st.shared.f64 	[%r25+104], %fd332;
	fma.rn.f64 	%fd333, %fd37, %fd271, 0d0000000000000000;
	fma.rn.f64 	%fd334, %fd38, %fd272, 0d0000000000000000;
	fma.rn.f64 	%fd335, %fd39, %fd275, %fd333;
	fma.rn.f64 	%fd336, %fd40, %fd276, %fd334;
	fma.rn.f64 	%fd337, %fd41, %fd279, %fd335;
	fma.rn.f64 	%fd338, %fd42, %fd280, %fd336;
	fma.rn.f64 	%fd339, %fd43, %fd283, %fd337;
	fma.rn.f64 	%fd340, %fd44, %fd284, %fd338;
	ld.const.f64 	%fd341, [const_oddDofToQuad+128];
	fma.rn.f64 	%fd342, %fd341, %fd287, %fd339;
	fma.rn.f64 	%fd343, %fd45, %fd288, %fd340;
	fma.rn.f64 	%fd344, %fd46, %fd291, %fd342;
	fma.rn.f64 	%fd345, %fd47, %fd292, %fd343;
	sub.f64 	%fd346, %fd344, %fd345;
	st.shared.f64 	[%r25+936], %fd346;
	add.f64 	%fd347, %fd345, %fd344;
	st.shared.f64 	[%r25+208], %fd347;
	fma.rn.f64 	%fd348, %fd48, %fd271, 0d0000000000000000;
	fma.rn.f64 	%fd349, %fd49, %fd272, 0d0000000000000000;
	fma.rn.f64 	%fd350, %fd50, %fd275, %fd348;
	fma.rn.f64 	%fd351, %fd51, %fd276, %fd349;
	ld.const.f64 	%fd352, [const_oddDofToQuad+160];
	fma.rn.f64 	%fd353, %fd352, %fd279, %fd350;
	fma.rn.f64 	%fd354, %fd52, %fd280, %fd351;
	fma.rn.f64 	%fd355, %fd53, %fd283, %fd353;
	ld.const.f64 	%fd356, [const_evenDofToQuad+168];
	fma.rn.f64 	%fd357, %fd356, %fd284, %fd354;
	fma.rn.f64 	%fd358, %fd54, %fd287, %fd355;
	ld.const.f64 	%fd359, [const_evenDofToQuad+176];
	fma.rn.f64 	%fd360, %fd359, %fd288, %fd357;
	fma.rn.f64 	%fd361, %fd55, %fd291, %fd358;
	ld.const.f64 	%fd362, [const_evenDofToQuad+184];
	fma.rn.f64 	%fd363, %fd362, %fd292, %fd360;
	sub.f64 	%fd364, %fd361, %fd363;
	st.shared.f64 	[%r25+832], %fd364;
	add.f64 	%fd365, %fd363, %fd361;
	st.shared.f64 	[%r25+312], %fd365;
	ld.const.f64 	%fd366, [const_oddDofToQuad+192];
	fma.rn.f64 	%fd367, %fd366, %fd271, 0d0000000000000000;
	ld.const.f64 	%fd368, [const_evenDofToQuad+192];
	fma.rn.f64 	%fd369, %fd368, %fd272, 0d0000000000000000;
	ld.const.f64 	%fd370, [const_oddDofToQuad+200];
	fma.rn.f64 	%fd371, %fd370, %fd275, %fd367;
	ld.const.f64 	%fd372, [const_evenDofToQuad+200];
	fma.rn.f64 	%fd373, %fd372, %fd276, %fd369;
	ld.const.f64 	%fd374, [const_oddDofToQuad+208];
	fma.rn.f64 	%fd375, %fd374, %fd279, %fd371;
	ld.const.f64 	%fd376, [const_evenDofToQuad+208];
	fma.rn.f64 	%fd377, %fd376, %fd280, %fd373;
	ld.const.f64 	%fd378, [const_oddDofToQuad+216];
	fma.rn.f64 	%fd379, %fd378, %fd283, %fd375;
	ld.const.f64 	%fd380, [const_evenDofToQuad+216];
	fma.rn.f64 	%fd381, %fd380, %fd284, %fd377;
	fma.rn.f64 	%fd382, %fd56, %fd287, %fd379;
	ld.const.f64 	%fd383, [const_evenDofToQuad+224];
	fma.rn.f64 	%fd384, %fd383, %fd288, %fd381;
	ld.const.f64 	%fd385, [const_oddDofToQuad+232];
	fma.rn.f64 	%fd386, %fd385, %fd291, %fd382;
	ld.const.f64 	%fd387, [const_evenDofToQuad+232];
	fma.rn.f64 	%fd388, %fd387, %fd292, %fd384;
	sub.f64 	%fd389, %fd386, %fd388;
	st.shared.f64 	[%r25+728], %fd389;
	add.f64 	%fd390, %fd388, %fd386;
	st.shared.f64 	[%r25+416], %fd390;
	ld.const.f64 	%fd391, [const_oddDofToQuad+240];
	fma.rn.f64 	%fd392, %fd391, %fd271, 0d0000000000000000;
	ld.const.f64 	%fd393, [const_evenDofToQuad+240];
	fma.rn.f64 	%fd394, %fd393, %fd272, 0d0000000000000000;
	ld.const.f64 	%fd395, [const_oddDofToQuad+248];
	fma.rn.f64 	%fd396, %fd395, %fd275, %fd392;
	ld.const.f64 	%fd397, [const_evenDofToQuad+248];
	fma.rn.f64 	%fd398, %fd397, %fd276, %fd394;
	ld.const.f64 	%fd399, [const_oddDofToQuad+256];
	fma.rn.f64 	%fd400, %fd399, %fd279, %fd396;
	ld.const.f64 	%fd401, [const_evenDofToQuad+256];
	fma.rn.f64 	%fd402, %fd401, %fd280, %fd398;
	ld.const.f64 	%fd403, [const_oddDofToQuad+264];
	fma.rn.f64 	%fd404, %fd403, %fd283, %fd400;
	ld.const.f64 	%fd405, [const_evenDofToQuad+264];
	fma.rn.f64 	%fd406, %fd405, %fd284, %fd402;
	ld.const.f64 	%fd407, [const_oddDofToQuad+272];
	fma.rn.f64 	%fd408, %fd407, %fd287, %fd404;
	ld.const.f64 	%fd409, [const_evenDofToQuad+272];
	fma.rn.f64 	%fd410, %fd409, %fd288, %fd406;
	fma.rn.f64 	%fd411, %fd57, %fd291, %fd408;
	fma.rn.f64 	%fd412, %fd58, %fd292, %fd410;
	sub.f64 	%fd413, %fd411, %fd412;
	st.shared.f64 	[%r25+624], %fd413;
	add.f64 	%fd414, %fd412, %fd411;
	st.shared.f64 	[%r25+520], %fd414;
$L__BB103_4:
	mov.u32 	%r26, %ctaid.x;
	mov.u32 	%r27, %tid.y;
	add.s32 	%r4, %r26, %r27;
	mov.u32 	%r28, %tid.x;
	setp.gt.u32 	%p3, %r28, 143;
	bar.sync 	0;
	@%p3 bra 	$L__BB103_18;
	ld.param.u32 	%r56, [_Z32massMatrixMultiplyConstantKernelILi12ELi12ELi1EEviPKdS1_S1_S1_Pd_param_0];
	setp.ge.s32 	%p4, %r4, %r56;
	mov.u32 	%r29, %tid.x;
	cvt.u16.u32 	%rs11, %r29;
	mul.lo.s16 	%rs12, %rs11, 171;
	shr.u16 	%rs13, %rs12, 11;
	mul.lo.s16 	%rs14, %rs13, 12;
	sub.s16 	%rs15, %rs11, %rs14;
	mov.u32 	%r30, %tid.y;
	mov.u32 	%r31, _ZZ32massMatrixMultiplyConstantKernelILi12ELi12ELi1EEviPKdS1_S1_S1_PdE6s_tmp1;
	mad.lo.s32 	%r32, %r30, 14976, %r31;
	mul.wide.u16 	%r33, %rs13, 1248;
	add.s32 	%r34, %r32, %r33;
	and.b16  	%rs16, %rs15, 255;
	mul.wide.u16 	%r35, %rs16, 104;
	add.s32 	%r5, %r34, %r35;
	ld.shared.f64 	%fd416, [%r5];
	ld.shared.f64 	%fd417, [%r5+88];
	add.f64 	%fd59, %fd416, %fd417;
	sub.f64 	%fd60, %fd416, %fd417;
	ld.shared.f64 	%fd418, [%r5+8];
	ld.shared.f64 	%fd419, [%r5+80];
	add.f64 	%fd61, %fd418, %fd419;
	sub.f64 	%fd62, %fd418, %fd419;
	ld.shared.f64 	%fd420, [%r5+16];
	ld.shared.f64 	%fd421, [%r5+72];
	add.f64 	%fd63, %fd420, %fd421;
	sub.f64 	%fd64, %fd420, %fd421;
	ld.shared.f64 	%fd422, [%r5+24];
	ld.shared.f64 	%fd423, [%r5+64];
	add.f64 	%fd65, %fd422, %fd423;
	sub.f64 	%fd66, %fd422, %fd423;
	ld.shared.f64 	%fd424, [%r5+32];
	ld.shared.f64 	%fd425, [%r5+56];
	add.f64 	%fd67, %fd424, %fd425;
	sub.f64 	%fd68, %fd424, %fd425;
	ld.shared.f64 	%fd426, [%r5+40];
	ld.shared.f64 	%fd427, [%r5+48];
	add.f64 	%fd69, %fd426, %fd427;
	sub.f64 	%fd70, %fd426, %fd427;
	mov.b32 	%r36, {%rs16, %rs13};
	mov.b32 	%r37, 0;
	mov.b32 	%r38, 36876;
	dp2a.lo.u32.u32 	%r6, %r36, %r38, %r37;
	ld.const.f64 	%fd428, [const_oddDofToQuad];
	fma.rn.f64 	%fd429, %fd428, %fd59, 0d0000000000000000;
	ld.const.f64 	%fd430, [const_evenDofToQuad];
	fma.rn.f64 	%fd431, %fd430, %fd60, 0d0000000000000000;
	fma.rn.f64 	%fd432, %fd25, %fd61, %fd429;
	fma.rn.f64 	%fd433, %fd26, %fd62, %fd431;
	fma.rn.f64 	%fd434, %fd27, %fd63, %fd432;
	ld.const.f64 	%fd435, [const_evenDofToQuad+16];
	fma.rn.f64 	%fd436, %fd435, %fd64, %fd433;
	ld.const.f64 	%fd437, [const_oddDofToQuad+24];
	fma.rn.f64 	%fd438, %fd437, %fd65, %fd434;
	ld.const.f64 	%fd439, [const_evenDofToQuad+24];
	fma.rn.f64 	%fd440, %fd439, %fd66, %fd436;
	fma.rn.f64 	%fd441, %fd28, %fd67, %fd438;
	fma.rn.f64 	%fd442, %fd29, %fd68, %fd440;
	fma.rn.f64 	%fd71, %fd30, %fd69, %fd441;
	fma.rn.f64 	%fd72, %fd31, %fd70, %fd442;
	mov.f64 	%fd977, 0d0000000000000000;
	mov.f64 	%fd978, %fd977;
	@%p4 bra 	$L__BB103_7;
	ld.param.u64 	%rd28, [_Z32massMatrixMultiplyConstantKernelILi12ELi12ELi1EEviPKdS1_S1_S1_Pd_param_1];
	cvta.to.global.u64 	%rd7, %rd28;
	mad.lo.s32 	%r39, %r4, 1728, %r6;
	mul.wide.s32 	%rd8, %r39, 8;
	add.s64 	%rd9, %rd7, %rd8;
	ld.global.nc.f64 	%fd977, [%rd9];
	ld.global.nc.f64 	%fd978, [%rd9+88];
$L__BB103_7:
	ld.param.u32 	%r57, [_Z32massMatrixMultiplyConstantKernelILi12ELi12ELi1EEviPKdS1_S1_S1_Pd_param_0];
	setp.ge.s32 	%p5, %r4, %r57;
	add.f64 	%fd444, %fd71, %fd72;
	sub.f64 	%fd445, %fd71, %fd72;
	mul.f64 	%fd446, %fd444, %fd977;
	mul.f64 	%fd447, %fd445, %fd978;
	sub.f64 	%fd77, %fd446, %fd447;
	add.f64 	%fd78, %fd446, %fd447;
	fma.rn.f64 	%fd448, %fd32, %fd59, 0d0000000000000000;
	fma.rn.f64 	%fd449, %fd33, %fd60, 0d0000000000000000;
	fma.rn.f64 	%fd450, %fd34, %fd61, %fd448;
	fma.rn.f64 	%fd451, %fd35, %fd62, %fd449;
	fma.rn.f64 	%fd452, %fd36, %fd63, %fd450;
	ld.const.f64 	%fd453, [const_evenDofToQuad+64];
	fma.rn.f64 	%fd454, %fd453, %fd64, %fd451;
	ld.const.f64 	%fd455, [const_oddDofToQuad+72];
	fma.rn.f64 	%fd456, %fd455, %fd65, %fd452;
	ld.const.f64 	%fd457, [const_evenDofToQuad+72];
	fma.rn.f64 	%fd458, %fd457, %fd66, %fd454;
	ld.const.f64 	%fd459, [const_oddDofToQuad+80];
	fma.rn.f64 	%fd460, %fd459, %fd67, %fd456;
	ld.const.f64 	%fd461, [const_evenDofToQuad+80];
	fma.rn.f64 	%fd462, %fd461, %fd68, %fd458;
	ld.const.f64 	%fd463, [const_oddDofToQuad+88];
	fma.rn.f64 	%fd79, %fd463, %fd69, %fd460;
	ld.const.f64 	%fd464, [const_evenDofToQuad+88];
	fma.rn.f64 	%fd80, %fd464, %fd70, %fd462;
	mov.f64 	%fd979, 0d0000000000000000;
	mov.f64 	%fd980, %fd979;
	@%p5 bra 	$L__BB103_9;
	ld.param.u64 	%rd29, [_Z32massMatrixMultiplyConstantKernelILi12ELi12ELi1EEviPKdS1_S1_S1_Pd_param_1];
	cvta.to.global.u64 	%rd10, %rd29;
	mad.lo.s32 	%r40, %r4, 1728, %r6;
	mul.wide.s32 	%rd11, %r40, 8;
	add.s64 	%rd12, %rd10, %rd11;
	ld.global.nc.f64 	%fd979, [%rd12+8];
	ld.global.nc.f64 	%fd980, [%rd12+80];
$L__BB103_9:
	ld.param.u32 	%r58, [_Z32massMatrixMultiplyConstantKernelILi12ELi12ELi1EEviPKdS1_S1_S1_Pd_param_0];
	setp.ge.s32 	%p6, %r4, %r58;
	add.f64 	%fd466, %fd79, %fd80;
	sub.f64 	%fd467, %fd79, %fd80;
	mul.f64 	%fd468, %fd466, %fd979;
	mul.f64 	%fd469, %fd467, %fd980;
	sub.f64 	%fd85, %fd468, %fd469;
	add.f64 	%fd86, %fd468, %fd469;
	fma.rn.f64 	%fd470, %fd37, %fd59, 0d0000000000000000;
	fma.rn.f64 	%fd471, %fd38, %fd60, 0d0000000000000000;
	fma.rn.f64 	%fd472, %fd39, %fd61, %fd470;
	fma.rn.f64 	%fd473, %fd40, %fd62, %fd471;
	fma.rn.f64 	%fd474, %fd41, %fd63, %fd472;
	fma.rn.f64 	%fd475, %fd42, %fd64, %fd473;
	fma.rn.f64 	%fd476, %fd43, %fd65, %fd474;
	fma.rn.f64 	%fd477, %fd44, %fd66, %fd475;
	ld.const.f64 	%fd478, [const_oddDofToQuad+128];
	fma.rn.f64 	%fd479, %fd478, %fd67, %fd476;
	fma.rn.f64 	%fd480, %fd45, %fd68, %fd477;
	fma.rn.f64 	%fd87, %fd46, %fd69, %fd479;
	fma.rn.f64 	%fd88, %fd47, %fd70, %fd480;
	mov.f64 	%fd981, 0d0000000000000000;
	mov.f64 	%fd982, %fd981;
	@%p6 bra 	$L__BB103_11;
	ld.param.u64 	%rd30, [_Z32massMatrixMultiplyConstantKernelILi12ELi12ELi1EEviPKdS1_S1_S1_Pd_param_1];
	cvta.to.global.u64 	%rd13, %rd30;
	mad.lo.s32 	%r41, %r4, 1728, %r6;
	mul.wide.s32 	%rd14, %r41, 8;
	add.s64 	%rd15, %rd13, %rd14;
	ld.global.nc.f64 	%fd981, [%rd15+16];
	ld.global.nc.f64 	%fd982, [%rd15+72];
$L__BB103_11:
	ld.param.u32 	%r59, [_Z32massMatrixMultiplyConstantKernelILi12ELi12ELi1EEviPKdS1_S1_S1_Pd_param_0];
	setp.ge.s32 	%p7, %r4, %r59;
	add.f64 	%fd482, %fd87, %fd88;
	sub.f64 	%fd483, %fd87, %fd88;
	mul.f64 	%fd484, %fd482, %fd981;
	mul.f64 	%fd485, %fd483, %fd982;
	sub.f64 	%fd93, %fd484, %fd485;
	add.f64 	%fd94, %fd484, %fd485;
	fma.rn.f64 	%fd486, %fd48, %fd59, 0d0000000000000000;
	fma.rn.f64 	%fd487, %fd49, %fd60, 0d0000000000000000;
	fma.rn.f64 	%fd488, %fd50, %fd61, %fd486;
	fma.rn.f64 	%fd489, %fd51, %fd62, %fd487;
	ld.const.f64 	%fd490, [const_oddDofToQuad+160];
	fma.rn.f64 	%fd491, %fd490, %fd63, %fd488;
	fma.rn.f64 	%fd492, %fd52, %fd64, %fd489;
	ld.const.f64 	%fd493, [const_oddDofToQuad+168];
	fma.rn.f64 	%fd494, %fd493, %fd65, %fd491;
	ld.const.f64 	%fd495, [const_evenDofToQuad+168];
	fma.rn.f64 	%fd496, %fd495, %fd66, %fd492;
	fma.rn.f64 	%fd497, %fd54, %fd67, %fd494;
	ld.const.f64 	%fd498, [const_evenDofToQuad+176];
	fma.rn.f64 	%fd499, %fd498, %fd68, %fd496;
	fma.rn.f64 	%fd95, %fd55, %fd69, %fd497;
	ld.const.f64 	%fd500, [const_evenDofToQuad+184];
	fma.rn.f64 	%fd96, %fd500, %fd70, %fd499;
	mov.f64 	%fd983, 0d0000000000000000;
	mov.f64 	%fd984, %fd983;
	@%p7 bra 	$L__BB103_13;
	ld.param.u64 	%rd31, [_Z32massMatrixMultiplyConstantKernelILi12ELi12ELi1EEviPKdS1_S1_S1_Pd_param_1];
	cvta.to.global.u64 	%rd16, %rd31;
	mad.lo.s32 	%r42, %r4, 1728, %r6;
	mul.wide.s32 	%rd17, %r42, 8;
	add.s64 	%rd18, %rd16, %rd17;
	ld.global.nc.f64 	%fd983, [%rd18+24];
	ld.global.nc.f64 	%fd984, [%rd18+64];
$L__BB103_13:
	ld.param.u32 	%r60, [_Z32massMatrixMultiplyConstantKernelILi12ELi12ELi1EEviPKdS1_S1_S1_Pd_param_0];
	setp.ge.s32 	%p8, %r4, %r60;
	add.f64 	%fd502, %fd95, %fd96;
	sub.f64 	%fd503, %fd95, %fd96;
	mul.f64 	%fd504, %fd502, %fd983;
	mul.f64 	%fd505, %fd503, %fd984;
	sub.f64 	%fd101, %fd504, %fd505;
	add.f64 	%fd102, %fd504, %fd505;
	ld.const.f64 	%fd506, [const_oddDofToQuad+192];
	fma.rn.f64 	%fd507, %fd506, %fd59, 0d0000000000000000;
	ld.const.f64 	%fd508, [const_evenDofToQuad+192];
	fma.rn.f64 	%fd509, %fd508, %fd60, 0d0000000000000000;
	ld.const.f64 	%fd510, [const_oddDofToQuad+200];
	fma.rn.f64 	%fd511, %fd510, %fd61, %fd507;
	ld.const.f64 	%fd512, [const_evenDofToQuad+200];
	fma.rn.f64 	%fd513, %fd512, %fd62, %fd509;
	ld.const.f64 	%fd514, [const_oddDofToQuad+208];
	fma.rn.f64 	%fd515, %fd514, %fd63, %fd511;
	ld.const.f64 	%fd516, [const_evenDofToQuad+208];
	fma.rn.f64 	%fd517, %fd516, %fd64, %fd513;
	ld.const.f64 	%fd518, [const_oddDofToQuad+216];
	fma.rn.f64 	%fd519, %fd518, %fd65, %fd515;
	ld.const.f64 	%fd520, [const_evenDofToQuad+216];
	fma.rn.f64 	%fd521, %fd520, %fd66, %fd517;
	fma.rn.f64 	%fd522, %fd56, %fd67, %fd519;
	ld.const.f64 	%fd523, [const_evenDofToQuad+224];
	fma.rn.f64 	%fd524, %fd523, %fd68, %fd521;
	ld.const.f64 	%fd525, [const_oddDofToQuad+232];
	fma.rn.f64 	%fd103, %fd525, %fd69, %fd522;
	ld.const.f64 	%fd526, [const_evenDofToQuad+232];
	fma.rn.f64 	%fd104, %fd526, %fd70, %fd524;
	mov.f64 	%fd985, 0d0000000000000000;
	mov.f64 	%fd986, %fd985;
	@%p8 bra 	$L__BB103_15;
	ld.param.u64 	%rd32, [_Z32massMatrixMultiplyConstantKernelILi12ELi12ELi1EEviPKdS1_S1_S1_Pd_param_1];
	cvta.to.global.u64 	%rd19, %rd32;
	mad.lo.s32 	%r43, %r4, 1728, %r6;
	mul.wide.s32 	%rd20, %r43, 8;
	add.s64 	%rd21, %rd19, %rd20;
	ld.global.nc.f64 	%fd985, [%rd21+32];
	ld.global.nc.f64 	%fd986, [%rd21+56];
$L__BB103_15:
	ld.param.u32 	%r61, [_Z32massMatrixMultiplyConstantKernelILi12ELi12ELi1EEviPKdS1_S1_S1_Pd_param_0];
	setp.ge.s32 	%p9, %r4, %r61;
	add.f64 	%fd528, %fd103, %fd104;
	sub.f64 	%fd529, %fd103, %fd104;
	mul.f64 	%fd530, %fd528, %fd985;
	mul.f64 	%fd531, %fd529, %fd986;
	sub.f64 	%fd109, %fd530, %fd531;
	add.f64 	%fd110, %fd530, %fd531;
	ld.const.f64 	%fd532, [const_oddDofToQuad+240];
	fma.rn.f64 	%fd533, %fd532, %fd59, 0d0000000000000000;
	ld.const.f64 	%fd534, [const_evenDofToQuad+240];
	fma.rn.f64 	%fd535, %fd534, %fd60, 0d0000000000000000;
	ld.const.f64 	%fd536, [const_oddDofToQuad+248];
	fma.rn.f64 	%fd537, %fd536, %fd61, %fd533;
	ld.const.f64 	%fd538, [const_evenDofToQuad+248];
	fma.rn.f64 	%fd539, %fd538, %fd62, %fd535;
	ld.const.f64 	%fd540, [const_oddDofToQuad+256];
	fma.rn.f64 	%fd541, %fd540, %fd63, %fd537;
	ld.const.f64 	%fd542, [const_evenDofToQuad+256];
	fma.rn.f64 	%fd543, %fd542, %fd64, %fd539;
	ld.const.f64 	%fd544, [const_oddDofToQuad+264];
	fma.rn.f64 	%fd545, %fd544, %fd65, %fd541;
	ld.const.f64 	%fd546, [const_evenDofToQuad+264];
	fma.rn.f64 	%fd547, %fd546, %fd66, %fd543;
	ld.const.f64 	%fd548, [const_oddDofToQuad+272];
	fma.rn.f64 	%fd549, %fd548, %fd67, %fd545;
	ld.const.f64 	%fd550, [const_evenDofToQuad+272];
	fma.rn.f64 	%fd551, %fd550, %fd68, %fd547;
	fma.rn.f64 	%fd111, %fd57, %fd69, %fd549;
	fma.rn.f64 	%fd112, %fd58, %fd70, %fd551;
	mov.f64 	%fd987, 0d0000000000000000;
	mov.f64 	%fd988, %fd987;
	@%p9 bra 	$L__BB103_17;
	ld.param.u64 	%rd33, [_Z32massMatrixMultiplyConstantKernelILi12ELi12ELi1EEviPKdS1_S1_S1_Pd_param_1];
	cvta.to.global.u64 	%rd22, %rd33;
	mad.lo.s32 	%r44, %r4, 1728, %r6;
	mul.wide.s32 	%rd23, %r44, 8;
	add.s64 	%rd24, %rd22, %rd23;
	ld.global.nc.f64 	%fd987, [%rd24+40];
	ld.global.nc.f64 	%fd988, [%rd24+48];
$L__BB103_17:
	add.f64 	%fd552, %fd111, %fd112;
	sub.f64 	%fd553, %fd111, %fd112;
	mul.f64 	%fd554, %fd552, %fd987;
	mul.f64 	%fd555, %fd553, %fd988;
	sub.f64 	%fd556, %fd554, %fd555;
	add.f64 	%fd557, %fd554, %fd555;
	ld.const.f64 	%fd558, [const_oddDofToQuad];
	fma.rn.f64 	%fd559, %fd558, %fd78, 0d0000000000000000;
	ld.const.f64 	%fd560, [const_evenDofToQuad];
	fma.rn.f64 	%fd561, %fd560, %fd77, 0d0000000000000000;
	fma.rn.f64 	%fd562, %fd32, %fd86, %fd559;
	fma.rn.f64 	%fd563, %fd33, %fd85, %fd561;
	fma.rn.f64 	%fd564, %fd37, %fd94, %fd562;
	fma.rn.f64 	%fd565, %fd38, %fd93, %fd563;
	fma.rn.f64 	%fd566, %fd48, %fd102, %fd564;
	fma.rn.f64 	%fd567, %fd49, %fd101, %fd565;
	ld.const.f64 	%fd568, [const_oddDofToQuad+192];
	fma.rn.f64 	%fd569, %fd568, %fd110, %fd566;
	ld.const.f64 	%fd570, [const_evenDofToQuad+192];
	fma.rn.f64 	%fd571, %fd570, %fd109, %fd567;
	ld.const.f64 	%fd572, [const_oddDofToQuad+240];
	fma.rn.f64 	%fd573, %fd572, %fd557, %fd569;
	ld.const.f64 	%fd574, [const_evenDofToQuad+240];
	fma.rn.f64 	%fd575, %fd574, %fd556, %fd571;
	sub.f64 	%fd576, %fd573, %fd575;
	st.shared.f64 	[%r5+88], %fd576;
	add.f64 	%fd577, %fd573, %fd575;
	st.shared.f64 	[%r5], %fd577;
	fma.rn.f64 	%fd578, %fd25, %fd78, 0d0000000000000000;
	ld.const.f64 	%fd579, [const_evenDofToQuad+8];
	fma.rn.f64 	%fd580, %fd579, %fd77, 0d0000000000000000;
	fma.rn.f64 	%fd581, %fd34, %fd86, %fd578;
	fma.rn.f64 	%fd582, %fd35, %fd85, %fd580;
	fma.rn.f64 	%fd583, %fd39, %fd94, %fd581;
	fma.rn.f64 	%fd584, %fd40, %fd93, %fd582;
	fma.rn.f64 	%fd585, %fd50, %fd102, %fd583;
	fma.rn.f64 	%fd586, %fd51, %fd101, %fd584;
	ld.const.f64 	%fd587, [const_oddDofToQuad+200];
	fma.rn.f64 	%fd588, %fd587, %fd110, %fd585;
	ld.const.f64 	%fd589, [const_evenDofToQuad+200];
	fma.rn.f64 	%fd590, %fd589, %fd109, %fd586;
	ld.const.f64 	%fd591, [const_oddDofToQuad+248];
	fma.rn.f64 	%fd592, %fd591, %fd557, %fd588;
	ld.const.f64 	%fd593, [const_evenDofToQuad+248];
	fma.rn.f64 	%fd594, %fd593, %fd556, %fd590;
	sub.f64 	%fd595, %fd592, %fd594;
	st.shared.f64 	[%r5+80], %fd595;
	add.f64 	%fd596, %fd592, %fd594;
	st.shared.f64 	[%r5+8], %fd596;
	ld.const.f64 	%fd597, [const_oddDofToQuad+16];
	fma.rn.f64 	%fd598, %fd597, %fd78, 0d0000000000000000;
	ld.const.f64 	%fd599, [const_evenDofToQuad+16];
	fma.rn.f64 	%fd600, %fd599, %fd77, 0d0000000000000000;
	fma.rn.f64 	%fd601, %fd36, %fd86, %fd598;
	ld.const.f64 	%fd602, [const_evenDofToQuad+64];
	fma.rn.f64 	%fd603, %fd602, %fd85, %fd600;
	fma.rn.f64 	%fd604, %fd41, %fd94, %fd601;
	fma.rn.f64 	%fd605, %fd42, %fd93, %fd603;
	ld.const.f64 	%fd606, [const_oddDofToQuad+160];
	fma.rn.f64 	%fd607, %fd606, %fd102, %fd604;
	ld.const.f64 	%fd608, [const_evenDofToQuad+160];
	fma.rn.f64 	%fd609, %fd608, %fd101, %fd605;
	ld.const.f64 	%fd610, [const_oddDofToQuad+208];
	fma.rn.f64 	%fd611, %fd610, %fd110, %fd607;
	ld.const.f64 	%fd612, [const_evenDofToQuad+208];
	fma.rn.f64 	%fd613, %fd612, %fd109, %fd609;
	ld.const.f64 	%fd614, [const_oddDofToQuad+256];
	fma.rn.f64 	%fd615, %fd614, %fd557, %fd611;
	ld.const.f64 	%fd616, [const_evenDofToQuad+256];
	fma.rn.f64 	%fd617, %fd616, %fd556, %fd613;
	sub.f64 	%fd618, %fd615, %fd617;
	st.shared.f64 	[%r5+72], %fd618;
	add.f64 	%fd619, %fd615, %fd617;
	st.shared.f64 	[%r5+16], %fd619;
	ld.const.f64 	%fd620, [const_oddDofToQuad+24];
	fma.rn.f64 	%fd621, %fd620, %fd78, 0d0000000000000000;
	ld.const.f64 	%fd622, [const_evenDofToQuad+24];
	fma.rn.f64 	%fd623, %fd622, %fd77, 0d0000000000000000;
	ld.const.f64 	%fd624, [const_oddDofToQuad+72];
	fma.rn.f64 	%fd625, %fd624, %fd86, %fd621;
	ld.const.f64 	%fd626, [const_evenDofToQuad+72];
	fma.rn.f64 	%fd627, %fd626, %fd85, %fd623;
	fma.rn.f64 	%fd628, %fd43, %fd94, %fd625;
	fma.rn.f64 	%fd629, %fd44, %fd93, %fd627;
	ld.const.f64 	%fd630, [const_oddDofToQuad+168];
	fma.rn.f64 	%fd631, %fd630, %fd102, %fd628;
	ld.const.f64 	%fd632, [const_evenDofToQuad+168];
	fma.rn.f64 	%fd633, %fd632, %fd101, %fd629;
	ld.const.f64 	%fd634, [const_oddDofToQuad+216];
	fma.rn.f64 	%fd635, %fd634, %fd110, %fd631;
	ld.const.f64 	%fd636, [const_evenDofToQuad+216];
	fma.rn.f64 	%fd637, %fd636, %fd109, %fd633;
	ld.const.f64 	%fd638, [const_oddDofToQuad+264];
	fma.rn.f64 	%fd639, %fd638, %fd557, %fd635;
	ld.const.f64 	%fd640, [const_evenDofToQuad+264];
	fma.rn.f64 	%fd641, %fd640, %fd556, %fd637;
	sub.f64 	%fd642, %fd639, %fd641;
	st.shared.f64 	[%r5+64], %fd642;
	add.f64 	%fd643, %fd639, %fd641;
	st.shared.f64 	[%r5+24], %fd643;
	fma.rn.f64 	%fd644, %fd28, %fd78, 0d0000000000000000;
	fma.rn.f64 	%fd645, %fd29, %fd77, 0d0000000000000000;
	ld.const.f64 	%fd646, [const_oddDofToQuad+80];
	fma.rn.f64 	%fd647, %fd646, %fd86, %fd644;
	ld.const.f64 	%fd648, [const_evenDofToQuad+80];
	fma.rn.f64 	%fd649, %fd648, %fd85, %fd645;
	ld.const.f64 	%fd650, [const_oddDofToQuad+128];
	fma.rn.f64 	%fd651, %fd650, %fd94, %fd647;
	fma.rn.f64 	%fd652, %fd45, %fd93, %fd649;
	fma.rn.f64 	%fd653, %fd54, %fd102, %fd651;
	ld.const.f64 	%fd654, [const_evenDofToQuad+176];
	fma.rn.f64 	%fd655, %fd654, %fd101, %fd652;
	fma.rn.f64 	%fd656, %fd56, %fd110, %fd653;
	ld.const.f64 	%fd657, [const_evenDofToQuad+224];
	fma.rn.f64 	%fd658, %fd657, %fd109, %fd655;
	ld.const.f64 	%fd659, [const_oddDofToQuad+272];
	fma.rn.f64 	%fd660, %fd659, %fd557, %fd656;
	ld.const.f64 	%fd661, [const_evenDofToQuad+272];
	fma.rn.f64 	%fd662, %fd661, %fd556, %fd658;
	sub.f64 	%fd663, %fd660, %fd662;
	st.shared.f64 	[%r5+56], %fd663;
	add.f64 	%fd664, %fd660, %fd662;
	st.shared.f64 	[%r5+32], %fd664;
	fma.rn.f64 	%fd665, %fd30, %fd78, 0d0000000000000000;
	fma.rn.f64 	%fd666, %fd31, %fd77, 0d0000000000000000;
	ld.const.f64 	%fd667, [const_oddDofToQuad+88];
	fma.rn.f64 	%fd668, %fd667, %fd86, %fd665;
	ld.const.f64 	%fd669, [const_evenDofToQuad+88];
	fma.rn.f64 	%fd670, %fd669, %fd85, %fd666;
	fma.rn.f64 	%fd671, %fd46, %fd94, %fd668;
	fma.rn.f64 	%fd672, %fd47, %fd93, %fd670;
	ld.const.f64 	%fd673, [const_oddDofToQuad+184];
	fma.rn.f64 	%fd674, %fd673, %fd102, %fd671;
	ld.const.f64 	%fd675, [const_evenDofToQuad+184];
	fma.rn.f64 	%fd676, %fd675, %fd101, %fd672;
	ld.const.f64 	%fd677, [const_oddDofToQuad+232];
	fma.rn.f64 	%fd678, %fd677, %fd110, %fd674;
	ld.const.f64 	%fd679, [const_evenDofToQuad+232];
	fma.rn.f64 	%fd680, %fd679, %fd109, %fd676;
	fma.rn.f64 	%fd681, %fd57, %fd557, %fd678;
	fma.rn.f64 	%fd682, %fd58, %fd556, %fd680;
	sub.f64 	%fd683, %fd681, %fd682;
	st.shared.f64 	[%r5+48], %fd683;
	add.f64 	%fd684, %fd681, %fd682;
	st.shared.f64 	[%r5+40], %fd684;
$L__BB103_18:
	ld.const.f64 	%fd117, [const_evenDofToQuad+8];
	ld.const.f64 	%fd118, [const_oddDofToQuad+16];
	ld.const.f64 	%fd119, [const_oddDofToQuad+184];
	ld.const.f64 	%fd120, [const_evenDofToQuad+160];
	ld.const.f64 	%fd121, [const_oddDofToQuad+168];
	mov.u32 	%r45, %tid.x;
	setp.gt.u32 	%p10, %r45, 143;
	bar.sync 	0;
	@%p10 bra 	$L__BB103_20;
	mov.u32 	%r46, %tid.x;
	cvt.u16.u32 	%rs17, %r46;
	mul.lo.s16 	%rs18, %rs17, 171;
	shr.u16 	%rs19, %rs18, 11;
	mul.lo.s16 	%rs20, %rs19, 12;
	sub.s16 	%rs21, %rs17, %rs20;
	mov.u32 	%r47, %tid.y;
	mov.u32 	%r48, _ZZ32massMatrixMultiplyConstantKernelILi12ELi12ELi1EEviPKdS1_S1_S1_PdE6s_tmp1;
	mad.lo.s32 	%r49, %r47, 14976, %r48;
	mul.wide.u16 	%r50, %rs19, 1248;
	add.s32 	%r51, %r49, %r50;
	and.b16  	%rs22, %rs21, 255;
	mul.wide.u16 	%r52, %rs22, 8;
	add.s32 	%r53, %r51, %r52;
	ld.shared.f64 	%fd685, [%r53];
	ld.shared.f64 	%fd686, [%r53+1144];
	add.f64 	%fd687, %fd685, %fd686;
	sub.f64 	%fd688, %fd685, %fd686;
	ld.shared.f64 	%fd689, [%r53+104];
	ld.shared.f64 	%fd690, [%r53+1040];
	add.f64 	%fd691, %fd689, %fd690;
	sub.f64 	%fd692, %fd689, %fd690;
	ld.shared.f64 	%fd693, [%r53+208];
	ld.shared.f64 	%fd694, [%r53+936];
	add.f64 	%fd695, %fd693, %fd694;
	sub.f64 	%fd696, %fd693, %fd694;
	ld.shared.f64 	%fd697, [%r53+312];
	ld.shared.f64 	%fd698, [%r53+832];
	add.f64 	%fd699, %fd697, %fd698;
	sub.f64 	%fd700, %fd697, %fd698;
	ld.shared.f64 	%fd701, [%r53+416];
	ld.shared.f64 	%fd702, [%r53+728];
	add.f64 	%fd703, %fd701, %fd702;
	sub.f64 	%fd704, %fd701, %fd702;
	ld.shared.f64 	%fd705, [%r53+520];
	ld.shared.f64 	%fd706, [%r53+624];
	add.f64 	%fd707, %fd705, %fd706;
	sub.f64 	%fd708, %fd705, %fd706;
	ld.const.f64 	%fd709, [const_oddDofToQuad];
	fma.rn.f64 	%fd710, %fd709, %fd687, 0d0000000000000000;
	ld.const.f64 	%fd711, [const_evenDofToQuad];
	fma.rn.f64 	%fd712, %fd711, %fd688, 0d0000000000000000;
	fma.rn.f64 	%fd713, %fd32, %fd691, %fd710;
	fma.rn.f64 	%fd714, %fd33, %fd692, %fd712;
	fma.rn.f64 	%fd715, %fd37, %fd695, %fd713;
	fma.rn.f64 	%fd716, %fd38, %fd696, %fd714;
	fma.rn.f64 	%fd717, %fd48, %fd699, %fd715;
	fma.rn.f64 	%fd718, %fd49, %fd700, %fd716;
	ld.const.f64 	%fd719, [const_oddDofToQuad+192];
	fma.rn.f64 	%fd720, %fd719, %fd703, %fd717;
	ld.const.f64 	%fd721, [const_evenDofToQuad+192];
	fma.rn.f64 	%fd722, %fd721, %fd704, %fd718;
	ld.const.f64 	%fd723, [const_oddDofToQuad+240];
	fma.rn.f64 	%fd724, %fd723, %fd707, %fd720;
	ld.const.f64 	%fd725, [const_evenDofToQuad+240];
	fma.rn.f64 	%fd726, %fd725, %fd708, %fd722;
	sub.f64 	%fd727, %fd724, %fd726;
	st.shared.f64 	[%r53+1144], %fd727;
	add.f64 	%fd728, %fd724, %fd726;
	st.shared.f64 	[%r53], %fd728;
	fma.rn.f64 	%fd729, %fd25, %fd687, 0d0000000000000000;
	fma.rn.f64 	%fd730, %fd117, %fd688, 0d0000000000000000;
	fma.rn.f64 	%fd731, %fd34, %fd691, %fd729;
	fma.rn.f64 	%fd732, %fd35, %fd692, %fd730;
	fma.rn.f64 	%fd733, %fd39, %fd695, %fd731;
	fma.rn.f64 	%fd734, %fd40, %fd696, %fd732;
	fma.rn.f64 	%fd735, %fd50, %fd699, %fd733;
	fma.rn.f64 	%fd736, %fd51, %fd700, %fd734;
	ld.const.f64 	%fd737, [const_oddDofToQuad+200];
	fma.rn.f64 	%fd738, %fd737, %fd703, %fd735;
	ld.const.f64 	%fd739, [const_evenDofToQuad+200];
	fma.rn.f64 	%fd740, %fd739, %fd704, %fd736;
	ld.const.f64 	%fd741, [const_oddDofToQuad+248];
	fma.rn.f64 	%fd742, %fd741, %fd707, %fd738;
	ld.const.f64 	%fd743, [const_evenDofToQuad+248];
	fma.rn.f64 	%fd744, %fd743, %fd708, %fd740;
	sub.f64 	%fd745, %fd742, %fd744;
	st.shared.f64 	[%r53+1040], %fd745;
	add.f64 	%fd746, %fd742, %fd744;
	st.shared.f64 	[%r53+104], %fd746;
	fma.rn.f64 	%fd747, %fd118, %fd687, 0d0000000000000000;
	ld.const.f64 	%fd748, [const_evenDofToQuad+16];
	fma.rn.f64 	%fd749, %fd748, %fd688, 0d0000000000000000;
	fma.rn.f64 	%fd750, %fd36, %fd691, %fd747;
	ld.const.f64 	%fd751, [const_evenDofToQuad+64];
	fma.rn.f64 	%fd752, %fd751, %fd692, %fd749;
	fma.rn.f64 	%fd753, %fd41, %fd695, %fd750;
	fma.rn.f64 	%fd754, %fd42, %fd696, %fd752;
	ld.const.f64 	%fd755, [const_oddDofToQuad+160];
	fma.rn.f64 	%fd756, %fd755, %fd699, %fd753;
	fma.rn.f64 	%fd757, %fd120, %fd700, %fd754;
	ld.const.f64 	%fd758, [const_oddDofToQuad+208];
	fma.rn.f64 	%fd759, %fd758, %fd703, %fd756;
	ld.const.f64 	%fd760, [const_evenDofToQuad+208];
	fma.rn.f64 	%fd761, %fd760, %fd704, %fd757;
	ld.const.f64 	%fd762, [const_oddDofToQuad+256];
	fma.rn.f64 	%fd763, %fd762, %fd707, %fd759;
	ld.const.f64 	%fd764, [const_evenDofToQuad+256];
	fma.rn.f64 	%fd765, %fd764, %fd708, %fd761;
	sub.f64 	%fd766, %fd763, %fd765;
	st.shared.f64 	[%r53+936], %fd766;
	add.f64 	%fd767, %fd763, %fd765;
	st.shared.f64 	[%r53+208], %fd767;
	ld.const.f64 	%fd768, [const_oddDofToQuad+24];
	fma.rn.f64 	%fd769, %fd768, %fd687, 0d0000000000000000;
	ld.const.f64 	%fd770, [const_evenDofToQuad+24];
	fma.rn.f64 	%fd771, %fd770, %fd688, 0d0000000000000000;
	ld.const.f64 	%fd772, [const_oddDofToQuad+72];
	fma.rn.f64 	%fd773, %fd772, %fd691, %fd769;
	ld.const.f64 	%fd774, [const_evenDofToQuad+72];
	fma.rn.f64 	%fd775, %fd774, %fd692, %fd771;
	fma.rn.f64 	%fd776, %fd43, %fd695, %fd773;
	fma.rn.f64 	%fd777, %fd44, %fd696, %fd775;
	fma.rn.f64 	%fd778, %fd121, %fd699, %fd776;
	ld.const.f64 	%fd779, [const_evenDofToQuad+168];
	fma.rn.f64 	%fd780, %fd779, %fd700, %fd777;
	ld.const.f64 	%fd781, [const_oddDofToQuad+216];
	fma.rn.f64 	%fd782, %fd781, %fd703, %fd778;
	ld.const.f64 	%fd783, [const_evenDofToQuad+216];
	fma.rn.f64 	%fd784, %fd783, %fd704, %fd780;
	ld.const.f64 	%fd785, [const_oddDofToQuad+264];
	fma.rn.f64 	%fd786, %fd785, %fd707, %fd782;
	ld.const.f64 	%fd787, [const_evenDofToQuad+264];
	fma.rn.f64 	%fd788, %fd787, %fd708, %fd784;
	sub.f64 	%fd789, %fd786, %fd788;
	st.shared.f64 	[%r53+832], %fd789;
	add.f64 	%fd790, %fd786, %fd788;
	st.shared.f64 	[%r53+312], %fd790;
	fma.rn.f64 	%fd791, %fd28, %fd687, 0d0000000000000000;
	fma.rn.f64 	%fd792, %fd29, %fd688, 0d0000000000000000;
	ld.const.f64 	%fd793, [const_oddDofToQuad+80];
	fma.rn.f64 	%fd794, %fd793, %fd691, %fd791;
	ld.const.f64 	%fd795, [const_evenDofToQuad+80];
	fma.rn.f64 	%fd796, %fd795, %fd692, %fd792;
	ld.const.f64 	%fd797, [const_oddDofToQuad+128];
	fma.rn.f64 	%fd798, %fd797, %fd695, %fd794;
	fma.rn.f64 	%fd799, %fd45, %fd696, %fd796;
	fma.rn.f64 	%fd800, %fd54, %fd699, %fd798;
	ld.const.f64 	%fd801, [const_evenDofToQuad+176];
	fma.rn.f64 	%fd802, %fd801, %fd700, %fd799;
	fma.rn.f64 	%fd803, %fd56, %fd703, %fd800;
	ld.const.f64 	%fd804, [const_evenDofToQuad+224];
	fma.rn.f64 	%fd805, %fd804, %fd704, %fd802;
	ld.const.f64 	%fd806, [const_oddDofToQuad+272];
	fma.rn.f64 	%fd807, %fd806, %fd707, %fd803;
	ld.const.f64 	%fd808, [const_evenDofToQuad+272];
	fma.rn.f64 	%fd809, %fd808, %fd708, %fd805;
	sub.f64 	%fd810, %fd807, %fd809;
	st.shared.f64 	[%r53+728], %fd810;
	add.f64 	%fd811, %fd807, %fd809;
	st.shared.f64 	[%r53+416], %fd811;
	fma.rn.f64 	%fd812, %fd30, %fd687, 0d0000000000000000;
	fma.rn.f64 	%fd813, %fd31, %fd688, 0d0000000000000000;
	ld.const.f64 	%fd814, [const_oddDofToQuad+88];
	fma.rn.f64 	%fd815, %fd814, %fd691, %fd812;
	ld.const.f64 	%fd816, [const_evenDofToQuad+88];
	fma.rn.f64 	%fd817, %fd816, %fd692, %fd813;
	fma.rn.f64 	%fd818, %fd46, %fd695, %fd815;
	fma.rn.f64 	%fd819, %fd47, %fd696, %fd817;
	fma.rn.f64 	%fd820, %fd119, %fd699, %fd818;
	ld.const.f64 	%fd821, [const_evenDofToQuad+184];
	fma.rn.f64 	%fd822, %fd821, %fd700, %fd819;
	ld.const.f64 	%fd823, [const_oddDofToQuad+232];
	fma.rn.f64 	%fd824, %fd823, %fd703, %fd820;
	ld.const.f64 	%fd825, [const_evenDofToQuad+232];
	fma.rn.f64 	%fd826, %fd825, %fd704, %fd822;
	fma.rn.f64 	%fd827, %fd57, %fd707, %fd824;
	fma.rn.f64 	%fd828, %fd58, %fd708, %fd826;
	sub.f64 	%fd829, %fd827, %fd828;
	st.shared.f64 	[%r53+624], %fd829;
	add.f64 	%fd830, %fd827, %fd828;
	st.shared.f64 	[%r53+520], %fd830;
$L__BB103_20:
	ld.param.u32 	%r62, [_Z32massMatrixMultiplyConstantKernelILi12ELi12ELi1EEviPKdS1_S1_S1_Pd_param_0];
	setp.ge.s32 	%p11, %r4, %r62;
	bar.sync 	0;
	ld.shared.f64 	%fd831, [%r3];
	ld.shared.f64 	%fd832, [%r3+13728];
	add.f64 	%fd833, %fd831, %fd832;
	sub.f64 	%fd834, %fd831, %fd832;
	ld.shared.f64 	%fd835, [%r3+1248];
	ld.shared.f64 	%fd836, [%r3+12480];
	add.f64 	%fd837, %fd835, %fd836;
	sub.f64 	%fd838, %fd835, %fd836;
	ld.shared.f64 	%fd839, [%r3+2496];
	ld.shared.f64 	%fd840, [%r3+11232];
	add.f64 	%fd841, %fd839, %fd840;
	sub.f64 	%fd842, %fd839, %fd840;
	ld.shared.f64 	%fd843, [%r3+3744];
	ld.shared.f64 	%fd844, [%r3+9984];
	add.f64 	%fd845, %fd843, %fd844;
	sub.f64 	%fd846, %fd843, %fd844;
	ld.shared.f64 	%fd847, [%r3+4992];
	ld.shared.f64 	%fd848, [%r3+8736];
	add.f64 	%fd849, %fd847, %fd848;
	sub.f64 	%fd850, %fd847, %fd848;
	ld.shared.f64 	%fd851, [%r3+6240];
	ld.shared.f64 	%fd852, [%r3+7488];
	add.f64 	%fd853, %fd851, %fd852;
	sub.f64 	%fd854, %fd851, %fd852;
	ld.const.f64 	%fd855, [const_oddDofToQuad];
	fma.rn.f64 	%fd856, %fd855, %fd833, 0d0000000000000000;
	ld.const.f64 	%fd857, [const_evenDofToQuad];
	fma.rn.f64 	%fd858, %fd857, %fd834, 0d0000000000000000;
	fma.rn.f64 	%fd859, %fd32, %fd837, %fd856;
	fma.rn.f64 	%fd860, %fd33, %fd838, %fd858;
	fma.rn.f64 	%fd861, %fd37, %fd841, %fd859;
	fma.rn.f64 	%fd862, %fd38, %fd842, %fd860;
	fma.rn.f64 	%fd863, %fd48, %fd845, %fd861;
	fma.rn.f64 	%fd864, %fd49, %fd846, %fd862;
	ld.const.f64 	%fd865, [const_oddDofToQuad+192];
	fma.rn.f64 	%fd866, %fd865, %fd849, %fd863;
	ld.const.f64 	%fd867, [const_evenDofToQuad+192];
	fma.rn.f64 	%fd868, %fd867, %fd850, %fd864;
	ld.const.f64 	%fd869, [const_oddDofToQuad+240];
	fma.rn.f64 	%fd122, %fd869, %fd853, %fd866;
	ld.const.f64 	%fd870, [const_evenDofToQuad+240];
	fma.rn.f64 	%fd123, %fd870, %fd854, %fd868;
	fma.rn.f64 	%fd871, %fd25, %fd833, 0d0000000000000000;
	fma.rn.f64 	%fd872, %fd117, %fd834, 0d0000000000000000;
	fma.rn.f64 	%fd873, %fd34, %fd837, %fd871;
	fma.rn.f64 	%fd874, %fd35, %fd838, %fd872;
	fma.rn.f64 	%fd875, %fd39, %fd841, %fd873;
	fma.rn.f64 	%fd876, %fd40, %fd842, %fd874;
	fma.rn.f64 	%fd877, %fd50, %fd845, %fd875;
	fma.rn.f64 	%fd878, %fd51, %fd846, %fd876;
	ld.const.f64 	%fd879, [const_oddDofToQuad+200];
	fma.rn.f64 	%fd880, %fd879, %fd849, %fd877;
	ld.const.f64 	%fd881, [const_evenDofToQuad+200];
	fma.rn.f64 	%fd882, %fd881, %fd850, %fd878;
	ld.const.f64 	%fd883, [const_oddDofToQuad+248];
	fma.rn.f64 	%fd124, %fd883, %fd853, %fd880;
	ld.const.f64 	%fd884, [const_evenDofToQuad+248];
	fma.rn.f64 	%fd125, %fd884, %fd854, %fd882;
	fma.rn.f64 	%fd885, %fd118, %fd833, 0d0000000000000000;
	ld.const.f64 	%fd886, [const_evenDofToQuad+16];
	fma.rn.f64 	%fd887, %fd886, %fd834, 0d0000000000000000;
	fma.rn.f64 	%fd888, %fd36, %fd837, %fd885;
	ld.const.f64 	%fd889, [const_evenDofToQuad+64];
	fma.rn.f64 	%fd890, %fd889, %fd838, %fd887;
	fma.rn.f64 	%fd891, %fd41, %fd841, %fd888;
	fma.rn.f64 	%fd892, %fd42, %fd842, %fd890;
	ld.const.f64 	%fd893, [const_oddDofToQuad+160];
	fma.rn.f64 	%fd894, %fd893, %fd845, %fd891;
	fma.rn.f64 	%fd895, %fd120, %fd846, %fd892;
	ld.const.f64 	%fd896, [const_oddDofToQuad+208];
	fma.rn.f64 	%fd897, %fd896, %fd849, %fd894;
	ld.const.f64 	%fd898, [const_evenDofToQuad+208];
	fma.rn.f64 	%fd899, %fd898, %fd850, %fd895;
	ld.const.f64 	%fd900, [const_oddDofToQuad+256];
	fma.rn.f64 	%fd126, %fd900, %fd853, %fd897;
	ld.const.f64 	%fd901, [const_evenDofToQuad+256];
	fma.rn.f64 	%fd127, %fd901, %fd854, %fd899;
	ld.const.f64 	%fd902, [const_oddDofToQuad+24];
	fma.rn.f64 	%fd903, %fd902, %fd833, 0d0000000000000000;
	ld.const.f64 	%fd904, [const_evenDofToQuad+24];
	fma.rn.f64 	%fd905, %fd904, %fd834, 0d0000000000000000;
	ld.const.f64 	%fd906, [const_oddDofToQuad+72];
	fma.rn.f64 	%fd907, %fd906, %fd837, %fd903;
	ld.const.f64 	%fd908, [const_evenDofToQuad+72];
	fma.rn.f64 	%fd909, %fd908, %fd838, %fd905;
	fma.rn.f64 	%fd910, %fd43, %fd841, %fd907;
	fma.rn.f64 	%fd911, %fd44, %fd842, %fd909;
	fma.rn.f64 	%fd912, %fd121, %fd845, %fd910;
	ld.const.f64 	%fd913, [const_evenDofToQuad+168];
	fma.rn.f64 	%fd914, %fd913, %fd846, %fd911;
	ld.const.f64 	%fd915, [const_oddDofToQuad+216];
	fma.rn.f64 	%fd916, %fd915, %fd849, %fd912;
	ld.const.f64 	%fd917, [const_evenDofToQuad+216];
	fma.rn.f64 	%fd918, %fd917, %fd850, %fd914;
	ld.const.f64 	%fd919, [const_oddDofToQuad+264];
	fma.rn.f64 	%fd128, %fd919, %fd853, %fd916;
	ld.const.f64 	%fd920, [const_evenDofToQuad+264];
	fma.rn.f64 	%fd129, %fd920, %fd854, %fd918;
	fma.rn.f64 	%fd921, %fd28, %fd833, 0d0000000000000000;
	fma.rn.f64 	%fd922, %fd29, %fd834, 0d0000000000000000;
	ld.const.f64 	%fd923, [const_oddDofToQuad+80];
	fma.rn.f64 	%fd924, %fd923, %fd837, %fd921;
	ld.const.f64 	%fd925, [const_evenDofToQuad+80];
	fma.rn.f64 	%fd926, %fd925, %fd838, %fd922;
	ld.const.f64 	%fd927, [const_oddDofToQuad+128];
	fma.rn.f64 	%fd928, %fd927, %fd841, %fd924;
	fma.rn.f64 	%fd929, %fd45, %fd842, %fd926;
	fma.rn.f64 	%fd930, %fd54, %fd845, %fd928;
	ld.const.f64 	%fd931, [const_evenDofToQuad+176];
	fma.rn.f64 	%fd932, %fd931, %fd846, %fd929;
	fma.rn.f64 	%fd933, %fd56, %fd849, %fd930;
	ld.const.f64 	%fd934, [const_evenDofToQuad+224];
	fma.rn.f64 	%fd935, %fd934, %fd850, %fd932;
	ld.const.f64 	%fd936, [const_oddDofToQuad+272];
	fma.rn.f64 	%fd130, %fd936, %fd853, %fd933;
	ld.const.f64 	%fd937, [const_evenDofToQuad+272];
	fma.rn.f64 	%fd131, %fd937, %fd854, %fd935;
	fma.rn.f64 	%fd938, %fd30, %fd833, 0d0000000000000000;
	fma.rn.f64 	%fd939, %fd31, %fd834, 0d0000000000000000;
	ld.const.f64 	%fd940, [const_oddDofToQuad+88];
	fma.rn.f64 	%fd941, %fd940, %fd837, %fd938;
	ld.const.f64 	%fd942, [const_evenDofToQuad+88];
	fma.rn.f64 	%fd943, %fd942, %fd838, %fd939;
	fma.rn.f64 	%fd944, %fd46, %fd841, %fd941;
	fma.rn.f64 	%fd945, %fd47, %fd842, %fd943;
	fma.rn.f64 	%fd946, %fd119, %fd845, %fd944;
	ld.const.f64 	%fd947, [const_evenDofToQuad+184];
	fma.rn.f64 	%fd948, %fd947, %fd846, %fd945;
	ld.const.f64 	%fd949, [const_oddDofToQuad+232];
	fma.rn.f64 	%fd950, %fd949, %fd849, %fd946;
	ld.const.f64 	%fd951, [const_evenDofToQuad+232];
	fma.rn.f64 	%fd952, %fd951, %fd850, %fd948;
	fma.rn.f64 	%fd132, %fd57, %fd853, %fd950;
	fma.rn.f64 	%fd133, %fd58, %fd854, %fd952;
	@%p11 bra 	$L__BB103_22;
	ld.param.u64 	%rd34, [_Z32massMatrixMultiplyConstantKernelILi12ELi12ELi1EEviPKdS1_S1_S1_Pd_param_5];
	mov.u32 	%r54, %tid.x;
	mad.lo.s32 	%r55, %r4, 1728, %r54;
	cvta.to.global.u64 	%rd25, %rd34;
	mul.wide.s32 	%rd26, %r55, 8;
	add.s64 	%rd27, %rd25, %rd26;
	add.f64 	%fd953, %fd122, %fd123;
	st.global.f64 	[%rd27], %fd953;
	add.f64 	%fd954, %fd124, %fd125;
	st.global.f64 	[%rd27+1152], %fd954;
	add.f64 	%fd955, %fd126, %fd127;
	st.global.f64 	[%rd27+2304], %fd955;
	add.f64 	%fd956, %fd128, %fd129;
	st.global.f64 	[%rd27+3456], %fd956;
	add.f64 	%fd957, %fd130, %fd131;
	st.global.f64 	[%rd27+4608], %fd957;
	add.f64 	%fd958, %fd132, %fd133;
	st.global.f64 	[%rd27+5760], %fd958;
	sub.f64 	%fd959, %fd132, %fd133;
	st.global.f64 	[%rd27+6912], %fd959;
	sub.f64 	%fd960, %fd130, %fd131;
	st.global.f64 	[%rd27+8064], %fd960;
	sub.f64 	%fd961, %fd128, %fd129;
	st.global.f64 	[%rd27+9216], %fd961;
	sub.f64 	%fd962, %fd126, %fd127;
	st.global.f64 	[%rd27+10368], %fd962;
	sub.f64 	%fd963, %fd124, %fd125;
	st.global.f64 	[%rd27+11520], %fd963;
	sub.f64 	%fd964, %fd122, %fd123;
	st.global.f64 	[%rd27+12672], %fd964;
$L__BB103_22:
	ret;

}
	// .globl	_Z32massMatrixMultiplyRegisterKernelILi12ELi13ELi1EEviPKdS1_S1_S1_Pd
.visible .entry _Z32massMatrixMultiplyRegisterKernelILi12ELi13ELi1EEviPKdS1_S1_S1_Pd(
	.param .u32 _Z32massMatrixMultiplyRegisterKernelILi12ELi13ELi1EEviPKdS1_S1_S1_Pd_param_0,
	.param .u64 .ptr .align 1 _Z32massMatrixMultiplyRegisterKernelILi12ELi13ELi1EEviPKdS1_S1_S1_Pd_param_1,
	.param .u64 .ptr .align 1 _Z32massMatrixMultiplyRegisterKernelILi12ELi13ELi1EEviPKdS1_S1_S1_Pd_param_2,
	.param .u64 .ptr .align 1 _Z32massMatrixMultiplyRegisterKernelILi12ELi13ELi1EEviPKdS1_S1_S1_Pd_param_3,
	.param .u64 .ptr .align 1 _Z32massMatrixMultiplyRegisterKernelILi12ELi13ELi1EEviPKdS1_S1_S1_Pd_param_4,
	.param .u64 .ptr .align 1 _Z32massMatrixMultiplyRegisterKernelILi12ELi13ELi1EEviPKdS1_S1_S1_Pd_param_5
)
{
	.reg .pred 	%p<17>;
	.reg .b16 	%rs<23>;
	.reg .b32 	%r<120>;
	.reg .b64 	%rd<46>;
	.reg .b64 	%fd<893>;
	// demoted variable
	.shared .align 8 .b8 _ZZ32massMatrixMultiplyRegisterKernelILi12ELi13ELi1EEviPKdS1_S1_S1_PdE6s_tmp1[17576];
	// demoted variable
	.shared .align 8 .b8 _ZZ32massMatrixMultiplyRegisterKernelILi12ELi13ELi1EEviPKdS1_S1_S1_PdE14s_oddDofToQuad[336];
	// demoted variable
	.shared .align 8 .b8 _ZZ32massMatrixMultiplyRegisterKernelILi12ELi13ELi1EEviPKdS1_S1_S1_PdE15s_evenDofToQuad[336];
	ld.param.u32 	%r16, [_Z32massMatrixMultiplyRegisterKernelILi12ELi13ELi1EEviPKdS1_S1_S1_Pd_param_0];
	ld.param.u64 	%rd2, [_Z32massMatrixMultiplyRegisterKernelILi12ELi13ELi1EEviPKdS1_S1_S1_Pd_param_2];
	ld.param.u64 	%rd3, [_Z32massMatrixMultiplyRegisterKernelILi12ELi13ELi1EEviPKdS1_S1_S1_Pd_param_3];
	ld.param.u64 	%rd4, [_Z32massMatrixMultiplyRegisterKernelILi12ELi13ELi1EEviPKdS1_S1_S1_Pd_param_4];
	mov.u32 	%r1, %tid.x;
	mov.u32 	%r17, %tid.y;
	mov.u32 	%r18, %ctaid.x;
	add.s32 	%r2, %r18, %r17;
	setp.ge.s32 	%p1, %r2, %r16;
	@%p1 bra 	$L__BB104_2;
	cvta.to.global.u64 	%rd6, %rd4;
	mad.lo.s32 	%r19, %r2, 1728, %r1;
	mul.wide.s32 	%rd7, %r19, 8;
	add.s64 	%rd8, %rd6, %rd7;
	ld.global.nc.f64 	%fd879, [%rd8];
	ld.global.nc.f64 	%fd878, [%rd8+1152];
	ld.global.nc.f64 	%fd877, [%rd8+2304];
	ld.global.nc.f64 	%fd876, [%rd8+3456];
	ld.global.nc.f64 	%fd875, [%rd8+4608];
	ld.global.nc.f64 	%fd874, [%rd8+5760];
	ld.global.nc.f64 	%fd873, [%rd8+6912];
	ld.global.nc.f64 	%fd872, [%rd8+8064];
	ld.global.nc.f64 	%fd871, [%rd8+9216];
	ld.global.nc.f64 	%fd870, [%rd8+10368];
	ld.global.nc.f64 	%fd869, [%rd8+11520];
	ld.global.nc.f64 	%fd868, [%rd8+12672];
$L__BB104_2:
	setp.gt.u32 	%p2, %r1, 41;
	@%p2 bra 	$L__BB104_4;
	cvta.to.global.u64 	%rd9, %rd2;
	mul.wide.u32 	%rd10, %r1, 8;
	add.s64 	%rd11, %rd9, %rd10;
	ld.global.nc.f64 	%fd186, [%rd11];
	shl.b32 	%r20, %r1, 3;
	mov.u32 	%r21, _ZZ32massMatrixMultiplyRegisterKernelILi12ELi13ELi1EEviPKdS1_S1_S1_PdE14s_oddDofToQuad;
	add.s32 	%r22, %r21, %r20;
	st.shared.f64 	[%r22], %fd186;
	cvta.to.global.u64 	%rd12, %rd3;
	add.s64 	%rd13, %rd12, %rd10;
	ld.global.nc.f64 	%fd187, [%rd13];
	mov.u32 	%r23, _ZZ32massMatrixMultiplyRegisterKernelILi12ELi13ELi1EEviPKdS1_S1_S1_PdE15s_evenDofToQuad;
	add.s32 	%r24, %r23, %r20;
	st.shared.f64 	[%r24], %fd187;
$L__BB104_4:
	mov.u32 	%r25, %tid.x;
	cvt.u16.u32 	%rs1, %r25;
	bar.sync 	0;
	ld.shared.f64 	%fd25, [_ZZ32massMatrixMultiplyRegisterKernelILi12ELi13ELi1EEviPKdS1_S1_S1_PdE14s_oddDofToQuad];
	ld.shared.f64 	%fd26, [_ZZ32massMatrixMultiplyRegisterKernelILi12ELi13ELi1EEviPKdS1_S1_S1_PdE15s_evenDofToQuad];
	ld.shared.f64 	%fd27, [_ZZ32massMatrixMultiplyRegisterKernelILi12ELi13ELi1EEviPKdS1_S1_S1_PdE14s_oddDofToQuad+8];
	ld.shared.f64 	%fd28, [_ZZ32massMatrixMultiplyRegisterKernelILi12ELi13ELi1EEviPKdS1_S1_S1_PdE15s_evenDofToQuad+8];
	ld.shared.f64 	%fd29, [_ZZ32massMatrixMultiplyRegisterKernelILi12ELi13ELi1EEviPKdS1_S1_S1_PdE14s_oddDofToQuad+16];
	ld.shared.f64 	%fd30, [_ZZ32massMatrixMultiplyRegisterKernelILi12ELi13ELi1EEviPKdS1_S1_S1_PdE15s_evenDofToQuad+16];
	ld.shared.f64 	%fd31, [_ZZ32massMatrixMultiplyRegisterKernelILi12ELi13ELi1EEviPKdS1_S1_S1_PdE14s_oddDofToQuad+24];
	ld.shared.f64 	%fd32, [_ZZ32massMatrixMultiplyRegisterKernelILi12ELi13ELi1EEviPKdS1_S1_S1_PdE15s_evenDofToQuad+24];
	ld.shared.f64 	%fd33, [_ZZ32massMatrixMultiplyRegisterKernelILi12ELi13ELi1EEviPKdS1_S1_S1_PdE14s_oddDofToQuad+32];
	ld.shared.f64 	%fd34, [_ZZ32massMatrixMultiplyRegisterKernelILi12ELi13ELi1EEviPKdS1_S1_S1_PdE15s_evenDofToQuad+32];
	ld.shared.f64 	%fd35, [_ZZ32massMatrixMultiplyRegisterKernelILi12ELi13ELi1EEviPKdS1_S1_S1_PdE14s_oddDofToQuad+40];
	ld.shared.f64 	%fd36, [_ZZ32massMatrixMultiplyRegisterKernelILi12ELi13ELi1EEviPKdS1_S1_S1_PdE15s_evenDofToQuad+40];
	ld.shared.f64 	%fd37, [_ZZ32massMatrixMultiplyRegisterKernelILi12ELi13ELi1EEviPKdS1_S1_S1_PdE14s_oddDofToQuad+48];
	ld.shared.f64 	%fd38, [_ZZ32massMatrixMultiplyRegisterKernelILi12ELi13ELi1EEviPKdS1_S1_S1_PdE15s_evenDofToQuad+48];
	ld.shared.f64 	%fd39, [_ZZ32massMatrixMultiplyRegisterKernelILi12ELi13ELi1EEviPKdS1_S1_S1_PdE14s_oddDofToQuad+56];
	ld.shared.f64 	%fd40, [_ZZ32massMatrixMultiplyRegisterKernelILi12ELi13ELi1EEviPKdS1_S1_S1_PdE15s_evenDofToQuad+56];
	ld.shared.f64 	%fd41, [_ZZ32massMatrixMultiplyRegisterKernelILi12ELi13ELi1EEviPKdS1_S1_S1_PdE14s_oddDofToQuad+64];
	ld.shared.f64 	%fd42, [_ZZ32massMatrixMultiplyRegisterKernelILi12ELi13ELi1EEviPKdS1_S1_S1_PdE15s_evenDofToQuad+64];
	ld.shared.f64 	%fd43, [_ZZ32massMatrixMultiplyRegisterKernelILi12ELi13ELi1EEviPKdS1_S1_S1_PdE14s_oddDofToQuad+72];
	ld.shared.f64 	%fd44, [_ZZ32massMatrixMultiplyRegisterKernelILi12ELi13ELi1EEviPKdS1_S1_S1_PdE15s_evenDofToQuad+72];
	ld.shared.f64 	%fd45, [_ZZ32massMatrixMultiplyRegisterKernelILi12ELi13ELi1EEviPKdS1_S1_S1_PdE14s_oddDofToQuad+80];
	ld.shared.f64 	%fd46, [_ZZ32massMatrixMultiplyRegisterKernelILi12ELi13ELi1EEviPKdS1_S1_S1_PdE15s_evenDofToQuad+80];
	ld.shared.f64 	%fd47, [_ZZ32massMatrixMultiplyRegisterKernelILi12ELi13ELi1EEviPKdS1_S1_S1_PdE14s_oddDofToQuad+88];
	ld.shared.f64 	%fd48, [_ZZ32massMatrixMultiplyRegisterKernelILi12ELi13ELi1EEviPKdS1_S1_S1_PdE15s_evenDofToQuad+88];
	ld.shared.f64 	%fd49, [_ZZ32massMatrixMultiplyRegisterKernelILi12ELi13ELi1EEviPKdS1_S1_S1_PdE14s_oddDofToQuad+96];
	ld.shared.f64 	%fd50, [_ZZ32massMatrixMultiplyRegisterKernelILi12ELi13ELi1EEviPKdS1_S1_S1_PdE15s_evenDofToQuad+96];
	ld.shared.f64 	%fd51, [_ZZ32massMatrixMultiplyRegisterKernelILi12ELi13ELi1EEviPKdS1_S1_S1_PdE14s_oddDofToQuad+104];
	ld.shared.f64 	%fd52, [_ZZ32massMatrixMultiplyRegisterKernelILi12ELi13ELi1EEviPKdS1_S1_S1_PdE15s_evenDofToQuad+104];
	ld.shared.f64 	%fd53, [_ZZ32massMatrixMultiplyRegisterKernelILi12ELi13ELi1EEviPKdS1_S1_S1_PdE14s_oddDofToQuad+112];
	ld.shared.f64 	%fd54, [_ZZ32massMatrixMultiplyRegisterKernelILi12ELi13ELi1EEviPKdS1_S1_S1_PdE15s_evenDofToQuad+112];
	ld.shared.f64 	%fd55, [_ZZ32massMatrixMultiplyRegisterKernelILi12ELi13ELi1EEviPKdS1_S1_S1_PdE14s_oddDofToQuad+120];
	ld.shared.f64 	%fd56, [_ZZ32massMatrixMultiplyRegisterKernelILi12ELi13ELi1EEviPKdS1_S1_S1_PdE15s_evenDofToQuad+120];
	ld.shared.f64 	%fd57, [_ZZ32massMatrixMultiplyRegisterKernelILi12ELi13ELi1EEviPKdS1_S1_S1_PdE14s_oddDofToQuad+128];
	ld.shared.f64 	%fd58, [_ZZ32massMatrixMultiplyRegisterKernelILi12ELi13ELi1EEviPKdS1_S1_S1_PdE15s_evenDofToQuad+128];
	ld.shared.f64 	%fd59, [_ZZ32massMatrixMultiplyRegisterKernelILi12ELi13ELi1EEviPKdS1_S1_S1_PdE14s_oddDofToQuad+136];
	ld.shared.f64 	%fd60, [_ZZ32massMatrixMultiplyRegisterKernelILi12ELi13ELi1EEviPKdS1_S1_S1_PdE15s_evenDofToQuad+136];
	ld.shared.f64 	%fd61, [_ZZ32massMatrixMultiplyRegisterKernelILi12ELi13ELi1EEviPKdS1_S1_S1_PdE14s_oddDofToQuad+144];
	ld.shared.f64 	%fd62, [_ZZ32massMatrixMultiplyRegisterKernelILi12ELi13ELi1EEviPKdS1_S1_S1_PdE15s_evenDofToQuad+144];
	ld.shared.f64 	%fd63, [_ZZ32massMatrixMultiplyRegisterKernelILi12ELi13ELi1EEviPKdS1_S1_S1_PdE14s_oddDofToQuad+152];
	ld.shared.f64 	%fd64, [_ZZ32massMatrixMultiplyRegisterKernelILi12ELi13ELi1EEviPKdS1_S1_S1_PdE15s_evenDofToQuad+152];
	ld.shared.f64 	%fd65, [_ZZ32massMatrixMultiplyRegisterKernelILi12ELi13ELi1EEviPKdS1_S1_S1_PdE14s_oddDofToQuad+160];
	ld.shared.f64 	%fd66, [_ZZ32massMatrixMultiplyRegisterKernelILi12ELi13ELi1EEviPKdS1_S1_S1_PdE15s_evenDofToQuad+160];
	ld.shared.f64 	%fd67, [_ZZ32massMatrixMultiplyRegisterKernelILi12ELi13ELi1EEviPKdS1_S1_S1_PdE14s_oddDofToQuad+168];
	ld.shared.f64 	%fd68, [_ZZ32massMatrixMultiplyRegisterKernelILi12ELi13ELi1EEviPKdS1_S1_S1_PdE15s_evenDofToQuad+168];
	ld.shared.f64 	%fd69, [_ZZ32massMatrixMultiplyRegisterKernelILi12ELi13ELi1EEviPKdS1_S1_S1_PdE14s_oddDofToQuad+176];
	ld.shared.f64 	%fd70, [_ZZ32massMatrixMultiplyRegisterKernelILi12ELi13ELi1EEviPKdS1_S1_S1_PdE15s_evenDofToQuad+176];
	ld.shared.f64 	%fd71, [_ZZ32massMatrixMultiplyRegisterKernelILi12ELi13ELi1EEviPKdS1_S1_S1_PdE14s_oddDofToQuad+184];
	ld.shared.f64 	%fd72, [_ZZ32massMatrixMultiplyRegisterKernelILi12ELi13ELi1EEviPKdS1_S1_S1_PdE15s_evenDofToQuad+184];
	ld.shared.f64 	%fd73, [_ZZ32massMatrixMultiplyRegisterKernelILi12ELi13ELi1EEviPKdS1_S1_S1_PdE14s_oddDofToQuad+192];
	ld.shared.f64 	%fd74, [_ZZ32massMatrixMultiplyRegisterKernelILi12ELi13ELi1EEviPKdS1_S1_S1_PdE15s_evenDofToQuad+192];
	ld.shared.f64 	%fd75, [_ZZ32massMatrixMultiplyRegisterKernelILi12ELi13ELi1EEviPKdS1_S1_S1_PdE14s_oddDofToQuad+200];
	ld.shared.f64 	%fd76, [_ZZ32massMatrixMultiplyRegisterKernelILi12ELi13ELi1EEviPKdS1_S1_S1_PdE15s_evenDofToQuad+200];
	ld.shared.f64 	%fd77, [_ZZ32massMatrixMultiplyRegisterKernelILi12ELi13ELi1EEviPKdS1_S1_S1_PdE14s_oddDofToQuad+208];
	ld.shared.f64 	%fd78, [_ZZ32massMatrixMultiplyRegisterKernelILi12ELi13ELi1EEviPKdS1_S1_S1_PdE15s_evenDofToQuad+208];
	ld.shared.f64 	%fd79, [_ZZ32massMatrixMultiplyRegisterKernelILi12ELi13ELi1EEviPKdS1_S1_S1_PdE14s_oddDofToQuad+216];
	ld.shared.f64 	%fd80, [_ZZ32massMatrixMultiplyRegisterKernelILi12ELi13ELi1EEviPKdS1_S1_S1_PdE15s_evenDofToQuad+216];
	ld.shared.f64 	%fd81, [_ZZ32massMatrixMultiplyRegisterKernelILi12ELi13ELi1EEviPKdS1_S1_S1_PdE14s_oddDofToQuad+224];
	ld.shared.f64 	%fd82, [_ZZ32massMatrixMultiplyRegisterKernelILi12ELi13ELi1EEviPKdS1_S1_S1_PdE15s_evenDofToQuad+224];
	ld.shared.f64 	%fd83, [_ZZ32massMatrixMultiplyRegisterKernelILi12ELi13ELi1EEviPKdS1_S1_S1_PdE14s_oddDofToQuad+232];
	ld.shared.f64 	%fd84, [_ZZ32massMatrixMultiplyRegisterKernelILi12ELi13ELi1EEviPKdS1_S1_S1_PdE15s_evenDofToQuad+232];
	ld.shared.f64 	%fd85, [_ZZ32massMatrixMultiplyRegisterKernelILi12ELi13ELi1EEviPKdS1_S1_S1_PdE14s_oddDofToQuad+240];
	ld.shared.f64 	%fd86, [_ZZ32massMatrixMultiplyRegisterKernelILi12ELi13ELi1EEviPKdS1_S1_S1_PdE15s_evenDofToQuad+240];
	ld.shared.f64 	%fd87, [_ZZ32massMatrixMultiplyRegisterKernelILi12ELi13ELi1EEviPKdS1_S1_S1_PdE14s_oddDofToQuad+248];
	ld.shared.f64 	%fd88, [_ZZ32massMatrixMultiplyRegisterKernelILi12ELi13ELi1EEviPKdS1_S1_S1_PdE15s_evenDofToQuad+248];
	ld.shared.f64 	%fd89, [_ZZ32massMatrixMultiplyRegisterKernelILi12ELi13ELi1EEviPKdS1_S1_S1_PdE14s_oddDofToQuad+256];
	ld.shared.f64 	%fd90, [_ZZ32massMatrixMultiplyRegisterKernelILi12ELi13ELi1EEviPKdS1_S1_S1_PdE15s_evenDofToQuad+256];
	ld.shared.f64 	%fd91, [_ZZ32massMatrixMultiplyRegisterKernelILi12ELi13ELi1EEviPKdS1_S1_S1_PdE14s_oddDofToQuad+264];
	ld.shared.f64 	%fd92, [_ZZ32massMatrixMultiplyRegisterKernelILi12ELi13ELi1EEviPKdS1_S1_S1_PdE15s_evenDofToQuad+264];
	ld.shared.f64 	%fd93, [_ZZ32massMatrixMultiplyRegisterKernelILi12ELi13ELi1EEviPKdS1_S1_S1_PdE14s_oddDofToQuad+272];
	ld.shared.f64 	%fd94, [_ZZ32massMatrixMultiplyRegisterKernelILi12ELi13ELi1EEviPKdS1_S1_S1_PdE15s_evenDofToQuad+272];
	ld.shared.f64 	%fd95, [_ZZ32massMatrixMultiplyRegisterKernelILi12ELi13ELi1EEviPKdS1_S1_S1_PdE14s_oddDofToQuad+280];
	ld.shared.f64 	%fd96, [_ZZ32massMatrixMultiplyRegisterKernelILi12ELi13ELi1EEviPKdS1_S1_S1_PdE15s_evenDofToQuad+280];
	ld.shared.f64 	%fd97, [_ZZ32massMatrixMultiplyRegisterKernelILi12ELi13ELi1EEviPKdS1_S1_S1_PdE14s_oddDofToQuad+288];
	ld.shared.f64 	%fd98, [_ZZ32massMatrixMultiplyRegisterKernelILi12ELi13ELi1EEviPKdS1_S1_S1_PdE15s_evenDofToQuad+288];
	ld.shared.f64 	%fd99, [_ZZ32massMatrixMultiplyRegisterKernelILi12ELi13ELi1EEviPKdS1_S1_S1_PdE14s_oddDofToQuad+296];
	ld.shared.f64 	%fd100, [_ZZ32massMatrixMultiplyRegisterKernelILi12ELi13ELi1EEviPKdS1_S1_S1_PdE15s_evenDofToQuad+296];
	ld.shared.f64 	%fd101, [_ZZ32massMatrixMultiplyRegisterKernelILi12ELi13ELi1EEviPKdS1_S1_S1_PdE14s_oddDofToQuad+304];
	ld.shared.f64 	%fd102, [_ZZ32massMatrixMultiplyRegisterKernelILi12ELi13ELi1EEviPKdS1_S1_S1_PdE15s_evenDofToQuad+304];
	ld.shared.f64 	%fd103, [_ZZ32massMatrixMultiplyRegisterKernelILi12ELi13ELi1EEviPKdS1_S1_S1_PdE14s_oddDofToQuad+312];
	ld.shared.f64 	%fd104, [_ZZ32massMatrixMultiplyRegisterKernelILi12ELi13ELi1EEviPKdS1_S1_S1_PdE15s_evenDofToQuad+312];
	ld.shared.f64 	%fd105, [_ZZ32massMatrixMultiplyRegisterKernelILi12ELi13ELi1EEviPKdS1_S1_S1_PdE14s_oddDofToQuad+320];
	ld.shared.f64 	%fd106, [_ZZ32massMatrixMultiplyRegisterKernelILi12ELi13ELi1EEviPKdS1_S1_S1_PdE15s_evenDofToQuad+320];
	ld.shared.f64 	%fd107, [_ZZ32massMatrixMultiplyRegisterKernelILi12ELi13ELi1EEviPKdS1_S1_S1_PdE14s_oddDofToQuad+328];
	ld.shared.f64 	%fd108, [_ZZ32massMatrixMultiplyRegisterKernelILi12ELi13ELi1EEviPKdS1_S1_S1_PdE15s_evenDofToQuad+328];
	mul.hi.u16 	%rs2, %rs1, 5462;
	mul.lo.s16 	%rs3, %rs2, 12;
	sub.s16 	%rs4, %rs1, %rs3;
	add.f64 	%fd188, %fd879, %fd868;
	sub.f64 	%fd189, %fd879, %fd868;
	add.f64 	%fd190, %fd878, %fd869;
	sub.f64 	%fd191, %fd878, %fd869;
	add.f64 	%fd192, %fd877, %fd870;
	sub.f64 	%fd193, %fd877, %fd870;
	add.f64 	%fd194, %fd876, %fd871;
	sub.f64 	%fd195, %fd876, %fd871;
	add.f64 	%fd196, %fd875, %fd872;
	sub.f64 	%fd197, %fd875, %fd872;
	add.f64 	%fd198, %fd874, %fd873;
	sub.f64 	%fd199, %fd874, %fd873;
	mov.u32 	%r26, %tid.y;
	mov.u32 	%r27, _ZZ32massMatrixMultiplyRegisterKernelILi12ELi13ELi1EEviPKdS1_S1_S1_PdE6s_tmp1;
	mad.lo.s32 	%r28, %r26, 17576, %r27;
	mul.wide.u16 	%r29, %rs2, 104;
	add.s32 	%r30, %r28, %r29;
	mul.wide.u16 	%r31, %rs4, 8;
	add.s32 	%r3, %r30, %r31;
	fma.rn.f64 	%fd200, %fd25, %fd188, 0d0000000000000000;
	fma.rn.f64 	%fd201, %fd26, %fd189, 0d0000000000000000;
	fma.rn.f64 	%fd202, %fd27, %fd190, %fd200;
	fma.rn.f64 	%fd203, %fd28, %fd191, %fd201;
	fma.rn.f64 	%fd204, %fd29, %fd192, %fd202;
	fma.rn.f64 	%fd205, %fd30, %fd193, %fd203;
	fma.rn.f64 	%fd206, %fd31, %fd194, %fd204;
	fma.rn.f64 	%fd207, %fd32, %fd195, %fd205;
	fma.rn.f64 	%fd208, %fd33, %fd196, %fd206;
	fma.rn.f64 	%fd209, %fd34, %fd197, %fd207;
	fma.rn.f64 	%fd210, %fd35, %fd198, %fd208;
	fma.rn.f64 	%fd211, %fd36, %fd199, %fd209;
	sub.f64 	%fd212, %fd210, %fd211;
	st.shared.f64 	[%r3+16224], %fd212;
	add.f64 	%fd213, %fd211, %fd210;
	st.shared.f64 	[%r3], %fd213;
	fma.rn.f64 	%fd214, %fd37, %fd188, 0d0000000000000000;
	fma.rn.f64 	%fd215, %fd38, %fd189, 0d0000000000000000;
	fma.rn.f64 	%fd216, %fd39, %fd190, %fd214;
	fma.rn.f64 	%fd217, %fd40, %fd191, %fd215;
	fma.rn.f64 	%fd218, %fd41, %fd192, %fd216;
	fma.rn.f64 	%fd219, %fd42, %fd193, %fd217;
	fma.rn.f64 	%fd220, %fd43, %fd194, %fd218;
	fma.rn.f64 	%fd221, %fd44, %fd195, %fd219;
	fma.rn.f64 	%fd222, %fd45, %fd196, %fd220;
	fma.rn.f64 	%fd223, %fd46, %fd197, %fd221;
	fma.rn.f64 	%fd224, %fd47, %fd198, %fd222;
	fma.rn.f64 	%fd225, %fd48, %fd199, %fd223;
	sub.f64 	%fd226, %fd224, %fd225;
	st.shared.f64 	[%r3+14872], %fd226;
	add.f64 	%fd227, %fd225, %fd224;
	st.shared.f64 	[%r3+1352], %fd227;
	fma.rn.f64 	%fd228, %fd49, %fd188, 0d0000000000000000;
	fma.rn.f64 	%fd229, %fd50, %fd189, 0d0000000000000000;
	fma.rn.f64 	%fd230, %fd51, %fd190, %fd228;
	fma.rn.f64 	%fd231, %fd52, %fd191, %fd229;
	fma.rn.f64 	%fd232, %fd53, %fd192, %fd230;
	fma.rn.f64 	%fd233, %fd54, %fd193, %fd231;
	fma.rn.f64 	%fd234, %fd55, %fd194, %fd232;
	fma.rn.f64 	%fd235, %fd56, %fd195, %fd233;
	fma.rn.f64 	%fd236, %fd57, %fd196, %fd234;
	fma.rn.f64 	%fd237, %fd58, %fd197, %fd235;
	fma.rn.f64 	%fd238, %fd59, %fd198, %fd236;
	fma.rn.f64 	%fd239, %fd60, %fd199, %fd237;
	sub.f64 	%fd240, %fd238, %fd239;
	st.shared.f64 	[%r3+13520], %fd240;
	add.f64 	%fd241, %fd239, %fd238;
	st.shared.f64 	[%r3+2704], %fd241;
	fma.rn.f64 	%fd242, %fd61, %fd188, 0d0000000000000000;
	fma.rn.f64 	%fd243, %fd62, %fd189, 0d0000000000000000;
	fma.rn.f64 	%fd244, %fd63, %fd190, %fd242;
	fma.rn.f64 	%fd245, %fd64, %fd191, %fd243;
	fma.rn.f64 	%fd246, %fd65, %fd192, %fd244;
	fma.rn.f64 	%fd247, %fd66, %fd193, %fd245;
	fma.rn.f64 	%fd248, %fd67, %fd194, %fd246;
	fma.rn.f64 	%fd249, %fd68, %fd195, %fd247;
	fma.rn.f64 	%fd250, %fd69, %fd196, %fd248;
	fma.rn.f64 	%fd251, %fd70, %fd197, %fd249;
	fma.rn.f64 	%fd252, %fd71, %fd198, %fd250;
	fma.rn.f64 	%fd253, %fd72, %fd199, %fd251;
	sub.f64 	%fd254, %fd252, %fd253;
	st.shared.f64 	[%r3+12168], %fd254;
	add.f64 	%fd255, %fd253, %fd252;
	st.shared.f64 	[%r3+4056], %fd255;
	fma.rn.f64 	%fd256, %fd73, %fd188, 0d0000000000000000;
	fma.rn.f64 	%fd257, %fd74, %fd189, 0d0000000000000000;
	fma.rn.f64 	%fd258, %fd75, %fd190, %fd256;
	fma.rn.f64 	%fd259, %fd76, %fd191, %fd257;
	fma.rn.f64 	%fd260, %fd77, %fd192, %fd258;
	fma.rn.f64 	%fd261, %fd78, %fd193, %fd259;
	fma.rn.f64 	%fd262, %fd79, %fd194, %fd260;
	fma.rn.f64 	%fd263, %fd80, %fd195, %fd261;
	fma.rn.f64 	%fd264, %fd81, %fd196, %fd262;
	fma.rn.f64 	%fd265, %fd82, %fd197, %fd263;
	fma.rn.f64 	%fd266, %fd83, %fd198, %fd264;
	fma.rn.f64 	%fd267, %fd84, %fd199, %fd265;
	sub.f64 	%fd268, %fd266, %fd267;
	st.shared.f64 	[%r3+10816], %fd268;
	add.f64 	%fd269, %fd267, %fd266;
	st.shared.f64 	[%r3+5408], %fd269;
	fma.rn.f64 	%fd270, %fd85, %fd188, 0d0000000000000000;
	fma.rn.f64 	%fd271, %fd86, %fd189, 0d0000000000000000;
	fma.rn.f64 	%fd272, %fd87, %fd190, %fd270;
	fma.rn.f64 	%fd273, %fd88, %fd191, %fd271;
	fma.rn.f64 	%fd274, %fd89, %fd192, %fd272;
	fma.rn.f64 	%fd275, %fd90, %fd193, %fd273;
	fma.rn.f64 	%fd276, %fd91, %fd194, %fd274;
	fma.rn.f64 	%fd277, %fd92, %fd195, %fd275;
	fma.rn.f64 	%fd278, %fd93, %fd196, %fd276;
	fma.rn.f64 	%fd279, %fd94, %fd197, %fd277;
	fma.rn.f64 	%fd280, %fd95, %fd198, %fd278;
	fma.rn.f64 	%fd281, %fd96, %fd199, %fd279;
	sub.f64 	%fd282, %fd280, %fd281;
	st.shared.f64 	[%r3+9464], %fd282;
	add.f64 	%fd283, %fd281, %fd280;
	st.shared.f64 	[%r3+6760], %fd283;
	fma.rn.f64 	%fd284, %fd97, %fd188, 0d0000000000000000;
	fma.rn.f64 	%fd285, %fd98, %fd189, 0d0000000000000000;
	fma.rn.f64 	%fd286, %fd99, %fd190, %fd284;
	fma.rn.f64 	%fd287, %fd100, %fd191, %fd285;
	fma.rn.f64 	%fd288, %fd101, %fd192, %fd286;
	fma.rn.f64 	%fd289, %fd102, %fd193, %fd287;
	fma.rn.f64 	%fd290, %fd103, %fd194, %fd288;
	fma.rn.f64 	%fd291, %fd104, %fd195, %fd289;
	fma.rn.f64 	%fd292, %fd105, %fd196, %fd290;
	fma.rn.f64 	%fd293, %fd106, %fd197, %fd291;
	fma.rn.f64 	%fd294, %fd107, %fd198, %fd292;
	fma.rn.f64 	%fd295, %fd108, %fd199, %fd293;
	add.f64 	%fd296, %fd295, %fd294;
	st.shared.f64 	[%r3+8112], %fd296;
	bar.sync 	0;
	setp.gt.u32 	%p3, %r25, 155;
	@%p3 bra 	$L__BB104_7;
	mov.u32 	%r117, %tid.x;
	mov.u32 	%r32, %tid.y;
	mov.u32 	%r33, _ZZ32massMatrixMultiplyRegisterKernelILi12ELi13ELi1EEviPKdS1_S1_S1_PdE6s_tmp1;
	mad.lo.s32 	%r34, %r32, 17576, %r33;
$L__BB104_6:
	cvt.u16.u32 	%rs5, %r117;
	mul.lo.s16 	%rs6, %rs5, 171;
	shr.u16 	%rs7, %rs6, 11;
	mul.lo.s16 	%rs8, %rs7, 12;
	sub.s16 	%rs9, %rs5, %rs8;
	mul.wide.u16 	%r35, %rs7, 1352;
	add.s32 	%r36, %r34, %r35;
	and.b16  	%rs10, %rs9, 255;
	mul.wide.u16 	%r37, %rs10, 8;
	add.s32 	%r38, %r36, %r37;
	ld.shared.f64 	%fd297, [%r38];
	ld.shared.f64 	%fd298, [%r38+1144];
	add.f64 	%fd299, %fd297, %fd298;
	sub.f64 	%fd300, %fd297, %fd298;
	ld.shared.f64 	%fd301, [%r38+104];
	ld.shared.f64 	%fd302, [%r38+1040];
	add.f64 	%fd303, %fd301, %fd302;
	sub.f64 	%fd304, %fd301, %fd302;
	ld.shared.f64 	%fd305, [%r38+208];
	ld.shared.f64 	%fd306, [%r38+936];
	add.f64 	%fd307, %fd305, %fd306;
	sub.f64 	%fd308, %fd305, %fd306;
	ld.shared.f64 	%fd309, [%r38+312];
	ld.shared.f64 	%fd310, [%r38+832];
	add.f64 	%fd311, %fd309, %fd310;
	sub.f64 	%fd312, %fd309, %fd310;
	ld.shared.f64 	%fd313, [%r38+416];
	ld.shared.f64 	%fd314, [%r38+728];
	add.f64 	%fd315, %fd313, %fd314;
	sub.f64 	%fd316, %fd313, %fd314;
	ld.shared.f64 	%fd317, [%r38+520];
	ld.shared.f64 	%fd318, [%r38+624];
	add.f64 	%fd319, %fd317, %fd318;
	sub.f64 	%fd320, %fd317, %fd318;
	fma.rn.f64 	%fd321, %fd25, %fd299, 0d0000000000000000;
	fma.rn.f64 	%fd322, %fd26, %fd300, 0d0000000000000000;
	fma.rn.f64 	%fd323, %fd27, %fd303, %fd321;
	fma.rn.f64 	%fd324, %fd28, %fd304, %fd322;
	fma.rn.f64 	%fd325, %fd29, %fd307, %fd323;
	fma.rn.f64 	%fd326, %fd30, %fd308, %fd324;
	fma.rn.f64 	%fd327, %fd31, %fd311, %fd325;
	fma.rn.f64 	%fd328, %fd32, %fd312, %fd326;
	fma.rn.f64 	%fd329, %fd33, %fd315, %fd327;
	fma.rn.f64 	%fd330, %fd34, %fd316, %fd328;
	fma.rn.f64 	%fd331, %fd35, %fd319, %fd329;
	fma.rn.f64 	%fd332, %fd36, %fd320, %fd330;
	sub.f64 	%fd333, %fd331, %fd332;
	st.shared.f64 	[%r38+1248], %fd333;
	add.f64 	%fd334, %fd332, %fd331;
	st.shared.f64 	[%r38], %fd334;
	fma.rn.f64 	%fd335, %fd37, %fd299, 0d0000000000000000;
	fma.rn.f64 	%fd336, %fd38, %fd300, 0d0000000000000000;
	fma.rn.f64 	%fd337, %fd39, %fd303, %fd335;
	fma.rn.f64 	%fd338, %fd40, %fd304, %fd336;
	fma.rn.f64 	%fd339, %fd41, %fd307, %fd337;
	fma.rn.f64 	%fd340, %fd42, %fd308, %fd338;
	fma.rn.f64 	%fd341, %fd43, %fd311, %fd339;
	fma.rn.f64 	%fd342, %fd44, %fd312, %fd340;
	fma.rn.f64 	%fd343, %fd45, %fd315, %fd341;
	fma.rn.f64 	%fd344, %fd46, %fd316, %fd342;
	fma.rn.f64 	%fd345, %fd47, %fd319, %fd343;
	fma.rn.f64 	%fd346, %fd48, %fd320, %fd344;
	sub.f64 	%fd347, %fd345, %fd346;
	st.shared.f64 	[%r38+1144], %fd347;
	add.f64 	%fd348, %fd346, %fd345;
	st.shared.f64 	[%r38+104], %fd348;
	fma.rn.f64 	%fd349, %fd49, %fd299, 0d0000000000000000;
	fma.rn.f64 	%fd350, %fd50, %fd300, 0d0000000000000000;
	fma.rn.f64 	%fd351, %fd51, %fd303, %fd349;
	fma.rn.f64 	%fd352, %fd52, %fd304, %fd350;
	fma.rn.f64 	%fd353, %fd53, %fd307, %fd351;
	fma.rn.f64 	%fd354, %fd54, %fd308, %fd352;
	fma.rn.f64 	%fd355, %fd55, %fd311, %fd353;
	fma.rn.f64 	%fd356, %fd56, %fd312, %fd354;
	fma.rn.f64 	%fd357, %fd57, %fd315, %fd355;
	fma.rn.f64 	%fd358, %fd58, %fd316, %fd356;
	fma.rn.f64 	%fd359, %fd59, %fd319, %fd357;
	fma.rn.f64 	%fd360, %fd60, %fd320, %fd358;
	sub.f64 	%fd361, %fd359, %fd360;
	st.shared.f64 	[%r38+1040], %fd361;
	add.f64 	%fd362, %fd360, %fd359;
	st.shared.f64 	[%r38+208], %fd362;
	fma.rn.f64 	%fd363, %fd61, %fd299, 0d0000000000000000;
	fma.rn.f64 	%fd364, %fd62, %fd300, 0d0000000000000000;
	fma.rn.f64 	%fd365, %fd63, %fd303, %fd363;
	fma.rn.f64 	%fd366, %fd64, %fd304, %fd364;
	fma.rn.f64 	%fd367, %fd65, %fd307, %fd365;
	fma.rn.f64 	%fd368, %fd66, %fd308, %fd366;
	fma.rn.f64 	%fd369, %fd67, %fd311, %fd367;
	fma.rn.f64 	%fd370, %fd68, %fd312, %fd368;
	fma.rn.f64 	%fd371, %fd69, %fd315, %fd369;
	fma.rn.f64 	%fd372, %fd70, %fd316, %fd370;
	fma.rn.f64 	%fd373, %fd71, %fd319, %fd371;
	fma.rn.f64 	%fd374, %fd72, %fd320, %fd372;
	sub.f64 	%fd375, %fd373, %fd374;
	st.shared.f64 	[%r38+936], %fd375;
	add.f64 	%fd376, %fd374, %fd373;
	st.shared.f64 	[%r38+312], %fd376;
	fma.rn.f64 	%fd377, %fd73, %fd299, 0d0000000000000000;
	fma.rn.f64 	%fd378, %fd74, %fd300, 0d0000000000000000;
	fma.rn.f64 	%fd379, %fd75, %fd303, %fd377;
	fma.rn.f64 	%fd380, %fd76, %fd304, %fd378;
	fma.rn.f64 	%fd381, %fd77, %fd307, %fd379;
	fma.rn.f64 	%fd382, %fd78, %fd308, %fd380;
	fma.rn.f64 	%fd383, %fd79, %fd311, %fd381;
	fma.rn.f64 	%fd384, %fd80, %fd312, %fd382;
	fma.rn.f64 	%fd385, %fd81, %fd315, %fd383;
	fma.rn.f64 	%fd386, %fd82, %fd316, %fd384;
	fma.rn.f64 	%fd387, %fd83, %fd319, %fd385;
	fma.rn.f64 	%fd388, %fd84, %fd320, %fd386;
	sub.f64 	%fd389, %fd387, %fd388;
	st.shared.f64 	[%r38+832], %fd389;
	add.f64 	%fd390, %fd388, %fd387;
	st.shared.f64 	[%r38+416], %fd390;
	fma.rn.f64 	%fd391, %fd85, %fd299, 0d0000000000000000;
	fma.rn.f64 	%fd392, %fd86, %fd300, 0d0000000000000000;
	fma.rn.f64 	%fd393, %fd87, %fd303, %fd391;
	fma.rn.f64 	%fd394, %fd88, %fd304, %fd392;
	fma.rn.f64 	%fd395, %fd89, %fd307, %fd393;
	fma.rn.f64 	%fd396, %fd90, %fd308, %fd394;
	fma.rn.f64 	%fd397, %fd91, %fd311, %fd395;
	fma.rn.f64 	%fd398, %fd92, %fd312, %fd396;
	fma.rn.f64 	%fd399, %fd93, %fd315, %fd397;
	fma.rn.f64 	%fd400, %fd94, %fd316, %fd398;
	fma.rn.f64 	%fd401, %fd95, %fd319, %fd399;
	fma.rn.f64 	%fd402, %fd96, %fd320, %fd400;
	sub.f64 	%fd403, %fd401, %fd402;
	st.shared.f64 	[%r38+728], %fd403;
	add.f64 	%fd404, %fd402, %fd401;
	st.shared.f64 	[%r38+520], %fd404;
	fma.rn.f64 	%fd405, %fd97, %fd299, 0d0000000000000000;
	fma.rn.f64 	%fd406, %fd98, %fd300, 0d0000000000000000;
	fma.rn.f64 	%fd407, %fd99, %fd303, %fd405;
	fma.rn.f64 	%fd408, %fd100, %fd304, %fd406;
	fma.rn.f64 	%fd409, %fd101, %fd307, %fd407;
	fma.rn.f64 	%fd410, %fd102, %fd308, %fd408;
	fma.rn.f64 	%fd411, %fd103, %fd311, %fd409;
	fma.rn.f64 	%fd412, %fd104, %fd312, %fd410;
	fma.rn.f64 	%fd413, %fd105, %fd315, %fd411;
	fma.rn.f64 	%fd414, %fd106, %fd316, %fd412;
	fma.rn.f64 	%fd415, %fd107, %fd319, %fd413;
	fma.rn.f64 	%fd416, %fd108, %fd320, %fd414;
	add.f64 	%fd417, %fd416, %fd415;
	st.shared.f64 	[%r38+624], %fd417;
	add.s32 	%r6, %r117, 144;
	setp.lt.u32 	%p4, %r117, 12;
	mov.u32 	%r117, %r6;
	@%p4 bra 	$L__BB104_6;
$L__BB104_7:
	bar.sync 	0;
	mov.u32 	%r39, %tid.x;
	setp.gt.u32 	%p5, %r39, 168;
	@%p5 bra 	$L__BB104_24;
	mov.u32 	%r118, %tid.x;
	mov.u32 	%r40, %ctaid.x;
	mov.u32 	%r41, %tid.y;
	add.s32 	%r42, %r40, %r41;
	mov.u32 	%r43, _ZZ32massMatrixMultiplyRegisterKernelILi12ELi13ELi1EEviPKdS1_S1_S1_PdE6s_tmp1;
	mad.lo.s32 	%r44, %r41, 17576, %r43;
$L__BB104_9:
	ld.param.u32 	%r109, [_Z32massMatrixMultiplyRegisterKernelILi12ELi13ELi1EEviPKdS1_S1_S1_Pd_param_0];
	setp.ge.s32 	%p6, %r42, %r109;
	cvt.u16.u32 	%rs11, %r118;
	mul.lo.s16 	%rs12, %rs11, 79;
	shr.u16 	%rs13, %rs12, 10;
	mul.lo.s16 	%rs14, %rs13, 13;
	sub.s16 	%rs15, %rs11, %rs14;
	mul.wide.u16 	%r45, %rs13, 1352;
	add.s32 	%r46, %r44, %r45;
	and.b16  	%rs16, %rs15, 255;
	mul.wide.u16 	%r47, %rs16, 104;
	add.s32 	%r9, %r46, %r47;
	ld.shared.f64 	%fd419, [%r9];
	ld.shared.f64 	%fd420, [%r9+88];
	add.f64 	%fd109, %fd419, %fd420;
	sub.f64 	%fd110, %fd419, %fd420;
	ld.shared.f64 	%fd421, [%r9+8];
	ld.shared.f64 	%fd422, [%r9+80];
	add.f64 	%fd111, %fd421, %fd422;
	sub.f64 	%fd112, %fd421, %fd422;
	ld.shared.f64 	%fd423, [%r9+16];
	ld.shared.f64 	%fd424, [%r9+72];
	add.f64 	%fd113, %fd423, %fd424;
	sub.f64 	%fd114, %fd423, %fd424;
	ld.shared.f64 	%fd425, [%r9+24];
	ld.shared.f64 	%fd426, [%r9+64];
	add.f64 	%fd115, %fd425, %fd426;
	sub.f64 	%fd116, %fd425, %fd426;
	ld.shared.f64 	%fd427, [%r9+32];
	ld.shared.f64 	%fd428, [%r9+56];
	add.f64 	%fd117, %fd427, %fd428;
	sub.f64 	%fd118, %fd427, %fd428;
	ld.shared.f64 	%fd429, [%r9+40];
	ld.shared.f64 	%fd430, [%r9+48];
	add.f64 	%fd119, %fd429, %fd430;
	sub.f64 	%fd120, %fd429, %fd430;
	mov.b32 	%r48, {%rs16, %rs13};
	mov.b32 	%r49, 0;
	mov.b32 	%r50, 43277;
	dp2a.lo.u32.u32 	%r10, %r48, %r50, %r49;
	fma.rn.f64 	%fd431, %fd25, %fd109, 0d0000000000000000;
	fma.rn.f64 	%fd432, %fd26, %fd110, 0d0000000000000000;
	fma.rn.f64 	%fd433, %fd27, %fd111, %fd431;
	fma.rn.f64 	%fd434, %fd28, %fd112, %fd432;
	fma.rn.f64 	%fd435, %fd29, %fd113, %fd433;
	fma.rn.f64 	%fd436, %fd30, %fd114, %fd434;
	fma.rn.f64 	%fd437, %fd31, %fd115, %fd435;
	fma.rn.f64 	%fd438, %fd32, %fd116, %fd436;
	fma.rn.f64 	%fd439, %fd33, %fd117, %fd437;
	fma.rn.f64 	%fd440, %fd34, %fd118, %fd438;
	fma.rn.f64 	%fd121, %fd35, %fd119, %fd439;
	fma.rn.f64 	%fd122, %fd36, %fd120, %fd440;
	mov.f64 	%fd880, 0d0000000000000000;
	mov.f64 	%fd881, %fd880;
	@%p6 bra 	$L__BB104_11;
	ld.param.u64 	%rd38, [_Z32massMatrixMultiplyRegisterKernelILi12ELi13ELi1EEviPKdS1_S1_S1_Pd_param_1];
	cvta.to.global.u64 	%rd14, %rd38;
	mad.lo.s32 	%r54, %r42, 2197, %r10;
	mul.wide.s32 	%rd15, %r54, 8;
	add.s64 	%rd16, %rd14, %rd15;
	ld.global.nc.f64 	%fd880, [%rd16];
	ld.global.nc.f64 	%fd881, [%rd16+96];
$L__BB104_11:
	ld.param.u32 	%r110, [_Z32massMatrixMultiplyRegisterKernelILi12ELi13ELi1EEviPKdS1_S1_S1_Pd_param_0];
	setp.ge.s32 	%p7, %r42, %r110;
	add.f64 	%fd442, %fd121, %fd122;
	sub.f64 	%fd443, %fd121, %fd122;
	mul.f64 	%fd444, %fd442, %fd880;
	mul.f64 	%fd445, %fd443, %fd881;
	sub.f64 	%fd127, %fd444, %fd445;
	add.f64 	%fd128, %fd444, %fd445;
	fma.rn.f64 	%fd446, %fd37, %fd109, 0d0000000000000000;
	fma.rn.f64 	%fd447, %fd38, %fd110, 0d0000000000000000;
	fma.rn.f64 	%fd448, %fd39, %fd111, %fd446;
	fma.rn.f64 	%fd449, %fd40, %fd112, %fd447;
	fma.rn.f64 	%fd450, %fd41, %fd113, %fd448;
	fma.rn.f64 	%fd451, %fd42, %fd114, %fd449;
	fma.rn.f64 	%fd452, %fd43, %fd115, %fd450;
	fma.rn.f64 	%fd453, %fd44, %fd116, %fd451;
	fma.rn.f64 	%fd454, %fd45, %fd117, %fd452;
	fma.rn.f64 	%fd455, %fd46, %fd118, %fd453;
	fma.rn.f64 	%fd129, %fd47, %fd119, %fd454;
	fma.rn.f64 	%fd130, %fd48, %fd120, %fd455;
	mov.f64 	%fd882, 0d0000000000000000;
	mov.f64 	%fd883, %fd882;
	@%p7 bra 	$L__BB104_13;
	ld.param.u64 	%rd39, [_Z32massMatrixMultiplyRegisterKernelILi12ELi13ELi1EEviPKdS1_S1_S1_Pd_param_1];
	cvta.to.global.u64 	%rd17, %rd39;
	mad.lo.s32 	%r61, %r42, 2197, %r10;
	mul.wide.s32 	%rd18, %r61, 8;
	add.s64 	%rd19, %rd17, %rd18;
	ld.global.nc.f64 	%fd882, [%rd19+8];
	ld.global.nc.f64 	%fd883, [%rd19+88];
$L__BB104_13:
	ld.param.u32 	%r111, [_Z32massMatrixMultiplyRegisterKernelILi12ELi13ELi1EEviPKdS1_S1_S1_Pd_param_0];
	setp.ge.s32 	%p8, %r42, %r111;
	add.f64 	%fd457, %fd129, %fd130;
	sub.f64 	%fd458, %fd129, %fd130;
	mul.f64 	%fd459, %fd457, %fd882;
	mul.f64 	%fd460, %fd458, %fd883;
	sub.f64 	%fd135, %fd459, %fd460;
	add.f64 	%fd136, %fd459, %fd460;
	fma.rn.f64 	%fd461, %fd49, %fd109, 0d0000000000000000;
	fma.rn.f64 	%fd462, %fd50, %fd110, 0d0000000000000000;
	fma.rn.f64 	%fd463, %fd51, %fd111, %fd461;
	fma.rn.f64 	%fd464, %fd52, %fd112, %fd462;
	fma.rn.f64 	%fd465, %fd53, %fd113, %fd463;
	fma.rn.f64 	%fd466, %fd54, %fd114, %fd464;
	fma.rn.f64 	%fd467, %fd55, %fd115, %fd465;
	fma.rn.f64 	%fd468, %fd56, %fd116, %fd466;
	fma.rn.f64 	%fd469, %fd57, %fd117, %fd467;
	fma.rn.f64 	%fd470, %fd58, %fd118, %fd468;
	fma.rn.f64 	%fd137, %fd59, %fd119, %fd469;
	fma.rn.f64 	%fd138, %fd60, %fd120, %fd470;
	mov.f64 	%fd884, 0d0000000000000000;
	mov.f64 	%fd885, %fd884;
	@%p8 bra 	$L__BB104_15;
	ld.param.u64 	%rd40, [_Z32massMatrixMultiplyRegisterKernelILi12ELi13ELi1EEviPKdS1_S1_S1_Pd_param_1];
	cvta.to.global.u64 	%rd20, %rd40;
	mad.lo.s32 	%r68, %r42, 2197, %r10;
	mul.wide.s32 	%rd21, %r68, 8;
	add.s64 	%rd22, %rd20, %rd21;
	ld.global.nc.f64 	%fd884, [%rd22+16];
	ld.global.nc.f64 	%fd885, [%rd22+80];
$L__BB104_15:
	ld.param.u32 	%r112, [_Z32massMatrixMultiplyRegisterKernelILi12ELi13ELi1EEviPKdS1_S1_S1_Pd_param_0];
	setp.ge.s32 	%p9, %r42, %r112;
	add.f64 	%fd472, %fd137, %fd138;
	sub.f64 	%fd473, %fd137, %fd138;
	mul.f64 	%fd474, %fd472, %fd884;
	mul.f64 	%fd475, %fd473, %fd885;
	sub.f64 	%fd143, %fd474, %fd475;
	add.f64 	%fd144, %fd474, %fd475;
	fma.rn.f64 	%fd476, %fd61, %fd109, 0d0000000000000000;
	fma.rn.f64 	%fd477, %fd62, %fd110, 0d0000000000000000;
	fma.rn.f64 	%fd478, %fd63, %fd111, %fd476;
	fma.rn.f64 	%fd479, %fd64, %fd112, %fd477;
	fma.rn.f64 	%fd480, %fd65, %fd113, %fd478;
	fma.rn.f64 	%fd481, %fd66, %fd114, %fd479;
	fma.rn.f64 	%fd482, %fd67, %fd115, %fd480;
	fma.rn.f64 	%fd483, %fd68, %fd116, %fd481;
	fma.rn.f64 	%fd484, %fd69, %fd117, %fd482;
	fma.rn.f64 	%fd485, %fd70, %fd118, %fd483;
	fma.rn.f64 	%fd145, %fd71, %fd119, %fd484;
	fma.rn.f64 	%fd146, %fd72, %fd120, %fd485;
	mov.f64 	%fd886, 0d0000000000000000;
	mov.f64 	%fd887, %fd886;
	@%p9 bra 	$L__BB104_17;
	ld.param.u64 	%rd41, [_Z32massMatrixMultiplyRegisterKernelILi12ELi13ELi1EEviPKdS1_S1_S1_Pd_param_1];
	cvta.to.global.u64 	%rd23, %rd41;
	mad.lo.s32 	%r75, %r42, 2197, %r10;
	mul.wide.s32 	%rd24, %r75, 8;
	add.s64 	%rd25, %rd23, %rd24;
	ld.global.nc.f64 	%fd886, [%rd25+24];
	ld.global.nc.f64 	%fd887, [%rd25+72];
$L__BB104_17:
	ld.param.u32 	%r113, [_Z32massMatrixMultiplyRegisterKernelILi12ELi13ELi1EEviPKdS1_S1_S1_Pd_param_0];
	setp.ge.s32 	%p10, %r42, %r113;
	add.f64 	%fd487, %fd145, %fd146;
	sub.f64 	%fd488, %fd145, %fd146;
	mul.f64 	%fd489, %fd487, %fd886;
	mul.f64 	%fd490, %fd488, %fd887;
	sub.f64 	%fd151, %fd489, %fd490;
	add.f64 	%fd152, %fd489, %fd490;
	fma.rn.f64 	%fd491, %fd73, %fd109, 0d0000000000000000;
	fma.rn.f64 	%fd492, %fd74, %fd110, 0d0000000000000000;
	fma.rn.f64 	%fd493, %fd75, %fd111, %fd491;
	fma.rn.f64 	%fd494, %fd76, %fd112, %fd492;
	fma.rn.f64 	%fd495, %fd77, %fd113, %fd493;
	fma.rn.f64 	%fd496, %fd78, %fd114, %fd494;
	fma.rn.f64 	%fd497, %fd79, %fd115, %fd495;
	fma.rn.f64 	%fd498, %fd80, %fd116, %fd496;
	fma.rn.f64 	%fd499, %fd81, %fd117, %fd497;
	fma.rn.f64 	%fd500, %fd82, %fd118, %fd498;
	fma.rn.f64 	%fd153, %fd83, %fd119, %fd499;
	fma.rn.f64 	%fd154, %fd84, %fd120, %fd500;
	mov.f64 	%fd888, 0d0000000000000000;
	mov.f64 	%fd889, %fd888;
	@%p10 bra 	$L__BB104_19;
	ld.param.u64 	%rd42, [_Z32massMatrixMultiplyRegisterKernelILi12ELi13ELi1EEviPKdS1_S1_S1_Pd_param_1];
	cvta.to.global.u64 	%rd26, %rd42;
	mad.lo.s32 	%r82, %r42, 2197, %r10;
	mul.wide.s32 	%rd27, %r82, 8;
	add.s64 	%rd28, %rd26, %rd27;
	ld.global.nc.f64 	%fd888, [%rd28+32];
	ld.global.nc.f64 	%fd889, [%rd28+64];
$L__BB104_19:
	ld.param.u32 	%r114, [_Z32massMatrixMultiplyRegisterKernelILi12ELi13ELi1EEviPKdS1_S1_S1_Pd_param_0];
	setp.ge.s32 	%p11, %r42, %r114;
	add.f64 	%fd502, %fd153, %fd154;
	sub.f64 	%fd503, %fd153, %fd154;
	mul.f64 	%fd504, %fd502, %fd888;
	mul.f64 	%fd505, %fd503, %fd889;
	sub.f64 	%fd159, %fd504, %fd505;
	add.f64 	%fd160, %fd504, %fd505;
	fma.rn.f64 	%fd506, %fd85, %fd109, 0d0000000000000000;
	fma.rn.f64 	%fd507, %fd86, %fd110, 0d0000000000000000;
	fma.rn.f64 	%fd508, %fd87, %fd111, %fd506;
	fma.rn.f64 	%fd509, %fd88, %fd112, %fd507;
	fma.rn.f64 	%fd510, %fd89, %fd113, %fd508;
	fma.rn.f64 	%fd511, %fd90, %fd114, %fd509;
	fma.rn.f64 	%fd512, %fd91, %fd115, %fd510;
	fma.rn.f64 	%fd513, %fd92, %fd116, %fd511;
	fma.rn.f64 	%fd514, %fd93, %fd117, %fd512;
	fma.rn.f64 	%fd515, %fd94, %fd118, %fd513;
	fma.rn.f64 	%fd161, %fd95, %fd119, %fd514;
	fma.rn.f64 	%fd162, %fd96, %fd120, %fd515;
	mov.f64 	%fd890, 0d0000000000000000;
	mov.f64 	%fd891, %fd890;
	@%p11 bra 	$L__BB104_21;
	ld.param.u64 	%rd43, [_Z32massMatrixMultiplyRegisterKernelILi12ELi13ELi1EEviPKdS1_S1_S1_Pd_param_1];
	cvta.to.global.u64 	%rd29, %rd43;
	mad.lo.s32 	%r89, %r42, 2197, %r10;
	mul.wide.s32 	%rd30, %r89, 8;
	add.s64 	%rd31, %rd29, %rd30;
	ld.global.nc.f64 	%fd890, [%rd31+40];
	ld.global.nc.f64 	%fd891, [%rd31+56];
$L__BB104_21:
	ld.param.u32 	%r115, [_Z32massMatrixMultiplyRegisterKernelILi12ELi13ELi1EEviPKdS1_S1_S1_Pd_param_0];
	setp.ge.s32 	%p12, %r42, %r115;
	add.f64 	%fd517, %fd161, %fd162;
	sub.f64 	%fd518, %fd161, %fd162;
	mul.f64 	%fd519, %fd517, %fd890;
	mul.f64 	%fd520, %fd518, %fd891;
	sub.f64 	%fd167, %fd519, %fd520;
	add.f64 	%fd168, %fd519, %fd520;
	fma.rn.f64 	%fd521, %fd97, %fd109, 0d0000000000000000;
	fma.rn.f64 	%fd522, %fd98, %fd110, 0d0000000000000000;
	fma.rn.f64 	%fd523, %fd99, %fd111, %fd521;
	fma.rn.f64 	%fd524, %fd100, %fd112, %fd522;
	fma.rn.f64 	%fd525, %fd101, %fd113, %fd523;
	fma.rn.f64 	%fd526, %fd102, %fd114, %fd524;
	fma.rn.f64 	%fd527, %fd103, %fd115, %fd525;
	fma.rn.f64 	%fd528, %fd104, %fd116, %fd526;
	fma.rn.f64 	%fd529, %fd105, %fd117, %fd527;
	fma.rn.f64 	%fd530, %fd106, %fd118, %fd528;
	fma.rn.f64 	%fd169, %fd107, %fd119, %fd529;
	fma.rn.f64 	%fd170, %fd108, %fd120, %fd530;
	mov.f64 	%fd892, 0d0000000000000000;
	@%p12 bra 	$L__BB104_23;
	ld.param.u64 	%rd44, [_Z32massMatrixMultiplyRegisterKernelILi12ELi13ELi1EEviPKdS1_S1_S1_Pd_param_1];
	cvta.to.global.u64 	%rd32, %rd44;
	mad.lo.s32 	%r96, %r42, 2197, %r10;
	mul.wide.s32 	%rd33, %r96, 8;
	add.s64 	%rd34, %rd32, %rd33;
	ld.global.nc.f64 	%fd892, [%rd34+48];
$L__BB104_23:
	add.f64 	%fd531, %fd169, %fd170;
	sub.f64 	%fd532, %fd169, %fd170;
	mul.f64 	%fd533, %fd532, %fd892;
	fma.rn.f64 	%fd534, %fd531, %fd892, %fd533;
	mul.f64 	%fd535, %fd534, 0d3FE0000000000000;
	fma.rn.f64 	%fd536, %fd25, %fd128, 0d0000000000000000;
	fma.rn.f64 	%fd537, %fd26, %fd127, 0d0000000000000000;
	fma.rn.f64 	%fd538, %fd37, %fd136, %fd536;
	fma.rn.f64 	%fd539, %fd38, %fd135, %fd537;
	fma.rn.f64 	%fd540, %fd49, %fd144, %fd538;
	fma.rn.f64 	%fd541, %fd50, %fd143, %fd539;
	fma.rn.f64 	%fd542, %fd61, %fd152, %fd540;
	fma.rn.f64 	%fd543, %fd62, %fd151, %fd541;
	fma.rn.f64 	%fd544, %fd73, %fd160, %fd542;
	fma.rn.f64 	%fd545, %fd74, %fd159, %fd543;
	fma.rn.f64 	%fd546, %fd85, %fd168, %fd544;
	fma.rn.f64 	%fd547, %fd86, %fd167, %fd545;
	fma.rn.f64 	%fd548, %fd97, %fd535, %fd546;
	fma.rn.f64 	%fd549, %fd98, %fd535, %fd547;
	sub.f64 	%fd550, %fd548, %fd549;
	st.shared.f64 	[%r9+88], %fd550;
	add.f64 	%fd551, %fd548, %fd549;
	st.shared.f64 	[%r9], %fd551;
	fma.rn.f64 	%fd552, %fd27, %fd128, 0d0000000000000000;
	fma.rn.f64 	%fd553, %fd28, %fd127, 0d0000000000000000;
	fma.rn.f64 	%fd554, %fd39, %fd136, %fd552;
	fma.rn.f64 	%fd555, %fd40, %fd135, %fd553;
	fma.rn.f64 	%fd556, %fd51, %fd144, %fd554;
	fma.rn.f64 	%fd557, %fd52, %fd143, %fd555;
	fma.rn.f64 	%fd558, %fd63, %fd152, %fd556;
	fma.rn.f64 	%fd559, %fd64, %fd151, %fd557;
	fma.rn.f64 	%fd560, %fd75, %fd160, %fd558;
	fma.rn.f64 	%fd561, %fd76, %fd159, %fd559;
	fma.rn.f64 	%fd562, %fd87, %fd168, %fd560;
	fma.rn.f64 	%fd563, %fd88, %fd167, %fd561;
	fma.rn.f64 	%fd564, %fd99, %fd535, %fd562;
	fma.rn.f64 	%fd565, %fd100, %fd535, %fd563;
	sub.f64 	%fd566, %fd564, %fd565;
	st.shared.f64 	[%r9+80], %fd566;
	add.f64 	%fd567, %fd564, %fd565;
	st.shared.f64 	[%r9+8], %fd567;
	fma.rn.f64 	%fd568, %fd29, %fd128, 0d0000000000000000;
	fma.rn.f64 	%fd569, %fd30, %fd127, 0d0000000000000000;
	fma.rn.f64 	%fd570, %fd41, %fd136, %fd568;
	fma.rn.f64 	%fd571, %fd42, %fd135, %fd569;
	fma.rn.f64 	%fd572, %fd53, %fd144, %fd570;
	fma.rn.f64 	%fd573, %fd54, %fd143, %fd571;
	fma.rn.f64 	%fd574, %fd65, %fd152, %fd572;
	fma.rn.f64 	%fd575, %fd66, %fd151, %fd573;
	fma.rn.f64 	%fd576, %fd77, %fd160, %fd574;
	fma.rn.f64 	%fd577, %fd78, %fd159, %fd575;
	fma.rn.f64 	%fd578, %fd89, %fd168, %fd576;
	fma.rn.f64 	%fd579, %fd90, %fd167, %fd577;
	fma.rn.f64 	%fd580, %fd101, %fd535, %fd578;
	fma.rn.f64 	%fd581, %fd102, %fd535, %fd579;
	sub.f64 	%fd582, %fd580, %fd581;
	st.shared.f64 	[%r9+72], %fd582;
	add.f64 	%fd583, %fd580, %fd581;
	st.shared.f64 	[%r9+16], %fd583;
	fma.rn.f64 	%fd584, %fd31, %fd128, 0d0000000000000000;
	fma.rn.f64 	%fd585, %fd32, %fd127, 0d0000000000000000;
	fma.rn.f64 	%fd586, %fd43, %fd136, %fd584;
	fma.rn.f64 	%fd587, %fd44, %fd135, %fd585;
	fma.rn.f64 	%fd588, %fd55, %fd144, %fd586;
	fma.rn.f64 	%fd589, %fd56, %fd143, %fd587;
	fma.rn.f64 	%fd590, %fd67, %fd152, %fd588;
	fma.rn.f64 	%fd591, %fd68, %fd151, %fd589;
	fma.rn.f64 	%fd592, %fd79, %fd160, %fd590;
	fma.rn.f64 	%fd593, %fd80, %fd159, %fd591;
	fma.rn.f64 	%fd594, %fd91, %fd168, %fd592;
	fma.rn.f64 	%fd595, %fd92, %fd167, %fd593;
	fma.rn.f64 	%fd596, %fd103, %fd535, %fd594;
	fma.rn.f64 	%fd597, %fd104, %fd535, %fd595;
	sub.f64 	%fd598, %fd596, %fd597;
	st.shared.f64 	[%r9+64], %fd598;
	add.f64 	%fd599, %fd596, %fd597;
	st.shared.f64 	[%r9+24], %fd599;
	fma.rn.f64 	%fd600, %fd33, %fd128, 0d0000000000000000;
	fma.rn.f64 	%fd601, %fd34, %fd127, 0d0000000000000000;
	fma.rn.f64 	%fd602, %fd45, %fd136, %fd600;
	fma.rn.f64 	%fd603, %fd46, %fd135, %fd601;
	fma.rn.f64 	%fd604, %fd57, %fd144, %fd602;
	fma.rn.f64 	%fd605, %fd58, %fd143, %fd603;
	fma.rn.f64 	%fd606, %fd69, %fd152, %fd604;
	fma.rn.f64 	%fd607, %fd70, %fd151, %fd605;
	fma.rn.f64 	%fd608, %fd81, %fd160, %fd606;
	fma.rn.f64 	%fd609, %fd82, %fd159, %fd607;
	fma.rn.f64 	%fd610, %fd93, %fd168, %fd608;
	fma.rn.f64 	%fd611, %fd94, %fd167, %fd609;
	fma.rn.f64 	%fd612, %fd105, %fd535, %fd610;
	fma.rn.f64 	%fd613, %fd106, %fd535, %fd611;
	sub.f64 	%fd614, %fd612, %fd613;
	st.shared.f64 	[%r9+56], %fd614;
	add.f64 	%fd615, %fd612, %fd613;
	st.shared.f64 	[%r9+32], %fd615;
	fma.rn.f64 	%fd616, %fd35, %fd128, 0d0000000000000000;
	fma.rn.f64 	%fd617, %fd36, %fd127, 0d0000000000000000;
	fma.rn.f64 	%fd618, %fd47, %fd136, %fd616;
	fma.rn.f64 	%fd619, %fd48, %fd135, %fd617;
	fma.rn.f64 	%fd620, %fd59, %fd144, %fd618;
	fma.rn.f64 	%fd621, %fd60, %fd143, %fd619;
	fma.rn.f64 	%fd622, %fd71, %fd152, %fd620;
	fma.rn.f64 	%fd623, %fd72, %fd151, %fd621;
	fma.rn.f64 	%fd624, %fd83, %fd160, %fd622;
	fma.rn.f64 	%fd625, %fd84, %fd159, %fd623;
	fma.rn.f64 	%fd626, %fd95, %fd168, %fd624;
	fma.rn.f64 	%fd627, %fd96, %fd167, %fd625;
	fma.rn.f64 	%fd628, %fd107, %fd535, %fd626;
	fma.rn.f64 	%fd629, %fd108, %fd535, %fd627;
	sub.f64 	%fd630, %fd628, %fd629;
	st.shared.f64 	[%r9+48], %fd630;
	add.f64 	%fd631, %fd628, %fd629;
	st.shared.f64 	[%r9+40], %fd631;
	add.s32 	%r11, %r118, 144;
	setp.lt.u32 	%p13, %r118, 25;
	mov.u32 	%r118, %r11;
	@%p13 bra 	$L__BB104_9;
$L__BB104_24:
	mov.u32 	%r97, %tid.x;
	setp.gt.u32 	%p14, %r97, 155;
	bar.sync 	0;
	@%p14 bra 	$L__BB104_27;
	mov.u32 	%r119, %tid.x;
	mov.u32 	%r98, %tid.y;
	mov.u32 	%r99, _ZZ32massMatrixMultiplyRegisterKernelILi12ELi13ELi1EEviPKdS1_S1_S1_PdE6s_tmp1;
	mad.lo.s32 	%r100, %r98, 17576, %r99;
$L__BB104_26:
	cvt.u16.u32 	%rs17, %r119;
	mul.lo.s16 	%rs18, %rs17, 171;
	shr.u16 	%rs19, %rs18, 11;
	mul.lo.s16 	%rs20, %rs19, 12;
	sub.s16 	%rs21, %rs17, %rs20;
	mul.wide.u16 	%r101, %rs19, 1352;
	add.s32 	%r102, %r100, %r101;
	and.b16  	%rs22, %rs21, 255;
	mul.wide.u16 	%r103, %rs22, 8;
	add.s32 	%r104, %r102, %r103;
	ld.shared.f64 	%fd632, [%r104];
	ld.shared.f64 	%fd633, [%r104+1248];
	add.f64 	%fd634, %fd632, %fd633;
	sub.f64 	%fd635, %fd632, %fd633;
	ld.shared.f64 	%fd636, [%r104+104];
	ld.shared.f64 	%fd637, [%r104+1144];
	add.f64 	%fd638, %fd636, %fd637;
	sub.f64 	%fd639, %fd636, %fd637;
	ld.shared.f64 	%fd640, [%r104+208];
	ld.shared.f64 	%fd641, [%r104+1040];
	add.f64 	%fd642, %fd640, %fd641;
	sub.f64 	%fd643, %fd640, %fd641;
	ld.shared.f64 	%fd644, [%r104+312];
	ld.shared.f64 	%fd645, [%r104+936];
	add.f64 	%fd646, %fd644, %fd645;
	sub.f64 	%fd647, %fd644, %fd645;
	ld.shared.f64 	%fd648, [%r104+416];
	ld.shared.f64 	%fd649, [%r104+832];
	add.f64 	%fd650, %fd648, %fd649;
	sub.f64 	%fd651, %fd648, %fd649;
	ld.shared.f64 	%fd652, [%r104+520];
	ld.shared.f64 	%fd653, [%r104+728];
	add.f64 	%fd654, %fd652, %fd653;
	sub.f64 	%fd655, %fd652, %fd653;
	ld.shared.f64 	%fd656, [%r104+624];
	add.f64 	%fd657, %fd656, %fd656;
	sub.f64 	%fd658, %fd656, %fd656;
	mul.f64 	%fd659, %fd657, 0d3FE0000000000000;
	fma.rn.f64 	%fd660, %fd25, %fd634, 0d0000000000000000;
	fma.rn.f64 	%fd661, %fd26, %fd635, 0d0000000000000000;
	fma.rn.f64 	%fd662, %fd37, %fd638, %fd660;
	fma.rn.f64 	%fd663, %fd38, %fd639, %fd661;
	fma.rn.f64 	%fd664, %fd49, %fd642, %fd662;
	fma.rn.f64 	%fd665, %fd50, %fd643, %fd663;
	fma.rn.f64 	%fd666, %fd61, %fd646, %fd664;
	fma.rn.f64 	%fd667, %fd62, %fd647, %fd665;
	fma.rn.f64 	%fd668, %fd73, %fd650, %fd666;
	fma.rn.f64 	%fd669, %fd74, %fd651, %fd667;
	fma.rn.f64 	%fd670, %fd85, %fd654, %fd668;
	fma.rn.f64 	%fd671, %fd86, %fd655, %fd669;
	fma.rn.f64 	%fd672, %fd97, %fd659, %fd670;
	fma.rn.f64 	%fd673, %fd98, %fd658, %fd671;
	sub.f64 	%fd674, %fd672, %fd673;
	st.shared.f64 	[%r104+1144], %fd674;
	add.f64 	%fd675, %fd672, %fd673;
	st.shared.f64 	[%r104], %fd675;
	fma.rn.f64 	%fd676, %fd27, %fd634, 0d0000000000000000;
	fma.rn.f64 	%fd677, %fd28, %fd635, 0d0000000000000000;
	fma.rn.f64 	%fd678, %fd39, %fd638, %fd676;
	fma.rn.f64 	%fd679, %fd40, %fd639, %fd677;
	fma.rn.f64 	%fd680, %fd51, %fd642, %fd678;
	fma.rn.f64 	%fd681, %fd52, %fd643, %fd679;
	fma.rn.f64 	%fd682, %fd63, %fd646, %fd680;
	fma.rn.f64 	%fd683, %fd64, %fd647, %fd681;
	fma.rn.f64 	%fd684, %fd75, %fd650, %fd682;
	fma.rn.f64 	%fd685, %fd76, %fd651, %fd683;
	fma.rn.f64 	%fd686, %fd87, %fd654, %fd684;
	fma.rn.f64 	%fd687, %fd88, %fd655, %fd685;
	fma.rn.f64 	%fd688, %fd99, %fd659, %fd686;
	fma.rn.f64 	%fd689, %fd100, %fd658, %fd687;
	sub.f64 	%fd690, %fd688, %fd689;
	st.shared.f64 	[%r104+1040], %fd690;
	add.f64 	%fd691, %fd688, %fd689;
	st.shared.f64 	[%r104+104], %fd691;
	fma.rn.f64 	%fd692, %fd29, %fd634, 0d0000000000000000;
	fma.rn.f64 	%fd693, %fd30, %fd635, 0d0000000000000000;
	fma.rn.f64 	%fd694, %fd41, %fd638, %fd692;
	fma.rn.f64 	%fd695, %fd42, %fd639, %fd693;
	fma.rn.f64 	%fd696, %fd53, %fd642, %fd694;
	fma.rn.f64 	%fd697, %fd54, %fd643, %fd695;
	fma.rn.f64 	%fd698, %fd65, %fd646, %fd696;
	fma.rn.f64 	%fd699, %fd66, %fd647, %fd697;
	fma.rn.f64 	%fd700, %fd77, %fd650, %fd698;
	fma.rn.f64 	%fd701, %fd78, %fd651, %fd699;
	fma.rn.f64 	%fd702, %fd89, %fd654, %fd700;
	fma.rn.f64 	%fd703, %fd90, %fd655, %fd701;
	fma.rn.f64 	%fd704, %fd101, %fd659, %fd702;
	fma.rn.f64 	%fd705, %fd102, %fd658, %fd703;
	sub.f64 	%fd706, %fd704, %fd705;
	st.shared.f64 	[%r104+936], %fd706;
	add.f64 	%fd707, %fd704, %fd705;
	st.shared.f64 	[%r104+208], %fd707;
	fma.rn.f64 	%fd708, %fd31, %fd634, 0d0000000000000000;
	fma.rn.f64 	%fd709, %fd32, %fd635, 0d0000000000000000;
	fma.rn.f64 	%fd710, %fd43, %fd638, %fd708;
	fma.rn.f64 	%fd711, %fd44, %fd639, %fd709;
	fma.rn.f64 	%fd712, %fd55, %fd642, %fd710;
	fma.rn.f64 	%fd713, %fd56, %fd643, %fd711;
	fma.rn.f64 	%fd714, %fd67, %fd646, %fd712;
	fma.rn.f64 	%fd715, %fd68, %fd647, %fd713;
	fma.rn.f64 	%fd716, %fd79, %fd650, %fd714;
	fma.rn.f64 	%fd717, %fd80, %fd651, %fd715;
	fma.rn.f64 	%fd718, %fd91, %fd654, %fd716;
	fma.rn.f64 	%fd719, %fd92, %fd655, %fd717;
	fma.rn.f64 	%fd720, %fd103, %fd659, %fd718;
	fma.rn.f64 	%fd721, %fd104, %fd658, %fd719;
	sub.f64 	%fd722, %fd720, %fd721;
	st.shared.f64 	[%r104+832], %fd722;
	add.f64 	%fd723, %fd720, %fd721;
	st.shared.f64 	[%r104+312], %fd723;
	fma.rn.f64 	%fd724, %fd33, %fd634, 0d0000000000000000;
	fma.rn.f64 	%fd725, %fd34, %fd635, 0d0000000000000000;
	fma.rn.f64 	%fd726, %fd45, %fd638, %fd724;
	fma.rn.f64 	%fd727, %fd46, %fd639, %fd725;
	fma.rn.f64 	%fd728, %fd57, %fd642, %fd726;
	fma.rn.f64 	%fd729, %fd58, %fd643, %fd727;
	fma.rn.f64 	%fd730, %fd69, %fd646, %fd728;
	fma.rn.f64 	%fd731, %fd70, %fd647, %fd729;
	fma.rn.f64 	%fd732, %fd81, %fd650, %fd730;
	fma.rn.f64 	%fd733, %fd82, %fd651, %fd731;
	fma.rn.f64 	%fd734, %fd93, %fd654, %fd732;
	fma.rn.f64 	%fd735, %fd94, %fd655, %fd733;
	fma.rn.f64 	%fd736, %fd105, %fd659, %fd734;
	fma.rn.f64 	%fd737, %fd106, %fd658, %fd735;
	sub.f64 	%fd738, %fd736, %fd737;
	st.shared.f64 	[%r104+728], %fd738;
	add.f64 	%fd739, %fd736, %fd737;
	st.shared.f64 	[%r104+416], %fd739;
	fma.rn.f64 	%fd740, %fd35, %fd634, 0d0000000000000000;
	fma.rn.f64 	%fd741, %fd36, %fd635, 0d0000000000000000;
	fma.rn.f64 	%fd742, %fd47, %fd638, %fd740;
	fma.rn.f64 	%fd743, %fd48, %fd639, %fd741;
	fma.rn.f64 	%fd744, %fd59, %fd642, %fd742;
	fma.rn.f64 	%fd745, %fd60, %fd643, %fd743;
	fma.rn.f64 	%fd746, %fd71, %fd646, %fd744;
	fma.rn.f64 	%fd747, %fd72, %fd647, %fd745;
	fma.rn.f64 	%fd748, %fd83, %fd650, %fd746;
	fma.rn.f64 	%fd749, %fd84, %fd651, %fd747;
	fma.rn.f64 	%fd750, %fd95, %fd654, %fd748;
	fma.rn.f64 	%fd751, %fd96, %fd655, %fd749;
	fma.rn.f64 	%fd752, %fd107, %fd659, %fd750;
	fma.rn.f64 	%fd753, %fd108, %fd658, %fd751;
	sub.f64 	%fd754, %fd752, %fd753;
	st.shared.f64 	[%r104+624], %fd754;
	add.f64 	%fd755, %fd752, %fd753;
	st.shared.f64 	[%r104+520], %fd755;
	add.s32 	%r14, %r119, 144;
	setp.lt.u32 	%p15, %r119, 12;
	mov.u32 	%r119, %r14;
	@%p15 bra 	$L__BB104_26;
$L__BB104_27:
	ld.param.u32 	%r116, [_Z32massMatrixMultiplyRegisterKernelILi12ELi13ELi1EEviPKdS1_S1_S1_Pd_param_0];
	mov.u32 	%r105, %ctaid.x;
	mov.u32 	%r106, %tid.y;
	add.s32 	%r15, %r105, %r106;
	setp.ge.s32 	%p16, %r15, %r116;
	bar.sync 	0;
	ld.shared.f64 	%fd756, [%r3];
	ld.shared.f64 	%fd757, [%r3+16224];
	add.f64 	%fd758, %fd756, %fd757;
	sub.f64 	%fd759, %fd756, %fd757;
	ld.shared.f64 	%fd760, [%r3+1352];
	ld.shared.f64 	%fd761, [%r3+14872];
	add.f64 	%fd762, %fd760, %fd761;
	sub.f64 	%fd763, %fd760, %fd761;
	ld.shared.f64 	%fd764, [%r3+2704];
	ld.shared.f64 	%fd765, [%r3+13520];
	add.f64 	%fd766, %fd764, %fd765;
	sub.f64 	%fd767, %fd764, %fd765;
	ld.shared.f64 	%fd768, [%r3+4056];
	ld.shared.f64 	%fd769, [%r3+12168];
	add.f64 	%fd770, %fd768, %fd769;
	sub.f64 	%fd771, %fd768, %fd769;
	ld.shared.f64 	%fd772, [%r3+5408];
	ld.shared.f64 	%fd773, [%r3+10816];
	add.f64 	%fd774, %fd772, %fd773;
	sub.f64 	%fd775, %fd772, %fd773;
	ld.shared.f64 	%fd776, [%r3+6760];
	ld.shared.f64 	%fd777, [%r3+9464];
	add.f64 	%fd778, %fd776, %fd777;
	sub.f64 	%fd779, %fd776, %fd777;
	ld.shared.f64 	%fd780, [%r3+8112];
	add.f64 	%fd781, %fd780, %fd780;
	sub.f64 	%fd782, %fd780, %fd780;
	mul.f64 	%fd783, %fd781, 0d3FE0000000000000;
	fma.rn.f64 	%fd784, %fd25, %fd758, 0d0000000000000000;
	fma.rn.f64 	%fd785, %fd26, %fd759, 0d0000000000000000;
	fma.rn.f64 	%fd786, %fd37, %fd762, %fd784;
	fma.rn.f64 	%fd787, %fd38, %fd763, %fd785;
	fma.rn.f64 	%fd788, %fd49, %fd766, %fd786;
	fma.rn.f64 	%fd789, %fd50, %fd767, %fd787;
	fma.rn.f64 	%fd790, %fd61, %fd770, %fd788;
	fma.rn.f64 	%fd791, %fd62, %fd771, %fd789;
	fma.rn.f64 	%fd792, %fd73, %fd774, %fd790;
	fma.rn.f64 	%fd793, %fd74, %fd775, %fd791;
	fma.rn.f64 	%fd794, %fd85, %fd778, %fd792;
	fma.rn.f64 	%fd795, %fd86, %fd779, %fd793;
	fma.rn.f64 	%fd173, %fd97, %fd783, %fd794;
	fma.rn.f64 	%fd174, %fd98, %fd782, %fd795;
	fma.rn.f64 	%fd796, %fd27, %fd758, 0d0000000000000000;
	fma.rn.f64 	%fd797, %fd28, %fd759, 0d0000000000000000;
	fma.rn.f64 	%fd798, %fd39, %fd762, %fd796;
	fma.rn.f64 	%fd799, %fd40, %fd763, %fd797;
	fma.rn.f64 	%fd800, %fd51, %fd766, %fd798;
	fma.rn.f64 	%fd801, %fd52, %fd767, %fd799;
	fma.rn.f64 	%fd802, %fd63, %fd770, %fd800;
	fma.rn.f64 	%fd803, %fd64, %fd771, %fd801;
	fma.rn.f64 	%fd804, %fd75, %fd774, %fd802;
	fma.rn.f64 	%fd805, %fd76, %fd775, %fd803;
	fma.rn.f64 	%fd806, %fd87, %fd778, %fd804;
	fma.rn.f64 	%fd807, %fd88, %fd779, %fd805;
	fma.rn.f64 	%fd175, %fd99, %fd783, %fd806;
	fma.rn.f64 	%fd176, %fd100, %fd782, %fd807;
	fma.rn.f64 	%fd808, %fd29, %fd758, 0d0000000000000000;
	fma.rn.f64 	%fd809, %fd30, %fd759, 0d0000000000000000;
	fma.rn.f64 	%fd810, %fd41, %fd762, %fd808;
	fma.rn.f64 	%fd811, %fd42, %fd763, %fd809;
	fma.rn.f64 	%fd812, %fd53, %fd766, %fd810;
	fma.rn.f64 	%fd813, %fd54, %fd767, %fd811;
	fma.rn.f64 	%fd814, %fd65, %fd770, %fd812;
	fma.rn.f64 	%fd815, %fd66, %fd771, %fd813;
	fma.rn.f64 	%fd816, %fd77, %fd774, %fd814;
	fma.rn.f64 	%fd817, %fd78, %fd775, %fd815;
	fma.rn.f64 	%fd818, %fd89, %fd778, %fd816;
	fma.rn.f64 	%fd819, %fd90, %fd779, %fd817;
	fma.rn.f64 	%fd177, %fd101, %fd783, %fd818;
	fma.rn.f64 	%fd178, %fd102, %fd782, %fd819;
	fma.rn.f64 	%fd820, %fd31, %fd758, 0d0000000000000000;
	fma.rn.f64 	%fd821, %fd32, %fd759, 0d0000000000000000;
	fma.rn.f64 	%fd822, %fd43, %fd762, %fd820;
	fma.rn.f64 	%fd823, %fd44, %fd763, %fd821;
	fma.rn.f64 	%fd824, %fd55, %fd766, %fd822;
	fma.rn.f64 	%fd825, %fd56, %fd767, %fd823;
	fma.rn.f64 	%fd826, %fd67, %fd770, %fd824;
	fma.rn.f64 	%fd827, %fd68, %fd771, %fd825;
	fma.rn.f64 	%fd828, %fd79, %fd774, %fd826;
	fma.rn.f64 	%fd829, %fd80, %fd775, %fd827;
	fma.rn.f64 	%fd830, %fd91, %fd778, %fd828;
	fma.rn.f64 	%fd831, %fd92, %fd779, %fd829;
	fma.rn.f64 	%fd179, %fd103, %fd783, %fd830;
	fma.rn.f64 	%fd180, %fd104, %fd782, %fd831;
	fma.rn.f64 	%fd832, %fd33, %fd758, 0d0000000000000000;
	fma.rn.f64 	%fd833, %fd34, %fd759, 0d0000000000000000;
	fma.rn.f64 	%fd834, %fd45, %fd762, %fd832;
	fma.rn.f64 	%fd835, %fd46, %fd763, %fd833;
	fma.rn.f64 	%fd836, %fd57, %fd766, %fd834;
	fma.rn.f64 	%fd837, %fd58, %fd767, %fd835;
	fma.rn.f64 	%fd838, %fd69, %fd770, %fd836;
	fma.rn.f64 	%fd839, %fd70, %fd771, %fd837;
	fma.rn.f64 	%fd840, %fd81, %fd774, %fd838;
	fma.rn.f64 	%fd841, %fd82, %fd775, %fd839;
	fma.rn.f64 	%fd842, %fd93, %fd778, %fd840;
	fma.rn.f64 	%fd843, %fd94, %fd779, %fd841;
	fma.rn.f64 	%fd181, %fd105, %fd783, %fd842;
	fma.rn.f64 	%fd182, %fd106, %fd782, %fd843;
	fma.rn.f64 	%fd844, %fd35, %fd758, 0d0000000000000000;
	fma.rn.f64 	%fd845, %fd36, %fd759, 0d0000000000000000;
	fma.rn.f64 	%fd846, %fd47, %fd762, %fd844;
	fma.rn.f64 	%fd847, %fd48, %fd763, %fd845;
	fma.rn.f64 	%fd848, %fd59, %fd766, %fd846;
	fma.rn.f64 	%fd849, %fd60, %fd767, %fd847;
	fma.rn.f64 	%fd850, %fd71, %fd770, %fd848;
	fma.rn.f64 	%fd851, %fd72, %fd771, %fd849;
	fma.rn.f64 	%fd852, %fd83, %fd774, %fd850;
	fma.rn.f64 	%fd853, %fd84, %fd775, %fd851;
	fma.rn.f64 	%fd854, %fd95, %fd778, %fd852;
	fma.rn.f64 	%fd855, %fd96, %fd779, %fd853;
	fma.rn.f64 	%fd183, %fd107, %fd783, %fd854;
	fma.rn.f64 	%fd184, %fd108, %fd782, %fd855;
	@%p16 bra 	$L__BB104_29;
	ld.param.u64 	%rd45, [_Z32massMatrixMultiplyRegisterKernelILi12ELi13ELi1EEviPKdS1_S1_S1_Pd_param_5];
	mov.u32 	%r107, %tid.x;
	mad.lo.s32 	%r108, %r15, 1728, %r107;
	cvta.to.global.u64 	%rd35, %rd45;
	mul.wide.s32 	%rd36, %r108, 8;
	add.s64 	%rd37, %rd35, %rd36;
	add.f64 	%fd856, %fd173, %fd174;
	st.global.f64 	[%rd37], %fd856;
	add.f64 	%fd857, %fd175, %fd176;
	st.global.f64 	[%rd37+1152], %fd857;
	add.f64 	%fd858, %fd177, %fd178;
	st.global.f64 	[%rd37+2304], %fd858;
	add.f64 	%fd859, %fd179, %fd180;
	st.global.f64 	[%rd37+3456], %fd859;
	add.f64 	%fd860, %fd181, %fd182;
	st.global.f64 	[%rd37+4608], %fd860;
	add.f64 	%fd861, %fd183, %fd184;
	st.global.f64 	[%rd37+5760], %fd861;
	sub.f64 	%fd862, %fd183, %fd184;
	st.global.f64 	[%rd37+6912], %fd862;
	sub.f64 	%fd863, %fd181, %fd182;
	st.global.f64 	[%rd37+8064], %fd863;
	sub.f64 	%fd864, %fd179, %fd180;
	st.global.f64 	[%rd37+9216], %fd864;
	sub.f64 	%fd865, %fd177, %fd178;
	st.global.f64 	[%rd37+10368], %fd865;
	sub.f64 	%fd866, %fd175, %fd176;
	st.global.f64 	[%rd37+11520], %fd866;
	sub.f64 	%fd867, %fd173, %fd174;
	st.global.f64 	[%rd37+12672], %fd867;
$L__BB104_29:
	ret;

}
	// .globl	_Z32massMatrixMultiplyConstantKernelILi12ELi13ELi1EEviPKdS1_S1_S1_Pd
.visible .entry _Z32massMatrixMultiplyConstantKernelILi12ELi13ELi1EEviPKdS1_S1_S1_Pd(
	.param .u32 _Z32massMatrixMultiplyConstantKernelILi12ELi13ELi1EEviPKdS1_S1_S1_Pd_param_0,
	.param .u64 .ptr .align 1 _Z32massMatrixMultiplyConstantKernelILi12ELi13ELi1EEviPKdS1_S1_S1_Pd_param_1,
	.param .u64 .ptr .align 1 _Z32massMatrixMultiplyConstantKernelILi12ELi13ELi1EEviPKdS1_S1_S1_Pd_param_2,
	.param .u64 .ptr .align 1 _Z32massMatrixMultiplyConstantKernelILi12ELi13ELi1EEviPKdS1_S1_S1_Pd_param_3,
	.param .u64 .ptr .align 1 _Z32massMatrixMultiplyConstantKernelILi12ELi13ELi1EEviPKdS1_S1_S1_Pd_param_4,
	.param .u64 .ptr .align 1 _Z32massMatrixMultiplyConstantKernelILi12ELi13ELi1EEviPKdS1_S1_S1_Pd_param_5
)
{
	.reg .pred 	%p<16>;
	.reg .b16 	%rs<23>;
	.reg .b32 	%r<74>;
	.reg .b64 	%rd<39>;
	.reg .b64 	%fd<1168>;
	// demoted variable
	.shared .align 8 .b8 _ZZ32massMatrixMultiplyConstantKernelILi12ELi13ELi1EEviPKdS1_S1_S1_PdE6s_tmp1[17576];
	ld.param.u32 	%r16, [_Z32massMatrixMultiplyConstantKernelILi12ELi13ELi1EEviPKdS1_S1_S1_Pd_param_0];
	ld.param.u64 	%rd2, [_Z32massMatrixMultiplyConstantKernelILi12ELi13ELi1EEviPKdS1_S1_S1_Pd_param_4];
	mov.u32 	%r1, %tid.x;
	mov.u32 	%r17, %tid.y;
	mov.u32 	%r18, %ctaid.x;
	add.s32 	%r2, %r18, %r17;
	setp.ge.s32 	%p1, %r2, %r16;
	@%p1 bra 	$L__BB105_2;
	cvta.to.global.u64 	%rd4, %rd2;
	mad.lo.s32 	%r19, %r2, 1728, %r1;
	mul.wide.s32 	%rd5, %r19, 8;
	add.s64 	%rd6, %rd4, %rd5;
	ld.global.nc.f64 	%fd1154, [%rd6];
	ld.global.nc.f64 	%fd1153, [%rd6+1152];
	ld.global.nc.f64 	%fd1152, [%rd6+2304];
	ld.global.nc.f64 	%fd1151, [%rd6+3456];
	ld.global.nc.f64 	%fd1150, [%rd6+4608];
	ld.global.nc.f64 	%fd1149, [%rd6+5760];
	ld.global.nc.f64 	%fd1148, [%rd6+6912];
	ld.global.nc.f64 	%fd1147, [%rd6+8064];
	ld.global.nc.f64 	%fd1146, [%rd6+9216];
	ld.global.nc.f64 	%fd1145, [%rd6+10368];
	ld.global.nc.f64 	%fd1144, [%rd6+11520];
	ld.global.nc.f64 	%fd1143, [%rd6+12672];
$L__BB105_2:
	cvt.u16.u32 	%rs1, %r1;
	bar.sync 	0;
	mul.hi.u16 	%rs2, %rs1, 5462;
	mul.lo.s16 	%rs3, %rs2, 12;
	sub.s16 	%rs4, %rs1, %rs3;
	add.f64 	%fd141, %fd1154, %fd1143;
	sub.f64 	%fd142, %fd1154, %fd1143;
	add.f64 	%fd143, %fd1153, %fd1144;
	sub.f64 	%fd144, %fd1153, %fd1144;
	add.f64 	%fd145, %fd1152, %fd1145;
	sub.f64 	%fd146, %fd1152, %fd1145;
	add.f64 	%fd147, %fd1151, %fd1146;
	sub.f64 	%fd148, %fd1151, %fd1146;
	add.f64 	%fd149, %fd1150, %fd1147;
	sub.f64 	%fd150, %fd1150, %fd1147;
	add.f64 	%fd151, %fd1149, %fd1148;
	sub.f64 	%fd152, %fd1149, %fd1148;
	mov.u32 	%r22, _ZZ32massMatrixMultiplyConstantKernelILi12ELi13ELi1EEviPKdS1_S1_S1_PdE6s_tmp1;
	mad.lo.s32 	%r23, %r17, 17576, %r22;
	mul.wide.u16 	%r24, %rs2, 104;
	add.s32 	%r25, %r23, %r24;
	mul.wide.u16 	%r26, %rs4, 8;
	add.s32 	%r3, %r25, %r26;
	ld.const.f64 	%fd153, [const_oddDofToQuad];
	fma.rn.f64 	%fd154, %fd153, %fd141, 0d0000000000000000;
	ld.const.f64 	%fd155, [const_evenDofToQuad];
	fma.rn.f64 	%fd156, %fd155, %fd142, 0d0000000000000000;
	ld.const.f64 	%fd25, [const_oddDofToQuad+8];
	fma.rn.f64 	%fd157, %fd25, %fd143, %fd154;
	ld.const.f64 	%fd26, [const_evenDofToQuad+8];
	fma.rn.f64 	%fd158, %fd26, %fd144, %fd156;
	ld.const.f64 	%fd27, [const_oddDofToQuad+16];
	fma.rn.f64 	%fd159, %fd27, %fd145, %fd157;
	ld.const.f64 	%fd160, [const_evenDofToQuad+16];
	fma.rn.f64 	%fd161, %fd160, %fd146, %fd158;
	ld.const.f64 	%fd162, [const_oddDofToQuad+24];
	fma.rn.f64 	%fd163, %fd162, %fd147, %fd159;
	ld.const.f64 	%fd164, [const_evenDofToQuad+24];
	fma.rn.f64 	%fd165, %fd164, %fd148, %fd161;
	ld.const.f64 	%fd28, [const_oddDofToQuad+32];
	fma.rn.f64 	%fd166, %fd28, %fd149, %fd163;
	ld.const.f64 	%fd29, [const_evenDofToQuad+32];
	fma.rn.f64 	%fd167, %fd29, %fd150, %fd165;
	ld.const.f64 	%fd30, [const_oddDofToQuad+40];
	fma.rn.f64 	%fd168, %fd30, %fd151, %fd166;
	ld.const.f64 	%fd31, [const_evenDofToQuad+40];
	fma.rn.f64 	%fd169, %fd31, %fd152, %fd167;
	sub.f64 	%fd170, %fd168, %fd169;
	st.shared.f64 	[%r3+16224], %fd170;
	add.f64 	%fd171, %fd169, %fd168;
	st.shared.f64 	[%r3], %fd171;
	ld.const.f64 	%fd32, [const_oddDofToQuad+48];
	fma.rn.f64 	%fd172, %fd32, %fd141, 0d0000000000000000;
	ld.const.f64 	%fd33, [const_evenDofToQuad+48];
	fma.rn.f64 	%fd173, %fd33, %fd142, 0d0000000000000000;
	ld.const.f64 	%fd34, [const_oddDofToQuad+56];
	fma.rn.f64 	%fd174, %fd34, %fd143, %fd172;
	ld.const.f64 	%fd175, [const_evenDofToQuad+56];
	fma.rn.f64 	%fd176, %fd175, %fd144, %fd173;
	ld.const.f64 	%fd177, [const_oddDofToQuad+64];
	fma.rn.f64 	%fd178, %fd177, %fd145, %fd174;
	ld.const.f64 	%fd179, [const_evenDofToQuad+64];
	fma.rn.f64 	%fd180, %fd179, %fd146, %fd176;
	ld.const.f64 	%fd181, [const_oddDofToQuad+72];
	fma.rn.f64 	%fd182, %fd181, %fd147, %fd178;
	ld.const.f64 	%fd183, [const_evenDofToQuad+72];
	fma.rn.f64 	%fd184, %fd183, %fd148, %fd180;
	ld.const.f64 	%fd185, [const_oddDofToQuad+80];
	fma.rn.f64 	%fd186, %fd185, %fd149, %fd182;
	ld.const.f64 	%fd187, [const_evenDofToQuad+80];
	fma.rn.f64 	%fd188, %fd187, %fd150, %fd184;
	ld.const.f64 	%fd189, [const_oddDofToQuad+88];
	fma.rn.f64 	%fd190, %fd189, %fd151, %fd186;
	ld.const.f64 	%fd191, [const_evenDofToQuad+88];
	fma.rn.f64 	%fd192, %fd191, %fd152, %fd188;
	sub.f64 	%fd193, %fd190, %fd192;
	st.shared.f64 	[%r3+14872], %fd193;
	add.f64 	%fd194, %fd192, %fd190;
	st.shared.f64 	[%r3+1352], %fd194;
	ld.const.f64 	%fd195, [const_oddDofToQuad+96];
	fma.rn.f64 	%fd196, %fd195, %fd141, 0d0000000000000000;
	ld.const.f64 	%fd35, [const_evenDofToQuad+96];
	fma.rn.f64 	%fd197, %fd35, %fd142, 0d0000000000000000;
	ld.const.f64 	%fd36, [const_oddDofToQuad+104];
	fma.rn.f64 	%fd198, %fd36, %fd143, %fd196;
	ld.const.f64 	%fd37, [const_evenDofToQuad+104];
	fma.rn.f64 	%fd199, %fd37, %fd144, %fd197;
	ld.const.f64 	%fd38, [const_oddDofToQuad+112];
	fma.rn.f64 	%fd200, %fd38, %fd145, %fd198;
	ld.const.f64 	%fd39, [const_evenDofToQuad+112];
	fma.rn.f64 	%fd201, %fd39, %fd146, %fd199;
	ld.const.f64 	%fd40, [const_oddDofToQuad+120];
	fma.rn.f64 	%fd202, %fd40, %fd147, %fd200;
	ld.const.f64 	%fd41, [const_evenDofToQuad+120];
	fma.rn.f64 	%fd203, %fd41, %fd148, %fd201;
	ld.const.f64 	%fd42, [const_oddDofToQuad+128];
	fma.rn.f64 	%fd204, %fd42, %fd149, %fd202;
	ld.const.f64 	%fd43, [const_evenDofToQuad+128];
	fma.rn.f64 	%fd205, %fd43, %fd150, %fd203;
	ld.const.f64 	%fd44, [const_oddDofToQuad+136];
	fma.rn.f64 	%fd206, %fd44, %fd151, %fd204;
	ld.const.f64 	%fd45, [const_evenDofToQuad+136];
	fma.rn.f64 	%fd207, %fd45, %fd152, %fd205;
	sub.f64 	%fd208, %fd206, %fd207;
	st.shared.f64 	[%r3+13520], %fd208;
	add.f64 	%fd209, %fd207, %fd206;
	st.shared.f64 	[%r3+2704], %fd209;
	ld.const.f64 	%fd46, [const_oddDofToQuad+144];
	fma.rn.f64 	%fd210, %fd46, %fd141, 0d0000000000000000;
	ld.const.f64 	%fd47, [const_evenDofToQuad+144];
	fma.rn.f64 	%fd211, %fd47, %fd142, 0d0000000000000000;
	ld.const.f64 	%fd212, [const_oddDofToQuad+152];
	fma.rn.f64 	%fd213, %fd212, %fd143, %fd210;
	ld.const.f64 	%fd48, [const_evenDofToQuad+152];
	fma.rn.f64 	%fd214, %fd48, %fd144, %fd211;
	ld.const.f64 	%fd215, [const_oddDofToQuad+160];
	fma.rn.f64 	%fd216, %fd215, %fd145, %fd213;
	ld.const.f64 	%fd49, [const_evenDofToQuad+160];
	fma.rn.f64 	%fd217, %fd49, %fd146, %fd214;
	ld.const.f64 	%fd218, [const_oddDofToQuad+168];
	fma.rn.f64 	%fd219, %fd218, %fd147, %fd216;
	ld.const.f64 	%fd220, [const_evenDofToQuad+168];
	fma.rn.f64 	%fd221, %fd220, %fd148, %fd217;
	ld.const.f64 	%fd222, [const_oddDofToQuad+176];
	fma.rn.f64 	%fd223, %fd222, %fd149, %fd219;
	ld.const.f64 	%fd224, [const_evenDofToQuad+176];
	fma.rn.f64 	%fd225, %fd224, %fd150, %fd221;
	ld.const.f64 	%fd226, [const_oddDofToQuad+184];
	fma.rn.f64 	%fd227, %fd226, %fd151, %fd223;
	ld.const.f64 	%fd228, [const_evenDofToQuad+184];
	fma.rn.f64 	%fd229, %fd228, %fd152, %fd225;
	sub.f64 	%fd230, %fd227, %fd229;
	st.shared.f64 	[%r3+12168], %fd230;
	add.f64 	%fd231, %fd229, %fd227;
	st.shared.f64 	[%r3+4056], %fd231;
	ld.const.f64 	%fd232, [const_oddDofToQuad+192];
	fma.rn.f64 	%fd233, %fd232, %fd141, 0d0000000000000000;
	ld.const.f64 	%fd234, [const_evenDofToQuad+192];
	fma.rn.f64 	%fd235, %fd234, %fd142, 0d0000000000000000;
	ld.const.f64 	%fd236, [const_oddDofToQuad+200];
	fma.rn.f64 	%fd237, %fd236, %fd143, %fd233;
	ld.const.f64 	%fd238, [const_evenDofToQuad+200];
	fma.rn.f64 	%fd239, %fd238, %fd144, %fd235;
	ld.const.f64 	%fd240, [const_oddDofToQuad+208];
	fma.rn.f64 	%fd241, %fd240, %fd145, %fd237;
	ld.const.f64 	%fd242, [const_evenDofToQuad+208];
	fma.rn.f64 	%fd243, %fd242, %fd146, %fd239;
	ld.const.f64 	%fd244, [const_oddDofToQuad+216];
	fma.rn.f64 	%fd245, %fd244, %fd147, %fd241;
	ld.const.f64 	%fd246, [const_evenDofToQuad+216];
	fma.rn.f64 	%fd247, %fd246, %fd148, %fd243;
	ld.const.f64 	%fd50, [const_oddDofToQuad+224];
	fma.rn.f64 	%fd248, %fd50, %fd149, %fd245;
	ld.const.f64 	%fd51, [const_evenDofToQuad+224];
	fma.rn.f64 	%fd249, %fd51, %fd150, %fd247;
	ld.const.f64 	%fd52, [const_oddDofToQuad+232];
	fma.rn.f64 	%fd250, %fd52, %fd151, %fd248;
	ld.const.f64 	%fd53, [const_evenDofToQuad+232];
	fma.rn.f64 	%fd251, %fd53, %fd152, %fd249;
	sub.f64 	%fd252, %fd250, %fd251;
	st.shared.f64 	[%r3+10816], %fd252;
	add.f64 	%fd253, %fd251, %fd250;
	st.shared.f64 	[%r3+5408], %fd253;
	ld.const.f64 	%fd254, [const_oddDofToQuad+240];
	fma.rn.f64 	%fd255, %fd254, %fd141, 0d0000000000000000;
	ld.const.f64 	%fd256, [const_evenDofToQuad+240];
	fma.rn.f64 	%fd257, %fd256, %fd142, 0d0000000000000000;
	ld.const.f64 	%fd258, [const_oddDofToQuad+248];
	fma.rn.f64 	%fd259, %fd258, %fd143, %fd255;
	ld.const.f64 	%fd54, [const_evenDofToQuad+248];
	fma.rn.f64 	%fd260, %fd54, %fd144, %fd257;
	ld.const.f64 	%fd261, [const_oddDofToQuad+256];
	fma.rn.f64 	%fd262, %fd261, %fd145, %fd259;
	ld.const.f64 	%fd263, [const_evenDofToQuad+256];
	fma.rn.f64 	%fd264, %fd263, %fd146, %fd260;
	ld.const.f64 	%fd265, [const_oddDofToQuad+264];
	fma.rn.f64 	%fd266, %fd265, %fd147, %fd262;
	ld.const.f64 	%fd267, [const_evenDofToQuad+264];
	fma.rn.f64 	%fd268, %fd267, %fd148, %fd264;
	ld.const.f64 	%fd269, [const_oddDofToQuad+272];
	fma.rn.f64 	%fd270, %fd269, %fd149, %fd266;
	ld.const.f64 	%fd271, [const_evenDofToQuad+272];
	fma.rn.f64 	%fd272, %fd271, %fd150, %fd268;
	ld.const.f64 	%fd55, [const_oddDofToQuad+280];
	fma.rn.f64 	%fd273, %fd55, %fd151, %fd270;
	ld.const.f64 	%fd56, [const_evenDofToQuad+280];
	fma.rn.f64 	%fd274, %fd56, %fd152, %fd272;
	sub.f64 	%fd275, %fd273, %fd274;
	st.shared.f64 	[%r3+9464], %fd275;
	add.f64 	%fd276, %fd274, %fd273;
	st.shared.f64 	[%r3+6760], %fd276;
	ld.const.f64 	%fd57, [const_oddDofToQuad+288];
	fma.rn.f64 	%fd277, %fd57, %fd141, 0d0000000000000000;
	ld.const.f64 	%fd278, [const_evenDofToQuad+288];
	fma.rn.f64 	%fd279, %fd278, %fd142, 0d0000000000000000;
	ld.const.f64 	%fd280, [const_oddDofToQuad+296];
	fma.rn.f64 	%fd281, %fd280, %fd143, %fd277;
	ld.const.f64 	%fd282, [const_evenDofToQuad+296];
	fma.rn.f64 	%fd283, %fd282, %fd144, %fd279;
	ld.const.f64 	%fd284, [const_oddDofToQuad+304];
	fma.rn.f64 	%fd285, %fd284, %fd145, %fd281;
	ld.const.f64 	%fd286, [const_evenDofToQuad+304];
	fma.rn.f64 	%fd287, %fd286, %fd146, %fd283;
	ld.const.f64 	%fd288, [const_oddDofToQuad+312];
	fma.rn.f64 	%fd289, %fd288, %fd147, %fd285;
	ld.const.f64 	%fd290, [const_evenDofToQuad+312];
	fma.rn.f64 	%fd291, %fd290, %fd148, %fd287;
	ld.const.f64 	%fd292, [const_oddDofToQuad+320];
	fma.rn.f64 	%fd293, %fd292, %fd149, %fd289;
	ld.const.f64 	%fd294, [const_evenDofToQuad+320];
	fma.rn.f64 	%fd295, %fd294, %fd150, %fd291;
	ld.const.f64 	%fd296, [const_oddDofToQuad+328];
	fma.rn.f64 	%fd297, %fd296, %fd151, %fd293;
	ld.const.f64 	%fd298, [const_evenDofToQuad+328];
	fma.rn.f64 	%fd299, %fd298, %fd152, %fd295;
	add.f64 	%fd300, %fd299, %fd297;
	st.shared.f64 	[%r3+8112], %fd300;
	bar.sync 	0;
	setp.gt.u32 	%p2, %r1, 155;
	@%p2 bra 	$L__BB105_5;
	mov.u32 	%r71, %tid.x;
	mov.u32 	%r27, %tid.y;
	mov.u32 	%r28, _ZZ32massMatrixMultiplyConstantKernelILi12ELi13ELi1EEviPKdS1_S1_S1_PdE6s_tmp1;
	mad.lo.s32 	%r29, %r27, 17576, %r28;
	ld.const.f64 	%fd325, [const_oddDofToQuad];
	ld.const.f64 	%fd327, [const_evenDofToQuad];
	ld.const.f64 	%fd332, [const_evenDofToQuad+16];
	ld.const.f64 	%fd334, [const_oddDofToQuad+24];
	ld.const.f64 	%fd336, [const_evenDofToQuad+24];
	ld.const.f64 	%fd347, [const_evenDofToQuad+56];
	ld.const.f64 	%fd349, [const_oddDofToQuad+64];
	ld.const.f64 	%fd351, [const_evenDofToQuad+64];
	ld.const.f64 	%fd353, [const_oddDofToQuad+72];
	ld.const.f64 	%fd355, [const_evenDofToQuad+72];
	ld.const.f64 	%fd357, [const_oddDofToQuad+80];
	ld.const.f64 	%fd359, [const_evenDofToQuad+80];
	ld.const.f64 	%fd361, [const_oddDofToQuad+88];
	ld.const.f64 	%fd363, [const_evenDofToQuad+88];
	ld.const.f64 	%fd367, [const_oddDofToQuad+96];
	ld.const.f64 	%fd384, [const_oddDofToQuad+152];
	ld.const.f64 	%fd387, [const_oddDofToQuad+160];
	ld.const.f64 	%fd390, [const_oddDofToQuad+168];
	ld.const.f64 	%fd392, [const_evenDofToQuad+168];
	ld.const.f64 	%fd394, [const_oddDofToQuad+176];
	ld.const.f64 	%fd396, [const_evenDofToQuad+176];
	ld.const.f64 	%fd398, [const_oddDofToQuad+184];
	ld.const.f64 	%fd400, [const_evenDofToQuad+184];
	ld.const.f64 	%fd404, [const_oddDofToQuad+192];
	ld.const.f64 	%fd406, [const_evenDofToQuad+192];
	ld.const.f64 	%fd408, [const_oddDofToQuad+200];
	ld.const.f64 	%fd410, [const_evenDofToQuad+200];
	ld.const.f64 	%fd412, [const_oddDofToQuad+208];
	ld.const.f64 	%fd414, [const_evenDofToQuad+208];
	ld.const.f64 	%fd416, [const_oddDofToQuad+216];
	ld.const.f64 	%fd418, [const_evenDofToQuad+216];
	ld.const.f64 	%fd426, [const_oddDofToQuad+240];
	ld.const.f64 	%fd428, [const_evenDofToQuad+240];
	ld.const.f64 	%fd430, [const_oddDofToQuad+248];
	ld.const.f64 	%fd433, [const_oddDofToQuad+256];
	ld.const.f64 	%fd435, [const_evenDofToQuad+256];
	ld.const.f64 	%fd437, [const_oddDofToQuad+264];
	ld.const.f64 	%fd439, [const_evenDofToQuad+264];
	ld.const.f64 	%fd441, [const_oddDofToQuad+272];
	ld.const.f64 	%fd443, [const_evenDofToQuad+272];
	ld.const.f64 	%fd450, [const_evenDofToQuad+288];
	ld.const.f64 	%fd452, [const_oddDofToQuad+296];
	ld.const.f64 	%fd454, [const_evenDofToQuad+296];
	ld.const.f64 	%fd456, [const_oddDofToQuad+304];
	ld.const.f64 	%fd458, [const_evenDofToQuad+304];
	ld.const.f64 	%fd460, [const_oddDofToQuad+312];
	ld.const.f64 	%fd462, [const_evenDofToQuad+312];
	ld.const.f64 	%fd464, [const_oddDofToQuad+320];
	ld.const.f64 	%fd466, [const_evenDofToQuad+320];
	ld.const.f64 	%fd468, [const_oddDofToQuad+328];
	ld.const.f64 	%fd470, [const_evenDofToQuad+328];
$L__BB105_4:
	cvt.u16.u32 	%rs5, %r71;
	mul.lo.s16 	%rs6, %rs5, 171;
	shr.u16 	%rs7, %rs6, 11;
	mul.lo.s16 	%rs8, %rs7, 12;
	sub.s16 	%rs9, %rs5, %rs8;
	mul.wide.u16 	%r30, %rs7, 1352;
	add.s32 	%r31, %r29, %r30;
	and.b16  	%rs10, %rs9, 255;
	mul.wide.u16 	%r32, %rs10, 8;
	add.s32 	%r33, %r31, %r32;
	ld.shared.f64 	%fd301, [%r33];
	ld.shared.f64 	%fd302, [%r33+1144];
	add.f64 	%fd303, %fd301, %fd302;
	sub.f64 	%fd304, %fd301, %fd302;
	ld.shared.f64 	%fd305, [%r33+104];
	ld.shared.f64 	%fd306, [%r33+1040];
	add.f64 	%fd307, %fd305, %fd306;
	sub.f64 	%fd308, %fd305, %fd306;
	ld.shared.f64 	%fd309, [%r33+208];
	ld.shared.f64 	%fd310, [%r33+936];
	add.f64 	%fd311, %fd309, %fd310;
	sub.f64 	%fd312, %fd309, %fd310;
	ld.shared.f64 	%fd313, [%r33+312];
	ld.shared.f64 	%fd314, [%r33+832];
	add.f64 	%fd315, %fd313, %fd314;
	sub.f64 	%fd316, %fd313, %fd314;
	ld.shared.f64 	%fd317, [%r33+416];
	ld.shared.f64 	%fd318, [%r33+728];
	add.f64 	%fd319, %fd317, %fd318;
	sub.f64 	%fd320, %fd317, %fd318;
	ld.shared.f64 	%fd321, [%r33+520];
	ld.shared.f64 	%fd322, [%r33+624];
	add.f64 	%fd323, %fd321, %fd322;
	sub.f64 	%fd324, %fd321, %fd322;
	fma.rn.f64 	%fd326, %fd325, %fd303, 0d0000000000000000;
	fma.rn.f64 	%fd328, %fd327, %fd304, 0d0000000000000000;
	fma.rn.f64 	%fd329, %fd25, %fd307, %fd326;
	fma.rn.f64 	%fd330, %fd26, %fd308, %fd328;
	fma.rn.f64 	%fd331, %fd27, %fd311, %fd329;
	fma.rn.f64 	%fd333, %fd332, %fd312, %fd330;
	fma.rn.f64 	%fd335, %fd334, %fd315, %fd331;
	fma.rn.f64 	%fd337, %fd336, %fd316, %fd333;
	fma.rn.f64 	%fd338, %fd28, %fd319, %fd335;
	fma.rn.f64 	%fd339, %fd29, %fd320, %fd337;
	fma.rn.f64 	%fd340, %fd30, %fd323, %fd338;
	fma.rn.f64 	%fd341, %fd31, %fd324, %fd339;
	sub.f64 	%fd342, %fd340, %fd341;
	st.shared.f64 	[%r33+1248], %fd342;
	add.f64 	%fd343, %fd341, %fd340;
	st.shared.f64 	[%r33], %fd343;
	fma.rn.f64 	%fd344, %fd32, %fd303, 0d0000000000000000;
	fma.rn.f64 	%fd345, %fd33, %fd304, 0d0000000000000000;
	fma.rn.f64 	%fd346, %fd34, %fd307, %fd344;
	fma.rn.f64 	%fd348, %fd347, %fd308, %fd345;
	fma.rn.f64 	%fd350, %fd349, %fd311, %fd346;
	fma.rn.f64 	%fd352, %fd351, %fd312, %fd348;
	fma.rn.f64 	%fd354, %fd353, %fd315, %fd350;
	fma.rn.f64 	%fd356, %fd355, %fd316, %fd352;
	fma.rn.f64 	%fd358, %fd357, %fd319, %fd354;
	fma.rn.f64 	%fd360, %fd359, %fd320, %fd356;
	fma.rn.f64 	%fd362, %fd361, %fd323, %fd358;
	fma.rn.f64 	%fd364, %fd363, %fd324, %fd360;
	sub.f64 	%fd365, %fd362, %fd364;
	st.shared.f64 	[%r33+1144], %fd365;
	add.f64 	%fd366, %fd364, %fd362;
	st.shared.f64 	[%r33+104], %fd366;
	fma.rn.f64 	%fd368, %fd367, %fd303, 0d0000000000000000;
	fma.rn.f64 	%fd369, %fd35, %fd304, 0d0000000000000000;
	fma.rn.f64 	%fd370, %fd36, %fd307, %fd368;
	fma.rn.f64 	%fd371, %fd37, %fd308, %fd369;
	fma.rn.f64 	%fd372, %fd38, %fd311, %fd370;
	fma.rn.f64 	%fd373, %fd39, %fd312, %fd371;
	fma.rn.f64 	%fd374, %fd40, %fd315, %fd372;
	fma.rn.f64 	%fd375, %fd41, %fd316, %fd373;
	fma.rn.f64 	%fd376, %fd42, %fd319, %fd374;
	fma.rn.f64 	%fd377, %fd43, %fd320, %fd375;
	fma.rn.f64 	%fd378, %fd44, %fd323, %fd376;
	fma.rn.f64 	%fd379, %fd45, %fd324, %fd377;
	sub.f64 	%fd380, %fd378, %fd379;
	st.shared.f64 	[%r33+1040], %fd380;
	add.f64 	%fd381, %fd379, %fd378;
	st.shared.f64 	[%r33+208], %fd381;
	fma.rn.f64 	%fd382, %fd46, %fd303, 0d0000000000000000;
	fma.rn.f64 	%fd383, %fd47, %fd304, 0d0000000000000000;
	fma.rn.f64 	%fd385, %fd384, %fd307, %fd382;
	fma.rn.f64 	%fd386, %fd48, %fd308, %fd383;
	fma.rn.f64 	%fd388, %fd387, %fd311, %fd385;
	fma.rn.f64 	%fd389, %fd49, %fd312, %fd386;
	fma.rn.f64 	%fd391, %fd390, %fd315, %fd388;
	fma.rn.f64 	%fd393, %fd392, %fd316, %fd389;
	fma.rn.f64 	%fd395, %fd394, %fd319, %fd391;
	fma.rn.f64 	%fd397, %fd396, %fd320, %fd393;
	fma.rn.f64 	%fd399, %fd398, %fd323, %fd395;
	fma.rn.f64 	%fd401, %fd400, %fd324, %fd397;
	sub.f64 	%fd402, %fd399, %fd401;
	st.shared.f64 	[%r33+936], %fd402;
	add.f64 	%fd403, %fd401, %fd399;
	st.shared.f64 	[%r33+312], %fd403;
	fma.rn.f64 	%fd405, %fd404, %fd303, 0d0000000000000000;
	fma.rn.f64 	%fd407, %fd406, %fd304, 0d0000000000000000;
	fma.rn.f64 	%fd409, %fd408, %fd307, %fd405;
	fma.rn.f64 	%fd411, %fd410, %fd308, %fd407;
	fma.rn.f64 	%fd413, %fd412, %fd311, %fd409;
	fma.rn.f64 	%fd415, %fd414, %fd312, %fd411;
	fma.rn.f64 	%fd417, %fd416, %fd315, %fd413;
	fma.rn.f64 	%fd419, %fd418, %fd316, %fd415;
	fma.rn.f64 	%fd420, %fd50, %fd319, %fd417;
	fma.rn.f64 	%fd421, %fd51, %fd320, %fd419;
	fma.rn.f64 	%fd422, %fd52, %fd323, %fd420;
	fma.rn.f64 	%fd423, %fd53, %fd324, %fd421;
	sub.f64 	%fd424, %fd422, %fd423;
	st.shared.f64 	[%r33+832], %fd424;
	add.f64 	%fd425, %fd423, %fd422;
	st.shared.f64 	[%r33+416], %fd425;
	fma.rn.f64 	%fd427, %fd426, %fd303, 0d0000000000000000;
	fma.rn.f64 	%fd429, %fd428, %fd304, 0d0000000000000000;
	fma.rn.f64 	%fd431, %fd430, %fd307, %fd427;
	fma.rn.f64 	%fd432, %fd54, %fd308, %fd429;
	fma.rn.f64 	%fd434, %fd433, %fd311, %fd431;
	fma.rn.f64 	%fd436, %fd435, %fd312, %fd432;
	fma.rn.f64 	%fd438, %fd437, %fd315, %fd434;
	fma.rn.f64 	%fd440, %fd439, %fd316, %fd436;
	fma.rn.f64 	%fd442, %fd441, %fd319, %fd438;
	fma.rn.f64 	%fd444, %fd443, %fd320, %fd440;
	fma.rn.f64 	%fd445, %fd55, %fd323, %fd442;
	fma.rn.f64 	%fd446, %fd56, %fd324, %fd444;
	sub.f64 	%fd447, %fd445, %fd446;
	st.shared.f64 	[%r33+728], %fd447;
	add.f64 	%fd448, %fd446, %fd445;
	st.shared.f64 	[%r33+520], %fd448;
	fma.rn.f64 	%fd449, %fd57, %fd303, 0d0000000000000000;
	fma.rn.f64 	%fd451, %fd450, %fd304, 0d0000000000000000;
	fma.rn.f64 	%fd453, %fd452, %fd307, %fd449;
	fma.rn.f64 	%fd455, %fd454, %fd308, %fd451;
	fma.rn.f64 	%fd457, %fd456, %fd311, %fd453;
	fma.rn.f64 	%fd459, %fd458, %fd312, %fd455;
	fma.rn.f64 	%fd461, %fd460, %fd315, %fd457;
	fma.rn.f64 	%fd463, %fd462, %fd316, %fd459;
	fma.rn.f64 	%fd465, %fd464, %fd319, %fd461;
	fma.rn.f64 	%fd467, %fd466, %fd320, %fd463;
	fma.rn.f64 	%fd469, %fd468, %fd323, %fd465;
	fma.rn.f64 	%fd471, %fd470, %fd324, %fd467;
	add.f64 	%fd472, %fd471, %fd469;
	st.shared.f64 	[%r33+624], %fd472;
	add.s32 	%r6, %r71, 144;
	setp.lt.u32 	%p3, %r71, 12;
	mov.u32 	%r71, %r6;
	@%p3 bra 	$L__BB105_4;
$L__BB105_5:
	mov.u32 	%r34, %ctaid.x;
	mov.u32 	%r35, %tid.y;
	add.s32 	%r7, %r34, %r35;
	bar.sync 	0;
	mov.u32 	%r36, %tid.x;
	setp.gt.u32 	%p4, %r36, 168;
	@%p4 bra 	$L__BB105_22;
	mov.u32 	%r72, %tid.x;
	mov.u32 	%r37, %tid.y;
	mov.u32 	%r38, _ZZ32massMatrixMultiplyConstantKernelILi12ELi13ELi1EEviPKdS1_S1_S1_PdE6s_tmp1;
	mad.lo.s32 	%r39, %r37, 17576, %r38;
	ld.const.f64 	%fd486, [const_oddDofToQuad];
	ld.const.f64 	%fd488, [const_evenDofToQuad];
	ld.const.f64 	%fd490, [const_oddDofToQuad+8];
	ld.const.f64 	%fd493, [const_oddDofToQuad+16];
	ld.const.f64 	%fd495, [const_evenDofToQuad+16];
	ld.const.f64 	%fd497, [const_oddDofToQuad+24];
	ld.const.f64 	%fd499, [const_evenDofToQuad+24];
	ld.const.f64 	%fd511, [const_evenDofToQuad+56];
	ld.const.f64 	%fd513, [const_oddDofToQuad+64];
	ld.const.f64 	%fd515, [const_evenDofToQuad+64];
	ld.const.f64 	%fd517, [const_oddDofToQuad+72];
	ld.const.f64 	%fd519, [const_evenDofToQuad+72];
	ld.const.f64 	%fd521, [const_oddDofToQuad+80];
	ld.const.f64 	%fd523, [const_evenDofToQuad+80];
	ld.const.f64 	%fd525, [const_oddDofToQuad+88];
	ld.const.f64 	%fd526, [const_evenDofToQuad+88];
	ld.const.f64 	%fd532, [const_oddDofToQuad+96];
	ld.const.f64 	%fd550, [const_oddDofToQuad+152];
	ld.const.f64 	%fd552, [const_evenDofToQuad+152];
	ld.const.f64 	%fd554, [const_oddDofToQuad+160];
	ld.const.f64 	%fd556, [const_evenDofToQuad+160];
	ld.const.f64 	%fd558, [const_oddDofToQuad+168];
	ld.const.f64 	%fd560, [const_evenDofToQuad+168];
	ld.const.f64 	%fd562, [const_oddDofToQuad+176];
	ld.const.f64 	%fd564, [const_evenDofToQuad+176];
	ld.const.f64 	%fd566, [const_oddDofToQuad+184];
	ld.const.f64 	%fd567, [const_evenDofToQuad+184];
	ld.const.f64 	%fd573, [const_oddDofToQuad+192];
	ld.const.f64 	%fd575, [const_evenDofToQuad+192];
	ld.const.f64 	%fd577, [const_oddDofToQuad+200];
	ld.const.f64 	%fd579, [const_evenDofToQuad+200];
	ld.const.f64 	%fd581, [const_oddDofToQuad+208];
	ld.const.f64 	%fd583, [const_evenDofToQuad+208];
	ld.const.f64 	%fd585, [const_oddDofToQuad+216];
	ld.const.f64 	%fd587, [const_evenDofToQuad+216];
	ld.const.f64 	%fd589, [const_oddDofToQuad+224];
	ld.const.f64 	%fd591, [const_evenDofToQuad+224];
	ld.const.f64 	%fd593, [const_oddDofToQuad+232];
	ld.const.f64 	%fd599, [const_oddDofToQuad+240];
	ld.const.f64 	%fd601, [const_evenDofToQuad+240];
	ld.const.f64 	%fd603, [const_oddDofToQuad+248];
	ld.const.f64 	%fd606, [const_oddDofToQuad+256];
	ld.const.f64 	%fd608, [const_evenDofToQuad+256];
	ld.const.f64 	%fd610, [const_oddDofToQuad+264];
	ld.const.f64 	%fd612, [const_evenDofToQuad+264];
	ld.const.f64 	%fd614, [const_oddDofToQuad+272];
	ld.const.f64 	%fd616, [const_evenDofToQuad+272];
	ld.const.f64 	%fd624, [const_evenDofToQuad+288];
	ld.const.f64 	%fd626, [const_oddDofToQuad+296];
	ld.const.f64 	%fd628, [const_evenDofToQuad+296];
	ld.const.f64 	%fd630, [const_oddDofToQuad+304];
	ld.const.f64 	%fd632, [const_evenDofToQuad+304];
	ld.const.f64 	%fd634, [const_oddDofToQuad+312];
	ld.const.f64 	%fd636, [const_evenDofToQuad+312];
	ld.const.f64 	%fd638, [const_oddDofToQuad+320];
	ld.const.f64 	%fd640, [const_evenDofToQuad+320];
	ld.const.f64 	%fd642, [const_oddDofToQuad+328];
	ld.const.f64 	%fd643, [const_evenDofToQuad+328];
$L__BB105_7:
	ld.param.u32 	%r63, [_Z32massMatrixMultiplyConstantKernelILi12ELi13ELi1EEviPKdS1_S1_S1_Pd_param_0];
	setp.ge.s32 	%p5, %r7, %r63;
	cvt.u16.u32 	%rs11, %r72;
	mul.lo.s16 	%rs12, %rs11, 79;
	shr.u16 	%rs13, %rs12, 10;
	mul.lo.s16 	%rs14, %rs13, 13;
	sub.s16 	%rs15, %rs11, %rs14;
	mul.wide.u16 	%r40, %rs13, 1352;
	add.s32 	%r41, %r39, %r40;
	and.b16  	%rs16, %rs15, 255;
	mul.wide.u16 	%r42, %rs16, 104;
	add.s32 	%r10, %r41, %r42;
	ld.shared.f64 	%fd474, [%r10];
	ld.shared.f64 	%fd475, [%r10+88];
	add.f64 	%fd58, %fd474, %fd475;
	sub.f64 	%fd59, %fd474, %fd475;
	ld.shared.f64 	%fd476, [%r10+8];
	ld.shared.f64 	%fd477, [%r10+80];
	add.f64 	%fd60, %fd476, %fd477;
	sub.f64 	%fd61, %fd476, %fd477;
	ld.shared.f64 	%fd478, [%r10+16];
	ld.shared.f64 	%fd479, [%r10+72];
	add.f64 	%fd62, %fd478, %fd479;
	sub.f64 	%fd63, %fd478, %fd479;
	ld.shared.f64 	%fd480, [%r10+24];
	ld.shared.f64 	%fd481, [%r10+64];
	add.f64 	%fd64, %fd480, %fd481;
	sub.f64 	%fd65, %fd480, %fd481;
	ld.shared.f64 	%fd482, [%r10+32];
	ld.shared.f64 	%fd483, [%r10+56];
	add.f64 	%fd66, %fd482, %fd483;
	sub.f64 	%fd67, %fd482, %fd483;
	ld.shared.f64 	%fd484, [%r10+40];
	ld.shared.f64 	%fd485, [%r10+48];
	add.f64 	%fd68, %fd484, %fd485;
	sub.f64 	%fd69, %fd484, %fd485;
	mov.b32 	%r43, {%rs16, %rs13};
	mov.b32 	%r44, 0;
	mov.b32 	%r45, 43277;
	dp2a.lo.u32.u32 	%r11, %r43, %r45, %r44;
	fma.rn.f64 	%fd487, %fd486, %fd58, 0d0000000000000000;
	fma.rn.f64 	%fd489, %fd488, %fd59, 0d0000000000000000;
	fma.rn.f64 	%fd491, %fd490, %fd60, %fd487;
	fma.rn.f64 	%fd492, %fd26, %fd61, %fd489;
	fma.rn.f64 	%fd494, %fd493, %fd62, %fd491;
	fma.rn.f64 	%fd496, %fd495, %fd63, %fd492;
	fma.rn.f64 	%fd498, %fd497, %fd64, %fd494;
	fma.rn.f64 	%fd500, %fd499, %fd65, %fd496;
	fma.rn.f64 	%fd501, %fd28, %fd66, %fd498;
	fma.rn.f64 	%fd502, %fd29, %fd67, %fd500;
	fma.rn.f64 	%fd70, %fd30, %fd68, %fd501;
	fma.rn.f64 	%fd71, %fd31, %fd69, %fd502;
	mov.f64 	%fd1155, 0d0000000000000000;
	mov.f64 	%fd1156, %fd1155;
	@%p5 bra 	$L__BB105_9;
	ld.param.u64 	%rd31, [_Z32massMatrixMultiplyConstantKernelILi12ELi13ELi1EEviPKdS1_S1_S1_Pd_param_1];
	cvta.to.global.u64 	%rd7, %rd31;
	mad.lo.s32 	%r46, %r7, 2197, %r11;
	mul.wide.s32 	%rd8, %r46, 8;
	add.s64 	%rd9, %rd7, %rd8;
	ld.global.nc.f64 	%fd1155, [%rd9];
	ld.global.nc.f64 	%fd1156, [%rd9+96];
$L__BB105_9:
	ld.param.u32 	%r64, [_Z32massMatrixMultiplyConstantKernelILi12ELi13ELi1EEviPKdS1_S1_S1_Pd_param_0];
	setp.ge.s32 	%p6, %r7, %r64;
	add.f64 	%fd504, %fd70, %fd71;
	sub.f64 	%fd505, %fd70, %fd71;
	mul.f64 	%fd506, %fd504, %fd1155;
	mul.f64 	%fd507, %fd505, %fd1156;
	sub.f64 	%fd76, %fd506, %fd507;
	add.f64 	%fd77, %fd506, %fd507;
	fma.rn.f64 	%fd508, %fd32, %fd58, 0d0000000000000000;
	fma.rn.f64 	%fd509, %fd33, %fd59, 0d0000000000000000;
	fma.rn.f64 	%fd510, %fd34, %fd60, %fd508;
	fma.rn.f64 	%fd512, %fd511, %fd61, %fd509;
	fma.rn.f64 	%fd514, %fd513, %fd62, %fd510;
	fma.rn.f64 	%fd516, %fd515, %fd63, %fd512;
	fma.rn.f64 	%fd518, %fd517, %fd64, %fd514;
	fma.rn.f64 	%fd520, %fd519, %fd65, %fd516;
	fma.rn.f64 	%fd522, %fd521, %fd66, %fd518;
	fma.rn.f64 	%fd524, %fd523, %fd67, %fd520;
	fma.rn.f64 	%fd78, %fd525, %fd68, %fd522;
	fma.rn.f64 	%fd79, %fd526, %fd69, %fd524;
	mov.f64 	%fd1157, 0d0000000000000000;
	mov.f64 	%fd1158, %fd1157;
	@%p6 bra 	$L__BB105_11;
	ld.param.u64 	%rd32, [_Z32massMatrixMultiplyConstantKernelILi12ELi13ELi1EEviPKdS1_S1_S1_Pd_param_1];
	cvta.to.global.u64 	%rd10, %rd32;
	mad.lo.s32 	%r47, %r7, 2197, %r11;
	mul.wide.s32 	%rd11, %r47, 8;
	add.s64 	%rd12, %rd10, %rd11;
	ld.global.nc.f64 	%fd1157, [%rd12+8];
	ld.global.nc.f64 	%fd1158, [%rd12+88];
$L__BB105_11:
	ld.param.u32 	%r65, [_Z32massMatrixMultiplyConstantKernelILi12ELi13ELi1EEviPKdS1_S1_S1_Pd_param_0];
	setp.ge.s32 	%p7, %r7, %r65;
	add.f64 	%fd528, %fd78, %fd79;
	sub.f64 	%fd529, %fd78, %fd79;
	mul.f64 	%fd530, %fd528, %fd1157;
	mul.f64 	%fd531, %fd529, %fd1158;
	sub.f64 	%fd84, %fd530, %fd531;
	add.f64 	%fd85, %fd530, %fd531;
	fma.rn.f64 	%fd533, %fd532, %fd58, 0d0000000000000000;
	fma.rn.f64 	%fd534, %fd35, %fd59, 0d0000000000000000;
	fma.rn.f64 	%fd535, %fd36, %fd60, %fd533;
	fma.rn.f64 	%fd536, %fd37, %fd61, %fd534;
	fma.rn.f64 	%fd537, %fd38, %fd62, %fd535;
	fma.rn.f64 	%fd538, %fd39, %fd63, %fd536;
	fma.rn.f64 	%fd539, %fd40, %fd64, %fd537;
	fma.rn.f64 	%fd540, %fd41, %fd65, %fd538;
	fma.rn.f64 	%fd541, %fd42, %fd66, %fd539;
	fma.rn.f64 	%fd542, %fd43, %fd67, %fd540;
	fma.rn.f64 	%fd86, %fd44, %fd68, %fd541;
	fma.rn.f64 	%fd87, %fd45, %fd69, %fd542;
	mov.f64 	%fd1159, 0d0000000000000000;
	mov.f64 	%fd1160, %fd1159;
	@%p7 bra 	$L__BB105_13;
	ld.param.u64 	%rd33, [_Z32massMatrixMultiplyConstantKernelILi12ELi13ELi1EEviPKdS1_S1_S1_Pd_param_1];
	cvta.to.global.u64 	%rd13, %rd33;
	mad.lo.s32 	%r48, %r7, 2197, %r11;
	mul.wide.s32 	%rd14, %r48, 8;
	add.s64 	%rd15, %rd13, %rd14;
	ld.global.nc.f64 	%fd1159, [%rd15+16];
	ld.global.nc.f64 	%fd1160, [%rd15+80];
$L__BB105_13:
	ld.param.u32 	%r66, [_Z32massMatrixMultiplyConstantKernelILi12ELi13ELi1EEviPKdS1_S1_S1_Pd_param_0];
	setp.ge.s32 	%p8, %r7, %r66;
	add.f64 	%fd544, %fd86, %fd87;
	sub.f64 	%fd545, %fd86, %fd87;
	mul.f64 	%fd546, %fd544, %fd1159;
	mul.f64 	%fd547, %fd545, %fd1160;
	sub.f64 	%fd92, %fd546, %fd547;
	add.f64 	%fd93, %fd546, %fd547;
	fma.rn.f64 	%fd548, %fd46, %fd58, 0d0000000000000000;
	fma.rn.f64 	%fd549, %fd47, %fd59, 0d0000000000000000;
	fma.rn.f64 	%fd551, %fd550, %fd60, %fd548;
	fma.rn.f64 	%fd553, %fd552, %fd61, %fd549;
	fma.rn.f64 	%fd555, %fd554, %fd62, %fd551;
	fma.rn.f64 	%fd557, %fd556, %fd63, %fd553;
	fma.rn.f64 	%fd559, %fd558, %fd64, %fd555;
	fma.rn.f64 	%fd561, %fd560, %fd65, %fd557;
	fma.rn.f64 	%fd563, %fd562, %fd66, %fd559;
	fma.rn.f64 	%fd565, %fd564, %fd67, %fd561;
	fma.rn.f64 	%fd94, %fd566, %fd68, %fd563;
	fma.rn.f64 	%fd95, %fd567, %fd69, %fd565;
	mov.f64 	%fd1161, 0d0000000000000000;
	mov.f64 	%fd1162, %fd1161;
	@%p8 bra 	$L__BB105_15;
	ld.param.u64 	%rd34, [_Z32massMatrixMultiplyConstantKernelILi12ELi13ELi1EEviPKdS1_S1_S1_Pd_param_1];
	cvta.to.global.u64 	%rd16, %rd34;
	mad.lo.s32 	%r49, %r7, 2197, %r11;
	mul.wide.s32 	%rd17, %r49, 8;
	add.s64 	%rd18, %rd16, %rd17;
	ld.global.nc.f64 	%fd1161, [%rd18+24];
	ld.global.nc.f64 	%fd1162, [%rd18+72];
$L__BB105_15:
	ld.param.u32 	%r67, [_Z32massMatrixMultiplyConstantKernelILi12ELi13ELi1EEviPKdS1_S1_S1_Pd_param_0];
	setp.ge.s32 	%p9, %r7, %r67;
	add.f64 	%fd569, %fd94, %fd95;
	sub.f64 	%fd570, %fd94, %fd95;
	mul.f64 	%fd571, %fd569, %fd1161;
	mul.f64 	%fd572, %fd570, %fd1162;
	sub.f64 	%fd100, %fd571, %fd572;
	add.f64 	%fd101, %fd571, %fd572;
	fma.rn.f64 	%fd574, %fd573, %fd58, 0d0000000000000000;
	fma.rn.f64 	%fd576, %fd575, %fd59, 0d0000000000000000;
	fma.rn.f64 	%fd578, %fd577, %fd60, %fd574;
	fma.rn.f64 	%fd580, %fd579, %fd61, %fd576;
	fma.rn.f64 	%fd582, %fd581, %fd62, %fd578;
	fma.rn.f64 	%fd584, %fd583, %fd63, %fd580;
	fma.rn.f64 	%fd586, %fd585, %fd64, %fd582;
	fma.rn.f64 	%fd588, %fd587, %fd65, %fd584;
	fma.rn.f64 	%fd590, %fd589, %fd66, %fd586;
	fma.rn.f64 	%fd592, %fd591, %fd67, %fd588;
	fma.rn.f64 	%fd102, %fd593, %fd68, %fd590;
	fma.rn.f64 	%fd103, %fd53, %fd69, %fd592;
	mov.f64 	%fd1163, 0d0000000000000000;
	mov.f64 	%fd1164, %fd1163;
	@%p9 bra 	$L__BB105_17;
	ld.param.u64 	%rd35, [_Z32massMatrixMultiplyConstantKernelILi12ELi13ELi1EEviPKdS1_S1_S1_Pd_param_1];
	cvta.to.global.u64 	%rd19, %rd35;
	mad.lo.s32 	%r50, %r7, 2197, %r11;
	mul.wide.s32 	%rd20, %r50, 8;
	add.s64 	%rd21, %rd19, %rd20;
	ld.global.nc.f64 	%fd1163, [%rd21+32];
	ld.global.nc.f64 	%fd1164, [%rd21+64];
$L__BB105_17:
	ld.param.u32 	%r68, [_Z32massMatrixMultiplyConstantKernelILi12ELi13ELi1EEviPKdS1_S1_S1_Pd_param_0];
	setp.ge.s32 	%p10, %r7, %r68;
	add.f64 	%fd595, %fd102, %fd103;
	sub.f64 	%fd596, %fd102, %fd103;
	mul.f64 	%fd597, %fd595, %fd1163;
	mul.f64 	%fd598, %fd596, %fd1164;
	sub.f64 	%fd108, %fd597, %fd598;
	add.f64 	%fd109, %fd597, %fd598;
	fma.rn.f64 	%fd600, %fd599, %fd58, 0d0000000000000000;
	fma.rn.f64 	%fd602, %fd601, %fd59, 0d0000000000000000;
	fma.rn.f64 	%fd604, %fd603, %fd60, %fd600;
	fma.rn.f64 	%fd605, %fd54, %fd61, %fd602;
	fma.rn.f64 	%fd607, %fd606, %fd62, %fd604;
	fma.rn.f64 	%fd609, %fd608, %fd63, %fd605;
	fma.rn.f64 	%fd611, %fd610, %fd64, %fd607;
	fma.rn.f64 	%fd613, %fd612, %fd65, %fd609;
	fma.rn.f64 	%fd615, %fd614, %fd66, %fd611;
	fma.rn.f64 	%fd617, %fd616, %fd67, %fd613;
	fma.rn.f64 	%fd110, %fd55, %fd68, %fd615;
	fma.rn.f64 	%fd111, %fd56, %fd69, %fd617;
	mov.f64 	%fd1165, 0d0000000000000000;
	mov.f64 	%fd1166, %fd1165;
	@%p10 bra 	$L__BB105_19;
	ld.param.u64 	%rd36, [_Z32massMatrixMultiplyConstantKernelILi12ELi13ELi1EEviPKdS1_S1_S1_Pd_param_1];
	cvta.to.global.u64 	%rd22, %rd36;
	mad.lo.s32 	%r51, %r7, 2197, %r11;
	mul.wide.s32 	%rd23, %r51, 8;
	add.s64 	%rd24, %rd22, %rd23;
	ld.global.nc.f64 	%fd1165, [%rd24+40];
	ld.global.nc.f64 	%fd1166, [%rd24+56];
$L__BB105_19:
	ld.param.u32 	%r69, [_Z32massMatrixMultiplyConstantKernelILi12ELi13ELi1EEviPKdS1_S1_S1_Pd_param_0];
	setp.ge.s32 	%p11, %r7, %r69;
	add.f64 	%fd619, %fd110, %fd111;
	sub.f64 	%fd620, %fd110, %fd111;
	mul.f64 	%fd621, %fd619, %fd1165;
	mul.f64 	%fd622, %fd620, %fd1166;
	sub.f64 	%fd116, %fd621, %fd622;
	add.f64 	%fd117, %fd621, %fd622;
	fma.rn.f64 	%fd623, %fd57, %fd58, 0d0000000000000000;
	fma.rn.f64 	%fd625, %fd624, %fd59, 0d0000000000000000;
	fma.rn.f64 	%fd627, %fd626, %fd60, %fd623;
	fma.rn.f64 	%fd629, %fd628, %fd61, %fd625;
	fma.rn.f64 	%fd631, %fd630, %fd62, %fd627;
	fma.rn.f64 	%fd633, %fd632, %fd63, %fd629;
	fma.rn.f64 	%fd635, %fd634, %fd64, %fd631;
	fma.rn.f64 	%fd637, %fd636, %fd65, %fd633;
	fma.rn.f64 	%fd639, %fd638, %fd66, %fd635;
	fma.rn.f64 	%fd641, %fd640, %fd67, %fd637;
	fma.rn.f64 	%fd118, %fd642, %fd68, %fd639;
	fma.rn.f64 	%fd119, %fd643, %fd69, %fd641;
	mov.f64 	%fd1167, 0d0000000000000000;
	@%p11 bra 	$L__BB105_21;
	ld.param.u64 	%rd37, [_Z32massMatrixMultiplyConstantKernelILi12ELi13ELi1EEviPKdS1_S1_S1_Pd_param_1];
	cvta.to.global.u64 	%rd25, %rd37;
	mad.lo.s32 	%r52, %r7, 2197, %r11;
	mul.wide.s32 	%rd26, %r52, 8;
	add.s64 	%rd27, %rd25, %rd26;
	ld.global.nc.f64 	%fd1167, [%rd27+48];
$L__BB105_21:
	add.f64 	%fd644, %fd118, %fd119;
	sub.f64 	%fd645, %fd118, %fd119;
	mul.f64 	%fd646, %fd645, %fd1167;
	fma.rn.f64 	%fd647, %fd644, %fd1167, %fd646;
	mul.f64 	%fd648, %fd647, 0d3FE0000000000000;
	fma.rn.f64 	%fd650, %fd486, %fd77, 0d0000000000000000;
	fma.rn.f64 	%fd652, %fd488, %fd76, 0d0000000000000000;
	fma.rn.f64 	%fd653, %fd32, %fd85, %fd650;
	fma.rn.f64 	%fd654, %fd33, %fd84, %fd652;
	fma.rn.f64 	%fd656, %fd532, %fd93, %fd653;
	fma.rn.f64 	%fd657, %fd35, %fd92, %fd654;
	fma.rn.f64 	%fd658, %fd46, %fd101, %fd656;
	fma.rn.f64 	%fd659, %fd47, %fd100, %fd657;
	fma.rn.f64 	%fd661, %fd573, %fd109, %fd658;
	fma.rn.f64 	%fd663, %fd575, %fd108, %fd659;
	fma.rn.f64 	%fd665, %fd599, %fd117, %fd661;
	fma.rn.f64 	%fd667, %fd601, %fd116, %fd663;
	fma.rn.f64 	%fd668, %fd57, %fd648, %fd665;
	fma.rn.f64 	%fd670, %fd624, %fd648, %fd667;
	sub.f64 	%fd671, %fd668, %fd670;
	st.shared.f64 	[%r10+88], %fd671;
	add.f64 	%fd672, %fd668, %fd670;
	st.shared.f64 	[%r10], %fd672;
	fma.rn.f64 	%fd674, %fd490, %fd77, 0d0000000000000000;
	fma.rn.f64 	%fd675, %fd26, %fd76, 0d0000000000000000;
	fma.rn.f64 	%fd676, %fd34, %fd85, %fd674;
	fma.rn.f64 	%fd678, %fd511, %fd84, %fd675;
	fma.rn.f64 	%fd679, %fd36, %fd93, %fd676;
	fma.rn.f64 	%fd680, %fd37, %fd92, %fd678;
	fma.rn.f64 	%fd682, %fd550, %fd101, %fd679;
	fma.rn.f64 	%fd684, %fd552, %fd100, %fd680;
	fma.rn.f64 	%fd686, %fd577, %fd109, %fd682;
	fma.rn.f64 	%fd688, %fd579, %fd108, %fd684;
	fma.rn.f64 	%fd690, %fd603, %fd117, %fd686;
	fma.rn.f64 	%fd691, %fd54, %fd116, %fd688;
	fma.rn.f64 	%fd693, %fd626, %fd648, %fd690;
	fma.rn.f64 	%fd695, %fd628, %fd648, %fd691;
	sub.f64 	%fd696, %fd693, %fd695;
	st.shared.f64 	[%r10+80], %fd696;
	add.f64 	%fd697, %fd693, %fd695;
	st.shared.f64 	[%r10+8], %fd697;
	fma.rn.f64 	%fd699, %fd493, %fd77, 0d0000000000000000;
	fma.rn.f64 	%fd701, %fd495, %fd76, 0d0000000000000000;
	fma.rn.f64 	%fd703, %fd513, %fd85, %fd699;
	fma.rn.f64 	%fd705, %fd515, %fd84, %fd701;
	fma.rn.f64 	%fd706, %fd38, %fd93, %fd703;
	fma.rn.f64 	%fd707, %fd39, %fd92, %fd705;
	fma.rn.f64 	%fd709, %fd554, %fd101, %fd706;
	fma.rn.f64 	%fd711, %fd556, %fd100, %fd707;
	fma.rn.f64 	%fd713, %fd581, %fd109, %fd709;
	fma.rn.f64 	%fd715, %fd583, %fd108, %fd711;
	fma.rn.f64 	%fd717, %fd606, %fd117, %fd713;
	fma.rn.f64 	%fd719, %fd608, %fd116, %fd715;
	fma.rn.f64 	%fd721, %fd630, %fd648, %fd717;
	fma.rn.f64 	%fd723, %fd632, %fd648, %fd719;
	sub.f64 	%fd724, %fd721, %fd723;
	st.shared.f64 	[%r10+72], %fd724;
	add.f64 	%fd725, %fd721, %fd723;
	st.shared.f64 	[%r10+16], %fd725;
	fma.rn.f64 	%fd727, %fd497, %fd77, 0d0000000000000000;
	fma.rn.f64 	%fd729, %fd499, %fd76, 0d0000000000000000;
	fma.rn.f64 	%fd731, %fd517, %fd85, %fd727;
	fma.rn.f64 	%fd733, %fd519, %fd84, %fd729;
	fma.rn.f64 	%fd734, %fd40, %fd93, %fd731;
	fma.rn.f64 	%fd735, %fd41, %fd92, %fd733;
	fma.rn.f64 	%fd737, %fd558, %fd101, %fd734;
	fma.rn.f64 	%fd739, %fd560, %fd100, %fd735;
	fma.rn.f64 	%fd741, %fd585, %fd109, %fd737;
	fma.rn.f64 	%fd743, %fd587, %fd108, %fd739;
	fma.rn.f64 	%fd745, %fd610, %fd117, %fd741;
	fma.rn.f64 	%fd747, %fd612, %fd116, %fd743;
	fma.rn.f64 	%fd749, %fd634, %fd648, %fd745;
	fma.rn.f64 	%fd751, %fd636, %fd648, %fd747;
	sub.f64 	%fd752, %fd749, %fd751;
	st.shared.f64 	[%r10+64], %fd752;
	add.f64 	%fd753, %fd749, %fd751;
	st.shared.f64 	[%r10+24], %fd753;
	fma.rn.f64 	%fd754, %fd28, %fd77, 0d0000000000000000;
	fma.rn.f64 	%fd755, %fd29, %fd76, 0d0000000000000000;
	fma.rn.f64 	%fd757, %fd521, %fd85, %fd754;
	fma.rn.f64 	%fd759, %fd523, %fd84, %fd755;
	fma.rn.f64 	%fd760, %fd42, %fd93, %fd757;
	fma.rn.f64 	%fd761, %fd43, %fd92, %fd759;
	fma.rn.f64 	%fd763, %fd562, %fd101, %fd760;
	fma.rn.f64 	%fd765, %fd564, %fd100, %fd761;
	fma.rn.f64 	%fd767, %fd589, %fd109, %fd763;
	fma.rn.f64 	%fd769, %fd591, %fd108, %fd765;
	fma.rn.f64 	%fd771, %fd614, %fd117, %fd767;
	fma.rn.f64 	%fd773, %fd616, %fd116, %fd769;
	fma.rn.f64 	%fd775, %fd638, %fd648, %fd771;
	fma.rn.f64 	%fd777, %fd640, %fd648, %fd773;
	sub.f64 	%fd778, %fd775, %fd777;
	st.shared.f64 	[%r10+56], %fd778;
	add.f64 	%fd779, %fd775, %fd777;
	st.shared.f64 	[%r10+32], %fd779;
	fma.rn.f64 	%fd780, %fd30, %fd77, 0d0000000000000000;
	fma.rn.f64 	%fd781, %fd31, %fd76, 0d0000000000000000;
	fma.rn.f64 	%fd783, %fd525, %fd85, %fd780;
	fma.rn.f64 	%fd785, %fd526, %fd84, %fd781;
	fma.rn.f64 	%fd786, %fd44, %fd93, %fd783;
	fma.rn.f64 	%fd787, %fd45, %fd92, %fd785;
	fma.rn.f64 	%fd789, %fd566, %fd101, %fd786;
	fma.rn.f64 	%fd791, %fd567, %fd100, %fd787;
	fma.rn.f64 	%fd793, %fd593, %fd109, %fd789;
	fma.rn.f64 	%fd794, %fd53, %fd108, %fd791;
	fma.rn.f64 	%fd795, %fd55, %fd117, %fd793;
	fma.rn.f64 	%fd796, %fd56, %fd116, %fd794;
	fma.rn.f64 	%fd798, %fd642, %fd648, %fd795;
	fma.rn.f64 	%fd800, %fd643, %fd648, %fd796;
	sub.f64 	%fd801, %fd798, %fd800;
	st.shared.f64 	[%r10+48], %fd801;
	add.f64 	%fd802, %fd798, %fd800;
	st.shared.f64 	[%r10+40], %fd802;
	add.s32 	%r12, %r72, 144;
	setp.lt.u32 	%p12, %r72, 25;
	mov.u32 	%r72, %r12;
	@%p12 bra 	$L__BB105_7;
$L__BB105_22:
	ld.const.f64 	%fd122, [const_evenDofToQuad+224];
	ld.const.f64 	%fd123, [const_oddDofToQuad+232];
	ld.const.f64 	%fd124, [const_evenDofToQuad+152];
	ld.const.f64 	%fd125, [const_oddDofToQuad+8];
	ld.const.f64 	%fd126, [const_oddDofToQuad+16];
	ld.const.f64 	%fd127, [const_evenDofToQuad+160];
	mov.u32 	%r53, %tid.x;
	setp.gt.u32 	%p13, %r53, 155;
	bar.sync 	0;
	@%p13 bra 	$L__BB105_25;
	mov.u32 	%r73, %tid.x;
	mov.u32 	%r54, %tid.y;
	mov.u32 	%r55, _ZZ32massMatrixMultiplyConstantKernelILi12ELi13ELi1EEviPKdS1_S1_S1_PdE6s_tmp1;
	mad.lo.s32 	%r56, %r54, 17576, %r55;
	ld.const.f64 	%fd831, [const_oddDofToQuad];
	ld.const.f64 	%fd833, [const_evenDofToQuad];
	ld.const.f64 	%fd837, [const_oddDofToQuad+96];
	ld.const.f64 	%fd842, [const_oddDofToQuad+192];
	ld.const.f64 	%fd844, [const_evenDofToQuad+192];
	ld.const.f64 	%fd846, [const_oddDofToQuad+240];
	ld.const.f64 	%fd848, [const_evenDofToQuad+240];
	ld.const.f64 	%fd851, [const_evenDofToQuad+288];
	ld.const.f64 	%fd858, [const_evenDofToQuad+56];
	ld.const.f64 	%fd862, [const_oddDofToQuad+152];
	ld.const.f64 	%fd865, [const_oddDofToQuad+200];
	ld.const.f64 	%fd867, [const_evenDofToQuad+200];
	ld.const.f64 	%fd869, [const_oddDofToQuad+248];
	ld.const.f64 	%fd872, [const_oddDofToQuad+296];
	ld.const.f64 	%fd874, [const_evenDofToQuad+296];
	ld.const.f64 	%fd879, [const_evenDofToQuad+16];
	ld.const.f64 	%fd881, [const_oddDofToQuad+64];
	ld.const.f64 	%fd883, [const_evenDofToQuad+64];
	ld.const.f64 	%fd887, [const_oddDofToQuad+160];
	ld.const.f64 	%fd890, [const_oddDofToQuad+208];
	ld.const.f64 	%fd892, [const_evenDofToQuad+208];
	ld.const.f64 	%fd894, [const_oddDofToQuad+256];
	ld.const.f64 	%fd896, [const_evenDofToQuad+256];
	ld.const.f64 	%fd898, [const_oddDofToQuad+304];
	ld.const.f64 	%fd900, [const_evenDofToQuad+304];
	ld.const.f64 	%fd904, [const_oddDofToQuad+24];
	ld.const.f64 	%fd906, [const_evenDofToQuad+24];
	ld.const.f64 	%fd908, [const_oddDofToQuad+72];
	ld.const.f64 	%fd910, [const_evenDofToQuad+72];
	ld.const.f64 	%fd914, [const_oddDofToQuad+168];
	ld.const.f64 	%fd916, [const_evenDofToQuad+168];
	ld.const.f64 	%fd918, [const_oddDofToQuad+216];
	ld.const.f64 	%fd920, [const_evenDofToQuad+216];
	ld.const.f64 	%fd922, [const_oddDofToQuad+264];
	ld.const.f64 	%fd924, [const_evenDofToQuad+264];
	ld.const.f64 	%fd926, [const_oddDofToQuad+312];
	ld.const.f64 	%fd928, [const_evenDofToQuad+312];
	ld.const.f64 	%fd934, [const_oddDofToQuad+80];
	ld.const.f64 	%fd936, [const_evenDofToQuad+80];
	ld.const.f64 	%fd940, [const_oddDofToQuad+176];
	ld.const.f64 	%fd942, [const_evenDofToQuad+176];
	ld.const.f64 	%fd944, [const_oddDofToQuad+224];
	ld.const.f64 	%fd947, [const_oddDofToQuad+272];
	ld.const.f64 	%fd949, [const_evenDofToQuad+272];
	ld.const.f64 	%fd951, [const_oddDofToQuad+320];
	ld.const.f64 	%fd953, [const_evenDofToQuad+320];
	ld.const.f64 	%fd959, [const_oddDofToQuad+88];
	ld.const.f64 	%fd961, [const_evenDofToQuad+88];
	ld.const.f64 	%fd965, [const_oddDofToQuad+184];
	ld.const.f64 	%fd967, [const_evenDofToQuad+184];
	ld.const.f64 	%fd973, [const_oddDofToQuad+328];
	ld.const.f64 	%fd975, [const_evenDofToQuad+328];
$L__BB105_24:
	cvt.u16.u32 	%rs17, %r73;
	mul.lo.s16 	%rs18, %rs17, 171;
	shr.u16 	%rs19, %rs18, 11;
	mul.lo.s16 	%rs20, %rs19, 12;
	sub.s16 	%rs21, %rs17, %rs20;
	mul.wide.u16 	%r57, %rs19, 1352;
	add.s32 	%r58, %r56, %r57;
	and.b16  	%rs22, %rs21, 255;
	mul.wide.u16 	%r59, %rs22, 8;
	add.s32 	%r60, %r58, %r59;
	ld.shared.f64 	%fd803, [%r60];
	ld.shared.f64 	%fd804, [%r60+1248];
	add.f64 	%fd805, %fd803, %fd804;
	sub.f64 	%fd806, %fd803, %fd804;
	ld.shared.f64 	%fd807, [%r60+104];
	ld.shared.f64 	%fd808, [%r60+1144];
	add.f64 	%fd809, %fd807, %fd808;
	sub.f64 	%fd810, %fd807, %fd808;
	ld.shared.f64 	%fd811, [%r60+208];
	ld.shared.f64 	%fd812, [%r60+1040];
	add.f64 	%fd813, %fd811, %fd812;
	sub.f64 	%fd814, %fd811, %fd812;
	ld.shared.f64 	%fd815, [%r60+312];
	ld.shared.f64 	%fd816, [%r60+936];
	add.f64 	%fd817, %fd815, %fd816;
	sub.f64 	%fd818, %fd815, %fd816;
	ld.shared.f64 	%fd819, [%r60+416];
	ld.shared.f64 	%fd820, [%r60+832];
	add.f64 	%fd821, %fd819, %fd820;
	sub.f64 	%fd822, %fd819, %fd820;
	ld.shared.f64 	%fd823, [%r60+520];
	ld.shared.f64 	%fd824, [%r60+728];
	add.f64 	%fd825, %fd823, %fd824;
	sub.f64 	%fd826, %fd823, %fd824;
	ld.shared.f64 	%fd827, [%r60+624];
	add.f64 	%fd828, %fd827, %fd827;
	sub.f64 	%fd829, %fd827, %fd827;
	mul.f64 	%fd830, %fd828, 0d3FE0000000000000;
	fma.rn.f64 	%fd832, %fd831, %fd805, 0d0000000000000000;
	fma.rn.f64 	%fd834, %fd833, %fd806, 0d0000000000000000;
	fma.rn.f64 	%fd835, %fd32, %fd809, %fd832;
	fma.rn.f64 	%fd836, %fd33, %fd810, %fd834;
	fma.rn.f64 	%fd838, %fd837, %fd813, %fd835;
	fma.rn.f64 	%fd839, %fd35, %fd814, %fd836;
	fma.rn.f64 	%fd840, %fd46, %fd817, %fd838;
	fma.rn.f64 	%fd841, %fd47, %fd818, %fd839;
	fma.rn.f64 	%fd843, %fd842, %fd821, %fd840;
	fma.rn.f64 	%fd845, %fd844, %fd822, %fd841;
	fma.rn.f64 	%fd847, %fd846, %fd825, %fd843;
	fma.rn.f64 	%fd849, %fd848, %fd826, %fd845;
	fma.rn.f64 	%fd850, %fd57, %fd830, %fd847;
	fma.rn.f64 	%fd852, %fd851, %fd829, %fd849;
	sub.f64 	%fd853, %fd850, %fd852;
	st.shared.f64 	[%r60+1144], %fd853;
	add.f64 	%fd854, %fd850, %fd852;
	st.shared.f64 	[%r60], %fd854;
	fma.rn.f64 	%fd855, %fd125, %fd805, 0d0000000000000000;
	fma.rn.f64 	%fd856, %fd26, %fd806, 0d0000000000000000;
	fma.rn.f64 	%fd857, %fd34, %fd809, %fd855;
	fma.rn.f64 	%fd859, %fd858, %fd810, %fd856;
	fma.rn.f64 	%fd860, %fd36, %fd813, %fd857;
	fma.rn.f64 	%fd861, %fd37, %fd814, %fd859;
	fma.rn.f64 	%fd863, %fd862, %fd817, %fd860;
	fma.rn.f64 	%fd864, %fd124, %fd818, %fd861;
	fma.rn.f64 	%fd866, %fd865, %fd821, %fd863;
	fma.rn.f64 	%fd868, %fd867, %fd822, %fd864;
	fma.rn.f64 	%fd870, %fd869, %fd825, %fd866;
	fma.rn.f64 	%fd871, %fd54, %fd826, %fd868;
	fma.rn.f64 	%fd873, %fd872, %fd830, %fd870;
	fma.rn.f64 	%fd875, %fd874, %fd829, %fd871;
	sub.f64 	%fd876, %fd873, %fd875;
	st.shared.f64 	[%r60+1040], %fd876;
	add.f64 	%fd877, %fd873, %fd875;
	st.shared.f64 	[%r60+104], %fd877;
	fma.rn.f64 	%fd878, %fd126, %fd805, 0d0000000000000000;
	fma.rn.f64 	%fd880, %fd879, %fd806, 0d0000000000000000;
	fma.rn.f64 	%fd882, %fd881, %fd809, %fd878;
	fma.rn.f64 	%fd884, %fd883, %fd810, %fd880;
	fma.rn.f64 	%fd885, %fd38, %fd813, %fd882;
	fma.rn.f64 	%fd886, %fd39, %fd814, %fd884;
	fma.rn.f64 	%fd888, %fd887, %fd817, %fd885;
	fma.rn.f64 	%fd889, %fd127, %fd818, %fd886;
	fma.rn.f64 	%fd891, %fd890, %fd821, %fd888;
	fma.rn.f64 	%fd893, %fd892, %fd822, %fd889;
	fma.rn.f64 	%fd895, %fd894, %fd825, %fd891;
	fma.rn.f64 	%fd897, %fd896, %fd826, %fd893;
	fma.rn.f64 	%fd899, %fd898, %fd830, %fd895;
	fma.rn.f64 	%fd901, %fd900, %fd829, %fd897;
	sub.f64 	%fd902, %fd899, %fd901;
	st.shared.f64 	[%r60+936], %fd902;
	add.f64 	%fd903, %fd899, %fd901;
	st.shared.f64 	[%r60+208], %fd903;
	fma.rn.f64 	%fd905, %fd904, %fd805, 0d0000000000000000;
	fma.rn.f64 	%fd907, %fd906, %fd806, 0d0000000000000000;
	fma.rn.f64 	%fd909, %fd908, %fd809, %fd905;
	fma.rn.f64 	%fd911, %fd910, %fd810, %fd907;
	fma.rn.f64 	%fd912, %fd40, %fd813, %fd909;
	fma.rn.f64 	%fd913, %fd41, %fd814, %fd911;
	fma.rn.f64 	%fd915, %fd914, %fd817, %fd912;
	fma.rn.f64 	%fd917, %fd916, %fd818, %fd913;
	fma.rn.f64 	%fd919, %fd918, %fd821, %fd915;
	fma.rn.f64 	%fd921, %fd920, %fd822, %fd917;
	fma.rn.f64 	%fd923, %fd922, %fd825, %fd919;
	fma.rn.f64 	%fd925, %fd924, %fd826, %fd921;
	fma.rn.f64 	%fd927, %fd926, %fd830, %fd923;
	fma.rn.f64 	%fd929, %fd928, %fd829, %fd925;
	sub.f64 	%fd930, %fd927, %fd929;
	st.shared.f64 	[%r60+832], %fd930;
	add.f64 	%fd931, %fd927, %fd929;
	st.shared.f64 	[%r60+312], %fd931;
	fma.rn.f64 	%fd932, %fd28, %fd805, 0d0000000000000000;
	fma.rn.f64 	%fd933, %fd29, %fd806, 0d0000000000000000;
	fma.rn.f64 	%fd935, %fd934, %fd809, %fd932;
	fma.rn.f64 	%fd937, %fd936, %fd810, %fd933;
	fma.rn.f64 	%fd938, %fd42, %fd813, %fd935;
	fma.rn.f64 	%fd939, %fd43, %fd814, %fd937;
	fma.rn.f64 	%fd941, %fd940, %fd817, %fd938;
	fma.rn.f64 	%fd943, %fd942, %fd818, %fd939;
	fma.rn.f64 	%fd945, %fd944, %fd821, %fd941;
	fma.rn.f64 	%fd946, %fd122, %fd822, %fd943;
	fma.rn.f64 	%fd948, %fd947, %fd825, %fd945;
	fma.rn.f64 	%fd950, %fd949, %fd826, %fd946;
	fma.rn.f64 	%fd952, %fd951, %fd830, %fd948;
	fma.rn.f64 	%fd954, %fd953, %fd829, %fd950;
	sub.f64 	%fd955, %fd952, %fd954;
	st.shared.f64 	[%r60+728], %fd955;
	add.f64 	%fd956, %fd952, %fd954;
	st.shared.f64 	[%r60+416], %fd956;
	fma.rn.f64 	%fd957, %fd30, %fd805, 0d0000000000000000;
	fma.rn.f64 	%fd958, %fd31, %fd806, 0d0000000000000000;
	fma.rn.f64 	%fd960, %fd959, %fd809, %fd957;
	fma.rn.f64 	%fd962, %fd961, %fd810, %fd958;
	fma.rn.f64 	%fd963, %fd44, %fd813, %fd960;
	fma.rn.f64 	%fd964, %fd45, %fd814, %fd962;
	fma.rn.f64 	%fd966, %fd965, %fd817, %fd963;
	fma.rn.f64 	%fd968, %fd967, %fd818, %fd964;
	fma.rn.f64 	%fd969, %fd123, %fd821, %fd966;
	fma.rn.f64 	%fd970, %fd53, %fd822, %fd968;
	fma.rn.f64 	%fd971, %fd55, %fd825, %fd969;
	fma.rn.f64 	%fd972, %fd56, %fd826, %fd970;
	fma.rn.f64 	%fd974, %fd973, %fd830, %fd971;
	fma.rn.f64 	%fd976, %fd975, %fd829, %fd972;
	sub.f64 	%fd977, %fd974, %fd976;
	st.shared.f64 	[%r60+624], %fd977;
	add.f64 	%fd978, %fd974, %fd976;
	st.shared.f64 	[%r60+520], %fd978;
	add.s32 	%r15, %r73, 144;
	setp.lt.u32 	%p14, %r73, 12;
	mov.u32 	%r73, %r15;
	@%p14 bra 	$L__BB105_24;
$L__BB105_25:
	ld.param.u32 	%r70, [_Z32massMatrixMultiplyConstantKernelILi12ELi13ELi1EEviPKdS1_S1_S1_Pd_param_0];
	setp.ge.s32 	%p15, %r7, %r70;
	bar.sync 	0;
	ld.shared.f64 	%fd979, [%r3];
	ld.shared.f64 	%fd980, [%r3+16224];
	add.f64 	%fd981, %fd979, %fd980;
	sub.f64 	%fd982, %fd979, %fd980;
	ld.shared.f64 	%fd983, [%r3+1352];
	ld.shared.f64 	%fd984, [%r3+14872];
	add.f64 	%fd985, %fd983, %fd984;
	sub.f64 	%fd986, %fd983, %fd984;
	ld.shared.f64 	%fd987, [%r3+2704];
	ld.shared.f64 	%fd988, [%r3+13520];
	add.f64 	%fd989, %fd987, %fd988;
	sub.f64 	%fd990, %fd987, %fd988;
	ld.shared.f64 	%fd991, [%r3+4056];
	ld.shared.f64 	%fd992, [%r3+12168];
	add.f64 	%fd993, %fd991, %fd992;
	sub.f64 	%fd994, %fd991, %fd992;
	ld.shared.f64 	%fd995, [%r3+5408];
	ld.shared.f64 	%fd996, [%r3+10816];
	add.f64 	%fd997, %fd995, %fd996;
	sub.f64 	%fd998, %fd995, %fd996;
	ld.shared.f64 	%fd999, [%r3+6760];
	ld.shared.f64 	%fd1000, [%r3+9464];
	add.f64 	%fd1001, %fd999, %fd1000;
	sub.f64 	%fd1002, %fd999, %fd1000;
	ld.shared.f64 	%fd1003, [%r3+8112];
	add.f64 	%fd1004, %fd1003, %fd1003;
	sub.f64 	%fd1005, %fd1003, %fd1003;
	mul.f64 	%fd1006, %fd1004, 0d3FE0000000000000;
	ld.const.f64 	%fd1007, [const_oddDofToQuad];
	fma.rn.f64 	%fd1008, %fd1007, %fd981, 0d0000000000000000;
	ld.const.f64 	%fd1009, [const_evenDofToQuad];
	fma.rn.f64 	%fd1010, %fd1009, %fd982, 0d0000000000000000;
	fma.rn.f64 	%fd1011, %fd32, %fd985, %fd1008;
	fma.rn.f64 	%fd1012, %fd33, %fd986, %fd1010;
	ld.const.f64 	%fd1013, [const_oddDofToQuad+96];
	fma.rn.f64 	%fd1014, %fd1013, %fd989, %fd1011;
	fma.rn.f64 	%fd1015, %fd35, %fd990, %fd1012;
	fma.rn.f64 	%fd1016, %fd46, %fd993, %fd1014;
	fma.rn.f64 	%fd1017, %fd47, %fd994, %fd1015;
	ld.const.f64 	%fd1018, [const_oddDofToQuad+192];
	fma.rn.f64 	%fd1019, %fd1018, %fd997, %fd1016;
	ld.const.f64 	%fd1020, [const_evenDofToQuad+192];
	fma.rn.f64 	%fd1021, %fd1020, %fd998, %fd1017;
	ld.const.f64 	%fd1022, [const_oddDofToQuad+240];
	fma.rn.f64 	%fd1023, %fd1022, %fd1001, %fd1019;
	ld.const.f64 	%fd1024, [const_evenDofToQuad+240];
	fma.rn.f64 	%fd1025, %fd1024, %fd1002, %fd1021;
	fma.rn.f64 	%fd128, %fd57, %fd1006, %fd1023;
	ld.const.f64 	%fd1026, [const_evenDofToQuad+288];
	fma.rn.f64 	%fd129, %fd1026, %fd1005, %fd1025;
	fma.rn.f64 	%fd1027, %fd125, %fd981, 0d0000000000000000;
	fma.rn.f64 	%fd1028, %fd26, %fd982, 0d0000000000000000;
	fma.rn.f64 	%fd1029, %fd34, %fd985, %fd1027;
	ld.const.f64 	%fd1030, [const_evenDofToQuad+56];
	fma.rn.f64 	%fd1031, %fd1030, %fd986, %fd1028;
	fma.rn.f64 	%fd1032, %fd36, %fd989, %fd1029;
	fma.rn.f64 	%fd1033, %fd37, %fd990, %fd1031;
	ld.const.f64 	%fd1034, [const_oddDofToQuad+152];
	fma.rn.f64 	%fd1035, %fd1034, %fd993, %fd1032;
	fma.rn.f64 	%fd1036, %fd124, %fd994, %fd1033;
	ld.const.f64 	%fd1037, [const_oddDofToQuad+200];
	fma.rn.f64 	%fd1038, %fd1037, %fd997, %fd1035;
	ld.const.f64 	%fd1039, [const_evenDofToQuad+200];
	fma.rn.f64 	%fd1040, %fd1039, %fd998, %fd1036;
	ld.const.f64 	%fd1041, [const_oddDofToQuad+248];
	fma.rn.f64 	%fd1042, %fd1041, %fd1001, %fd1038;
	fma.rn.f64 	%fd1043, %fd54, %fd1002, %fd1040;
	ld.const.f64 	%fd1044, [const_oddDofToQuad+296];
	fma.rn.f64 	%fd130, %fd1044, %fd1006, %fd1042;
	ld.const.f64 	%fd1045, [const_evenDofToQuad+296];
	fma.rn.f64 	%fd131, %fd1045, %fd1005, %fd1043;
	fma.rn.f64 	%fd1046, %fd126, %fd981, 0d0000000000000000;
	ld.const.f64 	%fd1047, [const_evenDofToQuad+16];
	fma.rn.f64 	%fd1048, %fd1047, %fd982, 0d0000000000000000;
	ld.const.f64 	%fd1049, [const_oddDofToQuad+64];
	fma.rn.f64 	%fd1050, %fd1049, %fd985, %fd1046;
	ld.const.f64 	%fd1051, [const_evenDofToQuad+64];
	fma.rn.f64 	%fd1052, %fd1051, %fd986, %fd1048;
	fma.rn.f64 	%fd1053, %fd38, %fd989, %fd1050;
	fma.rn.f64 	%fd1054, %fd39, %fd990, %fd1052;
	ld.const.f64 	%fd1055, [const_oddDofToQuad+160];
	fma.rn.f64 	%fd1056, %fd1055, %fd993, %fd1053;
	fma.rn.f64 	%fd1057, %fd127, %fd994, %fd1054;
	ld.const.f64 	%fd1058, [const_oddDofToQuad+208];
	fma.rn.f64 	%fd1059, %fd1058, %fd997, %fd1056;
	ld.const.f64 	%fd1060, [const_evenDofToQuad+208];
	fma.rn.f64 	%fd1061, %fd1060, %fd998, %fd1057;
	ld.const.f64 	%fd1062, [const_oddDofToQuad+256];
	fma.rn.f64 	%fd1063, %fd1062, %fd1001, %fd1059;
	ld.const.f64 	%fd1064, [const_evenDofToQuad+256];
	fma.rn.f64 	%fd1065, %fd1064, %fd1002, %fd1061;
	ld.const.f64 	%fd1066, [const_oddDofToQuad+304];
	fma.rn.f64 	%fd132, %fd1066, %fd1006, %fd1063;
	ld.const.f64 	%fd1067, [const_evenDofToQuad+304];
	fma.rn.f64 	%fd133, %fd1067, %fd1005, %fd1065;
	ld.const.f64 	%fd1068, [const_oddDofToQuad+24];
	fma.rn.f64 	%fd1069, %fd1068, %fd981, 0d0000000000000000;
	ld.const.f64 	%fd1070, [const_evenDofToQuad+24];
	fma.rn.f64 	%fd1071, %fd1070, %fd982, 0d0000000000000000;
	ld.const.f64 	%fd1072, [const_oddDofToQuad+72];
	fma.rn.f64 	%fd1073, %fd1072, %fd985, %fd1069;
	ld.const.f64 	%fd1074, [const_evenDofToQuad+72];
	fma.rn.f64 	%fd1075, %fd1074, %fd986, %fd1071;
	fma.rn.f64 	%fd1076, %fd40, %fd989, %fd1073;
	fma.rn.f64 	%fd1077, %fd41, %fd990, %fd1075;
	ld.const.f64 	%fd1078, [const_oddDofToQuad+168];
	fma.rn.f64 	%fd1079, %fd1078, %fd993, %fd1076;
	ld.const.f64 	%fd1080, [const_evenDofToQuad+168];
	fma.rn.f64 	%fd1081, %fd1080, %fd994, %fd1077;
	ld.const.f64 	%fd1082, [const_oddDofToQuad+216];
	fma.rn.f64 	%fd1083, %fd1082, %fd997, %fd1079;
	ld.const.f64 	%fd1084, [const_evenDofToQuad+216];
	fma.rn.f64 	%fd1085, %fd1084, %fd998, %fd1081;
	ld.const.f64 	%fd1086, [const_oddDofToQuad+264];
	fma.rn.f64 	%fd1087, %fd1086, %fd1001, %fd1083;
	ld.const.f64 	%fd1088, [const_evenDofToQuad+264];
	fma.rn.f64 	%fd1089, %fd1088, %fd1002, %fd1085;
	ld.const.f64 	%fd1090, [const_oddDofToQuad+312];
	fma.rn.f64 	%fd134, %fd1090, %fd1006, %fd1087;
	ld.const.f64 	%fd1091, [const_evenDofToQuad+312];
	fma.rn.f64 	%fd135, %fd1091, %fd1005, %fd1089;
	fma.rn.f64 	%fd1092, %fd28, %fd981, 0d0000000000000000;
	fma.rn.f64 	%fd1093, %fd29, %fd982, 0d0000000000000000;
	ld.const.f64 	%fd1094, [const_oddDofToQuad+80];
	fma.rn.f64 	%fd1095, %fd1094, %fd985, %fd1092;
	ld.const.f64 	%fd1096, [const_evenDofToQuad+80];
	fma.rn.f64 	%fd1097, %fd1096, %fd986, %fd1093;
	fma.rn.f64 	%fd1098, %fd42, %fd989, %fd1095;
	fma.rn.f64 	%fd1099, %fd43, %fd990, %fd1097;
	ld.const.f64 	%fd1100, [const_oddDofToQuad+176];
	fma.rn.f64 	%fd1101, %fd1100, %fd993, %fd1098;
	ld.const.f64 	%fd1102, [const_evenDofToQuad+176];
	fma.rn.f64 	%fd1103, %fd1102, %fd994, %fd1099;
	ld.const.f64 	%fd1104, [const_oddDofToQuad+224];
	fma.rn.f64 	%fd1105, %fd1104, %fd997, %fd1101;
	fma.rn.f64 	%fd1106, %fd122, %fd998, %fd1103;
	ld.const.f64 	%fd1107, [const_oddDofToQuad+272];
	fma.rn.f64 	%fd1108, %fd1107, %fd1001, %fd1105;
	ld.const.f64 	%fd1109, [const_evenDofToQuad+272];
	fma.rn.f64 	%fd1110, %fd1109, %fd1002, %fd1106;
	ld.const.f64 	%fd1111, [const_oddDofToQuad+320];
	fma.rn.f64 	%fd136, %fd1111, %fd1006, %fd1108;
	ld.const.f64 	%fd1112, [const_evenDofToQuad+320];
	fma.rn.f64 	%fd137, %fd1112, %fd1005, %fd1110;
	fma.rn.f64 	%fd1113, %fd30, %fd981, 0d0000000000000000;
	fma.rn.f64 	%fd1114, %fd31, %fd982, 0d0000000000000000;
	ld.const.f64 	%fd1115, [const_oddDofToQuad+88];
	fma.rn.f64 	%fd1116, %fd1115, %fd985, %fd1113;
	ld.const.f64 	%fd1117, [const_evenDofToQuad+88];
	fma.rn.f64 	%fd1118, %fd1117, %fd986, %fd1114;
	fma.rn.f64 	%fd1119, %fd44, %fd989, %fd1116;
	fma.rn.f64 	%fd1120, %fd45, %fd990, %fd1118;
	ld.const.f64 	%fd1121, [const_oddDofToQuad+184];
	fma.rn.f64 	%fd1122, %fd1121, %fd993, %fd1119;
	ld.const.f64 	%fd1123, [const_evenDofToQuad+184];
	fma.rn.f64 	%fd1124, %fd1123, %fd994, %fd1120;
	fma.rn.f64 	%fd1125, %fd123, %fd997, %fd1122;
	fma.rn.f64 	%fd1126, %fd53, %fd998, %fd1124;
	fma.rn.f64 	%fd1127, %fd55, %fd1001, %fd1125;
	fma.rn.f64 	%fd1128, %fd56, %fd1002, %fd1126;
	ld.const.f64 	%fd1129, [const_oddDofToQuad+328];
	fma.rn.f64 	%fd138, %fd1129, %fd1006, %fd1127;
	ld.const.f64 	%fd1130, [const_evenDofToQuad+328];
	fma.rn.f64 	%fd139, %fd1130, %fd1005, %fd1128;
	@%p15 bra 	$L__BB105_27;
	ld.param.u64 	%rd38, [_Z32massMatrixMultiplyConstantKernelILi12ELi13ELi1EEviPKdS1_S1_S1_Pd_param_5];
	mov.u32 	%r61, %tid.x;
	mad.lo.s32 	%r62, %r7, 1728, %r61;
	cvta.to.global.u64 	%rd28, %rd38;
	mul.wide.s32 	%rd29, %r62, 8;
	add.s64 	%rd30, %rd28, %rd29;
	add.f64 	%fd1131, %fd128, %fd129;
	st.global.f64 	[%rd30], %fd1131;
	add.f64 	%fd1132, %fd130, %fd131;
	st.global.f64 	[%rd30+1152], %fd1132;
	add.f64 	%fd1133, %fd132, %fd133;
	st.global.f64 	[%rd30+2304], %fd1133;
	add.f64 	%fd1134, %fd134, %fd135;
	st.global.f64 	[%rd30+3456], %fd1134;
	add.f64 	%fd1135, %fd136, %fd137;
	st.global.f64 	[%rd30+4608], %fd1135;
	add.f64 	%fd1136, %fd138, %fd139;
	st.global.f64 	[%rd30+5760], %fd1136;
	sub.f64 	%fd1137, %fd138, %fd139;
	st.global.f64 	[%rd30+6912], %fd1137;
	sub.f64 	%fd1138, %fd136, %fd137;
	st.global.f64 	[%rd30+8064], %fd1138;
	sub.f64 	%fd1139, %fd134, %fd135;
	st.global.f64 	[%rd30+9216], %fd1139;
	sub.f64 	%fd1140, %fd132, %fd133;
	st.global.f64 	[%rd30+10368], %fd1140;
	sub.f64 	%fd1141, %fd130, %fd131;
	st.global.f64 	[%rd30+11520], %fd1141;
	sub.f64 	%fd1142, %fd128, %fd129;
	st.global.f64 	[%rd30+12672], %fd1142;
$L__BB105_27:
	ret;

}
	// .globl	_Z32massMatrixMultiplyRegisterKernelILi12ELi14ELi1EEviPKdS1_S1_S1_Pd
.visible .entry _Z32massMatrixMultiplyRegisterKernelILi12ELi14ELi1EEviPKdS1_S1_S1_Pd(
	.param .u32 _Z32massMatrixMultiplyRegisterKernelILi12ELi14ELi1EEviPKdS1_S1_S1_Pd_param_0,
	.param .u64 .ptr .align 1 _Z32massMatrixMultiplyRegisterKernelILi12ELi14ELi1EEviPKdS1_S1_S1_Pd_param_1,
	.param .u64 .ptr .align 1 _Z32massMatrixMultiplyRegisterKernelILi12ELi14ELi1EEviPKdS1_S1_S1_Pd_param_2,
	.param .u64 .ptr .align 1 _Z32massMatrixMultiplyRegisterKernelILi12ELi14ELi1EEviPKdS1_S1_S1_Pd_param_3,
	.param .u64 .ptr .align 1 _Z32massMatrixMultiplyRegisterKernelILi12ELi14ELi1EEviPKdS1_S1_S1_Pd_param_4,
	.param .u64 .ptr .align 1 _Z32massMatrixMultiplyRegisterKernelILi12ELi14ELi1EEviPKdS1_S1_S1_Pd_param_5
)
{
	.reg .pred 	%p<17>;
	.reg .b16 	%rs<25>;
	.reg .b32 	%r<120>;
	.reg .b64 	%rd<46>;
	.reg .b64 	%fd<899>;
	// demoted variable
	.shared .align 8 .b8 _ZZ32massMatrixMultiplyRegisterKernelILi12ELi14ELi1EEviPKdS1_S1_S1_PdE6s_tmp1[21952];
	// demoted variable
	.shared .align 8 .b8 _ZZ32massMatrixMultiplyRegisterKernelILi12ELi14ELi1EEviPKdS1_S1_S1_PdE14s_oddDofToQuad[336];
	// demoted variable
	.shared .align 8 .b8 _ZZ32massMatrixMultiplyRegisterKernelILi12ELi14ELi1EEviPKdS1_S1_S1_PdE15s_evenDofToQuad[336];
	ld.param.u32 	%r16, [_Z32massMatrixMultiplyRegisterKernelILi12ELi14ELi1EEviPKdS1_S1_S1_Pd_param_0];
	ld.param.u64 	%rd2, [_Z32massMatrixMultiplyRegisterKernelILi12ELi14ELi1EEviPKdS1_S1_S1_Pd_param_2];
	ld.param.u64 	%rd3, [_Z32massMatrixMultiplyRegisterKernelILi12ELi14ELi1EEviPKdS1_S1_S1_Pd_param_3];
	ld.param.u64 	%rd4, [_Z32massMatrixMultiplyRegisterKernelILi12ELi14ELi1EEviPKdS1_S1_S1_Pd_param_4];
	mov.u32 	%r1, %tid.x;
	mov.u32 	%r17, %tid.y;
	mov.u32 	%r18, %ctaid.x;
	add.s32 	%r2, %r18, %r17;
	setp.ge.s32 	%p1, %r2, %r16;
	@%p1 bra 	$L__BB106_2;
	cvta.to.global.u64 	%rd6, %rd4;
	mad.lo.s32 	%r19, %r2, 1728, %r1;
	mul.wide.s32 	%rd7, %r19, 8;
	add.s64 	%rd8, %rd6, %rd7;
	ld.global.nc.f64 	%fd884, [%rd8];
	ld.global.nc.f64 	%fd883, [%rd8+1152];
	ld.global.nc.f64 	%fd882, [%rd8+2304];
	ld.global.nc.f64 	%fd881, [%rd8+3456];
	ld.global.nc.f64 	%fd880, [%rd8+4608];
	ld.global.nc.f64 	%fd879, [%rd8+5760];
	ld.global.nc.f64 	%fd878, [%rd8+6912];
	ld.global.nc.f64 	%fd877, [%rd8+8064];
	ld.global.nc.f64 	%fd876, [%rd8+9216];
	ld.global.nc.f64 	%fd875, [%rd8+10368];
	ld.global.nc.f64 	%fd874, [%rd8+11520];
	ld.global.nc.f64 	%fd873, [%rd8+12672];
$L__BB106_2:
	setp.gt.u32 	%p2, %r1, 41;
	@%p2 bra 	$L__BB106_4;
	cvta.to.global.u64 	%rd9, %rd2;
	mul.wide.u32 	%rd10, %r1, 8;
	add.s64 	%rd11, %rd9, %rd10;
	ld.global.nc.f64 	%fd188, [%rd11];
	shl.b32 	%r20, %r1, 3;
	mov.u32 	%r21, _ZZ32massMatrixMultiplyRegisterKernelILi12ELi14ELi1EEviPKdS1_S1_S1_PdE14s_oddDofToQuad;
	add.s32 	%r22, %r21, %r20;
	st.shared.f64 	[%r22], %fd188;
	cvta.to.global.u64 	%rd12, %rd3;
	add.s64 	%rd13, %rd12, %rd10;
	ld.global.nc.f64 	%fd189, [%rd13];
	mov.u32 	%r23, _ZZ32massMatrixMultiplyRegisterKernelILi12ELi14ELi1EEviPKdS1_S1_S1_PdE15s_evenDofToQuad;
	add.s32 	%r24, %r23, %r20;
	st.shared.f64 	[%r24], %fd189;
$L__BB106_4:
	mov.u32 	%r25, %tid.x;
	cvt.u16.u32 	%rs1, %r25;
	bar.sync 	0;
	ld.shared.f64 	%fd25, [_ZZ32massMatrixMultiplyRegisterKernelILi12ELi14ELi1EEviPKdS1_S1_S1_PdE14s_oddDofToQuad];
	ld.shared.f64 	%fd26, [_ZZ32massMatrixMultiplyRegisterKernelILi12ELi14ELi1EEviPKdS1_S1_S1_PdE15s_evenDofToQuad];
	ld.shared.f64 	%fd27, [_ZZ32massMatrixMultiplyRegisterKernelILi12ELi14ELi1EEviPKdS1_S1_S1_PdE14s_oddDofToQuad+8];
	ld.shared.f64 	%fd28, [_ZZ32massMatrixMultiplyRegisterKernelILi12ELi14ELi1EEviPKdS1_S1_S1_PdE15s_evenDofToQuad+8];
	ld.shared.f64 	%fd29, [_ZZ32massMatrixMultiplyRegisterKernelILi12ELi14ELi1EEviPKdS1_S1_S1_PdE14s_oddDofToQuad+16];
	ld.shared.f64 	%fd30, [_ZZ32massMatrixMultiplyRegisterKernelILi12ELi14ELi1EEviPKdS1_S1_S1_PdE15s_evenDofToQuad+16];
	ld.shared.f64 	%fd31, [_ZZ32massMatrixMultiplyRegisterKernelILi12ELi14ELi1EEviPKdS1_S1_S1_PdE14s_oddDofToQuad+24];
	ld.shared.f64 	%fd32, [_ZZ32massMatrixMultiplyRegisterKernelILi12ELi14ELi1EEviPKdS1_S1_S1_PdE15s_evenDofToQuad+24];
	ld.shared.f64 	%fd33, [_ZZ32massMatrixMultiplyRegisterKernelILi12ELi14ELi1EEviPKdS1_S1_S1_PdE14s_oddDofToQuad+32];
	ld.shared.f64 	%fd34, [_ZZ32massMatrixMultiplyRegisterKernelILi12ELi14ELi1EEviPKdS1_S1_S1_PdE15s_evenDofToQuad+32];
	ld.shared.f64 	%fd35, [_ZZ32massMatrixMultiplyRegisterKernelILi12ELi14ELi1EEviPKdS1_S1_S1_PdE14s_oddDofToQuad+40];
	ld.shared.f64 	%fd36, [_ZZ32massMatrixMultiplyRegisterKernelILi12ELi14ELi1EEviPKdS1_S1_S1_PdE15s_evenDofToQuad+40];
	ld.shared.f64 	%fd37, [_ZZ32massMatrixMultiplyRegisterKernelILi12ELi14ELi1EEviPKdS1_S1_S1_PdE14s_oddDofToQuad+48];
	ld.shared.f64 	%fd38, [_ZZ32massMatrixMultiplyRegisterKernelILi12ELi14ELi1EEviPKdS1_S1_S1_PdE15s_evenDofToQuad+48];
	ld.shared.f64 	%fd39, [_ZZ32massMatrixMultiplyRegisterKernelILi12ELi14ELi1EEviPKdS1_S1_S1_PdE14s_oddDofToQuad+56];
	ld.shared.f64 	%fd40, [_ZZ32massMatrixMultiplyRegisterKernelILi12ELi14ELi1EEviPKdS1_S1_S1_PdE15s_evenDofToQuad+56];
	ld.shared.f64 	%fd41, [_ZZ32massMatrixMultiplyRegisterKernelILi12ELi14ELi1EEviPKdS1_S1_S1_PdE14s_oddDofToQuad+64];
	ld.shared.f64 	%fd42, [_ZZ32massMatrixMultiplyRegisterKernelILi12ELi14ELi1EEviPKdS1_S1_S1_PdE15s_evenDofToQuad+64];
	ld.shared.f64 	%fd43, [_ZZ32massMatrixMultiplyRegisterKernelILi12ELi14ELi1EEviPKdS1_S1_S1_PdE14s_oddDofToQuad+72];
	ld.shared.f64 	%fd44, [_ZZ32massMatrixMultiplyRegisterKernelILi12ELi14ELi1EEviPKdS1_S1_S1_PdE15s_evenDofToQuad+72];
	ld.shared.f64 	%fd45, [_ZZ32massMatrixMultiplyRegisterKernelILi12ELi14ELi1EEviPKdS1_S1_S1_PdE14s_oddDofToQuad+80];
	ld.shared.f64 	%fd46, [_ZZ32massMatrixMultiplyRegisterKernelILi12ELi14ELi1EEviPKdS1_S1_S1_PdE15s_evenDofToQuad+80];
	ld.shared.f64 	%fd47, [_ZZ32massMatrixMultiplyRegisterKernelILi12ELi14ELi1EEviPKdS1_S1_S1_PdE14s_oddDofToQuad+88];
	ld.shared.f64 	%fd48, [_ZZ32massMatrixMultiplyRegisterKernelILi12ELi14ELi1EEviPKdS1_S1_S1_PdE15s_evenDofToQuad+88];
	ld.shared.f64 	%fd49, [_ZZ32massMatrixMultiplyRegisterKernelILi12ELi14ELi1EEviPKdS1_S1_S1_PdE14s_oddDofToQuad+96];
	ld.shared.f64 	%fd50, [_ZZ32massMatrixMultiplyRegisterKernelILi12ELi14ELi1EEviPKdS1_S1_S1_PdE15s_evenDofToQuad+96];
	ld.shared.f64 	%fd51, [_ZZ32massMatrixMultiplyRegisterKernelILi12ELi14ELi1EEviPKdS1_S1_S1_PdE14s_oddDofToQuad+104];
	ld.shared.f64 	%fd52, [_ZZ32massMatrixMultiplyRegisterKernelILi12ELi14ELi1EEviPKdS1_S1_S1_PdE15s_evenDofToQuad+104];
	ld.shared.f64 	%fd53, [_ZZ32massMatrixMultiplyRegisterKernelILi12ELi14ELi1EEviPKdS1_S1_S1_PdE14s_oddDofToQuad+112];
	ld.shared.f64 	%fd54, [_ZZ32massMatrixMultiplyRegisterKernelILi12ELi14ELi1EEviPKdS1_S1_S1_PdE15s_evenDofToQuad+112];
	ld.shared.f64 	%fd55, [_ZZ32massMatrixMultiplyRegisterKernelILi12ELi14ELi1EEviPKdS1_S1_S1_PdE14s_oddDofToQuad+120];
	ld.shared.f64 	%fd56, [_ZZ32massMatrixMultiplyRegisterKernelILi12ELi14ELi1EEviPKdS1_S1_S1_PdE15s_evenDofToQuad+120];
	ld.shared.f64 	%fd57, [_ZZ32massMatrixMultiplyRegisterKernelILi12ELi14ELi1EEviPKdS1_S1_S1_PdE14s_oddDofToQuad+128];
	ld.shared.f64 	%fd58, [_ZZ32massMatrixMultiplyRegisterKernelILi12ELi14ELi1EEviPKdS1_S1_S1_PdE15s_evenDofToQuad+128];
	ld.shared.f64 	%fd59, [_ZZ32massMatrixMultiplyRegisterKernelILi12ELi14ELi1EEviPKdS1_S1_S1_PdE14s_oddDofToQuad+136];
	ld.shared.f64 	%fd60, [_ZZ32massMatrixMultiplyRegisterKernelILi12ELi14ELi1EEviPKdS1_S1_S1_PdE15s_evenDofToQuad+136];
	ld.shared.f64 	%fd61, [_ZZ32massMatrixMultiplyRegisterKernelILi12ELi14ELi1EEviPKdS1_S1_S1_PdE14s_oddDofToQuad+144];
	ld.shared.f64 	%fd62, [_ZZ32massMatrixMultiplyRegisterKernelILi12ELi14ELi1EEviPKdS1_S1_S1_PdE15s_evenDofToQuad+144];
	ld.shared.f64 	%fd63, [_ZZ32massMatrixMultiplyRegisterKernelILi12ELi14ELi1EEviPKdS1_S1_S1_PdE14s_oddDofToQuad+152];
	ld.shared.f64 	%fd64, [_ZZ32massMatrixMultiplyRegisterKernelILi12ELi14ELi1EEviPKdS1_S1_S1_PdE15s_evenDofToQuad+152];
	ld.shared.f64 	%fd65, [_ZZ32massMatrixMultiplyRegisterKernelILi12ELi14ELi1EEviPKdS1_S1_S1_PdE14s_oddDofToQuad+160];
	ld.shared.f64 	%fd66, [_ZZ32massMatrixMultiplyRegisterKernelILi12ELi14ELi1EEviPKdS1_S1_S1_PdE15s_evenDofToQuad+160];
	ld.shared.f64 	%fd67, [_ZZ32massMatrixMultiplyRegisterKernelILi12ELi14ELi1EEviPKdS1_S1_S1_PdE14s_oddDofToQuad+168];
	ld.shared.f64 	%fd68, [_ZZ32massMatrixMultiplyRegisterKernelILi12ELi14ELi1EEviPKdS1_S1_S1_PdE15s_evenDofToQuad+168];
	ld.shared.f64 	%fd69, [_ZZ32massMatrixMultiplyRegisterKernelILi12ELi14ELi1EEviPKdS1_S1_S1_PdE14s_oddDofToQuad+176];
	ld.shared.f64 	%fd70, [_ZZ32massMatrixMultiplyRegisterKernelILi12ELi14ELi1EEviPKdS1_S1_S1_PdE15s_evenDofToQuad+176];
	ld.shared.f64 	%fd71, [_ZZ32massMatrixMultiplyRegisterKernelILi12ELi14ELi1EEviPKdS1_S1_S1_PdE14s_oddDofToQuad+184];
	ld.shared.f64 	%fd72, [_ZZ32massMatrixMultiplyRegisterKernelILi12ELi14ELi1EEviPKdS1_S1_S1_PdE15s_evenDofToQuad+184];
	ld.shared.f64 	%fd73, [_ZZ32massMatrixMultiplyRegisterKernelILi12ELi14ELi1EEviPKdS1_S1_S1_PdE14s_oddDofToQuad+192];
	ld.shared.f64 	%fd74, [_ZZ32massMatrixMultiplyRegisterKernelILi12ELi14ELi1EEviPKdS1_S1_S1_PdE15s_evenDofToQuad+192];
	ld.shared.f64 	%fd75, [_ZZ32massMatrixMultiplyRegisterKernelILi12ELi14ELi1EEviPKdS1_S1_S1_PdE14s_oddDofToQuad+200];
	ld.shared.f64 	%fd76, [_ZZ32massMatrixMultiplyRegisterKernelILi12ELi14ELi1EEviPKdS1_S1_S1_PdE15s_evenDofToQuad+200];
	ld.shared.f64 	%fd77, [_ZZ32massMatrixMultiplyRegisterKernelILi12ELi14ELi1EEviPKdS1_S1_S1_PdE14s_oddDofToQuad+208];
	ld.shared.f64 	%fd78, [_ZZ32massMatrixMultiplyRegisterKernelILi12ELi14ELi1EEviPKdS1_S1_S1_PdE15s_evenDofToQuad+208];
	ld.shared.f64 	%fd79, [_ZZ32massMatrixMultiplyRegisterKernelILi12ELi14ELi1EEviPKdS1_S1_S1_PdE14s_oddDofToQuad+216];
	ld.shared.f64 	%fd80, [_ZZ32massMatrixMultiplyRegisterKernelILi12ELi14ELi1EEviPKdS1_S1_S1_PdE15s_evenDofToQuad+216];
	ld.shared.f64 	%fd81, [_ZZ32massMatrixMultiplyRegisterKernelILi12ELi14ELi1EEviPKdS1_S1_S1_PdE14s_oddDofToQuad+224];
	ld.shared.f64 	%fd82, [_ZZ32massMatrixMultiplyRegisterKernelILi12ELi14ELi1EEviPKdS1_S1_S1_PdE15s_evenDofToQuad+224];
	ld.shared.f64 	%fd83, [_ZZ32massMatrixMultiplyRegisterKernelILi12ELi14ELi1EEviPKdS1_S1_S1_PdE14s_oddDofToQuad+232];
	ld.shared.f64 	%fd84, [_ZZ32massMatrixMultiplyRegisterKernelILi12ELi14ELi1EEviPKdS1_S1_S1_PdE15s_evenDofToQuad+232];
	ld.shared.f64 	%fd85, [_ZZ32massMatrixMultiplyRegisterKernelILi12ELi14ELi1EEviPKdS1_S1_S1_PdE14s_oddDofToQuad+240];
	ld.shared.f64 	%fd86, [_ZZ32massMatrixMultiplyRegisterKernelILi12ELi14ELi1EEviPKdS1_S1_S1_PdE15s_evenDofToQuad+240];
	ld.shared.f64 	%fd87, [_ZZ32massMatrixMultiplyRegisterKernelILi12ELi14ELi1EEviPKdS1_S1_S1_PdE14s_oddDofToQuad+248];
	ld.shared.f64 	%fd88, [_ZZ32massMatrixMultiplyRegisterKernelILi12ELi14ELi1EEviPKdS1_S1_S1_PdE15s_evenDofToQuad+248];
	ld.shared.f64 	%fd89, [_ZZ32massMatrixMultiplyRegisterKernelILi12ELi14ELi1EEviPKdS1_S1_S1_PdE14s_oddDofToQuad+256];
	ld.shared.f64 	%fd90, [_ZZ32massMatrixMultiplyRegisterKernelILi12ELi14ELi1EEviPKdS1_S1_S1_PdE15s_evenDofToQuad+256];
	ld.shared.f64 	%fd91, [_ZZ32massMatrixMultiplyRegisterKernelILi12ELi14ELi1EEviPKdS1_S1_S1_PdE14s_oddDofToQuad+264];
	ld.shared.f64 	%fd92, [_ZZ32massMatrixMultiplyRegisterKernelILi12ELi14ELi1EEviPKdS1_S1_S1_PdE15s_evenDofToQuad+264];
	ld.shared.f64 	%fd93, [_ZZ32massMatrixMultiplyRegisterKernelILi12ELi14ELi1EEviPKdS1_S1_S1_PdE14s_oddDofToQuad+272];
	ld.shared.f64 	%fd94, [_ZZ32massMatrixMultiplyRegisterKernelILi12ELi14ELi1EEviPKdS1_S1_S1_PdE15s_evenDofToQuad+272];
	ld.shared.f64 	%fd95, [_ZZ32massMatrixMultiplyRegisterKernelILi12ELi14ELi1EEviPKdS1_S1_S1_PdE14s_oddDofToQuad+280];
	ld.shared.f64 	%fd96, [_ZZ32massMatrixMultiplyRegisterKernelILi12ELi14ELi1EEviPKdS1_S1_S1_PdE15s_evenDofToQuad+280];
	ld.shared.f64 	%fd97, [_ZZ32massMatrixMultiplyRegisterKernelILi12ELi14ELi1EEviPKdS1_S1_S1_PdE14s_oddDofToQuad+288];
	ld.shared.f64 	%fd98, [_ZZ32massMatrixMultiplyRegisterKernelILi12ELi14ELi1EEviPKdS1_S1_S1_PdE15s_evenDofToQuad+288];
	ld.shared.f64 	%fd99, [_ZZ32massMatrixMultiplyRegisterKernelILi12ELi14ELi1EEviPKdS1_S1_S1_PdE14s_oddDofToQuad+296];
	ld.shared.f64 	%fd100, [_ZZ32massMatrixMultiplyRegisterKernelILi12ELi14ELi1EEviPKdS1_S1_S1_PdE15s_evenDofToQuad+296];
	ld.shared.f64 	%fd101, [_ZZ32massMatrixMultiplyRegisterKernelILi12ELi14ELi1EEviPKdS1_S1_S1_PdE14s_oddDofToQuad+304];
	ld.shared.f64 	%fd102, [_ZZ32massMatrixMultiplyRegisterKernelILi12ELi14ELi1EEviPKdS1_S1_S1_PdE15s_evenDofToQuad+304];
	ld.shared.f64 	%fd103, [_ZZ32massMatrixMultiplyRegisterKernelILi12ELi14ELi1EEviPKdS1_S1_S1_PdE14s_oddDofToQuad+312];
	ld.shared.f64 	%fd104, [_ZZ32massMatrixMultiplyRegisterKernelILi12ELi14ELi1EEviPKdS1_S1_S1_PdE15s_evenDofToQuad+312];
	ld.shared.f64 	%fd105, [_ZZ32massMatrixMultiplyRegisterKernelILi12ELi14ELi1EEviPKdS1_S1_S1_PdE14s_oddDofToQuad+320];
	ld.shared.f64 	%fd106, [_ZZ32massMatrixMultiplyRegisterKernelILi12ELi14ELi1EEviPKdS1_S1_S1_PdE15s_evenDofToQuad+320];
	ld.shared.f64 	%fd107, [_ZZ32massMatrixMultiplyRegisterKernelILi12ELi14ELi1EEviPKdS1_S1_S1_PdE14s_oddDofToQuad+328];
	ld.shared.f64 	%fd108, [_ZZ32massMatrixMultiplyRegisterKernelILi12ELi14ELi1EEviPKdS1_S1_S1_PdE15s_evenDofToQuad+328];
	mul.hi.u16 	%rs2, %rs1, 5462;
	mul.lo.s16 	%rs3, %rs2, 12;
	sub.s16 	%rs4, %rs1, %rs3;
	add.f64 	%fd190, %fd884, %fd873;
	sub.f64 	%fd191, %fd884, %fd873;
	add.f64 	%fd192, %fd883, %fd874;
	sub.f64 	%fd193, %fd883, %fd874;
	add.f64 	%fd194, %fd882, %fd875;
	sub.f64 	%fd195, %fd882, %fd875;
	add.f64 	%fd196, %fd881, %fd876;
	sub.f64 	%fd197, %fd881, %fd876;
	add.f64 	%fd198, %fd880, %fd877;
	sub.f64 	%fd199, %fd880, %fd877;
	add.f64 	%fd200, %fd879, %fd878;
	sub.f64 	%fd201, %fd879, %fd878;
	mov.u32 	%r26, %tid.y;
	mov.u32 	%r27, _ZZ32massMatrixMultiplyRegisterKernelILi12ELi14ELi1EEviPKdS1_S1_S1_PdE6s_tmp1;
	mad.lo.s32 	%r28, %r26, 21952, %r27;
	mul.wide.u16 	%r29, %rs2, 112;
	add.s32 	%r30, %r28, %r29;
	mul.wide.u16 	%r31, %rs4, 8;
	add.s32 	%r3, %r30, %r31;
	fma.rn.f64 	%fd202, %fd25, %fd190, 0d0000000000000000;
	fma.rn.f64 	%fd203, %fd26, %fd191, 0d0000000000000000;
	fma.rn.f64 	%fd204, %fd27, %fd192, %fd202;
	fma.rn.f64 	%fd205, %fd28, %fd193, %fd203;
	fma.rn.f64 	%fd206, %fd29, %fd194, %fd204;
	fma.rn.f64 	%fd207, %fd30, %fd195, %fd205;
	fma.rn.f64 	%fd208, %fd31, %fd196, %fd206;
	fma.rn.f64 	%fd209, %fd32, %fd197, %fd207;
	fma.rn.f64 	%fd210, %fd33, %fd198, %fd208;
	fma.rn.f64 	%fd211, %fd34, %fd199, %fd209;
	fma.rn.f64 	%fd212, %fd35, %fd200, %fd210;
	fma.rn.f64 	%fd213, %fd36, %fd201, %fd211;
	sub.f64 	%fd214, %fd212, %fd213;
	st.shared.f64 	[%r3+20384], %fd214;
	add.f64 	%fd215, %fd213, %fd212;
	st.shared.f64 	[%r3], %fd215;
	fma.rn.f64 	%fd216, %fd37, %fd190, 0d0000000000000000;
	fma.rn.f64 	%fd217, %fd38, %fd191, 0d0000000000000000;
	fma.rn.f64 	%fd218, %fd39, %fd192, %fd216;
	fma.rn.f64 	%fd219, %fd40, %fd193, %fd217;
	fma.rn.f64 	%fd220, %fd41, %fd194, %fd218;
	fma.rn.f64 	%fd221, %fd42, %fd195, %fd219;
	fma.rn.f64 	%fd222, %fd43, %fd196, %fd220;
	fma.rn.f64 	%fd223, %fd44, %fd197, %fd221;
	fma.rn.f64 	%fd224, %fd45, %fd198, %fd222;
	fma.rn.f64 	%fd225, %fd46, %fd199, %fd223;
	fma.rn.f64 	%fd226, %fd47, %fd200, %fd224;
	fma.rn.f64 	%fd227, %fd48, %fd201, %fd225;
	sub.f64 	%fd228, %fd226, %fd227;
	st.shared.f64 	[%r3+18816], %fd228;
	add.f64 	%fd229, %fd227, %fd226;
	st.shared.f64 	[%r3+1568], %fd229;
	fma.rn.f64 	%fd230, %fd49, %fd190, 0d0000000000000000;
	fma.rn.f64 	%fd231, %fd50, %fd191, 0d0000000000000000;
	fma.rn.f64 	%fd232, %fd51, %fd192, %fd230;
	fma.rn.f64 	%fd233, %fd52, %fd193, %fd231;
	fma.rn.f64 	%fd234, %fd53, %fd194, %fd232;
	fma.rn.f64 	%fd235, %fd54, %fd195, %fd233;
	fma.rn.f64 	%fd236, %fd55, %fd196, %fd234;
	fma.rn.f64 	%fd237, %fd56, %fd197, %fd235;
	fma.rn.f64 	%fd238, %fd57, %fd198, %fd236;
	fma.rn.f64 	%fd239, %fd58, %fd199, %fd237;
	fma.rn.f64 	%fd240, %fd59, %fd200, %fd238;
	fma.rn.f64 	%fd241, %fd60, %fd201, %fd239;
	sub.f64 	%fd242, %fd240, %fd241;
	st.shared.f64 	[%r3+17248], %fd242;
	add.f64 	%fd243, %fd241, %fd240;
	st.shared.f64 	[%r3+3136], %fd243;
	fma.rn.f64 	%fd244, %fd61, %fd190, 0d0000000000000000;
	fma.rn.f64 	%fd245, %fd62, %fd191, 0d0000000000000000;
	fma.rn.f64 	%fd246, %fd63, %fd192, %fd244;
	fma.rn.f64 	%fd247, %fd64, %fd193, %fd245;
	fma.rn.f64 	%fd248, %fd65, %fd194, %fd246;
	fma.rn.f64 	%fd249, %fd66, %fd195, %fd247;
	fma.rn.f64 	%fd250, %fd67, %fd196, %fd248;
	fma.rn.f64 	%fd251, %fd68, %fd197, %fd249;
	fma.rn.f64 	%fd252, %fd69, %fd198, %fd250;
	fma.rn.f64 	%fd253, %fd70, %fd199, %fd251;
	fma.rn.f64 	%fd254, %fd71, %fd200, %fd252;
	fma.rn.f64 	%fd255, %fd72, %fd201, %fd253;
	sub.f64 	%fd256, %fd254, %fd255;
	st.shared.f64 	[%r3+15680], %fd256;
	add.f64 	%fd257, %fd255, %fd254;
	st.shared.f64 	[%r3+4704], %fd257;
	fma.rn.f64 	%fd258, %fd73, %fd190, 0d0000000000000000;
	fma.rn.f64 	%fd259, %fd74, %fd191, 0d0000000000000000;
	fma.rn.f64 	%fd260, %fd75, %fd192, %fd258;
	fma.rn.f64 	%fd261, %fd76, %fd193, %fd259;
	fma.rn.f64 	%fd262, %fd77, %fd194, %fd260;
	fma.rn.f64 	%fd263, %fd78, %fd195, %fd261;
	fma.rn.f64 	%fd264, %fd79, %fd196, %fd262;
	fma.rn.f64 	%fd265, %fd80, %fd197, %fd263;
	fma.rn.f64 	%fd266, %fd81, %fd198, %fd264;
	fma.rn.f64 	%fd267, %fd82, %fd199, %fd265;
	fma.rn.f64 	%fd268, %fd83, %fd200, %fd266;
	fma.rn.f64 	%fd269, %fd84, %fd201, %fd267;
	sub.f64 	%fd270, %fd268, %fd269;
	st.shared.f64 	[%r3+14112], %fd270;
	add.f64 	%fd271, %fd269, %fd268;
	st.shared.f64 	[%r3+6272], %fd271;
	fma.rn.f64 	%fd272, %fd85, %fd190, 0d0000000000000000;
	fma.rn.f64 	%fd273, %fd86, %fd191, 0d0000000000000000;
	fma.rn.f64 	%fd274, %fd87, %fd192, %fd272;
	fma.rn.f64 	%fd275, %fd88, %fd193, %fd273;
	fma.rn.f64 	%fd276, %fd89, %fd194, %fd274;
	fma.rn.f64 	%fd277, %fd90, %fd195, %fd275;
	fma.rn.f64 	%fd278, %fd91, %fd196, %fd276;
	fma.rn.f64 	%fd279, %fd92, %fd197, %fd277;
	fma.rn.f64 	%fd280, %fd93, %fd198, %fd278;
	fma.rn.f64 	%fd281, %fd94, %fd199, %fd279;
	fma.rn.f64 	%fd282, %fd95, %fd200, %fd280;
	fma.rn.f64 	%fd283, %fd96, %fd201, %fd281;
	sub.f64 	%fd284, %fd282, %fd283;
	st.shared.f64 	[%r3+12544], %fd284;
	add.f64 	%fd285, %fd283, %fd282;
	st.shared.f64 	[%r3+7840], %fd285;
	fma.rn.f64 	%fd286, %fd97, %fd190, 0d0000000000000000;
	fma.rn.f64 	%fd287, %fd98, %fd191, 0d0000000000000000;
	fma.rn.f64 	%fd288, %fd99, %fd192, %fd286;
	fma.rn.f64 	%fd289, %fd100, %fd193, %fd287;
	fma.rn.f64 	%fd290, %fd101, %fd194, %fd288;
	fma.rn.f64 	%fd291, %fd102, %fd195, %fd289;
	fma.rn.f64 	%fd292, %fd103, %fd196, %fd290;
	fma.rn.f64 	%fd293, %fd104, %fd197, %fd291;
	fma.rn.f64 	%fd294, %fd105, %fd198, %fd292;
	fma.rn.f64 	%fd295, %fd106, %fd199, %fd293;
	fma.rn.f64 	%fd296, %fd107, %fd200, %fd294;
	fma.rn.f64 	%fd297, %fd108, %fd201, %fd295;
	sub.f64 	%fd298, %fd296, %fd297;
	st.shared.f64 	[%r3+10976], %fd298;
	add.f64 	%fd299, %fd297, %fd296;
	st.shared.f64 	[%r3+9408], %fd299;
	bar.sync 	0;
	setp.gt.u32 	%p3, %r25, 167;
	@%p3 bra 	$L__BB106_7;
	mov.u32 	%r117, %tid.x;
	mov.u32 	%r32, %tid.y;
	mov.u32 	%r33, _ZZ32massMatrixMultiplyRegisterKernelILi12ELi14ELi1EEviPKdS1_S1_S1_PdE6s_tmp1;
	mad.lo.s32 	%r34, %r32, 21952, %r33;
$L__BB106_6:
	cvt.u16.u32 	%rs5, %r117;
	mul.lo.s16 	%rs6, %rs5, 171;
	shr.u16 	%rs7, %rs6, 11;
	mul.lo.s16 	%rs8, %rs7, 12;
	sub.s16 	%rs9, %rs5, %rs8;
	mul.wide.u16 	%r35, %rs7, 1568;
	add.s32 	%r36, %r34, %r35;
	and.b16  	%rs10, %rs9, 255;
	mul.wide.u16 	%r37, %rs10, 8;
	add.s32 	%r38, %r36, %r37;
	ld.shared.f64 	%fd300, [%r38];
	ld.shared.f64 	%fd301, [%r38+1232];
	add.f64 	%fd302, %fd300, %fd301;
	sub.f64 	%fd303, %fd300, %fd301;
	ld.shared.f64 	%fd304, [%r38+112];
	ld.shared.f64 	%fd305, [%r38+1120];
	add.f64 	%fd306, %fd304, %fd305;
	sub.f64 	%fd307, %fd304, %fd305;
	ld.shared.f64 	%fd308, [%r38+224];
	ld.shared.f64 	%fd309, [%r38+1008];
	add.f64 	%fd310, %fd308, %fd309;
	sub.f64 	%fd311, %fd308, %fd309;
	ld.shared.f64 	%fd312, [%r38+336];
	ld.shared.f64 	%fd313, [%r38+896];
	add.f64 	%fd314, %fd312, %fd313;
	sub.f64 	%fd315, %fd312, %fd313;
	ld.shared.f64 	%fd316, [%r38+448];
	ld.shared.f64 	%fd317, [%r38+784];
	add.f64 	%fd318, %fd316, %fd317;
	sub.f64 	%fd319, %fd316, %fd317;
	ld.shared.f64 	%fd320, [%r38+560];
	ld.shared.f64 	%fd321, [%r38+672];
	add.f64 	%fd322, %fd320, %fd321;
	sub.f64 	%fd323, %fd320, %fd321;
	fma.rn.f64 	%fd324, %fd25, %fd302, 0d0000000000000000;
	fma.rn.f64 	%fd325, %fd26, %fd303, 0d0000000000000000;
	fma.rn.f64 	%fd326, %fd27, %fd306, %fd324;
	fma.rn.f64 	%fd327, %fd28, %fd307, %fd325;
	fma.rn.f64 	%fd328, %fd29, %fd310, %fd326;
	fma.rn.f64 	%fd329, %fd30, %fd311, %fd327;
	fma.rn.f64 	%fd330, %fd31, %fd314, %fd328;
	fma.rn.f64 	%fd331, %fd32, %fd315, %fd329;
	fma.rn.f64 	%fd332, %fd33, %fd318, %fd330;
	fma.rn.f64 	%fd333, %fd34, %fd319, %fd331;
	fma.rn.f64 	%fd334, %fd35, %fd322, %fd332;
	fma.rn.f64 	%fd335, %fd36, %fd323, %fd333;
	sub.f64 	%fd336, %fd334, %fd335;
	st.shared.f64 	[%r38+1456], %fd336;
	add.f64 	%fd337, %fd335, %fd334;
	st.shared.f64 	[%r38], %fd337;
	fma.rn.f64 	%fd338, %fd37, %fd302, 0d0000000000000000;
	fma.rn.f64 	%fd339, %fd38, %fd303, 0d0000000000000000;
	fma.rn.f64 	%fd340, %fd39, %fd306, %fd338;
	fma.rn.f64 	%fd341, %fd40, %fd307, %fd339;
	fma.rn.f64 	%fd342, %fd41, %fd310, %fd340;
	fma.rn.f64 	%fd343, %fd42, %fd311, %fd341;
	fma.rn.f64 	%fd344, %fd43, %fd314, %fd342;
	fma.rn.f64 	%fd345, %fd44, %fd315, %fd343;
	fma.rn.f64 	%fd346, %fd45, %fd318, %fd344;
	fma.rn.f64 	%fd347, %fd46, %fd319, %fd345;
	fma.rn.f64 	%fd348, %fd47, %fd322, %fd346;
	fma.rn.f64 	%fd349, %fd48, %fd323, %fd347;
	sub.f64 	%fd350, %fd348, %fd349;
	st.shared.f64 	[%r38+1344], %fd350;
	add.f64 	%fd351, %fd349, %fd348;
	st.shared.f64 	[%r38+112], %fd351;
	fma.rn.f64 	%fd352, %fd49, %fd302, 0d0000000000000000;
	fma.rn.f64 	%fd353, %fd50, %fd303, 0d0000000000000000;
	fma.rn.f64 	%fd354, %fd51, %fd306, %fd352;
	fma.rn.f64 	%fd355, %fd52, %fd307, %fd353;
	fma.rn.f64 	%fd356, %fd53, %fd310, %fd354;
	fma.rn.f64 	%fd357, %fd54, %fd311, %fd355;
	fma.rn.f64 	%fd358, %fd55, %fd314, %fd356;
	fma.rn.f64 	%fd359, %fd56, %fd315, %fd357;
	fma.rn.f64 	%fd360, %fd57, %fd318, %fd358;
	fma.rn.f64 	%fd361, %fd58, %fd319, %fd359;
	fma.rn.f64 	%fd362, %fd59, %fd322, %fd360;
	fma.rn.f64 	%fd363, %fd60, %fd323, %fd361;
	sub.f64 	%fd364, %fd362, %fd363;
	st.shared.f64 	[%r38+1232], %fd364;
	add.f64 	%fd365, %fd363, %fd362;
	st.shared.f64 	[%r38+224], %fd365;
	fma.rn.f64 	%fd366, %fd61, %fd302, 0d0000000000000000;
	fma.rn.f64 	%fd367, %fd62, %fd303, 0d0000000000000000;
	fma.rn.f64 	%fd368, %fd63, %fd306, %fd366;
	fma.rn.f64 	%fd369, %fd64, %fd307, %fd367;
	fma.rn.f64 	%fd370, %fd65, %fd310, %fd368;
	fma.rn.f64 	%fd371, %fd66, %fd311, %fd369;
	fma.rn.f64 	%fd372, %fd67, %fd314, %fd370;
	fma.rn.f64 	%fd373, %fd68, %fd315, %fd371;
	fma.rn.f64 	%fd374, %fd69, %fd318, %fd372;
	fma.rn.f64 	%fd375, %fd70, %fd319, %fd373;
	fma.rn.f64 	%fd376, %fd71, %fd322, %fd374;
	fma.rn.f64 	%fd377, %fd72, %fd323, %fd375;
	sub.f64 	%fd378, %fd376, %fd377;
	st.shared.f64 	[%r38+1120], %fd378;
	add.f64 	%fd379, %fd377, %fd376;
	st.shared.f64 	[%r38+336], %fd379;
	fma.rn.f64 	%fd380, %fd73, %fd302, 0d0000000000000000;
	fma.rn.f64 	%fd381, %fd74, %fd303, 0d0000000000000000;
	fma.rn.f64 	%fd382, %fd75, %fd306, %fd380;
	fma.rn.f64 	%fd383, %fd76, %fd307, %fd381;
	fma.rn.f64 	%fd384, %fd77, %fd310, %fd382;
	fma.rn.f64 	%fd385, %fd78, %fd311, %fd383;
	fma.rn.f64 	%fd386, %fd79, %fd314, %fd384;
	fma.rn.f64 	%fd387, %fd80, %fd315, %fd385;
	fma.rn.f64 	%fd388, %fd81, %fd318, %fd386;
	fma.rn.f64 	%fd389, %fd82, %fd319, %fd387;
	fma.rn.f64 	%fd390, %fd83, %fd322, %fd388;
	fma.rn.f64 	%fd391, %fd84, %fd323, %fd389;
	sub.f64 	%fd392, %fd390, %fd391;
	st.shared.f64 	[%r38+1008], %fd392;
	add.f64 	%fd393, %fd391, %fd390;
	st.shared.f64 	[%r38+448], %fd393;
	fma.rn.f64 	%fd394, %fd85, %fd302, 0d0000000000000000;
	fma.rn.f64 	%fd395, %fd86, %fd303, 0d0000000000000000;
	fma.rn.f64 	%fd396, %fd87, %fd306, %fd394;
	fma.rn.f64 	%fd397, %fd88, %fd307, %fd395;
	fma.rn.f64 	%fd398, %fd89, %fd310, %fd396;
	fma.rn.f64 	%fd399, %fd90, %fd311, %fd397;
	fma.rn.f64 	%fd400, %fd91, %fd314, %fd398;
	fma.rn.f64 	%fd401, %fd92, %fd315, %fd399;
	fma.rn.f64 	%fd402, %fd93, %fd318, %fd400;
	fma.rn.f64 	%fd403, %fd94, %fd319, %fd401;
	fma.rn.f64 	%fd404, %fd95, %fd322, %fd402;
	fma.rn.f64 	%fd405, %fd96, %fd323, %fd403;
	sub.f64 	%fd406, %fd404, %fd405;
	st.shared.f64 	[%r38+896], %fd406;
	add.f64 	%fd407, %fd405, %fd404;
	st.shared.f64 	[%r38+560], %fd407;
	fma.rn.f64 	%fd408, %fd97, %fd302, 0d0000000000000000;
	fma.rn.f64 	%fd409, %fd98, %fd303, 0d0000000000000000;
	fma.rn.f64 	%fd410, %fd99, %fd306, %fd408;
	fma.rn.f64 	%fd411, %fd100, %fd307, %fd409;
	fma.rn.f64 	%fd412, %fd101, %fd310, %fd410;
	fma.rn.f64 	%fd413, %fd102, %fd311, %fd411;
	fma.rn.f64 	%fd414, %fd103, %fd314, %fd412;
	fma.rn.f64 	%fd415, %fd104, %fd315, %fd413;
	fma.rn.f64 	%fd416, %fd105, %fd318, %fd414;
	fma.rn.f64 	%fd417, %fd106, %fd319, %fd415;
	fma.rn.f64 	%fd418, %fd107, %fd322, %fd416;
	fma.rn.f64 	%fd419, %fd108, %fd323, %fd417;
	sub.f64 	%fd420, %fd418, %fd419;
	st.shared.f64 	[%r38+784], %fd420;
	add.f64 	%fd421, %fd419, %fd418;
	st.shared.f64 	[%r38+672], %fd421;
	add.s32 	%r6, %r117, 144;
	setp.lt.u32 	%p4, %r117, 24;
	mov.u32 	%r117, %r6;
	@%p4 bra 	$L__BB106_6;
$L__BB106_7:
	bar.sync 	0;
	mov.u32 	%r39, %tid.x;
	setp.gt.u32 	%p5, %r39, 195;
	@%p5 bra 	$L__BB106_24;
	mov.u32 	%r118, %tid.x;
	mov.u32 	%r40, %ctaid.x;
	mov.u32 	%r41, %tid.y;
	add.s32 	%r42, %r40, %r41;
	mov.u32 	%r43, _ZZ32massMatrixMultiplyRegisterKernelILi12ELi14ELi1EEviPKdS1_S1_S1_PdE6s_tmp1;
	mad.lo.s32 	%r44, %r41, 21952, %r43;
$L__BB106_9:
	ld.param.u32 	%r109, [_Z32massMatrixMultiplyRegisterKernelILi12ELi14ELi1EEviPKdS1_S1_S1_Pd_param_0];
	setp.ge.s32 	%p6, %r42, %r109;
	cvt.u16.u32 	%rs11, %r118;
	and.b16  	%rs12, %rs11, 254;
	shr.u16 	%rs13, %rs12, 1;
	mul.lo.s16 	%rs14, %rs13, 147;
	shr.u16 	%rs15, %rs14, 10;
	mul.lo.s16 	%rs16, %rs15, 14;
	sub.s16 	%rs17, %rs11, %rs16;
	mul.wide.u16 	%r45, %rs15, 1568;
	add.s32 	%r46, %r44, %r45;
	and.b16  	%rs18, %rs17, 255;
	mul.wide.u16 	%r47, %rs18, 112;
	add.s32 	%r9, %r46, %r47;
	ld.shared.f64 	%fd423, [%r9];
	ld.shared.f64 	%fd424, [%r9+88];
	add.f64 	%fd109, %fd423, %fd424;
	sub.f64 	%fd110, %fd423, %fd424;
	ld.shared.f64 	%fd425, [%r9+8];
	ld.shared.f64 	%fd426, [%r9+80];
	add.f64 	%fd111, %fd425, %fd426;
	sub.f64 	%fd112, %fd425, %fd426;
	ld.shared.f64 	%fd427, [%r9+16];
	ld.shared.f64 	%fd428, [%r9+72];
	add.f64 	%fd113, %fd427, %fd428;
	sub.f64 	%fd114, %fd427, %fd428;
	ld.shared.f64 	%fd429, [%r9+24];
	ld.shared.f64 	%fd430, [%r9+64];
	add.f64 	%fd115, %fd429, %fd430;
	sub.f64 	%fd116, %fd429, %fd430;
	ld.shared.f64 	%fd431, [%r9+32];
	ld.shared.f64 	%fd432, [%r9+56];
	add.f64 	%fd117, %fd431, %fd432;
	sub.f64 	%fd118, %fd431, %fd432;
	ld.shared.f64 	%fd433, [%r9+40];
	ld.shared.f64 	%fd434, [%r9+48];
	add.f64 	%fd119, %fd433, %fd434;
	sub.f64 	%fd120, %fd433, %fd434;
	mov.b32 	%r48, {%rs18, %rs15};
	mov.b32 	%r49, 0;
	mov.b32 	%r50, 50190;
	dp2a.lo.u32.u32 	%r10, %r48, %r50, %r49;
	fma.rn.f64 	%fd435, %fd25, %fd109, 0d0000000000000000;
	fma.rn.f64 	%fd436, %fd26, %fd110, 0d0000000000000000;
	fma.rn.f64 	%fd437, %fd27, %fd111, %fd435;
	fma.rn.f64 	%fd438, %fd28, %fd112, %fd436;
	fma.rn.f64 	%fd439, %fd29, %fd113, %fd437;
	fma.rn.f64 	%fd440, %fd30, %fd114, %fd438;
	fma.rn.f64 	%fd441, %fd31, %fd115, %fd439;
	fma.rn.f64 	%fd442, %fd32, %fd116, %fd440;
	fma.rn.f64 	%fd443, %fd33, %fd117, %fd441;
	fma.rn.f64 	%fd444, %fd34, %fd118, %fd442;
	fma.rn.f64 	%fd121, %fd35, %fd119, %fd443;
	fma.rn.f64 	%fd122, %fd36, %fd120, %fd444;
	mov.f64 	%fd885, 0d0000000000000000;
	mov.f64 	%fd886, %fd885;
	@%p6 bra 	$L__BB106_11;
	ld.param.u64 	%rd38, [_Z32massMatrixMultiplyRegisterKernelILi12ELi14ELi1EEviPKdS1_S1_S1_Pd_param_1];
	cvta.to.global.u64 	%rd14, %rd38;
	mad.lo.s32 	%r54, %r42, 2744, %r10;
	mul.wide.s32 	%rd15, %r54, 8;
	add.s64 	%rd16, %rd14, %rd15;
	ld.global.nc.f64 	%fd885, [%rd16];
	ld.global.nc.f64 	%fd886, [%rd16+104];
$L__BB106_11:
	ld.param.u32 	%r110, [_Z32massMatrixMultiplyRegisterKernelILi12ELi14ELi1EEviPKdS1_S1_S1_Pd_param_0];
	setp.ge.s32 	%p7, %r42, %r110;
	add.f64 	%fd446, %fd121, %fd122;
	sub.f64 	%fd447, %fd121, %fd122;
	mul.f64 	%fd448, %fd446, %fd885;
	mul.f64 	%fd449, %fd447, %fd886;
	sub.f64 	%fd127, %fd448, %fd449;
	add.f64 	%fd128, %fd448, %fd449;
	fma.rn.f64 	%fd450, %fd37, %fd109, 0d0000000000000000;
	fma.rn.f64 	%fd451, %fd38, %fd110, 0d0000000000000000;
	fma.rn.f64 	%fd452, %fd39, %fd111, %fd450;
	fma.rn.f64 	%fd453, %fd40, %fd112, %fd451;
	fma.rn.f64 	%fd454, %fd41, %fd113, %fd452;
	fma.rn.f64 	%fd455, %fd42, %fd114, %fd453;
	fma.rn.f64 	%fd456, %fd43, %fd115, %fd454;
	fma.rn.f64 	%fd457, %fd44, %fd116, %fd455;
	fma.rn.f64 	%fd458, %fd45, %fd117, %fd456;
	fma.rn.f64 	%fd459, %fd46, %fd118, %fd457;
	fma.rn.f64 	%fd129, %fd47, %fd119, %fd458;
	fma.rn.f64 	%fd130, %fd48, %fd120, %fd459;
	mov.f64 	%fd887, 0d0000000000000000;
	mov.f64 	%fd888, %fd887;
	@%p7 bra 	$L__BB106_13;
	ld.param.u64 	%rd39, [_Z32massMatrixMultiplyRegisterKernelILi12ELi14ELi1EEviPKdS1_S1_S1_Pd_param_1];
	cvta.to.global.u64 	%rd17, %rd39;
	mad.lo.s32 	%r61, %r42, 2744, %r10;
	mul.wide.s32 	%rd18, %r61, 8;
	add.s64 	%rd19, %rd17, %rd18;
	ld.global.nc.f64 	%fd887, [%rd19+8];
	ld.global.nc.f64 	%fd888, [%rd19+96];
$L__BB106_13:
	ld.param.u32 	%r111, [_Z32massMatrixMultiplyRegisterKernelILi12ELi14ELi1EEviPKdS1_S1_S1_Pd_param_0];
	setp.ge.s32 	%p8, %r42, %r111;
	add.f64 	%fd461, %fd129, %fd130;
	sub.f64 	%fd462, %fd129, %fd130;
	mul.f64 	%fd463, %fd461, %fd887;
	mul.f64 	%fd464, %fd462, %fd888;
	sub.f64 	%fd135, %fd463, %fd464;
	add.f64 	%fd136, %fd463, %fd464;
	fma.rn.f64 	%fd465, %fd49, %fd109, 0d0000000000000000;
	fma.rn.f64 	%fd466, %fd50, %fd110, 0d0000000000000000;
	fma.rn.f64 	%fd467, %fd51, %fd111, %fd465;
	fma.rn.f64 	%fd468, %fd52, %fd112, %fd466;
	fma.rn.f64 	%fd469, %fd53, %fd113, %fd467;
	fma.rn.f64 	%fd470, %fd54, %fd114, %fd468;
	fma.rn.f64 	%fd471, %fd55, %fd115, %fd469;
	fma.rn.f64 	%fd472, %fd56, %fd116, %fd470;
	fma.rn.f64 	%fd473, %fd57, %fd117, %fd471;
	fma.rn.f64 	%fd474, %fd58, %fd118, %fd472;
	fma.rn.f64 	%fd137, %fd59, %fd119, %fd473;
	fma.rn.f64 	%fd138, %fd60, %fd120, %fd474;
	mov.f64 	%fd889, 0d0000000000000000;
	mov.f64 	%fd890, %fd889;
	@%p8 bra 	$L__BB106_15;
	ld.param.u64 	%rd40, [_Z32massMatrixMultiplyRegisterKernelILi12ELi14ELi1EEviPKdS1_S1_S1_Pd_param_1];
	cvta.to.global.u64 	%rd20, %rd40;
	mad.lo.s32 	%r68, %r42, 2744, %r10;
	mul.wide.s32 	%rd21, %r68, 8;
	add.s64 	%rd22, %rd20, %rd21;
	ld.global.nc.f64 	%fd889, [%rd22+16];
	ld.global.nc.f64 	%fd890, [%rd22+88];
$L__BB106_15:
	ld.param.u32 	%r112, [_Z32massMatrixMultiplyRegisterKernelILi12ELi14ELi1EEviPKdS1_S1_S1_Pd_param_0];
	setp.ge.s32 	%p9, %r42, %r112;
	add.f64 	%fd476, %fd137, %fd138;
	sub.f64 	%fd477, %fd137, %fd138;
	mul.f64 	%fd478, %fd476, %fd889;
	mul.f64 	%fd479, %fd477, %fd890;
	sub.f64 	%fd143, %fd478, %fd479;
	add.f64 	%fd144, %fd478, %fd479;
	fma.rn.f64 	%fd480, %fd61, %fd109, 0d0000000000000000;
	fma.rn.f64 	%fd481, %fd62, %fd110, 0d0000000000000000;
	fma.rn.f64 	%fd482, %fd63, %fd111, %fd480;
	fma.rn.f64 	%fd483, %fd64, %fd112, %fd481;
	fma.rn.f64 	%fd484, %fd65, %fd113, %fd482;
	fma.rn.f64 	%fd485, %fd66, %fd114, %fd483;
	fma.rn.f64 	%fd486, %fd67, %fd115, %fd484;
	fma.rn.f64 	%fd487, %fd68, %fd116, %fd485;
	fma.rn.f64 	%fd488, %fd69, %fd117, %fd486;
	fma.rn.f64 	%fd489, %fd70, %fd118, %fd487;
	fma.rn.f64 	%fd145, %fd71, %fd119, %fd488;
	fma.rn.f64 	%fd146, %fd72, %fd120, %fd489;
	mov.f64 	%fd891, 0d0000000000000000;
	mov.f64 	%fd892, %fd891;
	@%p9 bra 	$L__BB106_17;
	ld.param.u64 	%rd41, [_Z32massMatrixMultiplyRegisterKernelILi12ELi14ELi1EEviPKdS1_S1_S1_Pd_param_1];
	cvta.to.global.u64 	%rd23, %rd41;
	mad.lo.s32 	%r75, %r42, 2744, %r10;
	mul.wide.s32 	%rd24, %r75, 8;
	add.s64 	%rd25, %rd23, %rd24;
	ld.global.nc.f64 	%fd891, [%rd25+24];
	ld.global.nc.f64 	%fd892, [%rd25+80];
$L__BB106_17:
	ld.param.u32 	%r113, [_Z32massMatrixMultiplyRegisterKernelILi12ELi14ELi1EEviPKdS1_S1_S1_Pd_param_0];
	setp.ge.s32 	%p10, %r42, %r113;
	add.f64 	%fd491, %fd145, %fd146;
	sub.f64 	%fd492, %fd145, %fd146;
	mul.f64 	%fd493, %fd491, %fd891;
	mul.f64 	%fd494, %fd492, %fd892;
	sub.f64 	%fd151, %fd493, %fd494;
	add.f64 	%fd152, %fd493, %fd494;
	fma.rn.f64 	%fd495, %fd73, %fd109, 0d0000000000000000;
	fma.rn.f64 	%fd496, %fd74, %fd110, 0d0000000000000000;
	fma.rn.f64 	%fd497, %fd75, %fd111, %fd495;
	fma.rn.f64 	%fd498, %fd76, %fd112, %fd496;
	fma.rn.f64 	%fd499, %fd77, %fd113, %fd497;
	fma.rn.f64 	%fd500, %fd78, %fd114, %fd498;
	fma.rn.f64 	%fd501, %fd79, %fd115, %fd499;
	fma.rn.f64 	%fd502, %fd80, %fd116, %fd500;
	fma.rn.f64 	%fd503, %fd81, %fd117, %fd501;
	fma.rn.f64 	%fd504, %fd82, %fd118, %fd502;
	fma.rn.f64 	%fd153, %fd83, %fd119, %fd503;
	fma.rn.f64 	%fd154, %fd84, %fd120, %fd504;
	mov.f64 	%fd893, 0d0000000000000000;
	mov.f64 	%fd894, %fd893;
	@%p10 bra 	$L__BB106_19;
	ld.param.u64 	%rd42, [_Z32massMatrixMultiplyRegisterKernelILi12ELi14ELi1EEviPKdS1_S1_S1_Pd_param_1];
	cvta.to.global.u64 	%rd26, %rd42;
	mad.lo.s32 	%r82, %r42, 2744, %r10;
	mul.wide.s32 	%rd27, %r82, 8;
	add.s64 	%rd28, %rd26, %rd27;
	ld.global.nc.f64 	%fd893, [%rd28+32];
	ld.global.nc.f64 	%fd894, [%rd28+72];
$L__BB106_19:
	ld.param.u32 	%r114, [_Z32massMatrixMultiplyRegisterKernelILi12ELi14ELi1EEviPKdS1_S1_S1_Pd_param_0];
	setp.ge.s32 	%p11, %r42, %r114;
	add.f64 	%fd506, %fd153, %fd154;
	sub.f64 	%fd507, %fd153, %fd154;
	mul.f64 	%fd508, %fd506, %fd893;
	mul.f64 	%fd509, %fd507, %fd894;
	sub.f64 	%fd159, %fd508, %fd509;
	add.f64 	%fd160, %fd508, %fd509;
	fma.rn.f64 	%fd510, %fd85, %fd109, 0d0000000000000000;
	fma.rn.f64 	%fd511, %fd86, %fd110, 0d0000000000000000;
	fma.rn.f64 	%fd512, %fd87, %fd111, %fd510;
	fma.rn.f64 	%fd513, %fd88, %fd112, %fd511;
	fma.rn.f64 	%fd514, %fd89, %fd113, %fd512;
	fma.rn.f64 	%fd515, %fd90, %fd114, %fd513;
	fma.rn.f64 	%fd516, %fd91, %fd115, %fd514;
	fma.rn.f64 	%fd517, %fd92, %fd116, %fd515;
	fma.rn.f64 	%fd518, %fd93, %fd117, %fd516;
	fma.rn.f64 	%fd519, %fd94, %fd118, %fd517;
	fma.rn.f64 	%fd161, %fd95, %fd119, %fd518;
	fma.rn.f64 	%fd162, %fd96, %fd120, %fd519;
	mov.f64 	%fd895, 0d0000000000000000;
	mov.f64 	%fd896, %fd895;
	@%p11 bra 	$L__BB106_21;
	ld.param.u64 	%rd43, [_Z32massMatrixMultiplyRegisterKernelILi12ELi14ELi1EEviPKdS1_S1_S1_Pd_param_1];
	cvta.to.global.u64 	%rd29, %rd43;
	mad.lo.s32 	%r89, %r42, 2744, %r10;
	mul.wide.s32 	%rd30, %r89, 8;
	add.s64 	%rd31, %rd29, %rd30;
	ld.global.nc.f64 	%fd895, [%rd31+40];
	ld.global.nc.f64 	%fd896, [%rd31+64];
$L__BB106_21:
	ld.param.u32 	%r115, [_Z32massMatrixMultiplyRegisterKernelILi12ELi14ELi1EEviPKdS1_S1_S1_Pd_param_0];
	setp.ge.s32 	%p12, %r42, %r115;
	add.f64 	%fd521, %fd161, %fd162;
	sub.f64 	%fd522, %fd161, %fd162;
	mul.f64 	%fd523, %fd521, %fd895;
	mul.f64 	%fd524, %fd522, %fd896;
	sub.f64 	%fd167, %fd523, %fd524;
	add.f64 	%fd168, %fd523, %fd524;
	fma.rn.f64 	%fd525, %fd97, %fd109, 0d0000000000000000;
	fma.rn.f64 	%fd526, %fd98, %fd110, 0d0000000000000000;
	fma.rn.f64 	%fd527, %fd99, %fd111, %fd525;
	fma.rn.f64 	%fd528, %fd100, %fd112, %fd526;
	fma.rn.f64 	%fd529, %fd101, %fd113, %fd527;
	fma.rn.f64 	%fd530, %fd102, %fd114, %fd528;
	fma.rn.f64 	%fd531, %fd103, %fd115, %fd529;
	fma.rn.f64 	%fd532, %fd104, %fd116, %fd530;
	fma.rn.f64 	%fd533, %fd105, %fd117, %fd531;
	fma.rn.f64 	%fd534, %fd106, %fd118, %fd532;
	fma.rn.f64 	%fd169, %fd107, %fd119, %fd533;
	fma.rn.f64 	%fd170, %fd108, %fd120, %fd534;
	mov.f64 	%fd897, 0d0000000000000000;
	mov.f64 	%fd898, %fd897;
	@%p12 bra 	$L__BB106_23;
	ld.param.u64 	%rd44, [_Z32massMatrixMultiplyRegisterKernelILi12ELi14ELi1EEviPKdS1_S1_S1_Pd_param_1];
	cvta.to.global.u64 	%rd32, %rd44;
	mad.lo.s32 	%r96, %r42, 2744, %r10;
	mul.wide.s32 	%rd33, %r96, 8;
	add.s64 	%rd34, %rd32, %rd33;
	ld.global.nc.f64 	%fd897, [%rd34+48];
	ld.global.nc.f64 	%fd898, [%rd34+56];
$L__BB106_23:
	add.f64 	%fd535, %fd169, %fd170;
	sub.f64 	%fd536, %fd169, %fd170;
	mul.f64 	%fd537, %fd535, %fd897;
	mul.f64 	%fd538, %fd536, %fd898;
	sub.f64 	%fd539, %fd537, %fd538;
	add.f64 	%fd540, %fd537, %fd538;
	fma.rn.f64 	%fd541, %fd25, %fd128, 0d0000000000000000;
	fma.rn.f64 	%fd542, %fd26, %fd127, 0d0000000000000000;
	fma.rn.f64 	%fd543, %fd37, %fd136, %fd541;
	fma.rn.f64 	%fd544, %fd38, %fd135, %fd542;
	fma.rn.f64 	%fd545, %fd49, %fd144, %fd543;
	fma.rn.f64 	%fd546, %fd50, %fd143, %fd544;
	fma.rn.f64 	%fd547, %fd61, %fd152, %fd545;
	fma.rn.f64 	%fd548, %fd62, %fd151, %fd546;
	fma.rn.f64 	%fd549, %fd73, %fd160, %fd547;
	fma.rn.f64 	%fd550, %fd74, %fd159, %fd548;
	fma.rn.f64 	%fd551, %fd85, %fd168, %fd549;
	fma.rn.f64 	%fd552, %fd86, %fd167, %fd550;
	fma.rn.f64 	%fd553, %fd97, %fd540, %fd551;
	fma.rn.f64 	%fd554, %fd98, %fd539, %fd552;
	sub.f64 	%fd555, %fd553, %fd554;
	st.shared.f64 	[%r9+88], %fd555;
	add.f64 	%fd556, %fd553, %fd554;
	st.shared.f64 	[%r9], %fd556;
	fma.rn.f64 	%fd557, %fd27, %fd128, 0d0000000000000000;
	fma.rn.f64 	%fd558, %fd28, %fd127, 0d0000000000000000;
	fma.rn.f64 	%fd559, %fd39, %fd136, %fd557;
	fma.rn.f64 	%fd560, %fd40, %fd135, %fd558;
	fma.rn.f64 	%fd561, %fd51, %fd144, %fd559;
	fma.rn.f64 	%fd562, %fd52, %fd143, %fd560;
	fma.rn.f64 	%fd563, %fd63, %fd152, %fd561;
	fma.rn.f64 	%fd564, %fd64, %fd151, %fd562;
	fma.rn.f64 	%fd565, %fd75, %fd160, %fd563;
	fma.rn.f64 	%fd566, %fd76, %fd159, %fd564;
	fma.rn.f64 	%fd567, %fd87, %fd168, %fd565;
	fma.rn.f64 	%fd568, %fd88, %fd167, %fd566;
	fma.rn.f64 	%fd569, %fd99, %fd540, %fd567;
	fma.rn.f64 	%fd570, %fd100, %fd539, %fd568;
	sub.f64 	%fd571, %fd569, %fd570;
	st.shared.f64 	[%r9+80], %fd571;
	add.f64 	%fd572, %fd569, %fd570;
	st.shared.f64 	[%r9+8], %fd572;
	fma.rn.f64 	%fd573, %fd29, %fd128, 0d0000000000000000;
	fma.rn.f64 	%fd574, %fd30, %fd127, 0d0000000000000000;
	fma.rn.f64 	%fd575, %fd41, %fd136, %fd573;
	fma.rn.f64 	%fd576, %fd42, %fd135, %fd574;
	fma.rn.f64 	%fd577, %fd53, %fd144, %fd575;
	fma.rn.f64 	%fd578, %fd54, %fd143, %fd576;
	fma.rn.f64 	%fd579, %fd65, %fd152, %fd577;
	fma.rn.f64 	%fd580, %fd66, %fd151, %fd578;
	fma.rn.f64 	%fd581, %fd77, %fd160, %fd579;
	fma.rn.f64 	%fd582, %fd78, %fd159, %fd580;
	fma.rn.f64 	%fd583, %fd89, %fd168, %fd581;
	fma.rn.f64 	%fd584, %fd90, %fd167, %fd582;
	fma.rn.f64 	%fd585, %fd101, %fd540, %fd583;
	fma.rn.f64 	%fd586, %fd102, %fd539, %fd584;
	sub.f64 	%fd587, %fd585, %fd586;
	st.shared.f64 	[%r9+72], %fd587;
	add.f64 	%fd588, %fd585, %fd586;
	st.shared.f64 	[%r9+16], %fd588;
	fma.rn.f64 	%fd589, %fd31, %fd128, 0d0000000000000000;
	fma.rn.f64 	%fd590, %fd32, %fd127, 0d0000000000000000;
	fma.rn.f64 	%fd591, %fd43, %fd136, %fd589;
	fma.rn.f64 	%fd592, %fd44, %fd135, %fd590;
	fma.rn.f64 	%fd593, %fd55, %fd144, %fd591;
	fma.rn.f64 	%fd594, %fd56, %fd143, %fd592;
	fma.rn.f64 	%fd595, %fd67, %fd152, %fd593;
	fma.rn.f64 	%fd596, %fd68, %fd151, %fd594;
	fma.rn.f64 	%fd597, %fd79, %fd160, %fd595;
	fma.rn.f64 	%fd598, %fd80, %fd159, %fd596;
	fma.rn.f64 	%fd599, %fd91, %fd168, %fd597;
	fma.rn.f64 	%fd600, %fd92, %fd167, %fd598;
	fma.rn.f64 	%fd601, %fd103, %fd540, %fd599;
	fma.rn.f64 	%fd602, %fd104, %fd539, %fd600;
	sub.f64 	%fd603, %fd601, %fd602;
	st.shared.f64 	[%r9+64], %fd603;
	add.f64 	%fd604, %fd601, %fd602;
	st.shared.f64 	[%r9+24], %fd604;
	fma.rn.f64 	%fd605, %fd33, %fd128, 0d0000000000000000;
	fma.rn.f64 	%fd606, %fd34, %fd127, 0d0000000000000000;
	fma.rn.f64 	%fd607, %fd45, %fd136, %fd605;
	fma.rn.f64 	%fd608, %fd46, %fd135, %fd606;
	fma.rn.f64 	%fd609, %fd57, %fd144, %fd607;
	fma.rn.f64 	%fd610, %fd58, %fd143, %fd608;
	fma.rn.f64 	%fd611, %fd69, %fd152, %fd609;
	fma.rn.f64 	%fd612, %fd70, %fd151, %fd610;
	fma.rn.f64 	%fd613, %fd81, %fd160, %fd611;
	fma.rn.f64 	%fd614, %fd82, %fd159, %fd612;
	fma.rn.f64 	%fd615, %fd93, %fd168, %fd613;
	fma.rn.f64 	%fd616, %fd94, %fd167, %fd614;
	fma.rn.f64 	%fd617, %fd105, %fd540, %fd615;
	fma.rn.f64 	%fd618, %fd106, %fd539, %fd616;
	sub.f64 	%fd619, %fd617, %fd618;
	st.shared.f64 	[%r9+56], %fd619;
	add.f64 	%fd620, %fd617, %fd618;
	st.shared.f64 	[%r9+32], %fd620;
	fma.rn.f64 	%fd621, %fd35, %fd128, 0d0000000000000000;
	fma.rn.f64 	%fd622, %fd36, %fd127, 0d0000000000000000;
	fma.rn.f64 	%fd623, %fd47, %fd136, %fd621;
	fma.rn.f64 	%fd624, %fd48, %fd135, %fd622;
	fma.rn.f64 	%fd625, %fd59, %fd144, %fd623;
	fma.rn.f64 	%fd626, %fd60, %fd143, %fd624;
	fma.rn.f64 	%fd627, %fd71, %fd152, %fd625;
	fma.rn.f64 	%fd628, %fd72, %fd151, %fd626;
	fma.rn.f64 	%fd629, %fd83, %fd160, %fd627;
	fma.rn.f64 	%fd630, %fd84, %fd159, %fd628;
	fma.rn.f64 	%fd631, %fd95, %fd168, %fd629;
	fma.rn.f64 	%fd632, %fd96, %fd167, %fd630;
	fma.rn.f64 	%fd633, %fd107, %fd540, %fd631;
	fma.rn.f64 	%fd634, %fd108, %fd539, %fd632;
	sub.f64 	%fd635, %fd633, %fd634;
	st.shared.f64 	[%r9+48], %fd635;
	add.f64 	%fd636, %fd633, %fd634;
	st.shared.f64 	[%r9+40], %fd636;
	add.s32 	%r11, %r118, 144;
	setp.lt.u32 	%p13, %r118, 52;
	mov.u32 	%r118, %r11;
	@%p13 bra 	$L__BB106_9;
$L__BB106_24:
	mov.u32 	%r97, %tid.x;
	setp.gt.u32 	%p14, %r97, 167;
	bar.sync 	0;
	@%p14 bra 	$L__BB106_27;
	mov.u32 	%r119, %tid.x;
	mov.u32 	%r98, %tid.y;
	mov.u32 	%r99, _ZZ32massMatrixMultiplyRegisterKernelILi12ELi14ELi1EEviPKdS1_S1_S1_PdE6s_tmp1;
	mad.lo.s32 	%r100, %r98, 21952, %r99;
$L__BB106_26:
	cvt.u16.u32 	%rs19, %r119;
	mul.lo.s16 	%rs20, %rs19, 171;
	shr.u16 	%rs21, %rs20, 11;
	mul.lo.s16 	%rs22, %rs21, 12;
	sub.s16 	%rs23, %rs19, %rs22;
	mul.wide.u16 	%r101, %rs21, 1568;
	add.s32 	%r102, %r100, %r101;
	and.b16  	%rs24, %rs23, 255;
	mul.wide.u16 	%r103, %rs24, 8;
	add.s32 	%r104, %r102, %r103;
	ld.shared.f64 	%fd637, [%r104];
	ld.shared.f64 	%fd638, [%r104+1456];
	add.f64 	%fd639, %fd637, %fd638;
	sub.f64 	%fd640, %fd637, %fd638;
	ld.shared.f64 	%fd641, [%r104+112];
	ld.shared.f64 	%fd642, [%r104+1344];
	add.f64 	%fd643, %fd641, %fd642;
	sub.f64 	%fd644, %fd641, %fd642;
	ld.shared.f64 	%fd645, [%r104+224];
	ld.shared.f64 	%fd646, [%r104+1232];
	add.f64 	%fd647, %fd645, %fd646;
	sub.f64 	%fd648, %fd645, %fd646;
	ld.shared.f64 	%fd649, [%r104+336];
	ld.shared.f64 	%fd650, [%r104+1120];
	add.f64 	%fd651, %fd649, %fd650;
	sub.f64 	%fd652, %fd649, %fd650;
	ld.shared.f64 	%fd653, [%r104+448];
	ld.shared.f64 	%fd654, [%r104+1008];
	add.f64 	%fd655, %fd653, %fd654;
	sub.f64 	%fd656, %fd653, %fd654;
	ld.shared.f64 	%fd657, [%r104+560];
	ld.shared.f64 	%fd658, [%r104+896];
	add.f64 	%fd659, %fd657, %fd658;
	sub.f64 	%fd660, %fd657, %fd658;
	ld.shared.f64 	%fd661, [%r104+672];
	ld.shared.f64 	%fd662, [%r104+784];
	add.f64 	%fd663, %fd661, %fd662;
	sub.f64 	%fd664, %fd661, %fd662;
	fma.rn.f64 	%fd665, %fd25, %fd639, 0d0000000000000000;
	fma.rn.f64 	%fd666, %fd26, %fd640, 0d0000000000000000;
	fma.rn.f64 	%fd667, %fd37, %fd643, %fd665;
	fma.rn.f64 	%fd668, %fd38, %fd644, %fd666;
	fma.rn.f64 	%fd669, %fd49, %fd647, %fd667;
	fma.rn.f64 	%fd670, %fd50, %fd648, %fd668;
	fma.rn.f64 	%fd671, %fd61, %fd651, %fd669;
	fma.rn.f64 	%fd672, %fd62, %fd652, %fd670;
	fma.rn.f64 	%fd673, %fd73, %fd655, %fd671;
	fma.rn.f64 	%fd674, %fd74, %fd656, %fd672;
	fma.rn.f64 	%fd675, %fd85, %fd659, %fd673;
	fma.rn.f64 	%fd676, %fd86, %fd660, %fd674;
	fma.rn.f64 	%fd677, %fd97, %fd663, %fd675;
	fma.rn.f64 	%fd678, %fd98, %fd664, %fd676;
	sub.f64 	%fd679, %fd677, %fd678;
	st.shared.f64 	[%r104+1232], %fd679;
	add.f64 	%fd680, %fd677, %fd678;
	st.shared.f64 	[%r104], %fd680;
	fma.rn.f64 	%fd681, %fd27, %fd639, 0d0000000000000000;
	fma.rn.f64 	%fd682, %fd28, %fd640, 0d0000000000000000;
	fma.rn.f64 	%fd683, %fd39, %fd643, %fd681;
	fma.rn.f64 	%fd684, %fd40, %fd644, %fd682;
	fma.rn.f64 	%fd685, %fd51, %fd647, %fd683;
	fma.rn.f64 	%fd686, %fd52, %fd648, %fd684;
	fma.rn.f64 	%fd687, %fd63, %fd651, %fd685;
	fma.rn.f64 	%fd688, %fd64, %fd652, %fd686;
	fma.rn.f64 	%fd689, %fd75, %fd655, %fd687;
	fma.rn.f64 	%fd690, %fd76, %fd656, %fd688;
	fma.rn.f64 	%fd691, %fd87, %fd659, %fd689;
	fma.rn.f64 	%fd692, %fd88, %fd660, %fd690;
	fma.rn.f64 	%fd693, %fd99, %fd663, %fd691;
	fma.rn.f64 	%fd694, %fd100, %fd664, %fd692;
	sub.f64 	%fd695, %fd693, %fd694;
	st.shared.f64 	[%r104+1120], %fd695;
	add.f64 	%fd696, %fd693, %fd694;
	st.shared.f64 	[%r104+112], %fd696;
	fma.rn.f64 	%fd697, %fd29, %fd639, 0d0000000000000000;
	fma.rn.f64 	%fd698, %fd30, %fd640, 0d0000000000000000;
	fma.rn.f64 	%fd699, %fd41, %fd643, %fd697;
	fma.rn.f64 	%fd700, %fd42, %fd644, %fd698;
	fma.rn.f64 	%fd701, %fd53, %fd647, %fd699;
	fma.rn.f64 	%fd702, %fd54, %fd648, %fd700;
	fma.rn.f64 	%fd703, %fd65, %fd651, %fd701;
	fma.rn.f64 	%fd704, %fd66, %fd652, %fd702;
	fma.rn.f64 	%fd705, %fd77, %fd655, %fd703;
	fma.rn.f64 	%fd706, %fd78, %fd656, %fd704;
	fma.rn.f64 	%fd707, %fd89, %fd659, %fd705;
	fma.rn.f64 	%fd708, %fd90, %fd660, %fd706;
	fma.rn.f64 	%fd709, %fd101, %fd663, %fd707;
	fma.rn.f64 	%fd710, %fd102, %fd664, %fd708;
	sub.f64 	%fd711, %fd709, %fd710;
	st.shared.f64 	[%r104+1008], %fd711;
	add.f64 	%fd712, %fd709, %fd710;
	st.shared.f64 	[%r104+224], %fd712;
	fma.rn.f64 	%fd713, %fd31, %fd639, 0d0000000000000000;
	fma.rn.f64 	%fd714, %fd32, %fd640, 0d0000000000000000;
	fma.rn.f64 	%fd715, %fd43, %fd643, %fd713;
	fma.rn.f64 	%fd716, %fd44, %fd644, %fd714;
	fma.rn.f64 	%fd717, %fd55, %fd647, %fd715;
	fma.rn.f64 	%fd718, %fd56, %fd648, %fd716;
	fma.rn.f64 	%fd719, %fd67, %fd651, %fd717;
	fma.rn.f64 	%fd720, %fd68, %fd652, %fd718;
	fma.rn.f64 	%fd721, %fd79, %fd655, %fd719;
	fma.rn.f64 	%fd722, %fd80, %fd656, %fd720;
	fma.rn.f64 	%fd723, %fd91, %fd659, %fd721;
	fma.rn.f64 	%fd724, %fd92, %fd660, %fd722;
	fma.rn.f64 	%fd725, %fd103, %fd663, %fd723;
	fma.rn.f64 	%fd726, %fd104, %fd664, %fd724;
	sub.f64 	%fd727, %fd725, %fd726;
	st.shared.f64 	[%r104+896], %fd727;
	add.f64 	%fd728, %fd725, %fd726;
	st.shared.f64 	[%r104+336], %fd728;
	fma.rn.f64 	%fd729, %fd33, %fd639, 0d0000000000000000;
	fma.rn.f64 	%fd730, %fd34, %fd640, 0d0000000000000000;
	fma.rn.f64 	%fd731, %fd45, %fd643, %fd729;
	fma.rn.f64 	%fd732, %fd46, %fd644, %fd730;
	fma.rn.f64 	%fd733, %fd57, %fd647, %fd731;
	fma.rn.f64 	%fd734, %fd58, %fd648, %fd732;
	fma.rn.f64 	%fd735, %fd69, %fd651, %fd733;
	fma.rn.f64 	%fd736, %fd70, %fd652, %fd734;
	fma.rn.f64 	%fd737, %fd81, %fd655, %fd735;
	fma.rn.f64 	%fd738, %fd82, %fd656, %fd736;
	fma.rn.f64 	%fd739, %fd93, %fd659, %fd737;
	fma.rn.f64 	%fd740, %fd94, %fd660, %fd738;
	fma.rn.f64 	%fd741, %fd105, %fd663, %fd739;
	fma.rn.f64 	%fd742, %fd106, %fd664, %fd740;
	sub.f64 	%fd743, %fd741, %fd742;
	st.shared.f64 	[%r104+784], %fd743;
	add.f64 	%fd744, %fd741, %fd742;
	st.shared.f64 	[%r104+448], %fd744;
	fma.rn.f64 	%fd745, %fd35, %fd639, 0d0000000000000000;
	fma.rn.f64 	%fd746, %fd36, %fd640, 0d0000000000000000;
	fma.rn.f64 	%fd747, %fd47, %fd643, %fd745;
	fma.rn.f64 	%fd748, %fd48, %fd644, %fd746;
	fma.rn.f64 	%fd749, %fd59, %fd647, %fd747;
	fma.rn.f64 	%fd750, %fd60, %fd648, %fd748;
	fma.rn.f64 	%fd751, %fd71, %fd651, %fd749;
	fma.rn.f64 	%fd752, %fd72, %fd652, %fd750;
	fma.rn.f64 	%fd753, %fd83, %fd655, %fd751;
	fma.rn.f64 	%fd754, %fd84, %fd656, %fd752;
	fma.rn.f64 	%fd755, %fd95, %fd659, %fd753;
	fma.rn.f64 	%fd756, %fd96, %fd660, %fd754;
	fma.rn.f64 	%fd757, %fd107, %fd663, %fd755;
	fma.rn.f64 	%fd758, %fd108, %fd664, %fd756;
	sub.f64 	%fd759, %fd757, %fd758;
	st.shared.f64 	[%r104+672], %fd759;
	add.f64 	%fd760, %fd757, %fd758;
	st.shared.f64 	[%r104+560], %fd760;
	add.s32 	%r14, %r119, 144;
	setp.lt.u32 	%p15, %r119, 24;
	mov.u32 	%r119, %r14;
	@%p15 bra 	$L__BB106_26;
$L__BB106_27:
	ld.param.u32 	%r116, [_Z32massMatrixMultiplyRegisterKernelILi12ELi14ELi1EEviPKdS1_S1_S1_Pd_param_0];
	mov.u32 	%r105, %ctaid.x;
	mov.u32 	%r106, %tid.y;
	add.s32 	%r15, %r105, %r106;
	setp.ge.s32 	%p16, %r15, %r116;
	bar.sync 	0;
	ld.shared.f64 	%fd761, [%r3];
	ld.shared.f64 	%fd762, [%r3+20384];
	add.f64 	%fd763, %fd761, %fd762;
	sub.f64 	%fd764, %fd761, %fd762;
	ld.shared.f64 	%fd765, [%r3+1568];
	ld.shared.f64 	%fd766, [%r3+18816];
	add.f64 	%fd767, %fd765, %fd766;
	sub.f64 	%fd768, %fd765, %fd766;
	ld.shared.f64 	%fd769, [%r3+3136];
	ld.shared.f64 	%fd770, [%r3+17248];
	add.f64 	%fd771, %fd769, %fd770;
	sub.f64 	%fd772, %fd769, %fd770;
	ld.shared.f64 	%fd773, [%r3+4704];
	ld.shared.f64 	%fd774, [%r3+15680];
	add.f64 	%fd775, %fd773, %fd774;
	sub.f64 	%fd776, %fd773, %fd774;
	ld.shared.f64 	%fd777, [%r3+6272];
	ld.shared.f64 	%fd778, [%r3+14112];
	add.f64 	%fd779, %fd777, %fd778;
	sub.f64 	%fd780, %fd777, %fd778;
	ld.shared.f64 	%fd781, [%r3+7840];
	ld.shared.f64 	%fd782, [%r3+12544];
	add.f64 	%fd783, %fd781, %fd782;
	sub.f64 	%fd784, %fd781, %fd782;
	ld.shared.f64 	%fd785, [%r3+9408];
	ld.shared.f64 	%fd786, [%r3+10976];
	add.f64 	%fd787, %fd785, %fd786;
	sub.f64 	%fd788, %fd785, %fd786;
	fma.rn.f64 	%fd789, %fd25, %fd763, 0d0000000000000000;
	fma.rn.f64 	%fd790, %fd26, %fd764, 0d0000000000000000;
	fma.rn.f64 	%fd791, %fd37, %fd767, %fd789;
	fma.rn.f64 	%fd792, %fd38, %fd768, %fd790;
	fma.rn.f64 	%fd793, %fd49, %fd771, %fd791;
	fma.rn.f64 	%fd794, %fd50, %fd772, %fd792;
	fma.rn.f64 	%fd795, %fd61, %fd775, %fd793;
	fma.rn.f64 	%fd796, %fd62, %fd776, %fd794;
	fma.rn.f64 	%fd797, %fd73, %fd779, %fd795;
	fma.rn.f64 	%fd798, %fd74, %fd780, %fd796;
	fma.rn.f64 	%fd799, %fd85, %fd783, %fd797;
	fma.rn.f64 	%fd800, %fd86, %fd784, %fd798;
	fma.rn.f64 	%fd175, %fd97, %fd787, %fd799;
	fma.rn.f64 	%fd176, %fd98, %fd788, %fd800;
	fma.rn.f64 	%fd801, %fd27, %fd763, 0d0000000000000000;
	fma.rn.f64 	%fd802, %fd28, %fd764, 0d0000000000000000;
	fma.rn.f64 	%fd803, %fd39, %fd767, %fd801;
	fma.rn.f64 	%fd804, %fd40, %fd768, %fd802;
	fma.rn.f64 	%fd805, %fd51, %fd771, %fd803;
	fma.rn.f64 	%fd806, %fd52, %fd772, %fd804;
	fma.rn.f64 	%fd807, %fd63, %fd775, %fd805;
	fma.rn.f64 	%fd808, %fd64, %fd776, %fd806;
	fma.rn.f64 	%fd809, %fd75, %fd779, %fd807;
	fma.rn.f64 	%fd810, %fd76, %fd780, %fd808;
	fma.rn.f64 	%fd811, %fd87, %fd783, %fd809;
	fma.rn.f64 	%fd812, %fd88, %fd784, %fd810;
	fma.rn.f64 	%fd177, %fd99, %fd787, %fd811;
	fma.rn.f64 	%fd178, %fd100, %fd788, %fd812;
	fma.rn.f64 	%fd813, %fd29, %fd763, 0d0000000000000000;
	fma.rn.f64 	%fd814, %fd30, %fd764, 0d0000000000000000;
	fma.rn.f64 	%fd815, %fd41, %fd767, %fd813;
	fma.rn.f64 	%fd816, %fd42, %fd768, %fd814;
	fma.rn.f64 	%fd817, %fd53, %fd771, %fd815;
	fma.rn.f64 	%fd818, %fd54, %fd772, %fd816;
	fma.rn.f64 	%fd819, %fd65, %fd775, %fd817;
	fma.rn.f64 	%fd820, %fd66, %fd776, %fd818;
	fma.rn.f64 	%fd821, %fd77, %fd779, %fd819;
	fma.rn.f64 	%fd822, %fd78, %fd780, %fd820;
	fma.rn.f64 	%fd823, %fd89, %fd783, %fd821;
	fma.rn.f64 	%fd824, %fd90, %fd784, %fd822;
	fma.rn.f64 	%fd179, %fd101, %fd787, %fd823;
	fma.rn.f64 	%fd180, %fd102, %fd788, %fd824;
	fma.rn.f64 	%fd825, %fd31, %fd763, 0d0000000000000000;
	fma.rn.f64 	%fd826, %fd32, %fd764, 0d0000000000000000;
	fma.rn.f64 	%fd827, %fd43, %fd767, %fd825;
	fma.rn.f64 	%fd828, %fd44, %fd768, %fd826;
	fma.rn.f64 	%fd829, %fd55, %fd771, %fd827;
	fma.rn.f64 	%fd830, %fd56, %fd772, %fd828;
	fma.rn.f64 	%fd831, %fd67, %fd775, %fd829;
	fma.rn.f64 	%fd832, %fd68, %fd776, %fd830;
	fma.rn.f64 	%fd833, %fd79, %fd779, %fd831;
	fma.rn.f64 	%fd834, %fd80, %fd780, %fd832;
	fma.rn.f64 	%fd835, %fd91, %fd783, %fd833;
	fma.rn.f64 	%fd836, %fd92, %fd784, %fd834;
	fma.rn.f64 	%fd181, %fd103, %fd787, %fd835;
	fma.rn.f64 	%fd182, %fd104, %fd788, %fd836;
	fma.rn.f64 	%fd837, %fd33, %fd763, 0d0000000000000000;
	fma.rn.f64 	%fd838, %fd34, %fd764, 0d0000000000000000;
	fma.rn.f64 	%fd839, %fd45, %fd767, %fd837;
	fma.rn.f64 	%fd840, %fd46, %fd768, %fd838;
	fma.rn.f64 	%fd841, %fd57, %fd771, %fd839;
	fma.rn.f64 	%fd842, %fd58, %fd772, %fd840;
	fma.rn.f64 	%fd843, %fd69, %fd775, %fd841;
	fma.rn.f64 	%fd844, %fd70, %fd776, %fd842;
	fma.rn.f64 	%fd845, %fd81, %fd779, %fd843;
	fma.rn.f64 	%fd846, %fd82, %fd780, %fd844;
	fma.rn.f64 	%fd847, %fd93, %fd783, %fd845;
	fma.rn.f64 	%fd848, %fd94, %fd784, %fd846;
	fma.rn.f64 	%fd183, %fd105, %fd787, %fd847;
	fma.rn.f64 	%fd184, %fd106, %fd788, %fd848;
	fma.rn.f64 	%fd849, %fd35, %fd763, 0d0000000000000000;
	fma.rn.f64 	%fd850, %fd36, %fd764, 0d0000000000000000;
	fma.rn.f64 	%fd851, %fd47, %fd767, %fd849;
	fma.rn.f64 	%fd852, %fd48, %fd768, %fd850;
	fma.rn.f64 	%fd853, %fd59, %fd771, %fd851;
	fma.rn.f64 	%fd854, %fd60, %fd772, %fd852;
	fma.rn.f64 	%fd855, %fd71, %fd775, %fd853;
	fma.rn.f64 	%fd856, %fd72, %fd776, %fd854;
	fma.rn.f64 	%fd857, %fd83, %fd779, %fd855;
	fma.rn.f64 	%fd858, %fd84, %fd780, %fd856;
	fma.rn.f64 	%fd859, %fd95, %fd783, %fd857;
	fma.rn.f64 	%fd860, %fd96, %fd784, %fd858;
	fma.rn.f64 	%fd185, %fd107, %fd787, %fd859;
	fma.rn.f64 	%fd186, %fd108, %fd788, %fd860;
	@%p16 bra 	$L__BB106_29;
	ld.param.u64 	%rd45, [_Z32massMatrixMultiplyRegisterKernelILi12ELi14ELi1EEviPKdS1_S1_S1_Pd_param_5];
	mov.u32 	%r107, %tid.x;
	mad.lo.s32 	%r108, %r15, 1728, %r107;
	cvta.to.global.u64 	%rd35, %rd45;
	mul.wide.s32 	%rd36, %r108, 8;
	add.s64 	%rd37, %rd35, %rd36;
	add.f64 	%fd861, %fd175, %fd176;
	st.global.f64 	[%rd37], %fd861;
	add.f64 	%fd862, %fd177, %fd178;
	st.global.f64 	[%rd37+1152], %fd862;
	add.f64 	%fd863, %fd179, %fd180;
	st.global.f64 	[%rd37+2304], %fd863;
	add.f64 	%fd864, %fd181, %fd182;
	st.global.f64 	[%rd37+3456], %fd864;
	add.f64 	%fd865, %fd183, %fd184;
	st.global.f64 	[%rd37+4608], %fd865;
	add.f64 	%fd866, %fd185, %fd186;
	st.global.f64 	[%rd37+5760], %fd866;
	sub.f64 	%fd867, %fd185, %fd186;
	st.global.f64 	[%rd37+6912], %fd867;
	sub.f64 	%fd868, %fd183, %fd184;
	st.global.f64 	[%rd37+8064], %fd868;
	sub.f64 	%fd869, %fd181, %fd182;
	st.global.f64 	[%rd37+9216], %fd869;
	sub.f64 	%fd870, %fd179, %fd180;
	st.global.f64 	[%rd37+10368], %fd870;
	sub.f64 	%fd871, %fd177, %fd178;
	st.global.f64 	[%rd37+11520], %fd871;
	sub.f64 	%fd872, %fd175, %fd176;
	st.global.f64 	[%rd37+12672], %fd872;
$L__BB106_29:
	ret;

}
	// .globl	_Z32massMatrixMultiplyConstantKernelILi12ELi14ELi1EEviPKdS1_S1_S1_Pd
.visible .entry _Z32massMatrixMultiplyConstantKernelILi12ELi14ELi1EEviPKdS1_S1_S1_Pd(
	.param .u32 _Z32massMatrixMultiplyConstantKernelILi12ELi14ELi1EEviPKdS1_S1_S1_Pd_param_0,
	.param .u64 .ptr .align 1 _Z32massMatrixMultiplyConstantKernelILi12ELi14ELi1EEviPKdS1_S1_S1_Pd_param_1,
	.param .u64 .ptr .align 1 _Z32massMatrixMultiplyConstantKernelILi12ELi14ELi1EEviPKdS1_S1_S1_Pd_param_2,
	.param .u64 .ptr .align 1 _Z32massMatrixMultiplyConstantKernelILi12ELi14ELi1EEviPKdS1_S1_S1_Pd_param_3,
	.param .u64 .ptr .align 1 _Z32massMatrixMultiplyConstantKernelILi12ELi14ELi1EEviPKdS1_S1_S1_Pd_param_4,
	.param .u64 .ptr .align 1 _Z32massMatrixMultiplyConstantKernelILi12ELi14ELi1EEviPKdS1_S1_S1_Pd_param_5
)
{
	.reg .pred 	%p<16>;
	.reg .b16 	%rs<25>;
	.reg .b32 	%r<74>;
	.reg .b64 	%rd<39>;
	.reg .b64 	%fd<1175>;
	// demoted variable
	.shared .align 8 .b8 _ZZ32massMatrixMultiplyConstantKernelILi12ELi14ELi1EEviPKdS1_S1_S1_PdE6s_tmp1[21952];
	ld.param.u32 	%r16, [_Z32massMatrixMultiplyConstantKernelILi12ELi14ELi1EEviPKdS1_S1_S1_Pd_param_0];
	ld.param.u64 	%rd2, [_Z32massMatrixMultiplyConstantKernelILi12ELi14ELi1EEviPKdS1_S1_S1_Pd_param_4];
	mov.u32 	%r1, %tid.x;
	mov.u32 	%r17, %tid.y;
	mov.u32 	%r18, %ctaid.x;
	add.s32 	%r2, %r18, %r17;
	setp.ge.s32 	%p1, %r2, %r16;
	@%p1 bra 	$L__BB107_2;
	cvta.to.global.u64 	%rd4, %rd2;
	mad.lo.s32 	%r19, %r2, 1728, %r1;
	mul.wide.s32 	%rd5, %r19, 8;
	add.s64 	%rd6, %rd4, %rd5;
	ld.global.nc.f64 	%fd1160, [%rd6];
	ld.global.nc.f64 	%fd1159, [%rd6+1152];
	ld.global.nc.f64 	%fd1158, [%rd6+2304];
	ld.global.nc.f64 	%fd1157, [%rd6+3456];
	ld.global.nc.f64 	%fd1156, [%rd6+4608];
	ld.global.nc.f64 	%fd1155, [%rd6+5760];
	ld.global.nc.f64 	%fd1154, [%rd6+6912];
	ld.global.nc.f64 	%fd1153, [%rd6+8064];
	ld.global.nc.f64 	%fd1152, [%rd6+9216];
	ld.global.nc.f64 	%fd1151, [%rd6+10368];
	ld.global.nc.f64 	%fd1150, [%rd6+11520];
	ld.global.nc.f64 	%fd1149, [%rd6+12672];
$L__BB107_2:
	cvt.u16.u32 	%rs1, %r1;
	bar.sync 	0;
	mul.hi.u16 	%rs2, %rs1, 5462;
	mul.lo.s16 	%rs3, %rs2, 12;
	sub.s16 	%rs4, %rs1, %rs3;
	add.f64 	%fd142, %fd1160, %fd1149;
	sub.f64 	%fd143, %fd1160, %fd1149;
	add.f64 	%fd144, %fd1159, %fd1150;
	sub.f64 	%fd145, %fd1159, %fd1150;
	add.f64 	%fd146, %fd1158, %fd1151;
	sub.f64 	%fd147, %fd1158, %fd1151;
	add.f64 	%fd148, %fd1157, %fd1152;
	sub.f64 	%fd149, %fd1157, %fd1152;
	add.f64 	%fd150, %fd1156, %fd1153;
	sub.f64 	%fd151, %fd1156, %fd1153;
	add.f64 	%fd152, %fd1155, %fd1154;
	sub.f64 	%fd153, %fd1155, %fd1154;
	mov.u32 	%r22, _ZZ32massMatrixMultiplyConstantKernelILi12ELi14ELi1EEviPKdS1_S1_S1_PdE6s_tmp1;
	mad.lo.s32 	%r23, %r17, 21952, %r22;
	mul.wide.u16 	%r24, %rs2, 112;
	add.s32 	%r25, %r23, %r24;
	mul.wide.u16 	%r26, %rs4, 8;
	add.s32 	%r3, %r25, %r26;
	ld.const.f64 	%fd154, [const_oddDofToQuad];
	fma.rn.f64 	%fd155, %fd154, %fd142, 0d0000000000000000;
	ld.const.f64 	%fd156, [const_evenDofToQuad];
	fma.rn.f64 	%fd157, %fd156, %fd143, 0d0000000000000000;
	ld.const.f64 	%fd25, [const_oddDofToQuad+8];
	fma.rn.f64 	%fd158, %fd25, %fd144, %fd155;
	ld.const.f64 	%fd26, [const_evenDofToQuad+8];
	fma.rn.f64 	%fd159, %fd26, %fd145, %fd157;
	ld.const.f64 	%fd27, [const_oddDofToQuad+16];
	fma.rn.f64 	%fd160, %fd27, %fd146, %fd158;
	ld.const.f64 	%fd161, [const_evenDofToQuad+16];
	fma.rn.f64 	%fd162, %fd161, %fd147, %fd159;
	ld.const.f64 	%fd163, [const_oddDofToQuad+24];
	fma.rn.f64 	%fd164, %fd163, %fd148, %fd160;
	ld.const.f64 	%fd165, [const_evenDofToQuad+24];
	fma.rn.f64 	%fd166, %fd165, %fd149, %fd162;
	ld.const.f64 	%fd28, [const_oddDofToQuad+32];
	fma.rn.f64 	%fd167, %fd28, %fd150, %fd164;
	ld.const.f64 	%fd29, [const_evenDofToQuad+32];
	fma.rn.f64 	%fd168, %fd29, %fd151, %fd166;
	ld.const.f64 	%fd30, [const_oddDofToQuad+40];
	fma.rn.f64 	%fd169, %fd30, %fd152, %fd167;
	ld.const.f64 	%fd31, [const_evenDofToQuad+40];
	fma.rn.f64 	%fd170, %fd31, %fd153, %fd168;
	sub.f64 	%fd171, %fd169, %fd170;
	st.shared.f64 	[%r3+20384], %fd171;
	add.f64 	%fd172, %fd170, %fd169;
	st.shared.f64 	[%r3], %fd172;
	ld.const.f64 	%fd32, [const_oddDofToQuad+48];
	fma.rn.f64 	%fd173, %fd32, %fd142, 0d0000000000000000;
	ld.const.f64 	%fd33, [const_evenDofToQuad+48];
	fma.rn.f64 	%fd174, %fd33, %fd143, 0d0000000000000000;
	ld.const.f64 	%fd34, [const_oddDofToQuad+56];
	fma.rn.f64 	%fd175, %fd34, %fd144, %fd173;
	ld.const.f64 	%fd176, [const_evenDofToQuad+56];
	fma.rn.f64 	%fd177, %fd176, %fd145, %fd174;
	ld.const.f64 	%fd178, [const_oddDofToQuad+64];
	fma.rn.f64 	%fd179, %fd178, %fd146, %fd175;
	ld.const.f64 	%fd180, [const_evenDofToQuad+64];
	fma.rn.f64 	%fd181, %fd180, %fd147, %fd177;
	ld.const.f64 	%fd182, [const_oddDofToQuad+72];
	fma.rn.f64 	%fd183, %fd182, %fd148, %fd179;
	ld.const.f64 	%fd184, [const_evenDofToQuad+72];
	fma.rn.f64 	%fd185, %fd184, %fd149, %fd181;
	ld.const.f64 	%fd186, [const_oddDofToQuad+80];
	fma.rn.f64 	%fd187, %fd186, %fd150, %fd183;
	ld.const.f64 	%fd188, [const_evenDofToQuad+80];
	fma.rn.f64 	%fd189, %fd188, %fd151, %fd185;
	ld.const.f64 	%fd190, [const_oddDofToQuad+88];
	fma.rn.f64 	%fd191, %fd190, %fd152, %fd187;
	ld.const.f64 	%fd192, [const_evenDofToQuad+88];
	fma.rn.f64 	%fd193, %fd192, %fd153, %fd189;
	sub.f64 	%fd194, %fd191, %fd193;
	st.shared.f64 	[%r3+18816], %fd194;
	add.f64 	%fd195, %fd193, %fd191;
	st.shared.f64 	[%r3+1568], %fd195;
	ld.const.f64 	%fd196, [const_oddDofToQuad+96];
	fma.rn.f64 	%fd197, %fd196, %fd142, 0d0000000000000000;
	ld.const.f64 	%fd35, [const_evenDofToQuad+96];
	fma.rn.f64 	%fd198, %fd35, %fd143, 0d0000000000000000;
	ld.const.f64 	%fd36, [const_oddDofToQuad+104];
	fma.rn.f64 	%fd199, %fd36, %fd144, %fd197;
	ld.const.f64 	%fd37, [const_evenDofToQuad+104];
	fma.rn.f64 	%fd200, %fd37, %fd145, %fd198;
	ld.const.f64 	%fd38, [const_oddDofToQuad+112];
	fma.rn.f64 	%fd201, %fd38, %fd146, %fd199;
	ld.const.f64 	%fd39, [const_evenDofToQuad+112];
	fma.rn.f64 	%fd202, %fd39, %fd147, %fd200;
	ld.const.f64 	%fd40, [const_oddDofToQuad+120];
	fma.rn.f64 	%fd203, %fd40, %fd148, %fd201;
	ld.const.f64 	%fd41, [const_evenDofToQuad+120];
	fma.rn.f64 	%fd204, %fd41, %fd149, %fd202;
	ld.const.f64 	%fd42, [const_oddDofToQuad+128];
	fma.rn.f64 	%fd205, %fd42, %fd150, %fd203;
	ld.const.f64 	%fd43, [const_evenDofToQuad+128];
	fma.rn.f64 	%fd206, %fd43, %fd151, %fd204;
	ld.const.f64 	%fd44, [const_oddDofToQuad+136];
	fma.rn.f64 	%fd207, %fd44, %fd152, %fd205;
	ld.const.f64 	%fd45, [const_evenDofToQuad+136];
	fma.rn.f64 	%fd208, %fd45, %fd153, %fd206;
	sub.f64 	%fd209, %fd207, %fd208;
	st.shared.f64 	[%r3+17248], %fd209;
	add.f64 	%fd210, %fd208, %fd207;
	st.shared.f64 	[%r3+3136], %fd210;
	ld.const.f64 	%fd46, [const_oddDofToQuad+144];
	fma.rn.f64 	%fd211, %fd46, %fd142, 0d0000000000000000;
	ld.const.f64 	%fd47, [const_evenDofToQuad+144];
	fma.rn.f64 	%fd212, %fd47, %fd143, 0d0000000000000000;
	ld.const.f64 	%fd213, [const_oddDofToQuad+152];
	fma.rn.f64 	%fd214, %fd213, %fd144, %fd211;
	ld.const.f64 	%fd48, [const_evenDofToQuad+152];
	fma.rn.f64 	%fd215, %fd48, %fd145, %fd212;
	ld.const.f64 	%fd216, [const_oddDofToQuad+160];
	fma.rn.f64 	%fd217, %fd216, %fd146, %fd214;
	ld.const.f64 	%fd49, [const_evenDofToQuad+160];
	fma.rn.f64 	%fd218, %fd49, %fd147, %fd215;
	ld.const.f64 	%fd219, [const_oddDofToQuad+168];
	fma.rn.f64 	%fd220, %fd219, %fd148, %fd217;
	ld.const.f64 	%fd221, [const_evenDofToQuad+168];
	fma.rn.f64 	%fd222, %fd221, %fd149, %fd218;
	ld.const.f64 	%fd223, [const_oddDofToQuad+176];
	fma.rn.f64 	%fd224, %fd223, %fd150, %fd220;
	ld.const.f64 	%fd225, [const_evenDofToQuad+176];
	fma.rn.f64 	%fd226, %fd225, %fd151, %fd222;
	ld.const.f64 	%fd227, [const_oddDofToQuad+184];
	fma.rn.f64 	%fd228, %fd227, %fd152, %fd224;
	ld.const.f64 	%fd229, [const_evenDofToQuad+184];
	fma.rn.f64 	%fd230, %fd229, %fd153, %fd226;
	sub.f64 	%fd231, %fd228, %fd230;
	st.shared.f64 	[%r3+15680], %fd231;
	add.f64 	%fd232, %fd230, %fd228;
	st.shared.f64 	[%r3+4704], %fd232;
	ld.const.f64 	%fd233, [const_oddDofToQuad+192];
	fma.rn.f64 	%fd234, %fd233, %fd142, 0d0000000000000000;
	ld.const.f64 	%fd235, [const_evenDofToQuad+192];
	fma.rn.f64 	%fd236, %fd235, %fd143, 0d0000000000000000;
	ld.const.f64 	%fd237, [const_oddDofToQuad+200];
	fma.rn.f64 	%fd238, %fd237, %fd144, %fd234;
	ld.const.f64 	%fd239, [const_evenDofToQuad+200];
	fma.rn.f64 	%fd240, %fd239, %fd145, %fd236;
	ld.const.f64 	%fd241, [const_oddDofToQuad+208];
	fma.rn.f64 	%fd242, %fd241, %fd146, %fd238;
	ld.const.f64 	%fd243, [const_evenDofToQuad+208];
	fma.rn.f64 	%fd244, %fd243, %fd147, %fd240;
	ld.const.f64 	%fd245, [const_oddDofToQuad+216];
	fma.rn.f64 	%fd246, %fd245, %fd148, %fd242;
	ld.const.f64 	%fd247, [const_evenDofToQuad+216];
	fma.rn.f64 	%fd248, %fd247, %fd149, %fd244;
	ld.const.f64 	%fd50, [const_oddDofToQuad+224];
	fma.rn.f64 	%fd249, %fd50, %fd150, %fd246;
	ld.const.f64 	%fd51, [const_evenDofToQuad+224];
	fma.rn.f64 	%fd250, %fd51, %fd151, %fd248;
	ld.const.f64 	%fd52, [const_oddDofToQuad+232];
	fma.rn.f64 	%fd251, %fd52, %fd152, %fd249;
	ld.const.f64 	%fd53, [const_evenDofToQuad+232];
	fma.rn.f64 	%fd252, %fd53, %fd153, %fd250;
	sub.f64 	%fd253, %fd251, %fd252;
	st.shared.f64 	[%r3+14112], %fd253;
	add.f64 	%fd254, %fd252, %fd251;
	st.shared.f64 	[%r3+6272], %fd254;
	ld.const.f64 	%fd255, [const_oddDofToQuad+240];
	fma.rn.f64 	%fd256, %fd255, %fd142, 0d0000000000000000;
	ld.const.f64 	%fd257, [const_evenDofToQuad+240];
	fma.rn.f64 	%fd258, %fd257, %fd143, 0d0000000000000000;
	ld.const.f64 	%fd259, [const_oddDofToQuad+248];
	fma.rn.f64 	%fd260, %fd259, %fd144, %fd256;
	ld.const.f64 	%fd54, [const_evenDofToQuad+248];
	fma.rn.f64 	%fd261, %fd54, %fd145, %fd258;
	ld.const.f64 	%fd262, [const_oddDofToQuad+256];
	fma.rn.f64 	%fd263, %fd262, %fd146, %fd260;
	ld.const.f64 	%fd264, [const_evenDofToQuad+256];
	fma.rn.f64 	%fd265, %fd264, %fd147, %fd261;
	ld.const.f64 	%fd266, [const_oddDofToQuad+264];
	fma.rn.f64 	%fd267, %fd266, %fd148, %fd263;
	ld.const.f64 	%fd268, [const_evenDofToQuad+264];
	fma.rn.f64 	%fd269, %fd268, %fd149, %fd265;
	ld.const.f64 	%fd270, [const_oddDofToQuad+272];
	fma.rn.f64 	%fd271, %fd270, %fd150, %fd267;
	ld.const.f64 	%fd272, [const_evenDofToQuad+272];
	fma.rn.f64 	%fd273, %fd272, %fd151, %fd269;
	ld.const.f64 	%fd55, [const_oddDofToQuad+280];
	fma.rn.f64 	%fd274, %fd55, %fd152, %fd271;
	ld.const.f64 	%fd56, [const_evenDofToQuad+280];
	fma.rn.f64 	%fd275, %fd56, %fd153, %fd273;
	sub.f64 	%fd276, %fd274, %fd275;
	st.shared.f64 	[%r3+12544], %fd276;
	add.f64 	%fd277, %fd275, %fd274;
	st.shared.f64 	[%r3+7840], %fd277;
	ld.const.f64 	%fd57, [const_oddDofToQuad+288];
	fma.rn.f64 	%fd278, %fd57, %fd142, 0d0000000000000000;
	ld.const.f64 	%fd279, [const_evenDofToQuad+288];
	fma.rn.f64 	%fd280, %fd279, %fd143, 0d0000000000000000;
	ld.const.f64 	%fd281, [const_oddDofToQuad+296];
	fma.rn.f64 	%fd282, %fd281, %fd144, %fd278;
	ld.const.f64 	%fd283, [const_evenDofToQuad+296];
	fma.rn.f64 	%fd284, %fd283, %fd145, %fd280;
	ld.const.f64 	%fd285, [const_oddDofToQuad+304];
	fma.rn.f64 	%fd286, %fd285, %fd146, %fd282;
	ld.const.f64 	%fd287, [const_evenDofToQuad+304];
	fma.rn.f64 	%fd288, %fd287, %fd147, %fd284;
	ld.const.f64 	%fd289, [const_oddDofToQuad+312];
	fma.rn.f64 	%fd290, %fd289, %fd148, %fd286;
	ld.const.f64 	%fd291, [const_evenDofToQuad+312];
	fma.rn.f64 	%fd292, %fd291, %fd149, %fd288;
	ld.const.f64 	%fd293, [const_oddDofToQuad+320];
	fma.rn.f64 	%fd294, %fd293, %fd150, %fd290;
	ld.const.f64 	%fd295, [const_evenDofToQuad+320];
	fma.rn.f64 	%fd296, %fd295, %fd151, %fd292;
	ld.const.f64 	%fd297, [const_oddDofToQuad+328];
	fma.rn.f64 	%fd298, %fd297, %fd152, %fd294;
	ld.const.f64 	%fd299, [const_evenDofToQuad+328];
	fma.rn.f64 	%fd300, %fd299, %fd153, %fd296;
	sub.f64 	%fd301, %fd298, %fd300;
	st.shared.f64 	[%r3+10976], %fd301;
	add.f64 	%fd302, %fd300, %fd298;
	st.shared.f64 	[%r3+9408], %fd302;
	bar.sync 	0;
	setp.gt.u32 	%p2, %r1, 167;
	@%p2 bra 	$L__BB107_5;
	mov.u32 	%r71, %tid.x;
	mov.u32 	%r27, %tid.y;
	mov.u32 	%r28, _ZZ32massMatrixMultiplyConstantKernelILi12ELi14ELi1EEviPKdS1_S1_S1_PdE6s_tmp1;
	mad.lo.s32 	%r29, %r27, 21952, %r28;
	ld.const.f64 	%fd327, [const_oddDofToQuad];
	ld.const.f64 	%fd329, [const_evenDofToQuad];
	ld.const.f64 	%fd334, [const_evenDofToQuad+16];
	ld.const.f64 	%fd336, [const_oddDofToQuad+24];
	ld.const.f64 	%fd338, [const_evenDofToQuad+24];
	ld.const.f64 	%fd349, [const_evenDofToQuad+56];
	ld.const.f64 	%fd351, [const_oddDofToQuad+64];
	ld.const.f64 	%fd353, [const_evenDofToQuad+64];
	ld.const.f64 	%fd355, [const_oddDofToQuad+72];
	ld.const.f64 	%fd357, [const_evenDofToQuad+72];
	ld.const.f64 	%fd359, [const_oddDofToQuad+80];
	ld.const.f64 	%fd361, [const_evenDofToQuad+80];
	ld.const.f64 	%fd363, [const_oddDofToQuad+88];
	ld.const.f64 	%fd365, [const_evenDofToQuad+88];
	ld.const.f64 	%fd369, [const_oddDofToQuad+96];
	ld.const.f64 	%fd386, [const_oddDofToQuad+152];
	ld.const.f64 	%fd389, [const_oddDofToQuad+160];
	ld.const.f64 	%fd392, [const_oddDofToQuad+168];
	ld.const.f64 	%fd394, [const_evenDofToQuad+168];
	ld.const.f64 	%fd396, [const_oddDofToQuad+176];
	ld.const.f64 	%fd398, [const_evenDofToQuad+176];
	ld.const.f64 	%fd400, [const_oddDofToQuad+184];
	ld.const.f64 	%fd402, [const_evenDofToQuad+184];
	ld.const.f64 	%fd406, [const_oddDofToQuad+192];
	ld.const.f64 	%fd408, [const_evenDofToQuad+192];
	ld.const.f64 	%fd410, [const_oddDofToQuad+200];
	ld.const.f64 	%fd412, [const_evenDofToQuad+200];
	ld.const.f64 	%fd414, [const_oddDofToQuad+208];
	ld.const.f64 	%fd416, [const_evenDofToQuad+208];
	ld.const.f64 	%fd418, [const_oddDofToQuad+216];
	ld.const.f64 	%fd420, [const_evenDofToQuad+216];
	ld.const.f64 	%fd428, [const_oddDofToQuad+240];
	ld.const.f64 	%fd430, [const_evenDofToQuad+240];
	ld.const.f64 	%fd432, [const_oddDofToQuad+248];
	ld.const.f64 	%fd435, [const_oddDofToQuad+256];
	ld.const.f64 	%fd437, [const_evenDofToQuad+256];
	ld.const.f64 	%fd439, [const_oddDofToQuad+264];
	ld.const.f64 	%fd441, [const_evenDofToQuad+264];
	ld.const.f64 	%fd443, [const_oddDofToQuad+272];
	ld.const.f64 	%fd445, [const_evenDofToQuad+272];
	ld.const.f64 	%fd452, [const_evenDofToQuad+288];
	ld.const.f64 	%fd454, [const_oddDofToQuad+296];
	ld.const.f64 	%fd456, [const_evenDofToQuad+296];
	ld.const.f64 	%fd458, [const_oddDofToQuad+304];
	ld.const.f64 	%fd460, [const_evenDofToQuad+304];
	ld.const.f64 	%fd462, [const_oddDofToQuad+312];
	ld.const.f64 	%fd464, [const_evenDofToQuad+312];
	ld.const.f64 	%fd466, [const_oddDofToQuad+320];
	ld.const.f64 	%fd468, [const_evenDofToQuad+320];
	ld.const.f64 	%fd470, [const_oddDofToQuad+328];
	ld.const.f64 	%fd472, [const_evenDofToQuad+328];
$L__BB107_4:
	cvt.u16.u32 	%rs5, %r71;
	mul.lo.s16 	%rs6, %rs5, 171;
	shr.u16 	%rs7, %rs6, 11;
	mul.lo.s16 	%rs8, %rs7, 12;
	sub.s16 	%rs9, %rs5, %rs8;
	mul.wide.u16 	%r30, %rs7, 1568;
	add.s32 	%r31, %r29, %r30;
	and.b16  	%rs10, %rs9, 255;
	mul.wide.u16 	%r32, %rs10, 8;
	add.s32 	%r33, %r31, %r32;
	ld.shared.f64 	%fd303, [%r33];
	ld.shared.f64 	%fd304, [%r33+1232];
	add.f64 	%fd305, %fd303, %fd304;
	sub.f64 	%fd306, %fd303, %fd304;
	ld.shared.f64 	%fd307, [%r33+112];
	ld.shared.f64 	%fd308, [%r33+1120];
	add.f64 	%fd309, %fd307, %fd308;
	sub.f64 	%fd310, %fd307, %fd308;
	ld.shared.f64 	%fd311, [%r33+224];
	ld.shared.f64 	%fd312, [%r33+1008];
	add.f64 	%fd313, %fd311, %fd312;
	sub.f64 	%fd314, %fd311, %fd312;
	ld.shared.f64 	%fd315, [%r33+336];
	ld.shared.f64 	%fd316, [%r33+896];
	add.f64 	%fd317, %fd315, %fd316;
	sub.f64 	%fd318, %fd315, %fd316;
	ld.shared.f64 	%fd319, [%r33+448];
	ld.shared.f64 	%fd320, [%r33+784];
	add.f64 	%fd321, %fd319, %fd320;
	sub.f64 	%fd322, %fd319, %fd320;
	ld.shared.f64 	%fd323, [%r33+560];
	ld.shared.f64 	%fd324, [%r33+672];
	add.f64 	%fd325, %fd323, %fd324;
	sub.f64 	%fd326, %fd323, %fd324;
	fma.rn.f64 	%fd328, %fd327, %fd305, 0d0000000000000000;
	fma.rn.f64 	%fd330, %fd329, %fd306, 0d0000000000000000;
	fma.rn.f64 	%fd331, %fd25, %fd309, %fd328;
	fma.rn.f64 	%fd332, %fd26, %fd310, %fd330;
	fma.rn.f64 	%fd333, %fd27, %fd313, %fd331;
	fma.rn.f64 	%fd335, %fd334, %fd314, %fd332;
	fma.rn.f64 	%fd337, %fd336, %fd317, %fd333;
	fma.rn.f64 	%fd339, %fd338, %fd318, %fd335;
	fma.rn.f64 	%fd340, %fd28, %fd321, %fd337;
	fma.rn.f64 	%fd341, %fd29, %fd322, %fd339;
	fma.rn.f64 	%fd342, %fd30, %fd325, %fd340;
	fma.rn.f64 	%fd343, %fd31, %fd326, %fd341;
	sub.f64 	%fd344, %fd342, %fd343;
	st.shared.f64 	[%r33+1456], %fd344;
	add.f64 	%fd345, %fd343, %fd342;
	st.shared.f64 	[%r33], %fd345;
	fma.rn.f64 	%fd346, %fd32, %fd305, 0d0000000000000000;
	fma.rn.f64 	%fd347, %fd33, %fd306, 0d0000000000000000;
	fma.rn.f64 	%fd348, %fd34, %fd309, %fd346;
	fma.rn.f64 	%fd350, %fd349, %fd310, %fd347;
	fma.rn.f64 	%fd352, %fd351, %fd313, %fd348;
	fma.rn.f64 	%fd354, %fd353, %fd314, %fd350;
	fma.rn.f64 	%fd356, %fd355, %fd317, %fd352;
	fma.rn.f64 	%fd358, %fd357, %fd318, %fd354;
	fma.rn.f64 	%fd360, %fd359, %fd321, %fd356;
	fma.rn.f64 	%fd362, %fd361, %fd322, %fd358;
	fma.rn.f64 	%fd364, %fd363, %fd325, %fd360;
	fma.rn.f64 	%fd366, %fd365, %fd326, %fd362;
	sub.f64 	%fd367, %fd364, %fd366;
	st.shared.f64 	[%r33+1344], %fd367;
	add.f64 	%fd368, %fd366, %fd364;
	st.shared.f64 	[%r33+112], %fd368;
	fma.rn.f64 	%fd370, %fd369, %fd305, 0d0000000000000000;
	fma.rn.f64 	%fd371, %fd35, %fd306, 0d0000000000000000;
	fma.rn.f64 	%fd372, %fd36, %fd309, %fd370;
	fma.rn.f64 	%fd373, %fd37, %fd310, %fd371;
	fma.rn.f64 	%fd374, %fd38, %fd313, %fd372;
	fma.rn.f64 	%fd375, %fd39, %fd314, %fd373;
	fma.rn.f64 	%fd376, %fd40, %fd317, %fd374;
	fma.rn.f64 	%fd377, %fd41, %fd318, %fd375;
	fma.rn.f64 	%fd378, %fd42, %fd321, %fd376;
	fma.rn.f64 	%fd379, %fd43, %fd322, %fd377;
	fma.rn.f64 	%fd380, %fd44, %fd325, %fd378;
	fma.rn.f64 	%fd381, %fd45, %fd326, %fd379;
	sub.f64 	%fd382, %fd380, %fd381;
	st.shared.f64 	[%r33+1232], %fd382;
	add.f64 	%fd383, %fd381, %fd380;
	st.shared.f64 	[%r33+224], %fd383;
	fma.rn.f64 	%fd384, %fd46, %fd305, 0d0000000000000000;
	fma.rn.f64 	%fd385, %fd47, %fd306, 0d0000000000000000;
	fma.rn.f64 	%fd387, %fd386, %fd309, %fd384;
	fma.rn.f64 	%fd388, %fd48, %fd310, %fd385;
	fma.rn.f64 	%fd390, %fd389, %fd313, %fd387;
	fma.rn.f64 	%fd391, %fd49, %fd314, %fd388;
	fma.rn.f64 	%fd393, %fd392, %fd317, %fd390;
	fma.rn.f64 	%fd395, %fd394, %fd318, %fd391;
	fma.rn.f64 	%fd397, %fd396, %fd321, %fd393;
	fma.rn.f64 	%fd399, %fd398, %fd322, %fd395;
	fma.rn.f64 	%fd401, %fd400, %fd325, %fd397;
	fma.rn.f64 	%fd403, %fd402, %fd326, %fd399;
	sub.f64 	%fd404, %fd401, %fd403;
	st.shared.f64 	[%r33+1120], %fd404;
	add.f64 	%fd405, %fd403, %fd401;
	st.shared.f64 	[%r33+336], %fd405;
	fma.rn.f64 	%fd407, %fd406, %fd305, 0d0000000000000000;
	fma.rn.f64 	%fd409, %fd408, %fd306, 0d0000000000000000;
	fma.rn.f64 	%fd411, %fd410, %fd309, %fd407;
	fma.rn.f64 	%fd413, %fd412, %fd310, %fd409;
	fma.rn.f64 	%fd415, %fd414, %fd313, %fd411;
	fma.rn.f64 	%fd417, %fd416, %fd314, %fd413;
	fma.rn.f64 	%fd419, %fd418, %fd317, %fd415;
	fma.rn.f64 	%fd421, %fd420, %fd318, %fd417;
	fma.rn.f64 	%fd422, %fd50, %fd321, %fd419;
	fma.rn.f64 	%fd423, %fd51, %fd322, %fd421;
	fma.rn.f64 	%fd424, %fd52, %fd325, %fd422;
	fma.rn.f64 	%fd425, %fd53, %fd326, %fd423;
	sub.f64 	%fd426, %fd424, %fd425;
	st.shared.f64 	[%r33+1008], %fd426;
	add.f64 	%fd427, %fd425, %fd424;
	st.shared.f64 	[%r33+448], %fd427;
	fma.rn.f64 	%fd429, %fd428, %fd305, 0d0000000000000000;
	fma.rn.f64 	%fd431, %fd430, %fd306, 0d0000000000000000;
	fma.rn.f64 	%fd433, %fd432, %fd309, %fd429;
	fma.rn.f64 	%fd434, %fd54, %fd310, %fd431;
	fma.rn.f64 	%fd436, %fd435, %fd313, %fd433;
	fma.rn.f64 	%fd438, %fd437, %fd314, %fd434;
	fma.rn.f64 	%fd440, %fd439, %fd317, %fd436;
	fma.rn.f64 	%fd442, %fd441, %fd318, %fd438;
	fma.rn.f64 	%fd444, %fd443, %fd321, %fd440;
	fma.rn.f64 	%fd446, %fd445, %fd322, %fd442;
	fma.rn.f64 	%fd447, %fd55, %fd325, %fd444;
	fma.rn.f64 	%fd448, %fd56, %fd326, %fd446;
	sub.f64 	%fd449, %fd447, %fd448;
	st.shared.f64 	[%r33+896], %fd449;
	add.f64 	%fd450, %fd448, %fd447;
	st.shared.f64 	[%r33+560], %fd450;
	fma.rn.f64 	%fd451, %fd57, %fd305, 0d0000000000000000;
	fma.rn.f64 	%fd453, %fd452, %fd306, 0d0000000000000000;
	fma.rn.f64 	%fd455, %fd454, %fd309, %fd451;
	fma.rn.f64 	%fd457, %fd456, %fd310, %fd453;
	fma.rn.f64 	%fd459, %fd458, %fd313, %fd455;
	fma.rn.f64 	%fd461, %fd460, %fd314, %fd457;
	fma.rn.f64 	%fd463, %fd462, %fd317, %fd459;
	fma.rn.f64 	%fd465, %fd464, %fd318, %fd461;
	fma.rn.f64 	%fd467, %fd466, %fd321, %fd463;
	fma.rn.f64 	%fd469, %fd468, %fd322, %fd465;
	fma.rn.f64 	%fd471, %fd470, %fd325, %fd467;
	fma.rn.f64 	%fd473, %fd472, %fd326, %fd469;
	sub.f64 	%fd474, %fd471, %fd473;
	st.shared.f64 	[%r33+784], %fd474;
	add.f64 	%fd475, %fd473, %fd471;
	st.shared.f64 	[%r33+672], %fd475;
	add.s32 	%r6, %r71, 144;
	setp.lt.u32 	%p3, %r71, 24;
	mov.u32 	%r71, %r6;
	@%p3 bra 	$L__BB107_4;
$L__BB107_5:
	mov.u32 	%r34, %ctaid.x;
	mov.u32 	%r35, %tid.y;
	add.s32 	%r7, %r34, %r35;
	bar.sync 	0;
	mov.u32 	%r36, %tid.x;
	setp.gt.u32 	%p4, %r36, 195;
	@%p4 bra 	$L__BB107_22;
	mov.u32 	%r72, %tid.x;
	mov.u32 	%r37, %tid.y;
	mov.u32 	%r38, _ZZ32massMatrixMultiplyConstantKernelILi12ELi14ELi1EEviPKdS1_S1_S1_PdE6s_tmp1;
	mad.lo.s32 	%r39, %r37, 21952, %r38;
	ld.const.f64 	%fd489, [const_oddDofToQuad];
	ld.const.f64 	%fd491, [const_evenDofToQuad];
	ld.const.f64 	%fd493, [const_oddDofToQuad+8];
	ld.const.f64 	%fd496, [const_oddDofToQuad+16];
	ld.const.f64 	%fd498, [const_evenDofToQuad+16];
	ld.const.f64 	%fd500, [const_oddDofToQuad+24];
	ld.const.f64 	%fd502, [const_evenDofToQuad+24];
	ld.const.f64 	%fd514, [const_evenDofToQuad+56];
	ld.const.f64 	%fd516, [const_oddDofToQuad+64];
	ld.const.f64 	%fd518, [const_evenDofToQuad+64];
	ld.const.f64 	%fd520, [const_oddDofToQuad+72];
	ld.const.f64 	%fd522, [const_evenDofToQuad+72];
	ld.const.f64 	%fd524, [const_oddDofToQuad+80];
	ld.const.f64 	%fd526, [const_evenDofToQuad+80];
	ld.const.f64 	%fd528, [const_oddDofToQuad+88];
	ld.const.f64 	%fd529, [const_evenDofToQuad+88];
	ld.const.f64 	%fd535, [const_oddDofToQuad+96];
	ld.const.f64 	%fd553, [const_oddDofToQuad+152];
	ld.const.f64 	%fd555, [const_evenDofToQuad+152];
	ld.const.f64 	%fd557, [const_oddDofToQuad+160];
	ld.const.f64 	%fd559, [const_evenDofToQuad+160];
	ld.const.f64 	%fd561, [const_oddDofToQuad+168];
	ld.const.f64 	%fd563, [const_evenDofToQuad+168];
	ld.const.f64 	%fd565, [const_oddDofToQuad+176];
	ld.const.f64 	%fd567, [const_evenDofToQuad+176];
	ld.const.f64 	%fd569, [const_oddDofToQuad+184];
	ld.const.f64 	%fd570, [const_evenDofToQuad+184];
	ld.const.f64 	%fd576, [const_oddDofToQuad+192];
	ld.const.f64 	%fd578, [const_evenDofToQuad+192];
	ld.const.f64 	%fd580, [const_oddDofToQuad+200];
	ld.const.f64 	%fd582, [const_evenDofToQuad+200];
	ld.const.f64 	%fd584, [const_oddDofToQuad+208];
	ld.const.f64 	%fd586, [const_evenDofToQuad+208];
	ld.const.f64 	%fd588, [const_oddDofToQuad+216];
	ld.const.f64 	%fd590, [const_evenDofToQuad+216];
	ld.const.f64 	%fd592, [const_oddDofToQuad+224];
	ld.const.f64 	%fd594, [const_evenDofToQuad+224];
	ld.const.f64 	%fd596, [const_oddDofToQuad+232];
	ld.const.f64 	%fd602, [const_oddDofToQuad+240];
	ld.const.f64 	%fd604, [const_evenDofToQuad+240];
	ld.const.f64 	%fd606, [const_oddDofToQuad+248];
	ld.const.f64 	%fd609, [const_oddDofToQuad+256];
	ld.const.f64 	%fd611, [const_evenDofToQuad+256];
	ld.const.f64 	%fd613, [const_oddDofToQuad+264];
	ld.const.f64 	%fd615, [const_evenDofToQuad+264];
	ld.const.f64 	%fd617, [const_oddDofToQuad+272];
	ld.const.f64 	%fd619, [const_evenDofToQuad+272];
	ld.const.f64 	%fd627, [const_evenDofToQuad+288];
	ld.const.f64 	%fd629, [const_oddDofToQuad+296];
	ld.const.f64 	%fd631, [const_evenDofToQuad+296];
	ld.const.f64 	%fd633, [const_oddDofToQuad+304];
	ld.const.f64 	%fd635, [const_evenDofToQuad+304];
	ld.const.f64 	%fd637, [const_oddDofToQuad+312];
	ld.const.f64 	%fd639, [const_evenDofToQuad+312];
	ld.const.f64 	%fd641, [const_oddDofToQuad+320];
	ld.const.f64 	%fd643, [const_evenDofToQuad+320];
	ld.const.f64 	%fd645, [const_oddDofToQuad+328];
	ld.const.f64 	%fd646, [const_evenDofToQuad+328];
$L__BB107_7:
	ld.param.u32 	%r63, [_Z32massMatrixMultiplyConstantKernelILi12ELi14ELi1EEviPKdS1_S1_S1_Pd_param_0];
	setp.ge.s32 	%p5, %r7, %r63;
	cvt.u16.u32 	%rs11, %r72;
	and.b16  	%rs12, %rs11, 254;
	shr.u16 	%rs13, %rs12, 1;
	mul.lo.s16 	%rs14, %rs13, 147;
	shr.u16 	%rs15, %rs14, 10;
	mul.lo.s16 	%rs16, %rs15, 14;
	sub.s16 	%rs17, %rs11, %rs16;
	mul.wide.u16 	%r40, %rs15, 1568;
	add.s32 	%r41, %r39, %r40;
	and.b16  	%rs18, %rs17, 255;
	mul.wide.u16 	%r42, %rs18, 112;
	add.s32 	%r10, %r41, %r42;
	ld.shared.f64 	%fd477, [%r10];
	ld.shared.f64 	%fd478, [%r10+88];
	add.f64 	%fd58, %fd477, %fd478;
	sub.f64 	%fd59, %fd477, %fd478;
	ld.shared.f64 	%fd479, [%r10+8];
	ld.shared.f64 	%fd480, [%r10+80];
	add.f64 	%fd60, %fd479, %fd480;
	sub.f64 	%fd61, %fd479, %fd480;
	ld.shared.f64 	%fd481, [%r10+16];
	ld.shared.f64 	%fd482, [%r10+72];
	add.f64 	%fd62, %fd481, %fd482;
	sub.f64 	%fd63, %fd481, %fd482;
	ld.shared.f64 	%fd483, [%r10+24];
	ld.shared.f64 	%fd484, [%r10+64];
	add.f64 	%fd64, %fd483, %fd484;
	sub.f64 	%fd65, %fd483, %fd484;
	ld.shared.f64 	%fd485, [%r10+32];
	ld.shared.f64 	%fd486, [%r10+56];
	add.f64 	%fd66, %fd485, %fd486;
	sub.f64 	%fd67, %fd485, %fd486;
	ld.shared.f64 	%fd487, [%r10+40];
	ld.shared.f64 	%fd488, [%r10+48];
	add.f64 	%fd68, %fd487, %fd488;
	sub.f64 	%fd69, %fd487, %fd488;
	mov.b32 	%r43, {%rs18, %rs15};
	mov.b32 	%r44, 0;
	mov.b32 	%r45, 50190;
	dp2a.lo.u32.u32 	%r11, %r43, %r45, %r44;
	fma.rn.f64 	%fd490, %fd489, %fd58, 0d0000000000000000;
	fma.rn.f64 	%fd492, %fd491, %fd59, 0d0000000000000000;
	fma.rn.f64 	%fd494, %fd493, %fd60, %fd490;
	fma.rn.f64 	%fd495, %fd26, %fd61, %fd492;
	fma.rn.f64 	%fd497, %fd496, %fd62, %fd494;
	fma.rn.f64 	%fd499, %fd498, %fd63, %fd495;
	fma.rn.f64 	%fd501, %fd500, %fd64, %fd497;
	fma.rn.f64 	%fd503, %fd502, %fd65, %fd499;
	fma.rn.f64 	%fd504, %fd28, %fd66, %fd501;
	fma.rn.f64 	%fd505, %fd29, %fd67, %fd503;
	fma.rn.f64 	%fd70, %fd30, %fd68, %fd504;
	fma.rn.f64 	%fd71, %fd31, %fd69, %fd505;
	mov.f64 	%fd1161, 0d0000000000000000;
	mov.f64 	%fd1162, %fd1161;
	@%p5 bra 	$L__BB107_9;
	ld.param.u64 	%rd31, [_Z32massMatrixMultiplyConstantKernelILi12ELi14ELi1EEviPKdS1_S1_S1_Pd_param_1];
	cvta.to.global.u64 	%rd7, %rd31;
	mad.lo.s32 	%r46, %r7, 2744, %r11;
	mul.wide.s32 	%rd8, %r46, 8;
	add.s64 	%rd9, %rd7, %rd8;
	ld.global.nc.f64 	%fd1161, [%rd9];
	ld.global.nc.f64 	%fd1162, [%rd9+104];
$L__BB107_9:
	ld.param.u32 	%r64, [_Z32massMatrixMultiplyConstantKernelILi12ELi14ELi1EEviPKdS1_S1_S1_Pd_param_0];
	setp.ge.s32 	%p6, %r7, %r64;
	add.f64 	%fd507, %fd70, %fd71;
	sub.f64 	%fd508, %fd70, %fd71;
	mul.f64 	%fd509, %fd507, %fd1161;
	mul.f64 	%fd510, %fd508, %fd1162;
	sub.f64 	%fd76, %fd509, %fd510;
	add.f64 	%fd77, %fd509, %fd510;
	fma.rn.f64 	%fd511, %fd32, %fd58, 0d0000000000000000;
	fma.rn.f64 	%fd512, %fd33, %fd59, 0d0000000000000000;
	fma.rn.f64 	%fd513, %fd34, %fd60, %fd511;
	fma.rn.f64 	%fd515, %fd514, %fd61, %fd512;
	fma.rn.f64 	%fd517, %fd516, %fd62, %fd513;
	fma.rn.f64 	%fd519, %fd518, %fd63, %fd515;
	fma.rn.f64 	%fd521, %fd520, %fd64, %fd517;
	fma.rn.f64 	%fd523, %fd522, %fd65, %fd519;
	fma.rn.f64 	%fd525, %fd524, %fd66, %fd521;
	fma.rn.f64 	%fd527, %fd526, %fd67, %fd523;
	fma.rn.f64 	%fd78, %fd528, %fd68, %fd525;
	fma.rn.f64 	%fd79, %fd529, %fd69, %fd527;
	mov.f64 	%fd1163, 0d0000000000000000;
	mov.f64 	%fd1164, %fd1163;
	@%p6 bra 	$L__BB107_11;
	ld.param.u64 	%rd32, [_Z32massMatrixMultiplyConstantKernelILi12ELi14ELi1EEviPKdS1_S1_S1_Pd_param_1];
	cvta.to.global.u64 	%rd10, %rd32;
	mad.lo.s32 	%r47, %r7, 2744, %r11;
	mul.wide.s32 	%rd11, %r47, 8;
	add.s64 	%rd12, %rd10, %rd11;
	ld.global.nc.f64 	%fd1163, [%rd12+8];
	ld.global.nc.f64 	%fd1164, [%rd12+96];
$L__BB107_11:
	ld.param.u32 	%r65, [_Z32massMatrixMultiplyConstantKernelILi12ELi14ELi1EEviPKdS1_S1_S1_Pd_param_0];
	setp.ge.s32 	%p7, %r7, %r65;
	add.f64 	%fd531, %fd78, %fd79;
	sub.f64 	%fd532, %fd78, %fd79;
	mul.f64 	%fd533, %fd531, %fd1163;
	mul.f64 	%fd534, %fd532, %fd1164;
	sub.f64 	%fd84, %fd533, %fd534;
	add.f64 	%fd85, %fd533, %fd534;
	fma.rn.f64 	%fd536, %fd535, %fd58, 0d0000000000000000;
	fma.rn.f64 	%fd537, %fd35, %fd59, 0d0000000000000000;
	fma.rn.f64 	%fd538, %fd36, %fd60, %fd536;
	fma.rn.f64 	%fd539, %fd37, %fd61, %fd537;
	fma.rn.f64 	%fd540, %fd38, %fd62, %fd538;
	fma.rn.f64 	%fd541, %fd39, %fd63, %fd539;
	fma.rn.f64 	%fd542, %fd40, %fd64, %fd540;
	fma.rn.f64 	%fd543, %fd41, %fd65, %fd541;
	fma.rn.f64 	%fd544, %fd42, %fd66, %fd542;
	fma.rn.f64 	%fd545, %fd43, %fd67, %fd543;
	fma.rn.f64 	%fd86, %fd44, %fd68, %fd544;
	fma.rn.f64 	%fd87, %fd45, %fd69, %fd545;
	mov.f64 	%fd1165, 0d0000000000000000;
	mov.f64 	%fd1166, %fd1165;
	@%p7 bra 	$L__BB107_13;
	ld.param.u64 	%rd33, [_Z32massMatrixMultiplyConstantKernelILi12ELi14ELi1EEviPKdS1_S1_S1_Pd_param_1];
	cvta.to.global.u64 	%rd13, %rd33;
	mad.lo.s32 	%r48, %r7, 2744, %r11;
	mul.wide.s32 	%rd14, %r48, 8;
	add.s64 	%rd15, %rd13, %rd14;
	ld.global.nc.f64 	%fd1165, [%rd15+16];
	ld.global.nc.f64 	%fd1166, [%rd15+88];
$L__BB107_13:
	ld.param.u32 	%r66, [_Z32massMatrixMultiplyConstantKernelILi12ELi14ELi1EEviPKdS1_S1_S1_Pd_param_0];
	setp.ge.s32 	%p8, %r7, %r66;
	add.f64 	%fd547, %fd86, %fd87;
	sub.f64 	%fd548, %fd86, %fd87;
	mul.f64 	%fd549, %fd547, %fd1165;
	mul.f64 	%fd550, %fd548, %fd1166;
	sub.f64 	%fd92, %fd549, %fd550;
	add.f64 	%fd93, %fd549, %fd550;
	fma.rn.f64 	%fd551, %fd46, %fd58, 0d0000000000000000;
	fma.rn.f64 	%fd552, %fd47, %fd59, 0d0000000000000000;
	fma.rn.f64 	%fd554, %fd553, %fd60, %fd551;
	fma.rn.f64 	%fd556, %fd555, %fd61, %fd552;
	fma.rn.f64 	%fd558, %fd557, %fd62, %fd554;
	fma.rn.f64 	%fd560, %fd559, %fd63, %fd556;
	fma.rn.f64 	%fd562, %fd561, %fd64, %fd558;
	fma.rn.f64 	%fd564, %fd563, %fd65, %fd560;
	fma.rn.f64 	%fd566, %fd565, %fd66, %fd562;
	fma.rn.f64 	%fd568, %fd567, %fd67, %fd564;
	fma.rn.f64 	%fd94, %fd569, %fd68, %fd566;
	fma.rn.f64 	%fd95, %fd570, %fd69, %fd568;
	mov.f64 	%fd1167, 0d0000000000000000;
	mov.f64 	%fd1168, %fd1167;
	@%p8 bra 	$L__BB107_15;
	ld.param.u64 	%rd34, [_Z32massMatrixMultiplyConstantKernelILi12ELi14ELi1EEviPKdS1_S1_S1_Pd_param_1];
	cvta.to.global.u64 	%rd16, %rd34;
	mad.lo.s32 	%r49, %r7, 2744, %r11;
	mul.wide.s32 	%rd17, %r49, 8;
	add.s64 	%rd18, %rd16, %rd17;
	ld.global.nc.f64 	%fd1167, [%rd18+24];
	ld.global.nc.f64 	%fd1168, [%rd18+80];
$L__BB107_15:
	ld.param.u32 	%r67, [_Z32massMatrixMultiplyConstantKernelILi12ELi14ELi1EEviPKdS1_S1_S1_Pd_param_0];
	setp.ge.s32 	%p9, %r7, %r67;
	add.f64 	%fd572, %fd94, %fd95;
	sub.f64 	%fd573, %fd94, %fd95;
	mul.f64 	%fd574, %fd572, %fd1167;
	mul.f64 	%fd575, %fd573, %fd1168;
	sub.f64 	%fd100, %fd574, %fd575;
	add.f64 	%fd101, %fd574, %fd575;
	fma.rn.f64 	%fd577, %fd576, %fd58, 0d0000000000000000;
	fma.rn.f64 	%fd579, %fd578, %fd59, 0d0000000000000000;
	fma.rn.f64 	%fd581, %fd580, %fd60, %fd577;
	fma.rn.f64 	%fd583, %fd582, %fd61, %fd579;
	fma.rn.f64 	%fd585, %fd584, %fd62, %fd581;
	fma.rn.f64 	%fd587, %fd586, %fd63, %fd583;
	fma.rn.f64 	%fd589, %fd588, %fd64, %fd585;
	fma.rn.f64 	%fd591, %fd590, %fd65, %fd587;
	fma.rn.f64 	%fd593, %fd592, %fd66, %fd589;
	fma.rn.f64 	%fd595, %fd594, %fd67, %fd591;
	fma.rn.f64 	%fd102, %fd596, %fd68, %fd593;
	fma.rn.f64 	%fd103, %fd53, %fd69, %fd595;
	mov.f64 	%fd1169, 0d0000000000000000;
	mov.f64 	%fd1170, %fd1169;
	@%p9 bra 	$L__BB107_17;
	ld.param.u64 	%rd35, [_Z32massMatrixMultiplyConstantKernelILi12ELi14ELi1EEviPKdS1_S1_S1_Pd_param_1];
	cvta.to.global.u64 	%rd19, %rd35;
	mad.lo.s32 	%r50, %r7, 2744, %r11;
	mul.wide.s32 	%rd20, %r50, 8;
	add.s64 	%rd21, %rd19, %rd20;
	ld.global.nc.f64 	%fd1169, [%rd21+32];
	ld.global.nc.f64 	%fd1170, [%rd21+72];
$L__BB107_17:
	ld.param.u32 	%r68, [_Z32massMatrixMultiplyConstantKernelILi12ELi14ELi1EEviPKdS1_S1_S1_Pd_param_0];
	setp.ge.s32 	%p10, %r7, %r68;
	add.f64 	%fd598, %fd102, %fd103;
	sub.f64 	%fd599, %fd102, %fd103;
	mul.f64 	%fd600, %fd598, %fd1169;
	mul.f64 	%fd601, %fd599, %fd1170;
	sub.f64 	%fd108, %fd600, %fd601;
	add.f64 	%fd109, %fd600, %fd601;
	fma.rn.f64 	%fd603, %fd602, %fd58, 0d0000000000000000;
	fma.rn.f64 	%fd605, %fd604, %fd59, 0d0000000000000000;
	fma.rn.f64 	%fd607, %fd606, %fd60, %fd603;
	fma.rn.f64 	%fd608, %fd54, %fd61, %fd605;
	fma.rn.f64 	%fd610, %fd609, %fd62, %fd607;
	fma.rn.f64 	%fd612, %fd611, %fd63, %fd608;
	fma.rn.f64 	%fd614, %fd613, %fd64, %fd610;
	fma.rn.f64 	%fd616, %fd615, %fd65, %fd612;
	fma.rn.f64 	%fd618, %fd617, %fd66, %fd614;
	fma.rn.f64 	%fd620, %fd619, %fd67, %fd616;
	fma.rn.f64 	%fd110, %fd55, %fd68, %fd618;
	fma.rn.f64 	%fd111, %fd56, %fd69, %fd620;
	mov.f64 	%fd1171, 0d0000000000000000;
	mov.f64 	%fd1172, %fd1171;
	@%p10 bra 	$L__BB107_19;
	ld.param.u64 	%rd36, [_Z32massMatrixMultiplyConstantKernelILi12ELi14ELi1EEviPKdS1_S1_S1_Pd_param_1];
	cvta.to.global.u64 	%rd22, %rd36;
	mad.lo.s32 	%r51, %r7, 2744, %r11;
	mul.wide.s32 	%rd23, %r51, 8;
	add.s64 	%rd24, %rd22, %rd23;
	ld.global.nc.f64 	%fd1171, [%rd24+40];
	ld.global.nc.f64 	%fd1172, [%rd24+64];
$L__BB107_19:
	ld.param.u32 	%r69, [_Z32massMatrixMultiplyConstantKernelILi12ELi14ELi1EEviPKdS1_S1_S1_Pd_param_0];
	setp.ge.s32 	%p11, %r7, %r69;
	add.f64 	%fd622, %fd110, %fd111;
	sub.f64 	%fd623, %fd110, %fd111;
	mul.f64 	%fd624, %fd622, %fd1171;
	mul.f64 	%fd625, %fd623, %fd1172;
	sub.f64 	%fd116, %fd624, %fd625;
	add.f64 	%fd117, %fd624, %fd625;
	fma.rn.f64 	%fd626, %fd57, %fd58, 0d0000000000000000;
	fma.rn.f64 	%fd628, %fd627, %fd59, 0d0000000000000000;
	fma.rn.f64 	%fd630, %fd629, %fd60, %fd626;
	fma.rn.f64 	%fd632, %fd631, %fd61, %fd628;
	fma.rn.f64 	%fd634, %fd633, %fd62, %fd630;
	fma.rn.f64 	%fd636, %fd635, %fd63, %fd632;
	fma.rn.f64 	%fd638, %fd637, %fd64, %fd634;
	fma.rn.f64 	%fd640, %fd639, %fd65, %fd636;
	fma.rn.f64 	%fd642, %fd641, %fd66, %fd638;
	fma.rn.f64 	%fd644, %fd643, %fd67, %fd640;
	fma.rn.f64 	%fd118, %fd645, %fd68, %fd642;
	fma.rn.f64 	%fd119, %fd646, %fd69, %fd644;
	mov.f64 	%fd1173, 0d0000000000000000;
	mov.f64 	%fd1174, %fd1173;
	@%p11 bra 	$L__BB107_21;
	ld.param.u64 	%rd37, [_Z32massMatrixMultiplyConstantKernelILi12ELi14ELi1EEviPKdS1_S1_S1_Pd_param_1];
	cvta.to.global.u64 	%rd25, %rd37;
	mad.lo.s32 	%r52, %r7, 2744, %r11;
	mul.wide.s32 	%rd26, %r52, 8;
	add.s64 	%rd27, %rd25, %rd26;
	ld.global.nc.f64 	%fd1173, [%rd27+48];
	ld.global.nc.f64 	%fd1174, [%rd27+56];
$L__BB107_21:
	add.f64 	%fd647, %fd118, %fd119;
	sub.f64 	%fd648, %fd118, %fd119;
	mul.f64 	%fd649, %fd647, %fd1173;
	mul.f64 	%fd650, %fd648, %fd1174;
	sub.f64 	%fd651, %fd649, %fd650;
	add.f64 	%fd652, %fd649, %fd650;
	fma.rn.f64 	%fd654, %fd489, %fd77, 0d0000000000000000;
	fma.rn.f64 	%fd656, %fd491, %fd76, 0d0000000000000000;
	fma.rn.f64 	%fd657, %fd32, %fd85, %fd654;
	fma.rn.f64 	%fd658, %fd33, %fd84, %fd656;
	fma.rn.f64 	%fd660, %fd535, %fd93, %fd657;
	fma.rn.f64 	%fd661, %fd35, %fd92, %fd658;
	fma.rn.f64 	%fd662, %fd46, %fd101, %fd660;
	fma.rn.f64 	%fd663, %fd47, %fd100, %fd661;
	fma.rn.f64 	%fd665, %fd576, %fd109, %fd662;
	fma.rn.f64 	%fd667, %fd578, %fd108, %fd663;
	fma.rn.f64 	%fd669, %fd602, %fd117, %fd665;
	fma.rn.f64 	%fd671, %fd604, %fd116, %fd667;
	fma.rn.f64 	%fd672, %fd57, %fd652, %fd669;
	fma.rn.f64 	%fd674, %fd627, %fd651, %fd671;
	sub.f64 	%fd675, %fd672, %fd674;
	st.shared.f64 	[%r10+88], %fd675;
	add.f64 	%fd676, %fd672, %fd674;
	st.shared.f64 	[%r10], %fd676;
	fma.rn.f64 	%fd678, %fd493, %fd77, 0d0000000000000000;
	fma.rn.f64 	%fd679, %fd26, %fd76, 0d0000000000000000;
	fma.rn.f64 	%fd680, %fd34, %fd85, %fd678;
	fma.rn.f64 	%fd682, %fd514, %fd84, %fd679;
	fma.rn.f64 	%fd683, %fd36, %fd93, %fd680;
	fma.rn.f64 	%fd684, %fd37, %fd92, %fd682;
	fma.rn.f64 	%fd686, %fd553, %fd101, %fd683;
	fma.rn.f64 	%fd688, %fd555, %fd100, %fd684;
	fma.rn.f64 	%fd690, %fd580, %fd109, %fd686;
	fma.rn.f64 	%fd692, %fd582, %fd108, %fd688;
	fma.rn.f64 	%fd694, %fd606, %fd117, %fd690;
	fma.rn.f64 	%fd695, %fd54, %fd116, %fd692;
	fma.rn.f64 	%fd697, %fd629, %fd652, %fd694;
	fma.rn.f64 	%fd699, %fd631, %fd651, %fd695;
	sub.f64 	%fd700, %fd697, %fd699;
	st.shared.f64 	[%r10+80], %fd700;
	add.f64 	%fd701, %fd697, %fd699;
	st.shared.f64 	[%r10+8], %fd701;
	fma.rn.f64 	%fd703, %fd496, %fd77, 0d0000000000000000;
	fma.rn.f64 	%fd705, %fd498, %fd76, 0d0000000000000000;
	fma.rn.f64 	%fd707, %fd516, %fd85, %fd703;
	fma.rn.f64 	%fd709, %fd518, %fd84, %fd705;
	fma.rn.f64 	%fd710, %fd38, %fd93, %fd707;
	fma.rn.f64 	%fd711, %fd39, %fd92, %fd709;
	fma.rn.f64 	%fd713, %fd557, %fd101, %fd710;
	fma.rn.f64 	%fd715, %fd559, %fd100, %fd711;
	fma.rn.f64 	%fd717, %fd584, %fd109, %fd713;
	fma.rn.f64 	%fd719, %fd586, %fd108, %fd715;
	fma.rn.f64 	%fd721, %fd609, %fd117, %fd717;
	fma.rn.f64 	%fd723, %fd611, %fd116, %fd719;
	fma.rn.f64 	%fd725, %fd633, %fd652, %fd721;
	fma.rn.f64 	%fd727, %fd635, %fd651, %fd723;
	sub.f64 	%fd728, %fd725, %fd727;
	st.shared.f64 	[%r10+72], %fd728;
	add.f64 	%fd729, %fd725, %fd727;
	st.shared.f64 	[%r10+16], %fd729;
	fma.rn.f64 	%fd731, %fd500, %fd77, 0d0000000000000000;
	fma.rn.f64 	%fd733, %fd502, %fd76, 0d0000000000000000;
	fma.rn.f64 	%fd735, %fd520, %fd85, %fd731;
	fma.rn.f64 	%fd737, %fd522, %fd84, %fd733;
	fma.rn.f64 	%fd738, %fd40, %fd93, %fd735;
	fma.rn.f64 	%fd739, %fd41, %fd92, %fd737;
	fma.rn.f64 	%fd741, %fd561, %fd101, %fd738;
	fma.rn.f64 	%fd743, %fd563, %fd100, %fd739;
	fma.rn.f64 	%fd745, %fd588, %fd109, %fd741;
	fma.rn.f64 	%fd747, %fd590, %fd108, %fd743;
	fma.rn.f64 	%fd749, %fd613, %fd117, %fd745;
	fma.rn.f64 	%fd751, %fd615, %fd116, %fd747;
	fma.rn.f64 	%fd753, %fd637, %fd652, %fd749;
	fma.rn.f64 	%fd755, %fd639, %fd651, %fd751;
	sub.f64 	%fd756, %fd753, %fd755;
	st.shared.f64 	[%r10+64], %fd756;
	add.f64 	%fd757, %fd753, %fd755;
	st.shared.f64 	[%r10+24], %fd757;
	fma.rn.f64 	%fd758, %fd28, %fd77, 0d0000000000000000;
	fma.rn.f64 	%fd759, %fd29, %fd76, 0d0000000000000000;
	fma.rn.f64 	%fd761, %fd524, %fd85, %fd758;
	fma.rn.f64 	%fd763, %fd526, %fd84, %fd759;
	fma.rn.f64 	%fd764, %fd42, %fd93, %fd761;
	fma.rn.f64 	%fd765, %fd43, %fd92, %fd763;
	fma.rn.f64 	%fd767, %fd565, %fd101, %fd764;
	fma.rn.f64 	%fd769, %fd567, %fd100, %fd765;
	fma.rn.f64 	%fd771, %fd592, %fd109, %fd767;
	fma.rn.f64 	%fd773, %fd594, %fd108, %fd769;
	fma.rn.f64 	%fd775, %fd617, %fd117, %fd771;
	fma.rn.f64 	%fd777, %fd619, %fd116, %fd773;
	fma.rn.f64 	%fd779, %fd641, %fd652, %fd775;
	fma.rn.f64 	%fd781, %fd643, %fd651, %fd777;
	sub.f64 	%fd782, %fd779, %fd781;
	st.shared.f64 	[%r10+56], %fd782;
	add.f64 	%fd783, %fd779, %fd781;
	st.shared.f64 	[%r10+32], %fd783;
	fma.rn.f64 	%fd784, %fd30, %fd77, 0d0000000000000000;
	fma.rn.f64 	%fd785, %fd31, %fd76, 0d0000000000000000;
	fma.rn.f64 	%fd787, %fd528, %fd85, %fd784;
	fma.rn.f64 	%fd789, %fd529, %fd84, %fd785;
	fma.rn.f64 	%fd790, %fd44, %fd93, %fd787;
	fma.rn.f64 	%fd791, %fd45, %fd92, %fd789;
	fma.rn.f64 	%fd793, %fd569, %fd101, %fd790;
	fma.rn.f64 	%fd795, %fd570, %fd100, %fd791;
	fma.rn.f64 	%fd797, %fd596, %fd109, %fd793;
	fma.rn.f64 	%fd798, %fd53, %fd108, %fd795;
	fma.rn.f64 	%fd799, %fd55, %fd117, %fd797;
	fma.rn.f64 	%fd800, %fd56, %fd116, %fd798;
	fma.rn.f64 	%fd802, %fd645, %fd652, %fd799;
	fma.rn.f64 	%fd804, %fd646, %fd651, %fd800;
	sub.f64 	%fd805, %fd802, %fd804;
	st.shared.f64 	[%r10+48], %fd805;
	add.f64 	%fd806, %fd802, %fd804;
	st.shared.f64 	[%r10+40], %fd806;
	add.s32 	%r12, %r72, 144;
	setp.lt.u32 	%p12, %r72, 52;
	mov.u32 	%r72, %r12;
	@%p12 bra 	$L__BB107_7;
$L__BB107_22:
	ld.const.f64 	%fd124, [const_evenDofToQuad+224];
	ld.const.f64 	%fd125, [const_oddDofToQuad+232];
	ld.const.f64 	%fd126, [const_evenDofToQuad+152];
	ld.const.f64 	%fd127, [const_oddDofToQuad+8];
	ld.const.f64 	%fd128, [const_oddDofToQuad+16];
	mov.u32 	%r53, %tid.x;
	setp.gt.u32 	%p13, %r53, 167;
	bar.sync 	0;
	@%p13 bra 	$L__BB107_25;
	mov.u32 	%r73, %tid.x;
	mov.u32 	%r54, %tid.y;
	mov.u32 	%r55, _ZZ32massMatrixMultiplyConstantKernelILi12ELi14ELi1EEviPKdS1_S1_S1_PdE6s_tmp1;
	mad.lo.s32 	%r56, %r54, 21952, %r55;
	ld.const.f64 	%fd835, [const_oddDofToQuad];
	ld.const.f64 	%fd837, [const_evenDofToQuad];
	ld.const.f64 	%fd841, [const_oddDofToQuad+96];
	ld.const.f64 	%fd846, [const_oddDofToQuad+192];
	ld.const.f64 	%fd848, [const_evenDofToQuad+192];
	ld.const.f64 	%fd850, [const_oddDofToQuad+240];
	ld.const.f64 	%fd852, [const_evenDofToQuad+240];
	ld.const.f64 	%fd855, [const_evenDofToQuad+288];
	ld.const.f64 	%fd862, [const_evenDofToQuad+56];
	ld.const.f64 	%fd866, [const_oddDofToQuad+152];
	ld.const.f64 	%fd869, [const_oddDofToQuad+200];
	ld.const.f64 	%fd871, [const_evenDofToQuad+200];
	ld.const.f64 	%fd873, [const_oddDofToQuad+248];
	ld.const.f64 	%fd876, [const_oddDofToQuad+296];
	ld.const.f64 	%fd878, [const_evenDofToQuad+296];
	ld.const.f64 	%fd883, [const_evenDofToQuad+16];
	ld.const.f64 	%fd885, [const_oddDofToQuad+64];
	ld.const.f64 	%fd887, [const_evenDofToQuad+64];
	ld.const.f64 	%fd891, [const_oddDofToQuad+160];
	ld.const.f64 	%fd893, [const_evenDofToQuad+160];
	ld.const.f64 	%fd895, [const_oddDofToQuad+208];
	ld.const.f64 	%fd897, [const_evenDofToQuad+208];
	ld.const.f64 	%fd899, [const_oddDofToQuad+256];
	ld.const.f64 	%fd901, [const_evenDofToQuad+256];
	ld.const.f64 	%fd903, [const_oddDofToQuad+304];
	ld.const.f64 	%fd905, [const_evenDofToQuad+304];
	ld.const.f64 	%fd909, [const_oddDofToQuad+24];
	ld.const.f64 	%fd911, [const_evenDofToQuad+24];
	ld.const.f64 	%fd913, [const_oddDofToQuad+72];
	ld.const.f64 	%fd915, [const_evenDofToQuad+72];
	ld.const.f64 	%fd919, [const_oddDofToQuad+168];
	ld.const.f64 	%fd921, [const_evenDofToQuad+168];
	ld.const.f64 	%fd923, [const_oddDofToQuad+216];
	ld.const.f64 	%fd925, [const_evenDofToQuad+216];
	ld.const.f64 	%fd927, [const_oddDofToQuad+264];
	ld.const.f64 	%fd929, [const_evenDofToQuad+264];
	ld.const.f64 	%fd931, [const_oddDofToQuad+312];
	ld.const.f64 	%fd933, [const_evenDofToQuad+312];
	ld.const.f64 	%fd939, [const_oddDofToQuad+80];
	ld.const.f64 	%fd941, [const_evenDofToQuad+80];
	ld.const.f64 	%fd945, [const_oddDofToQuad+176];
	ld.const.f64 	%fd947, [const_evenDofToQuad+176];
	ld.const.f64 	%fd949, [const_oddDofToQuad+224];
	ld.const.f64 	%fd952, [const_oddDofToQuad+272];
	ld.const.f64 	%fd954, [const_evenDofToQuad+272];
	ld.const.f64 	%fd956, [const_oddDofToQuad+320];
	ld.const.f64 	%fd958, [const_evenDofToQuad+320];
	ld.const.f64 	%fd964, [const_oddDofToQuad+88];
	ld.const.f64 	%fd966, [const_evenDofToQuad+88];
	ld.const.f64 	%fd970, [const_oddDofToQuad+184];
	ld.const.f64 	%fd972, [const_evenDofToQuad+184];
	ld.const.f64 	%fd978, [const_oddDofToQuad+328];
	ld.const.f64 	%fd980, [const_evenDofToQuad+328];
$L__BB107_24:
	cvt.u16.u32 	%rs19, %r73;
	mul.lo.s16 	%rs20, %rs19, 171;
	shr.u16 	%rs21, %rs20, 11;
	mul.lo.s16 	%rs22, %rs21, 12;
	sub.s16 	%rs23, %rs19, %rs22;
	mul.wide.u16 	%r57, %rs21, 1568;
	add.s32 	%r58, %r56, %r57;
	and.b16  	%rs24, %rs23, 255;
	mul.wide.u16 	%r59, %rs24, 8;
	add.s32 	%r60, %r58, %r59;
	ld.shared.f64 	%fd807, [%r60];
	ld.shared.f64 	%fd808, [%r60+1456];
	add.f64 	%fd809, %fd807, %fd808;
	sub.f64 	%fd810, %fd807, %fd808;
	ld.shared.f64 	%fd811, [%r60+112];
	ld.shared.f64 	%fd812, [%r60+1344];
	add.f64 	%fd813, %fd811, %fd812;
	sub.f64 	%fd814, %fd811, %fd812;
	ld.shared.f64 	%fd815, [%r60+224];
	ld.shared.f64 	%fd816, [%r60+1232];
	add.f64 	%fd817, %fd815, %fd816;
	sub.f64 	%fd818, %fd815, %fd816;
	ld.shared.f64 	%fd819, [%r60+336];
	ld.shared.f64 	%fd820, [%r60+1120];
	add.f64 	%fd821, %fd819, %fd820;
	sub.f64 	%fd822, %fd819, %fd820;
	ld.shared.f64 	%fd823, [%r60+448];
	ld.shared.f64 	%fd824, [%r60+1008];
	add.f64 	%fd825, %fd823, %fd824;
	sub.f64 	%fd826, %fd823, %fd824;
	ld.shared.f64 	%fd827, [%r60+560];
	ld.shared.f64 	%fd828, [%r60+896];
	add.f64 	%fd829, %fd827, %fd828;
	sub.f64 	%fd830, %fd827, %fd828;
	ld.shared.f64 	%fd831, [%r60+672];
	ld.shared.f64 	%fd832, [%r60+784];
	add.f64 	%fd833, %fd831, %fd832;
	sub.f64 	%fd834, %fd831, %fd832;
	fma.rn.f64 	%fd836, %fd835, %fd809, 0d0000000000000000;
	fma.rn.f64 	%fd838, %fd837, %fd810, 0d0000000000000000;
	fma.rn.f64 	%fd839, %fd32, %fd813, %fd836;
	fma.rn.f64 	%fd840, %fd33, %fd814, %fd838;
	fma.rn.f64 	%fd842, %fd841, %fd817, %fd839;
	fma.rn.f64 	%fd843, %fd35, %fd818, %fd840;
	fma.rn.f64 	%fd844, %fd46, %fd821, %fd842;
	fma.rn.f64 	%fd845, %fd47, %fd822, %fd843;
	fma.rn.f64 	%fd847, %fd846, %fd825, %fd844;
	fma.rn.f64 	%fd849, %fd848, %fd826, %fd845;
	fma.rn.f64 	%fd851, %fd850, %fd829, %fd847;
	fma.rn.f64 	%fd853, %fd852, %fd830, %fd849;
	fma.rn.f64 	%fd854, %fd57, %fd833, %fd851;
	fma.rn.f64 	%fd856, %fd855, %fd834, %fd853;
	sub.f64 	%fd857, %fd854, %fd856;
	st.shared.f64 	[%r60+1232], %fd857;
	add.f64 	%fd858, %fd854, %fd856;
	st.shared.f64 	[%r60], %fd858;
	fma.rn.f64 	%fd859, %fd127, %fd809, 0d0000000000000000;
	fma.rn.f64 	%fd860, %fd26, %fd810, 0d0000000000000000;
	fma.rn.f64 	%fd861, %fd34, %fd813, %fd859;
	fma.rn.f64 	%fd863, %fd862, %fd814, %fd860;
	fma.rn.f64 	%fd864, %fd36, %fd817, %fd861;
	fma.rn.f64 	%fd865, %fd37, %fd818, %fd863;
	fma.rn.f64 	%fd867, %fd866, %fd821, %fd864;
	fma.rn.f64 	%fd868, %fd126, %fd822, %fd865;
	fma.rn.f64 	%fd870, %fd869, %fd825, %fd867;
	fma.rn.f64 	%fd872, %fd871, %fd826, %fd868;
	fma.rn.f64 	%fd874, %fd873, %fd829, %fd870;
	fma.rn.f64 	%fd875, %fd54, %fd830, %fd872;
	fma.rn.f64 	%fd877, %fd876, %fd833, %fd874;
	fma.rn.f64 	%fd879, %fd878, %fd834, %fd875;
	sub.f64 	%fd880, %fd877, %fd879;
	st.shared.f64 	[%r60+1120], %fd880;
	add.f64 	%fd881, %fd877, %fd879;
	st.shared.f64 	[%r60+112], %fd881;
	fma.rn.f64 	%fd882, %fd128, %fd809, 0d0000000000000000;
	fma.rn.f64 	%fd884, %fd883, %fd810, 0d0000000000000000;
	fma.rn.f64 	%fd886, %fd885, %fd813, %fd882;
	fma.rn.f64 	%fd888, %fd887, %fd814, %fd884;
	fma.rn.f64 	%fd889, %fd38, %fd817, %fd886;
	fma.rn.f64 	%fd890, %fd39, %fd818, %fd888;
	fma.rn.f64 	%fd892, %fd891, %fd821, %fd889;
	fma.rn.f64 	%fd894, %fd893, %fd822, %fd890;
	fma.rn.f64 	%fd896, %fd895, %fd825, %fd892;
	fma.rn.f64 	%fd898, %fd897, %fd826, %fd894;
	fma.rn.f64 	%fd900, %fd899, %fd829, %fd896;
	fma.rn.f64 	%fd902, %fd901, %fd830, %fd898;
	fma.rn.f64 	%fd904, %fd903, %fd833, %fd900;
	fma.rn.f64 	%fd906, %fd905, %fd834, %fd902;
	sub.f64 	%fd907, %fd904, %fd906;
	st.shared.f64 	[%r60+1008], %fd907;
	add.f64 	%fd908, %fd904, %fd906;
	st.shared.f64 	[%r60+224], %fd908;
	fma.rn.f64 	%fd910, %fd909, %fd809, 0d0000000000000000;
	fma.rn.f64 	%fd912, %fd911, %fd810, 0d0000000000000000;
	fma.rn.f64 	%fd914, %fd913, %fd813, %fd910;
	fma.rn.f64 	%fd916, %fd915, %fd814, %fd912;
	fma.rn.f64 	%fd917, %fd40, %fd817, %fd914;
	fma.rn.f64 	%fd918, %fd41, %fd818, %fd916;
	fma.rn.f64 	%fd920, %fd919, %fd821, %fd917;
	fma.rn.f64 	%fd922, %fd921, %fd822, %fd918;
	fma.rn.f64 	%fd924, %fd923, %fd825, %fd920;
	fma.rn.f64 	%fd926, %fd925, %fd826, %fd922;
	fma.rn.f64 	%fd928, %fd927, %fd829, %fd924;
	fma.rn.f64 	%fd930, %fd929, %fd830, %fd926;
	fma.rn.f64 	%fd932, %fd931, %fd833, %fd928;
	fma.rn.f64 	%fd934, %fd933, %fd834, %fd930;
	sub.f64 	%fd935, %fd932, %fd934;
	st.shared.f64 	[%r60+896], %fd935;
	add.f64 	%fd936, %fd932, %fd934;
	st.shared.f64 	[%r60+336], %fd936;
	fma.rn.f64 	%fd937, %fd28, %fd809, 0d0000000000000000;
	fma.rn.f64 	%fd938, %fd29, %fd810, 0d0000000000000000;
	fma.rn.f64 	%fd940, %fd939, %fd813, %fd937;
	fma.rn.f64 	%fd942, %fd941, %fd814, %fd938;
	fma.rn.f64 	%fd943, %fd42, %fd817, %fd940;
	fma.rn.f64 	%fd944, %fd43, %fd818, %fd942;
	fma.rn.f64 	%fd946, %fd945, %fd821, %fd943;
	fma.rn.f64 	%fd948, %fd947, %fd822, %fd944;
	fma.rn.f64 	%fd950, %fd949, %fd825, %fd946;
	fma.rn.f64 	%fd951, %fd124, %fd826, %fd948;
	fma.rn.f64 	%fd953, %fd952, %fd829, %fd950;
	fma.rn.f64 	%fd955, %fd954, %fd830, %fd951;
	fma.rn.f64 	%fd957, %fd956, %fd833, %fd953;
	fma.rn.f64 	%fd959, %fd958, %fd834, %fd955;
	sub.f64 	%fd960, %fd957, %fd959;
	st.shared.f64 	[%r60+784], %fd960;
	add.f64 	%fd961, %fd957, %fd959;
	st.shared.f64 	[%r60+448], %fd961;
	fma.rn.f64 	%fd962, %fd30, %fd809, 0d0000000000000000;
	fma.rn.f64 	%fd963, %fd31, %fd810, 0d0000000000000000;
	fma.rn.f64 	%fd965, %fd964, %fd813, %fd962;
	fma.rn.f64 	%fd967, %fd966, %fd814, %fd963;
	fma.rn.f64 	%fd968, %fd44, %fd817, %fd965;
	fma.rn.f64 	%fd969, %fd45, %fd818, %fd967;
	fma.rn.f64 	%fd971, %fd970, %fd821, %fd968;
	fma.rn.f64 	%fd973, %fd972, %fd822, %fd969;
	fma.rn.f64 	%fd974, %fd125, %fd825, %fd971;
	fma.rn.f64 	%fd975, %fd53, %fd826, %fd973;
	fma.rn.f64 	%fd976, %fd55, %fd829, %fd974;
	fma.rn.f64 	%fd977, %fd56, %fd830, %fd975;
	fma.rn.f64 	%fd979, %fd978, %fd833, %fd976;
	fma.rn.f64 	%fd981, %fd980, %fd834, %fd977;
	sub.f64 	%fd982, %fd979, %fd981;
	st.shared.f64 	[%r60+672], %fd982;
	add.f64 	%fd983, %fd979, %fd981;
	st.shared.f64 	[%r60+560], %fd983;
	add.s32 	%r15, %r73, 144;
	setp.lt.u32 	%p14, %r73, 24;
	mov.u32 	%r73, %r15;
	@%p14 bra 	$L__BB107_24;
$L__BB107_25:
	ld.param.u32 	%r70, [_Z32massMatrixMultiplyConstantKernelILi12ELi14ELi1EEviPKdS1_S1_S1_Pd_param_0];
	setp.ge.s32 	%p15, %r7, %r70;
	bar.sync 	0;
	ld.shared.f64 	%fd984, [%r3];
	ld.shared.f64 	%fd985, [%r3+20384];
	add.f64 	%fd986, %fd984, %fd985;
	sub.f64 	%fd987, %fd984, %fd985;
	ld.shared.f64 	%fd988, [%r3+1568];
	ld.shared.f64 	%fd989, [%r3+18816];
	add.f64 	%fd990, %fd988, %fd989;
	sub.f64 	%fd991, %fd988, %fd989;
	ld.shared.f64 	%fd992, [%r3+3136];
	ld.shared.f64 	%fd993, [%r3+17248];
	add.f64 	%fd994, %fd992, %fd993;
	sub.f64 	%fd995, %fd992, %fd993;
	ld.shared.f64 	%fd996, [%r3+4704];
	ld.shared.f64 	%fd997, [%r3+15680];
	add.f64 	%fd998, %fd996, %fd997;
	sub.f64 	%fd999, %fd996, %fd997;
	ld.shared.f64 	%fd1000, [%r3+6272];
	ld.shared.f64 	%fd1001, [%r3+14112];
	add.f64 	%fd1002, %fd1000, %fd1001;
	sub.f64 	%fd1003, %fd1000, %fd1001;
	ld.shared.f64 	%fd1004, [%r3+7840];
	ld.shared.f64 	%fd1005, [%r3+12544];
	add.f64 	%fd1006, %fd1004, %fd1005;
	sub.f64 	%fd1007, %fd1004, %fd1005;
	ld.shared.f64 	%fd1008, [%r3+9408];
	ld.shared.f64 	%fd1009, [%r3+10976];
	add.f64 	%fd1010, %fd1008, %fd1009;
	sub.f64 	%fd1011, %fd1008, %fd1009;
	ld.const.f64 	%fd1012, [const_oddDofToQuad];
	fma.rn.f64 	%fd1013, %fd1012, %fd986, 0d0000000000000000;
	ld.const.f64 	%fd1014, [const_evenDofToQuad];
	fma.rn.f64 	%fd1015, %fd1014, %fd987, 0d0000000000000000;
	fma.rn.f64 	%fd1016, %fd32, %fd990, %fd1013;
	fma.rn.f64 	%fd1017, %fd33, %fd991, %fd1015;
	ld.const.f64 	%fd1018, [const_oddDofToQuad+96];
	fma.rn.f64 	%fd1019, %fd1018, %fd994, %fd1016;
	fma.rn.f64 	%fd1020, %fd35, %fd995, %fd1017;
	fma.rn.f64 	%fd1021, %fd46, %fd998, %fd1019;
	fma.rn.f64 	%fd1022, %fd47, %fd999, %fd1020;
	ld.const.f64 	%fd1023, [const_oddDofToQuad+192];
	fma.rn.f64 	%fd1024, %fd1023, %fd1002, %fd1021;
	ld.const.f64 	%fd1025, [const_evenDofToQuad+192];
	fma.rn.f64 	%fd1026, %fd1025, %fd1003, %fd1022;
	ld.const.f64 	%fd1027, [const_oddDofToQuad+240];
	fma.rn.f64 	%fd1028, %fd1027, %fd1006, %fd1024;
	ld.const.f64 	%fd1029, [const_evenDofToQuad+240];
	fma.rn.f64 	%fd1030, %fd1029, %fd1007, %fd1026;
	fma.rn.f64 	%fd129, %fd57, %fd1010, %fd1028;
	ld.const.f64 	%fd1031, [const_evenDofToQuad+288];
	fma.rn.f64 	%fd130, %fd1031, %fd1011, %fd1030;
	fma.rn.f64 	%fd1032, %fd127, %fd986, 0d0000000000000000;
	fma.rn.f64 	%fd1033, %fd26, %fd987, 0d0000000000000000;
	fma.rn.f64 	%fd1034, %fd34, %fd990, %fd1032;
	ld.const.f64 	%fd1035, [const_evenDofToQuad+56];
	fma.rn.f64 	%fd1036, %fd1035, %fd991, %fd1033;
	fma.rn.f64 	%fd1037, %fd36, %fd994, %fd1034;
	fma.rn.f64 	%fd1038, %fd37, %fd995, %fd1036;
	ld.const.f64 	%fd1039, [const_oddDofToQuad+152];
	fma.rn.f64 	%fd1040, %fd1039, %fd998, %fd1037;
	fma.rn.f64 	%fd1041, %fd126, %fd999, %fd1038;
	ld.const.f64 	%fd1042, [const_oddDofToQuad+200];
	fma.rn.f64 	%fd1043, %fd1042, %fd1002, %fd1040;
	ld.const.f64 	%fd1044, [const_evenDofToQuad+200];
	fma.rn.f64 	%fd1045, %fd1044, %fd1003, %fd1041;
	ld.const.f64 	%fd1046, [const_oddDofToQuad+248];
	fma.rn.f64 	%fd1047, %fd1046, %fd1006, %fd1043;
	fma.rn.f64 	%fd1048, %fd54, %fd1007, %fd1045;
	ld.const.f64 	%fd1049, [const_oddDofToQuad+296];
	fma.rn.f64 	%fd131, %fd1049, %fd1010, %fd1047;
	ld.const.f64 	%fd1050, [const_evenDofToQuad+296];
	fma.rn.f64 	%fd132, %fd1050, %fd1011, %fd1048;
	fma.rn.f64 	%fd1051, %fd128, %fd986, 0d0000000000000000;
	ld.const.f64 	%fd1052, [const_evenDofToQuad+16];
	fma.rn.f64 	%fd1053, %fd1052, %fd987, 0d0000000000000000;
	ld.const.f64 	%fd1054, [const_oddDofToQuad+64];
	fma.rn.f64 	%fd1055, %fd1054, %fd990, %fd1051;
	ld.const.f64 	%fd1056, [const_evenDofToQuad+64];
	fma.rn.f64 	%fd1057, %fd1056, %fd991, %fd1053;
	fma.rn.f64 	%fd1058, %fd38, %fd994, %fd1055;
	fma.rn.f64 	%fd1059, %fd39, %fd995, %fd1057;
	ld.const.f64 	%fd1060, [const_oddDofToQuad+160];
	fma.rn.f64 	%fd1061, %fd1060, %fd998, %fd1058;
	ld.const.f64 	%fd1062, [const_evenDofToQuad+160];
	fma.rn.f64 	%fd1063, %fd1062, %fd999, %fd1059;
	ld.const.f64 	%fd1064, [const_oddDofToQuad+208];
	fma.rn.f64 	%fd1065, %fd1064, %fd1002, %fd1061;
	ld.const.f64 	%fd1066, [const_evenDofToQuad+208];
	fma.rn.f64 	%fd1067, %fd1066, %fd1003, %fd1063;
	ld.const.f64 	%fd1068, [const_oddDofToQuad+256];
	fma.rn.f64 	%fd1069, %fd1068, %fd1006, %fd1065;
	ld.const.f64 	%fd1070, [const_evenDofToQuad+256];
	fma.rn.f64 	%fd1071, %fd1070, %fd1007, %fd1067;
	ld.const.f64 	%fd1072, [const_oddDofToQuad+304];
	fma.rn.f64 	%fd133, %fd1072, %fd1010, %fd1069;
	ld.const.f64 	%fd1073, [const_evenDofToQuad+304];
	fma.rn.f64 	%fd134, %fd1073, %fd1011, %fd1071;
	ld.const.f64 	%fd1074, [const_oddDofToQuad+24];
	fma.rn.f64 	%fd1075, %fd1074, %fd986, 0d0000000000000000;
	ld.const.f64 	%fd1076, [const_evenDofToQuad+24];
	fma.rn.f64 	%fd1077, %fd1076, %fd987, 0d0000000000000000;
	ld.const.f64 	%fd1078, [const_oddDofToQuad+72];
	fma.rn.f64 	%fd1079, %fd1078, %fd990, %fd1075;
	ld.const.f64 	%fd1080, [const_evenDofToQuad+72];
	fma.rn.f64 	%fd1081, %fd1080, %fd991, %fd1077;
	fma.rn.f64 	%fd1082, %fd40, %fd994, %fd1079;
	fma.rn.f64 	%fd1083, %fd41, %fd995, %fd1081;
	ld.const.f64 	%fd1084, [const_oddDofToQuad+168];
	fma.rn.f64 	%fd1085, %fd1084, %fd998, %fd1082;
	ld.const.f64 	%fd1086, [const_evenDofToQuad+168];
	fma.rn.f64 	%fd1087, %fd1086, %fd999, %fd1083;
	ld.const.f64 	%fd1088, [const_oddDofToQuad+216];
	fma.rn.f64 	%fd1089, %fd1088, %fd1002, %fd1085;
	ld.const.f64 	%fd1090, [const_evenDofToQuad+216];
	fma.rn.f64 	%fd1091, %fd1090, %fd1003, %fd1087;
	ld.const.f64 	%fd1092, [const_oddDofToQuad+264];
	fma.rn.f64 	%fd1093, %fd1092, %fd1006, %fd1089;
	ld.const.f64 	%fd1094, [const_evenDofToQuad+264];
	fma.rn.f64 	%fd1095, %fd1094, %fd1007, %fd1091;
	ld.const.f64 	%fd1096, [const_oddDofToQuad+312];
	fma.rn.f64 	%fd135, %fd1096, %fd1010, %fd1093;
	ld.const.f64 	%fd1097, [const_evenDofToQuad+312];
	fma.rn.f64 	%fd136, %fd1097, %fd1011, %fd1095;
	fma.rn.f64 	%fd1098, %fd28, %fd986, 0d0000000000000000;
	fma.rn.f64 	%fd1099, %fd29, %fd987, 0d0000000000000000;
	ld.const.f64 	%fd1100, [const_oddDofToQuad+80];
	fma.rn.f64 	%fd1101, %fd1100, %fd990, %fd1098;
	ld.const.f64 	%fd1102, [const_evenDofToQuad+80];
	fma.rn.f64 	%fd1103, %fd1102, %fd991, %fd1099;
	fma.rn.f64 	%fd1104, %fd42, %fd994, %fd1101;
	fma.rn.f64 	%fd1105, %fd43, %fd995, %fd1103;
	ld.const.f64 	%fd1106, [const_oddDofToQuad+176];
	fma.rn.f64 	%fd1107, %fd1106, %fd998, %fd1104;
	ld.const.f64 	%fd1108, [const_evenDofToQuad+176];
	fma.rn.f64 	%fd1109, %fd1108, %fd999, %fd1105;
	ld.const.f64 	%fd1110, [const_oddDofToQuad+224];
	fma.rn.f64 	%fd1111, %fd1110, %fd1002, %fd1107;
	fma.rn.f64 	%fd1112, %fd124, %fd1003, %fd1109;
	ld.const.f64 	%fd1113, [const_oddDofToQuad+272];
	fma.rn.f64 	%fd1114, %fd1113, %fd1006, %fd1111;
	ld.const.f64 	%fd1115, [const_evenDofToQuad+272];
	fma.rn.f64 	%fd1116, %fd1115, %fd1007, %fd1112;
	ld.const.f64 	%fd1117, [const_oddDofToQuad+320];
	fma.rn.f64 	%fd137, %fd1117, %fd1010, %fd1114;
	ld.const.f64 	%fd1118, [const_evenDofToQuad+320];
	fma.rn.f64 	%fd138, %fd1118, %fd1011, %fd1116;
	fma.rn.f64 	%fd1119, %fd30, %fd986, 0d0000000000000000;
	fma.rn.f64 	%fd1120, %fd31, %fd987, 0d0000000000000000;
	ld.const.f64 	%fd1121, [const_oddDofToQuad+88];
	fma.rn.f64 	%fd1122, %fd1121, %fd990, %fd1119;
	ld.const.f64 	%fd1123, [const_evenDofToQuad+88];
	fma.rn.f64 	%fd1124, %fd1123, %fd991, %fd1120;
	fma.rn.f64 	%fd1125, %fd44, %fd994, %fd1122;
	fma.rn.f64 	%fd1126, %fd45, %fd995, %fd1124;
	ld.const.f64 	%fd1127, [const_oddDofToQuad+184];
	fma.rn.f64 	%fd1128, %fd1127, %fd998, %fd1125;
	ld.const.f64 	%fd1129, [const_evenDofToQuad+184];
	fma.rn.f64 	%fd1130, %fd1129, %fd999, %fd1126;
	fma.rn.f64 	%fd1131, %fd125, %fd1002, %fd1128;
	fma.rn.f64 	%fd1132, %fd53, %fd1003, %fd1130;
	fma.rn.f64 	%fd1133, %fd55, %fd1006, %fd1131;
	fma.rn.f64 	%fd1134, %fd56, %fd1007, %fd1132;
	ld.const.f64 	%fd1135, [const_oddDofToQuad+328];
	fma.rn.f64 	%fd139, %fd1135, %fd1010, %fd1133;
	ld.const.f64 	%fd1136, [const_evenDofToQuad+328];
	fma.rn.f64 	%fd140, %fd1136, %fd1011, %fd1134;
	@%p15 bra 	$L__BB107_27;
	ld.param.u64 	%rd38, [_Z32massMatrixMultiplyConstantKernelILi12ELi14ELi1EEviPKdS1_S1_S1_Pd_param_5];
	mov.u32 	%r61, %tid.x;
	mad.lo.s32 	%r62, %r7, 1728, %r61;
	cvta.to.global.u64 	%rd28, %rd38;
	mul.wide.s32 	%rd29, %r62, 8;
	add.s64 	%rd30, %rd28, %rd29;
	add.f64 	%fd1137, %fd129, %fd130;
	st.global.f64 	[%rd30], %fd1137;
	add.f64 	%fd1138, %fd131, %fd132;
	st.global.f64 	[%rd30+1152], %fd1138;
	add.f64 	%fd1139, %fd133, %fd134;
	st.global.f64 	[%rd30+2304], %fd1139;
	add.f64 	%fd1140, %fd135, %fd136;
	st.global.f64 	[%rd30+3456], %fd1140;
	add.f64 	%fd1141, %fd137, %fd138;
	st.global.f64 	[%rd30+4608], %fd1141;
	add.f64 	%fd1142, %fd139, %fd140;
	st.global.f64 	[%rd30+5760], %fd1142;
	sub.f64 	%fd1143, %fd139, %fd140;
	st.global.f64 	[%rd30+6912], %fd1143;
	sub.f64 	%fd1144, %fd137, %fd138;
	st.global.f64 	[%rd30+8064], %fd1144;
	sub.f64 	%fd1145, %fd135, %fd136;
	st.global.f64 	[%rd30+9216], %fd1145;
	sub.f64 	%fd1146, %fd133, %fd134;
	st.global.f64 	[%rd30+10368], %fd1146;
	sub.f64 	%fd1147, %fd131, %fd132;
	st.global.f64 	[%rd30+11520], %fd1147;
	sub.f64 	%fd1148, %fd129, %fd130;
	st.global.f64 	[%rd30+12672], %fd1148;
$L__BB107_27:
	ret;

}
	// .globl	_Z32massMatrixMultiplyRegisterKernelILi12ELi15ELi1EEviPKdS1_S1_S1_Pd
.visible .entry _Z32massMatrixMultiplyRegisterKernelILi12ELi15ELi1EEviPKdS1_S1_S1_Pd(
	.param .u32 _Z32massMatrixMultiplyRegisterKernelILi12ELi15ELi1EEviPKdS1_S1_S1_Pd_param_0,
	.param .u64 .ptr .align 1 _Z32massMatrixMultiplyRegisterKernelILi12ELi15ELi1EEviPKdS1_S1_S1_Pd_param_1,
	.param .u64 .ptr .align 1 _Z32massMatrixMultiplyRegisterKernelILi12ELi15ELi1EEviPKdS1_S1_S1_Pd_param_2,
	.param .u64 .ptr .align 1 _Z32massMatrixMultiplyRegisterKernelILi12ELi15ELi1EEviPKdS1_S1_S1_Pd_param_3,
	.param .u64 .ptr .align 1 _Z32massMatrixMultiplyRegisterKernelILi12ELi15ELi1EEviPKdS1_S1_S1_Pd_param_4,
	.param .u64 .ptr .align 1 _Z32massMatrixMultiplyRegisterKernelILi12ELi15ELi1EEviPKdS1_S1_S1_Pd_param_5
)
{
	.reg .pred 	%p<18>;
	.reg .b16 	%rs<23>;
	.reg .b32 	%r<123>;
	.reg .b64 	%rd<50>;
	.reg .b64 	%fd<1002>;
	// demoted variable
	.shared .align 8 .b8 _ZZ32massMatrixMultiplyRegisterKernelILi12ELi15ELi1EEviPKdS1_S1_S1_PdE6s_tmp1[27000];
	// demoted variable
	.shared .align 8 .b8 _ZZ32massMatrixMultiplyRegisterKernelILi12ELi15ELi1EEviPKdS1_S1_S1_PdE14s_oddDofToQuad[384];
	// demoted variable
	.shared .align 8 .b8 _ZZ32massMatrixMultiplyRegisterKernelILi12ELi15ELi1EEviPKdS1_S1_S1_PdE15s_evenDofToQuad[384];
	ld.param.u32 	%r16, [_Z32massMatrixMultiplyRegisterKernelILi12ELi15ELi1EEviPKdS1_S1_S1_Pd_param_0];
	ld.param.u64 	%rd2, [_Z32massMatrixMultiplyRegisterKernelILi12ELi15ELi1EEviPKdS1_S1_S1_Pd_param_2];
	ld.param.u64 	%rd3, [_Z32massMatrixMultiplyRegisterKernelILi12ELi15ELi1EEviPKdS1_S1_S1_Pd_param_3];
	ld.param.u64 	%rd4, [_Z32massMatrixMultiplyRegisterKernelILi12ELi15ELi1EEviPKdS1_S1_S1_Pd_param_4];
	mov.u32 	%r120, %tid.x;
	mov.u32 	%r2, %tid.y;
	mov.u32 	%r17, %ctaid.x;
	add.s32 	%r3, %r17, %r2;
	setp.ge.s32 	%p1, %r3, %r16;
	@%p1 bra 	$L__BB108_2;
	cvta.to.global.u64 	%rd6, %rd4;
	mad.lo.s32 	%r18, %r3, 1728, %r120;
	mul.wide.s32 	%rd7, %r18, 8;
	add.s64 	%rd8, %rd6, %rd7;
	ld.global.nc.f64 	%fd986, [%rd8];
	ld.global.nc.f64 	%fd985, [%rd8+1152];
	ld.global.nc.f64 	%fd984, [%rd8+2304];
	ld.global.nc.f64 	%fd983, [%rd8+3456];
	ld.global.nc.f64 	%fd982, [%rd8+4608];
	ld.global.nc.f64 	%fd981, [%rd8+5760];
	ld.global.nc.f64 	%fd980, [%rd8+6912];
	ld.global.nc.f64 	%fd979, [%rd8+8064];
	ld.global.nc.f64 	%fd978, [%rd8+9216];
	ld.global.nc.f64 	%fd977, [%rd8+10368];
	ld.global.nc.f64 	%fd976, [%rd8+11520];
	ld.global.nc.f64 	%fd975, [%rd8+12672];
$L__BB108_2:
	setp.gt.u32 	%p2, %r120, 47;
	@%p2 bra 	$L__BB108_4;
	cvta.to.global.u64 	%rd9, %rd2;
	mul.wide.u32 	%rd10, %r120, 8;
	add.s64 	%rd11, %rd9, %rd10;
	ld.global.nc.f64 	%fd206, [%rd11];
	shl.b32 	%r19, %r120, 3;
	mov.u32 	%r20, _ZZ32massMatrixMultiplyRegisterKernelILi12ELi15ELi1EEviPKdS1_S1_S1_PdE14s_oddDofToQuad;
	add.s32 	%r21, %r20, %r19;
	st.shared.f64 	[%r21], %fd206;
	cvta.to.global.u64 	%rd12, %rd3;
	add.s64 	%rd13, %rd12, %rd10;
	ld.global.nc.f64 	%fd207, [%rd13];
	mov.u32 	%r22, _ZZ32massMatrixMultiplyRegisterKernelILi12ELi15ELi1EEviPKdS1_S1_S1_PdE15s_evenDofToQuad;
	add.s32 	%r23, %r22, %r19;
	st.shared.f64 	[%r23], %fd207;
$L__BB108_4:
	cvt.u16.u32 	%rs1, %r120;
	bar.sync 	0;
	ld.shared.f64 	%fd25, [_ZZ32massMatrixMultiplyRegisterKernelILi12ELi15ELi1EEviPKdS1_S1_S1_PdE14s_oddDofToQuad];
	ld.shared.f64 	%fd26, [_ZZ32massMatrixMultiplyRegisterKernelILi12ELi15ELi1EEviPKdS1_S1_S1_PdE15s_evenDofToQuad];
	ld.shared.f64 	%fd27, [_ZZ32massMatrixMultiplyRegisterKernelILi12ELi15ELi1EEviPKdS1_S1_S1_PdE14s_oddDofToQuad+8];
	ld.shared.f64 	%fd28, [_ZZ32massMatrixMultiplyRegisterKernelILi12ELi15ELi1EEviPKdS1_S1_S1_PdE15s_evenDofToQuad+8];
	ld.shared.f64 	%fd29, [_ZZ32massMatrixMultiplyRegisterKernelILi12ELi15ELi1EEviPKdS1_S1_S1_PdE14s_oddDofToQuad+16];
	ld.shared.f64 	%fd30, [_ZZ32massMatrixMultiplyRegisterKernelILi12ELi15ELi1EEviPKdS1_S1_S1_PdE15s_evenDofToQuad+16];
	ld.shared.f64 	%fd31, [_ZZ32massMatrixMultiplyRegisterKernelILi12ELi15ELi1EEviPKdS1_S1_S1_PdE14s_oddDofToQuad+24];
	ld.shared.f64 	%fd32, [_ZZ32massMatrixMultiplyRegisterKernelILi12ELi15ELi1EEviPKdS1_S1_S1_PdE15s_evenDofToQuad+24];
	ld.shared.f64 	%fd33, [_ZZ32massMatrixMultiplyRegisterKernelILi12ELi15ELi1EEviPKdS1_S1_S1_PdE14s_oddDofToQuad+32];
	ld.shared.f64 	%fd34, [_ZZ32massMatrixMultiplyRegisterKernelILi12ELi15ELi1EEviPKdS1_S1_S1_PdE15s_evenDofToQuad+32];
	ld.shared.f64 	%fd35, [_ZZ32massMatrixMultiplyRegisterKernelILi12ELi15ELi1EEviPKdS1_S1_S1_PdE14s_oddDofToQuad+40];
	ld.shared.f64 	%fd36, [_ZZ32massMatrixMultiplyRegisterKernelILi12ELi15ELi1EEviPKdS1_S1_S1_PdE15s_evenDofToQuad+40];
	ld.shared.f64 	%fd37, [_ZZ32massMatrixMultiplyRegisterKernelILi12ELi15ELi1EEviPKdS1_S1_S1_PdE14s_oddDofToQuad+48];
	ld.shared.f64 	%fd38, [_ZZ32massMatrixMultiplyRegisterKernelILi12ELi15ELi1EEviPKdS1_S1_S1_PdE15s_evenDofToQuad+48];
	ld.shared.f64 	%fd39, [_ZZ32massMatrixMultiplyRegisterKernelILi12ELi15ELi1EEviPKdS1_S1_S1_PdE14s_oddDofToQuad+56];
	ld.shared.f64 	%fd40, [_ZZ32massMatrixMultiplyRegisterKernelILi12ELi15ELi1EEviPKdS1_S1_S1_PdE15s_evenDofToQuad+56];
	ld.shared.f64 	%fd41, [_ZZ32massMatrixMultiplyRegisterKernelILi12ELi15ELi1EEviPKdS1_S1_S1_PdE14s_oddDofToQuad+64];
	ld.shared.f64 	%fd42, [_ZZ32massMatrixMultiplyRegisterKernelILi12ELi15ELi1EEviPKdS1_S1_S1_PdE15s_evenDofToQuad+64];
	ld.shared.f64 	%fd43, [_ZZ32massMatrixMultiplyRegisterKernelILi12ELi15ELi1EEviPKdS1_S1_S1_PdE14s_oddDofToQuad+72];
	ld.shared.f64 	%fd44, [_ZZ32massMatrixMultiplyRegisterKernelILi12ELi15ELi1EEviPKdS1_S1_S1_PdE15s_evenDofToQuad+72];
	ld.shared.f64 	%fd45, [_ZZ32massMatrixMultiplyRegisterKernelILi12ELi15ELi1EEviPKdS1_S1_S1_PdE14s_oddDofToQuad+80];
	ld.shared.f64 	%fd46, [_ZZ32massMatrixMultiplyRegisterKernelILi12ELi15ELi1EEviPKdS1_S1_S1_PdE15s_evenDofToQuad+80];
	ld.shared.f64 	%fd47, [_ZZ32massMatrixMultiplyRegisterKernelILi12ELi15ELi1EEviPKdS1_S1_S1_PdE14s_oddDofToQuad+88];
	ld.shared.f64 	%fd48, [_ZZ32massMatrixMultiplyRegisterKernelILi12ELi15ELi1EEviPKdS1_S1_S1_PdE15s_evenDofToQuad+88];
	ld.shared.f64 	%fd49, [_ZZ32massMatrixMultiplyRegisterKernelILi12ELi15ELi1EEviPKdS1_S1_S1_PdE14s_oddDofToQuad+96];
	ld.shared.f64 	%fd50, [_ZZ32massMatrixMultiplyRegisterKernelILi12ELi15ELi1EEviPKdS1_S1_S1_PdE15s_evenDofToQuad+96];
	ld.shared.f64 	%fd51, [_ZZ32massMatrixMultiplyRegisterKernelILi12ELi15ELi1EEviPKdS1_S1_S1_PdE14s_oddDofToQuad+104];
	ld.shared.f64 	%fd52, [_ZZ32massMatrixMultiplyRegisterKernelILi12ELi15ELi1EEviPKdS1_S1_S1_PdE15s_evenDofToQuad+104];
	ld.shared.f64 	%fd53, [_ZZ32massMatrixMultiplyRegisterKernelILi12ELi15ELi1EEviPKdS1_S1_S1_PdE14s_oddDofToQuad+112];
	ld.shared.f64 	%fd54, [_ZZ32massMatrixMultiplyRegisterKernelILi12ELi15ELi1EEviPKdS1_S1_S1_PdE15s_evenDofToQuad+112];
	ld.shared.f64 	%fd55, [_ZZ32massMatrixMultiplyRegisterKernelILi12ELi15ELi1EEviPKdS1_S1_S1_PdE14s_oddDofToQuad+120];
	ld.shared.f64 	%fd56, [_ZZ32massMatrixMultiplyRegisterKernelILi12ELi15ELi1EEviPKdS1_S1_S1_PdE15s_evenDofToQuad+120];
	ld.shared.f64 	%fd57, [_ZZ32massMatrixMultiplyRegisterKernelILi12ELi15ELi1EEviPKdS1_S1_S1_PdE14s_oddDofToQuad+128];
	ld.shared.f64 	%fd58, [_ZZ32massMatrixMultiplyRegisterKernelILi12ELi15ELi1EEviPKdS1_S1_S1_PdE15s_evenDofToQuad+128];
	ld.shared.f64 	%fd59, [_ZZ32massMatrixMultiplyRegisterKernelILi12ELi15ELi1EEviPKdS1_S1_S1_PdE14s_oddDofToQuad+136];
	ld.shared.f64 	%fd60, [_ZZ32massMatrixMultiplyRegisterKernelILi12ELi15ELi1EEviPKdS1_S1_S1_PdE15s_evenDofToQuad+136];
	ld.shared.f64 	%fd61, [_ZZ32massMatrixMultiplyRegisterKernelILi12ELi15ELi1EEviPKdS1_S1_S1_PdE14s_oddDofToQuad+144];
	ld.shared.f64 	%fd62, [_ZZ32massMatrixMultiplyRegisterKernelILi12ELi15ELi1EEviPKdS1_S1_S1_PdE15s_evenDofToQuad+144];
	ld.shared.f64 	%fd63, [_ZZ32massMatrixMultiplyRegisterKernelILi12ELi15ELi1EEviPKdS1_S1_S1_PdE14s_oddDofToQuad+152];
	ld.shared.f64 	%fd64, [_ZZ32massMatrixMultiplyRegisterKernelILi12ELi15ELi1EEviPKdS1_S1_S1_PdE15s_evenDofToQuad+152];
	ld.shared.f64 	%fd65, [_ZZ32massMatrixMultiplyRegisterKernelILi12ELi15ELi1EEviPKdS1_S1_S1_PdE14s_oddDofToQuad+160];
	ld.shared.f64 	%fd66, [_ZZ32massMatrixMultiplyRegisterKernelILi12ELi15ELi1EEviPKdS1_S1_S1_PdE15s_evenDofToQuad+160];
	ld.shared.f64 	%fd67, [_ZZ32massMatrixMultiplyRegisterKernelILi12ELi15ELi1EEviPKdS1_S1_S1_PdE14s_oddDofToQuad+168];
	ld.shared.f64 	%fd68, [_ZZ32massMatrixMultiplyRegisterKernelILi12ELi15ELi1EEviPKdS1_S1_S1_PdE15s_evenDofToQuad+168];
	ld.shared.f64 	%fd69, [_ZZ32massMatrixMultiplyRegisterKernelILi12ELi15ELi1EEviPKdS1_S1_S1_PdE14s_oddDofToQuad+176];
	ld.shared.f64 	%fd70, [_ZZ32massMatrixMultiplyRegisterKernelILi12ELi15ELi1EEviPKdS1_S1_S1_PdE15s_evenDofToQuad+176];
	ld.shared.f64 	%fd71, [_ZZ32massMatrixMultiplyRegisterKernelILi12ELi15ELi1EEviPKdS1_S1_S1_PdE14s_oddDofToQuad+184];
	ld.shared.f64 	%fd72, [_ZZ32massMatrixMultiplyRegisterKernelILi12ELi15ELi1EEviPKdS1_S1_S1_PdE15s_evenDofToQuad+184];
	ld.shared.f64 	%fd73, [_ZZ32massMatrixMultiplyRegisterKernelILi12ELi15ELi1EEviPKdS1_S1_S1_PdE14s_oddDofToQuad+192];
	ld.shared.f64 	%fd74, [_ZZ32massMatrixMultiplyRegisterKernelILi12ELi15ELi1EEviPKdS1_S1_S1_PdE15s_evenDofToQuad+192];
	ld.shared.f64 	%fd75, [_ZZ32massMatrixMultiplyRegisterKernelILi12ELi15ELi1EEviPKdS1_S1_S1_PdE14s_oddDofToQuad+200];
	ld.shared.f64 	%fd76, [_ZZ32massMatrixMultiplyRegisterKernelILi12ELi15ELi1EEviPKdS1_S1_S1_PdE15s_evenDofToQuad+200];
	ld.shared.f64 	%fd77, [_ZZ32massMatrixMultiplyRegisterKernelILi12ELi15ELi1EEviPKdS1_S1_S1_PdE14s_oddDofToQuad+208];
	ld.shared.f64 	%fd78, [_ZZ32massMatrixMultiplyRegisterKernelILi12ELi15ELi1EEviPKdS1_S1_S1_PdE15s_evenDofToQuad+208];
	ld.shared.f64 	%fd79, [_ZZ32massMatrixMultiplyRegisterKernelILi12ELi15ELi1EEviPKdS1_S1_S1_PdE14s_oddDofToQuad+216];
	ld.shared.f64 	%fd80, [_ZZ32massMatrixMultiplyRegisterKernelILi12ELi15ELi1EEviPKdS1_S1_S1_PdE15s_evenDofToQuad+216];
	ld.shared.f64 	%fd81, [_ZZ32massMatrixMultiplyRegisterKernelILi12ELi15ELi1EEviPKdS1_S1_S1_PdE14s_oddDofToQuad+224];
	ld.shared.f64 	%fd82, [_ZZ32massMatrixMultiplyRegisterKernelILi12ELi15ELi1EEviPKdS1_S1_S1_PdE15s_evenDofToQuad+224];
	ld.shared.f64 	%fd83, [_ZZ32massMatrixMultiplyRegisterKernelILi12ELi15ELi1EEviPKdS1_S1_S1_PdE14s_oddDofToQuad+232];
	ld.shared.f64 	%fd84, [_ZZ32massMatrixMultiplyRegisterKernelILi12ELi15ELi1EEviPKdS1_S1_S1_PdE15s_evenDofToQuad+232];
	ld.shared.f64 	%fd85, [_ZZ32massMatrixMultiplyRegisterKernelILi12ELi15ELi1EEviPKdS1_S1_S1_PdE14s_oddDofToQuad+240];
	ld.shared.f64 	%fd86, [_ZZ32massMatrixMultiplyRegisterKernelILi12ELi15ELi1EEviPKdS1_S1_S1_PdE15s_evenDofToQuad+240];
	ld.shared.f64 	%fd87, [_ZZ32massMatrixMultiplyRegisterKernelILi12ELi15ELi1EEviPKdS1_S1_S1_PdE14s_oddDofToQuad+248];
	ld.shared.f64 	%fd88, [_ZZ32massMatrixMultiplyRegisterKernelILi12ELi15ELi1EEviPKdS1_S1_S1_PdE15s_evenDofToQuad+248];
	ld.shared.f64 	%fd89, [_ZZ32massMatrixMultiplyRegisterKernelILi12ELi15ELi1EEviPKdS1_S1_S1_PdE14s_oddDofToQuad+256];
	ld.shared.f64 	%fd90, [_ZZ32massMatrixMultiplyRegisterKernelILi12ELi15ELi1EEviPKdS1_S1_S1_PdE15s_evenDofToQuad+256];
	ld.shared.f64 	%fd91, [_ZZ32massMatrixMultiplyRegisterKernelILi12ELi15ELi1EEviPKdS1_S1_S1_PdE14s_oddDofToQuad+264];
	ld.shared.f64 	%fd92, [_ZZ32massMatrixMultiplyRegisterKernelILi12ELi15ELi1EEviPKdS1_S1_S1_PdE15s_evenDofToQuad+264];
	ld.shared.f64 	%fd93, [_ZZ32massMatrixMultiplyRegisterKernelILi12ELi15ELi1EEviPKdS1_S1_S1_PdE14s_oddDofToQuad+272];
	ld.shared.f64 	%fd94, [_ZZ32massMatrixMultiplyRegisterKernelILi12ELi15ELi1EEviPKdS1_S1_S1_PdE15s_evenDofToQuad+272];
	ld.shared.f64 	%fd95, [_ZZ32massMatrixMultiplyRegisterKernelILi12ELi15ELi1EEviPKdS1_S1_S1_PdE14s_oddDofToQuad+280];
	ld.shared.f64 	%fd96, [_ZZ32massMatrixMultiplyRegisterKernelILi12ELi15ELi1EEviPKdS1_S1_S1_PdE15s_evenDofToQuad+280];
	ld.shared.f64 	%fd97, [_ZZ32massMatrixMultiplyRegisterKernelILi12ELi15ELi1EEviPKdS1_S1_S1_PdE14s_oddDofToQuad+288];
	ld.shared.f64 	%fd98, [_ZZ32massMatrixMultiplyRegisterKernelILi12ELi15ELi1EEviPKdS1_S1_S1_PdE15s_evenDofToQuad+288];
	ld.shared.f64 	%fd99, [_ZZ32massMatrixMultiplyRegisterKernelILi12ELi15ELi1EEviPKdS1_S1_S1_PdE14s_oddDofToQuad+296];
	ld.shared.f64 	%fd100, [_ZZ32massMatrixMultiplyRegisterKernelILi12ELi15ELi1EEviPKdS1_S1_S1_PdE15s_evenDofToQuad+296];
	ld.shared.f64 	%fd101, [_ZZ32massMatrixMultiplyRegisterKernelILi12ELi15ELi1EEviPKdS1_S1_S1_PdE14s_oddDofToQuad+304];
	ld.shared.f64 	%fd102, [_ZZ32massMatrixMultiplyRegisterKernelILi12ELi15ELi1EEviPKdS1_S1_S1_PdE15s_evenDofToQuad+304];
	ld.shared.f64 	%fd103, [_ZZ32massMatrixMultiplyRegisterKernelILi12ELi15ELi1EEviPKdS1_S1_S1_PdE14s_oddDofToQuad+312];
	ld.shared.f64 	%fd104, [_ZZ32massMatrixMultiplyRegisterKernelILi12ELi15ELi1EEviPKdS1_S1_S1_PdE15s_evenDofToQuad+312];
	ld.shared.f64 	%fd105, [_ZZ32massMatrixMultiplyRegisterKernelILi12ELi15ELi1EEviPKdS1_S1_S1_PdE14s_oddDofToQuad+320];
	ld.shared.f64 	%fd106, [_ZZ32massMatrixMultiplyRegisterKernelILi12ELi15ELi1EEviPKdS1_S1_S1_PdE15s_evenDofToQuad+320];
	ld.shared.f64 	%fd107, [_ZZ32massMatrixMultiplyRegisterKernelILi12ELi15ELi1EEviPKdS1_S1_S1_PdE14s_oddDofToQuad+328];
	ld.shared.f64 	%fd108, [_ZZ32massMatrixMultiplyRegisterKernelILi12ELi15ELi1EEviPKdS1_S1_S1_PdE15s_evenDofToQuad+328];
	ld.shared.f64 	%fd109, [_ZZ32massMatrixMultiplyRegisterKernelILi12ELi15ELi1EEviPKdS1_S1_S1_PdE14s_oddDofToQuad+336];
	ld.shared.f64 	%fd110, [_ZZ32massMatrixMultiplyRegisterKernelILi12ELi15ELi1EEviPKdS1_S1_S1_PdE15s_evenDofToQuad+336];
	ld.shared.f64 	%fd111, [_ZZ32massMatrixMultiplyRegisterKernelILi12ELi15ELi1EEviPKdS1_S1_S1_PdE14s_oddDofToQuad+344];
	ld.shared.f64 	%fd112, [_ZZ32massMatrixMultiplyRegisterKernelILi12ELi15ELi1EEviPKdS1_S1_S1_PdE15s_evenDofToQuad+344];
	ld.shared.f64 	%fd113, [_ZZ32massMatrixMultiplyRegisterKernelILi12ELi15ELi1EEviPKdS1_S1_S1_PdE14s_oddDofToQuad+352];
	ld.shared.f64 	%fd114, [_ZZ32massMatrixMultiplyRegisterKernelILi12ELi15ELi1EEviPKdS1_S1_S1_PdE15s_evenDofToQuad+352];
	ld.shared.f64 	%fd115, [_ZZ32massMatrixMultiplyRegisterKernelILi12ELi15ELi1EEviPKdS1_S1_S1_PdE14s_oddDofToQuad+360];
	ld.shared.f64 	%fd116, [_ZZ32massMatrixMultiplyRegisterKernelILi12ELi15ELi1EEviPKdS1_S1_S1_PdE15s_evenDofToQuad+360];
	ld.shared.f64 	%fd117, [_ZZ32massMatrixMultiplyRegisterKernelILi12ELi15ELi1EEviPKdS1_S1_S1_PdE14s_oddDofToQuad+368];
	ld.shared.f64 	%fd118, [_ZZ32massMatrixMultiplyRegisterKernelILi12ELi15ELi1EEviPKdS1_S1_S1_PdE15s_evenDofToQuad+368];
	ld.shared.f64 	%fd119, [_ZZ32massMatrixMultiplyRegisterKernelILi12ELi15ELi1EEviPKdS1_S1_S1_PdE14s_oddDofToQuad+376];
	ld.shared.f64 	%fd120, [_ZZ32massMatrixMultiplyRegisterKernelILi12ELi15ELi1EEviPKdS1_S1_S1_PdE15s_evenDofToQuad+376];
	mul.hi.u16 	%rs2, %rs1, 5462;
	mul.lo.s16 	%rs3, %rs2, 12;
	sub.s16 	%rs4, %rs1, %rs3;
	add.f64 	%fd208, %fd986, %fd975;
	sub.f64 	%fd209, %fd986, %fd975;
	add.f64 	%fd210, %fd985, %fd976;
	sub.f64 	%fd211, %fd985, %fd976;
	add.f64 	%fd212, %fd984, %fd977;
	sub.f64 	%fd213, %fd984, %fd977;
	add.f64 	%fd214, %fd983, %fd978;
	sub.f64 	%fd215, %fd983, %fd978;
	add.f64 	%fd216, %fd982, %fd979;
	sub.f64 	%fd217, %fd982, %fd979;
	add.f64 	%fd218, %fd981, %fd980;
	sub.f64 	%fd219, %fd981, %fd980;
	mov.u32 	%r24, _ZZ32massMatrixMultiplyRegisterKernelILi12ELi15ELi1EEviPKdS1_S1_S1_PdE6s_tmp1;
	mad.lo.s32 	%r25, %r2, 27000, %r24;
	mul.wide.u16 	%r26, %rs2, 120;
	add.s32 	%r27, %r25, %r26;
	mul.wide.u16 	%r28, %rs4, 8;
	add.s32 	%r4, %r27, %r28;
	fma.rn.f64 	%fd220, %fd25, %fd208, 0d0000000000000000;
	fma.rn.f64 	%fd221, %fd26, %fd209, 0d0000000000000000;
	fma.rn.f64 	%fd222, %fd27, %fd210, %fd220;
	fma.rn.f64 	%fd223, %fd28, %fd211, %fd221;
	fma.rn.f64 	%fd224, %fd29, %fd212, %fd222;
	fma.rn.f64 	%fd225, %fd30, %fd213, %fd223;
	fma.rn.f64 	%fd226, %fd31, %fd214, %fd224;
	fma.rn.f64 	%fd227, %fd32, %fd215, %fd225;
	fma.rn.f64 	%fd228, %fd33, %fd216, %fd226;
	fma.rn.f64 	%fd229, %fd34, %fd217, %fd227;
	fma.rn.f64 	%fd230, %fd35, %fd218, %fd228;
	fma.rn.f64 	%fd231, %fd36, %fd219, %fd229;
	sub.f64 	%fd232, %fd230, %fd231;
	st.shared.f64 	[%r4+25200], %fd232;
	add.f64 	%fd233, %fd231, %fd230;
	st.shared.f64 	[%r4], %fd233;
	fma.rn.f64 	%fd234, %fd37, %fd208, 0d0000000000000000;
	fma.rn.f64 	%fd235, %fd38, %fd209, 0d0000000000000000;
	fma.rn.f64 	%fd236, %fd39, %fd210, %fd234;
	fma.rn.f64 	%fd237, %fd40, %fd211, %fd235;
	fma.rn.f64 	%fd238, %fd41, %fd212, %fd236;
	fma.rn.f64 	%fd239, %fd42, %fd213, %fd237;
	fma.rn.f64 	%fd240, %fd43, %fd214, %fd238;
	fma.rn.f64 	%fd241, %fd44, %fd215, %fd239;
	fma.rn.f64 	%fd242, %fd45, %fd216, %fd240;
	fma.rn.f64 	%fd243, %fd46, %fd217, %fd241;
	fma.rn.f64 	%fd244, %fd47, %fd218, %fd242;
	fma.rn.f64 	%fd245, %fd48, %fd219, %fd243;
	sub.f64 	%fd246, %fd244, %fd245;
	st.shared.f64 	[%r4+23400], %fd246;
	add.f64 	%fd247, %fd245, %fd244;
	st.shared.f64 	[%r4+1800], %fd247;
	fma.rn.f64 	%fd248, %fd49, %fd208, 0d0000000000000000;
	fma.rn.f64 	%fd249, %fd50, %fd209, 0d0000000000000000;
	fma.rn.f64 	%fd250, %fd51, %fd210, %fd248;
	fma.rn.f64 	%fd251, %fd52, %fd211, %fd249;
	fma.rn.f64 	%fd252, %fd53, %fd212, %fd250;
	fma.rn.f64 	%fd253, %fd54, %fd213, %fd251;
	fma.rn.f64 	%fd254, %fd55, %fd214, %fd252;
	fma.rn.f64 	%fd255, %fd56, %fd215, %fd253;
	fma.rn.f64 	%fd256, %fd57, %fd216, %fd254;
	fma.rn.f64 	%fd257, %fd58, %fd217, %fd255;
	fma.rn.f64 	%fd258, %fd59, %fd218, %fd256;
	fma.rn.f64 	%fd259, %fd60, %fd219, %fd257;
	sub.f64 	%fd260, %fd258, %fd259;
	st.shared.f64 	[%r4+21600], %fd260;
	add.f64 	%fd261, %fd259, %fd258;
	st.shared.f64 	[%r4+3600], %fd261;
	fma.rn.f64 	%fd262, %fd61, %fd208, 0d0000000000000000;
	fma.rn.f64 	%fd263, %fd62, %fd209, 0d0000000000000000;
	fma.rn.f64 	%fd264, %fd63, %fd210, %fd262;
	fma.rn.f64 	%fd265, %fd64, %fd211, %fd263;
	fma.rn.f64 	%fd266, %fd65, %fd212, %fd264;
	fma.rn.f64 	%fd267, %fd66, %fd213, %fd265;
	fma.rn.f64 	%fd268, %fd67, %fd214, %fd266;
	fma.rn.f64 	%fd269, %fd68, %fd215, %fd267;
	fma.rn.f64 	%fd270, %fd69, %fd216, %fd268;
	fma.rn.f64 	%fd271, %fd70, %fd217, %fd269;
	fma.rn.f64 	%fd272, %fd71, %fd218, %fd270;
	fma.rn.f64 	%fd273, %fd72, %fd219, %fd271;
	sub.f64 	%fd274, %fd272, %fd273;
	st.shared.f64 	[%r4+19800], %fd274;
	add.f64 	%fd275, %fd273, %fd272;
	st.shared.f64 	[%r4+5400], %fd275;
	fma.rn.f64 	%fd276, %fd73, %fd208, 0d0000000000000000;
	fma.rn.f64 	%fd277, %fd74, %fd209, 0d0000000000000000;
	fma.rn.f64 	%fd278, %fd75, %fd210, %fd276;
	fma.rn.f64 	%fd279, %fd76, %fd211, %fd277;
	fma.rn.f64 	%fd280, %fd77, %fd212, %fd278;
	fma.rn.f64 	%fd281, %fd78, %fd213, %fd279;
	fma.rn.f64 	%fd282, %fd79, %fd214, %fd280;
	fma.rn.f64 	%fd283, %fd80, %fd215, %fd281;
	fma.rn.f64 	%fd284, %fd81, %fd216, %fd282;
	fma.rn.f64 	%fd285, %fd82, %fd217, %fd283;
	fma.rn.f64 	%fd286, %fd83, %fd218, %fd284;
	fma.rn.f64 	%fd287, %fd84, %fd219, %fd285;
	sub.f64 	%fd288, %fd286, %fd287;
	st.shared.f64 	[%r4+18000], %fd288;
	add.f64 	%fd289, %fd287, %fd286;
	st.shared.f64 	[%r4+7200], %fd289;
	fma.rn.f64 	%fd290, %fd85, %fd208, 0d0000000000000000;
	fma.rn.f64 	%fd291, %fd86, %fd209, 0d0000000000000000;
	fma.rn.f64 	%fd292, %fd87, %fd210, %fd290;
	fma.rn.f64 	%fd293, %fd88, %fd211, %fd291;
	fma.rn.f64 	%fd294, %fd89, %fd212, %fd292;
	fma.rn.f64 	%fd295, %fd90, %fd213, %fd293;
	fma.rn.f64 	%fd296, %fd91, %fd214, %fd294;
	fma.rn.f64 	%fd297, %fd92, %fd215, %fd295;
	fma.rn.f64 	%fd298, %fd93, %fd216, %fd296;
	fma.rn.f64 	%fd299, %fd94, %fd217, %fd297;
	fma.rn.f64 	%fd300, %fd95, %fd218, %fd298;
	fma.rn.f64 	%fd301, %fd96, %fd219, %fd299;
	sub.f64 	%fd302, %fd300, %fd301;
	st.shared.f64 	[%r4+16200], %fd302;
	add.f64 	%fd303, %fd301, %fd300;
	st.shared.f64 	[%r4+9000], %fd303;
	fma.rn.f64 	%fd304, %fd97, %fd208, 0d0000000000000000;
	fma.rn.f64 	%fd305, %fd98, %fd209, 0d0000000000000000;
	fma.rn.f64 	%fd306, %fd99, %fd210, %fd304;
	fma.rn.f64 	%fd307, %fd100, %fd211, %fd305;
	fma.rn.f64 	%fd308, %fd101, %fd212, %fd306;
	fma.rn.f64 	%fd309, %fd102, %fd213, %fd307;
	fma.rn.f64 	%fd310, %fd103, %fd214, %fd308;
	fma.rn.f64 	%fd311, %fd104, %fd215, %fd309;
	fma.rn.f64 	%fd312, %fd105, %fd216, %fd310;
	fma.rn.f64 	%fd313, %fd106, %fd217, %fd311;
	fma.rn.f64 	%fd314, %fd107, %fd218, %fd312;
	fma.rn.f64 	%fd315, %fd108, %fd219, %fd313;
	sub.f64 	%fd316, %fd314, %fd315;
	st.shared.f64 	[%r4+14400], %fd316;
	add.f64 	%fd317, %fd315, %fd314;
	st.shared.f64 	[%r4+10800], %fd317;
	fma.rn.f64 	%fd318, %fd109, %fd208, 0d0000000000000000;
	fma.rn.f64 	%fd319, %fd110, %fd209, 0d0000000000000000;
	fma.rn.f64 	%fd320, %fd111, %fd210, %fd318;
	fma.rn.f64 	%fd321, %fd112, %fd211, %fd319;
	fma.rn.f64 	%fd322, %fd113, %fd212, %fd320;
	fma.rn.f64 	%fd323, %fd114, %fd213, %fd321;
	fma.rn.f64 	%fd324, %fd115, %fd214, %fd322;
	fma.rn.f64 	%fd325, %fd116, %fd215, %fd323;
	fma.rn.f64 	%fd326, %fd117, %fd216, %fd324;
	fma.rn.f64 	%fd327, %fd118, %fd217, %fd325;
	fma.rn.f64 	%fd328, %fd119, %fd218, %fd326;
	fma.rn.f64 	%fd329, %fd120, %fd219, %fd327;
	add.f64 	%fd330, %fd329, %fd328;
	st.shared.f64 	[%r4+12600], %fd330;
	bar.sync 	0;
	setp.gt.u32 	%p3, %r120, 179;
	@%p3 bra 	$L__BB108_6;
$L__BB108_5:
	cvt.u16.u32 	%rs5, %r120;
	mul.lo.s16 	%rs6, %rs5, 171;
	shr.u16 	%rs7, %rs6, 11;
	mul.lo.s16 	%rs8, %rs7, 12;
	sub.s16 	%rs9, %rs5, %rs8;
	mul.wide.u16 	%r32, %rs7, 1800;
	add.s32 	%r33, %r25, %r32;
	and.b16  	%rs10, %rs9, 255;
	mul.wide.u16 	%r34, %rs10, 8;
	add.s32 	%r35, %r33, %r34;
	ld.shared.f64 	%fd331, [%r35];
	ld.shared.f64 	%fd332, [%r35+1320];
	add.f64 	%fd333, %fd331, %fd332;
	sub.f64 	%fd334, %fd331, %fd332;
	ld.shared.f64 	%fd335, [%r35+120];
	ld.shared.f64 	%fd336, [%r35+1200];
	add.f64 	%fd337, %fd335, %fd336;
	sub.f64 	%fd338, %fd335, %fd336;
	ld.shared.f64 	%fd339, [%r35+240];
	ld.shared.f64 	%fd340, [%r35+1080];
	add.f64 	%fd341, %fd339, %fd340;
	sub.f64 	%fd342, %fd339, %fd340;
	ld.shared.f64 	%fd343, [%r35+360];
	ld.shared.f64 	%fd344, [%r35+960];
	add.f64 	%fd345, %fd343, %fd344;
	sub.f64 	%fd346, %fd343, %fd344;
	ld.shared.f64 	%fd347, [%r35+480];
	ld.shared.f64 	%fd348, [%r35+840];
	add.f64 	%fd349, %fd347, %fd348;
	sub.f64 	%fd350, %fd347, %fd348;
	ld.shared.f64 	%fd351, [%r35+600];
	ld.shared.f64 	%fd352, [%r35+720];
	add.f64 	%fd353, %fd351, %fd352;
	sub.f64 	%fd354, %fd351, %fd352;
	fma.rn.f64 	%fd355, %fd25, %fd333, 0d0000000000000000;
	fma.rn.f64 	%fd356, %fd26, %fd334, 0d0000000000000000;
	fma.rn.f64 	%fd357, %fd27, %fd337, %fd355;
	fma.rn.f64 	%fd358, %fd28, %fd338, %fd356;
	fma.rn.f64 	%fd359, %fd29, %fd341, %fd357;
	fma.rn.f64 	%fd360, %fd30, %fd342, %fd358;
	fma.rn.f64 	%fd361, %fd31, %fd345, %fd359;
	fma.rn.f64 	%fd362, %fd32, %fd346, %fd360;
	fma.rn.f64 	%fd363, %fd33, %fd349, %fd361;
	fma.rn.f64 	%fd364, %fd34, %fd350, %fd362;
	fma.rn.f64 	%fd365, %fd35, %fd353, %fd363;
	fma.rn.f64 	%fd366, %fd36, %fd354, %fd364;
	sub.f64 	%fd367, %fd365, %fd366;
	st.shared.f64 	[%r35+1680], %fd367;
	add.f64 	%fd368, %fd366, %fd365;
	st.shared.f64 	[%r35], %fd368;
	fma.rn.f64 	%fd369, %fd37, %fd333, 0d0000000000000000;
	fma.rn.f64 	%fd370, %fd38, %fd334, 0d0000000000000000;
	fma.rn.f64 	%fd371, %fd39, %fd337, %fd369;
	fma.rn.f64 	%fd372, %fd40, %fd338, %fd370;
	fma.rn.f64 	%fd373, %fd41, %fd341, %fd371;
	fma.rn.f64 	%fd374, %fd42, %fd342, %fd372;
	fma.rn.f64 	%fd375, %fd43, %fd345, %fd373;
	fma.rn.f64 	%fd376, %fd44, %fd346, %fd374;
	fma.rn.f64 	%fd377, %fd45, %fd349, %fd375;
	fma.rn.f64 	%fd378, %fd46, %fd350, %fd376;
	fma.rn.f64 	%fd379, %fd47, %fd353, %fd377;
	fma.rn.f64 	%fd380, %fd48, %fd354, %fd378;
	sub.f64 	%fd381, %fd379, %fd380;
	st.shared.f64 	[%r35+1560], %fd381;
	add.f64 	%fd382, %fd380, %fd379;
	st.shared.f64 	[%r35+120], %fd382;
	fma.rn.f64 	%fd383, %fd49, %fd333, 0d0000000000000000;
	fma.rn.f64 	%fd384, %fd50, %fd334, 0d0000000000000000;
	fma.rn.f64 	%fd385, %fd51, %fd337, %fd383;
	fma.rn.f64 	%fd386, %fd52, %fd338, %fd384;
	fma.rn.f64 	%fd387, %fd53, %fd341, %fd385;
	fma.rn.f64 	%fd388, %fd54, %fd342, %fd386;
	fma.rn.f64 	%fd389, %fd55, %fd345, %fd387;
	fma.rn.f64 	%fd390, %fd56, %fd346, %fd388;
	fma.rn.f64 	%fd391, %fd57, %fd349, %fd389;
	fma.rn.f64 	%fd392, %fd58, %fd350, %fd390;
	fma.rn.f64 	%fd393, %fd59, %fd353, %fd391;
	fma.rn.f64 	%fd394, %fd60, %fd354, %fd392;
	sub.f64 	%fd395, %fd393, %fd394;
	st.shared.f64 	[%r35+1440], %fd395;
	add.f64 	%fd396, %fd394, %fd393;
	st.shared.f64 	[%r35+240], %fd396;
	fma.rn.f64 	%fd397, %fd61, %fd333, 0d0000000000000000;
	fma.rn.f64 	%fd398, %fd62, %fd334, 0d0000000000000000;
	fma.rn.f64 	%fd399, %fd63, %fd337, %fd397;
	fma.rn.f64 	%fd400, %fd64, %fd338, %fd398;
	fma.rn.f64 	%fd401, %fd65, %fd341, %fd399;
	fma.rn.f64 	%fd402, %fd66, %fd342, %fd400;
	fma.rn.f64 	%fd403, %fd67, %fd345, %fd401;
	fma.rn.f64 	%fd404, %fd68, %fd346, %fd402;
	fma.rn.f64 	%fd405, %fd69, %fd349, %fd403;
	fma.rn.f64 	%fd406, %fd70, %fd350, %fd404;
	fma.rn.f64 	%fd407, %fd71, %fd353, %fd405;
	fma.rn.f64 	%fd408, %fd72, %fd354, %fd406;
	sub.f64 	%fd409, %fd407, %fd408;
	st.shared.f64 	[%r35+1320], %fd409;
	add.f64 	%fd410, %fd408, %fd407;
	st.shared.f64 	[%r35+360], %fd410;
	fma.rn.f64 	%fd411, %fd73, %fd333, 0d0000000000000000;
	fma.rn.f64 	%fd412, %fd74, %fd334, 0d0000000000000000;
	fma.rn.f64 	%fd413, %fd75, %fd337, %fd411;
	fma.rn.f64 	%fd414, %fd76, %fd338, %fd412;
	fma.rn.f64 	%fd415, %fd77, %fd341, %fd413;
	fma.rn.f64 	%fd416, %fd78, %fd342, %fd414;
	fma.rn.f64 	%fd417, %fd79, %fd345, %fd415;
	fma.rn.f64 	%fd418, %fd80, %fd346, %fd416;
	fma.rn.f64 	%fd419, %fd81, %fd349, %fd417;
	fma.rn.f64 	%fd420, %fd82, %fd350, %fd418;
	fma.rn.f64 	%fd421, %fd83, %fd353, %fd419;
	fma.rn.f64 	%fd422, %fd84, %fd354, %fd420;
	sub.f64 	%fd423, %fd421, %fd422;
	st.shared.f64 	[%r35+1200], %fd423;
	add.f64 	%fd424, %fd422, %fd421;
	st.shared.f64 	[%r35+480], %fd424;
	fma.rn.f64 	%fd425, %fd85, %fd333, 0d0000000000000000;
	fma.rn.f64 	%fd426, %fd86, %fd334, 0d0000000000000000;
	fma.rn.f64 	%fd427, %fd87, %fd337, %fd425;
	fma.rn.f64 	%fd428, %fd88, %fd338, %fd426;
	fma.rn.f64 	%fd429, %fd89, %fd341, %fd427;
	fma.rn.f64 	%fd430, %fd90, %fd342, %fd428;
	fma.rn.f64 	%fd431, %fd91, %fd345, %fd429;
	fma.rn.f64 	%fd432, %fd92, %fd346, %fd430;
	fma.rn.f64 	%fd433, %fd93, %fd349, %fd431;
	fma.rn.f64 	%fd434, %fd94, %fd350, %fd432;
	fma.rn.f64 	%fd435, %fd95, %fd353, %fd433;
	fma.rn.f64 	%fd436, %fd96, %fd354, %fd434;
	sub.f64 	%fd437, %fd435, %fd436;
	st.shared.f64 	[%r35+1080], %fd437;
	add.f64 	%fd438, %fd436, %fd435;
	st.shared.f64 	[%r35+600], %fd438;
	fma.rn.f64 	%fd439, %fd97, %fd333, 0d0000000000000000;
	fma.rn.f64 	%fd440, %fd98, %fd334, 0d0000000000000000;
	fma.rn.f64 	%fd441, %fd99, %fd337, %fd439;
	fma.rn.f64 	%fd442, %fd100, %fd338, %fd440;
	fma.rn.f64 	%fd443, %fd101, %fd341, %fd441;
	fma.rn.f64 	%fd444, %fd102, %fd342, %fd442;
	fma.rn.f64 	%fd445, %fd103, %fd345, %fd443;
	fma.rn.f64 	%fd446, %fd104, %fd346, %fd444;
	fma.rn.f64 	%fd447, %fd105, %fd349, %fd445;
	fma.rn.f64 	%fd448, %fd106, %fd350, %fd446;
	fma.rn.f64 	%fd449, %fd107, %fd353, %fd447;
	fma.rn.f64 	%fd450, %fd108, %fd354, %fd448;
	sub.f64 	%fd451, %fd449, %fd450;
	st.shared.f64 	[%r35+960], %fd451;
	add.f64 	%fd452, %fd450, %fd449;
	st.shared.f64 	[%r35+720], %fd452;
	fma.rn.f64 	%fd453, %fd109, %fd333, 0d0000000000000000;
	fma.rn.f64 	%fd454, %fd110, %fd334, 0d0000000000000000;
	fma.rn.f64 	%fd455, %fd111, %fd337, %fd453;
	fma.rn.f64 	%fd456, %fd112, %fd338, %fd454;
	fma.rn.f64 	%fd457, %fd113, %fd341, %fd455;
	fma.rn.f64 	%fd458, %fd114, %fd342, %fd456;
	fma.rn.f64 	%fd459, %fd115, %fd345, %fd457;
	fma.rn.f64 	%fd460, %fd116, %fd346, %fd458;
	fma.rn.f64 	%fd461, %fd117, %fd349, %fd459;
	fma.rn.f64 	%fd462, %fd118, %fd350, %fd460;
	fma.rn.f64 	%fd463, %fd119, %fd353, %fd461;
	fma.rn.f64 	%fd464, %fd120, %fd354, %fd462;
	add.f64 	%fd465, %fd464, %fd463;
	st.shared.f64 	[%r35+840], %fd465;
	add.s32 	%r6, %r120, 144;
	setp.lt.u32 	%p4, %r120, 36;
	mov.u32 	%r120, %r6;
	@%p4 bra 	$L__BB108_5;
$L__BB108_6:
	bar.sync 	0;
	mov.u32 	%r121, %tid.x;
	setp.gt.u32 	%p5, %r121, 224;
	@%p5 bra 	$L__BB108_24;
$L__BB108_7:
	ld.param.u32 	%r111, [_Z32massMatrixMultiplyRegisterKernelILi12ELi15ELi1EEviPKdS1_S1_S1_Pd_param_0];
	setp.ge.s32 	%p6, %r3, %r111;
	cvt.u16.u32 	%rs11, %r121;
	mul.lo.s16 	%rs12, %rs11, 137;
	shr.u16 	%rs13, %rs12, 11;
	mul.lo.s16 	%rs14, %rs13, 15;
	sub.s16 	%rs15, %rs11, %rs14;
	mul.wide.u16 	%r41, %rs13, 1800;
	add.s32 	%r42, %r25, %r41;
	and.b16  	%rs16, %rs15, 255;
	mul.wide.u16 	%r43, %rs16, 120;
	add.s32 	%r9, %r42, %r43;
	ld.shared.f64 	%fd467, [%r9];
	ld.shared.f64 	%fd468, [%r9+88];
	add.f64 	%fd121, %fd467, %fd468;
	sub.f64 	%fd122, %fd467, %fd468;
	ld.shared.f64 	%fd469, [%r9+8];
	ld.shared.f64 	%fd470, [%r9+80];
	add.f64 	%fd123, %fd469, %fd470;
	sub.f64 	%fd124, %fd469, %fd470;
	ld.shared.f64 	%fd471, [%r9+16];
	ld.shared.f64 	%fd472, [%r9+72];
	add.f64 	%fd125, %fd471, %fd472;
	sub.f64 	%fd126, %fd471, %fd472;
	ld.shared.f64 	%fd473, [%r9+24];
	ld.shared.f64 	%fd474, [%r9+64];
	add.f64 	%fd127, %fd473, %fd474;
	sub.f64 	%fd128, %fd473, %fd474;
	ld.shared.f64 	%fd475, [%r9+32];
	ld.shared.f64 	%fd476, [%r9+56];
	add.f64 	%fd129, %fd475, %fd476;
	sub.f64 	%fd130, %fd475, %fd476;
	ld.shared.f64 	%fd477, [%r9+40];
	ld.shared.f64 	%fd478, [%r9+48];
	add.f64 	%fd131, %fd477, %fd478;
	sub.f64 	%fd132, %fd477, %fd478;
	mov.b32 	%r44, {%rs16, %rs13};
	mov.b32 	%r45, 0;
	mov.b32 	%r46, 57615;
	dp2a.lo.u32.u32 	%r10, %r44, %r46, %r45;
	fma.rn.f64 	%fd479, %fd25, %fd121, 0d0000000000000000;
	fma.rn.f64 	%fd480, %fd26, %fd122, 0d0000000000000000;
	fma.rn.f64 	%fd481, %fd27, %fd123, %fd479;
	fma.rn.f64 	%fd482, %fd28, %fd124, %fd480;
	fma.rn.f64 	%fd483, %fd29, %fd125, %fd481;
	fma.rn.f64 	%fd484, %fd30, %fd126, %fd482;
	fma.rn.f64 	%fd485, %fd31, %fd127, %fd483;
	fma.rn.f64 	%fd486, %fd32, %fd128, %fd484;
	fma.rn.f64 	%fd487, %fd33, %fd129, %fd485;
	fma.rn.f64 	%fd488, %fd34, %fd130, %fd486;
	fma.rn.f64 	%fd133, %fd35, %fd131, %fd487;
	fma.rn.f64 	%fd134, %fd36, %fd132, %fd488;
	mov.f64 	%fd987, 0d0000000000000000;
	mov.f64 	%fd988, %fd987;
	@%p6 bra 	$L__BB108_9;
	ld.param.u64 	%rd41, [_Z32massMatrixMultiplyRegisterKernelILi12ELi15ELi1EEviPKdS1_S1_S1_Pd_param_1];
	cvta.to.global.u64 	%rd14, %rd41;
	mad.lo.s32 	%r50, %r3, 3375, %r10;
	mul.wide.s32 	%rd15, %r50, 8;
	add.s64 	%rd16, %rd14, %rd15;
	ld.global.nc.f64 	%fd987, [%rd16];
	ld.global.nc.f64 	%fd988, [%rd16+112];
$L__BB108_9:
	ld.param.u32 	%r112, [_Z32massMatrixMultiplyRegisterKernelILi12ELi15ELi1EEviPKdS1_S1_S1_Pd_param_0];
	setp.ge.s32 	%p7, %r3, %r112;
	add.f64 	%fd490, %fd133, %fd134;
	sub.f64 	%fd491, %fd133, %fd134;
	mul.f64 	%fd492, %fd490, %fd987;
	mul.f64 	%fd493, %fd491, %fd988;
	sub.f64 	%fd139, %fd492, %fd493;
	add.f64 	%fd140, %fd492, %fd493;
	fma.rn.f64 	%fd494, %fd37, %fd121, 0d0000000000000000;
	fma.rn.f64 	%fd495, %fd38, %fd122, 0d0000000000000000;
	fma.rn.f64 	%fd496, %fd39, %fd123, %fd494;
	fma.rn.f64 	%fd497, %fd40, %fd124, %fd495;
	fma.rn.f64 	%fd498, %fd41, %fd125, %fd496;
	fma.rn.f64 	%fd499, %fd42, %fd126, %fd497;
	fma.rn.f64 	%fd500, %fd43, %fd127, %fd498;
	fma.rn.f64 	%fd501, %fd44, %fd128, %fd499;
	fma.rn.f64 	%fd502, %fd45, %fd129, %fd500;
	fma.rn.f64 	%fd503, %fd46, %fd130, %fd501;
	fma.rn.f64 	%fd141, %fd47, %fd131, %fd502;
	fma.rn.f64 	%fd142, %fd48, %fd132, %fd503;
	mov.f64 	%fd989, 0d0000000000000000;
	mov.f64 	%fd990, %fd989;
	@%p7 bra 	$L__BB108_11;
	ld.param.u64 	%rd42, [_Z32massMatrixMultiplyRegisterKernelILi12ELi15ELi1EEviPKdS1_S1_S1_Pd_param_1];
	cvta.to.global.u64 	%rd17, %rd42;
	mad.lo.s32 	%r57, %r3, 3375, %r10;
	mul.wide.s32 	%rd18, %r57, 8;
	add.s64 	%rd19, %rd17, %rd18;
	ld.global.nc.f64 	%fd989, [%rd19+8];
	ld.global.nc.f64 	%fd990, [%rd19+104];
$L__BB108_11:
	ld.param.u32 	%r113, [_Z32massMatrixMultiplyRegisterKernelILi12ELi15ELi1EEviPKdS1_S1_S1_Pd_param_0];
	setp.ge.s32 	%p8, %r3, %r113;
	add.f64 	%fd505, %fd141, %fd142;
	sub.f64 	%fd506, %fd141, %fd142;
	mul.f64 	%fd507, %fd505, %fd989;
	mul.f64 	%fd508, %fd506, %fd990;
	sub.f64 	%fd147, %fd507, %fd508;
	add.f64 	%fd148, %fd507, %fd508;
	fma.rn.f64 	%fd509, %fd49, %fd121, 0d0000000000000000;
	fma.rn.f64 	%fd510, %fd50, %fd122, 0d0000000000000000;
	fma.rn.f64 	%fd511, %fd51, %fd123, %fd509;
	fma.rn.f64 	%fd512, %fd52, %fd124, %fd510;
	fma.rn.f64 	%fd513, %fd53, %fd125, %fd511;
	fma.rn.f64 	%fd514, %fd54, %fd126, %fd512;
	fma.rn.f64 	%fd515, %fd55, %fd127, %fd513;
	fma.rn.f64 	%fd516, %fd56, %fd128, %fd514;
	fma.rn.f64 	%fd517, %fd57, %fd129, %fd515;
	fma.rn.f64 	%fd518, %fd58, %fd130, %fd516;
	fma.rn.f64 	%fd149, %fd59, %fd131, %fd517;
	fma.rn.f64 	%fd150, %fd60, %fd132, %fd518;
	mov.f64 	%fd991, 0d0000000000000000;
	mov.f64 	%fd992, %fd991;
	@%p8 bra 	$L__BB108_13;
	ld.param.u64 	%rd43, [_Z32massMatrixMultiplyRegisterKernelILi12ELi15ELi1EEviPKdS1_S1_S1_Pd_param_1];
	cvta.to.global.u64 	%rd20, %rd43;
	mad.lo.s32 	%r64, %r3, 3375, %r10;
	mul.wide.s32 	%rd21, %r64, 8;
	add.s64 	%rd22, %rd20, %rd21;
	ld.global.nc.f64 	%fd991, [%rd22+16];
	ld.global.nc.f64 	%fd992, [%rd22+96];
$L__BB108_13:
	ld.param.u32 	%r114, [_Z32massMatrixMultiplyRegisterKernelILi12ELi15ELi1EEviPKdS1_S1_S1_Pd_param_0];
	setp.ge.s32 	%p9, %r3, %r114;
	add.f64 	%fd520, %fd149, %fd150;
	sub.f64 	%fd521, %fd149, %fd150;
	mul.f64 	%fd522, %fd520, %fd991;
	mul.f64 	%fd523, %fd521, %fd992;
	sub.f64 	%fd155, %fd522, %fd523;
	add.f64 	%fd156, %fd522, %fd523;
	fma.rn.f64 	%fd524, %fd61, %fd121, 0d0000000000000000;
	fma.rn.f64 	%fd525, %fd62, %fd122, 0d0000000000000000;
	fma.rn.f64 	%fd526, %fd63, %fd123, %fd524;
	fma.rn.f64 	%fd527, %fd64, %fd124, %fd525;
	fma.rn.f64 	%fd528, %fd65, %fd125, %fd526;
	fma.rn.f64 	%fd529, %fd66, %fd126, %fd527;
	fma.rn.f64 	%fd530, %fd67, %fd127, %fd528;
	fma.rn.f64 	%fd531, %fd68, %fd128, %fd529;
	fma.rn.f64 	%fd532, %fd69, %fd129, %fd530;
	fma.rn.f64 	%fd533, %fd70, %fd130, %fd531;
	fma.rn.f64 	%fd157, %fd71, %fd131, %fd532;
	fma.rn.f64 	%fd158, %fd72, %fd132, %fd533;
	mov.f64 	%fd993, 0d0000000000000000;
	mov.f64 	%fd994, %fd993;
	@%p9 bra 	$L__BB108_15;
	ld.param.u64 	%rd44, [_Z32massMatrixMultiplyRegisterKernelILi12ELi15ELi1EEviPKdS1_S1_S1_Pd_param_1];
	cvta.to.global.u64 	%rd23, %rd44;
	mad.lo.s32 	%r71, %r3, 3375, %r10;
	mul.wide.s32 	%rd24, %r71, 8;
	add.s64 	%rd25, %rd23, %rd24;
	ld.global.nc.f64 	%fd993, [%rd25+24];
	ld.global.nc.f64 	%fd994, [%rd25+88];
$L__BB108_15:
	ld.param.u32 	%r115, [_Z32massMatrixMultiplyRegisterKernelILi12ELi15ELi1EEviPKdS1_S1_S1_Pd_param_0];
	setp.ge.s32 	%p10, %r3, %r115;
	add.f64 	%fd535, %fd157, %fd158;
	sub.f64 	%fd536, %fd157, %fd158;
	mul.f64 	%fd537, %fd535, %fd993;
	mul.f64 	%fd538, %fd536, %fd994;
	sub.f64 	%fd163, %fd537, %fd538;
	add.f64 	%fd164, %fd537, %fd538;
	fma.rn.f64 	%fd539, %fd73, %fd121, 0d0000000000000000;
	fma.rn.f64 	%fd540, %fd74, %fd122, 0d0000000000000000;
	fma.rn.f64 	%fd541, %fd75, %fd123, %fd539;
	fma.rn.f64 	%fd542, %fd76, %fd124, %fd540;
	fma.rn.f64 	%fd543, %fd77, %fd125, %fd541;
	fma.rn.f64 	%fd544, %fd78, %fd126, %fd542;
	fma.rn.f64 	%fd545, %fd79, %fd127, %fd543;
	fma.rn.f64 	%fd546, %fd80, %fd128, %fd544;
	fma.rn.f64 	%fd547, %fd81, %fd129, %fd545;
	fma.rn.f64 	%fd548, %fd82, %fd130, %fd546;
	fma.rn.f64 	%fd165, %fd83, %fd131, %fd547;
	fma.rn.f64 	%fd166, %fd84, %fd132, %fd548;
	mov.f64 	%fd995, 0d0000000000000000;
	mov.f64 	%fd996, %fd995;
	@%p10 bra 	$L__BB108_17;
	ld.param.u64 	%rd45, [_Z32massMatrixMultiplyRegisterKernelILi12ELi15ELi1EEviPKdS1_S1_S1_Pd_param_1];
	cvta.to.global.u64 	%rd26, %rd45;
	mad.lo.s32 	%r78, %r3, 3375, %r10;
	mul.wide.s32 	%rd27, %r78, 8;
	add.s64 	%rd28, %rd26, %rd27;
	ld.global.nc.f64 	%fd995, [%rd28+32];
	ld.global.nc.f64 	%fd996, [%rd28+80];
$L__BB108_17:
	ld.param.u32 	%r116, [_Z32massMatrixMultiplyRegisterKernelILi12ELi15ELi1EEviPKdS1_S1_S1_Pd_param_0];
	setp.ge.s32 	%p11, %r3, %r116;
	add.f64 	%fd550, %fd165, %fd166;
	sub.f64 	%fd551, %fd165, %fd166;
	mul.f64 	%fd552, %fd550, %fd995;
	mul.f64 	%fd553, %fd551, %fd996;
	sub.f64 	%fd171, %fd552, %fd553;
	add.f64 	%fd172, %fd552, %fd553;
	fma.rn.f64 	%fd554, %fd85, %fd121, 0d0000000000000000;
	fma.rn.f64 	%fd555, %fd86, %fd122, 0d0000000000000000;
	fma.rn.f64 	%fd556, %fd87, %fd123, %fd554;
	fma.rn.f64 	%fd557, %fd88, %fd124, %fd555;
	fma.rn.f64 	%fd558, %fd89, %fd125, %fd556;
	fma.rn.f64 	%fd559, %fd90, %fd126, %fd557;
	fma.rn.f64 	%fd560, %fd91, %fd127, %fd558;
	fma.rn.f64 	%fd561, %fd92, %fd128, %fd559;
	fma.rn.f64 	%fd562, %fd93, %fd129, %fd560;
	fma.rn.f64 	%fd563, %fd94, %fd130, %fd561;
	fma.rn.f64 	%fd173, %fd95, %fd131, %fd562;
	fma.rn.f64 	%fd174, %fd96, %fd132, %fd563;
	mov.f64 	%fd997, 0d0000000000000000;
	mov.f64 	%fd998, %fd997;
	@%p11 bra 	$L__BB108_19;
	ld.param.u64 	%rd46, [_Z32massMatrixMultiplyRegisterKernelILi12ELi15ELi1EEviPKdS1_S1_S1_Pd_param_1];
	cvta.to.global.u64 	%rd29, %rd46;
	mad.lo.s32 	%r85, %r3, 3375, %r10;
	mul.wide.s32 	%rd30, %r85, 8;
	add.s64 	%rd31, %rd29, %rd30;
	ld.global.nc.f64 	%fd997, [%rd31+40];
	ld.global.nc.f64 	%fd998, [%rd31+72];
$L__BB108_19:
	ld.param.u32 	%r117, [_Z32massMatrixMultiplyRegisterKernelILi12ELi15ELi1EEviPKdS1_S1_S1_Pd_param_0];
	setp.ge.s32 	%p12, %r3, %r117;
	add.f64 	%fd565, %fd173, %fd174;
	sub.f64 	%fd566, %fd173, %fd174;
	mul.f64 	%fd567, %fd565, %fd997;
	mul.f64 	%fd568, %fd566, %fd998;
	sub.f64 	%fd179, %fd567, %fd568;
	add.f64 	%fd180, %fd567, %fd568;
	fma.rn.f64 	%fd569, %fd97, %fd121, 0d0000000000000000;
	fma.rn.f64 	%fd570, %fd98, %fd122, 0d0000000000000000;
	fma.rn.f64 	%fd571, %fd99, %fd123, %fd569;
	fma.rn.f64 	%fd572, %fd100, %fd124, %fd570;
	fma.rn.f64 	%fd573, %fd101, %fd125, %fd571;
	fma.rn.f64 	%fd574, %fd102, %fd126, %fd572;
	fma.rn.f64 	%fd575, %fd103, %fd127, %fd573;
	fma.rn.f64 	%fd576, %fd104, %fd128, %fd574;
	fma.rn.f64 	%fd577, %fd105, %fd129, %fd575;
	fma.rn.f64 	%fd578, %fd106, %fd130, %fd576;
	fma.rn.f64 	%fd181, %fd107, %fd131, %fd577;
	fma.rn.f64 	%fd182, %fd108, %fd132, %fd578;
	mov.f64 	%fd999, 0d0000000000000000;
	mov.f64 	%fd1000, %fd999;
	@%p12 bra 	$L__BB108_21;
	ld.param.u64 	%rd47, [_Z32massMatrixMultiplyRegisterKernelILi12ELi15ELi1EEviPKdS1_S1_S1_Pd_param_1];
	cvta.to.global.u64 	%rd32, %rd47;
	mad.lo.s32 	%r92, %r3, 3375, %r10;
	mul.wide.s32 	%rd33, %r92, 8;
	add.s64 	%rd34, %rd32, %rd33;
	ld.global.nc.f64 	%fd999, [%rd34+48];
	ld.global.nc.f64 	%fd1000, [%rd34+64];
$L__BB108_21:
	ld.param.u32 	%r118, [_Z32massMatrixMultiplyRegisterKernelILi12ELi15ELi1EEviPKdS1_S1_S1_Pd_param_0];
	setp.ge.s32 	%p13, %r3, %r118;
	add.f64 	%fd580, %fd181, %fd182;
	sub.f64 	%fd581, %fd181, %fd182;
	mul.f64 	%fd582, %fd580, %fd999;
	mul.f64 	%fd583, %fd581, %fd1000;
	sub.f64 	%fd187, %fd582, %fd583;
	add.f64 	%fd188, %fd582, %fd583;
	fma.rn.f64 	%fd584, %fd109, %fd121, 0d0000000000000000;
	fma.rn.f64 	%fd585, %fd110, %fd122, 0d0000000000000000;
	fma.rn.f64 	%fd586, %fd111, %fd123, %fd584;
	fma.rn.f64 	%fd587, %fd112, %fd124, %fd585;
	fma.rn.f64 	%fd588, %fd113, %fd125, %fd586;
	fma.rn.f64 	%fd589, %fd114, %fd126, %fd587;
	fma.rn.f64 	%fd590, %fd115, %fd127, %fd588;
	fma.rn.f64 	%fd591, %fd116, %fd128, %fd589;
	fma.rn.f64 	%fd592, %fd117, %fd129, %fd590;
	fma.rn.f64 	%fd593, %fd118, %fd130, %fd591;
	fma.rn.f64 	%fd189, %fd119, %fd131, %fd592;
	fma.rn.f64 	%fd190, %fd120, %fd132, %fd593;
	mov.f64 	%fd1001, 0d0000000000000000;
	@%p13 bra 	$L__BB108_23;
	ld.param.u64 	%rd48, [_Z32massMatrixMultiplyRegisterKernelILi12ELi15ELi1EEviPKdS1_S1_S1_Pd_param_1];
	cvta.to.global.u64 	%rd35, %rd48;
	mad.lo.s32 	%r99, %r3, 3375, %r10;
	mul.wide.s32 	%rd36, %r99, 8;
	add.s64 	%rd37, %rd35, %rd36;
	ld.global.nc.f64 	%fd1001, [%rd37+56];
$L__BB108_23:
	add.f64 	%fd594, %fd189, %fd190;
	sub.f64 	%fd595, %fd189, %fd190;
	mul.f64 	%fd596, %fd595, %fd1001;
	fma.rn.f64 	%fd597, %fd594, %fd1001, %fd596;
	mul.f64 	%fd598, %fd597, 0d3FE0000000000000;
	fma.rn.f64 	%fd599, %fd25, %fd140, 0d0000000000000000;
	fma.rn.f64 	%fd600, %fd26, %fd139, 0d0000000000000000;
	fma.rn.f64 	%fd601, %fd37, %fd148, %fd599;
	fma.rn.f64 	%fd602, %fd38, %fd147, %fd600;
	fma.rn.f64 	%fd603, %fd49, %fd156, %fd601;
	fma.rn.f64 	%fd604, %fd50, %fd155, %fd602;
	fma.rn.f64 	%fd605, %fd61, %fd164, %fd603;
	fma.rn.f64 	%fd606, %fd62, %fd163, %fd604;
	fma.rn.f64 	%fd607, %fd73, %fd172, %fd605;
	fma.rn.f64 	%fd608, %fd74, %fd171, %fd606;
	fma.rn.f64 	%fd609, %fd85, %fd180, %fd607;
	fma.rn.f64 	%fd610, %fd86, %fd179, %fd608;
	fma.rn.f64 	%fd611, %fd97, %fd188, %fd609;
	fma.rn.f64 	%fd612, %fd98, %fd187, %fd610;
	fma.rn.f64 	%fd613, %fd109, %fd598, %fd611;
	fma.rn.f64 	%fd614, %fd110, %fd598, %fd612;
	sub.f64 	%fd615, %fd613, %fd614;
	st.shared.f64 	[%r9+88], %fd615;
	add.f64 	%fd616, %fd613, %fd614;
	st.shared.f64 	[%r9], %fd616;
	fma.rn.f64 	%fd617, %fd27, %fd140, 0d0000000000000000;
	fma.rn.f64 	%fd618, %fd28, %fd139, 0d0000000000000000;
	fma.rn.f64 	%fd619, %fd39, %fd148, %fd617;
	fma.rn.f64 	%fd620, %fd40, %fd147, %fd618;
	fma.rn.f64 	%fd621, %fd51, %fd156, %fd619;
	fma.rn.f64 	%fd622, %fd52, %fd155, %fd620;
	fma.rn.f64 	%fd623, %fd63, %fd164, %fd621;
	fma.rn.f64 	%fd624, %fd64, %fd163, %fd622;
	fma.rn.f64 	%fd625, %fd75, %fd172, %fd623;
	fma.rn.f64 	%fd626, %fd76, %fd171, %fd624;
	fma.rn.f64 	%fd627, %fd87, %fd180, %fd625;
	fma.rn.f64 	%fd628, %fd88, %fd179, %fd626;
	fma.rn.f64 	%fd629, %fd99, %fd188, %fd627;
	fma.rn.f64 	%fd630, %fd100, %fd187, %fd628;
	fma.rn.f64 	%fd631, %fd111, %fd598, %fd629;
	fma.rn.f64 	%fd632, %fd112, %fd598, %fd630;
	sub.f64 	%fd633, %fd631, %fd632;
	st.shared.f64 	[%r9+80], %fd633;
	add.f64 	%fd634, %fd631, %fd632;
	st.shared.f64 	[%r9+8], %fd634;
	fma.rn.f64 	%fd635, %fd29, %fd140, 0d0000000000000000;
	fma.rn.f64 	%fd636, %fd30, %fd139, 0d0000000000000000;
	fma.rn.f64 	%fd637, %fd41, %fd148, %fd635;
	fma.rn.f64 	%fd638, %fd42, %fd147, %fd636;
	fma.rn.f64 	%fd639, %fd53, %fd156, %fd637;
	fma.rn.f64 	%fd640, %fd54, %fd155, %fd638;
	fma.rn.f64 	%fd641, %fd65, %fd164, %fd639;
	fma.rn.f64 	%fd642, %fd66, %fd163, %fd640;
	fma.rn.f64 	%fd643, %fd77, %fd172, %fd641;
	fma.rn.f64 	%fd644, %fd78, %fd171, %fd642;
	fma.rn.f64 	%fd645, %fd89, %fd180, %fd643;
	fma.rn.f64 	%fd646, %fd90, %fd179, %fd644;
	fma.rn.f64 	%fd647, %fd101, %fd188, %fd645;
	fma.rn.f64 	%fd648, %fd102, %fd187, %fd646;
	fma.rn.f64 	%fd649, %fd113, %fd598, %fd647;
	fma.rn.f64 	%fd650, %fd114, %fd598, %fd648;
	sub.f64 	%fd651, %fd649, %fd650;
	st.shared.f64 	[%r9+72], %fd651;
	add.f64 	%fd652, %fd649, %fd650;
	st.shared.f64 	[%r9+16], %fd652;
	fma.rn.f64 	%fd653, %fd31, %fd140, 0d0000000000000000;
	fma.rn.f64 	%fd654, %fd32, %fd139, 0d0000000000000000;
	fma.rn.f64 	%fd655, %fd43, %fd148, %fd653;
	fma.rn.f64 	%fd656, %fd44, %fd147, %fd654;
	fma.rn.f64 	%fd657, %fd55, %fd156, %fd655;
	fma.rn.f64 	%fd658, %fd56, %fd155, %fd656;
	fma.rn.f64 	%fd659, %fd67, %fd164, %fd657;
	fma.rn.f64 	%fd660, %fd68, %fd163, %fd658;
	fma.rn.f64 	%fd661, %fd79, %fd172, %fd659;
	fma.rn.f64 	%fd662, %fd80, %fd171, %fd660;
	fma.rn.f64 	%fd663, %fd91, %fd180, %fd661;
	fma.rn.f64 	%fd664, %fd92, %fd179, %fd662;
	fma.rn.f64 	%fd665, %fd103, %fd188, %fd663;
	fma.rn.f64 	%fd666, %fd104, %fd187, %fd664;
	fma.rn.f64 	%fd667, %fd115, %fd598, %fd665;
	fma.rn.f64 	%fd668, %fd116, %fd598, %fd666;
	sub.f64 	%fd669, %fd667, %fd668;
	st.shared.f64 	[%r9+64], %fd669;
	add.f64 	%fd670, %fd667, %fd668;
	st.shared.f64 	[%r9+24], %fd670;
	fma.rn.f64 	%fd671, %fd33, %fd140, 0d0000000000000000;
	fma.rn.f64 	%fd672, %fd34, %fd139, 0d0000000000000000;
	fma.rn.f64 	%fd673, %fd45, %fd148, %fd671;
	fma.rn.f64 	%fd674, %fd46, %fd147, %fd672;
	fma.rn.f64 	%fd675, %fd57, %fd156, %fd673;
	fma.rn.f64 	%fd676, %fd58, %fd155, %fd674;
	fma.rn.f64 	%fd677, %fd69, %fd164, %fd675;
	fma.rn.f64 	%fd678, %fd70, %fd163, %fd676;
	fma.rn.f64 	%fd679, %fd81, %fd172, %fd677;
	fma.rn.f64 	%fd680, %fd82, %fd171, %fd678;
	fma.rn.f64 	%fd681, %fd93, %fd180, %fd679;
	fma.rn.f64 	%fd682, %fd94, %fd179, %fd680;
	fma.rn.f64 	%fd683, %fd105, %fd188, %fd681;
	fma.rn.f64 	%fd684, %fd106, %fd187, %fd682;
	fma.rn.f64 	%fd685, %fd117, %fd598, %fd683;
	fma.rn.f64 	%fd686, %fd118, %fd598, %fd684;
	sub.f64 	%fd687, %fd685, %fd686;
	st.shared.f64 	[%r9+56], %fd687;
	add.f64 	%fd688, %fd685, %fd686;
	st.shared.f64 	[%r9+32], %fd688;
	fma.rn.f64 	%fd689, %fd35, %fd140, 0d0000000000000000;
	fma.rn.f64 	%fd690, %fd36, %fd139, 0d0000000000000000;
	fma.rn.f64 	%fd691, %fd47, %fd148, %fd689;
	fma.rn.f64 	%fd692, %fd48, %fd147, %fd690;
	fma.rn.f64 	%fd693, %fd59, %fd156, %fd691;
	fma.rn.f64 	%fd694, %fd60, %fd155, %fd692;
	fma.rn.f64 	%fd695, %fd71, %fd164, %fd693;
	fma.rn.f64 	%fd696, %fd72, %fd163, %fd694;
	fma.rn.f64 	%fd697, %fd83, %fd172, %fd695;
	fma.rn.f64 	%fd698, %fd84, %fd171, %fd696;
	fma.rn.f64 	%fd699, %fd95, %fd180, %fd697;
	fma.rn.f64 	%fd700, %fd96, %fd179, %fd698;
	fma.rn.f64 	%fd701, %fd107, %fd188, %fd699;
	fma.rn.f64 	%fd702, %fd108, %fd187, %fd700;
	fma.rn.f64 	%fd703, %fd119, %fd598, %fd701;
	fma.rn.f64 	%fd704, %fd120, %fd598, %fd702;
	sub.f64 	%fd705, %fd703, %fd704;
	st.shared.f64 	[%r9+48], %fd705;
	add.f64 	%fd706, %fd703, %fd704;
	st.shared.f64 	[%r9+40], %fd706;
	add.s32 	%r11, %r121, 144;
	setp.lt.u32 	%p14, %r121, 81;
	mov.u32 	%r121, %r11;
	@%p14 bra 	$L__BB108_7;
$L__BB108_24:
	mov.u32 	%r122, %tid.x;
	setp.gt.u32 	%p15, %r122, 179;
	bar.sync 	0;
	@%p15 bra 	$L__BB108_27;
	mov.u32 	%r100, %tid.y;
	mov.u32 	%r101, _ZZ32massMatrixMultiplyRegisterKernelILi12ELi15ELi1EEviPKdS1_S1_S1_PdE6s_tmp1;
	mad.lo.s32 	%r102, %r100, 27000, %r101;
$L__BB108_26:
	cvt.u16.u32 	%rs17, %r122;
	mul.lo.s16 	%rs18, %rs17, 171;
	shr.u16 	%rs19, %rs18, 11;
	mul.lo.s16 	%rs20, %rs19, 12;
	sub.s16 	%rs21, %rs17, %rs20;
	mul.wide.u16 	%r103, %rs19, 1800;
	add.s32 	%r104, %r102, %r103;
	and.b16  	%rs22, %rs21, 255;
	mul.wide.u16 	%r105, %rs22, 8;
	add.s32 	%r106, %r104, %r105;
	ld.shared.f64 	%fd707, [%r106];
	ld.shared.f64 	%fd708, [%r106+1680];
	add.f64 	%fd709, %fd707, %fd708;
	sub.f64 	%fd710, %fd707, %fd708;
	ld.shared.f64 	%fd711, [%r106+120];
	ld.shared.f64 	%fd712, [%r106+1560];
	add.f64 	%fd713, %fd711, %fd712;
	sub.f64 	%fd714, %fd711, %fd712;
	ld.shared.f64 	%fd715, [%r106+240];
	ld.shared.f64 	%fd716, [%r106+1440];
	add.f64 	%fd717, %fd715, %fd716;
	sub.f64 	%fd718, %fd715, %fd716;
	ld.shared.f64 	%fd719, [%r106+360];
	ld.shared.f64 	%fd720, [%r106+1320];
	add.f64 	%fd721, %fd719, %fd720;
	sub.f64 	%fd722, %fd719, %fd720;
	ld.shared.f64 	%fd723, [%r106+480];
	ld.shared.f64 	%fd724, [%r106+1200];
	add.f64 	%fd725, %fd723, %fd724;
	sub.f64 	%fd726, %fd723, %fd724;
	ld.shared.f64 	%fd727, [%r106+600];
	ld.shared.f64 	%fd728, [%r106+1080];
	add.f64 	%fd729, %fd727, %fd728;
	sub.f64 	%fd730, %fd727, %fd728;
	ld.shared.f64 	%fd731, [%r106+720];
	ld.shared.f64 	%fd732, [%r106+960];
	add.f64 	%fd733, %fd731, %fd732;
	sub.f64 	%fd734, %fd731, %fd732;
	ld.shared.f64 	%fd735, [%r106+840];
	add.f64 	%fd736, %fd735, %fd735;
	sub.f64 	%fd737, %fd735, %fd735;
	mul.f64 	%fd738, %fd736, 0d3FE0000000000000;
	fma.rn.f64 	%fd739, %fd25, %fd709, 0d0000000000000000;
	fma.rn.f64 	%fd740, %fd26, %fd710, 0d0000000000000000;
	fma.rn.f64 	%fd741, %fd37, %fd713, %fd739;
	fma.rn.f64 	%fd742, %fd38, %fd714, %fd740;
	fma.rn.f64 	%fd743, %fd49, %fd717, %fd741;
	fma.rn.f64 	%fd744, %fd50, %fd718, %fd742;
	fma.rn.f64 	%fd745, %fd61, %fd721, %fd743;
	fma.rn.f64 	%fd746, %fd62, %fd722, %fd744;
	fma.rn.f64 	%fd747, %fd73, %fd725, %fd745;
	fma.rn.f64 	%fd748, %fd74, %fd726, %fd746;
	fma.rn.f64 	%fd749, %fd85, %fd729, %fd747;
	fma.rn.f64 	%fd750, %fd86, %fd730, %fd748;
	fma.rn.f64 	%fd751, %fd97, %fd733, %fd749;
	fma.rn.f64 	%fd752, %fd98, %fd734, %fd750;
	fma.rn.f64 	%fd753, %fd109, %fd738, %fd751;
	fma.rn.f64 	%fd754, %fd110, %fd737, %fd752;
	sub.f64 	%fd755, %fd753, %fd754;
	st.shared.f64 	[%r106+1320], %fd755;
	add.f64 	%fd756, %fd753, %fd754;
	st.shared.f64 	[%r106], %fd756;
	fma.rn.f64 	%fd757, %fd27, %fd709, 0d0000000000000000;
	fma.rn.f64 	%fd758, %fd28, %fd710, 0d0000000000000000;
	fma.rn.f64 	%fd759, %fd39, %fd713, %fd757;
	fma.rn.f64 	%fd760, %fd40, %fd714, %fd758;
	fma.rn.f64 	%fd761, %fd51, %fd717, %fd759;
	fma.rn.f64 	%fd762, %fd52, %fd718, %fd760;
	fma.rn.f64 	%fd763, %fd63, %fd721, %fd761;
	fma.rn.f64 	%fd764, %fd64, %fd722, %fd762;
	fma.rn.f64 	%fd765, %fd75, %fd725, %fd763;
	fma.rn.f64 	%fd766, %fd76, %fd726, %fd764;
	fma.rn.f64 	%fd767, %fd87, %fd729, %fd765;
	fma.rn.f64 	%fd768, %fd88, %fd730, %fd766;
	fma.rn.f64 	%fd769, %fd99, %fd733, %fd767;
	fma.rn.f64 	%fd770, %fd100, %fd734, %fd768;
	fma.rn.f64 	%fd771, %fd111, %fd738, %fd769;
	fma.rn.f64 	%fd772, %fd112, %fd737, %fd770;
	sub.f64 	%fd773, %fd771, %fd772;
	st.shared.f64 	[%r106+1200], %fd773;
	add.f64 	%fd774, %fd771, %fd772;
	st.shared.f64 	[%r106+120], %fd774;
	fma.rn.f64 	%fd775, %fd29, %fd709, 0d0000000000000000;
	fma.rn.f64 	%fd776, %fd30, %fd710, 0d0000000000000000;
	fma.rn.f64 	%fd777, %fd41, %fd713, %fd775;
	fma.rn.f64 	%fd778, %fd42, %fd714, %fd776;
	fma.rn.f64 	%fd779, %fd53, %fd717, %fd777;
	fma.rn.f64 	%fd780, %fd54, %fd718, %fd778;
	fma.rn.f64 	%fd781, %fd65, %fd721, %fd779;
	fma.rn.f64 	%fd782, %fd66, %fd722, %fd780;
	fma.rn.f64 	%fd783, %fd77, %fd725, %fd781;
	fma.rn.f64 	%fd784, %fd78, %fd726, %fd782;
	fma.rn.f64 	%fd785, %fd89, %fd729, %fd783;
	fma.rn.f64 	%fd786, %fd90, %fd730, %fd784;
	fma.rn.f64 	%fd787, %fd101, %fd733, %fd785;
	fma.rn.f64 	%fd788, %fd102, %fd734, %fd786;
	fma.rn.f64 	%fd789, %fd113, %fd738, %fd787;
	fma.rn.f64 	%fd790, %fd114, %fd737, %fd788;
	sub.f64 	%fd791, %fd789, %fd790;
	st.shared.f64 	[%r106+1080], %fd791;
	add.f64 	%fd792, %fd789, %fd790;
	st.shared.f64 	[%r106+240], %fd792;
	fma.rn.f64 	%fd793, %fd31, %fd709, 0d0000000000000000;
	fma.rn.f64 	%fd794, %fd32, %fd710, 0d0000000000000000;
	fma.rn.f64 	%fd795, %fd43, %fd713, %fd793;
	fma.rn.f64 	%fd796, %fd44, %fd714, %fd794;
	fma.rn.f64 	%fd797, %fd55, %fd717, %fd795;
	fma.rn.f64 	%fd798, %fd56, %fd718, %fd796;
	fma.rn.f64 	%fd799, %fd67, %fd721, %fd797;
	fma.rn.f64 	%fd800, %fd68, %fd722, %fd798;
	fma.rn.f64 	%fd801, %fd79, %fd725, %fd799;
	fma.rn.f64 	%fd802, %fd80, %fd726, %fd800;
	fma.rn.f64 	%fd803, %fd91, %fd729, %fd801;
	fma.rn.f64 	%fd804, %fd92, %fd730, %fd802;
	fma.rn.f64 	%fd805, %fd103, %fd733, %fd803;
	fma.rn.f64 	%fd806, %fd104, %fd734, %fd804;
	fma.rn.f64 	%fd807, %fd115, %fd738, %fd805;
	fma.rn.f64 	%fd808, %fd116, %fd737, %fd806;
	sub.f64 	%fd809, %fd807, %fd808;
	st.shared.f64 	[%r106+960], %fd809;
	add.f64 	%fd810, %fd807, %fd808;
	st.shared.f64 	[%r106+360], %fd810;
	fma.rn.f64 	%fd811, %fd33, %fd709, 0d0000000000000000;
	fma.rn.f64 	%fd812, %fd34, %fd710, 0d0000000000000000;
	fma.rn.f64 	%fd813, %fd45, %fd713, %fd811;
	fma.rn.f64 	%fd814, %fd46, %fd714, %fd812;
	fma.rn.f64 	%fd815, %fd57, %fd717, %fd813;
	fma.rn.f64 	%fd816, %fd58, %fd718, %fd814;
	fma.rn.f64 	%fd817, %fd69, %fd721, %fd815;
	fma.rn.f64 	%fd818, %fd70, %fd722, %fd816;
	fma.rn.f64 	%fd819, %fd81, %fd725, %fd817;
	fma.rn.f64 	%fd820, %fd82, %fd726, %fd818;
	fma.rn.f64 	%fd821, %fd93, %fd729, %fd819;
	fma.rn.f64 	%fd822, %fd94, %fd730, %fd820;
	fma.rn.f64 	%fd823, %fd105, %fd733, %fd821;
	fma.rn.f64 	%fd824, %fd106, %fd734, %fd822;
	fma.rn.f64 	%fd825, %fd117, %fd738, %fd823;
	fma.rn.f64 	%fd826, %fd118, %fd737, %fd824;
	sub.f64 	%fd827, %fd825, %fd826;
	st.shared.f64 	[%r106+840], %fd827;
	add.f64 	%fd828, %fd825, %fd826;
	st.shared.f64 	[%r106+480], %fd828;
	fma.rn.f64 	%fd829, %fd35, %fd709, 0d0000000000000000;
	fma.rn.f64 	%fd830, %fd36, %fd710, 0d0000000000000000;
	fma.rn.f64 	%fd831, %fd47, %fd713, %fd829;
	fma.rn.f64 	%fd832, %fd48, %fd714, %fd830;
	fma.rn.f64 	%fd833, %fd59, %fd717, %fd831;
	fma.rn.f64 	%fd834, %fd60, %fd718, %fd832;
	fma.rn.f64 	%fd835, %fd71, %fd721, %fd833;
	fma.rn.f64 	%fd836, %fd72, %fd722, %fd834;
	fma.rn.f64 	%fd837, %fd83, %fd725, %fd835;
	fma.rn.f64 	%fd838, %fd84, %fd726, %fd836;
	fma.rn.f64 	%fd839, %fd95, %fd729, %fd837;
	fma.rn.f64 	%fd840, %fd96, %fd730, %fd838;
	fma.rn.f64 	%fd841, %fd107, %fd733, %fd839;
	fma.rn.f64 	%fd842, %fd108, %fd734, %fd840;
	fma.rn.f64 	%fd843, %fd119, %fd738, %fd841;
	fma.rn.f64 	%fd844, %fd120, %fd737, %fd842;
	sub.f64 	%fd845, %fd843, %fd844;
	st.shared.f64 	[%r106+720], %fd845;
	add.f64 	%fd846, %fd843, %fd844;
	st.shared.f64 	[%r106+600], %fd846;
	add.s32 	%r14, %r122, 144;
	setp.lt.u32 	%p16, %r122, 36;
	mov.u32 	%r122, %r14;
	@%p16 bra 	$L__BB108_26;
$L__BB108_27:
	ld.param.u32 	%r119, [_Z32massMatrixMultiplyRegisterKernelILi12ELi15ELi1EEviPKdS1_S1_S1_Pd_param_0];
	mov.u32 	%r107, %ctaid.x;
	mov.u32 	%r108, %tid.y;
	add.s32 	%r15, %r107, %r108;
	setp.ge.s32 	%p17, %r15, %r119;
	bar.sync 	0;
	ld.shared.f64 	%fd847, [%r4];
	ld.shared.f64 	%fd848, [%r4+25200];
	add.f64 	%fd849, %fd847, %fd848;
	sub.f64 	%fd850, %fd847, %fd848;
	ld.shared.f64 	%fd851, [%r4+1800];
	ld.shared.f64 	%fd852, [%r4+23400];
	add.f64 	%fd853, %fd851, %fd852;
	sub.f64 	%fd854, %fd851, %fd852;
	ld.shared.f64 	%fd855, [%r4+3600];
	ld.shared.f64 	%fd856, [%r4+21600];
	add.f64 	%fd857, %fd855, %fd856;
	sub.f64 	%fd858, %fd855, %fd856;
	ld.shared.f64 	%fd859, [%r4+5400];
	ld.shared.f64 	%fd860, [%r4+19800];
	add.f64 	%fd861, %fd859, %fd860;
	sub.f64 	%fd862, %fd859, %fd860;
	ld.shared.f64 	%fd863, [%r4+7200];
	ld.shared.f64 	%fd864, [%r4+18000];
	add.f64 	%fd865, %fd863, %fd864;
	sub.f64 	%fd866, %fd863, %fd864;
	ld.shared.f64 	%fd867, [%r4+9000];
	ld.shared.f64 	%fd868, [%r4+16200];
	add.f64 	%fd869, %fd867, %fd868;
	sub.f64 	%fd870, %fd867, %fd868;
	ld.shared.f64 	%fd871, [%r4+10800];
	ld.shared.f64 	%fd872, [%r4+14400];
	add.f64 	%fd873, %fd871, %fd872;
	sub.f64 	%fd874, %fd871, %fd872;
	ld.shared.f64 	%fd875, [%r4+12600];
	add.f64 	%fd876, %fd875, %fd875;
	sub.f64 	%fd877, %fd875, %fd875;
	mul.f64 	%fd878, %fd876, 0d3FE0000000000000;
	fma.rn.f64 	%fd879, %fd25, %fd849, 0d0000000000000000;
	fma.rn.f64 	%fd880, %fd26, %fd850, 0d0000000000000000;
	fma.rn.f64 	%fd881, %fd37, %fd853, %fd879;
	fma.rn.f64 	%fd882, %fd38, %fd854, %fd880;
	fma.rn.f64 	%fd883, %fd49, %fd857, %fd881;
	fma.rn.f64 	%fd884, %fd50, %fd858, %fd882;
	fma.rn.f64 	%fd885, %fd61, %fd861, %fd883;
	fma.rn.f64 	%fd886, %fd62, %fd862, %fd884;
	fma.rn.f64 	%fd887, %fd73, %fd865, %fd885;
	fma.rn.f64 	%fd888, %fd74, %fd866, %fd886;
	fma.rn.f64 	%fd889, %fd85, %fd869, %fd887;
	fma.rn.f64 	%fd890, %fd86, %fd870, %fd888;
	fma.rn.f64 	%fd891, %fd97, %fd873, %fd889;
	fma.rn.f64 	%fd892, %fd98, %fd874, %fd890;
	fma.rn.f64 	%fd193, %fd109, %fd878, %fd891;
	fma.rn.f64 	%fd194, %fd110, %fd877, %fd892;
	fma.rn.f64 	%fd893, %fd27, %fd849, 0d0000000000000000;
	fma.rn.f64 	%fd894, %fd28, %fd850, 0d0000000000000000;
	fma.rn.f64 	%fd895, %fd39, %fd853, %fd893;
	fma.rn.f64 	%fd896, %fd40, %fd854, %fd894;
	fma.rn.f64 	%fd897, %fd51, %fd857, %fd895;
	fma.rn.f64 	%fd898, %fd52, %fd858, %fd896;
	fma.rn.f64 	%fd899, %fd63, %fd861, %fd897;
	fma.rn.f64 	%fd900, %fd64, %fd862, %fd898;
	fma.rn.f64 	%fd901, %fd75, %fd865, %fd899;
	fma.rn.f64 	%fd902, %fd76, %fd866, %fd900;
	fma.rn.f64 	%fd903, %fd87, %fd869, %fd901;
	fma.rn.f64 	%fd904, %fd88, %fd870, %fd902;
	fma.rn.f64 	%fd905, %fd99, %fd873, %fd903;
	fma.rn.f64 	%fd906, %fd100, %fd874, %fd904;
	fma.rn.f64 	%fd195, %fd111, %fd878, %fd905;
	fma.rn.f64 	%fd196, %fd112, %fd877, %fd906;
	fma.rn.f64 	%fd907, %fd29, %fd849, 0d0000000000000000;
	fma.rn.f64 	%fd908, %fd30, %fd850, 0d0000000000000000;
	fma.rn.f64 	%fd909, %fd41, %fd853, %fd907;
	fma.rn.f64 	%fd910, %fd42, %fd854, %fd908;
	fma.rn.f64 	%fd911, %fd53, %fd857, %fd909;
	fma.rn.f64 	%fd912, %fd54, %fd858, %fd910;
	fma.rn.f64 	%fd913, %fd65, %fd861, %fd911;
	fma.rn.f64 	%fd914, %fd66, %fd862, %fd912;
	fma.rn.f64 	%fd915, %fd77, %fd865, %fd913;
	fma.rn.f64 	%fd916, %fd78, %fd866, %fd914;
	fma.rn.f64 	%fd917, %fd89, %fd869, %fd915;
	fma.rn.f64 	%fd918, %fd90, %fd870, %fd916;
	fma.rn.f64 	%fd919, %fd101, %fd873, %fd917;
	fma.rn.f64 	%fd920, %fd102, %fd874, %fd918;
	fma.rn.f64 	%fd197, %fd113, %fd878, %fd919;
	fma.rn.f64 	%fd198, %fd114, %fd877, %fd920;
	fma.rn.f64 	%fd921, %fd31, %fd849, 0d0000000000000000;
	fma.rn.f64 	%fd922, %fd32, %fd850, 0d0000000000000000;
	fma.rn.f64 	%fd923, %fd43, %fd853, %fd921;
	fma.rn.f64 	%fd924, %fd44, %fd854, %fd922;
	fma.rn.f64 	%fd925, %fd55, %fd857, %fd923;
	fma.rn.f64 	%fd926, %fd56, %fd858, %fd924;
	fma.rn.f64 	%fd927, %fd67, %fd861, %fd925;
	fma.rn.f64 	%fd928, %fd68, %fd862, %fd926;
	fma.rn.f64 	%fd929, %fd79, %fd865, %fd927;
	fma.rn.f64 	%fd930, %fd80, %fd866, %fd928;
	fma.rn.f64 	%fd931, %fd91, %fd869, %fd929;
	fma.rn.f64 	%fd932, %fd92, %fd870, %fd930;
	fma.rn.f64 	%fd933, %fd103, %fd873, %fd931;
	fma.rn.f64 	%fd934, %fd104, %fd874, %fd932;
	fma.rn.f64 	%fd199, %fd115, %fd878, %fd933;
	fma.rn.f64 	%fd200, %fd116, %fd877, %fd934;
	fma.rn.f64 	%fd935, %fd33, %fd849, 0d0000000000000000;
	fma.rn.f64 	%fd936, %fd34, %fd850, 0d0000000000000000;
	fma.rn.f64 	%fd937, %fd45, %fd853, %fd935;
	fma.rn.f64 	%fd938, %fd46, %fd854, %fd936;
	fma.rn.f64 	%fd939, %fd57, %fd857, %fd937;
	fma.rn.f64 	%fd940, %fd58, %fd858, %fd938;
	fma.rn.f64 	%fd941, %fd69, %fd861, %fd939;
	fma.rn.f64 	%fd942, %fd70, %fd862, %fd940;
	fma.rn.f64 	%fd943, %fd81, %fd865, %fd941;
	fma.rn.f64 	%fd944, %fd82, %fd866, %fd942;
	fma.rn.f64 	%fd945, %fd93, %fd869, %fd943;
	fma.rn.f64 	%fd946, %fd94, %fd870, %fd944;
	fma.rn.f64 	%fd947, %fd105, %fd873, %fd945;
	fma.rn.f64 	%fd948, %fd106, %fd874, %fd946;
	fma.rn.f64 	%fd201, %fd117, %fd878, %fd947;
	fma.rn.f64 	%fd202, %fd118, %fd877, %fd948;
	fma.rn.f64 	%fd949, %fd35, %fd849, 0d0000000000000000;
	fma.rn.f64 	%fd950, %fd36, %fd850, 0d0000000000000000;
	fma.rn.f64 	%fd951, %fd47, %fd853, %fd949;
	fma.rn.f64 	%fd952, %fd48, %fd854, %fd950;
	fma.rn.f64 	%fd953, %fd59, %fd857, %fd951;
	fma.rn.f64 	%fd954, %fd60, %fd858, %fd952;
	fma.rn.f64 	%fd955, %fd71, %fd861, %fd953;
	fma.rn.f64 	%fd956, %fd72, %fd862, %fd954;
	fma.rn.f64 	%fd957, %fd83, %fd865, %fd955;
	fma.rn.f64 	%fd958, %fd84, %fd866, %fd956;
	fma.rn.f64 	%fd959, %fd95, %fd869, %fd957;
	fma.rn.f64 	%fd960, %fd96, %fd870, %fd958;
	fma.rn.f64 	%fd961, %fd107, %fd873, %fd959;
	fma.rn.f64 	%fd962, %fd108, %fd874, %fd960;
	fma.rn.f64 	%fd203, %fd119, %fd878, %fd961;
	fma.rn.f64 	%fd204, %fd120, %fd877, %fd962;
	@%p17 bra 	$L__BB108_29;
	ld.param.u64 	%rd49, [_Z32massMatrixMultiplyRegisterKernelILi12ELi15ELi1EEviPKdS1_S1_S1_Pd_param_5];
	mov.u32 	%r109, %tid.x;
	mad.lo.s32 	%r110, %r15, 1728, %r109;
	cvta.to.global.u64 	%rd38, %rd49;
	mul.wide.s32 	%rd39, %r110, 8;
	add.s64 	%rd40, %rd38, %rd39;
	add.f64 	%fd963, %fd193, %fd194;
	st.global.f64 	[%rd40], %fd963;
	add.f64 	%fd964, %fd195, %fd196;
	st.global.f64 	[%rd40+1152], %fd964;
	add.f64 	%fd965, %fd197, %fd198;
	st.global.f64 	[%rd40+2304], %fd965;
	add.f64 	%fd966, %fd199, %fd200;
	st.global.f64 	[%rd40+3456], %fd966;
	add.f64 	%fd967, %fd201, %fd202;
	st.global.f64 	[%rd40+4608], %fd967;
	add.f64 	%fd968, %fd203, %fd204;
	st.global.f64 	[%rd40+5760], %fd968;
	sub.f64 	%fd969, %fd203, %fd204;
	st.global.f64 	[%rd40+6912], %fd969;
	sub.f64 	%fd970, %fd201, %fd202;
	st.global.f64 	[%rd40+8064], %fd970;
	sub.f64 	%fd971, %fd199, %fd200;
	st.global.f64 	[%rd40+9216], %fd971;
	sub.f64 	%fd972, %fd197, %fd198;
	st.global.f64 	[%rd40+10368], %fd972;
	sub.f64 	%fd973, %fd195, %fd196;
	st.global.f64 	[%rd40+11520], %fd973;
	sub.f64 	%fd974, %fd193, %fd194;
	st.global.f64 	[%rd40+12672], %fd974;
$L__BB108_29:
	ret;

}
	// .globl	_Z32massMatrixMultiplyConstantKernelILi12ELi15ELi1EEviPKdS1_S1_S1_Pd
.visible .entry _Z32massMatrixMultiplyConstantKernelILi12ELi15ELi1EEviPKdS1_S1_S1_Pd(
	.param .u32 _Z32massMatrixMultiplyConstantKernelILi12ELi15ELi1EEviPKdS1_S1_S1_Pd_param_0,
	.param .u64 .ptr .align 1 _Z32massMatrixMultiplyConstantKernelILi12ELi15ELi1EEviPKdS1_S1_S1_Pd_param_1,
	.param .u64 .ptr .align 1 _Z32massMatrixMultiplyConstantKernelILi12ELi15ELi1EEviPKdS1_S1_S1_Pd_param_2,
	.param .u64 .ptr .align 1 _Z32massMatrixMultiplyConstantKernelILi12ELi15ELi1EEviPKdS1_S1_S1_Pd_param_3,
	.param .u64 .ptr .align 1 _Z32massMatrixMultiplyConstantKernelILi12ELi15ELi1EEviPKdS1_S1_S1_Pd_param_4,
	.param .u64 .ptr .align 1 _Z32massMatrixMultiplyConstantKernelILi12ELi15ELi1EEviPKdS1_S1_S1_Pd_param_5
)
{
	.reg .pred 	%p<17>;
	.reg .b16 	%rs<23>;
	.reg .b32 	%r<50>;
	.reg .b64 	%rd<43>;
	.reg .b64 	%fd<1010>;
	// demoted variable
	.shared .align 8 .b8 _ZZ32massMatrixMultiplyConstantKernelILi12ELi15ELi1EEviPKdS1_S1_S1_PdE6s_tmp1[27000];
	ld.param.u32 	%r16, [_Z32massMatrixMultiplyConstantKernelILi12ELi15ELi1EEviPKdS1_S1_S1_Pd_param_0];
	ld.param.u64 	%rd2, [_Z32massMatrixMultiplyConstantKernelILi12ELi15ELi1EEviPKdS1_S1_S1_Pd_param_4];
	mov.u32 	%r47, %tid.x;
	mov.u32 	%r2, %tid.y;
	mov.u32 	%r17, %ctaid.x;
	add.s32 	%r3, %r17, %r2;
	setp.ge.s32 	%p1, %r3, %r16;
	@%p1 bra 	$L__BB109_2;
	cvta.to.global.u64 	%rd4, %rd2;
	mad.lo.s32 	%r18, %r3, 1728, %r47;
	mul.wide.s32 	%rd5, %r18, 8;
	add.s64 	%rd6, %rd4, %rd5;
	ld.global.nc.f64 	%fd994, [%rd6];
	ld.global.nc.f64 	%fd993, [%rd6+1152];
	ld.global.nc.f64 	%fd992, [%rd6+2304];
	ld.global.nc.f64 	%fd991, [%rd6+3456];
	ld.global.nc.f64 	%fd990, [%rd6+4608];
	ld.global.nc.f64 	%fd989, [%rd6+5760];
	ld.global.nc.f64 	%fd988, [%rd6+6912];
	ld.global.nc.f64 	%fd987, [%rd6+8064];
	ld.global.nc.f64 	%fd986, [%rd6+9216];
	ld.global.nc.f64 	%fd985, [%rd6+10368];
	ld.global.nc.f64 	%fd984, [%rd6+11520];
	ld.global.nc.f64 	%fd983, [%rd6+12672];
$L__BB109_2:
	cvt.u16.u32 	%rs1, %r47;
	bar.sync 	0;
	mul.hi.u16 	%rs2, %rs1, 5462;
	mul.lo.s16 	%rs3, %rs2, 12;
	sub.s16 	%rs4, %rs1, %rs3;
	add.f64 	%fd204, %fd994, %fd983;
	sub.f64 	%fd205, %fd994, %fd983;
	add.f64 	%fd206, %fd993, %fd984;
	sub.f64 	%fd207, %fd993, %fd984;
	add.f64 	%fd208, %fd992, %fd985;
	sub.f64 	%fd209, %fd992, %fd985;
	add.f64 	%fd210, %fd991, %fd986;
	sub.f64 	%fd211, %fd991, %fd986;
	add.f64 	%fd212, %fd990, %fd987;
	sub.f64 	%fd213, %fd990, %fd987;
	add.f64 	%fd214, %fd989, %fd988;
	sub.f64 	%fd215, %fd989, %fd988;
	mov.u32 	%r19, _ZZ32massMatrixMultiplyConstantKernelILi12ELi15ELi1EEviPKdS1_S1_S1_PdE6s_tmp1;
	mad.lo.s32 	%r4, %r2, 27000, %r19;
	mul.wide.u16 	%r20, %rs2, 120;
	add.s32 	%r21, %r4, %r20;
	mul.wide.u16 	%r22, %rs4, 8;
	add.s32 	%r5, %r21, %r22;
	ld.const.f64 	%fd216, [const_oddDofToQuad];
	fma.rn.f64 	%fd217, %fd216, %fd204, 0d0000000000000000;
	ld.const.f64 	%fd218, [const_evenDofToQuad];
	fma.rn.f64 	%fd219, %fd218, %fd205, 0d0000000000000000;
	ld.const.f64 	%fd25, [const_oddDofToQuad+8];
	fma.rn.f64 	%fd220, %fd25, %fd206, %fd217;
	ld.const.f64 	%fd26, [const_evenDofToQuad+8];
	fma.rn.f64 	%fd221, %fd26, %fd207, %fd219;
	ld.const.f64 	%fd27, [const_oddDofToQuad+16];
	fma.rn.f64 	%fd222, %fd27, %fd208, %fd220;
	ld.const.f64 	%fd28, [const_evenDofToQuad+16];
	fma.rn.f64 	%fd223, %fd28, %fd209, %fd221;
	ld.const.f64 	%fd29, [const_oddDofToQuad+24];
	fma.rn.f64 	%fd224, %fd29, %fd210, %fd222;
	ld.const.f64 	%fd30, [const_evenDofToQuad+24];
	fma.rn.f64 	%fd225, %fd30, %fd211, %fd223;
	ld.const.f64 	%fd31, [const_oddDofToQuad+32];
	fma.rn.f64 	%fd226, %fd31, %fd212, %fd224;
	ld.const.f64 	%fd32, [const_evenDofToQuad+32];
	fma.rn.f64 	%fd227, %fd32, %fd213, %fd225;
	ld.const.f64 	%fd33, [const_oddDofToQuad+40];
	fma.rn.f64 	%fd228, %fd33, %fd214, %fd226;
	ld.const.f64 	%fd34, [const_evenDofToQuad+40];
	fma.rn.f64 	%fd229, %fd34, %fd215, %fd227;
	sub.f64 	%fd230, %fd228, %fd229;
	st.shared.f64 	[%r5+25200], %fd230;
	add.f64 	%fd231, %fd229, %fd228;
	st.shared.f64 	[%r5], %fd231;
	ld.const.f64 	%fd35, [const_oddDofToQuad+48];
	fma.rn.f64 	%fd232, %fd35, %fd204, 0d0000000000000000;
	ld.const.f64 	%fd36, [const_evenDofToQuad+48];
	fma.rn.f64 	%fd233, %fd36, %fd205, 0d0000000000000000;
	ld.const.f64 	%fd37, [const_oddDofToQuad+56];
	fma.rn.f64 	%fd234, %fd37, %fd206, %fd232;
	ld.const.f64 	%fd38, [const_evenDofToQuad+56];
	fma.rn.f64 	%fd235, %fd38, %fd207, %fd233;
	ld.const.f64 	%fd39, [const_oddDofToQuad+64];
	fma.rn.f64 	%fd236, %fd39, %fd208, %fd234;
	ld.const.f64 	%fd40, [const_evenDofToQuad+64];
	fma.rn.f64 	%fd237, %fd40, %fd209, %fd235;
	ld.const.f64 	%fd41, [const_oddDofToQuad+72];
	fma.rn.f64 	%fd238, %fd41, %fd210, %fd236;
	ld.const.f64 	%fd42, [const_evenDofToQuad+72];
	fma.rn.f64 	%fd239, %fd42, %fd211, %fd237;
	ld.const.f64 	%fd43, [const_oddDofToQuad+80];
	fma.rn.f64 	%fd240, %fd43, %fd212, %fd238;
	ld.const.f64 	%fd44, [const_evenDofToQuad+80];
	fma.rn.f64 	%fd241, %fd44, %fd213, %fd239;
	ld.const.f64 	%fd45, [const_oddDofToQuad+88];
	fma.rn.f64 	%fd242, %fd45, %fd214, %fd240;
	ld.const.f64 	%fd46, [const_evenDofToQuad+88];
	fma.rn.f64 	%fd243, %fd46, %fd215, %fd241;
	sub.f64 	%fd244, %fd242, %fd243;
	st.shared.f64 	[%r5+23400], %fd244;
	add.f64 	%fd245, %fd243, %fd242;
	st.shared.f64 	[%r5+1800], %fd245;
	ld.const.f64 	%fd47, [const_oddDofToQuad+96];
	fma.rn.f64 	%fd246, %fd47, %fd204, 0d0000000000000000;
	ld.const.f64 	%fd48, [const_evenDofToQuad+96];
	fma.rn.f64 	%fd247, %fd48, %fd205, 0d0000000000000000;
	ld.const.f64 	%fd49, [const_oddDofToQuad+104];
	fma.rn.f64 	%fd248, %fd49, %fd206, %fd246;
	ld.const.f64 	%fd50, [const_evenDofToQuad+104];
	fma.rn.f64 	%fd249, %fd50, %fd207, %fd247;
	ld.const.f64 	%fd51, [const_oddDofToQuad+112];
	fma.rn.f64 	%fd250, %fd51, %fd208, %fd248;
	ld.const.f64 	%fd52, [const_evenDofToQuad+112];
	fma.rn.f64 	%fd251, %fd52, %fd209, %fd249;
	ld.const.f64 	%fd53, [const_oddDofToQuad+120];
	fma.rn.f64 	%fd252, %fd53, %fd210, %fd250;
	ld.const.f64 	%fd54, [const_evenDofToQuad+120];
	fma.rn.f64 	%fd253, %fd54, %fd211, %fd251;
	ld.const.f64 	%fd55, [const_oddDofToQuad+128];
	fma.rn.f64 	%fd254, %fd55, %fd212, %fd252;
	ld.const.f64 	%fd56, [const_evenDofToQuad+128];
	fma.rn.f64 	%fd255, %fd56, %fd213, %fd253;
	ld.const.f64 	%fd57, [const_oddDofToQuad+136];
	fma.rn.f64 	%fd256, %fd57, %fd214, %fd254;
	ld.const.f64 	%fd58, [const_evenDofToQuad+136];
	fma.rn.f64 	%fd257, %fd58, %fd215, %fd255;
	sub.f64 	%fd258, %fd256, %fd257;
	st.shared.f64 	[%r5+21600], %fd258;
	add.f64 	%fd259, %fd257, %fd256;
	st.shared.f64 	[%r5+3600], %fd259;
	ld.const.f64 	%fd59, [const_oddDofToQuad+144];
	fma.rn.f64 	%fd260, %fd59, %fd204, 0d0000000000000000;
	ld.const.f64 	%fd60, [const_evenDofToQuad+144];
	fma.rn.f64 	%fd261, %fd60, %fd205, 0d0000000000000000;
	ld.const.f64 	%fd61, [const_oddDofToQuad+152];
	fma.rn.f64 	%fd262, %fd61, %fd206, %fd260;
	ld.const.f64 	%fd62, [const_evenDofToQuad+152];
	fma.rn.f64 	%fd263, %fd62, %fd207, %fd261;
	ld.const.f64 	%fd63, [const_oddDofToQuad+160];
	fma.rn.f64 	%fd264, %fd63, %fd208, %fd262;
	ld.const.f64 	%fd64, [const_evenDofToQuad+160];
	fma.rn.f64 	%fd265, %fd64, %fd209, %fd263;
	ld.const.f64 	%fd65, [const_oddDofToQuad+168];
	fma.rn.f64 	%fd266, %fd65, %fd210, %fd264;
	ld.const.f64 	%fd66, [const_evenDofToQuad+168];
	fma.rn.f64 	%fd267, %fd66, %fd211, %fd265;
	ld.const.f64 	%fd67, [const_oddDofToQuad+176];
	fma.rn.f64 	%fd268, %fd67, %fd212, %fd266;
	ld.const.f64 	%fd68, [const_evenDofToQuad+176];
	fma.rn.f64 	%fd269, %fd68, %fd213, %fd267;
	ld.const.f64 	%fd69, [const_oddDofToQuad+184];
	fma.rn.f64 	%fd270, %fd69, %fd214, %fd268;
	ld.const.f64 	%fd70, [const_evenDofToQuad+184];
	fma.rn.f64 	%fd271, %fd70, %fd215, %fd269;
	sub.f64 	%fd272, %fd270, %fd271;
	st.shared.f64 	[%r5+19800], %fd272;
	add.f64 	%fd273, %fd271, %fd270;
	st.shared.f64 	[%r5+5400], %fd273;
	ld.const.f64 	%fd71, [const_oddDofToQuad+192];
	fma.rn.f64 	%fd274, %fd71, %fd204, 0d0000000000000000;
	ld.const.f64 	%fd72, [const_evenDofToQuad+192];
	fma.rn.f64 	%fd275, %fd72, %fd205, 0d0000000000000000;
	ld.const.f64 	%fd73, [const_oddDofToQuad+200];
	fma.rn.f64 	%fd276, %fd73, %fd206, %fd274;
	ld.const.f64 	%fd74, [const_evenDofToQuad+200];
	fma.rn.f64 	%fd277, %fd74, %fd207, %fd275;
	ld.const.f64 	%fd75, [const_oddDofToQuad+208];
	fma.rn.f64 	%fd278, %fd75, %fd208, %fd276;
	ld.const.f64 	%fd76, [const_evenDofToQuad+208];
	fma.rn.f64 	%fd279, %fd76, %fd209, %fd277;
	ld.const.f64 	%fd77, [const_oddDofToQuad+216];
	fma.rn.f64 	%fd280, %fd77, %fd210, %fd278;
	ld.const.f64 	%fd78, [const_evenDofToQuad+216];
	fma.rn.f64 	%fd281, %fd78, %fd211, %fd279;
	ld.const.f64 	%fd79, [const_oddDofToQuad+224];
	fma.rn.f64 	%fd282, %fd79, %fd212, %fd280;
	ld.const.f64 	%fd80, [const_evenDofToQuad+224];
	fma.rn.f64 	%fd283, %fd80, %fd213, %fd281;
	ld.const.f64 	%fd81, [const_oddDofToQuad+232];
	fma.rn.f64 	%fd284, %fd81, %fd214, %fd282;
	ld.const.f64 	%fd82, [const_evenDofToQuad+232];
	fma.rn.f64 	%fd285, %fd82, %fd215, %fd283;
	sub.f64 	%fd286, %fd284, %fd285;
	st.shared.f64 	[%r5+18000], %fd286;
	add.f64 	%fd287, %fd285, %fd284;
	st.shared.f64 	[%r5+7200], %fd287;
	ld.const.f64 	%fd83, [const_oddDofToQuad+240];
	fma.rn.f64 	%fd288, %fd83, %fd204, 0d0000000000000000;
	ld.const.f64 	%fd84, [const_evenDofToQuad+240];
	fma.rn.f64 	%fd289, %fd84, %fd205, 0d0000000000000000;
	ld.const.f64 	%fd85, [const_oddDofToQuad+248];
	fma.rn.f64 	%fd290, %fd85, %fd206, %fd288;
	ld.const.f64 	%fd86, [const_evenDofToQuad+248];
	fma.rn.f64 	%fd291, %fd86, %fd207, %fd289;
	ld.const.f64 	%fd87, [const_oddDofToQuad+256];
	fma.rn.f64 	%fd292, %fd87, %fd208, %fd290;
	ld.const.f64 	%fd88, [const_evenDofToQuad+256];
	fma.rn.f64 	%fd293, %fd88, %fd209, %fd291;
	ld.const.f64 	%fd89, [const_oddDofToQuad+264];
	fma.rn.f64 	%fd294, %fd89, %fd210, %fd292;
	ld.const.f64 	%fd90, [const_evenDofToQuad+264];
	fma.rn.f64 	%fd295, %fd90, %fd211, %fd293;
	ld.const.f64 	%fd91, [const_oddDofToQuad+272];
	fma.rn.f64 	%fd296, %fd91, %fd212, %fd294;
	ld.const.f64 	%fd92, [const_evenDofToQuad+272];
	fma.rn.f64 	%fd297, %fd92, %fd213, %fd295;
	ld.const.f64 	%fd93, [const_oddDofToQuad+280];
	fma.rn.f64 	%fd298, %fd93, %fd214, %fd296;
	ld.const.f64 	%fd94, [const_evenDofToQuad+280];
	fma.rn.f64 	%fd299, %fd94, %fd215, %fd297;
	sub.f64 	%fd300, %fd298, %fd299;
	st.shared.f64 	[%r5+16200], %fd300;
	add.f64 	%fd301, %fd299, %fd298;
	st.shared.f64 	[%r5+9000], %fd301;
	ld.const.f64 	%fd95, [const_oddDofToQuad+288];
	fma.rn.f64 	%fd302, %fd95, %fd204, 0d0000000000000000;
	ld.const.f64 	%fd96, [const_evenDofToQuad+288];
	fma.rn.f64 	%fd303, %fd96, %fd205, 0d0000000000000000;
	ld.const.f64 	%fd97, [const_oddDofToQuad+296];
	fma.rn.f64 	%fd304, %fd97, %fd206, %fd302;
	ld.const.f64 	%fd98, [const_evenDofToQuad+296];
	fma.rn.f64 	%fd305, %fd98, %fd207, %fd303;
	ld.const.f64 	%fd99, [const_oddDofToQuad+304];
	fma.rn.f64 	%fd306, %fd99, %fd208, %fd304;
	ld.const.f64 	%fd100, [const_evenDofToQuad+304];
	fma.rn.f64 	%fd307, %fd100, %fd209, %fd305;
	ld.const.f64 	%fd101, [const_oddDofToQuad+312];
	fma.rn.f64 	%fd308, %fd101, %fd210, %fd306;
	ld.const.f64 	%fd102, [const_evenDofToQuad+312];
	fma.rn.f64 	%fd309, %fd102, %fd211, %fd307;
	ld.const.f64 	%fd103, [const_oddDofToQuad+320];
	fma.rn.f64 	%fd310, %fd103, %fd212, %fd308;
	ld.const.f64 	%fd104, [const_evenDofToQuad+320];
	fma.rn.f64 	%fd311, %fd104, %fd213, %fd309;
	ld.const.f64 	%fd105, [const_oddDofToQuad+328];
	fma.rn.f64 	%fd312, %fd105, %fd214, %fd310;
	ld.const.f64 	%fd106, [const_evenDofToQuad+328];
	fma.rn.f64 	%fd313, %fd106, %fd215, %fd311;
	sub.f64 	%fd314, %fd312, %fd313;
	st.shared.f64 	[%r5+14400], %fd314;
	add.f64 	%fd315, %fd313, %fd312;
	st.shared.f64 	[%r5+10800], %fd315;
	ld.const.f64 	%fd107, [const_oddDofToQuad+336];
	fma.rn.f64 	%fd316, %fd107, %fd204, 0d0000000000000000;
	ld.const.f64 	%fd108, [const_evenDofToQuad+336];
	fma.rn.f64 	%fd317, %fd108, %fd205, 0d0000000000000000;
	ld.const.f64 	%fd109, [const_oddDofToQuad+344];
	fma.rn.f64 	%fd318, %fd109, %fd206, %fd316;
	ld.const.f64 	%fd110, [const_evenDofToQuad+344];
	fma.rn.f64 	%fd319, %fd110, %fd207, %fd317;
	ld.const.f64 	%fd111, [const_oddDofToQuad+352];
	fma.rn.f64 	%fd320, %fd111, %fd208, %fd318;
	ld.const.f64 	%fd112, [const_evenDofToQuad+352];
	fma.rn.f64 	%fd321, %fd112, %fd209, %fd319;
	ld.const.f64 	%fd113, [const_oddDofToQuad+360];
	fma.rn.f64 	%fd322, %fd113, %fd210, %fd320;
	ld.const.f64 	%fd114, [const_evenDofToQuad+360];
	fma.rn.f64 	%fd323, %fd114, %fd211, %fd321;
	ld.const.f64 	%fd115, [const_oddDofToQuad+368];
	fma.rn.f64 	%fd324, %fd115, %fd212, %fd322;
	ld.const.f64 	%fd116, [const_evenDofToQuad+368];
	fma.rn.f64 	%fd325, %fd116, %fd213, %fd323;
	ld.const.f64 	%fd117, [const_oddDofToQuad+376];
	fma.rn.f64 	%fd326, %fd117, %fd214, %fd324;
	ld.const.f64 	%fd118, [const_evenDofToQuad+376];
	fma.rn.f64 	%fd327, %fd118, %fd215, %fd325;
	add.f64 	%fd328, %fd327, %fd326;
	st.shared.f64 	[%r5+12600], %fd328;
	bar.sync 	0;
	setp.gt.u32 	%p2, %r47, 179;
	@%p2 bra 	$L__BB109_4;
$L__BB109_3:
	cvt.u16.u32 	%rs5, %r47;
	mul.lo.s16 	%rs6, %rs5, 171;
	shr.u16 	%rs7, %rs6, 11;
	mul.lo.s16 	%rs8, %rs7, 12;
	sub.s16 	%rs9, %rs5, %rs8;
	mul.wide.u16 	%r23, %rs7, 1800;
	add.s32 	%r24, %r4, %r23;
	and.b16  	%rs10, %rs9, 255;
	mul.wide.u16 	%r25, %rs10, 8;
	add.s32 	%r26, %r24, %r25;
	ld.shared.f64 	%fd329, [%r26];
	ld.shared.f64 	%fd330, [%r26+1320];
	add.f64 	%fd331, %fd329, %fd330;
	sub.f64 	%fd332, %fd329, %fd330;
	ld.shared.f64 	%fd333, [%r26+120];
	ld.shared.f64 	%fd334, [%r26+1200];
	add.f64 	%fd335, %fd333, %fd334;
	sub.f64 	%fd336, %fd333, %fd334;
	ld.shared.f64 	%fd337, [%r26+240];
	ld.shared.f64 	%fd338, [%r26+1080];
	add.f64 	%fd339, %fd337, %fd338;
	sub.f64 	%fd340, %fd337, %fd338;
	ld.shared.f64 	%fd341, [%r26+360];
	ld.shared.f64 	%fd342, [%r26+960];
	add.f64 	%fd343, %fd341, %fd342;
	sub.f64 	%fd344, %fd341, %fd342;
	ld.shared.f64 	%fd345, [%r26+480];
	ld.shared.f64 	%fd346, [%r26+840];
	add.f64 	%fd347, %fd345, %fd346;
	sub.f64 	%fd348, %fd345, %fd346;
	ld.shared.f64 	%fd349, [%r26+600];
	ld.shared.f64 	%fd350, [%r26+720];
	add.f64 	%fd351, %fd349, %fd350;
	sub.f64 	%fd352, %fd349, %fd350;
	fma.rn.f64 	%fd354, %fd216, %fd331, 0d0000000000000000;
	fma.rn.f64 	%fd356, %fd218, %fd332, 0d0000000000000000;
	fma.rn.f64 	%fd357, %fd25, %fd335, %fd354;
	fma.rn.f64 	%fd358, %fd26, %fd336, %fd356;
	fma.rn.f64 	%fd359, %fd27, %fd339, %fd357;
	fma.rn.f64 	%fd360, %fd28, %fd340, %fd358;
	fma.rn.f64 	%fd361, %fd29, %fd343, %fd359;
	fma.rn.f64 	%fd362, %fd30, %fd344, %fd360;
	fma.rn.f64 	%fd363, %fd31, %fd347, %fd361;
	fma.rn.f64 	%fd364, %fd32, %fd348, %fd362;
	fma.rn.f64 	%fd365, %fd33, %fd351, %fd363;
	fma.rn.f64 	%fd366, %fd34, %fd352, %fd364;
	sub.f64 	%fd367, %fd365, %fd366;
	st.shared.f64 	[%r26+1680], %fd367;
	add.f64 	%fd368, %fd366, %fd365;
	st.shared.f64 	[%r26], %fd368;
	fma.rn.f64 	%fd369, %fd35, %fd331, 0d0000000000000000;
	fma.rn.f64 	%fd370, %fd36, %fd332, 0d0000000000000000;
	fma.rn.f64 	%fd371, %fd37, %fd335, %fd369;
	fma.rn.f64 	%fd372, %fd38, %fd336, %fd370;
	fma.rn.f64 	%fd373, %fd39, %fd339, %fd371;
	fma.rn.f64 	%fd374, %fd40, %fd340, %fd372;
	fma.rn.f64 	%fd375, %fd41, %fd343, %fd373;
	fma.rn.f64 	%fd376, %fd42, %fd344, %fd374;
	fma.rn.f64 	%fd377, %fd43, %fd347, %fd375;
	fma.rn.f64 	%fd378, %fd44, %fd348, %fd376;
	fma.rn.f64 	%fd379, %fd45, %fd351, %fd377;
	fma.rn.f64 	%fd380, %fd46, %fd352, %fd378;
	sub.f64 	%fd381, %fd379, %fd380;
	st.shared.f64 	[%r26+1560], %fd381;
	add.f64 	%fd382, %fd380, %fd379;
	st.shared.f64 	[%r26+120], %fd382;
	fma.rn.f64 	%fd383, %fd47, %fd331, 0d0000000000000000;
	fma.rn.f64 	%fd384, %fd48, %fd332, 0d0000000000000000;
	fma.rn.f64 	%fd385, %fd49, %fd335, %fd383;
	fma.rn.f64 	%fd386, %fd50, %fd336, %fd384;
	fma.rn.f64 	%fd387, %fd51, %fd339, %fd385;
	fma.rn.f64 	%fd388, %fd52, %fd340, %fd386;
	fma.rn.f64 	%fd389, %fd53, %fd343, %fd387;
	fma.rn.f64 	%fd390, %fd54, %fd344, %fd388;
	fma.rn.f64 	%fd391, %fd55, %fd347, %fd389;
	fma.rn.f64 	%fd392, %fd56, %fd348, %fd390;
	fma.rn.f64 	%fd393, %fd57, %fd351, %fd391;
	fma.rn.f64 	%fd394, %fd58, %fd352, %fd392;
	sub.f64 	%fd395, %fd393, %fd394;
	st.shared.f64 	[%r26+1440], %fd395;
	add.f64 	%fd396, %fd394, %fd393;
	st.shared.f64 	[%r26+240], %fd396;
	fma.rn.f64 	%fd397, %fd59, %fd331, 0d0000000000000000;
	fma.rn.f64 	%fd398, %fd60, %fd332, 0d0000000000000000;
	fma.rn.f64 	%fd399, %fd61, %fd335, %fd397;
	fma.rn.f64 	%fd400, %fd62, %fd336, %fd398;
	fma.rn.f64 	%fd401, %fd63, %fd339, %fd399;
	fma.rn.f64 	%fd402, %fd64, %fd340, %fd400;
	fma.rn.f64 	%fd403, %fd65, %fd343, %fd401;
	fma.rn.f64 	%fd404, %fd66, %fd344, %fd402;
	fma.rn.f64 	%fd405, %fd67, %fd347, %fd403;
	fma.rn.f64 	%fd406, %fd68, %fd348, %fd404;
	fma.rn.f64 	%fd407, %fd69, %fd351, %fd405;
	fma.rn.f64 	%fd408, %fd70, %fd352, %fd406;
	sub.f64 	%fd409, %fd407, %fd408;
	st.shared.f64 	[%r26+1320], %fd409;
	add.f64 	%fd410, %fd408, %fd407;
	st.shared.f64 	[%r26+360], %fd410;
	fma.rn.f64 	%fd411, %fd71, %fd331, 0d0000000000000000;
	fma.rn.f64 	%fd412, %fd72, %fd332, 0d0000000000000000;
	fma.rn.f64 	%fd413, %fd73, %fd335, %fd411;
	fma.rn.f64 	%fd414, %fd74, %fd336, %fd412;
	fma.rn.f64 	%fd415, %fd75, %fd339, %fd413;
	fma.rn.f64 	%fd416, %fd76, %fd340, %fd414;
	fma.rn.f64 	%fd417, %fd77, %fd343, %fd415;
	fma.rn.f64 	%fd418, %fd78, %fd344, %fd416;
	fma.rn.f64 	%fd419, %fd79, %fd347, %fd417;
	fma.rn.f64 	%fd420, %fd80, %fd348, %fd418;
	fma.rn.f64 	%fd421, %fd81, %fd351, %fd419;
	fma.rn.f64 	%fd422, %fd82, %fd352, %fd420;
	sub.f64 	%fd423, %fd421, %fd422;
	st.shared.f64 	[%r26+1200], %fd423;
	add.f64 	%fd424, %fd422, %fd421;
	st.shared.f64 	[%r26+480], %fd424;
	fma.rn.f64 	%fd425, %fd83, %fd331, 0d0000000000000000;
	fma.rn.f64 	%fd426, %fd84, %fd332, 0d0000000000000000;
	fma.rn.f64 	%fd427, %fd85, %fd335, %fd425;
	fma.rn.f64 	%fd428, %fd86, %fd336, %fd426;
	fma.rn.f64 	%fd429, %fd87, %fd339, %fd427;
	fma.rn.f64 	%fd430, %fd88, %fd340, %fd428;
	fma.rn.f64 	%fd431, %fd89, %fd343, %fd429;
	fma.rn.f64 	%fd432, %fd90, %fd344, %fd430;
	fma.rn.f64 	%fd433, %fd91, %fd347, %fd431;
	fma.rn.f64 	%fd434, %fd92, %fd348, %fd432;
	fma.rn.f64 	%fd435, %fd93, %fd351, %fd433;
	fma.rn.f64 	%fd436, %fd94, %fd352, %fd434;
	sub.f64 	%fd437, %fd435, %fd436;
	st.shared.f64 	[%r26+1080], %fd437;
	add.f64 	%fd438, %fd436, %fd435;
	st.shared.f64 	[%r26+600], %fd438;
	fma.rn.f64 	%fd439, %fd95, %fd331, 0d0000000000000000;
	fma.rn.f64 	%fd440, %fd96, %fd332, 0d0000000000000000;
	fma.rn.f64 	%fd441, %fd97, %fd335, %fd439;
	fma.rn.f64 	%fd442, %fd98, %fd336, %fd440;
	fma.rn.f64 	%fd443, %fd99, %fd339, %fd441;
	fma.rn.f64 	%fd444, %fd100, %fd340, %fd442;
	fma.rn.f64 	%fd445, %fd101, %fd343, %fd443;
	fma.rn.f64 	%fd446, %fd102, %fd344, %fd444;
	fma.rn.f64 	%fd447, %fd103, %fd347, %fd445;
	fma.rn.f64 	%fd448, %fd104, %fd348, %fd446;
	fma.rn.f64 	%fd449, %fd105, %fd351, %fd447;
	fma.rn.f64 	%fd450, %fd106, %fd352, %fd448;
	sub.f64 	%fd451, %fd449, %fd450;
	st.shared.f64 	[%r26+960], %fd451;
	add.f64 	%fd452, %fd450, %fd449;
	st.shared.f64 	[%r26+720], %fd452;
	fma.rn.f64 	%fd453, %fd107, %fd331, 0d0000000000000000;
	fma.rn.f64 	%fd454, %fd108, %fd332, 0d0000000000000000;
	fma.rn.f64 	%fd455, %fd109, %fd335, %fd453;
	fma.rn.f64 	%fd456, %fd110, %fd336, %fd454;
	fma.rn.f64 	%fd457, %fd111, %fd339, %fd455;
	fma.rn.f64 	%fd458, %fd112, %fd340, %fd456;
	fma.rn.f64 	%fd459, %fd113, %fd343, %fd457;
	fma.rn.f64 	%fd460, %fd114, %fd344, %fd458;
	fma.rn.f64 	%fd461, %fd115, %fd347, %fd459;
	fma.rn.f64 	%fd462, %fd116, %fd348, %fd460;
	fma.rn.f64 	%fd463, %fd117, %fd351, %fd461;
	fma.rn.f64 	%fd464, %fd118, %fd352, %fd462;
	add.f64 	%fd465, %fd464, %fd463;
	st.shared.f64 	[%r26+840], %fd465;
	add.s32 	%r7, %r47, 144;
	setp.lt.u32 	%p3, %r47, 36;
	mov.u32 	%r47, %r7;
	@%p3 bra 	$L__BB109_3;
$L__BB109_4:
	bar.sync 	0;
	mov.u32 	%r48, %tid.x;
	setp.gt.u32 	%p4, %r48, 224;
	@%p4 bra 	$L__BB109_22;
$L__BB109_5:
	setp.ge.s32 	%p5, %r3, %r16;
	cvt.u16.u32 	%rs11, %r48;
	mul.lo.s16 	%rs12, %rs11, 137;
	shr.u16 	%rs13, %rs12, 11;
	mul.lo.s16 	%rs14, %rs13, 15;
	sub.s16 	%rs15, %rs11, %rs14;
	mul.wide.u16 	%r27, %rs13, 1800;
	add.s32 	%r28, %r4, %r27;
	and.b16  	%rs16, %rs15, 255;
	mul.wide.u16 	%r29, %rs16, 120;
	add.s32 	%r10, %r28, %r29;
	ld.shared.f64 	%fd467, [%r10];
	ld.shared.f64 	%fd468, [%r10+88];
	add.f64 	%fd119, %fd467, %fd468;
	sub.f64 	%fd120, %fd467, %fd468;
	ld.shared.f64 	%fd469, [%r10+8];
	ld.shared.f64 	%fd470, [%r10+80];
	add.f64 	%fd121, %fd469, %fd470;
	sub.f64 	%fd122, %fd469, %fd470;
	ld.shared.f64 	%fd471, [%r10+16];
	ld.shared.f64 	%fd472, [%r10+72];
	add.f64 	%fd123, %fd471, %fd472;
	sub.f64 	%fd124, %fd471, %fd472;
	ld.shared.f64 	%fd473, [%r10+24];
	ld.shared.f64 	%fd474, [%r10+64];
	add.f64 	%fd125, %fd473, %fd474;
	sub.f64 	%fd126, %fd473, %fd474;
	ld.shared.f64 	%fd475, [%r10+32];
	ld.shared.f64 	%fd476, [%r10+56];
	add.f64 	%fd127, %fd475, %fd476;
	sub.f64 	%fd128, %fd475, %fd476;
	ld.shared.f64 	%fd477, [%r10+40];
	ld.shared.f64 	%fd478, [%r10+48];
	add.f64 	%fd129, %fd477, %fd478;
	sub.f64 	%fd130, %fd477, %fd478;
	mov.b32 	%r30, {%rs16, %rs13};
	mov.b32 	%r31, 0;
	mov.b32 	%r32, 57615;
	dp2a.lo.u32.u32 	%r11, %r30, %r32, %r31;
	fma.rn.f64 	%fd480, %fd216, %fd119, 0d0000000000000000;
	fma.rn.f64 	%fd482, %fd218, %fd120, 0d0000000000000000;
	fma.rn.f64 	%fd483, %fd25, %fd121, %fd480;
	fma.rn.f64 	%fd484, %fd26, %fd122, %fd482;
	fma.rn.f64 	%fd485, %fd27, %fd123, %fd483;
	fma.rn.f64 	%fd486, %fd28, %fd124, %fd484;
	fma.rn.f64 	%fd487, %fd29, %fd125, %fd485;
	fma.rn.f64 	%fd488, %fd30, %fd126, %fd486;
	fma.rn.f64 	%fd489, %fd31, %fd127, %fd487;
	fma.rn.f64 	%fd490, %fd32, %fd128, %fd488;
	fma.rn.f64 	%fd131, %fd33, %fd129, %fd489;
	fma.rn.f64 	%fd132, %fd34, %fd130, %fd490;
	mov.f64 	%fd995, 0d0000000000000000;
	mov.f64 	%fd996, %fd995;
	@%p5 bra 	$L__BB109_7;
	ld.param.u64 	%rd34, [_Z32massMatrixMultiplyConstantKernelILi12ELi15ELi1EEviPKdS1_S1_S1_Pd_param_1];
	cvta.to.global.u64 	%rd7, %rd34;
	mad.lo.s32 	%r33, %r3, 3375, %r11;
	mul.wide.s32 	%rd8, %r33, 8;
	add.s64 	%rd9, %rd7, %rd8;
	ld.global.nc.f64 	%fd995, [%rd9];
	ld.global.nc.f64 	%fd996, [%rd9+112];
$L__BB109_7:
	add.f64 	%fd492, %fd131, %fd132;
	sub.f64 	%fd493, %fd131, %fd132;
	mul.f64 	%fd494, %fd492, %fd995;
	mul.f64 	%fd495, %fd493, %fd996;
	sub.f64 	%fd137, %fd494, %fd495;
	add.f64 	%fd138, %fd494, %fd495;
	fma.rn.f64 	%fd496, %fd35, %fd119, 0d0000000000000000;
	fma.rn.f64 	%fd497, %fd36, %fd120, 0d0000000000000000;
	fma.rn.f64 	%fd498, %fd37, %fd121, %fd496;
	fma.rn.f64 	%fd499, %fd38, %fd122, %fd497;
	fma.rn.f64 	%fd500, %fd39, %fd123, %fd498;
	fma.rn.f64 	%fd501, %fd40, %fd124, %fd499;
	fma.rn.f64 	%fd502, %fd41, %fd125, %fd500;
	fma.rn.f64 	%fd503, %fd42, %fd126, %fd501;
	fma.rn.f64 	%fd504, %fd43, %fd127, %fd502;
	fma.rn.f64 	%fd505, %fd44, %fd128, %fd503;
	fma.rn.f64 	%fd139, %fd45, %fd129, %fd504;
	fma.rn.f64 	%fd140, %fd46, %fd130, %fd505;
	mov.f64 	%fd997, 0d0000000000000000;
	mov.f64 	%fd998, %fd997;
	@%p5 bra 	$L__BB109_9;
	ld.param.u64 	%rd35, [_Z32massMatrixMultiplyConstantKernelILi12ELi15ELi1EEviPKdS1_S1_S1_Pd_param_1];
	cvta.to.global.u64 	%rd10, %rd35;
	mad.lo.s32 	%r34, %r3, 3375, %r11;
	mul.wide.s32 	%rd11, %r34, 8;
	add.s64 	%rd12, %rd10, %rd11;
	ld.global.nc.f64 	%fd997, [%rd12+8];
	ld.global.nc.f64 	%fd998, [%rd12+104];
$L__BB109_9:
	add.f64 	%fd507, %fd139, %fd140;
	sub.f64 	%fd508, %fd139, %fd140;
	mul.f64 	%fd509, %fd507, %fd997;
	mul.f64 	%fd510, %fd508, %fd998;
	sub.f64 	%fd145, %fd509, %fd510;
	add.f64 	%fd146, %fd509, %fd510;
	fma.rn.f64 	%fd511, %fd47, %fd119, 0d0000000000000000;
	fma.rn.f64 	%fd512, %fd48, %fd120, 0d0000000000000000;
	fma.rn.f64 	%fd513, %fd49, %fd121, %fd511;
	fma.rn.f64 	%fd514, %fd50, %fd122, %fd512;
	fma.rn.f64 	%fd515, %fd51, %fd123, %fd513;
	fma.rn.f64 	%fd516, %fd52, %fd124, %fd514;
	fma.rn.f64 	%fd517, %fd53, %fd125, %fd515;
	fma.rn.f64 	%fd518, %fd54, %fd126, %fd516;
	fma.rn.f64 	%fd519, %fd55, %fd127, %fd517;
	fma.rn.f64 	%fd520, %fd56, %fd128, %fd518;
	fma.rn.f64 	%fd147, %fd57, %fd129, %fd519;
	fma.rn.f64 	%fd148, %fd58, %fd130, %fd520;
	mov.f64 	%fd999, 0d0000000000000000;
	mov.f64 	%fd1000, %fd999;
	@%p5 bra 	$L__BB109_11;
	ld.param.u64 	%rd36, [_Z32massMatrixMultiplyConstantKernelILi12ELi15ELi1EEviPKdS1_S1_S1_Pd_param_1];
	cvta.to.global.u64 	%rd13, %rd36;
	mad.lo.s32 	%r35, %r3, 3375, %r11;
	mul.wide.s32 	%rd14, %r35, 8;
	add.s64 	%rd15, %rd13, %rd14;
	ld.global.nc.f64 	%fd999, [%rd15+16];
	ld.global.nc.f64 	%fd1000, [%rd15+96];
$L__BB109_11:
	add.f64 	%fd522, %fd147, %fd148;
	sub.f64 	%fd523, %fd147, %fd148;
	mul.f64 	%fd524, %fd522, %fd999;
	mul.f64 	%fd525, %fd523, %fd1000;
	sub.f64 	%fd153, %fd524, %fd525;
	add.f64 	%fd154, %fd524, %fd525;
	fma.rn.f64 	%fd526, %fd59, %fd119, 0d0000000000000000;
	fma.rn.f64 	%fd527, %fd60, %fd120, 0d0000000000000000;
	fma.rn.f64 	%fd528, %fd61, %fd121, %fd526;
	fma.rn.f64 	%fd529, %fd62, %fd122, %fd527;
	fma.rn.f64 	%fd530, %fd63, %fd123, %fd528;
	fma.rn.f64 	%fd531, %fd64, %fd124, %fd529;
	fma.rn.f64 	%fd532, %fd65, %fd125, %fd530;
	fma.rn.f64 	%fd533, %fd66, %fd126, %fd531;
	fma.rn.f64 	%fd534, %fd67, %fd127, %fd532;
	fma.rn.f64 	%fd535, %fd68, %fd128, %fd533;
	fma.rn.f64 	%fd155, %fd69, %fd129, %fd534;
	fma.rn.f64 	%fd156, %fd70, %fd130, %fd535;
	mov.f64 	%fd1001, 0d0000000000000000;
	mov.f64 	%fd1002, %fd1001;
	@%p5 bra 	$L__BB109_13;
	ld.param.u64 	%rd37, [_Z32massMatrixMultiplyConstantKernelILi12ELi15ELi1EEviPKdS1_S1_S1_Pd_param_1];
	cvta.to.global.u64 	%rd16, %rd37;
	mad.lo.s32 	%r36, %r3, 3375, %r11;
	mul.wide.s32 	%rd17, %r36, 8;
	add.s64 	%rd18, %rd16, %rd17;
	ld.global.nc.f64 	%fd1001, [%rd18+24];
	ld.global.nc.f64 	%fd1002, [%rd18+88];
$L__BB109_13:
	add.f64 	%fd537, %fd155, %fd156;
	sub.f64 	%fd538, %fd155, %fd156;
	mul.f64 	%fd539, %fd537, %fd1001;
	mul.f64 	%fd540, %fd538, %fd1002;
	sub.f64 	%fd161, %fd539, %fd540;
	add.f64 	%fd162, %fd539, %fd540;
	fma.rn.f64 	%fd541, %fd71, %fd119, 0d0000000000000000;
	fma.rn.f64 	%fd542, %fd72, %fd120, 0d0000000000000000;
	fma.rn.f64 	%fd543, %fd73, %fd121, %fd541;
	fma.rn.f64 	%fd544, %fd74, %fd122, %fd542;
	fma.rn.f64 	%fd545, %fd75, %fd123, %fd543;
	fma.rn.f64 	%fd546, %fd76, %fd124, %fd544;
	fma.rn.f64 	%fd547, %fd77, %fd125, %fd545;
	fma.rn.f64 	%fd548, %fd78, %fd126, %fd546;
	fma.rn.f64 	%fd549, %fd79, %fd127, %fd547;
	fma.rn.f64 	%fd550, %fd80, %fd128, %fd548;
	fma.rn.f64 	%fd163, %fd81, %fd129, %fd549;
	fma.rn.f64 	%fd164, %fd82, %fd130, %fd550;
	mov.f64 	%fd1003, 0d0000000000000000;
	mov.f64 	%fd1004, %fd1003;
	@%p5 bra 	$L__BB109_15;
	ld.param.u64 	%rd38, [_Z32massMatrixMultiplyConstantKernelILi12ELi15ELi1EEviPKdS1_S1_S1_Pd_param_1];
	cvta.to.global.u64 	%rd19, %rd38;
	mad.lo.s32 	%r37, %r3, 3375, %r11;
	mul.wide.s32 	%rd20, %r37, 8;
	add.s64 	%rd21, %rd19, %rd20;
	ld.global.nc.f64 	%fd1003, [%rd21+32];
	ld.global.nc.f64 	%fd1004, [%rd21+80];
$L__BB109_15:
	add.f64 	%fd552, %fd163, %fd164;
	sub.f64 	%fd553, %fd163, %fd164;
	mul.f64 	%fd554, %fd552, %fd1003;
	mul.f64 	%fd555, %fd553, %fd1004;
	sub.f64 	%fd169, %fd554, %fd555;
	add.f64 	%fd170, %fd554, %fd555;
	fma.rn.f64 	%fd556, %fd83, %fd119, 0d0000000000000000;
	fma.rn.f64 	%fd557, %fd84, %fd120, 0d0000000000000000;
	fma.rn.f64 	%fd558, %fd85, %fd121, %fd556;
	fma.rn.f64 	%fd559, %fd86, %fd122, %fd557;
	fma.rn.f64 	%fd560, %fd87, %fd123, %fd558;
	fma.rn.f64 	%fd561, %fd88, %fd124, %fd559;
	fma.rn.f64 	%fd562, %fd89, %fd125, %fd560;
	fma.rn.f64 	%fd563, %fd90, %fd126, %fd561;
	fma.rn.f64 	%fd564, %fd91, %fd127, %fd562;
	fma.rn.f64 	%fd565, %fd92, %fd128, %fd563;
	fma.rn.f64 	%fd171, %fd93, %fd129, %fd564;
	fma.rn.f64 	%fd172, %fd94, %fd130, %fd565;
	mov.f64 	%fd1005, 0d0000000000000000;
	mov.f64 	%fd1006, %fd1005;
	@%p5 bra 	$L__BB109_17;
	ld.param.u64 	%rd39, [_Z32massMatrixMultiplyConstantKernelILi12ELi15ELi1EEviPKdS1_S1_S1_Pd_param_1];
	cvta.to.global.u64 	%rd22, %rd39;
	mad.lo.s32 	%r38, %r3, 3375, %r11;
	mul.wide.s32 	%rd23, %r38, 8;
	add.s64 	%rd24, %rd22, %rd23;
	ld.global.nc.f64 	%fd1005, [%rd24+40];
	ld.global.nc.f64 	%fd1006, [%rd24+72];
$L__BB109_17:
	add.f64 	%fd567, %fd171, %fd172;
	sub.f64 	%fd568, %fd171, %fd172;
	mul.f64 	%fd569, %fd567, %fd1005;
	mul.f64 	%fd570, %fd568, %fd1006;
	sub.f64 	%fd177, %fd569, %fd570;
	add.f64 	%fd178, %fd569, %fd570;
	fma.rn.f64 	%fd571, %fd95, %fd119, 0d0000000000000000;
	fma.rn.f64 	%fd572, %fd96, %fd120, 0d0000000000000000;
	fma.rn.f64 	%fd573, %fd97, %fd121, %fd571;
	fma.rn.f64 	%fd574, %fd98, %fd122, %fd572;
	fma.rn.f64 	%fd575, %fd99, %fd123, %fd573;
	fma.rn.f64 	%fd576, %fd100, %fd124, %fd574;
	fma.rn.f64 	%fd577, %fd101, %fd125, %fd575;
	fma.rn.f64 	%fd578, %fd102, %fd126, %fd576;
	fma.rn.f64 	%fd579, %fd103, %fd127, %fd577;
	fma.rn.f64 	%fd580, %fd104, %fd128, %fd578;
	fma.rn.f64 	%fd179, %fd105, %fd129, %fd579;
	fma.rn.f64 	%fd180, %fd106, %fd130, %fd580;
	mov.f64 	%fd1007, 0d0000000000000000;
	mov.f64 	%fd1008, %fd1007;
	@%p5 bra 	$L__BB109_19;
	ld.param.u64 	%rd40, [_Z32massMatrixMultiplyConstantKernelILi12ELi15ELi1EEviPKdS1_S1_S1_Pd_param_1];
	cvta.to.global.u64 	%rd25, %rd40;
	mad.lo.s32 	%r39, %r3, 3375, %r11;
	mul.wide.s32 	%rd26, %r39, 8;
	add.s64 	%rd27, %rd25, %rd26;
	ld.global.nc.f64 	%fd1007, [%rd27+48];
	ld.global.nc.f64 	%fd1008, [%rd27+64];
$L__BB109_19:
	add.f64 	%fd582, %fd179, %fd180;
	sub.f64 	%fd583, %fd179, %fd180;
	mul.f64 	%fd584, %fd582, %fd1007;
	mul.f64 	%fd585, %fd583, %fd1008;
	sub.f64 	%fd185, %fd584, %fd585;
	add.f64 	%fd186, %fd584, %fd585;
	fma.rn.f64 	%fd586, %fd107, %fd119, 0d0000000000000000;
	fma.rn.f64 	%fd587, %fd108, %fd120, 0d0000000000000000;
	fma.rn.f64 	%fd588, %fd109, %fd121, %fd586;
	fma.rn.f64 	%fd589, %fd110, %fd122, %fd587;
	fma.rn.f64 	%fd590, %fd111, %fd123, %fd588;
	fma.rn.f64 	%fd591, %fd112, %fd124, %fd589;
	fma.rn.f64 	%fd592, %fd113, %fd125, %fd590;
	fma.rn.f64 	%fd593, %fd114, %fd126, %fd591;
	fma.rn.f64 	%fd594, %fd115, %fd127, %fd592;
	fma.rn.f64 	%fd595, %fd116, %fd128, %fd593;
	fma.rn.f64 	%fd187, %fd117, %fd129, %fd594;
	fma.rn.f64 	%fd188, %fd118, %fd130, %fd595;
	mov.f64 	%fd1009, 0d0000000000000000;
	@%p5 bra 	$L__BB109_21;
	ld.param.u64 	%rd41, [_Z32massMatrixMultiplyConstantKernelILi12ELi15ELi1EEviPKdS1_S1_S1_Pd_param_1];
	cvta.to.global.u64 	%rd28, %rd41;
	mad.lo.s32 	%r40, %r3, 3375, %r11;
	mul.wide.s32 	%rd29, %r40, 8;
	add.s64 	%rd30, %rd28, %rd29;
	ld.global.nc.f64 	%fd1009, [%rd30+56];
$L__BB109_21:
	add.f64 	%fd596, %fd187, %fd188;
	sub.f64 	%fd597, %fd187, %fd188;
	mul.f64 	%fd598, %fd597, %fd1009;
	fma.rn.f64 	%fd599, %fd596, %fd1009, %fd598;
	mul.f64 	%fd600, %fd599, 0d3FE0000000000000;
	fma.rn.f64 	%fd602, %fd216, %fd138, 0d0000000000000000;
	fma.rn.f64 	%fd604, %fd218, %fd137, 0d0000000000000000;
	fma.rn.f64 	%fd605, %fd35, %fd146, %fd602;
	fma.rn.f64 	%fd606, %fd36, %fd145, %fd604;
	fma.rn.f64 	%fd607, %fd47, %fd154, %fd605;
	fma.rn.f64 	%fd608, %fd48, %fd153, %fd606;
	fma.rn.f64 	%fd609, %fd59, %fd162, %fd607;
	fma.rn.f64 	%fd610, %fd60, %fd161, %fd608;
	fma.rn.f64 	%fd611, %fd71, %fd170, %fd609;
	fma.rn.f64 	%fd612, %fd72, %fd169, %fd610;
	fma.rn.f64 	%fd613, %fd83, %fd178, %fd611;
	fma.rn.f64 	%fd614, %fd84, %fd177, %fd612;
	fma.rn.f64 	%fd615, %fd95, %fd186, %fd613;
	fma.rn.f64 	%fd616, %fd96, %fd185, %fd614;
	fma.rn.f64 	%fd617, %fd107, %fd600, %fd615;
	fma.rn.f64 	%fd618, %fd108, %fd600, %fd616;
	sub.f64 	%fd619, %fd617, %fd618;
	st.shared.f64 	[%r10+88], %fd619;
	add.f64 	%fd620, %fd617, %fd618;
	st.shared.f64 	[%r10], %fd620;
	fma.rn.f64 	%fd621, %fd25, %fd138, 0d0000000000000000;
	fma.rn.f64 	%fd622, %fd26, %fd137, 0d0000000000000000;
	fma.rn.f64 	%fd623, %fd37, %fd146, %fd621;
	fma.rn.f64 	%fd624, %fd38, %fd145, %fd622;
	fma.rn.f64 	%fd625, %fd49, %fd154, %fd623;
	fma.rn.f64 	%fd626, %fd50, %fd153, %fd624;
	fma.rn.f64 	%fd627, %fd61, %fd162, %fd625;
	fma.rn.f64 	%fd628, %fd62, %fd161, %fd626;
	fma.rn.f64 	%fd629, %fd73, %fd170, %fd627;
	fma.rn.f64 	%fd630, %fd74, %fd169, %fd628;
	fma.rn.f64 	%fd631, %fd85, %fd178, %fd629;
	fma.rn.f64 	%fd632, %fd86, %fd177, %fd630;
	fma.rn.f64 	%fd633, %fd97, %fd186, %fd631;
	fma.rn.f64 	%fd634, %fd98, %fd185, %fd632;
	fma.rn.f64 	%fd635, %fd109, %fd600, %fd633;
	fma.rn.f64 	%fd636, %fd110, %fd600, %fd634;
	sub.f64 	%fd637, %fd635, %fd636;
	st.shared.f64 	[%r10+80], %fd637;
	add.f64 	%fd638, %fd635, %fd636;
	st.shared.f64 	[%r10+8], %fd638;
	fma.rn.f64 	%fd639, %fd27, %fd138, 0d0000000000000000;
	fma.rn.f64 	%fd640, %fd28, %fd137, 0d0000000000000000;
	fma.rn.f64 	%fd641, %fd39, %fd146, %fd639;
	fma.rn.f64 	%fd642, %fd40, %fd145, %fd640;
	fma.rn.f64 	%fd643, %fd51, %fd154, %fd641;
	fma.rn.f64 	%fd644, %fd52, %fd153, %fd642;
	fma.rn.f64 	%fd645, %fd63, %fd162, %fd643;
	fma.rn.f64 	%fd646, %fd64, %fd161, %fd644;
	fma.rn.f64 	%fd647, %fd75, %fd170, %fd645;
	fma.rn.f64 	%fd648, %fd76, %fd169, %fd646;
	fma.rn.f64 	%fd649, %fd87, %fd178, %fd647;
	fma.rn.f64 	%fd650, %fd88, %fd177, %fd648;
	fma.rn.f64 	%fd651, %fd99, %fd186, %fd649;
	fma.rn.f64 	%fd652, %fd100, %fd185, %fd650;
	fma.rn.f64 	%fd653, %fd111, %fd600, %fd651;
	fma.rn.f64 	%fd654, %fd112, %fd600, %fd652;
	sub.f64 	%fd655, %fd653, %fd654;
	st.shared.f64 	[%r10+72], %fd655;
	add.f64 	%fd656, %fd653, %fd654;
	st.shared.f64 	[%r10+16], %fd656;
	fma.rn.f64 	%fd657, %fd29, %fd138, 0d0000000000000000;
	fma.rn.f64 	%fd658, %fd30, %fd137, 0d0000000000000000;
	fma.rn.f64 	%fd659, %fd41, %fd146, %fd657;
	fma.rn.f64 	%fd660, %fd42, %fd145, %fd658;
	fma.rn.f64 	%fd661, %fd53, %fd154, %fd659;
	fma.rn.f64 	%fd662, %fd54, %fd153, %fd660;
	fma.rn.f64 	%fd663, %fd65, %fd162, %fd661;
	fma.rn.f64 	%fd664, %fd66, %fd161, %fd662;
	fma.rn.f64 	%fd665, %fd77, %fd170, %fd663;
	fma.rn.f64 	%fd666, %fd78, %fd169, %fd664;
	fma.rn.f64 	%fd667, %fd89, %fd178, %fd665;
	fma.rn.f64 	%fd668, %fd90, %fd177, %fd666;
	fma.rn.f64 	%fd669, %fd101, %fd186, %fd667;
	fma.rn.f64 	%fd670, %fd102, %fd185, %fd668;
	fma.rn.f64 	%fd671, %fd113, %fd600, %fd669;
	fma.rn.f64 	%fd672, %fd114, %fd600, %fd670;
	sub.f64 	%fd673, %fd671, %fd672;
	st.shared.f64 	[%r10+64], %fd673;
	add.f64 	%fd674, %fd671, %fd672;
	st.shared.f64 	[%r10+24], %fd674;
	fma.rn.f64 	%fd675, %fd31, %fd138, 0d0000000000000000;
	fma.rn.f64 	%fd676, %fd32, %fd137, 0d0000000000000000;
	fma.rn.f64 	%fd677, %fd43, %fd146, %fd675;
	fma.rn.f64 	%fd678, %fd44, %fd145, %fd676;
	fma.rn.f64 	%fd679, %fd55, %fd154, %fd677;
	fma.rn.f64 	%fd680, %fd56, %fd153, %fd678;
	fma.rn.f64 	%fd681, %fd67, %fd162, %fd679;
	fma.rn.f64 	%fd682, %fd68, %fd161, %fd680;
	fma.rn.f64 	%fd683, %fd79, %fd170, %fd681;
	fma.rn.f64 	%fd684, %fd80, %fd169, %fd682;
	fma.rn.f64 	%fd685, %fd91, %fd178, %fd683;
	fma.rn.f64 	%fd686, %fd92, %fd177, %fd684;
	fma.rn.f64 	%fd687, %fd103, %fd186, %fd685;
	fma.rn.f64 	%fd688, %fd104, %fd185, %fd686;
	fma.rn.f64 	%fd689, %fd115, %fd600, %fd687;
	fma.rn.f64 	%fd690, %fd116, %fd600, %fd688;
	sub.f64 	%fd691, %fd689, %fd690;
	st.shared.f64 	[%r10+56], %fd691;
	add.f64 	%fd692, %fd689, %fd690;
	st.shared.f64 	[%r10+32], %fd692;
	fma.rn.f64 	%fd693, %fd33, %fd138, 0d0000000000000000;
	fma.rn.f64 	%fd694, %fd34, %fd137, 0d0000000000000000;
	fma.rn.f64 	%fd695, %fd45, %fd146, %fd693;
	fma.rn.f64 	%fd696, %fd46, %fd145, %fd694;
	fma.rn.f64 	%fd697, %fd57, %fd154, %fd695;
	fma.rn.f64 	%fd698, %fd58, %fd153, %fd696;
	fma.rn.f64 	%fd699, %fd69, %fd162, %fd697;
	fma.rn.f64 	%fd700, %fd70, %fd161, %fd698;
	fma.rn.f64 	%fd701, %fd81, %fd170, %fd699;
	fma.rn.f64 	%fd702, %fd82, %fd169, %fd700;
	fma.rn.f64 	%fd703, %fd93, %fd178, %fd701;
	fma.rn.f64 	%fd704, %fd94, %fd177, %fd702;
	fma.rn.f64 	%fd705, %fd105, %fd186, %fd703;
	fma.rn.f64 	%fd706, %fd106, %fd185, %fd704;
	fma.rn.f64 	%fd707, %fd117, %fd600, %fd705;
	fma.rn.f64 	%fd708, %fd118, %fd600, %fd706;
	sub.f64 	%fd709, %fd707, %fd708;
	st.shared.f64 	[%r10+48], %fd709;
	add.f64 	%fd710, %fd707, %fd708;
	st.shared.f64 	[%r10+40], %fd710;
	add.s32 	%r12, %r48, 144;
	setp.lt.u32 	%p13, %r48, 81;
	mov.u32 	%r48, %r12;
	@%p13 bra 	$L__BB109_5;
$L__BB109_22:
	mov.u32 	%r49, %tid.x;
	setp.gt.u32 	%p14, %r49, 179;
	bar.sync 	0;
	@%p14 bra 	$L__BB109_25;
	ld.const.f64 	%fd743, [const_oddDofToQuad];
	ld.const.f64 	%fd745, [const_evenDofToQuad];
$L__BB109_24:
	cvt.u16.u32 	%rs17, %r49;
	mul.lo.s16 	%rs18, %rs17, 171;
	shr.u16 	%rs19, %rs18, 11;
	mul.lo.s16 	%rs20, %rs19, 12;
	sub.s16 	%rs21, %rs17, %rs20;
	mul.wide.u16 	%r41, %rs19, 1800;
	add.s32 	%r42, %r4, %r41;
	and.b16  	%rs22, %rs21, 255;
	mul.wide.u16 	%r43, %rs22, 8;
	add.s32 	%r44, %r42, %r43;
	ld.shared.f64 	%fd711, [%r44];
	ld.shared.f64 	%fd712, [%r44+1680];
	add.f64 	%fd713, %fd711, %fd712;
	sub.f64 	%fd714, %fd711, %fd712;
	ld.shared.f64 	%fd715, [%r44+120];
	ld.shared.f64 	%fd716, [%r44+1560];
	add.f64 	%fd717, %fd715, %fd716;
	sub.f64 	%fd718, %fd715, %fd716;
	ld.shared.f64 	%fd719, [%r44+240];
	ld.shared.f64 	%fd720, [%r44+1440];
	add.f64 	%fd721, %fd719, %fd720;
	sub.f64 	%fd722, %fd719, %fd720;
	ld.shared.f64 	%fd723, [%r44+360];
	ld.shared.f64 	%fd724, [%r44+1320];
	add.f64 	%fd725, %fd723, %fd724;
	sub.f64 	%fd726, %fd723, %fd724;
	ld.shared.f64 	%fd727, [%r44+480];
	ld.shared.f64 	%fd728, [%r44+1200];
	add.f64 	%fd729, %fd727, %fd728;
	sub.f64 	%fd730, %fd727, %fd728;
	ld.shared.f64 	%fd731, [%r44+600];
	ld.shared.f64 	%fd732, [%r44+1080];
	add.f64 	%fd733, %fd731, %fd732;
	sub.f64 	%fd734, %fd731, %fd732;
	ld.shared.f64 	%fd735, [%r44+720];
	ld.shared.f64 	%fd736, [%r44+960];
	add.f64 	%fd737, %fd735, %fd736;
	sub.f64 	%fd738, %fd735, %fd736;
	ld.shared.f64 	%fd739, [%r44+840];
	add.f64 	%fd740, %fd739, %fd739;
	sub.f64 	%fd741, %fd739, %fd739;
	mul.f64 	%fd742, %fd740, 0d3FE0000000000000;
	fma.rn.f64 	%fd744, %fd743, %fd713, 0d0000000000000000;
	fma.rn.f64 	%fd746, %fd745, %fd714, 0d0000000000000000;
	fma.rn.f64 	%fd747, %fd35, %fd717, %fd744;
	fma.rn.f64 	%fd748, %fd36, %fd718, %fd746;
	fma.rn.f64 	%fd749, %fd47, %fd721, %fd747;
	fma.rn.f64 	%fd750, %fd48, %fd722, %fd748;
	fma.rn.f64 	%fd751, %fd59, %fd725, %fd749;
	fma.rn.f64 	%fd752, %fd60, %fd726, %fd750;
	fma.rn.f64 	%fd753, %fd71, %fd729, %fd751;
	fma.rn.f64 	%fd754, %fd72, %fd730, %fd752;
	fma.rn.f64 	%fd755, %fd83, %fd733, %fd753;
	fma.rn.f64 	%fd756, %fd84, %fd734, %fd754;
	fma.rn.f64 	%fd757, %fd95, %fd737, %fd755;
	fma.rn.f64 	%fd758, %fd96, %fd738, %fd756;
	fma.rn.f64 	%fd759, %fd107, %fd742, %fd757;
	fma.rn.f64 	%fd760, %fd108, %fd741, %fd758;
	sub.f64 	%fd761, %fd759, %fd760;
	st.shared.f64 	[%r44+1320], %fd761;
	add.f64 	%fd762, %fd759, %fd760;
	st.shared.f64 	[%r44], %fd762;
	fma.rn.f64 	%fd763, %fd25, %fd713, 0d0000000000000000;
	fma.rn.f64 	%fd764, %fd26, %fd714, 0d0000000000000000;
	fma.rn.f64 	%fd765, %fd37, %fd717, %fd763;
	fma.rn.f64 	%fd766, %fd38, %fd718, %fd764;
	fma.rn.f64 	%fd767, %fd49, %fd721, %fd765;
	fma.rn.f64 	%fd768, %fd50, %fd722, %fd766;
	fma.rn.f64 	%fd769, %fd61, %fd725, %fd767;
	fma.rn.f64 	%fd770, %fd62, %fd726, %fd768;
	fma.rn.f64 	%fd771, %fd73, %fd729, %fd769;
	fma.rn.f64 	%fd772, %fd74, %fd730, %fd770;
	fma.rn.f64 	%fd773, %fd85, %fd733, %fd771;
	fma.rn.f64 	%fd774, %fd86, %fd734, %fd772;
	fma.rn.f64 	%fd775, %fd97, %fd737, %fd773;
	fma.rn.f64 	%fd776, %fd98, %fd738, %fd774;
	fma.rn.f64 	%fd777, %fd109, %fd742, %fd775;
	fma.rn.f64 	%fd778, %fd110, %fd741, %fd776;
	sub.f64 	%fd779, %fd777, %fd778;
	st.shared.f64 	[%r44+1200], %fd779;
	add.f64 	%fd780, %fd777, %fd778;
	st.shared.f64 	[%r44+120], %fd780;
	fma.rn.f64 	%fd781, %fd27, %fd713, 0d0000000000000000;
	fma.rn.f64 	%fd782, %fd28, %fd714, 0d0000000000000000;
	fma.rn.f64 	%fd783, %fd39, %fd717, %fd781;
	fma.rn.f64 	%fd784, %fd40, %fd718, %fd782;
	fma.rn.f64 	%fd785, %fd51, %fd721, %fd783;
	fma.rn.f64 	%fd786, %fd52, %fd722, %fd784;
	fma.rn.f64 	%fd787, %fd63, %fd725, %fd785;
	fma.rn.f64 	%fd788, %fd64, %fd726, %fd786;
	fma.rn.f64 	%fd789, %fd75, %fd729, %fd787;
	fma.rn.f64 	%fd790, %fd76, %fd730, %fd788;
	fma.rn.f64 	%fd791, %fd87, %fd733, %fd789;
	fma.rn.f64 	%fd792, %fd88, %fd734, %fd790;
	fma.rn.f64 	%fd793, %fd99, %fd737, %fd791;
	fma.rn.f64 	%fd794, %fd100, %fd738, %fd792;
	fma.rn.f64 	%fd795, %fd111, %fd742, %fd793;
	fma.rn.f64 	%fd796, %fd112, %fd741, %fd794;
	sub.f64 	%fd797, %fd795, %fd796;
	st.shared.f64 	[%r44+1080], %fd797;
	add.f64 	%fd798, %fd795, %fd796;
	st.shared.f64 	[%r44+240], %fd798;
	fma.rn.f64 	%fd799, %fd29, %fd713, 0d0000000000000000;
	fma.rn.f64 	%fd800, %fd30, %fd714, 0d0000000000000000;
	fma.rn.f64 	%fd801, %fd41, %fd717, %fd799;
	fma.rn.f64 	%fd802, %fd42, %fd718, %fd800;
	fma.rn.f64 	%fd803, %fd53, %fd721, %fd801;
	fma.rn.f64 	%fd804, %fd54, %fd722, %fd802;
	fma.rn.f64 	%fd805, %fd65, %fd725, %fd803;
	fma.rn.f64 	%fd806, %fd66, %fd726, %fd804;
	fma.rn.f64 	%fd807, %fd77, %fd729, %fd805;
	fma.rn.f64 	%fd808, %fd78, %fd730, %fd806;
	fma.rn.f64 	%fd809, %fd89, %fd733, %fd807;
	fma.rn.f64 	%fd810, %fd90, %fd734, %fd808;
	fma.rn.f64 	%fd811, %fd101, %fd737, %fd809;
	fma.rn.f64 	%fd812, %fd102, %fd738, %fd810;
	fma.rn.f64 	%fd813, %fd113, %fd742, %fd811;
	fma.rn.f64 	%fd814, %fd114, %fd741, %fd812;
	sub.f64 	%fd815, %fd813, %fd814;
	st.shared.f64 	[%r44+960], %fd815;
	add.f64 	%fd816, %fd813, %fd814;
	st.shared.f64 	[%r44+360], %fd816;
	fma.rn.f64 	%fd817, %fd31, %fd713, 0d0000000000000000;
	fma.rn.f64 	%fd818, %fd32, %fd714, 0d0000000000000000;
	fma.rn.f64 	%fd819, %fd43, %fd717, %fd817;
	fma.rn.f64 	%fd820, %fd44, %fd718, %fd818;
	fma.rn.f64 	%fd821, %fd55, %fd721, %fd819;
	fma.rn.f64 	%fd822, %fd56, %fd722, %fd820;
	fma.rn.f64 	%fd823, %fd67, %fd725, %fd821;
	fma.rn.f64 	%fd824, %fd68, %fd726, %fd822;
	fma.rn.f64 	%fd825, %fd79, %fd729, %fd823;
	fma.rn.f64 	%fd826, %fd80, %fd730, %fd824;
	fma.rn.f64 	%fd827, %fd91, %fd733, %fd825;
	fma.rn.f64 	%fd828, %fd92, %fd734, %fd826;
	fma.rn.f64 	%fd829, %fd103, %fd737, %fd827;
	fma.rn.f64 	%fd830, %fd104, %fd738, %fd828;
	fma.rn.f64 	%fd831, %fd115, %fd742, %fd829;
	fma.rn.f64 	%fd832, %fd116, %fd741, %fd830;
	sub.f64 	%fd833, %fd831, %fd832;
	st.shared.f64 	[%r44+840], %fd833;
	add.f64 	%fd834, %fd831, %fd832;
	st.shared.f64 	[%r44+480], %fd834;
	fma.rn.f64 	%fd835, %fd33, %fd713, 0d0000000000000000;
	fma.rn.f64 	%fd836, %fd34, %fd714, 0d0000000000000000;
	fma.rn.f64 	%fd837, %fd45, %fd717, %fd835;
	fma.rn.f64 	%fd838, %fd46, %fd718, %fd836;
	fma.rn.f64 	%fd839, %fd57, %fd721, %fd837;
	fma.rn.f64 	%fd840, %fd58, %fd722, %fd838;
	fma.rn.f64 	%fd841, %fd69, %fd725, %fd839;
	fma.rn.f64 	%fd842, %fd70, %fd726, %fd840;
	fma.rn.f64 	%fd843, %fd81, %fd729, %fd841;
	fma.rn.f64 	%fd844, %fd82, %fd730, %fd842;
	fma.rn.f64 	%fd845, %fd93, %fd733, %fd843;
	fma.rn.f64 	%fd846, %fd94, %fd734, %fd844;
	fma.rn.f64 	%fd847, %fd105, %fd737, %fd845;
	fma.rn.f64 	%fd848, %fd106, %fd738, %fd846;
	fma.rn.f64 	%fd849, %fd117, %fd742, %fd847;
	fma.rn.f64 	%fd850, %fd118, %fd741, %fd848;
	sub.f64 	%fd851, %fd849, %fd850;
	st.shared.f64 	[%r44+720], %fd851;
	add.f64 	%fd852, %fd849, %fd850;
	st.shared.f64 	[%r44+600], %fd852;
	add.s32 	%r15, %r49, 144;
	setp.lt.u32 	%p15, %r49, 36;
	mov.u32 	%r49, %r15;
	@%p15 bra 	$L__BB109_24;
$L__BB109_25:
	setp.ge.s32 	%p16, %r3, %r16;
	bar.sync 	0;
	ld.shared.f64 	%fd853, [%r5];
	ld.shared.f64 	%fd854, [%r5+25200];
	add.f64 	%fd855, %fd853, %fd854;
	sub.f64 	%fd856, %fd853, %fd854;
	ld.shared.f64 	%fd857, [%r5+1800];
	ld.shared.f64 	%fd858, [%r5+23400];
	add.f64 	%fd859, %fd857, %fd858;
	sub.f64 	%fd860, %fd857, %fd858;
	ld.shared.f64 	%fd861, [%r5+3600];
	ld.shared.f64 	%fd862, [%r5+21600];
	add.f64 	%fd863, %fd861, %fd862;
	sub.f64 	%fd864, %fd861, %fd862;
	ld.shared.f64 	%fd865, [%r5+5400];
	ld.shared.f64 	%fd866, [%r5+19800];
	add.f64 	%fd867, %fd865, %fd866;
	sub.f64 	%fd868, %fd865, %fd866;
	ld.shared.f64 	%fd869, [%r5+7200];
	ld.shared.f64 	%fd870, [%r5+18000];
	add.f64 	%fd871, %fd869, %fd870;
	sub.f64 	%fd872, %fd869, %fd870;
	ld.shared.f64 	%fd873, [%r5+9000];
	ld.shared.f64 	%fd874, [%r5+16200];
	add.f64 	%fd875, %fd873, %fd874;
	sub.f64 	%fd876, %fd873, %fd874;
	ld.shared.f64 	%fd877, [%r5+10800];
	ld.shared.f64 	%fd878, [%r5+14400];
	add.f64 	%fd879, %fd877, %fd878;
	sub.f64 	%fd880, %fd877, %fd878;
	ld.shared.f64 	%fd881, [%r5+12600];
	add.f64 	%fd882, %fd881, %fd881;
	sub.f64 	%fd883, %fd881, %fd881;
	mul.f64 	%fd884, %fd882, 0d3FE0000000000000;
	ld.const.f64 	%fd885, [const_oddDofToQuad];
	fma.rn.f64 	%fd886, %fd885, %fd855, 0d0000000000000000;
	ld.const.f64 	%fd887, [const_evenDofToQuad];
	fma.rn.f64 	%fd888, %fd887, %fd856, 0d0000000000000000;
	fma.rn.f64 	%fd889, %fd35, %fd859, %fd886;
	fma.rn.f64 	%fd890, %fd36, %fd860, %fd888;
	fma.rn.f64 	%fd891, %fd47, %fd863, %fd889;
	fma.rn.f64 	%fd892, %fd48, %fd864, %fd890;
	fma.rn.f64 	%fd893, %fd59, %fd867, %fd891;
	fma.rn.f64 	%fd894, %fd60, %fd868, %fd892;
	fma.rn.f64 	%fd895, %fd71, %fd871, %fd893;
	fma.rn.f64 	%fd896, %fd72, %fd872, %fd894;
	fma.rn.f64 	%fd897, %fd83, %fd875, %fd895;
	fma.rn.f64 	%fd898, %fd84, %fd876, %fd896;
	fma.rn.f64 	%fd899, %fd95, %fd879, %fd897;
	fma.rn.f64 	%fd900, %fd96, %fd880, %fd898;
	fma.rn.f64 	%fd191, %fd107, %fd884, %fd899;
	fma.rn.f64 	%fd192, %fd108, %fd883, %fd900;
	fma.rn.f64 	%fd901, %fd25, %fd855, 0d0000000000000000;
	fma.rn.f64 	%fd902, %fd26, %fd856, 0d0000000000000000;
	fma.rn.f64 	%fd903, %fd37, %fd859, %fd901;
	fma.rn.f64 	%fd904, %fd38, %fd860, %fd902;
	fma.rn.f64 	%fd905, %fd49, %fd863, %fd903;
	fma.rn.f64 	%fd906, %fd50, %fd864, %fd904;
	fma.rn.f64 	%fd907, %fd61, %fd867, %fd905;
	fma.rn.f64 	%fd908, %fd62, %fd868, %fd906;
	fma.rn.f64 	%fd909, %fd73, %fd871, %fd907;
	fma.rn.f64 	%fd910, %fd74, %fd872, %fd908;
	fma.rn.f64 	%fd911, %fd85, %fd875, %fd909;
	fma.rn.f64 	%fd912, %fd86, %fd876, %fd910;
	fma.rn.f64 	%fd913, %fd97, %fd879, %fd911;
	fma.rn.f64 	%fd914, %fd98, %fd880, %fd912;
	fma.rn.f64 	%fd193, %fd109, %fd884, %fd913;
	fma.rn.f64 	%fd194, %fd110, %fd883, %fd914;
	fma.rn.f64 	%fd915, %fd27, %fd855, 0d0000000000000000;
	fma.rn.f64 	%fd916, %fd28, %fd856, 0d0000000000000000;
	fma.rn.f64 	%fd917, %fd39, %fd859, %fd915;
	fma.rn.f64 	%fd918, %fd40, %fd860, %fd916;
	fma.rn.f64 	%fd919, %fd51, %fd863, %fd917;
	fma.rn.f64 	%fd920, %fd52, %fd864, %fd918;
	fma.rn.f64 	%fd921, %fd63, %fd867, %fd919;
	fma.rn.f64 	%fd922, %fd64, %fd868, %fd920;
	fma.rn.f64 	%fd923, %fd75, %fd871, %fd921;
	fma.rn.f64 	%fd924, %fd76, %fd872, %fd922;
	fma.rn.f64 	%fd925, %fd87, %fd875, %fd923;
	fma.rn.f64 	%fd926, %fd88, %fd876, %fd924;
	fma.rn.f64 	%fd927, %fd99, %fd879, %fd925;
	fma.rn.f64 	%fd928, %fd100, %fd880, %fd926;
	fma.rn.f64 	%fd195, %fd111, %fd884, %fd927;
	fma.rn.f64 	%fd196, %fd112, %fd883, %fd928;
	fma.rn.f64 	%fd929, %fd29, %fd855, 0d0000000000000000;
	fma.rn.f64 	%fd930, %fd30, %fd856, 0d0000000000000000;
	fma.rn.f64 	%fd931, %fd41, %fd859, %fd929;
	fma.rn.f64 	%fd932, %fd42, %fd860, %fd930;
	fma.rn.f64 	%fd933, %fd53, %fd863, %fd931;
	fma.rn.f64 	%fd934, %fd54, %fd864, %fd932;
	fma.rn.f64 	%fd935, %fd65, %fd867, %fd933;
	fma.rn.f64 	%fd936, %fd66, %fd868, %fd934;
	fma.rn.f64 	%fd937, %fd77, %fd871, %fd935;
	fma.rn.f64 	%fd938, %fd78, %fd872, %fd936;
	fma.rn.f64 	%fd939, %fd89, %fd875, %fd937;
	fma.rn.f64 	%fd940, %fd90, %fd876, %fd938;
	fma.rn.f64 	%fd941, %fd101, %fd879, %fd939;
	fma.rn.f64 	%fd942, %fd102, %fd880, %fd940;
	fma.rn.f64 	%fd197, %fd113, %fd884, %fd941;
	fma.rn.f64 	%fd198, %fd114, %fd883, %fd942;
	fma.rn.f64 	%fd943, %fd31, %fd855, 0d0000000000000000;
	fma.rn.f64 	%fd944, %fd32, %fd856, 0d0000000000000000;
	fma.rn.f64 	%fd945, %fd43, %fd859, %fd943;
	fma.rn.f64 	%fd946, %fd44, %fd860, %fd944;
	fma.rn.f64 	%fd947, %fd55, %fd863, %fd945;
	fma.rn.f64 	%fd948, %fd56, %fd864, %fd946;
	fma.rn.f64 	%fd949, %fd67, %fd867, %fd947;
	fma.rn.f64 	%fd950, %fd68, %fd868, %fd948;
	fma.rn.f64 	%fd951, %fd79, %fd871, %fd949;
	fma.rn.f64 	%fd952, %fd80, %fd872, %fd950;
	fma.rn.f64 	%fd953, %fd91, %fd875, %fd951;
	fma.rn.f64 	%fd954, %fd92, %fd876, %fd952;
	fma.rn.f64 	%fd955, %fd103, %fd879, %fd953;
	fma.rn.f64 	%fd956, %fd104, %fd880, %fd954;
	fma.rn.f64 	%fd199, %fd115, %fd884, %fd955;
	fma.rn.f64 	%fd200, %fd116, %fd883, %fd956;
	fma.rn.f64 	%fd957, %fd33, %fd855, 0d0000000000000000;
	fma.rn.f64 	%fd958, %fd34, %fd856, 0d0000000000000000;
	fma.rn.f64 	%fd959, %fd45, %fd859, %fd957;
	fma.rn.f64 	%fd960, %fd46, %fd860, %fd958;
	fma.rn.f64 	%fd961, %fd57, %fd863, %fd959;
	fma.rn.f64 	%fd962, %fd58, %fd864, %fd960;
	fma.rn.f64 	%fd963, %fd69, %fd867, %fd961;
	fma.rn.f64 	%fd964, %fd70, %fd868, %fd962;
	fma.rn.f64 	%fd965, %fd81, %fd871, %fd963;
	fma.rn.f64 	%fd966, %fd82, %fd872, %fd964;
	fma.rn.f64 	%fd967, %fd93, %fd875, %fd965;
	fma.rn.f64 	%fd968, %fd94, %fd876, %fd966;
	fma.rn.f64 	%fd969, %fd105, %fd879, %fd967;
	fma.rn.f64 	%fd970, %fd106, %fd880, %fd968;
	fma.rn.f64 	%fd201, %fd117, %fd884, %fd969;
	fma.rn.f64 	%fd202, %fd118, %fd883, %fd970;
	@%p16 bra 	$L__BB109_27;
	ld.param.u64 	%rd42, [_Z32massMatrixMultiplyConstantKernelILi12ELi15ELi1EEviPKdS1_S1_S1_Pd_param_5];
	mov.u32 	%r45, %tid.x;
	mad.lo.s32 	%r46, %r3, 1728, %r45;
	cvta.to.global.u64 	%rd31, %rd42;
	mul.wide.s32 	%rd32, %r46, 8;
	add.s64 	%rd33, %rd31, %rd32;
	add.f64 	%fd971, %fd191, %fd192;
	st.global.f64 	[%rd33], %fd971;
	add.f64 	%fd972, %fd193, %fd194;
	st.global.f64 	[%rd33+1152], %fd972;
	add.f64 	%fd973, %fd195, %fd196;
	st.global.f64 	[%rd33+2304], %fd973;
	add.f64 	%fd974, %fd197, %fd198;
	st.global.f64 	[%rd33+3456], %fd974;
	add.f64 	%fd975, %fd199, %fd200;
	st.global.f64 	[%rd33+4608], %fd975;
	add.f64 	%fd976, %fd201, %fd202;
	st.global.f64 	[%rd33+5760], %fd976;
	sub.f64 	%fd977, %fd201, %fd202;
	st.global.f64 	[%rd33+6912], %fd977;
	sub.f64 	%fd978, %fd199, %fd200;
	st.global.f64 	[%rd33+8064], %fd978;
	sub.f64 	%fd979, %fd197, %fd198;
	st.global.f64 	[%rd33+9216], %fd979;
	sub.f64 	%fd980, %fd195, %fd196;
	st.global.f64 	[%rd33+10368], %fd980;
	sub.f64 	%fd981, %fd193, %fd194;
	st.global.f64 	[%rd33+11520], %fd981;
	sub.f64 	%fd982, %fd191, %fd192;
	st.global.f64 	[%rd33+12672], %fd982;
$L__BB109_27:
	ret;

}
	// .globl	_Z32massMatrixMultiplyRegisterKernelILi12ELi16ELi1EEviPKdS1_S1_S1_Pd
.visible .entry _Z32massMatrixMultiplyRegisterKernelILi12ELi16ELi1EEviPKdS1_S1_S1_Pd(
	.param .u32 _Z32massMatrixMultiplyRegisterKernelILi12ELi16ELi1EEviPKdS1_S1_S1_Pd_param_0,
	.param .u64 .ptr .align 1 _Z32massMatrixMultiplyRegisterKernelILi12ELi16ELi1EEviPKdS1_S1_S1_Pd_param_1,
	.param .u64 .ptr .align 1 _Z32massMatrixMultiplyRegisterKernelILi12ELi16ELi1EEviPKdS1_S1_S1_Pd_param_2,
	.param .u64 .ptr .align 1 _Z32massMatrixMultiplyRegisterKernelILi12ELi16ELi1EEviPKdS1_S1_S1_Pd_param_3,
	.param .u64 .ptr .align 1 _Z32massMatrixMultiplyRegisterKernelILi12ELi16ELi1EEviPKdS1_S1_S1_Pd_param_4,
	.param .u64 .ptr .align 1 _Z32massMatrixMultiplyRegisterKernelILi12ELi16ELi1EEviPKdS1_S1_S1_Pd_param_5
)
{
	.reg .pred 	%p<18>;
	.reg .b16 	%rs<17>;
	.reg .b32 	%r<117>;
	.reg .b64 	%rd<90>;
	.reg .b64 	%fd<1008>;
	// demoted variable
	.shared .align 8 .b8 _ZZ32massMatrixMultiplyRegisterKernelILi12ELi16ELi1EEviPKdS1_S1_S1_PdE6s_tmp1[34816];
	// demoted variable
	.shared .align 8 .b8 _ZZ32massMatrixMultiplyRegisterKernelILi12ELi16ELi1EEviPKdS1_S1_S1_PdE14s_oddDofToQuad[384];
	// demoted variable
	.shared .align 8 .b8 _ZZ32massMatrixMultiplyRegisterKernelILi12ELi16ELi1EEviPKdS1_S1_S1_PdE15s_evenDofToQuad[384];
	ld.param.u32 	%r13, [_Z32massMatrixMultiplyRegisterKernelILi12ELi16ELi1EEviPKdS1_S1_S1_Pd_param_0];
	ld.param.u64 	%rd2, [_Z32massMatrixMultiplyRegisterKernelILi12ELi16ELi1EEviPKdS1_S1_S1_Pd_param_2];
	ld.param.u64 	%rd3, [_Z32massMatrixMultiplyRegisterKernelILi12ELi16ELi1EEviPKdS1_S1_S1_Pd_param_3];
	ld.param.u64 	%rd4, [_Z32massMatrixMultiplyRegisterKernelILi12ELi16ELi1EEviPKdS1_S1_S1_Pd_param_4];
	mov.u32 	%r114, %tid.x;
	mov.u32 	%r2, %tid.y;
	mov.u32 	%r14, %ctaid.x;
	add.s32 	%r3, %r14, %r2;
	setp.ge.s32 	%p1, %r3, %r13;
	@%p1 bra 	$L__BB110_2;
	cvta.to.global.u64 	%rd6, %rd4;
	mad.lo.s32 	%r15, %r3, 1728, %r114;
	mul.wide.s32 	%rd7, %r15, 8;
	add.s64 	%rd8, %rd6, %rd7;
	ld.global.nc.f64 	%fd991, [%rd8];
	ld.global.nc.f64 	%fd990, [%rd8+1152];
	ld.global.nc.f64 	%fd989, [%rd8+2304];
	ld.global.nc.f64 	%fd988, [%rd8+3456];
	ld.global.nc.f64 	%fd987, [%rd8+4608];
	ld.global.nc.f64 	%fd986, [%rd8+5760];
	ld.global.nc.f64 	%fd985, [%rd8+6912];
	ld.global.nc.f64 	%fd984, [%rd8+8064];
	ld.global.nc.f64 	%fd983, [%rd8+9216];
	ld.global.nc.f64 	%fd982, [%rd8+10368];
	ld.global.nc.f64 	%fd981, [%rd8+11520];
	ld.global.nc.f64 	%fd980, [%rd8+12672];
$L__BB110_2:
	setp.gt.u32 	%p2, %r114, 47;
	@%p2 bra 	$L__BB110_4;
	cvta.to.global.u64 	%rd9, %rd2;
	mul.wide.u32 	%rd10, %r114, 8;
	add.s64 	%rd11, %rd9, %rd10;
	ld.global.nc.f64 	%fd208, [%rd11];
	shl.b32 	%r16, %r114, 3;
	mov.u32 	%r17, _ZZ32massMatrixMultiplyRegisterKernelILi12ELi16ELi1EEviPKdS1_S1_S1_PdE14s_oddDofToQuad;
	add.s32 	%r18, %r17, %r16;
	st.shared.f64 	[%r18], %fd208;
	cvta.to.global.u64 	%rd12, %rd3;
	add.s64 	%rd13, %rd12, %rd10;
	ld.global.nc.f64 	%fd209, [%rd13];
	mov.u32 	%r19, _ZZ32massMatrixMultiplyRegisterKernelILi12ELi16ELi1EEviPKdS1_S1_S1_PdE15s_evenDofToQuad;
	add.s32 	%r20, %r19, %r16;
	st.shared.f64 	[%r20], %fd209;
$L__BB110_4:
	cvt.u16.u32 	%rs1, %r114;
	bar.sync 	0;
	ld.shared.f64 	%fd25, [_ZZ32massMatrixMultiplyRegisterKernelILi12ELi16ELi1EEviPKdS1_S1_S1_PdE14s_oddDofToQuad];
	ld.shared.f64 	%fd26, [_ZZ32massMatrixMultiplyRegisterKernelILi12ELi16ELi1EEviPKdS1_S1_S1_PdE15s_evenDofToQuad];
	ld.shared.f64 	%fd27, [_ZZ32massMatrixMultiplyRegisterKernelILi12ELi16ELi1EEviPKdS1_S1_S1_PdE14s_oddDofToQuad+8];
	ld.shared.f64 	%fd28, [_ZZ32massMatrixMultiplyRegisterKernelILi12ELi16ELi1EEviPKdS1_S1_S1_PdE15s_evenDofToQuad+8];
	ld.shared.f64 	%fd29, [_ZZ32massMatrixMultiplyRegisterKernelILi12ELi16ELi1EEviPKdS1_S1_S1_PdE14s_oddDofToQuad+16];
	ld.shared.f64 	%fd30, [_ZZ32massMatrixMultiplyRegisterKernelILi12ELi16ELi1EEviPKdS1_S1_S1_PdE15s_evenDofToQuad+16];
	ld.shared.f64 	%fd31, [_ZZ32massMatrixMultiplyRegisterKernelILi12ELi16ELi1EEviPKdS1_S1_S1_PdE14s_oddDofToQuad+24];
	ld.shared.f64 	%fd32, [_ZZ32massMatrixMultiplyRegisterKernelILi12ELi16ELi1EEviPKdS1_S1_S1_PdE15s_evenDofToQuad+24];
	ld.shared.f64 	%fd33, [_ZZ32massMatrixMultiplyRegisterKernelILi12ELi16ELi1EEviPKdS1_S1_S1_PdE14s_oddDofToQuad+32];
	ld.shared.f64 	%fd34, [_ZZ32massMatrixMultiplyRegisterKernelILi12ELi16ELi1EEviPKdS1_S1_S1_PdE15s_evenDofToQuad+32];
	ld.shared.f64 	%fd35, [_ZZ32massMatrixMultiplyRegisterKernelILi12ELi16ELi1EEviPKdS1_S1_S1_PdE14s_oddDofToQuad+40];
	ld.shared.f64 	%fd36, [_ZZ32massMatrixMultiplyRegisterKernelILi12ELi16ELi1EEviPKdS1_S1_S1_PdE15s_evenDofToQuad+40];
	ld.shared.f64 	%fd37, [_ZZ32massMatrixMultiplyRegisterKernelILi12ELi16ELi1EEviPKdS1_S1_S1_PdE14s_oddDofToQuad+48];
	ld.shared.f64 	%fd38, [_ZZ32massMatrixMultiplyRegisterKernelILi12ELi16ELi1EEviPKdS1_S1_S1_PdE15s_evenDofToQuad+48];
	ld.shared.f64 	%fd39, [_ZZ32massMatrixMultiplyRegisterKernelILi12ELi16ELi1EEviPKdS1_S1_S1_PdE14s_oddDofToQuad+56];
	ld.shared.f64 	%fd40, [_ZZ32massMatrixMultiplyRegisterKernelILi12ELi16ELi1EEviPKdS1_S1_S1_PdE15s_evenDofToQuad+56];
	ld.shared.f64 	%fd41, [_ZZ32massMatrixMultiplyRegisterKernelILi12ELi16ELi1EEviPKdS1_S1_S1_PdE14s_oddDofToQuad+64];
	ld.shared.f64 	%fd42, [_ZZ32massMatrixMultiplyRegisterKernelILi12ELi16ELi1EEviPKdS1_S1_S1_PdE15s_evenDofToQuad+64];
	ld.shared.f64 	%fd43, [_ZZ32massMatrixMultiplyRegisterKernelILi12ELi16ELi1EEviPKdS1_S1_S1_PdE14s_oddDofToQuad+72];
	ld.shared.f64 	%fd44, [_ZZ32massMatrixMultiplyRegisterKernelILi12ELi16ELi1EEviPKdS1_S1_S1_PdE15s_evenDofToQuad+72];
	ld.shared.f64 	%fd45, [_ZZ32massMatrixMultiplyRegisterKernelILi12ELi16ELi1EEviPKdS1_S1_S1_PdE14s_oddDofToQuad+80];
	ld.shared.f64 	%fd46, [_ZZ32massMatrixMultiplyRegisterKernelILi12ELi16ELi1EEviPKdS1_S1_S1_PdE15s_evenDofToQuad+80];
	ld.shared.f64 	%fd47, [_ZZ32massMatrixMultiplyRegisterKernelILi12ELi16ELi1EEviPKdS1_S1_S1_PdE14s_oddDofToQuad+88];
	ld.shared.f64 	%fd48, [_ZZ32massMatrixMultiplyRegisterKernelILi12ELi16ELi1EEviPKdS1_S1_S1_PdE15s_evenDofToQuad+88];
	ld.shared.f64 	%fd49, [_ZZ32massMatrixMultiplyRegisterKernelILi12ELi16ELi1EEviPKdS1_S1_S1_PdE14s_oddDofToQuad+96];
	ld.shared.f64 	%fd50, [_ZZ32massMatrixMultiplyRegisterKernelILi12ELi16ELi1EEviPKdS1_S1_S1_PdE15s_evenDofToQuad+96];
	ld.shared.f64 	%fd51, [_ZZ32massMatrixMultiplyRegisterKernelILi12ELi16ELi1EEviPKdS1_S1_S1_PdE14s_oddDofToQuad+104];
	ld.shared.f64 	%fd52, [_ZZ32massMatrixMultiplyRegisterKernelILi12ELi16ELi1EEviPKdS1_S1_S1_PdE15s_evenDofToQuad+104];
	ld.shared.f64 	%fd53, [_ZZ32massMatrixMultiplyRegisterKernelILi12ELi16ELi1EEviPKdS1_S1_S1_PdE14s_oddDofToQuad+112];
	ld.shared.f64 	%fd54, [_ZZ32massMatrixMultiplyRegisterKernelILi12ELi16ELi1EEviPKdS1_S1_S1_PdE15s_evenDofToQuad+112];
	ld.shared.f64 	%fd55, [_ZZ32massMatrixMultiplyRegisterKernelILi12ELi16ELi1EEviPKdS1_S1_S1_PdE14s_oddDofToQuad+120];
	ld.shared.f64 	%fd56, [_ZZ32massMatrixMultiplyRegisterKernelILi12ELi16ELi1EEviPKdS1_S1_S1_PdE15s_evenDofToQuad+120];
	ld.shared.f64 	%fd57, [_ZZ32massMatrixMultiplyRegisterKernelILi12ELi16ELi1EEviPKdS1_S1_S1_PdE14s_oddDofToQuad+128];
	ld.shared.f64 	%fd58, [_ZZ32massMatrixMultiplyRegisterKernelILi12ELi16ELi1EEviPKdS1_S1_S1_PdE15s_evenDofToQuad+128];
	ld.shared.f64 	%fd59, [_ZZ32massMatrixMultiplyRegisterKernelILi12ELi16ELi1EEviPKdS1_S1_S1_PdE14s_oddDofToQuad+136];
	ld.shared.f64 	%fd60, [_ZZ32massMatrixMultiplyRegisterKernelILi12ELi16ELi1EEviPKdS1_S1_S1_PdE15s_evenDofToQuad+136];
	ld.shared.f64 	%fd61, [_ZZ32massMatrixMultiplyRegisterKernelILi12ELi16ELi1EEviPKdS1_S1_S1_PdE14s_oddDofToQuad+144];
	ld.shared.f64 	%fd62, [_ZZ32massMatrixMultiplyRegisterKernelILi12ELi16ELi1EEviPKdS1_S1_S1_PdE15s_evenDofToQuad+144];
	ld.shared.f64 	%fd63, [_ZZ32massMatrixMultiplyRegisterKernelILi12ELi16ELi1EEviPKdS1_S1_S1_PdE14s_oddDofToQuad+152];
	ld.shared.f64 	%fd64, [_ZZ32massMatrixMultiplyRegisterKernelILi12ELi16ELi1EEviPKdS1_S1_S1_PdE15s_evenDofToQuad+152];
	ld.shared.f64 	%fd65, [_ZZ32massMatrixMultiplyRegisterKernelILi12ELi16ELi1EEviPKdS1_S1_S1_PdE14s_oddDofToQuad+160];
	ld.shared.f64 	%fd66, [_ZZ32massMatrixMultiplyRegisterKernelILi12ELi16ELi1EEviPKdS1_S1_S1_PdE15s_evenDofToQuad+160];
	ld.shared.f64 	%fd67, [_ZZ32massMatrixMultiplyRegisterKernelILi12ELi16ELi1EEviPKdS1_S1_S1_PdE14s_oddDofToQuad+168];
	ld.shared.f64 	%fd68, [_ZZ32massMatrixMultiplyRegisterKernelILi12ELi16ELi1EEviPKdS1_S1_S1_PdE15s_evenDofToQuad+168];
	ld.shared.f64 	%fd69, [_ZZ32massMatrixMultiplyRegisterKernelILi12ELi16ELi1EEviPKdS1_S1_S1_PdE14s_oddDofToQuad+176];
	ld.shared.f64 	%fd70, [_ZZ32massMatrixMultiplyRegisterKernelILi12ELi16ELi1EEviPKdS1_S1_S1_PdE15s_evenDofToQuad+176];
	ld.shared.f64 	%fd71, [_ZZ32massMatrixMultiplyRegisterKernelILi12ELi16ELi1EEviPKdS1_S1_S1_PdE14s_oddDofToQuad+184];
	ld.shared.f64 	%fd72, [_ZZ32massMatrixMultiplyRegisterKernelILi12ELi16ELi1EEviPKdS1_S1_S1_PdE15s_evenDofToQuad+184];
	ld.shared.f64 	%fd73, [_ZZ32massMatrixMultiplyRegisterKernelILi12ELi16ELi1EEviPKdS1_S1_S1_PdE14s_oddDofToQuad+192];
	ld.shared.f64 	%fd74, [_ZZ32massMatrixMultiplyRegisterKernelILi12ELi16ELi1EEviPKdS1_S1_S1_PdE15s_evenDofToQuad+192];
	ld.shared.f64 	%fd75, [_ZZ32massMatrixMultiplyRegisterKernelILi12ELi16ELi1EEviPKdS1_S1_S1_PdE14s_oddDofToQuad+200];
	ld.shared.f64 	%fd76, [_ZZ32massMatrixMultiplyRegisterKernelILi12ELi16ELi1EEviPKdS1_S1_S1_PdE15s_evenDofToQuad+200];
	ld.shared.f64 	%fd77, [_ZZ32massMatrixMultiplyRegisterKernelILi12ELi16ELi1EEviPKdS1_S1_S1_PdE14s_oddDofToQuad+208];
	ld.shared.f64 	%fd78, [_ZZ32massMatrixMultiplyRegisterKernelILi12ELi16ELi1EEviPKdS1_S1_S1_PdE15s_evenDofToQuad+208];
	ld.shared.f64 	%fd79, [_ZZ32massMatrixMultiplyRegisterKernelILi12ELi16ELi1EEviPKdS1_S1_S1_PdE14s_oddDofToQuad+216];
	ld.shared.f64 	%fd80, [_ZZ32massMatrixMultiplyRegisterKernelILi12ELi16ELi1EEviPKdS1_S1_S1_PdE15s_evenDofToQuad+216];
	ld.shared.f64 	%fd81, [_ZZ32massMatrixMultiplyRegisterKernelILi12ELi16ELi1EEviPKdS1_S1_S1_PdE14s_oddDofToQuad+224];
	ld.shared.f64 	%fd82, [_ZZ32massMatrixMultiplyRegisterKernelILi12ELi16ELi1EEviPKdS1_S1_S1_PdE15s_evenDofToQuad+224];
	ld.shared.f64 	%fd83, [_ZZ32massMatrixMultiplyRegisterKernelILi12ELi16ELi1EEviPKdS1_S1_S1_PdE14s_oddDofToQuad+232];
	ld.shared.f64 	%fd84, [_ZZ32massMatrixMultiplyRegisterKernelILi12ELi16ELi1EEviPKdS1_S1_S1_PdE15s_evenDofToQuad+232];
	ld.shared.f64 	%fd85, [_ZZ32massMatrixMultiplyRegisterKernelILi12ELi16ELi1EEviPKdS1_S1_S1_PdE14s_oddDofToQuad+240];
	ld.shared.f64 	%fd86, [_ZZ32massMatrixMultiplyRegisterKernelILi12ELi16ELi1EEviPKdS1_S1_S1_PdE15s_evenDofToQuad+240];
	ld.shared.f64 	%fd87, [_ZZ32massMatrixMultiplyRegisterKernelILi12ELi16ELi1EEviPKdS1_S1_S1_PdE14s_oddDofToQuad+248];
	ld.shared.f64 	%fd88, [_ZZ32massMatrixMultiplyRegisterKernelILi12ELi16ELi1EEviPKdS1_S1_S1_PdE15s_evenDofToQuad+248];
	ld.shared.f64 	%fd89, [_ZZ32massMatrixMultiplyRegisterKernelILi12ELi16ELi1EEviPKdS1_S1_S1_PdE14s_oddDofToQuad+256];
	ld.shared.f64 	%fd90, [_ZZ32massMatrixMultiplyRegisterKernelILi12ELi16ELi1EEviPKdS1_S1_S1_PdE15s_evenDofToQuad+256];
	ld.shared.f64 	%fd91, [_ZZ32massMatrixMultiplyRegisterKernelILi12ELi16ELi1EEviPKdS1_S1_S1_PdE14s_oddDofToQuad+264];
	ld.shared.f64 	%fd92, [_ZZ32massMatrixMultiplyRegisterKernelILi12ELi16ELi1EEviPKdS1_S1_S1_PdE15s_evenDofToQuad+264];
	ld.shared.f64 	%fd93, [_ZZ32massMatrixMultiplyRegisterKernelILi12ELi16ELi1EEviPKdS1_S1_S1_PdE14s_oddDofToQuad+272];
	ld.shared.f64 	%fd94, [_ZZ32massMatrixMultiplyRegisterKernelILi12ELi16ELi1EEviPKdS1_S1_S1_PdE15s_evenDofToQuad+272];
	ld.shared.f64 	%fd95, [_ZZ32massMatrixMultiplyRegisterKernelILi12ELi16ELi1EEviPKdS1_S1_S1_PdE14s_oddDofToQuad+280];
	ld.shared.f64 	%fd96, [_ZZ32massMatrixMultiplyRegisterKernelILi12ELi16ELi1EEviPKdS1_S1_S1_PdE15s_evenDofToQuad+280];
	ld.shared.f64 	%fd97, [_ZZ32massMatrixMultiplyRegisterKernelILi12ELi16ELi1EEviPKdS1_S1_S1_PdE14s_oddDofToQuad+288];
	ld.shared.f64 	%fd98, [_ZZ32massMatrixMultiplyRegisterKernelILi12ELi16ELi1EEviPKdS1_S1_S1_PdE15s_evenDofToQuad+288];
	ld.shared.f64 	%fd99, [_ZZ32massMatrixMultiplyRegisterKernelILi12ELi16ELi1EEviPKdS1_S1_S1_PdE14s_oddDofToQuad+296];
	ld.shared.f64 	%fd100, [_ZZ32massMatrixMultiplyRegisterKernelILi12ELi16ELi1EEviPKdS1_S1_S1_PdE15s_evenDofToQuad+296];
	ld.shared.f64 	%fd101, [_ZZ32massMatrixMultiplyRegisterKernelILi12ELi16ELi1EEviPKdS1_S1_S1_PdE14s_oddDofToQuad+304];
	ld.shared.f64 	%fd102, [_ZZ32massMatrixMultiplyRegisterKernelILi12ELi16ELi1EEviPKdS1_S1_S1_PdE15s_evenDofToQuad+304];
	ld.shared.f64 	%fd103, [_ZZ32massMatrixMultiplyRegisterKernelILi12ELi16ELi1EEviPKdS1_S1_S1_PdE14s_oddDofToQuad+312];
	ld.shared.f64 	%fd104, [_ZZ32massMatrixMultiplyRegisterKernelILi12ELi16ELi1EEviPKdS1_S1_S1_PdE15s_evenDofToQuad+312];
	ld.shared.f64 	%fd105, [_ZZ32massMatrixMultiplyRegisterKernelILi12ELi16ELi1EEviPKdS1_S1_S1_PdE14s_oddDofToQuad+320];
	ld.shared.f64 	%fd106, [_ZZ32massMatrixMultiplyRegisterKernelILi12ELi16ELi1EEviPKdS1_S1_S1_PdE15s_evenDofToQuad+320];
	ld.shared.f64 	%fd107, [_ZZ32massMatrixMultiplyRegisterKernelILi12ELi16ELi1EEviPKdS1_S1_S1_PdE14s_oddDofToQuad+328];
	ld.shared.f64 	%fd108, [_ZZ32massMatrixMultiplyRegisterKernelILi12ELi16ELi1EEviPKdS1_S1_S1_PdE15s_evenDofToQuad+328];
	ld.shared.f64 	%fd109, [_ZZ32massMatrixMultiplyRegisterKernelILi12ELi16ELi1EEviPKdS1_S1_S1_PdE14s_oddDofToQuad+336];
	ld.shared.f64 	%fd110, [_ZZ32massMatrixMultiplyRegisterKernelILi12ELi16ELi1EEviPKdS1_S1_S1_PdE15s_evenDofToQuad+336];
	ld.shared.f64 	%fd111, [_ZZ32massMatrixMultiplyRegisterKernelILi12ELi16ELi1EEviPKdS1_S1_S1_PdE14s_oddDofToQuad+344];
	ld.shared.f64 	%fd112, [_ZZ32massMatrixMultiplyRegisterKernelILi12ELi16ELi1EEviPKdS1_S1_S1_PdE15s_evenDofToQuad+344];
	ld.shared.f64 	%fd113, [_ZZ32massMatrixMultiplyRegisterKernelILi12ELi16ELi1EEviPKdS1_S1_S1_PdE14s_oddDofToQuad+352];
	ld.shared.f64 	%fd114, [_ZZ32massMatrixMultiplyRegisterKernelILi12ELi16ELi1EEviPKdS1_S1_S1_PdE15s_evenDofToQuad+352];
	ld.shared.f64 	%fd115, [_ZZ32massMatrixMultiplyRegisterKernelILi12ELi16ELi1EEviPKdS1_S1_S1_PdE14s_oddDofToQuad+360];
	ld.shared.f64 	%fd116, [_ZZ32massMatrixMultiplyRegisterKernelILi12ELi16ELi1EEviPKdS1_S1_S1_PdE15s_evenDofToQuad+360];
	ld.shared.f64 	%fd117, [_ZZ32massMatrixMultiplyRegisterKernelILi12ELi16ELi1EEviPKdS1_S1_S1_PdE14s_oddDofToQuad+368];
	ld.shared.f64 	%fd118, [_ZZ32massMatrixMultiplyRegisterKernelILi12ELi16ELi1EEviPKdS1_S1_S1_PdE15s_evenDofToQuad+368];
	ld.shared.f64 	%fd119, [_ZZ32massMatrixMultiplyRegisterKernelILi12ELi16ELi1EEviPKdS1_S1_S1_PdE14s_oddDofToQuad+376];
	ld.shared.f64 	%fd120, [_ZZ32massMatrixMultiplyRegisterKernelILi12ELi16ELi1EEviPKdS1_S1_S1_PdE15s_evenDofToQuad+376];
	mul.hi.u16 	%rs2, %rs1, 5462;
	mul.lo.s16 	%rs3, %rs2, 12;
	sub.s16 	%rs4, %rs1, %rs3;
	add.f64 	%fd210, %fd991, %fd980;
	sub.f64 	%fd211, %fd991, %fd980;
	add.f64 	%fd212, %fd990, %fd981;
	sub.f64 	%fd213, %fd990, %fd981;
	add.f64 	%fd214, %fd989, %fd982;
	sub.f64 	%fd215, %fd989, %fd982;
	add.f64 	%fd216, %fd988, %fd983;
	sub.f64 	%fd217, %fd988, %fd983;
	add.f64 	%fd218, %fd987, %fd984;
	sub.f64 	%fd219, %fd987, %fd984;
	add.f64 	%fd220, %fd986, %fd985;
	sub.f64 	%fd221, %fd986, %fd985;
	mov.u32 	%r21, _ZZ32massMatrixMultiplyRegisterKernelILi12ELi16ELi1EEviPKdS1_S1_S1_PdE6s_tmp1;
	mad.lo.s32 	%r22, %r2, 34816, %r21;
	mul.wide.u16 	%r23, %rs2, 136;
	add.s32 	%r24, %r22, %r23;
	mul.wide.u16 	%r25, %rs4, 8;
	add.s32 	%r4, %r24, %r25;
	fma.rn.f64 	%fd222, %fd25, %fd210, 0d0000000000000000;
	fma.rn.f64 	%fd223, %fd26, %fd211, 0d0000000000000000;
	fma.rn.f64 	%fd224, %fd27, %fd212, %fd222;
	fma.rn.f64 	%fd225, %fd28, %fd213, %fd223;
	fma.rn.f64 	%fd226, %fd29, %fd214, %fd224;
	fma.rn.f64 	%fd227, %fd30, %fd215, %fd225;
	fma.rn.f64 	%fd228, %fd31, %fd216, %fd226;
	fma.rn.f64 	%fd229, %fd32, %fd217, %fd227;
	fma.rn.f64 	%fd230, %fd33, %fd218, %fd228;
	fma.rn.f64 	%fd231, %fd34, %fd219, %fd229;
	fma.rn.f64 	%fd232, %fd35, %fd220, %fd230;
	fma.rn.f64 	%fd233, %fd36, %fd221, %fd231;
	sub.f64 	%fd234, %fd232, %fd233;
	st.shared.f64 	[%r4+32640], %fd234;
	add.f64 	%fd235, %fd233, %fd232;
	st.shared.f64 	[%r4], %fd235;
	fma.rn.f64 	%fd236, %fd37, %fd210, 0d0000000000000000;
	fma.rn.f64 	%fd237, %fd38, %fd211, 0d0000000000000000;
	fma.rn.f64 	%fd238, %fd39, %fd212, %fd236;
	fma.rn.f64 	%fd239, %fd40, %fd213, %fd237;
	fma.rn.f64 	%fd240, %fd41, %fd214, %fd238;
	fma.rn.f64 	%fd241, %fd42, %fd215, %fd239;
	fma.rn.f64 	%fd242, %fd43, %fd216, %fd240;
	fma.rn.f64 	%fd243, %fd44, %fd217, %fd241;
	fma.rn.f64 	%fd244, %fd45, %fd218, %fd242;
	fma.rn.f64 	%fd245, %fd46, %fd219, %fd243;
	fma.rn.f64 	%fd246, %fd47, %fd220, %fd244;
	fma.rn.f64 	%fd247, %fd48, %fd221, %fd245;
	sub.f64 	%fd248, %fd246, %fd247;
	st.shared.f64 	[%r4+30464], %fd248;
	add.f64 	%fd249, %fd247, %fd246;
	st.shared.f64 	[%r4+2176], %fd249;
	fma.rn.f64 	%fd250, %fd49, %fd210, 0d0000000000000000;
	fma.rn.f64 	%fd251, %fd50, %fd211, 0d0000000000000000;
	fma.rn.f64 	%fd252, %fd51, %fd212, %fd250;
	fma.rn.f64 	%fd253, %fd52, %fd213, %fd251;
	fma.rn.f64 	%fd254, %fd53, %fd214, %fd252;
	fma.rn.f64 	%fd255, %fd54, %fd215, %fd253;
	fma.rn.f64 	%fd256, %fd55, %fd216, %fd254;
	fma.rn.f64 	%fd257, %fd56, %fd217, %fd255;
	fma.rn.f64 	%fd258, %fd57, %fd218, %fd256;
	fma.rn.f64 	%fd259, %fd58, %fd219, %fd257;
	fma.rn.f64 	%fd260, %fd59, %fd220, %fd258;
	fma.rn.f64 	%fd261, %fd60, %fd221, %fd259;
	sub.f64 	%fd262, %fd260, %fd261;
	st.shared.f64 	[%r4+28288], %fd262;
	add.f64 	%fd263, %fd261, %fd260;
	st.shared.f64 	[%r4+4352], %fd263;
	fma.rn.f64 	%fd264, %fd61, %fd210, 0d0000000000000000;
	fma.rn.f64 	%fd265, %fd62, %fd211, 0d0000000000000000;
	fma.rn.f64 	%fd266, %fd63, %fd212, %fd264;
	fma.rn.f64 	%fd267, %fd64, %fd213, %fd265;
	fma.rn.f64 	%fd268, %fd65, %fd214, %fd266;
	fma.rn.f64 	%fd269, %fd66, %fd215, %fd267;
	fma.rn.f64 	%fd270, %fd67, %fd216, %fd268;
	fma.rn.f64 	%fd271, %fd68, %fd217, %fd269;
	fma.rn.f64 	%fd272, %fd69, %fd218, %fd270;
	fma.rn.f64 	%fd273, %fd70, %fd219, %fd271;
	fma.rn.f64 	%fd274, %fd71, %fd220, %fd272;
	fma.rn.f64 	%fd275, %fd72, %fd221, %fd273;
	sub.f64 	%fd276, %fd274, %fd275;
	st.shared.f64 	[%r4+26112], %fd276;
	add.f64 	%fd277, %fd275, %fd274;
	st.shared.f64 	[%r4+6528], %fd277;
	fma.rn.f64 	%fd278, %fd73, %fd210, 0d0000000000000000;
	fma.rn.f64 	%fd279, %fd74, %fd211, 0d0000000000000000;
	fma.rn.f64 	%fd280, %fd75, %fd212, %fd278;
	fma.rn.f64 	%fd281, %fd76, %fd213, %fd279;
	fma.rn.f64 	%fd282, %fd77, %fd214, %fd280;
	fma.rn.f64 	%fd283, %fd78, %fd215, %fd281;
	fma.rn.f64 	%fd284, %fd79, %fd216, %fd282;
	fma.rn.f64 	%fd285, %fd80, %fd217, %fd283;
	fma.rn.f64 	%fd286, %fd81, %fd218, %fd284;
	fma.rn.f64 	%fd287, %fd82, %fd219, %fd285;
	fma.rn.f64 	%fd288, %fd83, %fd220, %fd286;
	fma.rn.f64 	%fd289, %fd84, %fd221, %fd287;
	sub.f64 	%fd290, %fd288, %fd289;
	st.shared.f64 	[%r4+23936], %fd290;
	add.f64 	%fd291, %fd289, %fd288;
	st.shared.f64 	[%r4+8704], %fd291;
	fma.rn.f64 	%fd292, %fd85, %fd210, 0d0000000000000000;
	fma.rn.f64 	%fd293, %fd86, %fd211, 0d0000000000000000;
	fma.rn.f64 	%fd294, %fd87, %fd212, %fd292;
	fma.rn.f64 	%fd295, %fd88, %fd213, %fd293;
	fma.rn.f64 	%fd296, %fd89, %fd214, %fd294;
	fma.rn.f64 	%fd297, %fd90, %fd215, %fd295;
	fma.rn.f64 	%fd298, %fd91, %fd216, %fd296;
	fma.rn.f64 	%fd299, %fd92, %fd217, %fd297;
	fma.rn.f64 	%fd300, %fd93, %fd218, %fd298;
	fma.rn.f64 	%fd301, %fd94, %fd219, %fd299;
	fma.rn.f64 	%fd302, %fd95, %fd220, %fd300;
	fma.rn.f64 	%fd303, %fd96, %fd221, %fd301;
	sub.f64 	%fd304, %fd302, %fd303;
	st.shared.f64 	[%r4+21760], %fd304;
	add.f64 	%fd305, %fd303, %fd302;
	st.shared.f64 	[%r4+10880], %fd305;
	fma.rn.f64 	%fd306, %fd97, %fd210, 0d0000000000000000;
	fma.rn.f64 	%fd307, %fd98, %fd211, 0d0000000000000000;
	fma.rn.f64 	%fd308, %fd99, %fd212, %fd306;
	fma.rn.f64 	%fd309, %fd100, %fd213, %fd307;
	fma.rn.f64 	%fd310, %fd101, %fd214, %fd308;
	fma.rn.f64 	%fd311, %fd102, %fd215, %fd309;
	fma.rn.f64 	%fd312, %fd103, %fd216, %fd310;
	fma.rn.f64 	%fd313, %fd104, %fd217, %fd311;
	fma.rn.f64 	%fd314, %fd105, %fd218, %fd312;
	fma.rn.f64 	%fd315, %fd106, %fd219, %fd313;
	fma.rn.f64 	%fd316, %fd107, %fd220, %fd314;
	fma.rn.f64 	%fd317, %fd108, %fd221, %fd315;
	sub.f64 	%fd318, %fd316, %fd317;
	st.shared.f64 	[%r4+19584], %fd318;
	add.f64 	%fd319, %fd317, %fd316;
	st.shared.f64 	[%r4+13056], %fd319;
	fma.rn.f64 	%fd320, %fd109, %fd210, 0d0000000000000000;
	fma.rn.f64 	%fd321, %fd110, %fd211, 0d0000000000000000;
	fma.rn.f64 	%fd322, %fd111, %fd212, %fd320;
	fma.rn.f64 	%fd323, %fd112, %fd213, %fd321;
	fma.rn.f64 	%fd324, %fd113, %fd214, %fd322;
	fma.rn.f64 	%fd325, %fd114, %fd215, %fd323;
	fma.rn.f64 	%fd326, %fd115, %fd216, %fd324;
	fma.rn.f64 	%fd327, %fd116, %fd217, %fd325;
	fma.rn.f64 	%fd328, %fd117, %fd218, %fd326;
	fma.rn.f64 	%fd329, %fd118, %fd219, %fd327;
	fma.rn.f64 	%fd330, %fd119, %fd220, %fd328;
	fma.rn.f64 	%fd331, %fd120, %fd221, %fd329;
	sub.f64 	%fd332, %fd330, %fd331;
	st.shared.f64 	[%r4+17408], %fd332;
	add.f64 	%fd333, %fd331, %fd330;
	st.shared.f64 	[%r4+15232], %fd333;
	bar.sync 	0;
	setp.gt.u32 	%p3, %r114, 191;
	@%p3 bra 	$L__BB110_6;
$L__BB110_5:
	cvt.u16.u32 	%rs5, %r114;
	mul.lo.s16 	%rs6, %rs5, 171;
	shr.u16 	%rs7, %rs6, 11;
	mul.lo.s16 	%rs8, %rs7, 12;
	sub.s16 	%rs9, %rs5, %rs8;
	mul.wide.u16 	%r29, %rs7, 2176;
	add.s32 	%r30, %r22, %r29;
	and.b16  	%rs10, %rs9, 255;
	mul.wide.u16 	%r31, %rs10, 8;
	add.s32 	%r32, %r30, %r31;
	ld.shared.f64 	%fd334, [%r32];
	ld.shared.f64 	%fd335, [%r32+1496];
	add.f64 	%fd336, %fd334, %fd335;
	sub.f64 	%fd337, %fd334, %fd335;
	ld.shared.f64 	%fd338, [%r32+136];
	ld.shared.f64 	%fd339, [%r32+1360];
	add.f64 	%fd340, %fd338, %fd339;
	sub.f64 	%fd341, %fd338, %fd339;
	ld.shared.f64 	%fd342, [%r32+272];
	ld.shared.f64 	%fd343, [%r32+1224];
	add.f64 	%fd344, %fd342, %fd343;
	sub.f64 	%fd345, %fd342, %fd343;
	ld.shared.f64 	%fd346, [%r32+408];
	ld.shared.f64 	%fd347, [%r32+1088];
	add.f64 	%fd348, %fd346, %fd347;
	sub.f64 	%fd349, %fd346, %fd347;
	ld.shared.f64 	%fd350, [%r32+544];
	ld.shared.f64 	%fd351, [%r32+952];
	add.f64 	%fd352, %fd350, %fd351;
	sub.f64 	%fd353, %fd350, %fd351;
	ld.shared.f64 	%fd354, [%r32+680];
	ld.shared.f64 	%fd355, [%r32+816];
	add.f64 	%fd356, %fd354, %fd355;
	sub.f64 	%fd357, %fd354, %fd355;
	fma.rn.f64 	%fd358, %fd25, %fd336, 0d0000000000000000;
	fma.rn.f64 	%fd359, %fd26, %fd337, 0d0000000000000000;
	fma.rn.f64 	%fd360, %fd27, %fd340, %fd358;
	fma.rn.f64 	%fd361, %fd28, %fd341, %fd359;
	fma.rn.f64 	%fd362, %fd29, %fd344, %fd360;
	fma.rn.f64 	%fd363, %fd30, %fd345, %fd361;
	fma.rn.f64 	%fd364, %fd31, %fd348, %fd362;
	fma.rn.f64 	%fd365, %fd32, %fd349, %fd363;
	fma.rn.f64 	%fd366, %fd33, %fd352, %fd364;
	fma.rn.f64 	%fd367, %fd34, %fd353, %fd365;
	fma.rn.f64 	%fd368, %fd35, %fd356, %fd366;
	fma.rn.f64 	%fd369, %fd36, %fd357, %fd367;
	sub.f64 	%fd370, %fd368, %fd369;
	st.shared.f64 	[%r32+2040], %fd370;
	add.f64 	%fd371, %fd369, %fd368;
	st.shared.f64 	[%r32], %fd371;
	fma.rn.f64 	%fd372, %fd37, %fd336, 0d0000000000000000;
	fma.rn.f64 	%fd373, %fd38, %fd337, 0d0000000000000000;
	fma.rn.f64 	%fd374, %fd39, %fd340, %fd372;
	fma.rn.f64 	%fd375, %fd40, %fd341, %fd373;
	fma.rn.f64 	%fd376, %fd41, %fd344, %fd374;
	fma.rn.f64 	%fd377, %fd42, %fd345, %fd375;
	fma.rn.f64 	%fd378, %fd43, %fd348, %fd376;
	fma.rn.f64 	%fd379, %fd44, %fd349, %fd377;
	fma.rn.f64 	%fd380, %fd45, %fd352, %fd378;
	fma.rn.f64 	%fd381, %fd46, %fd353, %fd379;
	fma.rn.f64 	%fd382, %fd47, %fd356, %fd380;
	fma.rn.f64 	%fd383, %fd48, %fd357, %fd381;
	sub.f64 	%fd384, %fd382, %fd383;
	st.shared.f64 	[%r32+1904], %fd384;
	add.f64 	%fd385, %fd383, %fd382;
	st.shared.f64 	[%r32+136], %fd385;
	fma.rn.f64 	%fd386, %fd49, %fd336, 0d0000000000000000;
	fma.rn.f64 	%fd387, %fd50, %fd337, 0d0000000000000000;
	fma.rn.f64 	%fd388, %fd51, %fd340, %fd386;
	fma.rn.f64 	%fd389, %fd52, %fd341, %fd387;
	fma.rn.f64 	%fd390, %fd53, %fd344, %fd388;
	fma.rn.f64 	%fd391, %fd54, %fd345, %fd389;
	fma.rn.f64 	%fd392, %fd55, %fd348, %fd390;
	fma.rn.f64 	%fd393, %fd56, %fd349, %fd391;
	fma.rn.f64 	%fd394, %fd57, %fd352, %fd392;
	fma.rn.f64 	%fd395, %fd58, %fd353, %fd393;
	fma.rn.f64 	%fd396, %fd59, %fd356, %fd394;
	fma.rn.f64 	%fd397, %fd60, %fd357, %fd395;
	sub.f64 	%fd398, %fd396, %fd397;
	st.shared.f64 	[%r32+1768], %fd398;
	add.f64 	%fd399, %fd397, %fd396;
	st.shared.f64 	[%r32+272], %fd399;
	fma.rn.f64 	%fd400, %fd61, %fd336, 0d0000000000000000;
	fma.rn.f64 	%fd401, %fd62, %fd337, 0d0000000000000000;
	fma.rn.f64 	%fd402, %fd63, %fd340, %fd400;
	fma.rn.f64 	%fd403, %fd64, %fd341, %fd401;
	fma.rn.f64 	%fd404, %fd65, %fd344, %fd402;
	fma.rn.f64 	%fd405, %fd66, %fd345, %fd403;
	fma.rn.f64 	%fd406, %fd67, %fd348, %fd404;
	fma.rn.f64 	%fd407, %fd68, %fd349, %fd405;
	fma.rn.f64 	%fd408, %fd69, %fd352, %fd406;
	fma.rn.f64 	%fd409, %fd70, %fd353, %fd407;
	fma.rn.f64 	%fd410, %fd71, %fd356, %fd408;
	fma.rn.f64 	%fd411, %fd72, %fd357, %fd409;
	sub.f64 	%fd412, %fd410, %fd411;
	st.shared.f64 	[%r32+1632], %fd412;
	add.f64 	%fd413, %fd411, %fd410;
	st.shared.f64 	[%r32+408], %fd413;
	fma.rn.f64 	%fd414, %fd73, %fd336, 0d0000000000000000;
	fma.rn.f64 	%fd415, %fd74, %fd337, 0d0000000000000000;
	fma.rn.f64 	%fd416, %fd75, %fd340, %fd414;
	fma.rn.f64 	%fd417, %fd76, %fd341, %fd415;
	fma.rn.f64 	%fd418, %fd77, %fd344, %fd416;
	fma.rn.f64 	%fd419, %fd78, %fd345, %fd417;
	fma.rn.f64 	%fd420, %fd79, %fd348, %fd418;
	fma.rn.f64 	%fd421, %fd80, %fd349, %fd419;
	fma.rn.f64 	%fd422, %fd81, %fd352, %fd420;
	fma.rn.f64 	%fd423, %fd82, %fd353, %fd421;
	fma.rn.f64 	%fd424, %fd83, %fd356, %fd422;
	fma.rn.f64 	%fd425, %fd84, %fd357, %fd423;
	sub.f64 	%fd426, %fd424, %fd425;
	st.shared.f64 	[%r32+1496], %fd426;
	add.f64 	%fd427, %fd425, %fd424;
	st.shared.f64 	[%r32+544], %fd427;
	fma.rn.f64 	%fd428, %fd85, %fd336, 0d0000000000000000;
	fma.rn.f64 	%fd429, %fd86, %fd337, 0d0000000000000000;
	fma.rn.f64 	%fd430, %fd87, %fd340, %fd428;
	fma.rn.f64 	%fd431, %fd88, %fd341, %fd429;
	fma.rn.f64 	%fd432, %fd89, %fd344, %fd430;
	fma.rn.f64 	%fd433, %fd90, %fd345, %fd431;
	fma.rn.f64 	%fd434, %fd91, %fd348, %fd432;
	fma.rn.f64 	%fd435, %fd92, %fd349, %fd433;
	fma.rn.f64 	%fd436, %fd93, %fd352, %fd434;
	fma.rn.f64 	%fd437, %fd94, %fd353, %fd435;
	fma.rn.f64 	%fd438, %fd95, %fd356, %fd436;
	fma.rn.f64 	%fd439, %fd96, %fd357, %fd437;
	sub.f64 	%fd440, %fd438, %fd439;
	st.shared.f64 	[%r32+1360], %fd440;
	add.f64 	%fd441, %fd439, %fd438;
	st.shared.f64 	[%r32+680], %fd441;
	fma.rn.f64 	%fd442, %fd97, %fd336, 0d0000000000000000;
	fma.rn.f64 	%fd443, %fd98, %fd337, 0d0000000000000000;
	fma.rn.f64 	%fd444, %fd99, %fd340, %fd442;
	fma.rn.f64 	%fd445, %fd100, %fd341, %fd443;
	fma.rn.f64 	%fd446, %fd101, %fd344, %fd444;
	fma.rn.f64 	%fd447, %fd102, %fd345, %fd445;
	fma.rn.f64 	%fd448, %fd103, %fd348, %fd446;
	fma.rn.f64 	%fd449, %fd104, %fd349, %fd447;
	fma.rn.f64 	%fd450, %fd105, %fd352, %fd448;
	fma.rn.f64 	%fd451, %fd106, %fd353, %fd449;
	fma.rn.f64 	%fd452, %fd107, %fd356, %fd450;
	fma.rn.f64 	%fd453, %fd108, %fd357, %fd451;
	sub.f64 	%fd454, %fd452, %fd453;
	st.shared.f64 	[%r32+1224], %fd454;
	add.f64 	%fd455, %fd453, %fd452;
	st.shared.f64 	[%r32+816], %fd455;
	fma.rn.f64 	%fd456, %fd109, %fd336, 0d0000000000000000;
	fma.rn.f64 	%fd457, %fd110, %fd337, 0d0000000000000000;
	fma.rn.f64 	%fd458, %fd111, %fd340, %fd456;
	fma.rn.f64 	%fd459, %fd112, %fd341, %fd457;
	fma.rn.f64 	%fd460, %fd113, %fd344, %fd458;
	fma.rn.f64 	%fd461, %fd114, %fd345, %fd459;
	fma.rn.f64 	%fd462, %fd115, %fd348, %fd460;
	fma.rn.f64 	%fd463, %fd116, %fd349, %fd461;
	fma.rn.f64 	%fd464, %fd117, %fd352, %fd462;
	fma.rn.f64 	%fd465, %fd118, %fd353, %fd463;
	fma.rn.f64 	%fd466, %fd119, %fd356, %fd464;
	fma.rn.f64 	%fd467, %fd120, %fd357, %fd465;
	sub.f64 	%fd468, %fd466, %fd467;
	st.shared.f64 	[%r32+1088], %fd468;
	add.f64 	%fd469, %fd467, %fd466;
	st.shared.f64 	[%r32+952], %fd469;
	add.s32 	%r6, %r114, 144;
	setp.lt.u32 	%p4, %r114, 48;
	mov.u32 	%r114, %r6;
	@%p4 bra 	$L__BB110_5;
$L__BB110_6:
	bar.sync 	0;
	mov.u32 	%r115, %tid.x;
	setp.gt.u32 	%p5, %r115, 255;
	@%p5 bra 	$L__BB110_25;
	mov.u32 	%r34, %tid.x;
	and.b32  	%r35, %r34, 15;
	mad.lo.s32 	%r39, %r35, 136, %r22;
	shl.b32 	%r46, %r3, 12;
	cvt.s64.s32 	%rd18, %r46;
$L__BB110_8:
	setp.ge.s32 	%p6, %r3, %r13;
	shr.u32 	%r33, %r115, 4;
	mad.lo.s32 	%r40, %r33, 2176, %r39;
	ld.shared.f64 	%fd471, [%r40];
	ld.shared.f64 	%fd472, [%r40+88];
	add.f64 	%fd121, %fd471, %fd472;
	sub.f64 	%fd122, %fd471, %fd472;
	ld.shared.f64 	%fd473, [%r40+8];
	ld.shared.f64 	%fd474, [%r40+80];
	add.f64 	%fd123, %fd473, %fd474;
	sub.f64 	%fd124, %fd473, %fd474;
	ld.shared.f64 	%fd475, [%r40+16];
	ld.shared.f64 	%fd476, [%r40+72];
	add.f64 	%fd125, %fd475, %fd476;
	sub.f64 	%fd126, %fd475, %fd476;
	ld.shared.f64 	%fd477, [%r40+24];
	ld.shared.f64 	%fd478, [%r40+64];
	add.f64 	%fd127, %fd477, %fd478;
	sub.f64 	%fd128, %fd477, %fd478;
	ld.shared.f64 	%fd479, [%r40+32];
	ld.shared.f64 	%fd480, [%r40+56];
	add.f64 	%fd129, %fd479, %fd480;
	sub.f64 	%fd130, %fd479, %fd480;
	ld.shared.f64 	%fd481, [%r40+40];
	ld.shared.f64 	%fd482, [%r40+48];
	add.f64 	%fd131, %fd481, %fd482;
	sub.f64 	%fd132, %fd481, %fd482;
	fma.rn.f64 	%fd483, %fd25, %fd121, 0d0000000000000000;
	fma.rn.f64 	%fd484, %fd26, %fd122, 0d0000000000000000;
	fma.rn.f64 	%fd485, %fd27, %fd123, %fd483;
	fma.rn.f64 	%fd486, %fd28, %fd124, %fd484;
	fma.rn.f64 	%fd487, %fd29, %fd125, %fd485;
	fma.rn.f64 	%fd488, %fd30, %fd126, %fd486;
	fma.rn.f64 	%fd489, %fd31, %fd127, %fd487;
	fma.rn.f64 	%fd490, %fd32, %fd128, %fd488;
	fma.rn.f64 	%fd491, %fd33, %fd129, %fd489;
	fma.rn.f64 	%fd492, %fd34, %fd130, %fd490;
	fma.rn.f64 	%fd133, %fd35, %fd131, %fd491;
	fma.rn.f64 	%fd134, %fd36, %fd132, %fd492;
	mov.f64 	%fd992, 0d0000000000000000;
	mov.f64 	%fd993, %fd992;
	@%p6 bra 	$L__BB110_10;
	ld.param.u64 	%rd81, [_Z32massMatrixMultiplyRegisterKernelILi12ELi16ELi1EEviPKdS1_S1_S1_Pd_param_1];
	cvta.to.global.u64 	%rd14, %rd81;
	and.b32  	%r43, %r115, 240;
	or.b32  	%r44, %r35, %r43;
	shl.b32 	%r45, %r44, 4;
	or.b32  	%r47, %r45, %r46;
	mul.wide.s32 	%rd15, %r47, 8;
	add.s64 	%rd16, %rd14, %rd15;
	ld.global.nc.f64 	%fd992, [%rd16];
	cvt.u64.u32 	%rd17, %r45;
	or.b64  	%rd19, %rd17, %rd18;
	shl.b64 	%rd20, %rd19, 3;
	add.s64 	%rd21, %rd14, %rd20;
	ld.global.nc.f64 	%fd993, [%rd21+120];
$L__BB110_10:
	add.f64 	%fd494, %fd133, %fd134;
	sub.f64 	%fd495, %fd133, %fd134;
	mul.f64 	%fd496, %fd494, %fd992;
	mul.f64 	%fd497, %fd495, %fd993;
	sub.f64 	%fd139, %fd496, %fd497;
	add.f64 	%fd140, %fd496, %fd497;
	fma.rn.f64 	%fd498, %fd37, %fd121, 0d0000000000000000;
	fma.rn.f64 	%fd499, %fd38, %fd122, 0d0000000000000000;
	fma.rn.f64 	%fd500, %fd39, %fd123, %fd498;
	fma.rn.f64 	%fd501, %fd40, %fd124, %fd499;
	fma.rn.f64 	%fd502, %fd41, %fd125, %fd500;
	fma.rn.f64 	%fd503, %fd42, %fd126, %fd501;
	fma.rn.f64 	%fd504, %fd43, %fd127, %fd502;
	fma.rn.f64 	%fd505, %fd44, %fd128, %fd503;
	fma.rn.f64 	%fd506, %fd45, %fd129, %fd504;
	fma.rn.f64 	%fd507, %fd46, %fd130, %fd505;
	fma.rn.f64 	%fd141, %fd47, %fd131, %fd506;
	fma.rn.f64 	%fd142, %fd48, %fd132, %fd507;
	mov.f64 	%fd994, 0d0000000000000000;
	mov.f64 	%fd995, %fd994;
	@%p6 bra 	$L__BB110_12;
	ld.param.u64 	%rd82, [_Z32massMatrixMultiplyRegisterKernelILi12ELi16ELi1EEviPKdS1_S1_S1_Pd_param_1];
	cvta.to.global.u64 	%rd22, %rd82;
	and.b32  	%r50, %r115, 240;
	or.b32  	%r51, %r35, %r50;
	shl.b32 	%r52, %r51, 4;
	or.b32  	%r54, %r52, %r46;
	mul.wide.s32 	%rd23, %r54, 8;
	add.s64 	%rd24, %rd22, %rd23;
	ld.global.nc.f64 	%fd994, [%rd24+8];
	cvt.u64.u32 	%rd25, %r52;
	or.b64  	%rd27, %rd25, %rd18;
	shl.b64 	%rd28, %rd27, 3;
	add.s64 	%rd29, %rd22, %rd28;
	ld.global.nc.f64 	%fd995, [%rd29+112];
$L__BB110_12:
	add.f64 	%fd509, %fd141, %fd142;
	sub.f64 	%fd510, %fd141, %fd142;
	mul.f64 	%fd511, %fd509, %fd994;
	mul.f64 	%fd512, %fd510, %fd995;
	sub.f64 	%fd147, %fd511, %fd512;
	add.f64 	%fd148, %fd511, %fd512;
	fma.rn.f64 	%fd513, %fd49, %fd121, 0d0000000000000000;
	fma.rn.f64 	%fd514, %fd50, %fd122, 0d0000000000000000;
	fma.rn.f64 	%fd515, %fd51, %fd123, %fd513;
	fma.rn.f64 	%fd516, %fd52, %fd124, %fd514;
	fma.rn.f64 	%fd517, %fd53, %fd125, %fd515;
	fma.rn.f64 	%fd518, %fd54, %fd126, %fd516;
	fma.rn.f64 	%fd519, %fd55, %fd127, %fd517;
	fma.rn.f64 	%fd520, %fd56, %fd128, %fd518;
	fma.rn.f64 	%fd521, %fd57, %fd129, %fd519;
	fma.rn.f64 	%fd522, %fd58, %fd130, %fd520;
	fma.rn.f64 	%fd149, %fd59, %fd131, %fd521;
	fma.rn.f64 	%fd150, %fd60, %fd132, %fd522;
	mov.f64 	%fd996, 0d0000000000000000;
	mov.f64 	%fd997, %fd996;
	@%p6 bra 	$L__BB110_14;
	ld.param.u64 	%rd83, [_Z32massMatrixMultiplyRegisterKernelILi12ELi16ELi1EEviPKdS1_S1_S1_Pd_param_1];
	cvta.to.global.u64 	%rd30, %rd83;
	mov.u32 	%r55, %tid.x;
	and.b32  	%r56, %r55, 15;
	and.b32  	%r57, %r115, 240;
	or.b32  	%r58, %r56, %r57;
	shl.b32 	%r59, %r58, 4;
	shl.b32 	%r60, %r3, 12;
	or.b32  	%r61, %r59, %r60;
	mul.wide.s32 	%rd31, %r61, 8;
	add.s64 	%rd32, %rd30, %rd31;
	ld.global.nc.f64 	%fd996, [%rd32+16];
	cvt.u64.u32 	%rd33, %r59;
	cvt.s64.s32 	%rd34, %r60;
	or.b64  	%rd35, %rd33, %rd34;
	shl.b64 	%rd36, %rd35, 3;
	add.s64 	%rd37, %rd30, %rd36;
	ld.global.nc.f64 	%fd997, [%rd37+104];
$L__BB110_14:
	add.f64 	%fd524, %fd149, %fd150;
	sub.f64 	%fd525, %fd149, %fd150;
	mul.f64 	%fd526, %fd524, %fd996;
	mul.f64 	%fd527, %fd525, %fd997;
	sub.f64 	%fd155, %fd526, %fd527;
	add.f64 	%fd156, %fd526, %fd527;
	fma.rn.f64 	%fd528, %fd61, %fd121, 0d0000000000000000;
	fma.rn.f64 	%fd529, %fd62, %fd122, 0d0000000000000000;
	fma.rn.f64 	%fd530, %fd63, %fd123, %fd528;
	fma.rn.f64 	%fd531, %fd64, %fd124, %fd529;
	fma.rn.f64 	%fd532, %fd65, %fd125, %fd530;
	fma.rn.f64 	%fd533, %fd66, %fd126, %fd531;
	fma.rn.f64 	%fd534, %fd67, %fd127, %fd532;
	fma.rn.f64 	%fd535, %fd68, %fd128, %fd533;
	fma.rn.f64 	%fd536, %fd69, %fd129, %fd534;
	fma.rn.f64 	%fd537, %fd70, %fd130, %fd535;
	fma.rn.f64 	%fd157, %fd71, %fd131, %fd536;
	fma.rn.f64 	%fd158, %fd72, %fd132, %fd537;
	mov.f64 	%fd998, 0d0000000000000000;
	mov.f64 	%fd999, %fd998;
	@%p6 bra 	$L__BB110_16;
	ld.param.u64 	%rd84, [_Z32massMatrixMultiplyRegisterKernelILi12ELi16ELi1EEviPKdS1_S1_S1_Pd_param_1];
	cvta.to.global.u64 	%rd38, %rd84;
	mov.u32 	%r62, %tid.x;
	and.b32  	%r63, %r62, 15;
	and.b32  	%r64, %r115, 240;
	or.b32  	%r65, %r63, %r64;
	shl.b32 	%r66, %r65, 4;
	shl.b32 	%r67, %r3, 12;
	or.b32  	%r68, %r66, %r67;
	mul.wide.s32 	%rd39, %r68, 8;
	add.s64 	%rd40, %rd38, %rd39;
	ld.global.nc.f64 	%fd998, [%rd40+24];
	cvt.u64.u32 	%rd41, %r66;
	cvt.s64.s32 	%rd42, %r67;
	or.b64  	%rd43, %rd41, %rd42;
	shl.b64 	%rd44, %rd43, 3;
	add.s64 	%rd45, %rd38, %rd44;
	ld.global.nc.f64 	%fd999, [%rd45+96];
$L__BB110_16:
	add.f64 	%fd539, %fd157, %fd158;
	sub.f64 	%fd540, %fd157, %fd158;
	mul.f64 	%fd541, %fd539, %fd998;
	mul.f64 	%fd542, %fd540, %fd999;
	sub.f64 	%fd163, %fd541, %fd542;
	add.f64 	%fd164, %fd541, %fd542;
	fma.rn.f64 	%fd543, %fd73, %fd121, 0d0000000000000000;
	fma.rn.f64 	%fd544, %fd74, %fd122, 0d0000000000000000;
	fma.rn.f64 	%fd545, %fd75, %fd123, %fd543;
	fma.rn.f64 	%fd546, %fd76, %fd124, %fd544;
	fma.rn.f64 	%fd547, %fd77, %fd125, %fd545;
	fma.rn.f64 	%fd548, %fd78, %fd126, %fd546;
	fma.rn.f64 	%fd549, %fd79, %fd127, %fd547;
	fma.rn.f64 	%fd550, %fd80, %fd128, %fd548;
	fma.rn.f64 	%fd551, %fd81, %fd129, %fd549;
	fma.rn.f64 	%fd552, %fd82, %fd130, %fd550;
	fma.rn.f64 	%fd165, %fd83, %fd131, %fd551;
	fma.rn.f64 	%fd166, %fd84, %fd132, %fd552;
	mov.f64 	%fd1000, 0d0000000000000000;
	mov.f64 	%fd1001, %fd1000;
	@%p6 bra 	$L__BB110_18;
	ld.param.u64 	%rd85, [_Z32massMatrixMultiplyRegisterKernelILi12ELi16ELi1EEviPKdS1_S1_S1_Pd_param_1];
	cvta.to.global.u64 	%rd46, %rd85;
	mov.u32 	%r69, %tid.x;
	and.b32  	%r70, %r69, 15;
	and.b32  	%r71, %r115, 240;
	or.b32  	%r72, %r70, %r71;
	shl.b32 	%r73, %r72, 4;
	shl.b32 	%r74, %r3, 12;
	or.b32  	%r75, %r73, %r74;
	mul.wide.s32 	%rd47, %r75, 8;
	add.s64 	%rd48, %rd46, %rd47;
	ld.global.nc.f64 	%fd1000, [%rd48+32];
	cvt.u64.u32 	%rd49, %r73;
	cvt.s64.s32 	%rd50, %r74;
	or.b64  	%rd51, %rd49, %rd50;
	shl.b64 	%rd52, %rd51, 3;
	add.s64 	%rd53, %rd46, %rd52;
	ld.global.nc.f64 	%fd1001, [%rd53+88];
$L__BB110_18:
	add.f64 	%fd554, %fd165, %fd166;
	sub.f64 	%fd555, %fd165, %fd166;
	mul.f64 	%fd556, %fd554, %fd1000;
	mul.f64 	%fd557, %fd555, %fd1001;
	sub.f64 	%fd171, %fd556, %fd557;
	add.f64 	%fd172, %fd556, %fd557;
	fma.rn.f64 	%fd558, %fd85, %fd121, 0d0000000000000000;
	fma.rn.f64 	%fd559, %fd86, %fd122, 0d0000000000000000;
	fma.rn.f64 	%fd560, %fd87, %fd123, %fd558;
	fma.rn.f64 	%fd561, %fd88, %fd124, %fd559;
	fma.rn.f64 	%fd562, %fd89, %fd125, %fd560;
	fma.rn.f64 	%fd563, %fd90, %fd126, %fd561;
	fma.rn.f64 	%fd564, %fd91, %fd127, %fd562;
	fma.rn.f64 	%fd565, %fd92, %fd128, %fd563;
	fma.rn.f64 	%fd566, %fd93, %fd129, %fd564;
	fma.rn.f64 	%fd567, %fd94, %fd130, %fd565;
	fma.rn.f64 	%fd173, %fd95, %fd131, %fd566;
	fma.rn.f64 	%fd174, %fd96, %fd132, %fd567;
	mov.f64 	%fd1002, 0d0000000000000000;
	mov.f64 	%fd1003, %fd1002;
	@%p6 bra 	$L__BB110_20;
	ld.param.u64 	%rd86, [_Z32massMatrixMultiplyRegisterKernelILi12ELi16ELi1EEviPKdS1_S1_S1_Pd_param_1];
	cvta.to.global.u64 	%rd54, %rd86;
	mov.u32 	%r76, %tid.x;
	and.b32  	%r77, %r76, 15;
	and.b32  	%r78, %r115, 240;
	or.b32  	%r79, %r77, %r78;
	shl.b32 	%r80, %r79, 4;
	shl.b32 	%r81, %r3, 12;
	or.b32  	%r82, %r80, %r81;
	mul.wide.s32 	%rd55, %r82, 8;
	add.s64 	%rd56, %rd54, %rd55;
	ld.global.nc.f64 	%fd1002, [%rd56+40];
	cvt.u64.u32 	%rd57, %r80;
	cvt.s64.s32 	%rd58, %r81;
	or.b64  	%rd59, %rd57, %rd58;
	shl.b64 	%rd60, %rd59, 3;
	add.s64 	%rd61, %rd54, %rd60;
	ld.global.nc.f64 	%fd1003, [%rd61+80];
$L__BB110_20:
	add.f64 	%fd569, %fd173, %fd174;
	sub.f64 	%fd570, %fd173, %fd174;
	mul.f64 	%fd571, %fd569, %fd1002;
	mul.f64 	%fd572, %fd570, %fd1003;
	sub.f64 	%fd179, %fd571, %fd572;
	add.f64 	%fd180, %fd571, %fd572;
	fma.rn.f64 	%fd573, %fd97, %fd121, 0d0000000000000000;
	fma.rn.f64 	%fd574, %fd98, %fd122, 0d0000000000000000;
	fma.rn.f64 	%fd575, %fd99, %fd123, %fd573;
	fma.rn.f64 	%fd576, %fd100, %fd124, %fd574;
	fma.rn.f64 	%fd577, %fd101, %fd125, %fd575;
	fma.rn.f64 	%fd578, %fd102, %fd126, %fd576;
	fma.rn.f64 	%fd579, %fd103, %fd127, %fd577;
	fma.rn.f64 	%fd580, %fd104, %fd128, %fd578;
	fma.rn.f64 	%fd581, %fd105, %fd129, %fd579;
	fma.rn.f64 	%fd582, %fd106, %fd130, %fd580;
	fma.rn.f64 	%fd181, %fd107, %fd131, %fd581;
	fma.rn.f64 	%fd182, %fd108, %fd132, %fd582;
	mov.f64 	%fd1004, 0d0000000000000000;
	mov.f64 	%fd1005, %fd1004;
	@%p6 bra 	$L__BB110_22;
	ld.param.u64 	%rd87, [_Z32massMatrixMultiplyRegisterKernelILi12ELi16ELi1EEviPKdS1_S1_S1_Pd_param_1];
	cvta.to.global.u64 	%rd62, %rd87;
	mov.u32 	%r83, %tid.x;
	and.b32  	%r84, %r83, 15;
	and.b32  	%r85, %r115, 240;
	or.b32  	%r86, %r84, %r85;
	shl.b32 	%r87, %r86, 4;
	shl.b32 	%r88, %r3, 12;
	or.b32  	%r89, %r87, %r88;
	mul.wide.s32 	%rd63, %r89, 8;
	add.s64 	%rd64, %rd62, %rd63;
	ld.global.nc.f64 	%fd1004, [%rd64+48];
	cvt.u64.u32 	%rd65, %r87;
	cvt.s64.s32 	%rd66, %r88;
	or.b64  	%rd67, %rd65, %rd66;
	shl.b64 	%rd68, %rd67, 3;
	add.s64 	%rd69, %rd62, %rd68;
	ld.global.nc.f64 	%fd1005, [%rd69+72];
$L__BB110_22:
	add.f64 	%fd584, %fd181, %fd182;
	sub.f64 	%fd585, %fd181, %fd182;
	mul.f64 	%fd586, %fd584, %fd1004;
	mul.f64 	%fd587, %fd585, %fd1005;
	sub.f64 	%fd187, %fd586, %fd587;
	add.f64 	%fd188, %fd586, %fd587;
	fma.rn.f64 	%fd588, %fd109, %fd121, 0d0000000000000000;
	fma.rn.f64 	%fd589, %fd110, %fd122, 0d0000000000000000;
	fma.rn.f64 	%fd590, %fd111, %fd123, %fd588;
	fma.rn.f64 	%fd591, %fd112, %fd124, %fd589;
	fma.rn.f64 	%fd592, %fd113, %fd125, %fd590;
	fma.rn.f64 	%fd593, %fd114, %fd126, %fd591;
	fma.rn.f64 	%fd594, %fd115, %fd127, %fd592;
	fma.rn.f64 	%fd595, %fd116, %fd128, %fd593;
	fma.rn.f64 	%fd596, %fd117, %fd129, %fd594;
	fma.rn.f64 	%fd597, %fd118, %fd130, %fd595;
	fma.rn.f64 	%fd189, %fd119, %fd131, %fd596;
	fma.rn.f64 	%fd190, %fd120, %fd132, %fd597;
	mov.f64 	%fd1006, 0d0000000000000000;
	mov.f64 	%fd1007, %fd1006;
	@%p6 bra 	$L__BB110_24;
	ld.param.u64 	%rd88, [_Z32massMatrixMultiplyRegisterKernelILi12ELi16ELi1EEviPKdS1_S1_S1_Pd_param_1];
	cvta.to.global.u64 	%rd70, %rd88;
	mov.u32 	%r90, %tid.x;
	and.b32  	%r91, %r90, 15;
	and.b32  	%r92, %r115, 240;
	or.b32  	%r93, %r91, %r92;
	shl.b32 	%r94, %r93, 4;
	shl.b32 	%r95, %r3, 12;
	or.b32  	%r96, %r94, %r95;
	mul.wide.s32 	%rd71, %r96, 8;
	add.s64 	%rd72, %rd70, %rd71;
	ld.global.nc.f64 	%fd1006, [%rd72+56];
	cvt.u64.u32 	%rd73, %r94;
	cvt.s64.s32 	%rd74, %r95;
	or.b64  	%rd75, %rd73, %rd74;
	shl.b64 	%rd76, %rd75, 3;
	add.s64 	%rd77, %rd70, %rd76;
	ld.global.nc.f64 	%fd1007, [%rd77+64];
$L__BB110_24:
	add.f64 	%fd598, %fd189, %fd190;
	sub.f64 	%fd599, %fd189, %fd190;
	mul.f64 	%fd600, %fd598, %fd1006;
	mul.f64 	%fd601, %fd599, %fd1007;
	sub.f64 	%fd602, %fd600, %fd601;
	add.f64 	%fd603, %fd600, %fd601;
	fma.rn.f64 	%fd604, %fd25, %fd140, 0d0000000000000000;
	fma.rn.f64 	%fd605, %fd26, %fd139, 0d0000000000000000;
	fma.rn.f64 	%fd606, %fd37, %fd148, %fd604;
	fma.rn.f64 	%fd607, %fd38, %fd147, %fd605;
	fma.rn.f64 	%fd608, %fd49, %fd156, %fd606;
	fma.rn.f64 	%fd609, %fd50, %fd155, %fd607;
	fma.rn.f64 	%fd610, %fd61, %fd164, %fd608;
	fma.rn.f64 	%fd611, %fd62, %fd163, %fd609;
	fma.rn.f64 	%fd612, %fd73, %fd172, %fd610;
	fma.rn.f64 	%fd613, %fd74, %fd171, %fd611;
	fma.rn.f64 	%fd614, %fd85, %fd180, %fd612;
	fma.rn.f64 	%fd615, %fd86, %fd179, %fd613;
	fma.rn.f64 	%fd616, %fd97, %fd188, %fd614;
	fma.rn.f64 	%fd617, %fd98, %fd187, %fd615;
	fma.rn.f64 	%fd618, %fd109, %fd603, %fd616;
	fma.rn.f64 	%fd619, %fd110, %fd602, %fd617;
	sub.f64 	%fd620, %fd618, %fd619;
	mov.u32 	%r97, %tid.x;
	and.b32  	%r98, %r97, 15;
	mov.u32 	%r99, %tid.y;
	mov.u32 	%r100, _ZZ32massMatrixMultiplyRegisterKernelILi12ELi16ELi1EEviPKdS1_S1_S1_PdE6s_tmp1;
	mad.lo.s32 	%r101, %r99, 34816, %r100;
	mad.lo.s32 	%r102, %r98, 136, %r101;
	shr.u32 	%r103, %r115, 4;
	mad.lo.s32 	%r104, %r103, 2176, %r102;
	st.shared.f64 	[%r104+88], %fd620;
	add.f64 	%fd621, %fd618, %fd619;
	st.shared.f64 	[%r104], %fd621;
	fma.rn.f64 	%fd622, %fd27, %fd140, 0d0000000000000000;
	fma.rn.f64 	%fd623, %fd28, %fd139, 0d0000000000000000;
	fma.rn.f64 	%fd624, %fd39, %fd148, %fd622;
	fma.rn.f64 	%fd625, %fd40, %fd147, %fd623;
	fma.rn.f64 	%fd626, %fd51, %fd156, %fd624;
	fma.rn.f64 	%fd627, %fd52, %fd155, %fd625;
	fma.rn.f64 	%fd628, %fd63, %fd164, %fd626;
	fma.rn.f64 	%fd629, %fd64, %fd163, %fd627;
	fma.rn.f64 	%fd630, %fd75, %fd172, %fd628;
	fma.rn.f64 	%fd631, %fd76, %fd171, %fd629;
	fma.rn.f64 	%fd632, %fd87, %fd180, %fd630;
	fma.rn.f64 	%fd633, %fd88, %fd179, %fd631;
	fma.rn.f64 	%fd634, %fd99, %fd188, %fd632;
	fma.rn.f64 	%fd635, %fd100, %fd187, %fd633;
	fma.rn.f64 	%fd636, %fd111, %fd603, %fd634;
	fma.rn.f64 	%fd637, %fd112, %fd602, %fd635;
	sub.f64 	%fd638, %fd636, %fd637;
	st.shared.f64 	[%r104+80], %fd638;
	add.f64 	%fd639, %fd636, %fd637;
	st.shared.f64 	[%r104+8], %fd639;
	fma.rn.f64 	%fd640, %fd29, %fd140, 0d0000000000000000;
	fma.rn.f64 	%fd641, %fd30, %fd139, 0d0000000000000000;
	fma.rn.f64 	%fd642, %fd41, %fd148, %fd640;
	fma.rn.f64 	%fd643, %fd42, %fd147, %fd641;
	fma.rn.f64 	%fd644, %fd53, %fd156, %fd642;
	fma.rn.f64 	%fd645, %fd54, %fd155, %fd643;
	fma.rn.f64 	%fd646, %fd65, %fd164, %fd644;
	fma.rn.f64 	%fd647, %fd66, %fd163, %fd645;
	fma.rn.f64 	%fd648, %fd77, %fd172, %fd646;
	fma.rn.f64 	%fd649, %fd78, %fd171, %fd647;
	fma.rn.f64 	%fd650, %fd89, %fd180, %fd648;
	fma.rn.f64 	%fd651, %fd90, %fd179, %fd649;
	fma.rn.f64 	%fd652, %fd101, %fd188, %fd650;
	fma.rn.f64 	%fd653, %fd102, %fd187, %fd651;
	fma.rn.f64 	%fd654, %fd113, %fd603, %fd652;
	fma.rn.f64 	%fd655, %fd114, %fd602, %fd653;
	sub.f64 	%fd656, %fd654, %fd655;
	st.shared.f64 	[%r104+72], %fd656;
	add.f64 	%fd657, %fd654, %fd655;
	st.shared.f64 	[%r104+16], %fd657;
	fma.rn.f64 	%fd658, %fd31, %fd140, 0d0000000000000000;
	fma.rn.f64 	%fd659, %fd32, %fd139, 0d0000000000000000;
	fma.rn.f64 	%fd660, %fd43, %fd148, %fd658;
	fma.rn.f64 	%fd661, %fd44, %fd147, %fd659;
	fma.rn.f64 	%fd662, %fd55, %fd156, %fd660;
	fma.rn.f64 	%fd663, %fd56, %fd155, %fd661;
	fma.rn.f64 	%fd664, %fd67, %fd164, %fd662;
	fma.rn.f64 	%fd665, %fd68, %fd163, %fd663;
	fma.rn.f64 	%fd666, %fd79, %fd172, %fd664;
	fma.rn.f64 	%fd667, %fd80, %fd171, %fd665;
	fma.rn.f64 	%fd668, %fd91, %fd180, %fd666;
	fma.rn.f64 	%fd669, %fd92, %fd179, %fd667;
	fma.rn.f64 	%fd670, %fd103, %fd188, %fd668;
	fma.rn.f64 	%fd671, %fd104, %fd187, %fd669;
	fma.rn.f64 	%fd672, %fd115, %fd603, %fd670;
	fma.rn.f64 	%fd673, %fd116, %fd602, %fd671;
	sub.f64 	%fd674, %fd672, %fd673;
	st.shared.f64 	[%r104+64], %fd674;
	add.f64 	%fd675, %fd672, %fd673;
	st.shared.f64 	[%r104+24], %fd675;
	fma.rn.f64 	%fd676, %fd33, %fd140, 0d0000000000000000;
	fma.rn.f64 	%fd677, %fd34, %fd139, 0d0000000000000000;
	fma.rn.f64 	%fd678, %fd45, %fd148, %fd676;
	fma.rn.f64 	%fd679, %fd46, %fd147, %fd677;
	fma.rn.f64 	%fd680, %fd57, %fd156, %fd678;
	fma.rn.f64 	%fd681, %fd58, %fd155, %fd679;
	fma.rn.f64 	%fd682, %fd69, %fd164, %fd680;
	fma.rn.f64 	%fd683, %fd70, %fd163, %fd681;
	fma.rn.f64 	%fd684, %fd81, %fd172, %fd682;
	fma.rn.f64 	%fd685, %fd82, %fd171, %fd683;
	fma.rn.f64 	%fd686, %fd93, %fd180, %fd684;
	fma.rn.f64 	%fd687, %fd94, %fd179, %fd685;
	fma.rn.f64 	%fd688, %fd105, %fd188, %fd686;
	fma.rn.f64 	%fd689, %fd106, %fd187, %fd687;
	fma.rn.f64 	%fd690, %fd117, %fd603, %fd688;
	fma.rn.f64 	%fd691, %fd118, %fd602, %fd689;
	sub.f64 	%fd692, %fd690, %fd691;
	st.shared.f64 	[%r104+56], %fd692;
	add.f64 	%fd693, %fd690, %fd691;
	st.shared.f64 	[%r104+32], %fd693;
	fma.rn.f64 	%fd694, %fd35, %fd140, 0d0000000000000000;
	fma.rn.f64 	%fd695, %fd36, %fd139, 0d0000000000000000;
	fma.rn.f64 	%fd696, %fd47, %fd148, %fd694;
	fma.rn.f64 	%fd697, %fd48, %fd147, %fd695;
	fma.rn.f64 	%fd698, %fd59, %fd156, %fd696;
	fma.rn.f64 	%fd699, %fd60, %fd155, %fd697;
	fma.rn.f64 	%fd700, %fd71, %fd164, %fd698;
	fma.rn.f64 	%fd701, %fd72, %fd163, %fd699;
	fma.rn.f64 	%fd702, %fd83, %fd172, %fd700;
	fma.rn.f64 	%fd703, %fd84, %fd171, %fd701;
	fma.rn.f64 	%fd704, %fd95, %fd180, %fd702;
	fma.rn.f64 	%fd705, %fd96, %fd179, %fd703;
	fma.rn.f64 	%fd706, %fd107, %fd188, %fd704;
	fma.rn.f64 	%fd707, %fd108, %fd187, %fd705;
	fma.rn.f64 	%fd708, %fd119, %fd603, %fd706;
	fma.rn.f64 	%fd709, %fd120, %fd602, %fd707;
	sub.f64 	%fd710, %fd708, %fd709;
	st.shared.f64 	[%r104+48], %fd710;
	add.f64 	%fd711, %fd708, %fd709;
	st.shared.f64 	[%r104+40], %fd711;
	add.s32 	%r9, %r115, 144;
	setp.lt.u32 	%p14, %r115, 112;
	mov.u32 	%r115, %r9;
	@%p14 bra 	$L__BB110_8;
$L__BB110_25:
	mov.u32 	%r116, %tid.x;
	setp.gt.u32 	%p15, %r116, 191;
	bar.sync 	0;
	@%p15 bra 	$L__BB110_28;
	mov.u32 	%r105, %tid.y;
	mov.u32 	%r106, _ZZ32massMatrixMultiplyRegisterKernelILi12ELi16ELi1EEviPKdS1_S1_S1_PdE6s_tmp1;
	mad.lo.s32 	%r107, %r105, 34816, %r106;
$L__BB110_27:
	cvt.u16.u32 	%rs11, %r116;
	mul.lo.s16 	%rs12, %rs11, 171;
	shr.u16 	%rs13, %rs12, 11;
	mul.lo.s16 	%rs14, %rs13, 12;
	sub.s16 	%rs15, %rs11, %rs14;
	mul.wide.u16 	%r108, %rs13, 2176;
	add.s32 	%r109, %r107, %r108;
	and.b16  	%rs16, %rs15, 255;
	mul.wide.u16 	%r110, %rs16, 8;
	add.s32 	%r111, %r109, %r110;
	ld.shared.f64 	%fd712, [%r111];
	ld.shared.f64 	%fd713, [%r111+2040];
	add.f64 	%fd714, %fd712, %fd713;
	sub.f64 	%fd715, %fd712, %fd713;
	ld.shared.f64 	%fd716, [%r111+136];
	ld.shared.f64 	%fd717, [%r111+1904];
	add.f64 	%fd718, %fd716, %fd717;
	sub.f64 	%fd719, %fd716, %fd717;
	ld.shared.f64 	%fd720, [%r111+272];
	ld.shared.f64 	%fd721, [%r111+1768];
	add.f64 	%fd722, %fd720, %fd721;
	sub.f64 	%fd723, %fd720, %fd721;
	ld.shared.f64 	%fd724, [%r111+408];
	ld.shared.f64 	%fd725, [%r111+1632];
	add.f64 	%fd726, %fd724, %fd725;
	sub.f64 	%fd727, %fd724, %fd725;
	ld.shared.f64 	%fd728, [%r111+544];
	ld.shared.f64 	%fd729, [%r111+1496];
	add.f64 	%fd730, %fd728, %fd729;
	sub.f64 	%fd731, %fd728, %fd729;
	ld.shared.f64 	%fd732, [%r111+680];
	ld.shared.f64 	%fd733, [%r111+1360];
	add.f64 	%fd734, %fd732, %fd733;
	sub.f64 	%fd735, %fd732, %fd733;
	ld.shared.f64 	%fd736, [%r111+816];
	ld.shared.f64 	%fd737, [%r111+1224];
	add.f64 	%fd738, %fd736, %fd737;
	sub.f64 	%fd739, %fd736, %fd737;
	ld.shared.f64 	%fd740, [%r111+952];
	ld.shared.f64 	%fd741, [%r111+1088];
	add.f64 	%fd742, %fd740, %fd741;
	sub.f64 	%fd743, %fd740, %fd741;
	fma.rn.f64 	%fd744, %fd25, %fd714, 0d0000000000000000;
	fma.rn.f64 	%fd745, %fd26, %fd715, 0d0000000000000000;
	fma.rn.f64 	%fd746, %fd37, %fd718, %fd744;
	fma.rn.f64 	%fd747, %fd38, %fd719, %fd745;
	fma.rn.f64 	%fd748, %fd49, %fd722, %fd746;
	fma.rn.f64 	%fd749, %fd50, %fd723, %fd747;
	fma.rn.f64 	%fd750, %fd61, %fd726, %fd748;
	fma.rn.f64 	%fd751, %fd62, %fd727, %fd749;
	fma.rn.f64 	%fd752, %fd73, %fd730, %fd750;
	fma.rn.f64 	%fd753, %fd74, %fd731, %fd751;
	fma.rn.f64 	%fd754, %fd85, %fd734, %fd752;
	fma.rn.f64 	%fd755, %fd86, %fd735, %fd753;
	fma.rn.f64 	%fd756, %fd97, %fd738, %fd754;
	fma.rn.f64 	%fd757, %fd98, %fd739, %fd755;
	fma.rn.f64 	%fd758, %fd109, %fd742, %fd756;
	fma.rn.f64 	%fd759, %fd110, %fd743, %fd757;
	sub.f64 	%fd760, %fd758, %fd759;
	st.shared.f64 	[%r111+1496], %fd760;
	add.f64 	%fd761, %fd758, %fd759;
	st.shared.f64 	[%r111], %fd761;
	fma.rn.f64 	%fd762, %fd27, %fd714, 0d0000000000000000;
	fma.rn.f64 	%fd763, %fd28, %fd715, 0d0000000000000000;
	fma.rn.f64 	%fd764, %fd39, %fd718, %fd762;
	fma.rn.f64 	%fd765, %fd40, %fd719, %fd763;
	fma.rn.f64 	%fd766, %fd51, %fd722, %fd764;
	fma.rn.f64 	%fd767, %fd52, %fd723, %fd765;
	fma.rn.f64 	%fd768, %fd63, %fd726, %fd766;
	fma.rn.f64 	%fd769, %fd64, %fd727, %fd767;
	fma.rn.f64 	%fd770, %fd75, %fd730, %fd768;
	fma.rn.f64 	%fd771, %fd76, %fd731, %fd769;
	fma.rn.f64 	%fd772, %fd87, %fd734, %fd770;
	fma.rn.f64 	%fd773, %fd88, %fd735, %fd771;
	fma.rn.f64 	%fd774, %fd99, %fd738, %fd772;
	fma.rn.f64 	%fd775, %fd100, %fd739, %fd773;
	fma.rn.f64 	%fd776, %fd111, %fd742, %fd774;
	fma.rn.f64 	%fd777, %fd112, %fd743, %fd775;
	sub.f64 	%fd778, %fd776, %fd777;
	st.shared.f64 	[%r111+1360], %fd778;
	add.f64 	%fd779, %fd776, %fd777;
	st.shared.f64 	[%r111+136], %fd779;
	fma.rn.f64 	%fd780, %fd29, %fd714, 0d0000000000000000;
	fma.rn.f64 	%fd781, %fd30, %fd715, 0d0000000000000000;
	fma.rn.f64 	%fd782, %fd41, %fd718, %fd780;
	fma.rn.f64 	%fd783, %fd42, %fd719, %fd781;
	fma.rn.f64 	%fd784, %fd53, %fd722, %fd782;
	fma.rn.f64 	%fd785, %fd54, %fd723, %fd783;
	fma.rn.f64 	%fd786, %fd65, %fd726, %fd784;
	fma.rn.f64 	%fd787, %fd66, %fd727, %fd785;
	fma.rn.f64 	%fd788, %fd77, %fd730, %fd786;
	fma.rn.f64 	%fd789, %fd78, %fd731, %fd787;
	fma.rn.f64 	%fd790, %fd89, %fd734, %fd788;
	fma.rn.f64 	%fd791, %fd90, %fd735, %fd789;
	fma.rn.f64 	%fd792, %fd101, %fd738, %fd790;
	fma.rn.f64 	%fd793, %fd102, %fd739, %fd791;
	fma.rn.f64 	%fd794, %fd113, %fd742, %fd792;
	fma.rn.f64 	%fd795, %fd114, %fd743, %fd793;
	sub.f64 	%fd796, %fd794, %fd795;
	st.shared.f64 	[%r111+1224], %fd796;
	add.f64 	%fd797, %fd794, %fd795;
	st.shared.f64 	[%r111+272], %fd797;
	fma.rn.f64 	%fd798, %fd31, %fd714, 0d0000000000000000;
	fma.rn.f64 	%fd799, %fd32, %fd715, 0d0000000000000000;
	fma.rn.f64 	%fd800, %fd43, %fd718, %fd798;
	fma.rn.f64 	%fd801, %fd44, %fd719, %fd799;
	fma.rn.f64 	%fd802, %fd55, %fd722, %fd800;
	fma.rn.f64 	%fd803, %fd56, %fd723, %fd801;
	fma.rn.f64 	%fd804, %fd67, %fd726, %fd802;
	fma.rn.f64 	%fd805, %fd68, %fd727, %fd803;
	fma.rn.f64 	%fd806, %fd79, %fd730, %fd804;
	fma.rn.f64 	%fd807, %fd80, %fd731, %fd805;
	fma.rn.f64 	%fd808, %fd91, %fd734, %fd806;
	fma.rn.f64 	%fd809, %fd92, %fd735, %fd807;
	fma.rn.f64 	%fd810, %fd103, %fd738, %fd808;
	fma.rn.f64 	%fd811, %fd104, %fd739, %fd809;
	fma.rn.f64 	%fd812, %fd115, %fd742, %fd810;
	fma.rn.f64 	%fd813, %fd116, %fd743, %fd811;
	sub.f64 	%fd814, %fd812, %fd813;
	st.shared.f64 	[%r111+1088], %fd814;
	add.f64 	%fd815, %fd812, %fd813;
	st.shared.f64 	[%r111+408], %fd815;
	fma.rn.f64 	%fd816, %fd33, %fd714, 0d0000000000000000;
	fma.rn.f64 	%fd817, %fd34, %fd715, 0d0000000000000000;
	fma.rn.f64 	%fd818, %fd45, %fd718, %fd816;
	fma.rn.f64 	%fd819, %fd46, %fd719, %fd817;
	fma.rn.f64 	%fd820, %fd57, %fd722, %fd818;
	fma.rn.f64 	%fd821, %fd58, %fd723, %fd819;
	fma.rn.f64 	%fd822, %fd69, %fd726, %fd820;
	fma.rn.f64 	%fd823, %fd70, %fd727, %fd821;
	fma.rn.f64 	%fd824, %fd81, %fd730, %fd822;
	fma.rn.f64 	%fd825, %fd82, %fd731, %fd823;
	fma.rn.f64 	%fd826, %fd93, %fd734, %fd824;
	fma.rn.f64 	%fd827, %fd94, %fd735, %fd825;
	fma.rn.f64 	%fd828, %fd105, %fd738, %fd826;
	fma.rn.f64 	%fd829, %fd106, %fd739, %fd827;
	fma.rn.f64 	%fd830, %fd117, %fd742, %fd828;
	fma.rn.f64 	%fd831, %fd118, %fd743, %fd829;
	sub.f64 	%fd832, %fd830, %fd831;
	st.shared.f64 	[%r111+952], %fd832;
	add.f64 	%fd833, %fd830, %fd831;
	st.shared.f64 	[%r111+544], %fd833;
	fma.rn.f64 	%fd834, %fd35, %fd714, 0d0000000000000000;
	fma.rn.f64 	%fd835, %fd36, %fd715, 0d0000000000000000;
	fma.rn.f64 	%fd836, %fd47, %fd718, %fd834;
	fma.rn.f64 	%fd837, %fd48, %fd719, %fd835;
	fma.rn.f64 	%fd838, %fd59, %fd722, %fd836;
	fma.rn.f64 	%fd839, %fd60, %fd723, %fd837;
	fma.rn.f64 	%fd840, %fd71, %fd726, %fd838;
	fma.rn.f64 	%fd841, %fd72, %fd727, %fd839;
	fma.rn.f64 	%fd842, %fd83, %fd730, %fd840;
	fma.rn.f64 	%fd843, %fd84, %fd731, %fd841;
	fma.rn.f64 	%fd844, %fd95, %fd734, %fd842;
	fma.rn.f64 	%fd845, %fd96, %fd735, %fd843;
	fma.rn.f64 	%fd846, %fd107, %fd738, %fd844;
	fma.rn.f64 	%fd847, %fd108, %fd739, %fd845;
	fma.rn.f64 	%fd848, %fd119, %fd742, %fd846;
	fma.rn.f64 	%fd849, %fd120, %fd743, %fd847;
	sub.f64 	%fd850, %fd848, %fd849;
	st.shared.f64 	[%r111+816], %fd850;
	add.f64 	%fd851, %fd848, %fd849;
	st.shared.f64 	[%r111+680], %fd851;
	add.s32 	%r12, %r116, 144;
	setp.lt.u32 	%p16, %r116, 48;
	mov.u32 	%r116, %r12;
	@%p16 bra 	$L__BB110_27;
$L__BB110_28:
	setp.ge.s32 	%p17, %r3, %r13;
	bar.sync 	0;
	ld.shared.f64 	%fd852, [%r4];
	ld.shared.f64 	%fd853, [%r4+32640];
	add.f64 	%fd854, %fd852, %fd853;
	sub.f64 	%fd855, %fd852, %fd853;
	ld.shared.f64 	%fd856, [%r4+2176];
	ld.shared.f64 	%fd857, [%r4+30464];
	add.f64 	%fd858, %fd856, %fd857;
	sub.f64 	%fd859, %fd856, %fd857;
	ld.shared.f64 	%fd860, [%r4+4352];
	ld.shared.f64 	%fd861, [%r4+28288];
	add.f64 	%fd862, %fd860, %fd861;
	sub.f64 	%fd863, %fd860, %fd861;
	ld.shared.f64 	%fd864, [%r4+6528];
	ld.shared.f64 	%fd865, [%r4+26112];
	add.f64 	%fd866, %fd864, %fd865;
	sub.f64 	%fd867, %fd864, %fd865;
	ld.shared.f64 	%fd868, [%r4+8704];
	ld.shared.f64 	%fd869, [%r4+23936];
	add.f64 	%fd870, %fd868, %fd869;
	sub.f64 	%fd871, %fd868, %fd869;
	ld.shared.f64 	%fd872, [%r4+10880];
	ld.shared.f64 	%fd873, [%r4+21760];
	add.f64 	%fd874, %fd872, %fd873;
	sub.f64 	%fd875, %fd872, %fd873;
	ld.shared.f64 	%fd876, [%r4+13056];
	ld.shared.f64 	%fd877, [%r4+19584];
	add.f64 	%fd878, %fd876, %fd877;
	sub.f64 	%fd879, %fd876, %fd877;
	ld.shared.f64 	%fd880, [%r4+15232];
	ld.shared.f64 	%fd881, [%r4+17408];
	add.f64 	%fd882, %fd880, %fd881;
	sub.f64 	%fd883, %fd880, %fd881;
	fma.rn.f64 	%fd884, %fd25, %fd854, 0d0000000000000000;
	fma.rn.f64 	%fd885, %fd26, %fd855, 0d0000000000000000;
	fma.rn.f64 	%fd886, %fd37, %fd858, %fd884;
	fma.rn.f64 	%fd887, %fd38, %fd859, %fd885;
	fma.rn.f64 	%fd888, %fd49, %fd862, %fd886;
	fma.rn.f64 	%fd889, %fd50, %fd863, %fd887;
	fma.rn.f64 	%fd890, %fd61, %fd866, %fd888;
	fma.rn.f64 	%fd891, %fd62, %fd867, %fd889;
	fma.rn.f64 	%fd892, %fd73, %fd870, %fd890;
	fma.rn.f64 	%fd893, %fd74, %fd871, %fd891;
	fma.rn.f64 	%fd894, %fd85, %fd874, %fd892;
	fma.rn.f64 	%fd895, %fd86, %fd875, %fd893;
	fma.rn.f64 	%fd896, %fd97, %fd878, %fd894;
	fma.rn.f64 	%fd897, %fd98, %fd879, %fd895;
	fma.rn.f64 	%fd195, %fd109, %fd882, %fd896;
	fma.rn.f64 	%fd196, %fd110, %fd883, %fd897;
	fma.rn.f64 	%fd898, %fd27, %fd854, 0d0000000000000000;
	fma.rn.f64 	%fd899, %fd28, %fd855, 0d0000000000000000;
	fma.rn.f64 	%fd900, %fd39, %fd858, %fd898;
	fma.rn.f64 	%fd901, %fd40, %fd859, %fd899;
	fma.rn.f64 	%fd902, %fd51, %fd862, %fd900;
	fma.rn.f64 	%fd903, %fd52, %fd863, %fd901;
	fma.rn.f64 	%fd904, %fd63, %fd866, %fd902;
	fma.rn.f64 	%fd905, %fd64, %fd867, %fd903;
	fma.rn.f64 	%fd906, %fd75, %fd870, %fd904;
	fma.rn.f64 	%fd907, %fd76, %fd871, %fd905;
	fma.rn.f64 	%fd908, %fd87, %fd874, %fd906;
	fma.rn.f64 	%fd909, %fd88, %fd875, %fd907;
	fma.rn.f64 	%fd910, %fd99, %fd878, %fd908;
	fma.rn.f64 	%fd911, %fd100, %fd879, %fd909;
	fma.rn.f64 	%fd197, %fd111, %fd882, %fd910;
	fma.rn.f64 	%fd198, %fd112, %fd883, %fd911;
	fma.rn.f64 	%fd912, %fd29, %fd854, 0d0000000000000000;
	fma.rn.f64 	%fd913, %fd30, %fd855, 0d0000000000000000;
	fma.rn.f64 	%fd914, %fd41, %fd858, %fd912;
	fma.rn.f64 	%fd915, %fd42, %fd859, %fd913;
	fma.rn.f64 	%fd916, %fd53, %fd862, %fd914;
	fma.rn.f64 	%fd917, %fd54, %fd863, %fd915;
	fma.rn.f64 	%fd918, %fd65, %fd866, %fd916;
	fma.rn.f64 	%fd919, %fd66, %fd867, %fd917;
	fma.rn.f64 	%fd920, %fd77, %fd870, %fd918;
	fma.rn.f64 	%fd921, %fd78, %fd871, %fd919;
	fma.rn.f64 	%fd922, %fd89, %fd874, %fd920;
	fma.rn.f64 	%fd923, %fd90, %fd875, %fd921;
	fma.rn.f64 	%fd924, %fd101, %fd878, %fd922;
	fma.rn.f64 	%fd925, %fd102, %fd879, %fd923;
	fma.rn.f64 	%fd199, %fd113, %fd882, %fd924;
	fma.rn.f64 	%fd200, %fd114, %fd883, %fd925;
	fma.rn.f64 	%fd926, %fd31, %fd854, 0d0000000000000000;
	fma.rn.f64 	%fd927, %fd32, %fd855, 0d0000000000000000;
	fma.rn.f64 	%fd928, %fd43, %fd858, %fd926;
	fma.rn.f64 	%fd929, %fd44, %fd859, %fd927;
	fma.rn.f64 	%fd930, %fd55, %fd862, %fd928;
	fma.rn.f64 	%fd931, %fd56, %fd863, %fd929;
	fma.rn.f64 	%fd932, %fd67, %fd866, %fd930;
	fma.rn.f64 	%fd933, %fd68, %fd867, %fd931;
	fma.rn.f64 	%fd934, %fd79, %fd870, %fd932;
	fma.rn.f64 	%fd935, %fd80, %fd871, %fd933;
	fma.rn.f64 	%fd936, %fd91, %fd874, %fd934;
	fma.rn.f64 	%fd937, %fd92, %fd875, %fd935;
	fma.rn.f64 	%fd938, %fd103, %fd878, %fd936;
	fma.rn.f64 	%fd939, %fd104, %fd879, %fd937;
	fma.rn.f64 	%fd201, %fd115, %fd882, %fd938;
	fma.rn.f64 	%fd202, %fd116, %fd883, %fd939;
	fma.rn.f64 	%fd940, %fd33, %fd854, 0d0000000000000000;
	fma.rn.f64 	%fd941, %fd34, %fd855, 0d0000000000000000;
	fma.rn.f64 	%fd942, %fd45, %fd858, %fd940;
	fma.rn.f64 	%fd943, %fd46, %fd859, %fd941;
	fma.rn.f64 	%fd944, %fd57, %fd862, %fd942;
	fma.rn.f64 	%fd945, %fd58, %fd863, %fd943;
	fma.rn.f64 	%fd946, %fd69, %fd866, %fd944;
	fma.rn.f64 	%fd947, %fd70, %fd867, %fd945;
	fma.rn.f64 	%fd948, %fd81, %fd870, %fd946;
	fma.rn.f64 	%fd949, %fd82, %fd871, %fd947;
	fma.rn.f64 	%fd950, %fd93, %fd874, %fd948;
	fma.rn.f64 	%fd951, %fd94, %fd875, %fd949;
	fma.rn.f64 	%fd952, %fd105, %fd878, %fd950;
	fma.rn.f64 	%fd953, %fd106, %fd879, %fd951;
	fma.rn.f64 	%fd203, %fd117, %fd882, %fd952;
	fma.rn.f64 	%fd204, %fd118, %fd883, %fd953;
	fma.rn.f64 	%fd954, %fd35, %fd854, 0d0000000000000000;
	fma.rn.f64 	%fd955, %fd36, %fd855, 0d0000000000000000;
	fma.rn.f64 	%fd956, %fd47, %fd858, %fd954;
	fma.rn.f64 	%fd957, %fd48, %fd859, %fd955;
	fma.rn.f64 	%fd958, %fd59, %fd862, %fd956;
	fma.rn.f64 	%fd959, %fd60, %fd863, %fd957;
	fma.rn.f64 	%fd960, %fd71, %fd866, %fd958;
	fma.rn.f64 	%fd961, %fd72, %fd867, %fd959;
	fma.rn.f64 	%fd962, %fd83, %fd870, %fd960;
	fma.rn.f64 	%fd963, %fd84, %fd871, %fd961;
	fma.rn.f64 	%fd964, %fd95, %fd874, %fd962;
	fma.rn.f64 	%fd965, %fd96, %fd875, %fd963;
	fma.rn.f64 	%fd966, %fd107, %fd878, %fd964;
	fma.rn.f64 	%fd967, %fd108, %fd879, %fd965;
	fma.rn.f64 	%fd205, %fd119, %fd882, %fd966;
	fma.rn.f64 	%fd206, %fd120, %fd883, %fd967;
	@%p17 bra 	$L__BB110_30;
	ld.param.u64 	%rd89, [_Z32massMatrixMultiplyRegisterKernelILi12ELi16ELi1EEviPKdS1_S1_S1_Pd_param_5];
	mov.u32 	%r112, %tid.x;
	mad.lo.s32 	%r113, %r3, 1728, %r112;
	cvta.to.global.u64 	%rd78, %rd89;
	mul.wide.s32 	%rd79, %r113, 8;
	add.s64 	%rd80, %rd78, %rd79;
	add.f64 	%fd968, %fd195, %fd196;
	st.global.f64 	[%rd80], %fd968;
	add.f64 	%fd969, %fd197, %fd198;
	st.global.f64 	[%rd80+1152], %fd969;
	add.f64 	%fd970, %fd199, %fd200;
	st.global.f64 	[%rd80+2304], %fd970;
	add.f64 	%fd971, %fd201, %fd202;
	st.global.f64 	[%rd80+3456], %fd971;
	add.f64 	%fd972, %fd203, %fd204;
	st.global.f64 	[%rd80+4608], %fd972;
	add.f64 	%fd973, %fd205, %fd206;
	st.global.f64 	[%rd80+5760], %fd973;
	sub.f64 	%fd974, %fd205, %fd206;
	st.global.f64 	[%rd80+6912], %fd974;
	sub.f64 	%fd975, %fd203, %fd204;
	st.global.f64 	[%rd80+8064], %fd975;
	sub.f64 	%fd976, %fd201, %fd202;
	st.global.f64 	[%rd80+9216], %fd976;
	sub.f64 	%fd977, %fd199, %fd200;
	st.global.f64 	[%rd80+10368], %fd977;
	sub.f64 	%fd978, %fd197, %fd198;
	st.global.f64 	[%rd80+11520], %fd978;
	sub.f64 	%fd979, %fd195, %fd196;
	st.global.f64 	[%rd80+12672], %fd979;
$L__BB110_30:
	ret;

}
	// .globl	_Z32massMatrixMultiplyConstantKernelILi12ELi16ELi1EEviPKdS1_S1_S1_Pd
.visible .entry _Z32massMatrixMultiplyConstantKernelILi12ELi16ELi1EEviPKdS1_S1_S1_Pd(
	.param .u32 _Z32massMatrixMultiplyConstantKernelILi12ELi16ELi1EEviPKdS1_S1_S1_Pd_param_0,
	.param .u64 .ptr .align 1 _Z32massMatrixMultiplyConstantKernelILi12ELi16ELi1EEviPKdS1_S1_S1_Pd_param_1,
	.param .u64 .ptr .align 1 _Z32massMatrixMultiplyConstantKernelILi12ELi16ELi1EEviPKdS1_S1_S1_Pd_param_2,
	.param .u64 .ptr .align 1 _Z32massMatrixMultiplyConstantKernelILi12ELi16ELi1EEviPKdS1_S1_S1_Pd_param_3,
	.param .u64 .ptr .align 1 _Z32massMatrixMultiplyConstantKernelILi12ELi16ELi1EEviPKdS1_S1_S1_Pd_param_4,
	.param .u64 .ptr .align 1 _Z32massMatrixMultiplyConstantKernelILi12ELi16ELi1EEviPKdS1_S1_S1_Pd_param_5
)
{
	.reg .pred 	%p<17>;
	.reg .b16 	%rs<17>;
	.reg .b32 	%r<100>;
	.reg .b64 	%rd<83>;
	.reg .b64 	%fd<1011>;
	// demoted variable
	.shared .align 8 .b8 _ZZ32massMatrixMultiplyConstantKernelILi12ELi16ELi1EEviPKdS1_S1_S1_PdE6s_tmp1[34816];
	ld.param.u32 	%r14, [_Z32massMatrixMultiplyConstantKernelILi12ELi16ELi1EEviPKdS1_S1_S1_Pd_param_0];
	ld.param.u64 	%rd2, [_Z32massMatrixMultiplyConstantKernelILi12ELi16ELi1EEviPKdS1_S1_S1_Pd_param_4];
	mov.u32 	%r97, %tid.x;
	mov.u32 	%r2, %tid.y;
	mov.u32 	%r15, %ctaid.x;
	add.s32 	%r3, %r15, %r2;
	setp.ge.s32 	%p1, %r3, %r14;
	@%p1 bra 	$L__BB111_2;
	cvta.to.global.u64 	%rd4, %rd2;
	mad.lo.s32 	%r16, %r3, 1728, %r97;
	mul.wide.s32 	%rd5, %r16, 8;
	add.s64 	%rd6, %rd4, %rd5;
	ld.global.nc.f64 	%fd994, [%rd6];
	ld.global.nc.f64 	%fd993, [%rd6+1152];
	ld.global.nc.f64 	%fd992, [%rd6+2304];
	ld.global.nc.f64 	%fd991, [%rd6+3456];
	ld.global.nc.f64 	%fd990, [%rd6+4608];
	ld.global.nc.f64 	%fd989, [%rd6+5760];
	ld.global.nc.f64 	%fd988, [%rd6+6912];
	ld.global.nc.f64 	%fd987, [%rd6+8064];
	ld.global.nc.f64 	%fd986, [%rd6+9216];
	ld.global.nc.f64 	%fd985, [%rd6+10368];
	ld.global.nc.f64 	%fd984, [%rd6+11520];
	ld.global.nc.f64 	%fd983, [%rd6+12672];
$L__BB111_2:
	cvt.u16.u32 	%rs1, %r97;
	bar.sync 	0;
	mul.hi.u16 	%rs2, %rs1, 5462;
	mul.lo.s16 	%rs3, %rs2, 12;
	sub.s16 	%rs4, %rs1, %rs3;
	add.f64 	%fd207, %fd994, %fd983;
	sub.f64 	%fd208, %fd994, %fd983;
	add.f64 	%fd209, %fd993, %fd984;
	sub.f64 	%fd210, %fd993, %fd984;
	add.f64 	%fd211, %fd992, %fd985;
	sub.f64 	%fd212, %fd992, %fd985;
	add.f64 	%fd213, %fd991, %fd986;
	sub.f64 	%fd214, %fd991, %fd986;
	add.f64 	%fd215, %fd990, %fd987;
	sub.f64 	%fd216, %fd990, %fd987;
	add.f64 	%fd217, %fd989, %fd988;
	sub.f64 	%fd218, %fd989, %fd988;
	mov.u32 	%r17, _ZZ32massMatrixMultiplyConstantKernelILi12ELi16ELi1EEviPKdS1_S1_S1_PdE6s_tmp1;
	mad.lo.s32 	%r4, %r2, 34816, %r17;
	mul.wide.u16 	%r18, %rs2, 136;
	add.s32 	%r19, %r4, %r18;
	mul.wide.u16 	%r20, %rs4, 8;
	add.s32 	%r5, %r19, %r20;
	ld.const.f64 	%fd25, [const_oddDofToQuad];
	fma.rn.f64 	%fd219, %fd25, %fd207, 0d0000000000000000;
	ld.const.f64 	%fd220, [const_evenDofToQuad];
	fma.rn.f64 	%fd221, %fd220, %fd208, 0d0000000000000000;
	ld.const.f64 	%fd26, [const_oddDofToQuad+8];
	fma.rn.f64 	%fd222, %fd26, %fd209, %fd219;
	ld.const.f64 	%fd27, [const_evenDofToQuad+8];
	fma.rn.f64 	%fd223, %fd27, %fd210, %fd221;
	ld.const.f64 	%fd28, [const_oddDofToQuad+16];
	fma.rn.f64 	%fd224, %fd28, %fd211, %fd222;
	ld.const.f64 	%fd29, [const_evenDofToQuad+16];
	fma.rn.f64 	%fd225, %fd29, %fd212, %fd223;
	ld.const.f64 	%fd30, [const_oddDofToQuad+24];
	fma.rn.f64 	%fd226, %fd30, %fd213, %fd224;
	ld.const.f64 	%fd31, [const_evenDofToQuad+24];
	fma.rn.f64 	%fd227, %fd31, %fd214, %fd225;
	ld.const.f64 	%fd32, [const_oddDofToQuad+32];
	fma.rn.f64 	%fd228, %fd32, %fd215, %fd226;
	ld.const.f64 	%fd33, [const_evenDofToQuad+32];
	fma.rn.f64 	%fd229, %fd33, %fd216, %fd227;
	ld.const.f64 	%fd34, [const_oddDofToQuad+40];
	fma.rn.f64 	%fd230, %fd34, %fd217, %fd228;
	ld.const.f64 	%fd35, [const_evenDofToQuad+40];
	fma.rn.f64 	%fd231, %fd35, %fd218, %fd229;
	sub.f64 	%fd232, %fd230, %fd231;
	st.shared.f64 	[%r5+32640], %fd232;
	add.f64 	%fd233, %fd231, %fd230;
	st.shared.f64 	[%r5], %fd233;
	ld.const.f64 	%fd36, [const_oddDofToQuad+48];
	fma.rn.f64 	%fd234, %fd36, %fd207, 0d0000000000000000;
	ld.const.f64 	%fd37, [const_evenDofToQuad+48];
	fma.rn.f64 	%fd235, %fd37, %fd208, 0d0000000000000000;
	ld.const.f64 	%fd38, [const_oddDofToQuad+56];
	fma.rn.f64 	%fd236, %fd38, %fd209, %fd234;
	ld.const.f64 	%fd39, [const_evenDofToQuad+56];
	fma.rn.f64 	%fd237, %fd39, %fd210, %fd235;
	ld.const.f64 	%fd40, [const_oddDofToQuad+64];
	fma.rn.f64 	%fd238, %fd40, %fd211, %fd236;
	ld.const.f64 	%fd41, [const_evenDofToQuad+64];
	fma.rn.f64 	%fd239, %fd41, %fd212, %fd237;
	ld.const.f64 	%fd42, [const_oddDofToQuad+72];
	fma.rn.f64 	%fd240, %fd42, %fd213, %fd238;
	ld.const.f64 	%fd43, [const_evenDofToQuad+72];
	fma.rn.f64 	%fd241, %fd43, %fd214, %fd239;
	ld.const.f64 	%fd44, [const_oddDofToQuad+80];
	fma.rn.f64 	%fd242, %fd44, %fd215, %fd240;
	ld.const.f64 	%fd45, [const_evenDofToQuad+80];
	fma.rn.f64 	%fd243, %fd45, %fd216, %fd241;
	ld.const.f64 	%fd46, [const_oddDofToQuad+88];
	fma.rn.f64 	%fd244, %fd46, %fd217, %fd242;
	ld.const.f64 	%fd47, [const_evenDofToQuad+88];
	fma.rn.f64 	%fd245, %fd47, %fd218, %fd243;
	sub.f64 	%fd246, %fd244, %fd245;
	st.shared.f64 	[%r5+30464], %fd246;
	add.f64 	%fd247, %fd245, %fd244;
	st.shared.f64 	[%r5+2176], %fd247;
	ld.const.f64 	%fd48, [const_oddDofToQuad+96];
	fma.rn.f64 	%fd248, %fd48, %fd207, 0d0000000000000000;
	ld.const.f64 	%fd49, [const_evenDofToQuad+96];
	fma.rn.f64 	%fd249, %fd49, %fd208, 0d0000000000000000;
	ld.const.f64 	%fd50, [const_oddDofToQuad+104];
	fma.rn.f64 	%fd250, %fd50, %fd209, %fd248;
	ld.const.f64 	%fd51, [const_evenDofToQuad+104];
	fma.rn.f64 	%fd251, %fd51, %fd210, %fd249;
	ld.const.f64 	%fd52, [const_oddDofToQuad+112];
	fma.rn.f64 	%fd252, %fd52, %fd211, %fd250;
	ld.const.f64 	%fd53, [const_evenDofToQuad+112];
	fma.rn.f64 	%fd253, %fd53, %fd212, %fd251;
	ld.const.f64 	%fd54, [const_oddDofToQuad+120];
	fma.rn.f64 	%fd254, %fd54, %fd213, %fd252;
	ld.const.f64 	%fd55, [const_evenDofToQuad+120];
	fma.rn.f64 	%fd255, %fd55, %fd214, %fd253;
	ld.const.f64 	%fd56, [const_oddDofToQuad+128];
	fma.rn.f64 	%fd256, %fd56, %fd215, %fd254;
	ld.const.f64 	%fd57, [const_evenDofToQuad+128];
	fma.rn.f64 	%fd257, %fd57, %fd216, %fd255;
	ld.const.f64 	%fd58, [const_oddDofToQuad+136];
	fma.rn.f64 	%fd258, %fd58, %fd217, %fd256;
	ld.const.f64 	%fd59, [const_evenDofToQuad+136];
	fma.rn.f64 	%fd259, %fd59, %fd218, %fd257;
	sub.f64 	%fd260, %fd258, %fd259;
	st.shared.f64 	[%r5+28288], %fd260;
	add.f64 	%fd261, %fd259, %fd258;
	st.shared.f64 	[%r5+4352], %fd261;
	ld.const.f64 	%fd60, [const_oddDofToQuad+144];
	fma.rn.f64 	%fd262, %fd60, %fd207, 0d0000000000000000;
	ld.const.f64 	%fd61, [const_evenDofToQuad+144];
	fma.rn.f64 	%fd263, %fd61, %fd208, 0d0000000000000000;
	ld.const.f64 	%fd62, [const_oddDofToQuad+152];
	fma.rn.f64 	%fd264, %fd62, %fd209, %fd262;
	ld.const.f64 	%fd63, [const_evenDofToQuad+152];
	fma.rn.f64 	%fd265, %fd63, %fd210, %fd263;
	ld.const.f64 	%fd64, [const_oddDofToQuad+160];
	fma.rn.f64 	%fd266, %fd64, %fd211, %fd264;
	ld.const.f64 	%fd65, [const_evenDofToQuad+160];
	fma.rn.f64 	%fd267, %fd65, %fd212, %fd265;
	ld.const.f64 	%fd66, [const_oddDofToQuad+168];
	fma.rn.f64 	%fd268, %fd66, %fd213, %fd266;
	ld.const.f64 	%fd67, [const_evenDofToQuad+168];
	fma.rn.f64 	%fd269, %fd67, %fd214, %fd267;
	ld.const.f64 	%fd68, [const_oddDofToQuad+176];
	fma.rn.f64 	%fd270, %fd68, %fd215, %fd268;
	ld.const.f64 	%fd69, [const_evenDofToQuad+176];
	fma.rn.f64 	%fd271, %fd69, %fd216, %fd269;
	ld.const.f64 	%fd70, [const_oddDofToQuad+184];
	fma.rn.f64 	%fd272, %fd70, %fd217, %fd270;
	ld.const.f64 	%fd71, [const_evenDofToQuad+184];
	fma.rn.f64 	%fd273, %fd71, %fd218, %fd271;
	sub.f64 	%fd274, %fd272, %fd273;
	st.shared.f64 	[%r5+26112], %fd274;
	add.f64 	%fd275, %fd273, %fd272;
	st.shared.f64 	[%r5+6528], %fd275;
	ld.const.f64 	%fd72, [const_oddDofToQuad+192];
	fma.rn.f64 	%fd276, %fd72, %fd207, 0d0000000000000000;
	ld.const.f64 	%fd73, [const_evenDofToQuad+192];
	fma.rn.f64 	%fd277, %fd73, %fd208, 0d0000000000000000;
	ld.const.f64 	%fd74, [const_oddDofToQuad+200];
	fma.rn.f64 	%fd278, %fd74, %fd209, %fd276;
	ld.const.f64 	%fd75, [const_evenDofToQuad+200];
	fma.rn.f64 	%fd279, %fd75, %fd210, %fd277;
	ld.const.f64 	%fd76, [const_oddDofToQuad+208];
	fma.rn.f64 	%fd280, %fd76, %fd211, %fd278;
	ld.const.f64 	%fd77, [const_evenDofToQuad+208];
	fma.rn.f64 	%fd281, %fd77, %fd212, %fd279;
	ld.const.f64 	%fd78, [const_oddDofToQuad+216];
	fma.rn.f64 	%fd282, %fd78, %fd213, %fd280;
	ld.const.f64 	%fd79, [const_evenDofToQuad+216];
	fma.rn.f64 	%fd283, %fd79, %fd214, %fd281;
	ld.const.f64 	%fd80, [const_oddDofToQuad+224];
	fma.rn.f64 	%fd284, %fd80, %fd215, %fd282;
	ld.const.f64 	%fd81, [const_evenDofToQuad+224];
	fma.rn.f64 	%fd285, %fd81, %fd216, %fd283;
	ld.const.f64 	%fd82, [const_oddDofToQuad+232];
	fma.rn.f64 	%fd286, %fd82, %fd217, %fd284;
	ld.const.f64 	%fd83, [const_evenDofToQuad+232];
	fma.rn.f64 	%fd287, %fd83, %fd218, %fd285;
	sub.f64 	%fd288, %fd286, %fd287;
	st.shared.f64 	[%r5+23936], %fd288;
	add.f64 	%fd289, %fd287, %fd286;
	st.shared.f64 	[%r5+8704], %fd289;
	ld.const.f64 	%fd84, [const_oddDofToQuad+240];
	fma.rn.f64 	%fd290, %fd84, %fd207, 0d0000000000000000;
	ld.const.f64 	%fd85, [const_evenDofToQuad+240];
	fma.rn.f64 	%fd291, %fd85, %fd208, 0d0000000000000000;
	ld.const.f64 	%fd86, [const_oddDofToQuad+248];
	fma.rn.f64 	%fd292, %fd86, %fd209, %fd290;
	ld.const.f64 	%fd87, [const_evenDofToQuad+248];
	fma.rn.f64 	%fd293, %fd87, %fd210, %fd291;
	ld.const.f64 	%fd88, [const_oddDofToQuad+256];
	fma.rn.f64 	%fd294, %fd88, %fd211, %fd292;
	ld.const.f64 	%fd89, [const_evenDofToQuad+256];
	fma.rn.f64 	%fd295, %fd89, %fd212, %fd293;
	ld.const.f64 	%fd90, [const_oddDofToQuad+264];
	fma.rn.f64 	%fd296, %fd90, %fd213, %fd294;
	ld.const.f64 	%fd91, [const_evenDofToQuad+264];
	fma.rn.f64 	%fd297, %fd91, %fd214, %fd295;
	ld.const.f64 	%fd92, [const_oddDofToQuad+272];
	fma.rn.f64 	%fd298, %fd92, %fd215, %fd296;
	ld.const.f64 	%fd93, [const_evenDofToQuad+272];
	fma.rn.f64 	%fd299, %fd93, %fd216, %fd297;
	ld.const.f64 	%fd94, [const_oddDofToQuad+280];
	fma.rn.f64 	%fd300, %fd94, %fd217, %fd298;
	ld.const.f64 	%fd95, [const_evenDofToQuad+280];
	fma.rn.f64 	%fd301, %fd95, %fd218, %fd299;
	sub.f64 	%fd302, %fd300, %fd301;
	st.shared.f64 	[%r5+21760], %fd302;
	add.f64 	%fd303, %fd301, %fd300;
	st.shared.f64 	[%r5+10880], %fd303;
	ld.const.f64 	%fd96, [const_oddDofToQuad+288];
	fma.rn.f64 	%fd304, %fd96, %fd207, 0d0000000000000000;
	ld.const.f64 	%fd97, [const_evenDofToQuad+288];
	fma.rn.f64 	%fd305, %fd97, %fd208, 0d0000000000000000;
	ld.const.f64 	%fd98, [const_oddDofToQuad+296];
	fma.rn.f64 	%fd306, %fd98, %fd209, %fd304;
	ld.const.f64 	%fd99, [const_evenDofToQuad+296];
	fma.rn.f64 	%fd307, %fd99, %fd210, %fd305;
	ld.const.f64 	%fd100, [const_oddDofToQuad+304];
	fma.rn.f64 	%fd308, %fd100, %fd211, %fd306;
	ld.const.f64 	%fd101, [const_evenDofToQuad+304];
	fma.rn.f64 	%fd309, %fd101, %fd212, %fd307;
	ld.const.f64 	%fd102, [const_oddDofToQuad+312];
	fma.rn.f64 	%fd310, %fd102, %fd213, %fd308;
	ld.const.f64 	%fd103, [const_evenDofToQuad+312];
	fma.rn.f64 	%fd311, %fd103, %fd214, %fd309;
	ld.const.f64 	%fd104, [const_oddDofToQuad+320];
	fma.rn.f64 	%fd312, %fd104, %fd215, %fd310;
	ld.const.f64 	%fd105, [const_evenDofToQuad+320];
	fma.rn.f64 	%fd313, %fd105, %fd216, %fd311;
	ld.const.f64 	%fd106, [const_oddDofToQuad+328];
	fma.rn.f64 	%fd314, %fd106, %fd217, %fd312;
	ld.const.f64 	%fd107, [const_evenDofToQuad+328];
	fma.rn.f64 	%fd315, %fd107, %fd218, %fd313;
	sub.f64 	%fd316, %fd314, %fd315;
	st.shared.f64 	[%r5+19584], %fd316;
	add.f64 	%fd317, %fd315, %fd314;
	st.shared.f64 	[%r5+13056], %fd317;
	ld.const.f64 	%fd108, [const_oddDofToQuad+336];
	fma.rn.f64 	%fd318, %fd108, %fd207, 0d0000000000000000;
	ld.const.f64 	%fd109, [const_evenDofToQuad+336];
	fma.rn.f64 	%fd319, %fd109, %fd208, 0d0000000000000000;
	ld.const.f64 	%fd110, [const_oddDofToQuad+344];
	fma.rn.f64 	%fd320, %fd110, %fd209, %fd318;
	ld.const.f64 	%fd111, [const_evenDofToQuad+344];
	fma.rn.f64 	%fd321, %fd111, %fd210, %fd319;
	ld.const.f64 	%fd112, [const_oddDofToQuad+352];
	fma.rn.f64 	%fd322, %fd112, %fd211, %fd320;
	ld.const.f64 	%fd113, [const_evenDofToQuad+352];
	fma.rn.f64 	%fd323, %fd113, %fd212, %fd321;
	ld.const.f64 	%fd114, [const_oddDofToQuad+360];
	fma.rn.f64 	%fd324, %fd114, %fd213, %fd322;
	ld.const.f64 	%fd115, [const_evenDofToQuad+360];
	fma.rn.f64 	%fd325, %fd115, %fd214, %fd323;
	ld.const.f64 	%fd116, [const_oddDofToQuad+368];
	fma.rn.f64 	%fd326, %fd116, %fd215, %fd324;
	ld.const.f64 	%fd117, [const_evenDofToQuad+368];
	fma.rn.f64 	%fd327, %fd117, %fd216, %fd325;
	ld.const.f64 	%fd118, [const_oddDofToQuad+376];
	fma.rn.f64 	%fd328, %fd118, %fd217, %fd326;
	ld.const.f64 	%fd119, [const_evenDofToQuad+376];
	fma.rn.f64 	%fd329, %fd119, %fd218, %fd327;
	sub.f64 	%fd330, %fd328, %fd329;
	st.shared.f64 	[%r5+17408], %fd330;
	add.f64 	%fd331, %fd329, %fd328;
	st.shared.f64 	[%r5+15232], %fd331;
	bar.sync 	0;
	setp.gt.u32 	%p2, %r97, 191;
	@%p2 bra 	$L__BB111_4;
$L__BB111_3:
	cvt.u16.u32 	%rs5, %r97;
	mul.lo.s16 	%rs6, %rs5, 171;
	shr.u16 	%rs7, %rs6, 11;
	mul.lo.s16 	%rs8, %rs7, 12;
	sub.s16 	%rs9, %rs5, %rs8;
	mul.wide.u16 	%r21, %rs7, 2176;
	add.s32 	%r22, %r4, %r21;
	and.b16  	%rs10, %rs9, 255;
	mul.wide.u16 	%r23, %rs10, 8;
	add.s32 	%r24, %r22, %r23;
	ld.shared.f64 	%fd332, [%r24];
	ld.shared.f64 	%fd333, [%r24+1496];
	add.f64 	%fd334, %fd332, %fd333;
	sub.f64 	%fd335, %fd332, %fd333;
	ld.shared.f64 	%fd336, [%r24+136];
	ld.shared.f64 	%fd337, [%r24+1360];
	add.f64 	%fd338, %fd336, %fd337;
	sub.f64 	%fd339, %fd336, %fd337;
	ld.shared.f64 	%fd340, [%r24+272];
	ld.shared.f64 	%fd341, [%r24+1224];
	add.f64 	%fd342, %fd340, %fd341;
	sub.f64 	%fd343, %fd340, %fd341;
	ld.shared.f64 	%fd344, [%r24+408];
	ld.shared.f64 	%fd345, [%r24+1088];
	add.f64 	%fd346, %fd344, %fd345;
	sub.f64 	%fd347, %fd344, %fd345;
	ld.shared.f64 	%fd348, [%r24+544];
	ld.shared.f64 	%fd349, [%r24+952];
	add.f64 	%fd350, %fd348, %fd349;
	sub.f64 	%fd351, %fd348, %fd349;
	ld.shared.f64 	%fd352, [%r24+680];
	ld.shared.f64 	%fd353, [%r24+816];
	add.f64 	%fd354, %fd352, %fd353;
	sub.f64 	%fd355, %fd352, %fd353;
	fma.rn.f64 	%fd356, %fd25, %fd334, 0d0000000000000000;
	fma.rn.f64 	%fd358, %fd220, %fd335, 0d0000000000000000;
	fma.rn.f64 	%fd359, %fd26, %fd338, %fd356;
	fma.rn.f64 	%fd360, %fd27, %fd339, %fd358;
	fma.rn.f64 	%fd361, %fd28, %fd342, %fd359;
	fma.rn.f64 	%fd362, %fd29, %fd343, %fd360;
	fma.rn.f64 	%fd363, %fd30, %fd346, %fd361;
	fma.rn.f64 	%fd364, %fd31, %fd347, %fd362;
	fma.rn.f64 	%fd365, %fd32, %fd350, %fd363;
	fma.rn.f64 	%fd366, %fd33, %fd351, %fd364;
	fma.rn.f64 	%fd367, %fd34, %fd354, %fd365;
	fma.rn.f64 	%fd368, %fd35, %fd355, %fd366;
	sub.f64 	%fd369, %fd367, %fd368;
	st.shared.f64 	[%r24+2040], %fd369;
	add.f64 	%fd370, %fd368, %fd367;
	st.shared.f64 	[%r24], %fd370;
	fma.rn.f64 	%fd371, %fd36, %fd334, 0d0000000000000000;
	fma.rn.f64 	%fd372, %fd37, %fd335, 0d0000000000000000;
	fma.rn.f64 	%fd373, %fd38, %fd338, %fd371;
	fma.rn.f64 	%fd374, %fd39, %fd339, %fd372;
	fma.rn.f64 	%fd375, %fd40, %fd342, %fd373;
	fma.rn.f64 	%fd376, %fd41, %fd343, %fd374;
	fma.rn.f64 	%fd377, %fd42, %fd346, %fd375;
	fma.rn.f64 	%fd378, %fd43, %fd347, %fd376;
	fma.rn.f64 	%fd379, %fd44, %fd350, %fd377;
	fma.rn.f64 	%fd380, %fd45, %fd351, %fd378;
	fma.rn.f64 	%fd381, %fd46, %fd354, %fd379;
	fma.rn.f64 	%fd382, %fd47, %fd355, %fd380;
	sub.f64 	%fd383, %fd381, %fd382;
	st.shared.f64 	[%r24+1904], %fd383;
	add.f64 	%fd384, %fd382, %fd381;
	st.shared.f64 	[%r24+136], %fd384;
	fma.rn.f64 	%fd385, %fd48, %fd334, 0d0000000000000000;
	fma.rn.f64 	%fd386, %fd49, %fd335, 0d0000000000000000;
	fma.rn.f64 	%fd387, %fd50, %fd338, %fd385;
	fma.rn.f64 	%fd388, %fd51, %fd339, %fd386;
	fma.rn.f64 	%fd389, %fd52, %fd342, %fd387;
	fma.rn.f64 	%fd390, %fd53, %fd343, %fd388;
	fma.rn.f64 	%fd391, %fd54, %fd346, %fd389;
	fma.rn.f64 	%fd392, %fd55, %fd347, %fd390;
	fma.rn.f64 	%fd393, %fd56, %fd350, %fd391;
	fma.rn.f64 	%fd394, %fd57, %fd351, %fd392;
	fma.rn.f64 	%fd395, %fd58, %fd354, %fd393;
	fma.rn.f64 	%fd396, %fd59, %fd355, %fd394;
	sub.f64 	%fd397, %fd395, %fd396;
	st.shared.f64 	[%r24+1768], %fd397;
	add.f64 	%fd398, %fd396, %fd395;
	st.shared.f64 	[%r24+272], %fd398;
	fma.rn.f64 	%fd399, %fd60, %fd334, 0d0000000000000000;
	fma.rn.f64 	%fd400, %fd61, %fd335, 0d0000000000000000;
	fma.rn.f64 	%fd401, %fd62, %fd338, %fd399;
	fma.rn.f64 	%fd402, %fd63, %fd339, %fd400;
	fma.rn.f64 	%fd403, %fd64, %fd342, %fd401;
	fma.rn.f64 	%fd404, %fd65, %fd343, %fd402;
	fma.rn.f64 	%fd405, %fd66, %fd346, %fd403;
	fma.rn.f64 	%fd406, %fd67, %fd347, %fd404;
	fma.rn.f64 	%fd407, %fd68, %fd350, %fd405;
	fma.rn.f64 	%fd408, %fd69, %fd351, %fd406;
	fma.rn.f64 	%fd409, %fd70, %fd354, %fd407;
	fma.rn.f64 	%fd410, %fd71, %fd355, %fd408;
	sub.f64 	%fd411, %fd409, %fd410;
	st.shared.f64 	[%r24+1632], %fd411;
	add.f64 	%fd412, %fd410, %fd409;
	st.shared.f64 	[%r24+408], %fd412;
	fma.rn.f64 	%fd413, %fd72, %fd334, 0d0000000000000000;
	fma.rn.f64 	%fd414, %fd73, %fd335, 0d0000000000000000;
	fma.rn.f64 	%fd415, %fd74, %fd338, %fd413;
	fma.rn.f64 	%fd416, %fd75, %fd339, %fd414;
	fma.rn.f64 	%fd417, %fd76, %fd342, %fd415;
	fma.rn.f64 	%fd418, %fd77, %fd343, %fd416;
	fma.rn.f64 	%fd419, %fd78, %fd346, %fd417;
	fma.rn.f64 	%fd420, %fd79, %fd347, %fd418;
	fma.rn.f64 	%fd421, %fd80, %fd350, %fd419;
	fma.rn.f64 	%fd422, %fd81, %fd351, %fd420;
	fma.rn.f64 	%fd423, %fd82, %fd354, %fd421;
	fma.rn.f64 	%fd424, %fd83, %fd355, %fd422;
	sub.f64 	%fd425, %fd423, %fd424;
	st.shared.f64 	[%r24+1496], %fd425;
	add.f64 	%fd426, %fd424, %fd423;
	st.shared.f64 	[%r24+544], %fd426;
	fma.rn.f64 	%fd427, %fd84, %fd334, 0d0000000000000000;
	fma.rn.f64 	%fd428, %fd85, %fd335, 0d0000000000000000;
	fma.rn.f64 	%fd429, %fd86, %fd338, %fd427;
	fma.rn.f64 	%fd430, %fd87, %fd339, %fd428;
	fma.rn.f64 	%fd431, %fd88, %fd342, %fd429;
	fma.rn.f64 	%fd432, %fd89, %fd343, %fd430;
	fma.rn.f64 	%fd433, %fd90, %fd346, %fd431;
	fma.rn.f64 	%fd434, %fd91, %fd347, %fd432;
	fma.rn.f64 	%fd435, %fd92, %fd350, %fd433;
	fma.rn.f64 	%fd436, %fd93, %fd351, %fd434;
	fma.rn.f64 	%fd437, %fd94, %fd354, %fd435;
	fma.rn.f64 	%fd438, %fd95, %fd355, %fd436;
	sub.f64 	%fd439, %fd437, %fd438;
	st.shared.f64 	[%r24+1360], %fd439;
	add.f64 	%fd440, %fd438, %fd437;
	st.shared.f64 	[%r24+680], %fd440;
	fma.rn.f64 	%fd441, %fd96, %fd334, 0d0000000000000000;
	fma.rn.f64 	%fd442, %fd97, %fd335, 0d0000000000000000;
	fma.rn.f64 	%fd443, %fd98, %fd338, %fd441;
	fma.rn.f64 	%fd444, %fd99, %fd339, %fd442;
	fma.rn.f64 	%fd445, %fd100, %fd342, %fd443;
	fma.rn.f64 	%fd446, %fd101, %fd343, %fd444;
	fma.rn.f64 	%fd447, %fd102, %fd346, %fd445;
	fma.rn.f64 	%fd448, %fd103, %fd347, %fd446;
	fma.rn.f64 	%fd449, %fd104, %fd350, %fd447;
	fma.rn.f64 	%fd450, %fd105, %fd351, %fd448;
	fma.rn.f64 	%fd451, %fd106, %fd354, %fd449;
	fma.rn.f64 	%fd452, %fd107, %fd355, %fd450;
	sub.f64 	%fd453, %fd451, %fd452;
	st.shared.f64 	[%r24+1224], %fd453;
	add.f64 	%fd454, %fd452, %fd451;
	st.shared.f64 	[%r24+816], %fd454;
	fma.rn.f64 	%fd455, %fd108, %fd334, 0d0000000000000000;
	fma.rn.f64 	%fd456, %fd109, %fd335, 0d0000000000000000;
	fma.rn.f64 	%fd457, %fd110, %fd338, %fd455;
	fma.rn.f64 	%fd458, %fd111, %fd339, %fd456;
	fma.rn.f64 	%fd459, %fd112, %fd342, %fd457;
	fma.rn.f64 	%fd460, %fd113, %fd343, %fd458;
	fma.rn.f64 	%fd461, %fd114, %fd346, %fd459;
	fma.rn.f64 	%fd462, %fd115, %fd347, %fd460;
	fma.rn.f64 	%fd463, %fd116, %fd350, %fd461;
	fma.rn.f64 	%fd464, %fd117, %fd351, %fd462;
	fma.rn.f64 	%fd465, %fd118, %fd354, %fd463;
	fma.rn.f64 	%fd466, %fd119, %fd355, %fd464;
	sub.f64 	%fd467, %fd465, %fd466;
	st.shared.f64 	[%r24+1088], %fd467;
	add.f64 	%fd468, %fd466, %fd465;
	st.shared.f64 	[%r24+952], %fd468;
	add.s32 	%r7, %r97, 144;
	setp.lt.u32 	%p3, %r97, 48;
	mov.u32 	%r97, %r7;
	@%p3 bra 	$L__BB111_3;
$L__BB111_4:
	bar.sync 	0;
	mov.u32 	%r98, %tid.x;
	setp.gt.u32 	%p4, %r98, 255;
	@%p4 bra 	$L__BB111_23;
	mov.u32 	%r26, %tid.x;
	and.b32  	%r27, %r26, 15;
	mad.lo.s32 	%r28, %r27, 136, %r4;
	shl.b32 	%r35, %r3, 12;
	cvt.s64.s32 	%rd11, %r35;
$L__BB111_6:
	setp.ge.s32 	%p5, %r3, %r14;
	shr.u32 	%r25, %r98, 4;
	mad.lo.s32 	%r29, %r25, 2176, %r28;
	ld.shared.f64 	%fd470, [%r29];
	ld.shared.f64 	%fd471, [%r29+88];
	add.f64 	%fd120, %fd470, %fd471;
	sub.f64 	%fd121, %fd470, %fd471;
	ld.shared.f64 	%fd472, [%r29+8];
	ld.shared.f64 	%fd473, [%r29+80];
	add.f64 	%fd122, %fd472, %fd473;
	sub.f64 	%fd123, %fd472, %fd473;
	ld.shared.f64 	%fd474, [%r29+16];
	ld.shared.f64 	%fd475, [%r29+72];
	add.f64 	%fd124, %fd474, %fd475;
	sub.f64 	%fd125, %fd474, %fd475;
	ld.shared.f64 	%fd476, [%r29+24];
	ld.shared.f64 	%fd477, [%r29+64];
	add.f64 	%fd126, %fd476, %fd477;
	sub.f64 	%fd127, %fd476, %fd477;
	ld.shared.f64 	%fd478, [%r29+32];
	ld.shared.f64 	%fd479, [%r29+56];
	add.f64 	%fd128, %fd478, %fd479;
	sub.f64 	%fd129, %fd478, %fd479;
	ld.shared.f64 	%fd480, [%r29+40];
	ld.shared.f64 	%fd481, [%r29+48];
	add.f64 	%fd130, %fd480, %fd481;
	sub.f64 	%fd131, %fd480, %fd481;
	fma.rn.f64 	%fd482, %fd25, %fd120, 0d0000000000000000;
	fma.rn.f64 	%fd484, %fd220, %fd121, 0d0000000000000000;
	fma.rn.f64 	%fd485, %fd26, %fd122, %fd482;
	fma.rn.f64 	%fd486, %fd27, %fd123, %fd484;
	fma.rn.f64 	%fd487, %fd28, %fd124, %fd485;
	fma.rn.f64 	%fd488, %fd29, %fd125, %fd486;
	fma.rn.f64 	%fd489, %fd30, %fd126, %fd487;
	fma.rn.f64 	%fd490, %fd31, %fd127, %fd488;
	fma.rn.f64 	%fd491, %fd32, %fd128, %fd489;
	fma.rn.f64 	%fd492, %fd33, %fd129, %fd490;
	fma.rn.f64 	%fd132, %fd34, %fd130, %fd491;
	fma.rn.f64 	%fd133, %fd35, %fd131, %fd492;
	mov.f64 	%fd995, 0d0000000000000000;
	mov.f64 	%fd996, %fd995;
	@%p5 bra 	$L__BB111_8;
	ld.param.u64 	%rd74, [_Z32massMatrixMultiplyConstantKernelILi12ELi16ELi1EEviPKdS1_S1_S1_Pd_param_1];
	cvta.to.global.u64 	%rd7, %rd74;
	and.b32  	%r32, %r98, 240;
	or.b32  	%r33, %r27, %r32;
	shl.b32 	%r34, %r33, 4;
	or.b32  	%r36, %r34, %r35;
	mul.wide.s32 	%rd8, %r36, 8;
	add.s64 	%rd9, %rd7, %rd8;
	ld.global.nc.f64 	%fd995, [%rd9];
	cvt.u64.u32 	%rd10, %r34;
	or.b64  	%rd12, %rd10, %rd11;
	shl.b64 	%rd13, %rd12, 3;
	add.s64 	%rd14, %rd7, %rd13;
	ld.global.nc.f64 	%fd996, [%rd14+120];
$L__BB111_8:
	add.f64 	%fd494, %fd132, %fd133;
	sub.f64 	%fd495, %fd132, %fd133;
	mul.f64 	%fd496, %fd494, %fd995;
	mul.f64 	%fd497, %fd495, %fd996;
	sub.f64 	%fd138, %fd496, %fd497;
	add.f64 	%fd139, %fd496, %fd497;
	fma.rn.f64 	%fd498, %fd36, %fd120, 0d0000000000000000;
	fma.rn.f64 	%fd499, %fd37, %fd121, 0d0000000000000000;
	fma.rn.f64 	%fd500, %fd38, %fd122, %fd498;
	fma.rn.f64 	%fd501, %fd39, %fd123, %fd499;
	fma.rn.f64 	%fd502, %fd40, %fd124, %fd500;
	fma.rn.f64 	%fd503, %fd41, %fd125, %fd501;
	fma.rn.f64 	%fd504, %fd42, %fd126, %fd502;
	fma.rn.f64 	%fd505, %fd43, %fd127, %fd503;
	fma.rn.f64 	%fd506, %fd44, %fd128, %fd504;
	fma.rn.f64 	%fd507, %fd45, %fd129, %fd505;
	fma.rn.f64 	%fd140, %fd46, %fd130, %fd506;
	fma.rn.f64 	%fd141, %fd47, %fd131, %fd507;
	mov.f64 	%fd997, 0d0000000000000000;
	mov.f64 	%fd998, %fd997;
	@%p5 bra 	$L__BB111_10;
	ld.param.u64 	%rd75, [_Z32massMatrixMultiplyConstantKernelILi12ELi16ELi1EEviPKdS1_S1_S1_Pd_param_1];
	cvta.to.global.u64 	%rd15, %rd75;
	and.b32  	%r39, %r98, 240;
	or.b32  	%r40, %r27, %r39;
	shl.b32 	%r41, %r40, 4;
	or.b32  	%r43, %r41, %r35;
	mul.wide.s32 	%rd16, %r43, 8;
	add.s64 	%rd17, %rd15, %rd16;
	ld.global.nc.f64 	%fd997, [%rd17+8];
	cvt.u64.u32 	%rd18, %r41;
	or.b64  	%rd20, %rd18, %rd11;
	shl.b64 	%rd21, %rd20, 3;
	add.s64 	%rd22, %rd15, %rd21;
	ld.global.nc.f64 	%fd998, [%rd22+112];
$L__BB111_10:
	add.f64 	%fd509, %fd140, %fd141;
	sub.f64 	%fd510, %fd140, %fd141;
	mul.f64 	%fd511, %fd509, %fd997;
	mul.f64 	%fd512, %fd510, %fd998;
	sub.f64 	%fd146, %fd511, %fd512;
	add.f64 	%fd147, %fd511, %fd512;
	fma.rn.f64 	%fd513, %fd48, %fd120, 0d0000000000000000;
	fma.rn.f64 	%fd514, %fd49, %fd121, 0d0000000000000000;
	fma.rn.f64 	%fd515, %fd50, %fd122, %fd513;
	fma.rn.f64 	%fd516, %fd51, %fd123, %fd514;
	fma.rn.f64 	%fd517, %fd52, %fd124, %fd515;
	fma.rn.f64 	%fd518, %fd53, %fd125, %fd516;
	fma.rn.f64 	%fd519, %fd54, %fd126, %fd517;
	fma.rn.f64 	%fd520, %fd55, %fd127, %fd518;
	fma.rn.f64 	%fd521, %fd56, %fd128, %fd519;
	fma.rn.f64 	%fd522, %fd57, %fd129, %fd520;
	fma.rn.f64 	%fd148, %fd58, %fd130, %fd521;
	fma.rn.f64 	%fd149, %fd59, %fd131, %fd522;
	mov.f64 	%fd999, 0d0000000000000000;
	mov.f64 	%fd1000, %fd999;
	@%p5 bra 	$L__BB111_12;
	ld.param.u64 	%rd76, [_Z32massMatrixMultiplyConstantKernelILi12ELi16ELi1EEviPKdS1_S1_S1_Pd_param_1];
	cvta.to.global.u64 	%rd23, %rd76;
	mov.u32 	%r44, %tid.x;
	and.b32  	%r45, %r44, 15;
	and.b32  	%r46, %r98, 240;
	or.b32  	%r47, %r45, %r46;
	shl.b32 	%r48, %r47, 4;
	shl.b32 	%r49, %r3, 12;
	or.b32  	%r50, %r48, %r49;
	mul.wide.s32 	%rd24, %r50, 8;
	add.s64 	%rd25, %rd23, %rd24;
	ld.global.nc.f64 	%fd999, [%rd25+16];
	cvt.u64.u32 	%rd26, %r48;
	cvt.s64.s32 	%rd27, %r49;
	or.b64  	%rd28, %rd26, %rd27;
	shl.b64 	%rd29, %rd28, 3;
	add.s64 	%rd30, %rd23, %rd29;
	ld.global.nc.f64 	%fd1000, [%rd30+104];
$L__BB111_12:
	add.f64 	%fd524, %fd148, %fd149;
	sub.f64 	%fd525, %fd148, %fd149;
	mul.f64 	%fd526, %fd524, %fd999;
	mul.f64 	%fd527, %fd525, %fd1000;
	sub.f64 	%fd154, %fd526, %fd527;
	add.f64 	%fd155, %fd526, %fd527;
	fma.rn.f64 	%fd528, %fd60, %fd120, 0d0000000000000000;
	fma.rn.f64 	%fd529, %fd61, %fd121, 0d0000000000000000;
	fma.rn.f64 	%fd530, %fd62, %fd122, %fd528;
	fma.rn.f64 	%fd531, %fd63, %fd123, %fd529;
	fma.rn.f64 	%fd532, %fd64, %fd124, %fd530;
	fma.rn.f64 	%fd533, %fd65, %fd125, %fd531;
	fma.rn.f64 	%fd534, %fd66, %fd126, %fd532;
	fma.rn.f64 	%fd535, %fd67, %fd127, %fd533;
	fma.rn.f64 	%fd536, %fd68, %fd128, %fd534;
	fma.rn.f64 	%fd537, %fd69, %fd129, %fd535;
	fma.rn.f64 	%fd156, %fd70, %fd130, %fd536;
	fma.rn.f64 	%fd157, %fd71, %fd131, %fd537;
	mov.f64 	%fd1001, 0d0000000000000000;
	mov.f64 	%fd1002, %fd1001;
	@%p5 bra 	$L__BB111_14;
	ld.param.u64 	%rd77, [_Z32massMatrixMultiplyConstantKernelILi12ELi16ELi1EEviPKdS1_S1_S1_Pd_param_1];
	cvta.to.global.u64 	%rd31, %rd77;
	mov.u32 	%r51, %tid.x;
	and.b32  	%r52, %r51, 15;
	and.b32  	%r53, %r98, 240;
	or.b32  	%r54, %r52, %r53;
	shl.b32 	%r55, %r54, 4;
	shl.b32 	%r56, %r3, 12;
	or.b32  	%r57, %r55, %r56;
	mul.wide.s32 	%rd32, %r57, 8;
	add.s64 	%rd33, %rd31, %rd32;
	ld.global.nc.f64 	%fd1001, [%rd33+24];
	cvt.u64.u32 	%rd34, %r55;
	cvt.s64.s32 	%rd35, %r56;
	or.b64  	%rd36, %rd34, %rd35;
	shl.b64 	%rd37, %rd36, 3;
	add.s64 	%rd38, %rd31, %rd37;
	ld.global.nc.f64 	%fd1002, [%rd38+96];
$L__BB111_14:
	add.f64 	%fd539, %fd156, %fd157;
	sub.f64 	%fd540, %fd156, %fd157;
	mul.f64 	%fd541, %fd539, %fd1001;
	mul.f64 	%fd542, %fd540, %fd1002;
	sub.f64 	%fd162, %fd541, %fd542;
	add.f64 	%fd163, %fd541, %fd542;
	fma.rn.f64 	%fd543, %fd72, %fd120, 0d0000000000000000;
	fma.rn.f64 	%fd544, %fd73, %fd121, 0d0000000000000000;
	fma.rn.f64 	%fd545, %fd74, %fd122, %fd543;
	fma.rn.f64 	%fd546, %fd75, %fd123, %fd544;
	fma.rn.f64 	%fd547, %fd76, %fd124, %fd545;
	fma.rn.f64 	%fd548, %fd77, %fd125, %fd546;
	fma.rn.f64 	%fd549, %fd78, %fd126, %fd547;
	fma.rn.f64 	%fd550, %fd79, %fd127, %fd548;
	fma.rn.f64 	%fd551, %fd80, %fd128, %fd549;
	fma.rn.f64 	%fd552, %fd81, %fd129, %fd550;
	fma.rn.f64 	%fd164, %fd82, %fd130, %fd551;
	fma.rn.f64 	%fd165, %fd83, %fd131, %fd552;
	mov.f64 	%fd1003, 0d0000000000000000;
	mov.f64 	%fd1004, %fd1003;
	@%p5 bra 	$L__BB111_16;
	ld.param.u64 	%rd78, [_Z32massMatrixMultiplyConstantKernelILi12ELi16ELi1EEviPKdS1_S1_S1_Pd_param_1];
	cvta.to.global.u64 	%rd39, %rd78;
	mov.u32 	%r58, %tid.x;
	and.b32  	%r59, %r58, 15;
	and.b32  	%r60, %r98, 240;
	or.b32  	%r61, %r59, %r60;
	shl.b32 	%r62, %r61, 4;
	shl.b32 	%r63, %r3, 12;
	or.b32  	%r64, %r62, %r63;
	mul.wide.s32 	%rd40, %r64, 8;
	add.s64 	%rd41, %rd39, %rd40;
	ld.global.nc.f64 	%fd1003, [%rd41+32];
	cvt.u64.u32 	%rd42, %r62;
	cvt.s64.s32 	%rd43, %r63;
	or.b64  	%rd44, %rd42, %rd43;
	shl.b64 	%rd45, %rd44, 3;
	add.s64 	%rd46, %rd39, %rd45;
	ld.global.nc.f64 	%fd1004, [%rd46+88];
$L__BB111_16:
	add.f64 	%fd554, %fd164, %fd165;
	sub.f64 	%fd555, %fd164, %fd165;
	mul.f64 	%fd556, %fd554, %fd1003;
	mul.f64 	%fd557, %fd555, %fd1004;
	sub.f64 	%fd170, %fd556, %fd557;
	add.f64 	%fd171, %fd556, %fd557;
	fma.rn.f64 	%fd558, %fd84, %fd120, 0d0000000000000000;
	fma.rn.f64 	%fd559, %fd85, %fd121, 0d0000000000000000;
	fma.rn.f64 	%fd560, %fd86, %fd122, %fd558;
	fma.rn.f64 	%fd561, %fd87, %fd123, %fd559;
	fma.rn.f64 	%fd562, %fd88, %fd124, %fd560;
	fma.rn.f64 	%fd563, %fd89, %fd125, %fd561;
	fma.rn.f64 	%fd564, %fd90, %fd126, %fd562;
	fma.rn.f64 	%fd565, %fd91, %fd127, %fd563;
	fma.rn.f64 	%fd566, %fd92, %fd128, %fd564;
	fma.rn.f64 	%fd567, %fd93, %fd129, %fd565;
	fma.rn.f64 	%fd172, %fd94, %fd130, %fd566;
	fma.rn.f64 	%fd173, %fd95, %fd131, %fd567;
	mov.f64 	%fd1005, 0d0000000000000000;
	mov.f64 	%fd1006, %fd1005;
	@%p5 bra 	$L__BB111_18;
	ld.param.u64 	%rd79, [_Z32massMatrixMultiplyConstantKernelILi12ELi16ELi1EEviPKdS1_S1_S1_Pd_param_1];
	cvta.to.global.u64 	%rd47, %rd79;
	mov.u32 	%r65, %tid.x;
	and.b32  	%r66, %r65, 15;
	and.b32  	%r67, %r98, 240;
	or.b32  	%r68, %r66, %r67;
	shl.b32 	%r69, %r68, 4;
	shl.b32 	%r70, %r3, 12;
	or.b32  	%r71, %r69, %r70;
	mul.wide.s32 	%rd48, %r71, 8;
	add.s64 	%rd49, %rd47, %rd48;
	ld.global.nc.f64 	%fd1005, [%rd49+40];
	cvt.u64.u32 	%rd50, %r69;
	cvt.s64.s32 	%rd51, %r70;
	or.b64  	%rd52, %rd50, %rd51;
	shl.b64 	%rd53, %rd52, 3;
	add.s64 	%rd54, %rd47, %rd53;
	ld.global.nc.f64 	%fd1006, [%rd54+80];
$L__BB111_18:
	add.f64 	%fd569, %fd172, %fd173;
	sub.f64 	%fd570, %fd172, %fd173;
	mul.f64 	%fd571, %fd569, %fd1005;
	mul.f64 	%fd572, %fd570, %fd1006;
	sub.f64 	%fd178, %fd571, %fd572;
	add.f64 	%fd179, %fd571, %fd572;
	fma.rn.f64 	%fd573, %fd96, %fd120, 0d0000000000000000;
	fma.rn.f64 	%fd574, %fd97, %fd121, 0d0000000000000000;
	fma.rn.f64 	%fd575, %fd98, %fd122, %fd573;
	fma.rn.f64 	%fd576, %fd99, %fd123, %fd574;
	fma.rn.f64 	%fd577, %fd100, %fd124, %fd575;
	fma.rn.f64 	%fd578, %fd101, %fd125, %fd576;
	fma.rn.f64 	%fd579, %fd102, %fd126, %fd577;
	fma.rn.f64 	%fd580, %fd103, %fd127, %fd578;
	fma.rn.f64 	%fd581, %fd104, %fd128, %fd579;
	fma.rn.f64 	%fd582, %fd105, %fd129, %fd580;
	fma.rn.f64 	%fd180, %fd106, %fd130, %fd581;
	fma.rn.f64 	%fd181, %fd107, %fd131, %fd582;
	mov.f64 	%fd1007, 0d0000000000000000;
	mov.f64 	%fd1008, %fd1007;
	@%p5 bra 	$L__BB111_20;
	ld.param.u64 	%rd80, [_Z32massMatrixMultiplyConstantKernelILi12ELi16ELi1EEviPKdS1_S1_S1_Pd_param_1];
	cvta.to.global.u64 	%rd55, %rd80;
	mov.u32 	%r72, %tid.x;
	and.b32  	%r73, %r72, 15;
	and.b32  	%r74, %r98, 240;
	or.b32  	%r75, %r73, %r74;
	shl.b32 	%r76, %r75, 4;
	shl.b32 	%r77, %r3, 12;
	or.b32  	%r78, %r76, %r77;
	mul.wide.s32 	%rd56, %r78, 8;
	add.s64 	%rd57, %rd55, %rd56;
	ld.global.nc.f64 	%fd1007, [%rd57+48];
	cvt.u64.u32 	%rd58, %r76;
	cvt.s64.s32 	%rd59, %r77;
	or.b64  	%rd60, %rd58, %rd59;
	shl.b64 	%rd61, %rd60, 3;
	add.s64 	%rd62, %rd55, %rd61;
	ld.global.nc.f64 	%fd1008, [%rd62+72];
$L__BB111_20:
	add.f64 	%fd584, %fd180, %fd181;
	sub.f64 	%fd585, %fd180, %fd181;
	mul.f64 	%fd586, %fd584, %fd1007;
	mul.f64 	%fd587, %fd585, %fd1008;
	sub.f64 	%fd186, %fd586, %fd587;
	add.f64 	%fd187, %fd586, %fd587;
	fma.rn.f64 	%fd588, %fd108, %fd120, 0d0000000000000000;
	fma.rn.f64 	%fd589, %fd109, %fd121, 0d0000000000000000;
	fma.rn.f64 	%fd590, %fd110, %fd122, %fd588;
	fma.rn.f64 	%fd591, %fd111, %fd123, %fd589;
	fma.rn.f64 	%fd592, %fd112, %fd124, %fd590;
	fma.rn.f64 	%fd593, %fd113, %fd125, %fd591;
	fma.rn.f64 	%fd594, %fd114, %fd126, %fd592;
	fma.rn.f64 	%fd595, %fd115, %fd127, %fd593;
	fma.rn.f64 	%fd596, %fd116, %fd128, %fd594;
	fma.rn.f64 	%fd597, %fd117, %fd129, %fd595;
	fma.rn.f64 	%fd188, %fd118, %fd130, %fd596;
	fma.rn.f64 	%fd189, %fd119, %fd131, %fd597;
	mov.f64 	%fd1009, 0d0000000000000000;
	mov.f64 	%fd1010, %fd1009;
	@%p5 bra 	$L__BB111_22;
	ld.param.u64 	%rd81, [_Z32massMatrixMultiplyConstantKernelILi12ELi16ELi1EEviPKdS1_S1_S1_Pd_param_1];
	cvta.to.global.u64 	%rd63, %rd81;
	mov.u32 	%r79, %tid.x;
	and.b32  	%r80, %r79, 15;
	and.b32  	%r81, %r98, 240;
	or.b32  	%r82, %r80, %r81;
	shl.b32 	%r83, %r82, 4;
	shl.b32 	%r84, %r3, 12;
	or.b32  	%r85, %r83, %r84;
	mul.wide.s32 	%rd64, %r85, 8;
	add.s64 	%rd65, %rd63, %rd64;
	ld.global.nc.f64 	%fd1009, [%rd65+56];
	cvt.u64.u32 	%rd66, %r83;
	cvt.s64.s32 	%rd67, %r84;
	or.b64  	%rd68, %rd66, %rd67;
	shl.b64 	%rd69, %rd68, 3;
	add.s64 	%rd70, %rd63, %rd69;
	ld.global.nc.f64 	%fd1010, [%rd70+64];
$L__BB111_22:
	add.f64 	%fd598, %fd188, %fd189;
	sub.f64 	%fd599, %fd188, %fd189;
	mul.f64 	%fd600, %fd598, %fd1009;
	mul.f64 	%fd601, %fd599, %fd1010;
	sub.f64 	%fd602, %fd600, %fd601;
	add.f64 	%fd603, %fd600, %fd601;
	fma.rn.f64 	%fd604, %fd25, %fd139, 0d0000000000000000;
	fma.rn.f64 	%fd606, %fd220, %fd138, 0d0000000000000000;
	fma.rn.f64 	%fd607, %fd36, %fd147, %fd604;
	fma.rn.f64 	%fd608, %fd37, %fd146, %fd606;
	fma.rn.f64 	%fd609, %fd48, %fd155, %fd607;
	fma.rn.f64 	%fd610, %fd49, %fd154, %fd608;
	fma.rn.f64 	%fd611, %fd60, %fd163, %fd609;
	fma.rn.f64 	%fd612, %fd61, %fd162, %fd610;
	fma.rn.f64 	%fd613, %fd72, %fd171, %fd611;
	fma.rn.f64 	%fd614, %fd73, %fd170, %fd612;
	fma.rn.f64 	%fd615, %fd84, %fd179, %fd613;
	fma.rn.f64 	%fd616, %fd85, %fd178, %fd614;
	fma.rn.f64 	%fd617, %fd96, %fd187, %fd615;
	fma.rn.f64 	%fd618, %fd97, %fd186, %fd616;
	fma.rn.f64 	%fd619, %fd108, %fd603, %fd617;
	fma.rn.f64 	%fd620, %fd109, %fd602, %fd618;
	sub.f64 	%fd621, %fd619, %fd620;
	mov.u32 	%r86, %tid.x;
	and.b32  	%r87, %r86, 15;
	mad.lo.s32 	%r88, %r87, 136, %r4;
	shr.u32 	%r89, %r98, 4;
	mad.lo.s32 	%r90, %r89, 2176, %r88;
	st.shared.f64 	[%r90+88], %fd621;
	add.f64 	%fd622, %fd619, %fd620;
	st.shared.f64 	[%r90], %fd622;
	fma.rn.f64 	%fd623, %fd26, %fd139, 0d0000000000000000;
	fma.rn.f64 	%fd624, %fd27, %fd138, 0d0000000000000000;
	fma.rn.f64 	%fd625, %fd38, %fd147, %fd623;
	fma.rn.f64 	%fd626, %fd39, %fd146, %fd624;
	fma.rn.f64 	%fd627, %fd50, %fd155, %fd625;
	fma.rn.f64 	%fd628, %fd51, %fd154, %fd626;
	fma.rn.f64 	%fd629, %fd62, %fd163, %fd627;
	fma.rn.f64 	%fd630, %fd63, %fd162, %fd628;
	fma.rn.f64 	%fd631, %fd74, %fd171, %fd629;
	fma.rn.f64 	%fd632, %fd75, %fd170, %fd630;
	fma.rn.f64 	%fd633, %fd86, %fd179, %fd631;
	fma.rn.f64 	%fd634, %fd87, %fd178, %fd632;
	fma.rn.f64 	%fd635, %fd98, %fd187, %fd633;
	fma.rn.f64 	%fd636, %fd99, %fd186, %fd634;
	fma.rn.f64 	%fd637, %fd110, %fd603, %fd635;
	fma.rn.f64 	%fd638, %fd111, %fd602, %fd636;
	sub.f64 	%fd639, %fd637, %fd638;
	st.shared.f64 	[%r90+80], %fd639;
	add.f64 	%fd640, %fd637, %fd638;
	st.shared.f64 	[%r90+8], %fd640;
	fma.rn.f64 	%fd641, %fd28, %fd139, 0d0000000000000000;
	fma.rn.f64 	%fd642, %fd29, %fd138, 0d0000000000000000;
	fma.rn.f64 	%fd643, %fd40, %fd147, %fd641;
	fma.rn.f64 	%fd644, %fd41, %fd146, %fd642;
	fma.rn.f64 	%fd645, %fd52, %fd155, %fd643;
	fma.rn.f64 	%fd646, %fd53, %fd154, %fd644;
	fma.rn.f64 	%fd647, %fd64, %fd163, %fd645;
	fma.rn.f64 	%fd648, %fd65, %fd162, %fd646;
	fma.rn.f64 	%fd649, %fd76, %fd171, %fd647;
	fma.rn.f64 	%fd650, %fd77, %fd170, %fd648;
	fma.rn.f64 	%fd651, %fd88, %fd179, %fd649;
	fma.rn.f64 	%fd652, %fd89, %fd178, %fd650;
	fma.rn.f64 	%fd653, %fd100, %fd187, %fd651;
	fma.rn.f64 	%fd654, %fd101, %fd186, %fd652;
	fma.rn.f64 	%fd655, %fd112, %fd603, %fd653;
	fma.rn.f64 	%fd656, %fd113, %fd602, %fd654;
	sub.f64 	%fd657, %fd655, %fd656;
	st.shared.f64 	[%r90+72], %fd657;
	add.f64 	%fd658, %fd655, %fd656;
	st.shared.f64 	[%r90+16], %fd658;
	fma.rn.f64 	%fd659, %fd30, %fd139, 0d0000000000000000;
	fma.rn.f64 	%fd660, %fd31, %fd138, 0d0000000000000000;
	fma.rn.f64 	%fd661, %fd42, %fd147, %fd659;
	fma.rn.f64 	%fd662, %fd43, %fd146, %fd660;
	fma.rn.f64 	%fd663, %fd54, %fd155, %fd661;
	fma.rn.f64 	%fd664, %fd55, %fd154, %fd662;
	fma.rn.f64 	%fd665, %fd66, %fd163, %fd663;
	fma.rn.f64 	%fd666, %fd67, %fd162, %fd664;
	fma.rn.f64 	%fd667, %fd78, %fd171, %fd665;
	fma.rn.f64 	%fd668, %fd79, %fd170, %fd666;
	fma.rn.f64 	%fd669, %fd90, %fd179, %fd667;
	fma.rn.f64 	%fd670, %fd91, %fd178, %fd668;
	fma.rn.f64 	%fd671, %fd102, %fd187, %fd669;
	fma.rn.f64 	%fd672, %fd103, %fd186, %fd670;
	fma.rn.f64 	%fd673, %fd114, %fd603, %fd671;
	fma.rn.f64 	%fd674, %fd115, %fd602, %fd672;
	sub.f64 	%fd675, %fd673, %fd674;
	st.shared.f64 	[%r90+64], %fd675;
	add.f64 	%fd676, %fd673, %fd674;
	st.shared.f64 	[%r90+24], %fd676;
	fma.rn.f64 	%fd677, %fd32, %fd139, 0d0000000000000000;
	fma.rn.f64 	%fd678, %fd33, %fd138, 0d0000000000000000;
	fma.rn.f64 	%fd679, %fd44, %fd147, %fd677;
	fma.rn.f64 	%fd680, %fd45, %fd146, %fd678;
	fma.rn.f64 	%fd681, %fd56, %fd155, %fd679;
	fma.rn.f64 	%fd682, %fd57, %fd154, %fd680;
	fma.rn.f64 	%fd683, %fd68, %fd163, %fd681;
	fma.rn.f64 	%fd684, %fd69, %fd162, %fd682;
	fma.rn.f64 	%fd685, %fd80, %fd171, %fd683;
	fma.rn.f64 	%fd686, %fd81, %fd170, %fd684;
	fma.rn.f64 	%fd687, %fd92, %fd179, %fd685;
	fma.rn.f64 	%fd688, %fd93, %fd178, %fd686;
	fma.rn.f64 	%fd689, %fd104, %fd187, %fd687;
	fma.rn.f64 	%fd690, %fd105, %fd186, %fd688;
	fma.rn.f64 	%fd691, %fd116, %fd603, %fd689;
	fma.rn.f64 	%fd692, %fd117, %fd602, %fd690;
	sub.f64 	%fd693, %fd691, %fd692;
	st.shared.f64 	[%r90+56], %fd693;
	add.f64 	%fd694, %fd691, %fd692;
	st.shared.f64 	[%r90+32], %fd694;
	fma.rn.f64 	%fd695, %fd34, %fd139, 0d0000000000000000;
	fma.rn.f64 	%fd696, %fd35, %fd138, 0d0000000000000000;
	fma.rn.f64 	%fd697, %fd46, %fd147, %fd695;
	fma.rn.f64 	%fd698, %fd47, %fd146, %fd696;
	fma.rn.f64 	%fd699, %fd58, %fd155, %fd697;
	fma.rn.f64 	%fd700, %fd59, %fd154, %fd698;
	fma.rn.f64 	%fd701, %fd70, %fd163, %fd699;
	fma.rn.f64 	%fd702, %fd71, %fd162, %fd700;
	fma.rn.f64 	%fd703, %fd82, %fd171, %fd701;
	fma.rn.f64 	%fd704, %fd83, %fd170, %fd702;
	fma.rn.f64 	%fd705, %fd94, %fd179, %fd703;
	fma.rn.f64 	%fd706, %fd95, %fd178, %fd704;
	fma.rn.f64 	%fd707, %fd106, %fd187, %fd705;
	fma.rn.f64 	%fd708, %fd107, %fd186, %fd706;
	fma.rn.f64 	%fd709, %fd118, %fd603, %fd707;
	fma.rn.f64 	%fd710, %fd119, %fd602, %fd708;
	sub.f64 	%fd711, %fd709, %fd710;
	st.shared.f64 	[%r90+48], %fd711;
	add.f64 	%fd712, %fd709, %fd710;
	st.shared.f64 	[%r90+40], %fd712;
	add.s32 	%r10, %r98, 144;
	setp.lt.u32 	%p13, %r98, 112;
	mov.u32 	%r98, %r10;
	@%p13 bra 	$L__BB111_6;
$L__BB111_23:
	mov.u32 	%r99, %tid.x;
	setp.gt.u32 	%p14, %r99, 191;
	bar.sync 	0;
	@%p14 bra 	$L__BB111_26;
	ld.const.f64 	%fd746, [const_evenDofToQuad];
$L__BB111_25:
	cvt.u16.u32 	%rs11, %r99;
	mul.lo.s16 	%rs12, %rs11, 171;
	shr.u16 	%rs13, %rs12, 11;
	mul.lo.s16 	%rs14, %rs13, 12;
	sub.s16 	%rs15, %rs11, %rs14;
	mul.wide.u16 	%r91, %rs13, 2176;
	add.s32 	%r92, %r4, %r91;
	and.b16  	%rs16, %rs15, 255;
	mul.wide.u16 	%r93, %rs16, 8;
	add.s32 	%r94, %r92, %r93;
	ld.shared.f64 	%fd713, [%r94];
	ld.shared.f64 	%fd714, [%r94+2040];
	add.f64 	%fd715, %fd713, %fd714;
	sub.f64 	%fd716, %fd713, %fd714;
	ld.shared.f64 	%fd717, [%r94+136];
	ld.shared.f64 	%fd718, [%r94+1904];
	add.f64 	%fd719, %fd717, %fd718;
	sub.f64 	%fd720, %fd717, %fd718;
	ld.shared.f64 	%fd721, [%r94+272];
	ld.shared.f64 	%fd722, [%r94+1768];
	add.f64 	%fd723, %fd721, %fd722;
	sub.f64 	%fd724, %fd721, %fd722;
	ld.shared.f64 	%fd725, [%r94+408];
	ld.shared.f64 	%fd726, [%r94+1632];
	add.f64 	%fd727, %fd725, %fd726;
	sub.f64 	%fd728, %fd725, %fd726;
	ld.shared.f64 	%fd729, [%r94+544];
	ld.shared.f64 	%fd730, [%r94+1496];
	add.f64 	%fd731, %fd729, %fd730;
	sub.f64 	%fd732, %fd729, %fd730;
	ld.shared.f64 	%fd733, [%r94+680];
	ld.shared.f64 	%fd734, [%r94+1360];
	add.f64 	%fd735, %fd733, %fd734;
	sub.f64 	%fd736, %fd733, %fd734;
	ld.shared.f64 	%fd737, [%r94+816];
	ld.shared.f64 	%fd738, [%r94+1224];
	add.f64 	%fd739, %fd737, %fd738;
	sub.f64 	%fd740, %fd737, %fd738;
	ld.shared.f64 	%fd741, [%r94+952];
	ld.shared.f64 	%fd742, [%r94+1088];
	add.f64 	%fd743, %fd741, %fd742;
	sub.f64 	%fd744, %fd741, %fd742;
	fma.rn.f64 	%fd745, %fd25, %fd715, 0d0000000000000000;
	fma.rn.f64 	%fd747, %fd746, %fd716, 0d0000000000000000;
	fma.rn.f64 	%fd748, %fd36, %fd719, %fd745;
	fma.rn.f64 	%fd749, %fd37, %fd720, %fd747;
	fma.rn.f64 	%fd750, %fd48, %fd723, %fd748;
	fma.rn.f64 	%fd751, %fd49, %fd724, %fd749;
	fma.rn.f64 	%fd752, %fd60, %fd727, %fd750;
	fma.rn.f64 	%fd753, %fd61, %fd728, %fd751;
	fma.rn.f64 	%fd754, %fd72, %fd731, %fd752;
	fma.rn.f64 	%fd755, %fd73, %fd732, %fd753;
	fma.rn.f64 	%fd756, %fd84, %fd735, %fd754;
	fma.rn.f64 	%fd757, %fd85, %fd736, %fd755;
	fma.rn.f64 	%fd758, %fd96, %fd739, %fd756;
	fma.rn.f64 	%fd759, %fd97, %fd740, %fd757;
	fma.rn.f64 	%fd760, %fd108, %fd743, %fd758;
	fma.rn.f64 	%fd761, %fd109, %fd744, %fd759;
	sub.f64 	%fd762, %fd760, %fd761;
	st.shared.f64 	[%r94+1496], %fd762;
	add.f64 	%fd763, %fd760, %fd761;
	st.shared.f64 	[%r94], %fd763;
	fma.rn.f64 	%fd764, %fd26, %fd715, 0d0000000000000000;
	fma.rn.f64 	%fd765, %fd27, %fd716, 0d0000000000000000;
	fma.rn.f64 	%fd766, %fd38, %fd719, %fd764;
	fma.rn.f64 	%fd767, %fd39, %fd720, %fd765;
	fma.rn.f64 	%fd768, %fd50, %fd723, %fd766;
	fma.rn.f64 	%fd769, %fd51, %fd724, %fd767;
	fma.rn.f64 	%fd770, %fd62, %fd727, %fd768;
	fma.rn.f64 	%fd771, %fd63, %fd728, %fd769;
	fma.rn.f64 	%fd772, %fd74, %fd731, %fd770;
	fma.rn.f64 	%fd773, %fd75, %fd732, %fd771;
	fma.rn.f64 	%fd774, %fd86, %fd735, %fd772;
	fma.rn.f64 	%fd775, %fd87, %fd736, %fd773;
	fma.rn.f64 	%fd776, %fd98, %fd739, %fd774;
	fma.rn.f64 	%fd777, %fd99, %fd740, %fd775;
	fma.rn.f64 	%fd778, %fd110, %fd743, %fd776;
	fma.rn.f64 	%fd779, %fd111, %fd744, %fd777;
	sub.f64 	%fd780, %fd778, %fd779;
	st.shared.f64 	[%r94+1360], %fd780;
	add.f64 	%fd781, %fd778, %fd779;
	st.shared.f64 	[%r94+136], %fd781;
	fma.rn.f64 	%fd782, %fd28, %fd715, 0d0000000000000000;
	fma.rn.f64 	%fd783, %fd29, %fd716, 0d0000000000000000;
	fma.rn.f64 	%fd784, %fd40, %fd719, %fd782;
	fma.rn.f64 	%fd785, %fd41, %fd720, %fd783;
	fma.rn.f64 	%fd786, %fd52, %fd723, %fd784;
	fma.rn.f64 	%fd787, %fd53, %fd724, %fd785;
	fma.rn.f64 	%fd788, %fd64, %fd727, %fd786;
	fma.rn.f64 	%fd789, %fd65, %fd728, %fd787;
	fma.rn.f64 	%fd790, %fd76, %fd731, %fd788;
	fma.rn.f64 	%fd791, %fd77, %fd732, %fd789;
	fma.rn.f64 	%fd792, %fd88, %fd735, %fd790;
	fma.rn.f64 	%fd793, %fd89, %fd736, %fd791;
	fma.rn.f64 	%fd794, %fd100, %fd739, %fd792;
	fma.rn.f64 	%fd795, %fd101, %fd740, %fd793;
	fma.rn.f64 	%fd796, %fd112, %fd743, %fd794;
	fma.rn.f64 	%fd797, %fd113, %fd744, %fd795;
	sub.f64 	%fd798, %fd796, %fd797;
	st.shared.f64 	[%r94+1224], %fd798;
	add.f64 	%fd799, %fd796, %fd797;
	st.shared.f64 	[%r94+272], %fd799;
	fma.rn.f64 	%fd800, %fd30, %fd715, 0d0000000000000000;
	fma.rn.f64 	%fd801, %fd31, %fd716, 0d0000000000000000;
	fma.rn.f64 	%fd802, %fd42, %fd719, %fd800;
	fma.rn.f64 	%fd803, %fd43, %fd720, %fd801;
	fma.rn.f64 	%fd804, %fd54, %fd723, %fd802;
	fma.rn.f64 	%fd805, %fd55, %fd724, %fd803;
	fma.rn.f64 	%fd806, %fd66, %fd727, %fd804;
	fma.rn.f64 	%fd807, %fd67, %fd728, %fd805;
	fma.rn.f64 	%fd808, %fd78, %fd731, %fd806;
	fma.rn.f64 	%fd809, %fd79, %fd732, %fd807;
	fma.rn.f64 	%fd810, %fd90, %fd735, %fd808;
	fma.rn.f64 	%fd811, %fd91, %fd736, %fd809;
	fma.rn.f64 	%fd812, %fd102, %fd739, %fd810;
	fma.rn.f64 	%fd813, %fd103, %fd740, %fd811;
	fma.rn.f64 	%fd814, %fd114, %fd743, %fd812;
	fma.rn.f64 	%fd815, %fd115, %fd744, %fd813;
	sub.f64 	%fd816, %fd814, %fd815;
	st.shared.f64 	[%r94+1088], %fd816;
	add.f64 	%fd817, %fd814, %fd815;
	st.shared.f64 	[%r94+408], %fd817;
	fma.rn.f64 	%fd818, %fd32, %fd715, 0d0000000000000000;
	fma.rn.f64 	%fd819, %fd33, %fd716, 0d0000000000000000;
	fma.rn.f64 	%fd820, %fd44, %fd719, %fd818;
	fma.rn.f64 	%fd821, %fd45, %fd720, %fd819;
	fma.rn.f64 	%fd822, %fd56, %fd723, %fd820;
	fma.rn.f64 	%fd823, %fd57, %fd724, %fd821;
	fma.rn.f64 	%fd824, %fd68, %fd727, %fd822;
	fma.rn.f64 	%fd825, %fd69, %fd728, %fd823;
	fma.rn.f64 	%fd826, %fd80, %fd731, %fd824;
	fma.rn.f64 	%fd827, %fd81, %fd732, %fd825;
	fma.rn.f64 	%fd828, %fd92, %fd735, %fd826;
	fma.rn.f64 	%fd829, %fd93, %fd736, %fd827;
	fma.rn.f64 	%fd830, %fd104, %fd739, %fd828;
	fma.rn.f64 	%fd831, %fd105, %fd740, %fd829;
	fma.rn.f64 	%fd832, %fd116, %fd743, %fd830;
	fma.rn.f64 	%fd833, %fd117, %fd744, %fd831;
	sub.f64 	%fd834, %fd832, %fd833;
	st.shared.f64 	[%r94+952], %fd834;
	add.f64 	%fd835, %fd832, %fd833;
	st.shared.f64 	[%r94+544], %fd835;
	fma.rn.f64 	%fd836, %fd34, %fd715, 0d0000000000000000;
	fma.rn.f64 	%fd837, %fd35, %fd716, 0d0000000000000000;
	fma.rn.f64 	%fd838, %fd46, %fd719, %fd836;
	fma.rn.f64 	%fd839, %fd47, %fd720, %fd837;
	fma.rn.f64 	%fd840, %fd58, %fd723, %fd838;
	fma.rn.f64 	%fd841, %fd59, %fd724, %fd839;
	fma.rn.f64 	%fd842, %fd70, %fd727, %fd840;
	fma.rn.f64 	%fd843, %fd71, %fd728, %fd841;
	fma.rn.f64 	%fd844, %fd82, %fd731, %fd842;
	fma.rn.f64 	%fd845, %fd83, %fd732, %fd843;
	fma.rn.f64 	%fd846, %fd94, %fd735, %fd844;
	fma.rn.f64 	%fd847, %fd95, %fd736, %fd845;
	fma.rn.f64 	%fd848, %fd106, %fd739, %fd846;
	fma.rn.f64 	%fd849, %fd107, %fd740, %fd847;
	fma.rn.f64 	%fd850, %fd118, %fd743, %fd848;
	fma.rn.f64 	%fd851, %fd119, %fd744, %fd849;
	sub.f64 	%fd852, %fd850, %fd851;
	st.shared.f64 	[%r94+816], %fd852;
	add.f64 	%fd853, %fd850, %fd851;
	st.shared.f64 	[%r94+680], %fd853;
	add.s32 	%r13, %r99, 144;
	setp.lt.u32 	%p15, %r99, 48;
	mov.u32 	%r99, %r13;
	@%p15 bra 	$L__BB111_25;
$L__BB111_26:
	setp.ge.s32 	%p16, %r3, %r14;
	bar.sync 	0;
	ld.shared.f64 	%fd854, [%r5];
	ld.shared.f64 	%fd855, [%r5+32640];
	add.f64 	%fd856, %fd854, %fd855;
	sub.f64 	%fd857, %fd854, %fd855;
	ld.shared.f64 	%fd858, [%r5+2176];
	ld.shared.f64 	%fd859, [%r5+30464];
	add.f64 	%fd860, %fd858, %fd859;
	sub.f64 	%fd861, %fd858, %fd859;
	ld.shared.f64 	%fd862, [%r5+4352];
	ld.shared.f64 	%fd863, [%r5+28288];
	add.f64 	%fd864, %fd862, %fd863;
	sub.f64 	%fd865, %fd862, %fd863;
	ld.shared.f64 	%fd866, [%r5+6528];
	ld.shared.f64 	%fd867, [%r5+26112];
	add.f64 	%fd868, %fd866, %fd867;
	sub.f64 	%fd869, %fd866, %fd867;
	ld.shared.f64 	%fd870, [%r5+8704];
	ld.shared.f64 	%fd871, [%r5+23936];
	add.f64 	%fd872, %fd870, %fd871;
	sub.f64 	%fd873, %fd870, %fd871;
	ld.shared.f64 	%fd874, [%r5+10880];
	ld.shared.f64 	%fd875, [%r5+21760];
	add.f64 	%fd876, %fd874, %fd875;
	sub.f64 	%fd877, %fd874, %fd875;
	ld.shared.f64 	%fd878, [%r5+13056];
	ld.shared.f64 	%fd879, [%r5+19584];
	add.f64 	%fd880, %fd878, %fd879;
	sub.f64 	%fd881, %fd878, %fd879;
	ld.shared.f64 	%fd882, [%r5+15232];
	ld.shared.f64 	%fd883, [%r5+17408];
	add.f64 	%fd884, %fd882, %fd883;
	sub.f64 	%fd885, %fd882, %fd883;
	fma.rn.f64 	%fd886, %fd25, %fd856, 0d0000000000000000;
	ld.const.f64 	%fd887, [const_evenDofToQuad];
	fma.rn.f64 	%fd888, %fd887, %fd857, 0d0000000000000000;
	fma.rn.f64 	%fd889, %fd36, %fd860, %fd886;
	fma.rn.f64 	%fd890, %fd37, %fd861, %fd888;
	fma.rn.f64 	%fd891, %fd48, %fd864, %fd889;
	fma.rn.f64 	%fd892, %fd49, %fd865, %fd890;
	fma.rn.f64 	%fd893, %fd60, %fd868, %fd891;
	fma.rn.f64 	%fd894, %fd61, %fd869, %fd892;
	fma.rn.f64 	%fd895, %fd72, %fd872, %fd893;
	fma.rn.f64 	%fd896, %fd73, %fd873, %fd894;
	fma.rn.f64 	%fd897, %fd84, %fd876, %fd895;
	fma.rn.f64 	%fd898, %fd85, %fd877, %fd896;
	fma.rn.f64 	%fd899, %fd96, %fd880, %fd897;
	fma.rn.f64 	%fd900, %fd97, %fd881, %fd898;
	fma.rn.f64 	%fd194, %fd108, %fd884, %fd899;
	fma.rn.f64 	%fd195, %fd109, %fd885, %fd900;
	fma.rn.f64 	%fd901, %fd26, %fd856, 0d0000000000000000;
	fma.rn.f64 	%fd902, %fd27, %fd857, 0d0000000000000000;
	fma.rn.f64 	%fd903, %fd38, %fd860, %fd901;
	fma.rn.f64 	%fd904, %fd39, %fd861, %fd902;
	fma.rn.f64 	%fd905, %fd50, %fd864, %fd903;
	fma.rn.f64 	%fd906, %fd51, %fd865, %fd904;
	fma.rn.f64 	%fd907, %fd62, %fd868, %fd905;
	fma.rn.f64 	%fd908, %fd63, %fd869, %fd906;
	fma.rn.f64 	%fd909, %fd74, %fd872, %fd907;
	fma.rn.f64 	%fd910, %fd75, %fd873, %fd908;
	fma.rn.f64 	%fd911, %fd86, %fd876, %fd909;
	fma.rn.f64 	%fd912, %fd87, %fd877, %fd910;
	fma.rn.f64 	%fd913, %fd98, %fd880, %fd911;
	fma.rn.f64 	%fd914, %fd99, %fd881, %fd912;
	fma.rn.f64 	%fd196, %fd110, %fd884, %fd913;
	fma.rn.f64 	%fd197, %fd111, %fd885, %fd914;
	fma.rn.f64 	%fd915, %fd28, %fd856, 0d0000000000000000;
	fma.rn.f64 	%fd916, %fd29, %fd857, 0d0000000000000000;
	fma.rn.f64 	%fd917, %fd40, %fd860, %fd915;
	fma.rn.f64 	%fd918, %fd41, %fd861, %fd916;
	fma.rn.f64 	%fd919, %fd52, %fd864, %fd917;
	fma.rn.f64 	%fd920, %fd53, %fd865, %fd918;
	fma.rn.f64 	%fd921, %fd64, %fd868, %fd919;
	fma.rn.f64 	%fd922, %fd65, %fd869, %fd920;
	fma.rn.f64 	%fd923, %fd76, %fd872, %fd921;
	fma.rn.f64 	%fd924, %fd77, %fd873, %fd922;
	fma.rn.f64 	%fd925, %fd88, %fd876, %fd923;
	fma.rn.f64 	%fd926, %fd89, %fd877, %fd924;
	fma.rn.f64 	%fd927, %fd100, %fd880, %fd925;
	fma.rn.f64 	%fd928, %fd101, %fd881, %fd926;
	fma.rn.f64 	%fd198, %fd112, %fd884, %fd927;
	fma.rn.f64 	%fd199, %fd113, %fd885, %fd928;
	fma.rn.f64 	%fd929, %fd30, %fd856, 0d0000000000000000;
	fma.rn.f64 	%fd930, %fd31, %fd857, 0d0000000000000000;
	fma.rn.f64 	%fd931, %fd42, %fd860, %fd929;
	fma.rn.f64 	%fd932, %fd43, %fd861, %fd930;
	fma.rn.f64 	%fd933, %fd54, %fd864, %fd931;
	fma.rn.f64 	%fd934, %fd55, %fd865, %fd932;
	fma.rn.f64 	%fd935, %fd66, %fd868, %fd933;
	fma.rn.f64 	%fd936, %fd67, %fd869, %fd934;
	fma.rn.f64 	%fd937, %fd78, %fd872, %fd935;
	fma.rn.f64 	%fd938, %fd79, %fd873, %fd936;
	fma.rn.f64 	%fd939, %fd90, %fd876, %fd937;
	fma.rn.f64 	%fd940, %fd91, %fd877, %fd938;
	fma.rn.f64 	%fd941, %fd102, %fd880, %fd939;
	fma.rn.f64 	%fd942, %fd103, %fd881, %fd940;
	fma.rn.f64 	%fd200, %fd114, %fd884, %fd941;
	fma.rn.f64 	%fd201, %fd115, %fd885, %fd942;
	fma.rn.f64 	%fd943, %fd32, %fd856, 0d0000000000000000;
	fma.rn.f64 	%fd944, %fd33, %fd857, 0d0000000000000000;
	fma.rn.f64 	%fd945, %fd44, %fd860, %fd943;
	fma.rn.f64 	%fd946, %fd45, %fd861, %fd944;
	fma.rn.f64 	%fd947, %fd56, %fd864, %fd945;
	fma.rn.f64 	%fd948, %fd57, %fd865, %fd946;
	fma.rn.f64 	%fd949, %fd68, %fd868, %fd947;
	fma.rn.f64 	%fd950, %fd69, %fd869, %fd948;
	fma.rn.f64 	%fd951, %fd80, %fd872, %fd949;
	fma.rn.f64 	%fd952, %fd81, %fd873, %fd950;
	fma.rn.f64 	%fd953, %fd92, %fd876, %fd951;
	fma.rn.f64 	%fd954, %fd93, %fd877, %fd952;
	fma.rn.f64 	%fd955, %fd104, %fd880, %fd953;
	fma.rn.f64 	%fd956, %fd105, %fd881, %fd954;
	fma.rn.f64 	%fd202, %fd116, %fd884, %fd955;
	fma.rn.f64 	%fd203, %fd117, %fd885, %fd956;
	fma.rn.f64 	%fd957, %fd34, %fd856, 0d0000000000000000;
	fma.rn.f64 	%fd958, %fd35, %fd857, 0d0000000000000000;
	fma.rn.f64 	%fd959, %fd46, %fd860, %fd957;
	fma.rn.f64 	%fd960, %fd47, %fd861, %fd958;
	fma.rn.f64 	%fd961, %fd58, %fd864, %fd959;
	fma.rn.f64 	%fd962, %fd59, %fd865, %fd960;
	fma.rn.f64 	%fd963, %fd70, %fd868, %fd961;
	fma.rn.f64 	%fd964, %fd71, %fd869, %fd962;
	fma.rn.f64 	%fd965, %fd82, %fd872, %fd963;
	fma.rn.f64 	%fd966, %fd83, %fd873, %fd964;
	fma.rn.f64 	%fd967, %fd94, %fd876, %fd965;
	fma.rn.f64 	%fd968, %fd95, %fd877, %fd966;
	fma.rn.f64 	%fd969, %fd106, %fd880, %fd967;
	fma.rn.f64 	%fd970, %fd107, %fd881, %fd968;
	fma.rn.f64 	%fd204, %fd118, %fd884, %fd969;
	fma.rn.f64 	%fd205, %fd119, %fd885, %fd970;
	@%p16 bra 	$L__BB111_28;
	ld.param.u64 	%rd82, [_Z32massMatrixMultiplyConstantKernelILi12ELi16ELi1EEviPKdS1_S1_S1_Pd_param_5];
	mov.u32 	%r95, %tid.x;
	mad.lo.s32 	%r96, %r3, 1728, %r95;
	cvta.to.global.u64 	%rd71, %rd82;
	mul.wide.s32 	%rd72, %r96, 8;
	add.s64 	%rd73, %rd71, %rd72;
	add.f64 	%fd971, %fd194, %fd195;
	st.global.f64 	[%rd73], %fd971;
	add.f64 	%fd972, %fd196, %fd197;
	st.global.f64 	[%rd73+1152], %fd972;
	add.f64 	%fd973, %fd198, %fd199;
	st.global.f64 	[%rd73+2304], %fd973;
	add.f64 	%fd974, %fd200, %fd201;
	st.global.f64 	[%rd73+3456], %fd974;
	add.f64 	%fd975, %fd202, %fd203;
	st.global.f64 	[%rd73+4608], %fd975;
	add.f64 	%fd976, %fd204, %fd205;
	st.global.f64 	[%rd73+5760], %fd976;
	sub.f64 	%fd977, %fd204, %fd205;
	st.global.f64 	[%rd73+6912], %fd977;
	sub.f64 	%fd978, %fd202, %fd203;
	st.global.f64 	[%rd73+8064], %fd978;
	sub.f64 	%fd979, %fd200, %fd201;
	st.global.f64 	[%rd73+9216], %fd979;
	sub.f64 	%fd980, %fd198, %fd199;
	st.global.f64 	[%rd73+10368], %fd980;
	sub.f64 	%fd981, %fd196, %fd197;
	st.global.f64 	[%rd73+11520], %fd981;
	sub.f64 	%fd982, %fd194, %fd195;
	st.global.f64 	[%rd73+12672], %fd982;
$L__BB111_28:
	ret;

}


// ===== COMPILED SASS (sm_100) =====

	.target	sm_100

	.elftype	@"ET_EXEC"


//--------------------- .note.nv.tkinfo           --------------------------
	.section	.note.nv.tkinfo,"",@"SHT_NOTE"
	.sectionflags	@"SHF_NOTE_NV_TKINFO"
	.tkinfo
        /*0018*/ 	.word	0x00000002
        /*0030*/ 	.string	""
        /*0030*/ 	.string	"ptxas"
        /*0030*/ 	.string	"Cuda compilation tools, release 13.0, V13.0.88"
        /*0030*/ 	.string	"Build cuda_13.0.r13.0/compiler.36424714_0"
        /*0030*/ 	.string	"-arch sm_100 -m 64 "



//--------------------- .note.nv.cuinfo           --------------------------
	.section	.note.nv.cuinfo,"",@"SHT_NOTE"
	.sectionflags	@"SHF_NOTE_NV_CUINFO"
        /*0018*/ 	.short	0x0002
        /*001a*/ 	.short	0x0064
        /*001c*/ 	.short	0x0082
	.zero		2


//--------------------- .nv.info                  --------------------------
	.section	.nv.info,"",@"SHT_CUDA_INFO"
	.align	4


	//----- nvinfo : EIATTR_REGCOUNT
	.align		4
        /*0000*/ 	.byte	0x04, 0x2f
        /*0002*/ 	.short	(.L_3 - .L_2)
	.align		4
.L_2:
        /*0004*/ 	.word	index@(_Z13nothingKernelv)
        /*0008*/ 	.word	0x00000004


	//----- nvinfo : EIATTR_FRAME_SIZE
	.align		4
.L_3:
        /*000c*/ 	.byte	0x04, 0x11
        /*000e*/ 	.short	(.L_5 - .L_4)
	.align		4
.L_4:
        /*0010*/ 	.word	index@(_Z13nothingKernelv)
        /*0014*/ 	.word	0x00000000


	//----- nvinfo : EIATTR_REGCOUNT
	.align		4
.L_5:
        /*0018*/ 	.byte	0x04, 0x2f
        /*001a*/ 	.short	(.L_7 - .L_6)
	.align		4
.L_6:
        /*001c*/ 	.word	index@(_Z20nothingVerboseKerneliPdS_)
        /*0020*/ 	.word	0x0000000a


	//----- nvinfo : EIATTR_FRAME_SIZE
	.align		4
.L_7:
        /*0024*/ 	.byte	0x04, 0x11
        /*0026*/ 	.short	(.L_9 - .L_8)
	.align		4
.L_8:
        /*0028*/ 	.word	index@(_Z20nothingVerboseKerneliPdS_)
        /*002c*/ 	.word	0x00000000


	//----- nvinfo : EIATTR_REGCOUNT
	.align		4
.L_9:
        /*0030*/ 	.byte	0x04, 0x2f
        /*0032*/ 	.short	(.L_11 - .L_10)
	.align		4
.L_10:
        /*0034*/ 	.word	index@(_Z32massMatrixMultiplyRegisterKernelILi2ELi2ELi8EEviPKdS1_S1_S1_Pd)
        /*0038*/ 	.word	0x0000001c


	//----- nvinfo : EIATTR_FRAME_SIZE
	.align		4
.L_11:
        /*003c*/ 	.byte	0x04, 0x11
        /*003e*/ 	.short	(.L_13 - .L_12)
	.align		4
.L_12:
        /*0040*/ 	.word	index@(_Z32massMatrixMultiplyRegisterKernelILi2ELi2ELi8EEviPKdS1_S1_S1_Pd)
        /*0044*/ 	.word	0x00000000


	//----- nvinfo : EIATTR_REGCOUNT
	.align		4
.L_13:
        /*0048*/ 	.byte	0x04, 0x2f
        /*004a*/ 	.short	(.L_15 - .L_14)
	.align		4
.L_14:
        /*004c*/ 	.word	index@(_Z32massMatrixMultiplyConstantKernelILi2ELi2ELi8EEviPKdS1_S1_S1_Pd)
        /*0050*/ 	.word	0x00000018


	//----- nvinfo : EIATTR_FRAME_SIZE
	.align		4
.L_15:
        /*0054*/ 	.byte	0x04, 0x11
        /*0056*/ 	.short	(.L_17 - .L_16)
	.align		4
.L_16:
        /*0058*/ 	.word	index@(_Z32massMatrixMultiplyConstantKernelILi2ELi2ELi8EEviPKdS1_S1_S1_Pd)
        /*005c*/ 	.word	0x00000000


	//----- nvinfo : EIATTR_REGCOUNT
	.align		4
.L_17:
        /*0060*/ 	.byte	0x04, 0x2f
        /*0062*/ 	.short	(.L_19 - .L_18)
	.align		4
.L_18:
        /*0064*/ 	.word	index@(_Z32massMatrixMultiplyRegisterKernelILi2ELi3ELi8EEviPKdS1_S1_S1_Pd)
        /*0068*/ 	.word	0x0000001e


	//----- nvinfo : EIATTR_FRAME_SIZE
	.align		4
.L_19:
        /*006c*/ 	.byte	0x04, 0x11
        /*006e*/ 	.short	(.L_21 - .L_20)
	.align		4
.L_20:
        /*0070*/ 	.word	index@(_Z32massMatrixMultiplyRegisterKernelILi2ELi3ELi8EEviPKdS1_S1_S1_Pd)
        /*0074*/ 	.word	0x00000000


	//----- nvinfo : EIATTR_REGCOUNT
	.align		4
.L_21:
        /*0078*/ 	.byte	0x04, 0x2f
        /*007a*/ 	.short	(.L_23 - .L_22)
	.align		4
.L_22:
        /*007c*/ 	.word	index@(_Z32massMatrixMultiplyConstantKernelILi2ELi3ELi8EEviPKdS1_S1_S1_Pd)
        /*0080*/ 	.word	0x00000025


	//----- nvinfo : EIATTR_FRAME_SIZE
	.align		4
.L_23:
        /*0084*/ 	.byte	0x04, 0x11
        /*0086*/ 	.short	(.L_25 - .L_24)
	.align		4
.L_24:
        /*0088*/ 	.word	index@(_Z32massMatrixMultiplyConstantKernelILi2ELi3ELi8EEviPKdS1_S1_S1_Pd)
        /*008c*/ 	.word	0x00000000


	//----- nvinfo : EIATTR_REGCOUNT
	.align		4
.L_25:
        /*0090*/ 	.byte	0x04, 0x2f
        /*0092*/ 	.short	(.L_27 - .L_26)
	.align		4
.L_26:
        /*0094*/ 	.word	index@(_Z32massMatrixMultiplyRegisterKernelILi2ELi4ELi8EEviPKdS1_S1_S1_Pd)
        /*0098*/ 	.word	0x00000020


	//----- nvinfo : EIATTR_FRAME_SIZE
	.align		4
.L_27:
        /*009c*/ 	.byte	0x04, 0x11
        /*009e*/ 	.short	(.L_29 - .L_28)
	.align		4
.L_28:
        /*00a0*/ 	.word	index@(_Z32massMatrixMultiplyRegisterKernelILi2ELi4ELi8EEviPKdS1_S1_S1_Pd)
        /*00a4*/ 	.word	0x00000000


	//----- nvinfo : EIATTR_REGCOUNT
	.align		4
.L_29:
        /*00a8*/ 	.byte	0x04, 0x2f
        /*00aa*/ 	.short	(.L_31 - .L_30)
	.align		4
.L_30:
        /*00ac*/ 	.word	index@(_Z32massMatrixMultiplyConstantKernelILi2ELi4ELi8EEviPKdS1_S1_S1_Pd)
        /*00b0*/ 	.word	0x00000028


	//----- nvinfo : EIATTR_FRAME_SIZE
	.align		4
.L_31:
        /*00b4*/ 	.byte	0x04, 0x11
        /*00b6*/ 	.short	(.L_33 - .L_32)
	.align		4
.L_32:
        /*00b8*/ 	.word	index@(_Z32massMatrixMultiplyConstantKernelILi2ELi4ELi8EEviPKdS1_S1_S1_Pd)
        /*00bc*/ 	.word	0x00000000


	//----- nvinfo : EIATTR_REGCOUNT
	.align		4
.L_33:
        /*00c0*/ 	.byte	0x04, 0x2f
        /*00c2*/ 	.short	(.L_35 - .L_34)
	.align		4
.L_34:
        /*00c4*/ 	.word	index@(_Z32massMatrixMultiplyRegisterKernelILi2ELi5ELi8EEviPKdS1_S1_S1_Pd)
        /*00c8*/ 	.word	0x00000020


	//----- nvinfo : EIATTR_FRAME_SIZE
	.align		4
.L_35:
        /*00cc*/ 	.byte	0x04, 0x11
        /*00ce*/ 	.short	(.L_37 - .L_36)
	.align		4
.L_36:
        /*00d0*/ 	.word	index@(_Z32massMatrixMultiplyRegisterKernelILi2ELi5ELi8EEviPKdS1_S1_S1_Pd)
        /*00d4*/ 	.word	0x00000000


	//----- nvinfo : EIATTR_REGCOUNT
	.align		4
.L_37:
        /*00d8*/ 	.byte	0x04, 0x2f
        /*00da*/ 	.short	(.L_39 - .L_38)
	.align		4
.L_38:
        /*00dc*/ 	.word	index@(_Z32massMatrixMultiplyConstantKernelILi2ELi5ELi8EEviPKdS1_S1_S1_Pd)
        /*00e0*/ 	.word	0x00000026


	//----- nvinfo : EIATTR_FRAME_SIZE
	.align		4
.L_39:
        /*00e4*/ 	.byte	0x04, 0x11
        /*00e6*/ 	.short	(.L_41 - .L_40)
	.align		4
.L_40:
        /*00e8*/ 	.word	index@(_Z32massMatrixMultiplyConstantKernelILi2ELi5ELi8EEviPKdS1_S1_S1_Pd)
        /*00ec*/ 	.word	0x00000000


	//----- nvinfo : EIATTR_REGCOUNT
	.align		4
.L_41:
        /*00f0*/ 	.byte	0x04, 0x2f
        /*00f2*/ 	.short	(.L_43 - .L_42)
	.align		4
.L_42:
        /*00f4*/ 	.word	index@(_Z32massMatrixMultiplyRegisterKernelILi2ELi6ELi8EEviPKdS1_S1_S1_Pd)
        /*00f8*/ 	.word	0x00000020


	//----- nvinfo : EIATTR_FRAME_SIZE
	.align		4
.L_43:
        /*00fc*/ 	.byte	0x04, 0x11
        /*00fe*/ 	.short	(.L_45 - .L_44)
	.align		4
.L_44:
        /*0100*/ 	.word	index@(_Z32massMatrixMultiplyRegisterKernelILi2ELi6ELi8EEviPKdS1_S1_S1_Pd)
        /*0104*/ 	.word	0x00000000


	//----- nvinfo : EIATTR_REGCOUNT
	.align		4
.L_45:
        /*0108*/ 	.byte	0x04, 0x2f
        /*010a*/ 	.short	(.L_47 - .L_46)
	.align		4
.L_46:
        /*010c*/ 	.word	index@(_Z32massMatrixMultiplyConstantKernelILi2ELi6ELi8EEviPKdS1_S1_S1_Pd)
        /*0110*/ 	.word	0x00000028


	//----- nvinfo : EIATTR_FRAME_SIZE
	.align		4
.L_47:
        /*0114*/ 	.byte	0x04, 0x11
        /*0116*/ 	.short	(.L_49 - .L_48)
	.align		4
.L_48:
        /*0118*/ 	.word	index@(_Z32massMatrixMultiplyConstantKernelILi2ELi6ELi8EEviPKdS1_S1_S1_Pd)
        /*011c*/ 	.word	0x00000000


	//----- nvinfo : EIATTR_REGCOUNT
	.align		4
.L_49:
        /*0120*/ 	.byte	0x04, 0x2f
        /*0122*/ 	.short	(.L_51 - .L_50)
	.align		4
.L_50:
        /*0124*/ 	.word	index@(_Z32massMatrixMultiplyRegisterKernelILi3ELi3ELi3EEviPKdS1_S1_S1_Pd)
        /*0128*/ 	.word	0x00000020


	//----- nvinfo : EIATTR_FRAME_SIZE
	.align		4
.L_51:
        /*012c*/ 	.byte	0x04, 0x11
        /*012e*/ 	.short	(.L_53 - .L_52)
	.align		4
.L_52:
        /*0130*/ 	.word	index@(_Z32massMatrixMultiplyRegisterKernelILi3ELi3ELi3EEviPKdS1_S1_S1_Pd)
        /*0134*/ 	.word	0x00000000


	//----- nvinfo : EIATTR_REGCOUNT
	.align		4
.L_53:
        /*0138*/ 	.byte	0x04, 0x2f
        /*013a*/ 	.short	(.L_55 - .L_54)
	.align		4
.L_54:
        /*013c*/ 	.word	index@(_Z32massMatrixMultiplyConstantKernelILi3ELi3ELi3EEviPKdS1_S1_S1_Pd)
        /*0140*/ 	.word	0x0000001a


	//----- nvinfo : EIATTR_FRAME_SIZE
	.align		4
.L_55:
        /*0144*/ 	.byte	0x04, 0x11
        /*0146*/ 	.short	(.L_57 - .L_56)
	.align		4
.L_56:
        /*0148*/ 	.word	index@(_Z32massMatrixMultiplyConstantKernelILi3ELi3ELi3EEviPKdS1_S1_S1_Pd)
        /*014c*/ 	.word	0x00000000


	//----- nvinfo : EIATTR_REGCOUNT
	.align		4
.L_57:
        /*0150*/ 	.byte	0x04, 0x2f
        /*0152*/ 	.short	(.L_59 - .L_58)
	.align		4
.L_58:
        /*0154*/ 	.word	index@(_Z32massMatrixMultiplyRegisterKernelILi3ELi4ELi3EEviPKdS1_S1_S1_Pd)
        /*0158*/ 	.word	0x00000020


	//----- nvinfo : EIATTR_FRAME_SIZE
	.align		4
.L_59:
        /*015c*/ 	.byte	0x04, 0x11
        /*015e*/ 	.short	(.L_61 - .L_60)
	.align		4
.L_60:
        /*0160*/ 	.word	index@(_Z32massMatrixMultiplyRegisterKernelILi3ELi4ELi3EEviPKdS1_S1_S1_Pd)
        /*0164*/ 	.word	0x00000000


	//----- nvinfo : EIATTR_REGCOUNT
	.align		4
.L_61:
        /*0168*/ 	.byte	0x04, 0x2f
        /*016a*/ 	.short	(.L_63 - .L_62)
	.align		4
.L_62:
        /*016c*/ 	.word	index@(_Z32massMatrixMultiplyConstantKernelILi3ELi4ELi3EEviPKdS1_S1_S1_Pd)
        /*0170*/ 	.word	0x00000030


	//----- nvinfo : EIATTR_FRAME_SIZE
	.align		4
.L_63:
        /*0174*/ 	.byte	0x04, 0x11
        /*0176*/ 	.short	(.L_65 - .L_64)
	.align		4
.L_64:
        /*0178*/ 	.word	index@(_Z32massMatrixMultiplyConstantKernelILi3ELi4ELi3EEviPKdS1_S1_S1_Pd)
        /*017c*/ 	.word	0x00000000


	//----- nvinfo : EIATTR_REGCOUNT
	.align		4
.L_65:
        /*0180*/ 	.byte	0x04, 0x2f
        /*0182*/ 	.short	(.L_67 - .L_66)
	.align		4
.L_66:
        /*0184*/ 	.word	index@(_Z32massMatrixMultiplyRegisterKernelILi3ELi5ELi3EEviPKdS1_S1_S1_Pd)
        /*0188*/ 	.word	0x00000020


	//----- nvinfo : EIATTR_FRAME_SIZE
	.align		4
.L_67:
        /*018c*/ 	.byte	0x04, 0x11
        /*018e*/ 	.short	(.L_69 - .L_68)
	.align		4
.L_68:
        /*0190*/ 	.word	index@(_Z32massMatrixMultiplyRegisterKernelILi3ELi5ELi3EEviPKdS1_S1_S1_Pd)
        /*0194*/ 	.word	0x00000000


	//----- nvinfo : EIATTR_REGCOUNT
	.align		4
.L_69:
        /*0198*/ 	.byte	0x04, 0x2f
        /*019a*/ 	.short	(.L_71 - .L_70)
	.align		4
.L_70:
        /*019c*/ 	.word	index@(_Z32massMatrixMultiplyConstantKernelILi3ELi5ELi3EEviPKdS1_S1_S1_Pd)
        /*01a0*/ 	.word	0x00000038


	//----- nvinfo : EIATTR_FRAME_SIZE
	.align		4
.L_71:
        /*01a4*/ 	.byte	0x04, 0x11
        /*01a6*/ 	.short	(.L_73 - .L_72)
	.align		4
.L_72:
        /*01a8*/ 	.word	index@(_Z32massMatrixMultiplyConstantKernelILi3ELi5ELi3EEviPKdS1_S1_S1_Pd)
        /*01ac*/ 	.word	0x00000000


	//----- nvinfo : EIATTR_REGCOUNT
	.align		4
.L_73:
        /*01b0*/ 	.byte	0x04, 0x2f
        /*01b2*/ 	.short	(.L_75 - .L_74)
	.align		4
.L_74:
        /*01b4*/ 	.word	index@(_Z32massMatrixMultiplyRegisterKernelILi3ELi6ELi3EEviPKdS1_S1_S1_Pd)
        /*01b8*/ 	.word	0x00000020


	//----- nvinfo : EIATTR_FRAME_SIZE
	.align		4
.L_75:
        /*01bc*/ 	.byte	0x04, 0x11
        /*01be*/ 	.short	(.L_77 - .L_76)
	.align		4
.L_76:
        /*01c0*/ 	.word	index@(_Z32massMatrixMultiplyRegisterKernelILi3ELi6ELi3EEviPKdS1_S1_S1_Pd)
        /*01c4*/ 	.word	0x00000000


	//----- nvinfo : EIATTR_REGCOUNT
	.align		4
.L_77:
        /*01c8*/ 	.byte	0x04, 0x2f
        /*01ca*/ 	.short	(.L_79 - .L_78)
	.align		4
.L_78:
        /*01cc*/ 	.word	index@(_Z32massMatrixMultiplyConstantKernelILi3ELi6ELi3EEviPKdS1_S1_S1_Pd)
        /*01d0*/ 	.word	0x00000038


	//----- nvinfo : EIATTR_FRAME_SIZE
	.align		4
.L_79:
        /*01d4*/ 	.byte	0x04, 0x11
        /*01d6*/ 	.short	(.L_81 - .L_80)
	.align		4
.L_80:
        /*01d8*/ 	.word	index@(_Z32massMatrixMultiplyConstantKernelILi3ELi6ELi3EEviPKdS1_S1_S1_Pd)
        /*01dc*/ 	.word	0x00000000


	//----- nvinfo : EIATTR_REGCOUNT
	.align		4
.L_81:
        /*01e0*/ 	.byte	0x04, 0x2f
        /*01e2*/ 	.short	(.L_83 - .L_82)
	.align		4
.L_82:
        /*01e4*/ 	.word	index@(_Z32massMatrixMultiplyRegisterKernelILi3ELi7ELi3EEviPKdS1_S1_S1_Pd)
        /*01e8*/ 	.word	0x00000020


	//----- nvinfo : EIATTR_FRAME_SIZE
	.align		4
.L_83:
        /*01ec*/ 	.byte	0x04, 0x11
        /*01ee*/ 	.short	(.L_85 - .L_84)
	.align		4
.L_84:
        /*01f0*/ 	.word	index@(_Z32massMatrixMultiplyRegisterKernelILi3ELi7ELi3EEviPKdS1_S1_S1_Pd)
        /*01f4*/ 	.word	0x00000000


	//----- nvinfo : EIATTR_REGCOUNT
	.align		4
.L_85:
        /*01f8*/ 	.byte	0x04, 0x2f
        /*01fa*/ 	.short	(.L_87 - .L_86)
	.align		4
.L_86:
        /*01fc*/ 	.word	index@(_Z32massMatrixMultiplyConstantKernelILi3ELi7ELi3EEviPKdS1_S1_S1_Pd)
        /*0200*/ 	.word	0x0000003f


	//----- nvinfo : EIATTR_FRAME_SIZE
	.align		4
.L_87:
        /*0204*/ 	.byte	0x04, 0x11
        /*0206*/ 	.short	(.L_89 - .L_88)
	.align		4
.L_88:
        /*0208*/ 	.word	index@(_Z32massMatrixMultiplyConstantKernelILi3ELi7ELi3EEviPKdS1_S1_S1_Pd)
        /*020c*/ 	.word	0x00000000


	//----- nvinfo : EIATTR_REGCOUNT
	.align		4
.L_89:
        /*0210*/ 	.byte	0x04, 0x2f
        /*0212*/ 	.short	(.L_91 - .L_90)
	.align		4
.L_90:
        /*0214*/ 	.word	index@(_Z32massMatrixMultiplyRegisterKernelILi4ELi4ELi2EEviPKdS1_S1_S1_Pd)
        /*0218*/ 	.word	0x00000020


	//----- nvinfo : EIATTR_FRAME_SIZE
	.align		4
.L_91:
        /*021c*/ 	.byte	0x04, 0x11
        /*021e*/ 	.short	(.L_93 - .L_92)
	.align		4
.L_92:
        /*0220*/ 	.word	index@(_Z32massMatrixMultiplyRegisterKernelILi4ELi4ELi2EEviPKdS1_S1_S1_Pd)
        /*0224*/ 	.word	0x00000000


	//----- nvinfo : EIATTR_REGCOUNT
	.align		4
.L_93:
        /*0228*/ 	.byte	0x04, 0x2f
        /*022a*/ 	.short	(.L_95 - .L_94)
	.align		4
.L_94:
        /*022c*/ 	.word	index@(_Z32massMatrixMultiplyConstantKernelILi4ELi4ELi2EEviPKdS1_S1_S1_Pd)
        /*0230*/ 	.word	0x0000001d


	//----- nvinfo : EIATTR_FRAME_SIZE
	.align		4
.L_95:
        /*0234*/ 	.byte	0x04, 0x11
        /*0236*/ 	.short	(.L_97 - .L_96)
	.align		4
.L_96:
        /*0238*/ 	.word	index@(_Z32massMatrixMultiplyConstantKernelILi4ELi4ELi2EEviPKdS1_S1_S1_Pd)
        /*023c*/ 	.word	0x00000000


	//----- nvinfo : EIATTR_REGCOUNT
	.align		4
.L_97:
        /*0240*/ 	.byte	0x04, 0x2f
        /*0242*/ 	.short	(.L_99 - .L_98)
	.align		4
.L_98:
        /*0244*/ 	.word	index@(_Z32massMatrixMultiplyRegisterKernelILi4ELi5ELi2EEviPKdS1_S1_S1_Pd)
        /*0248*/ 	.word	0x00000020


	//----- nvinfo : EIATTR_FRAME_SIZE
	.align		4
.L_99:
        /*024c*/ 	.byte	0x04, 0x11
        /*024e*/ 	.short	(.L_101 - .L_100)
	.align		4
.L_100:
        /*0250*/ 	.word	index@(_Z32massMatrixMultiplyRegisterKernelILi4ELi5ELi2EEviPKdS1_S1_S1_Pd)
        /*0254*/ 	.word	0x00000000


	//----- nvinfo : EIATTR_REGCOUNT
	.align		4
.L_101:
        /*0258*/ 	.byte	0x04, 0x2f
        /*025a*/ 	.short	(.L_103 - .L_102)
	.align		4
.L_102:
        /*025c*/ 	.word	index@(_Z32massMatrixMultiplyConstantKernelILi4ELi5ELi2EEviPKdS1_S1_S1_Pd)
        /*0260*/ 	.word	0x00000036


	//----- nvinfo : EIATTR_FRAME_SIZE
	.align		4
.L_103:
        /*0264*/ 	.byte	0x04, 0x11
        /*0266*/ 	.short	(.L_105 - .L_104)
	.align		4
.L_104:
        /*0268*/ 	.word	index@(_Z32massMatrixMultiplyConstantKernelILi4ELi5ELi2EEviPKdS1_S1_S1_Pd)
        /*026c*/ 	.word	0x00000000


	//----- nvinfo : EIATTR_REGCOUNT
	.align		4
.L_105:
        /*0270*/ 	.byte	0x04, 0x2f
        /*0272*/ 	.short	(.L_107 - .L_106)
	.align		4
.L_106:
        /*0274*/ 	.word	index@(_Z32massMatrixMultiplyRegisterKernelILi4ELi6ELi2EEviPKdS1_S1_S1_Pd)
        /*0278*/ 	.word	0x00000020


	//----- nvinfo : EIATTR_FRAME_SIZE
	.align		4
.L_107:
        /*027c*/ 	.byte	0x04, 0x11
        /*027e*/ 	.short	(.L_109 - .L_108)
	.align		4
.L_108:
        /*0280*/ 	.word	index@(_Z32massMatrixMultiplyRegisterKernelILi4ELi6ELi2EEviPKdS1_S1_S1_Pd)
        /*0284*/ 	.word	0x00000000


	//----- nvinfo : EIATTR_REGCOUNT
	.align		4
.L_109:
        /*0288*/ 	.byte	0x04, 0x2f
        /*028a*/ 	.short	(.L_111 - .L_110)
	.align		4
.L_110:
        /*028c*/ 	.word	index@(_Z32massMatrixMultiplyConstantKernelILi4ELi6ELi2EEviPKdS1_S1_S1_Pd)
        /*0290*/ 	.word	0x00000038


	//----- nvinfo : EIATTR_FRAME_SIZE
	.align		4
.L_111:
        /*0294*/ 	.byte	0x04, 0x11
        /*0296*/ 	.short	(.L_113 - .L_112)
	.align		4
.L_112:
        /*0298*/ 	.word	index@(_Z32massMatrixMultiplyConstantKernelILi4ELi6ELi2EEviPKdS1_S1_S1_Pd)
        /*029c*/ 	.word	0x00000000


	//----- nvinfo : EIATTR_REGCOUNT
	.align		4
.L_113:
        /*02a0*/ 	.byte	0x04, 0x2f
        /*02a2*/ 	.short	(.L_115 - .L_114)
	.align		4
.L_114:
        /*02a4*/ 	.word	index@(_Z32massMatrixMultiplyRegisterKernelILi4ELi7ELi2EEviPKdS1_S1_S1_Pd)
        /*02a8*/ 	.word	0x00000020


	//----- nvinfo : EIATTR_FRAME_SIZE
	.align		4
.L_115:
        /*02ac*/ 	.byte	0x04, 0x11
        /*02ae*/ 	.short	(.L_117 - .L_116)
	.align		4
.L_116:
        /*02b0*/ 	.word	index@(_Z32massMatrixMultiplyRegisterKernelILi4ELi7ELi2EEviPKdS1_S1_S1_Pd)
        /*02b4*/ 	.word	0x00000000


	//----- nvinfo : EIATTR_REGCOUNT
	.align		4
.L_117:
        /*02b8*/ 	.byte	0x04, 0x2f
        /*02ba*/ 	.short	(.L_119 - .L_118)
	.align		4
.L_118:
        /*02bc*/ 	.word	index@(_Z32massMatrixMultiplyConstantKernelILi4ELi7ELi2EEviPKdS1_S1_S1_Pd)
        /*02c0*/ 	.word	0x00000040


	//----- nvinfo : EIATTR_FRAME_SIZE
	.align		4
.L_119:
        /*02c4*/ 	.byte	0x04, 0x11
        /*02c6*/ 	.short	(.L_121 - .L_120)
	.align		4
.L_120:
        /*02c8*/ 	.word	index@(_Z32massMatrixMultiplyConstantKernelILi4ELi7ELi2EEviPKdS1_S1_S1_Pd)
        /*02cc*/ 	.word	0x00000000


	//----- nvinfo : EIATTR_REGCOUNT
	.align		4
.L_121:
        /*02d0*/ 	.byte	0x04, 0x2f
        /*02d2*/ 	.short	(.L_123 - .L_122)
	.align		4
.L_122:
        /*02d4*/ 	.word	index@(_Z32massMatrixMultiplyRegisterKernelILi4ELi8ELi2EEviPKdS1_S1_S1_Pd)
        /*02d8*/ 	.word	0x00000028


	//----- nvinfo : EIATTR_FRAME_SIZE
	.align		4
.L_123:
        /*02dc*/ 	.byte	0x04, 0x11
        /*02de*/ 	.short	(.L_125 - .L_124)
	.align		4
.L_124:
        /*02e0*/ 	.word	index@(_Z32massMatrixMultiplyRegisterKernelILi4ELi8ELi2EEviPKdS1_S1_S1_Pd)
        /*02e4*/ 	.word	0x00000000


	//----- nvinfo : EIATTR_REGCOUNT
	.align		4
.L_125:
        /*02e8*/ 	.byte	0x04, 0x2f
        /*02ea*/ 	.short	(.L_127 - .L_126)
	.align		4
.L_126:
        /*02ec*/ 	.word	index@(_Z32massMatrixMultiplyConstantKernelILi4ELi8ELi2EEviPKdS1_S1_S1_Pd)
        /*02f0*/ 	.word	0x00000046


	//----- nvinfo : EIATTR_FRAME_SIZE
	.align		4
.L_127:
        /*02f4*/ 	.byte	0x04, 0x11
        /*02f6*/ 	.short	(.L_129 - .L_128)
	.align		4
.L_128:
        /*02f8*/ 	.word	index@(_Z32massMatrixMultiplyConstantKernelILi4ELi8ELi2EEviPKdS1_S1_S1_Pd)
        /*02fc*/ 	.word	0x00000000


	//----- nvinfo : EIATTR_REGCOUNT
	.align		4
.L_129:
        /*0300*/ 	.byte	0x04, 0x2f
        /*0302*/ 	.short	(.L_131 - .L_130)
	.align		4
.L_130:
        /*0304*/ 	.word	index@(_Z32massMatrixMultiplyRegisterKernelILi5ELi5ELi2EEviPKdS1_S1_S1_Pd)
        /*0308*/ 	.word	0x00000020


	//----- nvinfo : EIATTR_FRAME_SIZE
	.align		4
.L_131:
        /*030c*/ 	.byte	0x04, 0x11
        /*030e*/ 	.short	(.L_133 - .L_132)
	.align		4
.L_132:
        /*0310*/ 	.word	index@(_Z32massMatrixMultiplyRegisterKernelILi5ELi5ELi2EEviPKdS1_S1_S1_Pd)
        /*0314*/ 	.word	0x00000000


	//----- nvinfo : EIATTR_REGCOUNT
	.align		4
.L_133:
        /*0318*/ 	.byte	0x04, 0x2f
        /*031a*/ 	.short	(.L_135 - .L_134)
	.align		4
.L_134:
        /*031c*/ 	.word	index@(_Z32massMatrixMultiplyConstantKernelILi5ELi5ELi2EEviPKdS1_S1_S1_Pd)
        /*0320*/ 	.word	0x00000020


	//----- nvinfo : EIATTR_FRAME_SIZE
	.align		4
.L_135:
        /*0324*/ 	.byte	0x04, 0x11
        /*0326*/ 	.short	(.L_137 - .L_136)
	.align		4
.L_136:
        /*0328*/ 	.word	index@(_Z32massMatrixMultiplyConstantKernelILi5ELi5ELi2EEviPKdS1_S1_S1_Pd)
        /*032c*/ 	.word	0x00000000


	//----- nvinfo : EIATTR_REGCOUNT
	.align		4
.L_137:
        /*0330*/ 	.byte	0x04, 0x2f
        /*0332*/ 	.short	(.L_139 - .L_138)
	.align		4
.L_138:
        /*0334*/ 	.word	index@(_Z32massMatrixMultiplyRegisterKernelILi5ELi6ELi2EEviPKdS1_S1_S1_Pd)
        /*0338*/ 	.word	0x00000028


	//----- nvinfo : EIATTR_FRAME_SIZE
	.align		4
.L_139:
        /*033c*/ 	.byte	0x04, 0x11
        /*033e*/ 	.short	(.L_141 - .L_140)
	.align		4
.L_140:
        /*0340*/ 	.word	index@(_Z32massMatrixMultiplyRegisterKernelILi5ELi6ELi2EEviPKdS1_S1_S1_Pd)
        /*0344*/ 	.word	0x00000000


	//----- nvinfo : EIATTR_REGCOUNT
	.align		4
.L_141:
        /*0348*/ 	.byte	0x04, 0x2f
        /*034a*/ 	.short	(.L_143 - .L_142)
	.align		4
.L_142:
        /*034c*/ 	.word	index@(_Z32massMatrixMultiplyConstantKernelILi5ELi6ELi2EEviPKdS1_S1_S1_Pd)
        /*0350*/ 	.word	0x00000040


	//----- nvinfo : EIATTR_FRAME_SIZE
	.align		4
.L_143:
        /*0354*/ 	.byte	0x04, 0x11
        /*0356*/ 	.short	(.L_145 - .L_144)
	.align		4
.L_144:
        /*0358*/ 	.word	index@(_Z32massMatrixMultiplyConstantKernelILi5ELi6ELi2EEviPKdS1_S1_S1_Pd)
        /*035c*/ 	.word	0x00000000


	//----- nvinfo : EIATTR_REGCOUNT
	.align		4
.L_145:
        /*0360*/ 	.byte	0x04, 0x2f
        /*0362*/ 	.short	(.L_147 - .L_146)
	.align		4
.L_146:
        /*0364*/ 	.word	index@(_Z32massMatrixMultiplyRegisterKernelILi5ELi7ELi2EEviPKdS1_S1_S1_Pd)
        /*0368*/ 	.word	0x00000028


	//----- nvinfo : EIATTR_FRAME_SIZE
	.align		4
.L_147:
        /*036c*/ 	.byte	0x04, 0x11
        /*036e*/ 	.short	(.L_149 - .L_148)
	.align		4
.L_148:
        /*0370*/ 	.word	index@(_Z32massMatrixMultiplyRegisterKernelILi5ELi7ELi2EEviPKdS1_S1_S1_Pd)
        /*0374*/ 	.word	0x00000000


	//----- nvinfo : EIATTR_REGCOUNT
	.align		4
.L_149:
        /*0378*/ 	.byte	0x04, 0x2f
        /*037a*/ 	.short	(.L_151 - .L_150)
	.align		4
.L_150:
        /*037c*/ 	.word	index@(_Z32massMatrixMultiplyConstantKernelILi5ELi7ELi2EEviPKdS1_S1_S1_Pd)
        /*0380*/ 	.word	0x00000050


	//----- nvinfo : EIATTR_FRAME_SIZE
	.align		4
.L_151:
        /*0384*/ 	.byte	0x04, 0x11
        /*0386*/ 	.short	(.L_153 - .L_152)
	.align		4
.L_152:
        /*0388*/ 	.word	index@(_Z32massMatrixMultiplyConstantKernelILi5ELi7ELi2EEviPKdS1_S1_S1_Pd)
        /*038c*/ 	.word	0x00000000


	//----- nvinfo : EIATTR_REGCOUNT
	.align		4
.L_153:
        /*0390*/ 	.byte	0x04, 0x2f
        /*0392*/ 	.short	(.L_155 - .L_154)
	.align		4
.L_154:
        /*0394*/ 	.word	index@(_Z32massMatrixMultiplyRegisterKernelILi5ELi8ELi2EEviPKdS1_S1_S1_Pd)
        /*0398*/ 	.word	0x00000028


	//----- nvinfo : EIATTR_FRAME_SIZE
	.align		4
.L_155:
        /*039c*/ 	.byte	0x04, 0x11
        /*039e*/ 	.short	(.L_157 - .L_156)
	.align		4
.L_156:
        /*03a0*/ 	.word	index@(_Z32massMatrixMultiplyRegisterKernelILi5ELi8ELi2EEviPKdS1_S1_S1_Pd)
        /*03a4*/ 	.word	0x00000000


	//----- nvinfo : EIATTR_REGCOUNT
	.align		4
.L_157:
        /*03a8*/ 	.byte	0x04, 0x2f
        /*03aa*/ 	.short	(.L_159 - .L_158)
	.align		4
.L_158:
        /*03ac*/ 	.word	index@(_Z32massMatrixMultiplyConstantKernelILi5ELi8ELi2EEviPKdS1_S1_S1_Pd)
        /*03b0*/ 	.word	0x00000050


	//----- nvinfo : EIATTR_FRAME_SIZE
	.align		4
.L_159:
        /*03b4*/ 	.byte	0x04, 0x11
        /*03b6*/ 	.short	(.L_161 - .L_160)
	.align		4
.L_160:
        /*03b8*/ 	.word	index@(_Z32massMatrixMultiplyConstantKernelILi5ELi8ELi2EEviPKdS1_S1_S1_Pd)
        /*03bc*/ 	.word	0x00000000


	//----- nvinfo : EIATTR_REGCOUNT
	.align		4
.L_161:
        /*03c0*/ 	.byte	0x04, 0x2f
        /*03c2*/ 	.short	(.L_163 - .L_162)
	.align		4
.L_162:
        /*03c4*/ 	.word	index@(_Z32massMatrixMultiplyRegisterKernelILi5ELi9ELi2EEviPKdS1_S1_S1_Pd)
        /*03c8*/ 	.word	0x00000028


	//----- nvinfo : EIATTR_FRAME_SIZE
	.align		4
.L_163:
        /*03cc*/ 	.byte	0x04, 0x11
        /*03ce*/ 	.short	(.L_165 - .L_164)
	.align		4
.L_164:
        /*03d0*/ 	.word	index@(_Z32massMatrixMultiplyRegisterKernelILi5ELi9ELi2EEviPKdS1_S1_S1_Pd)
        /*03d4*/ 	.word	0x00000000


	//----- nvinfo : EIATTR_REGCOUNT
	.align		4
.L_165:
        /*03d8*/ 	.byte	0x04, 0x2f
        /*03da*/ 	.short	(.L_167 - .L_166)
	.align		4
.L_166:
        /*03dc*/ 	.word	index@(_Z32massMatrixMultiplyConstantKernelILi5ELi9ELi2EEviPKdS1_S1_S1_Pd)
        /*03e0*/ 	.word	0x00000060


	//----- nvinfo : EIATTR_FRAME_SIZE
	.align		4
.L_167:
        /*03e4*/ 	.byte	0x04, 0x11
        /*03e6*/ 	.short	(.L_169 - .L_168)
	.align		4
.L_168:
        /*03e8*/ 	.word	index@(_Z32massMatrixMultiplyConstantKernelILi5ELi9ELi2EEviPKdS1_S1_S1_Pd)
        /*03ec*/ 	.word	0x00000000


	//----- nvinfo : EIATTR_REGCOUNT
	.align		4
.L_169:
        /*03f0*/ 	.byte	0x04, 0x2f
        /*03f2*/ 	.short	(.L_171 - .L_170)
	.align		4
.L_170:
        /*03f4*/ 	.word	index@(_Z32massMatrixMultiplyRegisterKernelILi6ELi6ELi2EEviPKdS1_S1_S1_Pd)
        /*03f8*/ 	.word	0x00000020


	//----- nvinfo : EIATTR_FRAME_SIZE
	.align		4
.L_171:
        /*03fc*/ 	.byte	0x04, 0x11
        /*03fe*/ 	.short	(.L_173 - .L_172)
	.align		4
.L_172:
        /*0400*/ 	.word	index@(_Z32massMatrixMultiplyRegisterKernelILi6ELi6ELi2EEviPKdS1_S1_S1_Pd)
        /*0404*/ 	.word	0x00000000


	//----- nvinfo : EIATTR_REGCOUNT
	.align		4
.L_173:
        /*0408*/ 	.byte	0x04, 0x2f
        /*040a*/ 	.short	(.L_175 - .L_174)
	.align		4
.L_174:
        /*040c*/ 	.word	index@(_Z32massMatrixMultiplyConstantKernelILi6ELi6ELi2EEviPKdS1_S1_S1_Pd)
        /*0410*/ 	.word	0x00000020


	//----- nvinfo : EIATTR_FRAME_SIZE
	.align		4
.L_175:
        /*0414*/ 	.byte	0x04, 0x11
        /*0416*/ 	.short	(.L_177 - .L_176)
	.align		4
.L_176:
        /*0418*/ 	.word	index@(_Z32massMatrixMultiplyConstantKernelILi6ELi6ELi2EEviPKdS1_S1_S1_Pd)
        /*041c*/ 	.word	0x00000000


	//----- nvinfo : EIATTR_REGCOUNT
	.align		4
.L_177:
        /*0420*/ 	.byte	0x04, 0x2f
        /*0422*/ 	.short	(.L_179 - .L_178)
	.align		4
.L_178:
        /*0424*/ 	.word	index@(_Z32massMatrixMultiplyRegisterKernelILi6ELi7ELi2EEviPKdS1_S1_S1_Pd)
        /*0428*/ 	.word	0x00000028


	//----- nvinfo : EIATTR_FRAME_SIZE
	.align		4
.L_179:
        /*042c*/ 	.byte	0x04, 0x11
        /*042e*/ 	.short	(.L_181 - .L_180)
	.align		4
.L_180:
        /*0430*/ 	.word	index@(_Z32massMatrixMultiplyRegisterKernelILi6ELi7ELi2EEviPKdS1_S1_S1_Pd)
        /*0434*/ 	.word	0x00000000


	//----- nvinfo : EIATTR_REGCOUNT
	.align		4
.L_181:
        /*0438*/ 	.byte	0x04, 0x2f
        /*043a*/ 	.short	(.L_183 - .L_182)
	.align		4
.L_182:
        /*043c*/ 	.word	index@(_Z32massMatrixMultiplyConstantKernelILi6ELi7ELi2EEviPKdS1_S1_S1_Pd)
        /*0440*/ 	.word	0x00000050


	//----- nvinfo : EIATTR_FRAME_SIZE
	.align		4
.L_183:
        /*0444*/ 	.byte	0x04, 0x11
        /*0446*/ 	.short	(.L_185 - .L_184)
	.align		4
.L_184:
        /*0448*/ 	.word	index@(_Z32massMatrixMultiplyConstantKernelILi6ELi7ELi2EEviPKdS1_S1_S1_Pd)
        /*044c*/ 	.word	0x00000000


	//----- nvinfo : EIATTR_REGCOUNT
	.align		4
.L_185:
        /*0450*/ 	.byte	0x04, 0x2f
        /*0452*/ 	.short	(.L_187 - .L_186)
	.align		4
.L_186:
        /*0454*/ 	.word	index@(_Z32massMatrixMultiplyRegisterKernelILi6ELi8ELi2EEviPKdS1_S1_S1_Pd)
        /*0458*/ 	.word	0x00000028


	//----- nvinfo : EIATTR_FRAME_SIZE
	.align		4
.L_187:
        /*045c*/ 	.byte	0x04, 0x11
        /*045e*/ 	.short	(.L_189 - .L_188)
	.align		4
.L_188:
        /*0460*/ 	.word	index@(_Z32massMatrixMultiplyRegisterKernelILi6ELi8ELi2EEviPKdS1_S1_S1_Pd)
        /*0464*/ 	.word	0x00000000


	//----- nvinfo : EIATTR_REGCOUNT
	.align		4
.L_189:
        /*0468*/ 	.byte	0x04, 0x2f
        /*046a*/ 	.short	(.L_191 - .L_190)
	.align		4
.L_190:
        /*046c*/ 	.word	index@(_Z32massMatrixMultiplyConstantKernelILi6ELi8ELi2EEviPKdS1_S1_S1_Pd)
        /*0470*/ 	.word	0x00000050


	//----- nvinfo : EIATTR_FRAME_SIZE
	.align		4
.L_191:
        /*0474*/ 	.byte	0x04, 0x11
        /*0476*/ 	.short	(.L_193 - .L_192)
	.align		4
.L_192:
        /*0478*/ 	.word	index@(_Z32massMatrixMultiplyConstantKernelILi6ELi8ELi2EEviPKdS1_S1_S1_Pd)
        /*047c*/ 	.word	0x00000000


	//----- nvinfo : EIATTR_REGCOUNT
	.align		4
.L_193:
        /*0480*/ 	.byte	0x04, 0x2f
        /*0482*/ 	.short	(.L_195 - .L_194)
	.align		4
.L_194:
        /*0484*/ 	.word	index@(_Z32massMatrixMultiplyRegisterKernelILi6ELi9ELi2EEviPKdS1_S1_S1_Pd)
        /*0488*/ 	.word	0x00000028


	//----- nvinfo : EIATTR_FRAME_SIZE
	.align		4
.L_195:
        /*048c*/ 	.byte	0x04, 0x11
        /*048e*/ 	.short	(.L_197 - .L_196)
	.align		4
.L_196:
        /*0490*/ 	.word	index@(_Z32massMatrixMultiplyRegisterKernelILi6ELi9ELi2EEviPKdS1_S1_S1_Pd)
        /*0494*/ 	.word	0x00000000


	//----- nvinfo : EIATTR_REGCOUNT
	.align		4
.L_197:
        /*0498*/ 	.byte	0x04, 0x2f
        /*049a*/ 	.short	(.L_199 - .L_198)
	.align		4
.L_198:
        /*049c*/ 	.word	index@(_Z32massMatrixMultiplyConstantKernelILi6ELi9ELi2EEviPKdS1_S1_S1_Pd)
        /*04a0*/ 	.word	0x00000060


	//----- nvinfo : EIATTR_FRAME_SIZE
	.align		4
.L_199:
        /*04a4*/ 	.byte	0x04, 0x11
        /*04a6*/ 	.short	(.L_201 - .L_200)
	.align		4
.L_200:
        /*04a8*/ 	.word	index@(_Z32massMatrixMultiplyConstantKernelILi6ELi9ELi2EEviPKdS1_S1_S1_Pd)
        /*04ac*/ 	.word	0x00000000


	//----- nvinfo : EIATTR_REGCOUNT
	.align		4
.L_201:
        /*04b0*/ 	.byte	0x04, 0x2f
        /*04b2*/ 	.short	(.L_203 - .L_202)
	.align		4
.L_202:
        /*04b4*/ 	.word	index@(_Z32massMatrixMultiplyRegisterKernelILi6ELi10ELi2EEviPKdS1_S1_S1_Pd)
        /*04b8*/ 	.word	0x00000028


	//----- nvinfo : EIATTR_FRAME_SIZE
	.align		4
.L_203:
        /*04bc*/ 	.byte	0x04, 0x11
        /*04be*/ 	.short	(.L_205 - .L_204)
	.align		4
.L_204:
        /*04c0*/ 	.word	index@(_Z32massMatrixMultiplyRegisterKernelILi6ELi10ELi2EEviPKdS1_S1_S1_Pd)
        /*04c4*/ 	.word	0x00000000


	//----- nvinfo : EIATTR_REGCOUNT
	.align		4
.L_205:
        /*04c8*/ 	.byte	0x04, 0x2f
        /*04ca*/ 	.short	(.L_207 - .L_206)
	.align		4
.L_206:
        /*04cc*/ 	.word	index@(_Z32massMatrixMultiplyConstantKernelILi6ELi10ELi2EEviPKdS1_S1_S1_Pd)
        /*04d0*/ 	.word	0x00000060


	//----- nvinfo : EIATTR_FRAME_SIZE
	.align		4
.L_207:
        /*04d4*/ 	.byte	0x04, 0x11
        /*04d6*/ 	.short	(.L_209 - .L_208)
	.align		4
.L_208:
        /*04d8*/ 	.word	index@(_Z32massMatrixMultiplyConstantKernelILi6ELi10ELi2EEviPKdS1_S1_S1_Pd)
        /*04dc*/ 	.word	0x00000000


	//----- nvinfo : EIATTR_REGCOUNT
	.align		4
.L_209:
        /*04e0*/ 	.byte	0x04, 0x2f
        /*04e2*/ 	.short	(.L_211 - .L_210)
	.align		4
.L_210:
        /*04e4*/ 	.word	index@(_Z32massMatrixMultiplyRegisterKernelILi7ELi7ELi3EEviPKdS1_S1_S1_Pd)
        /*04e8*/ 	.word	0x00000026


	//----- nvinfo : EIATTR_FRAME_SIZE
	.align		4
.L_211:
        /*04ec*/ 	.byte	0x04, 0x11
        /*04ee*/ 	.short	(.L_213 - .L_212)
	.align		4
.L_212:
        /*04f0*/ 	.word	index@(_Z32massMatrixMultiplyRegisterKernelILi7ELi7ELi3EEviPKdS1_S1_S1_Pd)
        /*04f4*/ 	.word	0x00000000


	//----- nvinfo : EIATTR_REGCOUNT
	.align		4
.L_213:
        /*04f8*/ 	.byte	0x04, 0x2f
        /*04fa*/ 	.short	(.L_215 - .L_214)
	.align		4
.L_214:
        /*04fc*/ 	.word	index@(_Z32massMatrixMultiplyConstantKernelILi7ELi7ELi3EEviPKdS1_S1_S1_Pd)
        /*0500*/ 	.word	0x00000048


	//----- nvinfo : EIATTR_FRAME_SIZE
	.align		4
.L_215:
        /*0504*/ 	.byte	0x04, 0x11
        /*0506*/ 	.short	(.L_217 - .L_216)
	.align		4
.L_216:
        /*0508*/ 	.word	index@(_Z32massMatrixMultiplyConstantKernelILi7ELi7ELi3EEviPKdS1_S1_S1_Pd)
        /*050c*/ 	.word	0x00000000


	//----- nvinfo : EIATTR_REGCOUNT
	.align		4
.L_217:
        /*0510*/ 	.byte	0x04, 0x2f
        /*0512*/ 	.short	(.L_219 - .L_218)
	.align		4
.L_218:
        /*0514*/ 	.word	index@(_Z32massMatrixMultiplyRegisterKernelILi7ELi8ELi3EEviPKdS1_S1_S1_Pd)
        /*0518*/ 	.word	0x0000002a


	//----- nvinfo : EIATTR_FRAME_SIZE
	.align		4
.L_219:
        /*051c*/ 	.byte	0x04, 0x11
        /*051e*/ 	.short	(.L_221 - .L_220)
	.align		4
.L_220:
        /*0520*/ 	.word	index@(_Z32massMatrixMultiplyRegisterKernelILi7ELi8ELi3EEviPKdS1_S1_S1_Pd)
        /*0524*/ 	.word	0x00000000


	//----- nvinfo : EIATTR_REGCOUNT
	.align		4
.L_221:
        /*0528*/ 	.byte	0x04, 0x2f
        /*052a*/ 	.short	(.L_223 - .L_222)
	.align		4
.L_222:
        /*052c*/ 	.word	index@(_Z32massMatrixMultiplyConstantKernelILi7ELi8ELi3EEviPKdS1_S1_S1_Pd)
        /*0530*/ 	.word	0x00000060


	//----- nvinfo : EIATTR_FRAME_SIZE
	.align		4
.L_223:
        /*0534*/ 	.byte	0x04, 0x11
        /*0536*/ 	.short	(.L_225 - .L_224)
	.align		4
.L_224:
        /*0538*/ 	.word	index@(_Z32massMatrixMultiplyConstantKernelILi7ELi8ELi3EEviPKdS1_S1_S1_Pd)
        /*053c*/ 	.word	0x00000000


	//----- nvinfo : EIATTR_REGCOUNT
	.align		4
.L_225:
        /*0540*/ 	.byte	0x04, 0x2f
        /*0542*/ 	.short	(.L_227 - .L_226)
	.align		4
.L_226:
        /*0544*/ 	.word	index@(_Z32massMatrixMultiplyRegisterKernelILi7ELi9ELi3EEviPKdS1_S1_S1_Pd)
        /*0548*/ 	.word	0x00000036


	//----- nvinfo : EIATTR_FRAME_SIZE
	.align		4
.L_227:
        /*054c*/ 	.byte	0x04, 0x11
        /*054e*/ 	.short	(.L_229 - .L_228)
	.align		4
.L_228:
        /*0550*/ 	.word	index@(_Z32massMatrixMultiplyRegisterKernelILi7ELi9ELi3EEviPKdS1_S1_S1_Pd)
        /*0554*/ 	.word	0x00000000


	//----- nvinfo : EIATTR_REGCOUNT
	.align		4
.L_229:
        /*0558*/ 	.byte	0x04, 0x2f
        /*055a*/ 	.short	(.L_231 - .L_230)
	.align		4
.L_230:
        /*055c*/ 	.word	index@(_Z32massMatrixMultiplyConstantKernelILi7ELi9ELi3EEviPKdS1_S1_S1_Pd)
        /*0560*/ 	.word	0x00000080


	//----- nvinfo : EIATTR_FRAME_SIZE
	.align		4
.L_231:
        /*0564*/ 	.byte	0x04, 0x11
        /*0566*/ 	.short	(.L_233 - .L_232)
	.align		4
.L_232:
        /*0568*/ 	.word	index@(_Z32massMatrixMultiplyConstantKernelILi7ELi9ELi3EEviPKdS1_S1_S1_Pd)
        /*056c*/ 	.word	0x00000000


	//----- nvinfo : EIATTR_REGCOUNT
	.align		4
.L_233:
        /*0570*/ 	.byte	0x04, 0x2f
        /*0572*/ 	.short	(.L_235 - .L_234)
	.align		4
.L_234:
        /*0574*/ 	.word	index@(_Z32massMatrixMultiplyRegisterKernelILi7ELi10ELi3EEviPKdS1_S1_S1_Pd)
        /*0578*/ 	.word	0x00000034


	//----- nvinfo : EIATTR_FRAME_SIZE
	.align		4
.L_235:
        /*057c*/ 	.byte	0x04, 0x11
        /*057e*/ 	.short	(.L_237 - .L_236)
	.align		4
.L_236:
        /*0580*/ 	.word	index@(_Z32massMatrixMultiplyRegisterKernelILi7ELi10ELi3EEviPKdS1_S1_S1_Pd)
        /*0584*/ 	.word	0x00000000


	//----- nvinfo : EIATTR_REGCOUNT
	.align		4
.L_237:
        /*0588*/ 	.byte	0x04, 0x2f
        /*058a*/ 	.short	(.L_239 - .L_238)
	.align		4
.L_238:
        /*058c*/ 	.word	index@(_Z32massMatrixMultiplyConstantKernelILi7ELi10ELi3EEviPKdS1_S1_S1_Pd)
        /*0590*/ 	.word	0x00000082


	//----- nvinfo : EIATTR_FRAME_SIZE
	.align		4
.L_239:
        /*0594*/ 	.byte	0x04, 0x11
        /*0596*/ 	.short	(.L_241 - .L_240)
	.align		4
.L_240:
        /*0598*/ 	.word	index@(_Z32massMatrixMultiplyConstantKernelILi7ELi10ELi3EEviPKdS1_S1_S1_Pd)
        /*059c*/ 	.word	0x00000000


	//----- nvinfo : EIATTR_REGCOUNT
	.align		4
.L_241:
        /*05a0*/ 	.byte	0x04, 0x2f
        /*05a2*/ 	.short	(.L_243 - .L_242)
	.align		4
.L_242:
        /*05a4*/ 	.word	index@(_Z32massMatrixMultiplyRegisterKernelILi7ELi11ELi3EEviPKdS1_S1_S1_Pd)
        /*05a8*/ 	.word	0x0000005c


	//----- nvinfo : EIATTR_FRAME_SIZE
	.align		4
.L_243:
        /*05ac*/ 	.byte	0x04, 0x11
        /*05ae*/ 	.short	(.L_245 - .L_244)
	.align		4
.L_244:
        /*05b0*/ 	.word	index@(_Z32massMatrixMultiplyRegisterKernelILi7ELi11ELi3EEviPKdS1_S1_S1_Pd)
        /*05b4*/ 	.word	0x00000000


	//----- nvinfo : EIATTR_REGCOUNT
	.align		4
.L_245:
        /*05b8*/ 	.byte	0x04, 0x2f
        /*05ba*/ 	.short	(.L_247 - .L_246)
	.align		4
.L_246:
        /*05bc*/ 	.word	index@(_Z32massMatrixMultiplyConstantKernelILi7ELi11ELi3EEviPKdS1_S1_S1_Pd)
        /*05c0*/ 	.word	0x000000be


	//----- nvinfo : EIATTR_FRAME_SIZE
	.align		4
.L_247:
        /*05c4*/ 	.byte	0x04, 0x11
        /*05c6*/ 	.short	(.L_249 - .L_248)
	.align		4
.L_248:
        /*05c8*/ 	.word	index@(_Z32massMatrixMultiplyConstantKernelILi7ELi11ELi3EEviPKdS1_S1_S1_Pd)
        /*05cc*/ 	.word	0x00000000


	//----- nvinfo : EIATTR_REGCOUNT
	.align		4
.L_249:
        /*05d0*/ 	.byte	0x04, 0x2f
        /*05d2*/ 	.short	(.L_251 - .L_250)
	.align		4
.L_250:
        /*05d4*/ 	.word	index@(_Z32massMatrixMultiplyRegisterKernelILi8ELi8ELi1EEviPKdS1_S1_S1_Pd)
        /*05d8*/ 	.word	0x00000028


	//----- nvinfo : EIATTR_FRAME_SIZE
	.align		4
.L_251:
        /*05dc*/ 	.byte	0x04, 0x11
        /*05de*/ 	.short	(.L_253 - .L_252)
	.align		4
.L_252:
        /*05e0*/ 	.word	index@(_Z32massMatrixMultiplyRegisterKernelILi8ELi8ELi1EEviPKdS1_S1_S1_Pd)
        /*05e4*/ 	.word	0x00000000


	//----- nvinfo : EIATTR_REGCOUNT
	.align		4
.L_253:
        /*05e8*/ 	.byte	0x04, 0x2f
        /*05ea*/ 	.short	(.L_255 - .L_254)
	.align		4
.L_254:
        /*05ec*/ 	.word	index@(_Z32massMatrixMultiplyConstantKernelILi8ELi8ELi1EEviPKdS1_S1_S1_Pd)
        /*05f0*/ 	.word	0x00000050


	//----- nvinfo : EIATTR_FRAME_SIZE
	.align		4
.L_255:
        /*05f4*/ 	.byte	0x04, 0x11
        /*05f6*/ 	.short	(.L_257 - .L_256)
	.align		4
.L_256:
        /*05f8*/ 	.word	index@(_Z32massMatrixMultiplyConstantKernelILi8ELi8ELi1EEviPKdS1_S1_S1_Pd)
        /*05fc*/ 	.word	0x00000000


	//----- nvinfo : EIATTR_REGCOUNT
	.align		4
.L_257:
        /*0600*/ 	.byte	0x04, 0x2f
        /*0602*/ 	.short	(.L_259 - .L_258)
	.align		4
.L_258:
        /*0604*/ 	.word	index@(_Z32massMatrixMultiplyRegisterKernelILi8ELi9ELi1EEviPKdS1_S1_S1_Pd)
        /*0608*/ 	.word	0x00000040


	//----- nvinfo : EIATTR_FRAME_SIZE
	.align		4
.L_259:
        /*060c*/ 	.byte	0x04, 0x11
        /*060e*/ 	.short	(.L_261 - .L_260)
	.align		4
.L_260:
        /*0610*/ 	.word	index@(_Z32massMatrixMultiplyRegisterKernelILi8ELi9ELi1EEviPKdS1_S1_S1_Pd)
        /*0614*/ 	.word	0x00000000


	//----- nvinfo : EIATTR_REGCOUNT
	.align		4
.L_261:
        /*0618*/ 	.byte	0x04, 0x2f
        /*061a*/ 	.short	(.L_263 - .L_262)
	.align		4
.L_262:
        /*061c*/ 	.word	index@(_Z32massMatrixMultiplyConstantKernelILi8ELi9ELi1EEviPKdS1_S1_S1_Pd)
        /*0620*/ 	.word	0x00000086


	//----- nvinfo : EIATTR_FRAME_SIZE
	.align		4
.L_263:
        /*0624*/ 	.byte	0x04, 0x11
        /*0626*/ 	.short	(.L_265 - .L_264)
	.align		4
.L_264:
        /*0628*/ 	.word	index@(_Z32massMatrixMultiplyConstantKernelILi8ELi9ELi1EEviPKdS1_S1_S1_Pd)
        /*062c*/ 	.word	0x00000000


	//----- nvinfo : EIATTR_REGCOUNT
	.align		4
.L_265:
        /*0630*/ 	.byte	0x04, 0x2f
        /*0632*/ 	.short	(.L_267 - .L_266)
	.align		4
.L_266:
        /*0634*/ 	.word	index@(_Z32massMatrixMultiplyRegisterKernelILi8ELi10ELi1EEviPKdS1_S1_S1_Pd)
        /*0638*/ 	.word	0x0000003e


	//----- nvinfo : EIATTR_FRAME_SIZE
	.align		4
.L_267:
        /*063c*/ 	.byte	0x04, 0x11
        /*063e*/ 	.short	(.L_269 - .L_268)
	.align		4
.L_268:
        /*0640*/ 	.word	index@(_Z32massMatrixMultiplyRegisterKernelILi8ELi10ELi1EEviPKdS1_S1_S1_Pd)
        /*0644*/ 	.word	0x00000000


	//----- nvinfo : EIATTR_REGCOUNT
	.align		4
.L_269:
        /*0648*/ 	.byte	0x04, 0x2f
        /*064a*/ 	.short	(.L_271 - .L_270)
	.align		4
.L_270:
        /*064c*/ 	.word	index@(_Z32massMatrixMultiplyConstantKernelILi8ELi10ELi1EEviPKdS1_S1_S1_Pd)
        /*0650*/ 	.word	0x00000086


	//----- nvinfo : EIATTR_FRAME_SIZE
	.align		4
.L_271:
        /*0654*/ 	.byte	0x04, 0x11
        /*0656*/ 	.short	(.L_273 - .L_272)
	.align		4
.L_272:
        /*0658*/ 	.word	index@(_Z32massMatrixMultiplyConstantKernelILi8ELi10ELi1EEviPKdS1_S1_S1_Pd)
        /*065c*/ 	.word	0x00000000


	//----- nvinfo : EIATTR_REGCOUNT
	.align		4
.L_273:
        /*0660*/ 	.byte	0x04, 0x2f
        /*0662*/ 	.short	(.L_275 - .L_274)
	.align		4
.L_274:
        /*0664*/ 	.word	index@(_Z32massMatrixMultiplyRegisterKernelILi8ELi11ELi1EEviPKdS1_S1_S1_Pd)
        /*0668*/ 	.word	0x00000056


	//----- nvinfo : EIATTR_FRAME_SIZE
	.align		4
.L_275:
        /*066c*/ 	.byte	0x04, 0x11
        /*066e*/ 	.short	(.L_277 - .L_276)
	.align		4
.L_276:
        /*0670*/ 	.word	index@(_Z32massMatrixMultiplyRegisterKernelILi8ELi11ELi1EEviPKdS1_S1_S1_Pd)
        /*0674*/ 	.word	0x00000000


	//----- nvinfo : EIATTR_REGCOUNT
	.align		4
.L_277:
        /*0678*/ 	.byte	0x04, 0x2f
        /*067a*/ 	.short	(.L_279 - .L_278)
	.align		4
.L_278:
        /*067c*/ 	.word	index@(_Z32massMatrixMultiplyConstantKernelILi8ELi11ELi1EEviPKdS1_S1_S1_Pd)
        /*0680*/ 	.word	0x000000bc


	//----- nvinfo : EIATTR_FRAME_SIZE
	.align		4
.L_279:
        /*0684*/ 	.byte	0x04, 0x11
        /*0686*/ 	.short	(.L_281 - .L_280)
	.align		4
.L_280:
        /*0688*/ 	.word	index@(_Z32massMatrixMultiplyConstantKernelILi8ELi11ELi1EEviPKdS1_S1_S1_Pd)
        /*068c*/ 	.word	0x00000000


	//----- nvinfo : EIATTR_REGCOUNT
	.align		4
.L_281:
        /*0690*/ 	.byte	0x04, 0x2f
        /*0692*/ 	.short	(.L_283 - .L_282)
	.align		4
.L_282:
        /*0694*/ 	.word	index@(_Z32massMatrixMultiplyRegisterKernelILi8ELi12ELi1EEviPKdS1_S1_S1_Pd)
        /*0698*/ 	.word	0x00000050


	//----- nvinfo : EIATTR_FRAME_SIZE
	.align		4
.L_283:
        /*069c*/ 	.byte	0x04, 0x11
        /*069e*/ 	.short	(.L_285 - .L_284)
	.align		4
.L_284:
        /*06a0*/ 	.word	index@(_Z32massMatrixMultiplyRegisterKernelILi8ELi12ELi1EEviPKdS1_S1_S1_Pd)
        /*06a4*/ 	.word	0x00000000


	//----- nvinfo : EIATTR_REGCOUNT
	.align		4
.L_285:
        /*06a8*/ 	.byte	0x04, 0x2f
        /*06aa*/ 	.short	(.L_287 - .L_286)
	.align		4
.L_286:
        /*06ac*/ 	.word	index@(_Z32massMatrixMultiplyConstantKernelILi8ELi12ELi1EEviPKdS1_S1_S1_Pd)
        /*06b0*/ 	.word	0x000000b6


	//----- nvinfo : EIATTR_FRAME_SIZE
	.align		4
.L_287:
        /*06b4*/ 	.byte	0x04, 0x11
        /*06b6*/ 	.short	(.L_289 - .L_288)
	.align		4
.L_288:
        /*06b8*/ 	.word	index@(_Z32massMatrixMultiplyConstantKernelILi8ELi12ELi1EEviPKdS1_S1_S1_Pd)
        /*06bc*/ 	.word	0x00000000


	//----- nvinfo : EIATTR_REGCOUNT
	.align		4
.L_289:
        /*06c0*/ 	.byte	0x04, 0x2f
        /*06c2*/ 	.short	(.L_291 - .L_290)
	.align		4
.L_290:
        /*06c4*/ 	.word	index@(_Z32massMatrixMultiplyRegisterKernelILi9ELi9ELi1EEviPKdS1_S1_S1_Pd)
        /*06c8*/ 	.word	0x00000059


	//----- nvinfo : EIATTR_FRAME_SIZE
	.align		4
.L_291:
        /*06cc*/ 	.byte	0x04, 0x11
        /*06ce*/ 	.short	(.L_293 - .L_292)
	.align		4
.L_292:
        /*06d0*/ 	.word	index@(_Z32massMatrixMultiplyRegisterKernelILi9ELi9ELi1EEviPKdS1_S1_S1_Pd)
        /*06d4*/ 	.word	0x00000000


	//----- nvinfo : EIATTR_REGCOUNT
	.align		4
.L_293:
        /*06d8*/ 	.byte	0x04, 0x2f
        /*06da*/ 	.short	(.L_295 - .L_294)
	.align		4
.L_294:
        /*06dc*/ 	.word	index@(_Z32massMatrixMultiplyConstantKernelILi9ELi9ELi1EEviPKdS1_S1_S1_Pd)
        /*06e0*/ 	.word	0x0000007c


	//----- nvinfo : EIATTR_FRAME_SIZE
	.align		4
.L_295:
        /*06e4*/ 	.byte	0x04, 0x11
        /*06e6*/ 	.short	(.L_297 - .L_296)
	.align		4
.L_296:
        /*06e8*/ 	.word	index@(_Z32massMatrixMultiplyConstantKernelILi9ELi9ELi1EEviPKdS1_S1_S1_Pd)
        /*06ec*/ 	.word	0x00000000


	//----- nvinfo : EIATTR_REGCOUNT
	.align		4
.L_297:
        /*06f0*/ 	.byte	0x04, 0x2f
        /*06f2*/ 	.short	(.L_299 - .L_298)
	.align		4
.L_298:
        /*06f4*/ 	.word	index@(_Z32massMatrixMultiplyRegisterKernelILi9ELi10ELi1EEviPKdS1_S1_S1_Pd)
        /*06f8*/ 	.word	0x00000060


	//----- nvinfo : EIATTR_FRAME_SIZE
	.align		4
.L_299:
        /*06fc*/ 	.byte	0x04, 0x11
        /*06fe*/ 	.short	(.L_301 - .L_300)
	.align		4
.L_300:
        /*0700*/ 	.word	index@(_Z32massMatrixMultiplyRegisterKernelILi9ELi10ELi1EEviPKdS1_S1_S1_Pd)
        /*0704*/ 	.word	0x00000000


	//----- nvinfo : EIATTR_REGCOUNT
	.align		4
.L_301:
        /*0708*/ 	.byte	0x04, 0x2f
        /*070a*/ 	.short	(.L_303 - .L_302)
	.align		4
.L_302:
        /*070c*/ 	.word	index@(_Z32massMatrixMultiplyConstantKernelILi9ELi10ELi1EEviPKdS1_S1_S1_Pd)
        /*0710*/ 	.word	0x000000a4


	//----- nvinfo : EIATTR_FRAME_SIZE
	.align		4
.L_303:
        /*0714*/ 	.byte	0x04, 0x11
        /*0716*/ 	.short	(.L_305 - .L_304)
	.align		4
.L_304:
        /*0718*/ 	.word	index@(_Z32massMatrixMultiplyConstantKernelILi9ELi10ELi1EEviPKdS1_S1_S1_Pd)
        /*071c*/ 	.word	0x00000000


	//----- nvinfo : EIATTR_REGCOUNT
	.align		4
.L_305:
        /*0720*/ 	.byte	0x04, 0x2f
        /*0722*/ 	.short	(.L_307 - .L_306)
	.align		4
.L_306:
        /*0724*/ 	.word	index@(_Z32massMatrixMultiplyRegisterKernelILi9ELi11ELi1EEviPKdS1_S1_S1_Pd)
        /*0728*/ 	.word	0x00000074


	//----- nvinfo : EIATTR_FRAME_SIZE
	.align		4
.L_307:
        /*072c*/ 	.byte	0x04, 0x11
        /*072e*/ 	.short	(.L_309 - .L_308)
	.align		4
.L_308:
        /*0730*/ 	.word	index@(_Z32massMatrixMultiplyRegisterKernelILi9ELi11ELi1EEviPKdS1_S1_S1_Pd)
        /*0734*/ 	.word	0x00000000


	//----- nvinfo : EIATTR_REGCOUNT
	.align		4
.L_309:
        /*0738*/ 	.byte	0x04, 0x2f
        /*073a*/ 	.short	(.L_311 - .L_310)
	.align		4
.L_310:
        /*073c*/ 	.word	index@(_Z32massMatrixMultiplyConstantKernelILi9ELi11ELi1EEviPKdS1_S1_S1_Pd)
        /*0740*/ 	.word	0x000000c2


	//----- nvinfo : EIATTR_FRAME_SIZE
	.align		4
.L_311:
        /*0744*/ 	.byte	0x04, 0x11
        /*0746*/ 	.short	(.L_313 - .L_312)
	.align		4
.L_312:
        /*0748*/ 	.word	index@(_Z32massMatrixMultiplyConstantKernelILi9ELi11ELi1EEviPKdS1_S1_S1_Pd)
        /*074c*/ 	.word	0x00000000


	//----- nvinfo : EIATTR_REGCOUNT
	.align		4
.L_313:
        /*0750*/ 	.byte	0x04, 0x2f
        /*0752*/ 	.short	(.L_315 - .L_314)
	.align		4
.L_314:
        /*0754*/ 	.word	index@(_Z32massMatrixMultiplyRegisterKernelILi9ELi12ELi1EEviPKdS1_S1_S1_Pd)
        /*0758*/ 	.word	0x00000070


	//----- nvinfo : EIATTR_FRAME_SIZE
	.align		4
.L_315:
        /*075c*/ 	.byte	0x04, 0x11
        /*075e*/ 	.short	(.L_317 - .L_316)
	.align		4
.L_316:
        /*0760*/ 	.word	index@(_Z32massMatrixMultiplyRegisterKernelILi9ELi12ELi1EEviPKdS1_S1_S1_Pd)
        /*0764*/ 	.word	0x00000000


	//----- nvinfo : EIATTR_REGCOUNT
	.align		4
.L_317:
        /*0768*/ 	.byte	0x04, 0x2f
        /*076a*/ 	.short	(.L_319 - .L_318)
	.align		4
.L_318:
        /*076c*/ 	.word	index@(_Z32massMatrixMultiplyConstantKernelILi9ELi12ELi1EEviPKdS1_S1_S1_Pd)
        /*0770*/ 	.word	0x000000bc


	//----- nvinfo : EIATTR_FRAME_SIZE
	.align		4
.L_319:
        /*0774*/ 	.byte	0x04, 0x11
        /*0776*/ 	.short	(.L_321 - .L_320)
	.align		4
.L_320:
        /*0778*/ 	.word	index@(_Z32massMatrixMultiplyConstantKernelILi9ELi12ELi1EEviPKdS1_S1_S1_Pd)
        /*077c*/ 	.word	0x00000000


	//----- nvinfo : EIATTR_REGCOUNT
	.align		4
.L_321:
        /*0780*/ 	.byte	0x04, 0x2f
        /*0782*/ 	.short	(.L_323 - .L_322)
	.align		4
.L_322:
        /*0784*/ 	.word	index@(_Z32massMatrixMultiplyRegisterKernelILi9ELi13ELi1EEviPKdS1_S1_S1_Pd)
        /*0788*/ 	.word	0x0000008e


	//----- nvinfo : EIATTR_FRAME_SIZE
	.align		4
.L_323:
        /*078c*/ 	.byte	0x04, 0x11
        /*078e*/ 	.short	(.L_325 - .L_324)
	.align		4
.L_324:
        /*0790*/ 	.word	index@(_Z32massMatrixMultiplyRegisterKernelILi9ELi13ELi1EEviPKdS1_S1_S1_Pd)
        /*0794*/ 	.word	0x00000000


	//----- nvinfo : EIATTR_REGCOUNT
	.align		4
.L_325:
        /*0798*/ 	.byte	0x04, 0x2f
        /*079a*/ 	.short	(.L_327 - .L_326)
	.align		4
.L_326:
        /*079c*/ 	.word	index@(_Z32massMatrixMultiplyConstantKernelILi9ELi13ELi1EEviPKdS1_S1_S1_Pd)
        /*07a0*/ 	.word	0x000000f9


	//----- nvinfo : EIATTR_FRAME_SIZE
	.align		4
.L_327:
        /*07a4*/ 	.byte	0x04, 0x11
        /*07a6*/ 	.short	(.L_329 - .L_328)
	.align		4
.L_328:
        /*07a8*/ 	.word	index@(_Z32massMatrixMultiplyConstantKernelILi9ELi13ELi1EEviPKdS1_S1_S1_Pd)
        /*07ac*/ 	.word	0x00000000


	//----- nvinfo : EIATTR_REGCOUNT
	.align		4
.L_329:
        /*07b0*/ 	.byte	0x04, 0x2f
        /*07b2*/ 	.short	(.L_331 - .L_330)
	.align		4
.L_330:
        /*07b4*/ 	.word	index@(_Z32massMatrixMultiplyRegisterKernelILi10ELi10ELi1EEviPKdS1_S1_S1_Pd)
        /*07b8*/ 	.word	0x00000060


	//----- nvinfo : EIATTR_FRAME_SIZE
	.align		4
.L_331:
        /*07bc*/ 	.byte	0x04, 0x11
        /*07be*/ 	.short	(.L_333 - .L_332)
	.align		4
.L_332:
        /*07c0*/ 	.word	index@(_Z32massMatrixMultiplyRegisterKernelILi10ELi10ELi1EEviPKdS1_S1_S1_Pd)
        /*07c4*/ 	.word	0x00000000


	//----- nvinfo : EIATTR_REGCOUNT
	.align		4
.L_333:
        /*07c8*/ 	.byte	0x04, 0x2f
        /*07ca*/ 	.short	(.L_335 - .L_334)
	.align		4
.L_334:
        /*07cc*/ 	.word	index@(_Z32massMatrixMultiplyConstantKernelILi10ELi10ELi1EEviPKdS1_S1_S1_Pd)
        /*07d0*/ 	.word	0x0000007a


	//----- nvinfo : EIATTR_FRAME_SIZE
	.align		4
.L_335:
        /*07d4*/ 	.byte	0x04, 0x11
        /*07d6*/ 	.short	(.L_337 - .L_336)
	.align		4
.L_336:
        /*07d8*/ 	.word	index@(_Z32massMatrixMultiplyConstantKernelILi10ELi10ELi1EEviPKdS1_S1_S1_Pd)
        /*07dc*/ 	.word	0x00000000


	//----- nvinfo : EIATTR_REGCOUNT
	.align		4
.L_337:
        /*07e0*/ 	.byte	0x04, 0x2f
        /*07e2*/ 	.short	(.L_339 - .L_338)
	.align		4
.L_338:
        /*07e4*/ 	.word	index@(_Z32massMatrixMultiplyRegisterKernelILi10ELi11ELi1EEviPKdS1_S1_S1_Pd)
        /*07e8*/ 	.word	0x0000006e


	//----- nvinfo : EIATTR_FRAME_SIZE
	.align		4
.L_339:
        /*07ec*/ 	.byte	0x04, 0x11
        /*07ee*/ 	.short	(.L_341 - .L_340)
	.align		4
.L_340:
        /*07f0*/ 	.word	index@(_Z32massMatrixMultiplyRegisterKernelILi10ELi11ELi1EEviPKdS1_S1_S1_Pd)
        /*07f4*/ 	.word	0x00000000


	//----- nvinfo : EIATTR_REGCOUNT
	.align		4
.L_341:
        /*07f8*/ 	.byte	0x04, 0x2f
        /*07fa*/ 	.short	(.L_343 - .L_342)
	.align		4
.L_342:
        /*07fc*/ 	.word	index@(_Z32massMatrixMultiplyConstantKernelILi10ELi11ELi1EEviPKdS1_S1_S1_Pd)
        /*0800*/ 	.word	0x000000c0


	//----- nvinfo : EIATTR_FRAME_SIZE
	.align		4
.L_343:
        /*0804*/ 	.byte	0x04, 0x11
        /*0806*/ 	.short	(.L_345 - .L_344)
	.align		4
.L_344:
        /*0808*/ 	.word	index@(_Z32massMatrixMultiplyConstantKernelILi10ELi11ELi1EEviPKdS1_S1_S1_Pd)
        /*080c*/ 	.word	0x00000000


	//----- nvinfo : EIATTR_REGCOUNT
	.align		4
.L_345:
        /*0810*/ 	.byte	0x04, 0x2f
        /*0812*/ 	.short	(.L_347 - .L_346)
	.align		4
.L_346:
        /*0814*/ 	.word	index@(_Z32massMatrixMultiplyRegisterKernelILi10ELi12ELi1EEviPKdS1_S1_S1_Pd)
        /*0818*/ 	.word	0x0000006e


	//----- nvinfo : EIATTR_FRAME_SIZE
	.align		4
.L_347:
        /*081c*/ 	.byte	0x04, 0x11
        /*081e*/ 	.short	(.L_349 - .L_348)
	.align		4
.L_348:
        /*0820*/ 	.word	index@(_Z32massMatrixMultiplyRegisterKernelILi10ELi12ELi1EEviPKdS1_S1_S1_Pd)
        /*0824*/ 	.word	0x00000000


	//----- nvinfo : EIATTR_REGCOUNT
	.align		4
.L_349:
        /*0828*/ 	.byte	0x04, 0x2f
        /*082a*/ 	.short	(.L_351 - .L_350)
	.align		4
.L_350:
        /*082c*/ 	.word	index@(_Z32massMatrixMultiplyConstantKernelILi10ELi12ELi1EEviPKdS1_S1_S1_Pd)
        /*0830*/ 	.word	0x000000bc


	//----- nvinfo : EIATTR_FRAME_SIZE
	.align		4
.L_351:
        /*0834*/ 	.byte	0x04, 0x11
        /*0836*/ 	.short	(.L_353 - .L_352)
	.align		4
.L_352:
        /*0838*/ 	.word	index@(_Z32massMatrixMultiplyConstantKernelILi10ELi12ELi1EEviPKdS1_S1_S1_Pd)
        /*083c*/ 	.word	0x00000000


	//----- nvinfo : EIATTR_REGCOUNT
	.align		4
.L_353:
        /*0840*/ 	.byte	0x04, 0x2f
        /*0842*/ 	.short	(.L_355 - .L_354)
	.align		4
.L_354:
        /*0844*/ 	.word	index@(_Z32massMatrixMultiplyRegisterKernelILi10ELi13ELi1EEviPKdS1_S1_S1_Pd)
        /*0848*/ 	.word	0x0000008e


	//----- nvinfo : EIATTR_FRAME_SIZE
	.align		4
.L_355:
        /*084c*/ 	.byte	0x04, 0x11
        /*084e*/ 	.short	(.L_357 - .L_356)
	.align		4
.L_356:
        /*0850*/ 	.word	index@(_Z32massMatrixMultiplyRegisterKernelILi10ELi13ELi1EEviPKdS1_S1_S1_Pd)
        /*0854*/ 	.word	0x00000000


	//----- nvinfo : EIATTR_REGCOUNT
	.align		4
.L_357:
        /*0858*/ 	.byte	0x04, 0x2f
        /*085a*/ 	.short	(.L_359 - .L_358)
	.align		4
.L_358:
        /*085c*/ 	.word	index@(_Z32massMatrixMultiplyConstantKernelILi10ELi13ELi1EEviPKdS1_S1_S1_Pd)
        /*0860*/ 	.word	0x000000f9


	//----- nvinfo : EIATTR_FRAME_SIZE
	.align		4
.L_359:
        /*0864*/ 	.byte	0x04, 0x11
        /*0866*/ 	.short	(.L_361 - .L_360)
	.align		4
.L_360:
        /*0868*/ 	.word	index@(_Z32massMatrixMultiplyConstantKernelILi10ELi13ELi1EEviPKdS1_S1_S1_Pd)
        /*086c*/ 	.word	0x00000000


	//----- nvinfo : EIATTR_REGCOUNT
	.align		4
.L_361:
        /*0870*/ 	.byte	0x04, 0x2f
        /*0872*/ 	.short	(.L_363 - .L_362)
	.align		4
.L_362:
        /*0874*/ 	.word	index@(_Z32massMatrixMultiplyRegisterKernelILi10ELi14ELi1EEviPKdS1_S1_S1_Pd)
        /*0878*/ 	.word	0x0000008e


	//----- nvinfo : EIATTR_FRAME_SIZE
	.align		4
.L_363:
        /*087c*/ 	.byte	0x04, 0x11
        /*087e*/ 	.short	(.L_365 - .L_364)
	.align		4
.L_364:
        /*0880*/ 	.word	index@(_Z32massMatrixMultiplyRegisterKernelILi10ELi14ELi1EEviPKdS1_S1_S1_Pd)
        /*0884*/ 	.word	0x00000000


	//----- nvinfo : EIATTR_REGCOUNT
	.align		4
.L_365:
        /*0888*/ 	.byte	0x04, 0x2f
        /*088a*/ 	.short	(.L_367 - .L_366)
	.align		4
.L_366:
        /*088c*/ 	.word	index@(_Z32massMatrixMultiplyConstantKernelILi10ELi14ELi1EEviPKdS1_S1_S1_Pd)
        /*0890*/ 	.word	0x000000fb


	//----- nvinfo : EIATTR_FRAME_SIZE
	.align		4
.L_367:
        /*0894*/ 	.byte	0x04, 0x11
        /*0896*/ 	.short	(.L_369 - .L_368)
	.align		4
.L_368:
        /*0898*/ 	.word	index@(_Z32massMatrixMultiplyConstantKernelILi10ELi14ELi1EEviPKdS1_S1_S1_Pd)
        /*089c*/ 	.word	0x00000000


	//----- nvinfo : EIATTR_REGCOUNT
	.align		4
.L_369:
        /*08a0*/ 	.byte	0x04, 0x2f
        /*08a2*/ 	.short	(.L_371 - .L_370)
	.align		4
.L_370:
        /*08a4*/ 	.word	index@(_Z32massMatrixMultiplyRegisterKernelILi11ELi11ELi1EEviPKdS1_S1_S1_Pd)
        /*08a8*/ 	.word	0x0000008c


	//----- nvinfo : EIATTR_FRAME_SIZE
	.align		4
.L_371:
        /*08ac*/ 	.byte	0x04, 0x11
        /*08ae*/ 	.short	(.L_373 - .L_372)
	.align		4
.L_372:
        /*08b0*/ 	.word	index@(_Z32massMatrixMultiplyRegisterKernelILi11ELi11ELi1EEviPKdS1_S1_S1_Pd)
        /*08b4*/ 	.word	0x00000000


	//----- nvinfo : EIATTR_REGCOUNT
	.align		4
.L_373:
        /*08b8*/ 	.byte	0x04, 0x2f
        /*08ba*/ 	.short	(.L_375 - .L_374)
	.align		4
.L_374:
        /*08bc*/ 	.word	index@(_Z32massMatrixMultiplyConstantKernelILi11ELi11ELi1EEviPKdS1_S1_S1_Pd)
        /*08c0*/ 	.word	0x000000a8


	//----- nvinfo : EIATTR_FRAME_SIZE
	.align		4
.L_375:
        /*08c4*/ 	.byte	0x04, 0x11
        /*08c6*/ 	.short	(.L_377 - .L_376)
	.align		4
.L_376:
        /*08c8*/ 	.word	index@(_Z32massMatrixMultiplyConstantKernelILi11ELi11ELi1EEviPKdS1_S1_S1_Pd)
        /*08cc*/ 	.word	0x00000000


	//----- nvinfo : EIATTR_REGCOUNT
	.align		4
.L_377:
        /*08d0*/ 	.byte	0x04, 0x2f
        /*08d2*/ 	.short	(.L_379 - .L_378)
	.align		4
.L_378:
        /*08d4*/ 	.word	index@(_Z32massMatrixMultiplyRegisterKernelILi11ELi12ELi1EEviPKdS1_S1_S1_Pd)
        /*08d8*/ 	.word	0x0000008c


	//----- nvinfo : EIATTR_FRAME_SIZE
	.align		4
.L_379:
        /*08dc*/ 	.byte	0x04, 0x11
        /*08de*/ 	.short	(.L_381 - .L_380)
	.align		4
.L_380:
        /*08e0*/ 	.word	index@(_Z32massMatrixMultiplyRegisterKernelILi11ELi12ELi1EEviPKdS1_S1_S1_Pd)
        /*08e4*/ 	.word	0x00000000


	//----- nvinfo : EIATTR_REGCOUNT
	.align		4
.L_381:
        /*08e8*/ 	.byte	0x04, 0x2f
        /*08ea*/ 	.short	(.L_383 - .L_382)
	.align		4
.L_382:
        /*08ec*/ 	.word	index@(_Z32massMatrixMultiplyConstantKernelILi11ELi12ELi1EEviPKdS1_S1_S1_Pd)
        /*08f0*/ 	.word	0x000000ff


	//----- nvinfo : EIATTR_FRAME_SIZE
	.align		4
.L_383:
        /*08f4*/ 	.byte	0x04, 0x11
        /*08f6*/ 	.short	(.L_385 - .L_384)
	.align		4
.L_384:
        /*08f8*/ 	.word	index@(_Z32massMatrixMultiplyConstantKernelILi11ELi12ELi1EEviPKdS1_S1_S1_Pd)
        /*08fc*/ 	.word	0x00000050


	//----- nvinfo : EIATTR_REGCOUNT
	.align		4
.L_385:
        /*0900*/ 	.byte	0x04, 0x2f
        /*0902*/ 	.short	(.L_387 - .L_386)
	.align		4
.L_386:
        /*0904*/ 	.word	index@(_Z32massMatrixMultiplyRegisterKernelILi11ELi13ELi1EEviPKdS1_S1_S1_Pd)
        /*0908*/ 	.word	0x0000009c


	//----- nvinfo : EIATTR_FRAME_SIZE
	.align		4
.L_387:
        /*090c*/ 	.byte	0x04, 0x11
        /*090e*/ 	.short	(.L_389 - .L_388)
	.align		4
.L_388:
        /*0910*/ 	.word	index@(_Z32massMatrixMultiplyRegisterKernelILi11ELi13ELi1EEviPKdS1_S1_S1_Pd)
        /*0914*/ 	.word	0x00000000


	//----- nvinfo : EIATTR_REGCOUNT
	.align		4
.L_389:
        /*0918*/ 	.byte	0x04, 0x2f
        /*091a*/ 	.short	(.L_391 - .L_390)
	.align		4
.L_390:
        /*091c*/ 	.word	index@(_Z32massMatrixMultiplyConstantKernelILi11ELi13ELi1EEviPKdS1_S1_S1_Pd)
        /*0920*/ 	.word	0x000000ff


	//----- nvinfo : EIATTR_FRAME_SIZE
	.align		4
.L_391:
        /*0924*/ 	.byte	0x04, 0x11
        /*0926*/ 	.short	(.L_393 - .L_392)
	.align		4
.L_392:
        /*0928*/ 	.word	index@(_Z32massMatrixMultiplyConstantKernelILi11ELi13ELi1EEviPKdS1_S1_S1_Pd)
        /*092c*/ 	.word	0x000000b8


	//----- nvinfo : EIATTR_REGCOUNT
	.align		4
.L_393:
        /*0930*/ 	.byte	0x04, 0x2f
        /*0932*/ 	.short	(.L_395 - .L_394)
	.align		4
.L_394:
        /*0934*/ 	.word	index@(_Z32massMatrixMultiplyRegisterKernelILi11ELi14ELi1EEviPKdS1_S1_S1_Pd)
        /*0938*/ 	.word	0x000000b2


	//----- nvinfo : EIATTR_FRAME_SIZE
	.align		4
.L_395:
        /*093c*/ 	.byte	0x04, 0x11
        /*093e*/ 	.short	(.L_397 - .L_396)
	.align		4
.L_396:
        /*0940*/ 	.word	index@(_Z32massMatrixMultiplyRegisterKernelILi11ELi14ELi1EEviPKdS1_S1_S1_Pd)
        /*0944*/ 	.word	0x00000000


	//----- nvinfo : EIATTR_REGCOUNT
	.align		4
.L_397:
        /*0948*/ 	.byte	0x04, 0x2f
        /*094a*/ 	.short	(.L_399 - .L_398)
	.align		4
.L_398:
        /*094c*/ 	.word	index@(_Z32massMatrixMultiplyConstantKernelILi11ELi14ELi1EEviPKdS1_S1_S1_Pd)
        /*0950*/ 	.word	0x000000ff


	//----- nvinfo : EIATTR_FRAME_SIZE
	.align		4
.L_399:
        /*0954*/ 	.byte	0x04, 0x11
        /*0956*/ 	.short	(.L_401 - .L_400)
	.align		4
.L_400:
        /*0958*/ 	.word	index@(_Z32massMatrixMultiplyConstantKernelILi11ELi14ELi1EEviPKdS1_S1_S1_Pd)
        /*095c*/ 	.word	0x000000c0


	//----- nvinfo : EIATTR_REGCOUNT
	.align		4
.L_401:
        /*0960*/ 	.byte	0x04, 0x2f
        /*0962*/ 	.short	(.L_403 - .L_402)
	.align		4
.L_402:
        /*0964*/ 	.word	index@(_Z32massMatrixMultiplyRegisterKernelILi11ELi15ELi1EEviPKdS1_S1_S1_Pd)
        /*0968*/ 	.word	0x000000c6


	//----- nvinfo : EIATTR_FRAME_SIZE
	.align		4
.L_403:
        /*096c*/ 	.byte	0x04, 0x11
        /*096e*/ 	.short	(.L_405 - .L_404)
	.align		4
.L_404:
        /*0970*/ 	.word	index@(_Z32massMatrixMultiplyRegisterKernelILi11ELi15ELi1EEviPKdS1_S1_S1_Pd)
        /*0974*/ 	.word	0x00000000


	//----- nvinfo : EIATTR_REGCOUNT
	.align		4
.L_405:
        /*0978*/ 	.byte	0x04, 0x2f
        /*097a*/ 	.short	(.L_407 - .L_406)
	.align		4
.L_406:
        /*097c*/ 	.word	index@(_Z32massMatrixMultiplyConstantKernelILi11ELi15ELi1EEviPKdS1_S1_S1_Pd)
        /*0980*/ 	.word	0x000000ff


	//----- nvinfo : EIATTR_FRAME_SIZE
	.align		4
.L_407:
        /*0984*/ 	.byte	0x04, 0x11
        /*0986*/ 	.short	(.L_409 - .L_408)
	.align		4
.L_408:
        /*0988*/ 	.word	index@(_Z32massMatrixMultiplyConstantKernelILi11ELi15ELi1EEviPKdS1_S1_S1_Pd)
        /*098c*/ 	.word	0x00000128


	//----- nvinfo : EIATTR_REGCOUNT
	.align		4
.L_409:
        /*0990*/ 	.byte	0x04, 0x2f
        /*0992*/ 	.short	(.L_411 - .L_410)
	.align		4
.L_410:
        /*0994*/ 	.word	index@(_Z32massMatrixMultiplyRegisterKernelILi12ELi12ELi1EEviPKdS1_S1_S1_Pd)
        /*0998*/ 	.word	0x0000008a


	//----- nvinfo : EIATTR_FRAME_SIZE
	.align		4
.L_411:
        /*099c*/ 	.byte	0x04, 0x11
        /*099e*/ 	.short	(.L_413 - .L_412)
	.align		4
.L_412:
        /*09a0*/ 	.word	index@(_Z32massMatrixMultiplyRegisterKernelILi12ELi12ELi1EEviPKdS1_S1_S1_Pd)
        /*09a4*/ 	.word	0x00000000


	//----- nvinfo : EIATTR_REGCOUNT
	.align		4
.L_413:
        /*09a8*/ 	.byte	0x04, 0x2f
        /*09aa*/ 	.short	(.L_415 - .L_414)
	.align		4
.L_414:
        /*09ac*/ 	.word	index@(_Z32massMatrixMultiplyConstantKernelILi12ELi12ELi1EEviPKdS1_S1_S1_Pd)
        /*09b0*/ 	.word	0x000000a8


	//----- nvinfo : EIATTR_FRAME_SIZE
	.align		4
.L_415:
        /*09b4*/ 	.byte	0x04, 0x11
        /*09b6*/ 	.short	(.L_417 - .L_416)
	.align		4
.L_416:
        /*09b8*/ 	.word	index@(_Z32massMatrixMultiplyConstantKernelILi12ELi12ELi1EEviPKdS1_S1_S1_Pd)
        /*09bc*/ 	.word	0x00000000


	//----- nvinfo : EIATTR_REGCOUNT
	.align		4
.L_417:
        /*09c0*/ 	.byte	0x04, 0x2f
        /*09c2*/ 	.short	(.L_419 - .L_418)
	.align		4
.L_418:
        /*09c4*/ 	.word	index@(_Z32massMatrixMultiplyRegisterKernelILi12ELi13ELi1EEviPKdS1_S1_S1_Pd)
        /*09c8*/ 	.word	0x0000009c


	//----- nvinfo : EIATTR_FRAME_SIZE
	.align		4
.L_419:
        /*09cc*/ 	.byte	0x04, 0x11
        /*09ce*/ 	.short	(.L_421 - .L_420)
	.align		4
.L_420:
        /*09d0*/ 	.word	index@(_Z32massMatrixMultiplyRegisterKernelILi12ELi13ELi1EEviPKdS1_S1_S1_Pd)
        /*09d4*/ 	.word	0x00000000


	//----- nvinfo : EIATTR_REGCOUNT
	.align		4
.L_421:
        /*09d8*/ 	.byte	0x04, 0x2f
        /*09da*/ 	.short	(.L_423 - .L_422)
	.align		4
.L_422:
        /*09dc*/ 	.word	index@(_Z32massMatrixMultiplyConstantKernelILi12ELi13ELi1EEviPKdS1_S1_S1_Pd)
        /*09e0*/ 	.word	0x000000ff


	//----- nvinfo : EIATTR_FRAME_SIZE
	.align		4
.L_423:
        /*09e4*/ 	.byte	0x04, 0x11
        /*09e6*/ 	.short	(.L_425 - .L_424)
	.align		4
.L_424:
        /*09e8*/ 	.word	index@(_Z32massMatrixMultiplyConstantKernelILi12ELi13ELi1EEviPKdS1_S1_S1_Pd)
        /*09ec*/ 	.word	0x000000b8


	//----- nvinfo : EIATTR_REGCOUNT
	.align		4
.L_425:
        /*09f0*/ 	.byte	0x04, 0x2f
        /*09f2*/ 	.short	(.L_427 - .L_426)
	.align		4
.L_426:
        /*09f4*/ 	.word	index@(_Z32massMatrixMultiplyRegisterKernelILi12ELi14ELi1EEviPKdS1_S1_S1_Pd)
        /*09f8*/ 	.word	0x000000b2


	//----- nvinfo : EIATTR_FRAME_SIZE
	.align		4
.L_427:
        /*09fc*/ 	.byte	0x04, 0x11
        /*09fe*/ 	.short	(.L_429 - .L_428)
	.align		4
.L_428:
        /*0a00*/ 	.word	index@(_Z32massMatrixMultiplyRegisterKernelILi12ELi14ELi1EEviPKdS1_S1_S1_Pd)
        /*0a04*/ 	.word	0x00000000


	//----- nvinfo : EIATTR_REGCOUNT
	.align		4
.L_429:
        /*0a08*/ 	.byte	0x04, 0x2f
        /*0a0a*/ 	.short	(.L_431 - .L_430)
	.align		4
.L_430:
        /*0a0c*/ 	.word	index@(_Z32massMatrixMultiplyConstantKernelILi12ELi14ELi1EEviPKdS1_S1_S1_Pd)
        /*0a10*/ 	.word	0x000000ff


	//----- nvinfo : EIATTR_FRAME_SIZE
	.align		4
.L_431:
        /*0a14*/ 	.byte	0x04, 0x11
        /*0a16*/ 	.short	(.L_433 - .L_432)
	.align		4
.L_432:
        /*0a18*/ 	.word	index@(_Z32massMatrixMultiplyConstantKernelILi12ELi14ELi1EEviPKdS1_S1_S1_Pd)
        /*0a1c*/ 	.word	0x000000c0


	//----- nvinfo : EIATTR_REGCOUNT
	.align		4
.L_433:
        /*0a20*/ 	.byte	0x04, 0x2f
        /*0a22*/ 	.short	(.L_435 - .L_434)
	.align		4
.L_434:
        /*0a24*/ 	.word	index@(_Z32massMatrixMultiplyRegisterKernelILi12ELi15ELi1EEviPKdS1_S1_S1_Pd)
        /*0a28*/ 	.word	0x000000c6


	//----- nvinfo : EIATTR_FRAME_SIZE
	.align		4
.L_435:
        /*0a2c*/ 	.byte	0x04, 0x11
        /*0a2e*/ 	.short	(.L_437 - .L_436)
	.align		4
.L_436:
        /*0a30*/ 	.word	index@(_Z32massMatrixMultiplyRegisterKernelILi12ELi15ELi1EEviPKdS1_S1_S1_Pd)
        /*0a34*/ 	.word	0x00000000


	//----- nvinfo : EIATTR_REGCOUNT
	.align		4
.L_437:
        /*0a38*/ 	.byte	0x04, 0x2f
        /*0a3a*/ 	.short	(.L_439 - .L_438)
	.align		4
.L_438:
        /*0a3c*/ 	.word	index@(_Z32massMatrixMultiplyConstantKernelILi12ELi15ELi1EEviPKdS1_S1_S1_Pd)
        /*0a40*/ 	.word	0x000000ff


	//----- nvinfo : EIATTR_FRAME_SIZE
	.align		4
.L_439:
        /*0a44*/ 	.byte	0x04, 0x11
        /*0a46*/ 	.short	(.L_441 - .L_440)
	.align		4
.L_440:
        /*0a48*/ 	.word	index@(_Z32massMatrixMultiplyConstantKernelILi12ELi15ELi1EEviPKdS1_S1_S1_Pd)
        /*0a4c*/ 	.word	0x00000128


	//----- nvinfo : EIATTR_REGCOUNT
	.align		4
.L_441:
        /*0a50*/ 	.byte	0x04, 0x2f
        /*0a52*/ 	.short	(.L_443 - .L_442)
	.align		4
.L_442:
        /*0a54*/ 	.word	index@(_Z32massMatrixMultiplyRegisterKernelILi12ELi16ELi1EEviPKdS1_S1_S1_Pd)
        /*0a58*/ 	.word	0x000000e3


	//----- nvinfo : EIATTR_FRAME_SIZE
	.align		4
.L_443:
        /*0a5c*/ 	.byte	0x04, 0x11
        /*0a5e*/ 	.short	(.L_445 - .L_444)
	.align		4
.L_444:
        /*0a60*/ 	.word	index@(_Z32massMatrixMultiplyRegisterKernelILi12ELi16ELi1EEviPKdS1_S1_S1_Pd)
        /*0a64*/ 	.word	0x00000000


	//----- nvinfo : EIATTR_REGCOUNT
	.align		4
.L_445:
        /*0a68*/ 	.byte	0x04, 0x2f
        /*0a6a*/ 	.short	(.L_447 - .L_446)
	.align		4
.L_446:
        /*0a6c*/ 	.word	index@(_Z32massMatrixMultiplyConstantKernelILi12ELi16ELi1EEviPKdS1_S1_S1_Pd)
        /*0a70*/ 	.word	0x000000ff


	//----- nvinfo : EIATTR_FRAME_SIZE
	.align		4
.L_447:
        /*0a74*/ 	.byte	0x04, 0x11
        /*0a76*/ 	.short	(.L_449 - .L_448)
	.align		4
.L_448:
        /*0a78*/ 	.word	index@(_Z32massMatrixMultiplyConstantKernelILi12ELi16ELi1EEviPKdS1_S1_S1_Pd)
        /*0a7c*/ 	.word	0x00000118


	//----- nvinfo : EIATTR_MIN_STACK_SIZE
	.align		4
.L_449:
        /*0a80*/ 	.byte	0x04, 0x12
        /*0a82*/ 	.short	(.L_451 - .L_450)
	.align		4
.L_450:
        /*0a84*/ 	.word	index@(_Z32massMatrixMultiplyConstantKernelILi12ELi16ELi1EEviPKdS1_S1_S1_Pd)
        /*0a88*/ 	.word	0x00000118


	//----- nvinfo : EIATTR_MIN_STACK_SIZE
	.align		4
.L_451:
        /*0a8c*/ 	.byte	0x04, 0x12
        /*0a8e*/ 	.short	(.L_453 - .L_452)
	.align		4
.L_452:
        /*0a90*/ 	.word	index@(_Z32massMatrixMultiplyRegisterKernelILi12ELi16ELi1EEviPKdS1_S1_S1_Pd)
        /*0a94*/ 	.word	0x00000000


	//----- nvinfo : EIATTR_MIN_STACK_SIZE
	.align		4
.L_453:
        /*0a98*/ 	.byte	0x04, 0x12
        /*0a9a*/ 	.short	(.L_455 - .L_454)
	.align		4
.L_454:
        /*0a9c*/ 	.word	index@(_Z32massMatrixMultiplyConstantKernelILi12ELi15ELi1EEviPKdS1_S1_S1_Pd)
        /*0aa0*/ 	.word	0x00000128


	//----- nvinfo : EIATTR_MIN_STACK_SIZE
	.align		4
.L_455:
        /*0aa4*/ 	.byte	0x04, 0x12
        /*0aa6*/ 	.short	(.L_457 - .L_456)
	.align		4
.L_456:
        /*0aa8*/ 	.word	index@(_Z32massMatrixMultiplyRegisterKernelILi12ELi15ELi1EEviPKdS1_S1_S1_Pd)
        /*0aac*/ 	.word	0x00000000


	//----- nvinfo : EIATTR_MIN_STACK_SIZE
	.align		4
.L_457:
        /*0ab0*/ 	.byte	0x04, 0x12
        /*0ab2*/ 	.short	(.L_459 - .L_458)
	.align		4
.L_458:
        /*0ab4*/ 	.word	index@(_Z32massMatrixMultiplyConstantKernelILi12ELi14ELi1EEviPKdS1_S1_S1_Pd)
        /*0ab8*/ 	.word	0x000000c0


	//----- nvinfo : EIATTR_MIN_STACK_SIZE
	.align		4
.L_459:
        /*0abc*/ 	.byte	0x04, 0x12
        /*0abe*/ 	.short	(.L_461 - .L_460)
	.align		4
.L_460:
        /*0ac0*/ 	.word	index@(_Z32massMatrixMultiplyRegisterKernelILi12ELi14ELi1EEviPKdS1_S1_S1_Pd)
        /*0ac4*/ 	.word	0x00000000


	//----- nvinfo : EIATTR_MIN_STACK_SIZE
	.align		4
.L_461:
        /*0ac8*/ 	.byte	0x04, 0x12
        /*0aca*/ 	.short	(.L_463 - .L_462)
	.align		4
.L_462:
        /*0acc*/ 	.word	index@(_Z32massMatrixMultiplyConstantKernelILi12ELi13ELi1EEviPKdS1_S1_S1_Pd)
        /*0ad0*/ 	.word	0x000000b8


	//----- nvinfo : EIATTR_MIN_STACK_SIZE
	.align		4
.L_463:
        /*0ad4*/ 	.byte	0x04, 0x12
        /*0ad6*/ 	.short	(.L_465 - .L_464)
	.align		4
.L_464:
        /*0ad8*/ 	.word	index@(_Z32massMatrixMultiplyRegisterKernelILi12ELi13ELi1EEviPKdS1_S1_S1_Pd)
        /*0adc*/ 	.word	0x00000000


	//----- nvinfo : EIATTR_MIN_STACK_SIZE
	.align		4
.L_465:
        /*0ae0*/ 	.byte	0x04, 0x12
        /*0ae2*/ 	.short	(.L_467 - .L_466)
	.align		4
.L_466:
        /*0ae4*/ 	.word	index@(_Z32massMatrixMultiplyConstantKernelILi12ELi12ELi1EEviPKdS1_S1_S1_Pd)
        /*0ae8*/ 	.word	0x00000000


	//----- nvinfo : EIATTR_MIN_STACK_SIZE
	.align		4
.L_467:
        /*0aec*/ 	.byte	0x04, 0x12
        /*0aee*/ 	.short	(.L_469 - .L_468)
	.align		4
.L_468:
        /*0af0*/ 	.word	index@(_Z32massMatrixMultiplyRegisterKernelILi12ELi12ELi1EEviPKdS1_S1_S1_Pd)
        /*0af4*/ 	.word	0x00000000


	//----- nvinfo : EIATTR_MIN_STACK_SIZE
	.align		4
.L_469:
        /*0af8*/ 	.byte	0x04, 0x12
        /*0afa*/ 	.short	(.L_471 - .L_470)
	.align		4
.L_470:
        /*0afc*/ 	.word	index@(_Z32massMatrixMultiplyConstantKernelILi11ELi15ELi1EEviPKdS1_S1_S1_Pd)
        /*0b00*/ 	.word	0x00000128


	//----- nvinfo : EIATTR_MIN_STACK_SIZE
	.align		4
.L_471:
        /*0b04*/ 	.byte	0x04, 0x12
        /*0b06*/ 	.short	(.L_473 - .L_472)
	.align		4
.L_472:
        /*0b08*/ 	.word	index@(_Z32massMatrixMultiplyRegisterKernelILi11ELi15ELi1EEviPKdS1_S1_S1_Pd)
        /*0b0c*/ 	.word	0x00000000


	//----- nvinfo : EIATTR_MIN_STACK_SIZE
	.align		4
.L_473:
        /*0b10*/ 	.byte	0x04, 0x12
        /*0b12*/ 	.short	(.L_475 - .L_474)
	.align		4
.L_474:
        /*0b14*/ 	.word	index@(_Z32massMatrixMultiplyConstantKernelILi11ELi14ELi1EEviPKdS1_S1_S1_Pd)
        /*0b18*/ 	.word	0x000000c0


	//----- nvinfo : EIATTR_MIN_STACK_SIZE
	.align		4
.L_475:
        /*0b1c*/ 	.byte	0x04, 0x12
        /*0b1e*/ 	.short	(.L_477 - .L_476)
	.align		4
.L_476:
        /*0b20*/ 	.word	index@(_Z32massMatrixMultiplyRegisterKernelILi11ELi14ELi1EEviPKdS1_S1_S1_Pd)
        /*0b24*/ 	.word	0x00000000


	//----- nvinfo : EIATTR_MIN_STACK_SIZE
	.align		4
.L_477:
        /*0b28*/ 	.byte	0x04, 0x12
        /*0b2a*/ 	.short	(.L_479 - .L_478)
	.align		4
.L_478:
        /*0b2c*/ 	.word	index@(_Z32massMatrixMultiplyConstantKernelILi11ELi13ELi1EEviPKdS1_S1_S1_Pd)
        /*0b30*/ 	.word	0x000000b8


	//----- nvinfo : EIATTR_MIN_STACK_SIZE
	.align		4
.L_479:
        /*0b34*/ 	.byte	0x04, 0x12
        /*0b36*/ 	.short	(.L_481 - .L_480)
	.align		4
.L_480:
        /*0b38*/ 	.word	index@(_Z32massMatrixMultiplyRegisterKernelILi11ELi13ELi1EEviPKdS1_S1_S1_Pd)
        /*0b3c*/ 	.word	0x00000000


	//----- nvinfo : EIATTR_MIN_STACK_SIZE
	.align		4
.L_481:
        /*0b40*/ 	.byte	0x04, 0x12
        /*0b42*/ 	.short	(.L_483 - .L_482)
	.align		4
.L_482:
        /*0b44*/ 	.word	index@(_Z32massMatrixMultiplyConstantKernelILi11ELi12ELi1EEviPKdS1_S1_S1_Pd)
        /*0b48*/ 	.word	0x00000050


	//----- nvinfo : EIATTR_MIN_STACK_SIZE
	.align		4
.L_483:
        /*0b4c*/ 	.byte	0x04, 0x12
        /*0b4e*/ 	.short	(.L_485 - .L_484)
	.align		4
.L_484:
        /*0b50*/ 	.word	index@(_Z32massMatrixMultiplyRegisterKernelILi11ELi12ELi1EEviPKdS1_S1_S1_Pd)
        /*0b54*/ 	.word	0x00000000


	//----- nvinfo : EIATTR_MIN_STACK_SIZE
	.align		4
.L_485:
        /*0b58*/ 	.byte	0x04, 0x12
        /*0b5a*/ 	.short	(.L_487 - .L_486)
	.align		4
.L_486:
        /*0b5c*/ 	.word	index@(_Z32massMatrixMultiplyConstantKernelILi11ELi11ELi1EEviPKdS1_S1_S1_Pd)
        /*0b60*/ 	.word	0x00000000


	//----- nvinfo : EIATTR_MIN_STACK_SIZE
	.align		4
.L_487:
        /*0b64*/ 	.byte	0x04, 0x12
        /*0b66*/ 	.short	(.L_489 - .L_488)
	.align		4
.L_488:
        /*0b68*/ 	.word	index@(_Z32massMatrixMultiplyRegisterKernelILi11ELi11ELi1EEviPKdS1_S1_S1_Pd)
        /*0b6c*/ 	.word	0x00000000


	//----- nvinfo : EIATTR_MIN_STACK_SIZE
	.align		4
.L_489:
        /*0b70*/ 	.byte	0x04, 0x12
        /*0b72*/ 	.short	(.L_491 - .L_490)
	.align		4
.L_490:
        /*0b74*/ 	.word	index@(_Z32massMatrixMultiplyConstantKernelILi10ELi14ELi1EEviPKdS1_S1_S1_Pd)
        /*0b78*/ 	.word	0x00000000


	//----- nvinfo : EIATTR_MIN_STACK_SIZE
	.align		4
.L_491:
        /*0b7c*/ 	.byte	0x04, 0x12
        /*0b7e*/ 	.short	(.L_493 - .L_492)
	.align		4
.L_492:
        /*0b80*/ 	.word	index@(_Z32massMatrixMultiplyRegisterKernelILi10ELi14ELi1EEviPKdS1_S1_S1_Pd)
        /*0b84*/ 	.word	0x00000000


	//----- nvinfo : EIATTR_MIN_STACK_SIZE
	.align		4
.L_493:
        /*0b88*/ 	.byte	0x04, 0x12
        /*0b8a*/ 	.short	(.L_495 - .L_494)
	.align		4
.L_494:
        /*0b8c*/ 	.word	index@(_Z32massMatrixMultiplyConstantKernelILi10ELi13ELi1EEviPKdS1_S1_S1_Pd)
        /*0b90*/ 	.word	0x00000000


	//----- nvinfo : EIATTR_MIN_STACK_SIZE
	.align		4
.L_495:
        /*0b94*/ 	.byte	0x04, 0x12
        /*0b96*/ 	.short	(.L_497 - .L_496)
	.align		4
.L_496:
        /*0b98*/ 	.word	index@(_Z32massMatrixMultiplyRegisterKernelILi10ELi13ELi1EEviPKdS1_S1_S1_Pd)
        /*0b9c*/ 	.word	0x00000000


	//----- nvinfo : EIATTR_MIN_STACK_SIZE
	.align		4
.L_497:
        /*0ba0*/ 	.byte	0x04, 0x12
        /*0ba2*/ 	.short	(.L_499 - .L_498)
	.align		4
.L_498:
        /*0ba4*/ 	.word	index@(_Z32massMatrixMultiplyConstantKernelILi10ELi12ELi1EEviPKdS1_S1_S1_Pd)
        /*0ba8*/ 	.word	0x00000000


	//----- nvinfo : EIATTR_MIN_STACK_SIZE
	.align		4
.L_499:
        /*0bac*/ 	.byte	0x04, 0x12
        /*0bae*/ 	.short	(.L_501 - .L_500)
	.align		4
.L_500:
        /*0bb0*/ 	.word	index@(_Z32massMatrixMultiplyRegisterKernelILi10ELi12ELi1EEviPKdS1_S1_S1_Pd)
        /*0bb4*/ 	.word	0x00000000


	//----- nvinfo : EIATTR_MIN_STACK_SIZE
	.align		4
.L_501:
        /*0bb8*/ 	.byte	0x04, 0x12
        /*0bba*/ 	.short	(.L_503 - .L_502)
	.align		4
.L_502:
        /*0bbc*/ 	.word	index@(_Z32massMatrixMultiplyConstantKernelILi10ELi11ELi1EEviPKdS1_S1_S1_Pd)
        /*0bc0*/ 	.word	0x00000000


	//----- nvinfo : EIATTR_MIN_STACK_SIZE
	.align		4
.L_503:
        /*0bc4*/ 	.byte	0x04, 0x12
        /*0bc6*/ 	.short	(.L_505 - .L_504)
	.align		4
.L_504:
        /*0bc8*/ 	.word	index@(_Z32massMatrixMultiplyRegisterKernelILi10ELi11ELi1EEviPKdS1_S1_S1_Pd)
        /*0bcc*/ 	.word	0x00000000


	//----- nvinfo : EIATTR_MIN_STACK_SIZE
	.align		4
.L_505:
        /*0bd0*/ 	.byte	0x04, 0x12
        /*0bd2*/ 	.short	(.L_507 - .L_506)
	.align		4
.L_506:
        /*0bd4*/ 	.word	index@(_Z32massMatrixMultiplyConstantKernelILi10ELi10ELi1EEviPKdS1_S1_S1_Pd)
        /*0bd8*/ 	.word	0x00000000


	//----- nvinfo : EIATTR_MIN_STACK_SIZE
	.align		4
.L_507:
        /*0bdc*/ 	.byte	0x04, 0x12
        /*0bde*/ 	.short	(.L_509 - .L_508)
	.align		4
.L_508:
        /*0be0*/ 	.word	index@(_Z32massMatrixMultiplyRegisterKernelILi10ELi10ELi1EEviPKdS1_S1_S1_Pd)
        /*0be4*/ 	.word	0x00000000


	//----- nvinfo : EIATTR_MIN_STACK_SIZE
	.align		4
.L_509:
        /*0be8*/ 	.byte	0x04, 0x12
        /*0bea*/ 	.short	(.L_511 - .L_510)
	.align		4
.L_510:
        /*0bec*/ 	.word	index@(_Z32massMatrixMultiplyConstantKernelILi9ELi13ELi1EEviPKdS1_S1_S1_Pd)
        /*0bf0*/ 	.word	0x00000000


	//----- nvinfo : EIATTR_MIN_STACK_SIZE
	.align		4
.L_511:
        /*0bf4*/ 	.byte	0x04, 0x12
        /*0bf6*/ 	.short	(.L_513 - .L_512)
	.align		4
.L_512:
        /*0bf8*/ 	.word	index@(_Z32massMatrixMultiplyRegisterKernelILi9ELi13ELi1EEviPKdS1_S1_S1_Pd)
        /*0bfc*/ 	.word	0x00000000


	//----- nvinfo : EIATTR_MIN_STACK_SIZE
	.align		4
.L_513:
        /*0c00*/ 	.byte	0x04, 0x12
        /*0c02*/ 	.short	(.L_515 - .L_514)
	.align		4
.L_514:
        /*0c04*/ 	.word	index@(_Z32massMatrixMultiplyConstantKernelILi9ELi12ELi1EEviPKdS1_S1_S1_Pd)
        /*0c08*/ 	.word	0x00000000


	//----- nvinfo : EIATTR_MIN_STACK_SIZE
	.align		4
.L_515:
        /*0c0c*/ 	.byte	0x04, 0x12
        /*0c0e*/ 	.short	(.L_517 - .L_516)
	.align		4
.L_516:
        /*0c10*/ 	.word	index@(_Z32massMatrixMultiplyRegisterKernelILi9ELi12ELi1EEviPKdS1_S1_S1_Pd)
        /*0c14*/ 	.word	0x00000000


	//----- nvinfo : EIATTR_MIN_STACK_SIZE
	.align		4
.L_517:
        /*0c18*/ 	.byte	0x04, 0x12
        /*0c1a*/ 	.short	(.L_519 - .L_518)
	.align		4
.L_518:
        /*0c1c*/ 	.word	index@(_Z32massMatrixMultiplyConstantKernelILi9ELi11ELi1EEviPKdS1_S1_S1_Pd)
        /*0c20*/ 	.word	0x00000000


	//----- nvinfo : EIATTR_MIN_STACK_SIZE
	.align		4
.L_519:
        /*0c24*/ 	.byte	0x04, 0x12
        /*0c26*/ 	.short	(.L_521 - .L_520)
	.align		4
.L_520:
        /*0c28*/ 	.word	index@(_Z32massMatrixMultiplyRegisterKernelILi9ELi11ELi1EEviPKdS1_S1_S1_Pd)
        /*0c2c*/ 	.word	0x00000000


	//----- nvinfo : EIATTR_MIN_STACK_SIZE
	.align		4
.L_521:
        /*0c30*/ 	.byte	0x04, 0x12
        /*0c32*/ 	.short	(.L_523 - .L_522)
	.align		4
.L_522:
        /*0c34*/ 	.word	index@(_Z32massMatrixMultiplyConstantKernelILi9ELi10ELi1EEviPKdS1_S1_S1_Pd)
        /*0c38*/ 	.word	0x00000000


	//----- nvinfo : EIATTR_MIN_STACK_SIZE
	.align		4
.L_523:
        /*0c3c*/ 	.byte	0x04, 0x12
        /*0c3e*/ 	.short	(.L_525 - .L_524)
	.align		4
.L_524:
        /*0c40*/ 	.word	index@(_Z32massMatrixMultiplyRegisterKernelILi9ELi10ELi1EEviPKdS1_S1_S1_Pd)
        /*0c44*/ 	.word	0x00000000


	//----- nvinfo : EIATTR_MIN_STACK_SIZE
	.align		4
.L_525:
        /*0c48*/ 	.byte	0x04, 0x12
        /*0c4a*/ 	.short	(.L_527 - .L_526)
	.align		4
.L_526:
        /*0c4c*/ 	.word	index@(_Z32massMatrixMultiplyConstantKernelILi9ELi9ELi1EEviPKdS1_S1_S1_Pd)
        /*0c50*/ 	.word	0x00000000


	//----- nvinfo : EIATTR_MIN_STACK_SIZE
	.align		4
.L_527:
        /*0c54*/ 	.byte	0x04, 0x12
        /*0c56*/ 	.short	(.L_529 - .L_528)
	.align		4
.L_528:
        /*0c58*/ 	.word	index@(_Z32massMatrixMultiplyRegisterKernelILi9ELi9ELi1EEviPKdS1_S1_S1_Pd)
        /*0c5c*/ 	.word	0x00000000


	//----- nvinfo : EIATTR_MIN_STACK_SIZE
	.align		4
.L_529:
        /*0c60*/ 	.byte	0x04, 0x12
        /*0c62*/ 	.short	(.L_531 - .L_530)
	.align		4
.L_530:
        /*0c64*/ 	.word	index@(_Z32massMatrixMultiplyConstantKernelILi8ELi12ELi1EEviPKdS1_S1_S1_Pd)
        /*0c68*/ 	.word	0x00000000


	//----- nvinfo : EIATTR_MIN_STACK_SIZE
	.align		4
.L_531:
        /*0c6c*/ 	.byte	0x04, 0x12
        /*0c6e*/ 	.short	(.L_533 - .L_532)
	.align		4
.L_532:
        /*0c70*/ 	.word	index@(_Z32massMatrixMultiplyRegisterKernelILi8ELi12ELi1EEviPKdS1_S1_S1_Pd)
        /*0c74*/ 	.word	0x00000000


	//----- nvinfo : EIATTR_MIN_STACK_SIZE
	.align		4
.L_533:
        /*0c78*/ 	.byte	0x04, 0x12
        /*0c7a*/ 	.short	(.L_535 - .L_534)
	.align		4
.L_534:
        /*0c7c*/ 	.word	index@(_Z32massMatrixMultiplyConstantKernelILi8ELi11ELi1EEviPKdS1_S1_S1_Pd)
        /*0c80*/ 	.word	0x00000000


	//----- nvinfo : EIATTR_MIN_STACK_SIZE
	.align		4
.L_535:
        /*0c84*/ 	.byte	0x04, 0x12
        /*0c86*/ 	.short	(.L_537 - .L_536)
	.align		4
.L_536:
        /*0c88*/ 	.word	index@(_Z32massMatrixMultiplyRegisterKernelILi8ELi11ELi1EEviPKdS1_S1_S1_Pd)
        /*0c8c*/ 	.word	0x00000000


	//----- nvinfo : EIATTR_MIN_STACK_SIZE
	.align		4
.L_537:
        /*0c90*/ 	.byte	0x04, 0x12
        /*0c92*/ 	.short	(.L_539 - .L_538)
	.align		4
.L_538:
        /*0c94*/ 	.word	index@(_Z32massMatrixMultiplyConstantKernelILi8ELi10ELi1EEviPKdS1_S1_S1_Pd)
        /*0c98*/ 	.word	0x00000000


	//----- nvinfo : EIATTR_MIN_STACK_SIZE
	.align		4
.L_539:
        /*0c9c*/ 	.byte	0x04, 0x12
        /*0c9e*/ 	.short	(.L_541 - .L_540)
	.align		4
.L_540:
        /*0ca0*/ 	.word	index@(_Z32massMatrixMultiplyRegisterKernelILi8ELi10ELi1EEviPKdS1_S1_S1_Pd)
        /*0ca4*/ 	.word	0x00000000


	//----- nvinfo : EIATTR_MIN_STACK_SIZE
	.align		4
.L_541:
        /*0ca8*/ 	.byte	0x04, 0x12
        /*0caa*/ 	.short	(.L_543 - .L_542)
	.align		4
.L_542:
        /*0cac*/ 	.word	index@(_Z32massMatrixMultiplyConstantKernelILi8ELi9ELi1EEviPKdS1_S1_S1_Pd)
        /*0cb0*/ 	.word	0x00000000


	//----- nvinfo : EIATTR_MIN_STACK_SIZE
	.align		4
.L_543:
        /*0cb4*/ 	.byte	0x04, 0x12
        /*0cb6*/ 	.short	(.L_545 - .L_544)
	.align		4
.L_544:
        /*0cb8*/ 	.word	index@(_Z32massMatrixMultiplyRegisterKernelILi8ELi9ELi1EEviPKdS1_S1_S1_Pd)
        /*0cbc*/ 	.word	0x00000000


	//----- nvinfo : EIATTR_MIN_STACK_SIZE
	.align		4
.L_545:
        /*0cc0*/ 	.byte	0x04, 0x12
        /*0cc2*/ 	.short	(.L_547 - .L_546)
	.align		4
.L_546:
        /*0cc4*/ 	.word	index@(_Z32massMatrixMultiplyConstantKernelILi8ELi8ELi1EEviPKdS1_S1_S1_Pd)
        /*0cc8*/ 	.word	0x00000000


	//----- nvinfo : EIATTR_MIN_STACK_SIZE
	.align		4
.L_547:
        /*0ccc*/ 	.byte	0x04, 0x12
        /*0cce*/ 	.short	(.L_549 - .L_548)
	.align		4
.L_548:
        /*0cd0*/ 	.word	index@(_Z32massMatrixMultiplyRegisterKernelILi8ELi8ELi1EEviPKdS1_S1_S1_Pd)
        /*0cd4*/ 	.word	0x00000000


	//----- nvinfo : EIATTR_MIN_STACK_SIZE
	.align		4
.L_549:
        /*0cd8*/ 	.byte	0x04, 0x12
        /*0cda*/ 	.short	(.L_551 - .L_550)
	.align		4
.L_550:
        /*0cdc*/ 	.word	index@(_Z32massMatrixMultiplyConstantKernelILi7ELi11ELi3EEviPKdS1_S1_S1_Pd)
        /*0ce0*/ 	.word	0x00000000


	//----- nvinfo : EIATTR_MIN_STACK_SIZE
	.align		4
.L_551:
        /*0ce4*/ 	.byte	0x04, 0x12
        /*0ce6*/ 	.short	(.L_553 - .L_552)
	.align		4
.L_552:
        /*0ce8*/ 	.word	index@(_Z32massMatrixMultiplyRegisterKernelILi7ELi11ELi3EEviPKdS1_S1_S1_Pd)
        /*0cec*/ 	.word	0x00000000


	//----- nvinfo : EIATTR_MIN_STACK_SIZE
	.align		4
.L_553:
        /*0cf0*/ 	.byte	0x04, 0x12
        /*0cf2*/ 	.short	(.L_555 - .L_554)
	.align		4
.L_554:
        /*0cf4*/ 	.word	index@(_Z32massMatrixMultiplyConstantKernelILi7ELi10ELi3EEviPKdS1_S1_S1_Pd)
        /*0cf8*/ 	.word	0x00000000


	//----- nvinfo : EIATTR_MIN_STACK_SIZE
	.align		4
.L_555:
        /*0cfc*/ 	.byte	0x04, 0x12
        /*0cfe*/ 	.short	(.L_557 - .L_556)
	.align		4
.L_556:
        /*0d00*/ 	.word	index@(_Z32massMatrixMultiplyRegisterKernelILi7ELi10ELi3EEviPKdS1_S1_S1_Pd)
        /*0d04*/ 	.word	0x00000000


	//----- nvinfo : EIATTR_MIN_STACK_SIZE
	.align		4
.L_557:
        /*0d08*/ 	.byte	0x04, 0x12
        /*0d0a*/ 	.short	(.L_559 - .L_558)
	.align		4
.L_558:
        /*0d0c*/ 	.word	index@(_Z32massMatrixMultiplyConstantKernelILi7ELi9ELi3EEviPKdS1_S1_S1_Pd)
        /*0d10*/ 	.word	0x00000000


	//----- nvinfo : EIATTR_MIN_STACK_SIZE
	.align		4
.L_559:
        /*0d14*/ 	.byte	0x04, 0x12
        /*0d16*/ 	.short	(.L_561 - .L_560)
	.align		4
.L_560:
        /*0d18*/ 	.word	index@(_Z32massMatrixMultiplyRegisterKernelILi7ELi9ELi3EEviPKdS1_S1_S1_Pd)
        /*0d1c*/ 	.word	0x00000000


	//----- nvinfo : EIATTR_MIN_STACK_SIZE
	.align		4
.L_561:
        /*0d20*/ 	.byte	0x04, 0x12
        /*0d22*/ 	.short	(.L_563 - .L_562)
	.align		4
.L_562:
        /*0d24*/ 	.word	index@(_Z32massMatrixMultiplyConstantKernelILi7ELi8ELi3EEviPKdS1_S1_S1_Pd)
        /*0d28*/ 	.word	0x00000000


	//----- nvinfo : EIATTR_MIN_STACK_SIZE
	.align		4
.L_563:
        /*0d2c*/ 	.byte	0x04, 0x12
        /*0d2e*/ 	.short	(.L_565 - .L_564)
	.align		4
.L_564:
        /*0d30*/ 	.word	index@(_Z32massMatrixMultiplyRegisterKernelILi7ELi8ELi3EEviPKdS1_S1_S1_Pd)
        /*0d34*/ 	.word	0x00000000


	//----- nvinfo : EIATTR_MIN_STACK_SIZE
	.align		4
.L_565:
        /*0d38*/ 	.byte	0x04, 0x12
        /*0d3a*/ 	.short	(.L_567 - .L_566)
	.align		4
.L_566:
        /*0d3c*/ 	.word	index@(_Z32massMatrixMultiplyConstantKernelILi7ELi7ELi3EEviPKdS1_S1_S1_Pd)
        /*0d40*/ 	.word	0x00000000


	//----- nvinfo : EIATTR_MIN_STACK_SIZE
	.align		4
.L_567:
        /*0d44*/ 	.byte	0x04, 0x12
        /*0d46*/ 	.short	(.L_569 - .L_568)
	.align		4
.L_568:
        /*0d48*/ 	.word	index@(_Z32massMatrixMultiplyRegisterKernelILi7ELi7ELi3EEviPKdS1_S1_S1_Pd)
        /*0d4c*/ 	.word	0x00000000


	//----- nvinfo : EIATTR_MIN_STACK_SIZE
	.align		4
.L_569:
        /*0d50*/ 	.byte	0x04, 0x12
        /*0d52*/ 	.short	(.L_571 - .L_570)
	.align		4
.L_570:
        /*0d54*/ 	.word	index@(_Z32massMatrixMultiplyConstantKernelILi6ELi10ELi2EEviPKdS1_S1_S1_Pd)
        /*0d58*/ 	.word	0x00000000


	//----- nvinfo : EIATTR_MIN_STACK_SIZE
	.align		4
.L_571:
        /*0d5c*/ 	.byte	0x04, 0x12
        /*0d5e*/ 	.short	(.L_573 - .L_572)
	.align		4
.L_572:
        /*0d60*/ 	.word	index@(_Z32massMatrixMultiplyRegisterKernelILi6ELi10ELi2EEviPKdS1_S1_S1_Pd)
        /*0d64*/ 	.word	0x00000000


	//----- nvinfo : EIATTR_MIN_STACK_SIZE
	.align		4
.L_573:
        /*0d68*/ 	.byte	0x04, 0x12
        /*0d6a*/ 	.short	(.L_575 - .L_574)
	.align		4
.L_574:
        /*0d6c*/ 	.word	index@(_Z32massMatrixMultiplyConstantKernelILi6ELi9ELi2EEviPKdS1_S1_S1_Pd)
        /*0d70*/ 	.word	0x00000000


	//----- nvinfo : EIATTR_MIN_STACK_SIZE
	.align		4
.L_575:
        /*0d74*/ 	.byte	0x04, 0x12
        /*0d76*/ 	.short	(.L_577 - .L_576)
	.align		4
.L_576:
        /*0d78*/ 	.word	index@(_Z32massMatrixMultiplyRegisterKernelILi6ELi9ELi2EEviPKdS1_S1_S1_Pd)
        /*0d7c*/ 	.word	0x00000000


	//----- nvinfo : EIATTR_MIN_STACK_SIZE
	.align		4
.L_577:
        /*0d80*/ 	.byte	0x04, 0x12
        /*0d82*/ 	.short	(.L_579 - .L_578)
	.align		4
.L_578:
        /*0d84*/ 	.word	index@(_Z32massMatrixMultiplyConstantKernelILi6ELi8ELi2EEviPKdS1_S1_S1_Pd)
        /*0d88*/ 	.word	0x00000000


	//----- nvinfo : EIATTR_MIN_STACK_SIZE
	.align		4
.L_579:
        /*0d8c*/ 	.byte	0x04, 0x12
        /*0d8e*/ 	.short	(.L_581 - .L_580)
	.align		4
.L_580:
        /*0d90*/ 	.word	index@(_Z32massMatrixMultiplyRegisterKernelILi6ELi8ELi2EEviPKdS1_S1_S1_Pd)
        /*0d94*/ 	.word	0x00000000


	//----- nvinfo : EIATTR_MIN_STACK_SIZE
	.align		4
.L_581:
        /*0d98*/ 	.byte	0x04, 0x12
        /*0d9a*/ 	.short	(.L_583 - .L_582)
	.align		4
.L_582:
        /*0d9c*/ 	.word	index@(_Z32massMatrixMultiplyConstantKernelILi6ELi7ELi2EEviPKdS1_S1_S1_Pd)
        /*0da0*/ 	.word	0x00000000


	//----- nvinfo : EIATTR_MIN_STACK_SIZE
	.align		4
.L_583:
        /*0da4*/ 	.byte	0x04, 0x12
        /*0da6*/ 	.short	(.L_585 - .L_584)
	.align		4
.L_584:
        /*0da8*/ 	.word	index@(_Z32massMatrixMultiplyRegisterKernelILi6ELi7ELi2EEviPKdS1_S1_S1_Pd)
        /*0dac*/ 	.word	0x00000000


	//----- nvinfo : EIATTR_MIN_STACK_SIZE
	.align		4
.L_585:
        /*0db0*/ 	.byte	0x04, 0x12
        /*0db2*/ 	.short	(.L_587 - .L_586)
	.align		4
.L_586:
        /*0db4*/ 	.word	index@(_Z32massMatrixMultiplyConstantKernelILi6ELi6ELi2EEviPKdS1_S1_S1_Pd)
        /*0db8*/ 	.word	0x00000000


	//----- nvinfo : EIATTR_MIN_STACK_SIZE
	.align		4
.L_587:
        /*0dbc*/ 	.byte	0x04, 0x12
        /*0dbe*/ 	.short	(.L_589 - .L_588)
	.align		4
.L_588:
        /*0dc0*/ 	.word	index@(_Z32massMatrixMultiplyRegisterKernelILi6ELi6ELi2EEviPKdS1_S1_S1_Pd)
        /*0dc4*/ 	.word	0x00000000


	//----- nvinfo : EIATTR_MIN_STACK_SIZE
	.align		4
.L_589:
        /*0dc8*/ 	.byte	0x04, 0x12
        /*0dca*/ 	.short	(.L_591 - .L_590)
	.align		4
.L_590:
        /*0dcc*/ 	.word	index@(_Z32massMatrixMultiplyConstantKernelILi5ELi9ELi2EEviPKdS1_S1_S1_Pd)
        /*0dd0*/ 	.word	0x00000000


	//----- nvinfo : EIATTR_MIN_STACK_SIZE
	.align		4
.L_591:
        /*0dd4*/ 	.byte	0x04, 0x12
        /*0dd6*/ 	.short	(.L_593 - .L_592)
	.align		4
.L_592:
        /*0dd8*/ 	.word	index@(_Z32massMatrixMultiplyRegisterKernelILi5ELi9ELi2EEviPKdS1_S1_S1_Pd)
        /*0ddc*/ 	.word	0x00000000


	//----- nvinfo : EIATTR_MIN_STACK_SIZE
	.align		4
.L_593:
        /*0de0*/ 	.byte	0x04, 0x12
        /*0de2*/ 	.short	(.L_595 - .L_594)
	.align		4
.L_594:
        /*0de4*/ 	.word	index@(_Z32massMatrixMultiplyConstantKernelILi5ELi8ELi2EEviPKdS1_S1_S1_Pd)
        /*0de8*/ 	.word	0x00000000


	//----- nvinfo : EIATTR_MIN_STACK_SIZE
	.align		4
.L_595:
        /*0dec*/ 	.byte	0x04, 0x12
        /*0dee*/ 	.short	(.L_597 - .L_596)
	.align		4
.L_596:
        /*0df0*/ 	.word	index@(_Z32massMatrixMultiplyRegisterKernelILi5ELi8ELi2EEviPKdS1_S1_S1_Pd)
        /*0df4*/ 	.word	0x00000000


	//----- nvinfo : EIATTR_MIN_STACK_SIZE
	.align		4
.L_597:
        /*0df8*/ 	.byte	0x04, 0x12
        /*0dfa*/ 	.short	(.L_599 - .L_598)
	.align		4
.L_598:
        /*0dfc*/ 	.word	index@(_Z32massMatrixMultiplyConstantKernelILi5ELi7ELi2EEviPKdS1_S1_S1_Pd)
        /*0e00*/ 	.word	0x00000000


	//----- nvinfo : EIATTR_MIN_STACK_SIZE
	.align		4
.L_599:
        /*0e04*/ 	.byte	0x04, 0x12
        /*0e06*/ 	.short	(.L_601 - .L_600)
	.align		4
.L_600:
        /*0e08*/ 	.word	index@(_Z32massMatrixMultiplyRegisterKernelILi5ELi7ELi2EEviPKdS1_S1_S1_Pd)
        /*0e0c*/ 	.word	0x00000000


	//----- nvinfo : EIATTR_MIN_STACK_SIZE
	.align		4
.L_601:
        /*0e10*/ 	.byte	0x04, 0x12
        /*0e12*/ 	.short	(.L_603 - .L_602)
	.align		4
.L_602:
        /*0e14*/ 	.word	index@(_Z32massMatrixMultiplyConstantKernelILi5ELi6ELi2EEviPKdS1_S1_S1_Pd)
        /*0e18*/ 	.word	0x00000000


	//----- nvinfo : EIATTR_MIN_STACK_SIZE
	.align		4
.L_603:
        /*0e1c*/ 	.byte	0x04, 0x12
        /*0e1e*/ 	.short	(.L_605 - .L_604)
	.align		4
.L_604:
        /*0e20*/ 	.word	index@(_Z32massMatrixMultiplyRegisterKernelILi5ELi6ELi2EEviPKdS1_S1_S1_Pd)
        /*0e24*/ 	.word	0x00000000


	//----- nvinfo : EIATTR_MIN_STACK_SIZE
	.align		4
.L_605:
        /*0e28*/ 	.byte	0x04, 0x12
        /*0e2a*/ 	.short	(.L_607 - .L_606)
	.align		4
.L_606:
        /*0e2c*/ 	.word	index@(_Z32massMatrixMultiplyConstantKernelILi5ELi5ELi2EEviPKdS1_S1_S1_Pd)
        /*0e30*/ 	.word	0x00000000


	//----- nvinfo : EIATTR_MIN_STACK_SIZE
	.align		4
.L_607:
        /*0e34*/ 	.byte	0x04, 0x12
        /*0e36*/ 	.short	(.L_609 - .L_608)
	.align		4
.L_608:
        /*0e38*/ 	.word	index@(_Z32massMatrixMultiplyRegisterKernelILi5ELi5ELi2EEviPKdS1_S1_S1_Pd)
        /*0e3c*/ 	.word	0x00000000


	//----- nvinfo : EIATTR_MIN_STACK_SIZE
	.align		4
.L_609:
        /*0e40*/ 	.byte	0x04, 0x12
        /*0e42*/ 	.short	(.L_611 - .L_610)
	.align		4
.L_610:
        /*0e44*/ 	.word	index@(_Z32massMatrixMultiplyConstantKernelILi4ELi8ELi2EEviPKdS1_S1_S1_Pd)
        /*0e48*/ 	.word	0x00000000


	//----- nvinfo : EIATTR_MIN_STACK_SIZE
	.align		4
.L_611:
        /*0e4c*/ 	.byte	0x04, 0x12
        /*0e4e*/ 	.short	(.L_613 - .L_612)
	.align		4
.L_612:
        /*0e50*/ 	.word	index@(_Z32massMatrixMultiplyRegisterKernelILi4ELi8ELi2EEviPKdS1_S1_S1_Pd)
        /*0e54*/ 	.word	0x00000000


	//----- nvinfo : EIATTR_MIN_STACK_SIZE
	.align		4
.L_613:
        /*0e58*/ 	.byte	0x04, 0x12
        /*0e5a*/ 	.short	(.L_615 - .L_614)
	.align		4
.L_614:
        /*0e5c*/ 	.word	index@(_Z32massMatrixMultiplyConstantKernelILi4ELi7ELi2EEviPKdS1_S1_S1_Pd)
        /*0e60*/ 	.word	0x00000000


	//----- nvinfo : EIATTR_MIN_STACK_SIZE
	.align		4
.L_615:
        /*0e64*/ 	.byte	0x04, 0x12
        /*0e66*/ 	.short	(.L_617 - .L_616)
	.align		4
.L_616:
        /*0e68*/ 	.word	index@(_Z32massMatrixMultiplyRegisterKernelILi4ELi7ELi2EEviPKdS1_S1_S1_Pd)
        /*0e6c*/ 	.word	0x00000000


	//----- nvinfo : EIATTR_MIN_STACK_SIZE
	.align		4
.L_617:
        /*0e70*/ 	.byte	0x04, 0x12
        /*0e72*/ 	.short	(.L_619 - .L_618)
	.align		4
.L_618:
        /*0e74*/ 	.word	index@(_Z32massMatrixMultiplyConstantKernelILi4ELi6ELi2EEviPKdS1_S1_S1_Pd)
        /*0e78*/ 	.word	0x00000000


	//----- nvinfo : EIATTR_MIN_STACK_SIZE
	.align		4
.L_619:
        /*0e7c*/ 	.byte	0x04, 0x12
        /*0e7e*/ 	.short	(.L_621 - .L_620)
	.align		4
.L_620:
        /*0e80*/ 	.word	index@(_Z32massMatrixMultiplyRegisterKernelILi4ELi6ELi2EEviPKdS1_S1_S1_Pd)
        /*0e84*/ 	.word	0x00000000


	//----- nvinfo : EIATTR_MIN_STACK_SIZE
	.align		4
.L_621:
        /*0e88*/ 	.byte	0x04, 0x12
        /*0e8a*/ 	.short	(.L_623 - .L_622)
	.align		4
.L_622:
        /*0e8c*/ 	.word	index@(_Z32massMatrixMultiplyConstantKernelILi4ELi5ELi2EEviPKdS1_S1_S1_Pd)
        /*0e90*/ 	.word	0x00000000


	//----- nvinfo : EIATTR_MIN_STACK_SIZE
	.align		4
.L_623:
        /*0e94*/ 	.byte	0x04, 0x12
        /*0e96*/ 	.short	(.L_625 - .L_624)
	.align		4
.L_624:
        /*0e98*/ 	.word	index@(_Z32massMatrixMultiplyRegisterKernelILi4ELi5ELi2EEviPKdS1_S1_S1_Pd)
        /*0e9c*/ 	.word	0x00000000


	//----- nvinfo : EIATTR_MIN_STACK_SIZE
	.align		4
.L_625:
        /*0ea0*/ 	.byte	0x04, 0x12
        /*0ea2*/ 	.short	(.L_627 - .L_626)
	.align		4
.L_626:
        /*0ea4*/ 	.word	index@(_Z32massMatrixMultiplyConstantKernelILi4ELi4ELi2EEviPKdS1_S1_S1_Pd)
        /*0ea8*/ 	.word	0x00000000


	//----- nvinfo : EIATTR_MIN_STACK_SIZE
	.align		4
.L_627:
        /*0eac*/ 	.byte	0x04, 0x12
        /*0eae*/ 	.short	(.L_629 - .L_628)
	.align		4
.L_628:
        /*0eb0*/ 	.word	index@(_Z32massMatrixMultiplyRegisterKernelILi4ELi4ELi2EEviPKdS1_S1_S1_Pd)
        /*0eb4*/ 	.word	0x00000000


	//----- nvinfo : EIATTR_MIN_STACK_SIZE
	.align		4
.L_629:
        /*0eb8*/ 	.byte	0x04, 0x12
        /*0eba*/ 	.short	(.L_631 - .L_630)
	.align		4
.L_630:
        /*0ebc*/ 	.word	index@(_Z32massMatrixMultiplyConstantKernelILi3ELi7ELi3EEviPKdS1_S1_S1_Pd)
        /*0ec0*/ 	.word	0x00000000


	//----- nvinfo : EIATTR_MIN_STACK_SIZE
	.align		4
.L_631:
        /*0ec4*/ 	.byte	0x04, 0x12
        /*0ec6*/ 	.short	(.L_633 - .L_632)
	.align		4
.L_632:
        /*0ec8*/ 	.word	index@(_Z32massMatrixMultiplyRegisterKernelILi3ELi7ELi3EEviPKdS1_S1_S1_Pd)
        /*0ecc*/ 	.word	0x00000000


	//----- nvinfo : EIATTR_MIN_STACK_SIZE
	.align		4
.L_633:
        /*0ed0*/ 	.byte	0x04, 0x12
        /*0ed2*/ 	.short	(.L_635 - .L_634)
	.align		4
.L_634:
        /*0ed4*/ 	.word	index@(_Z32massMatrixMultiplyConstantKernelILi3ELi6ELi3EEviPKdS1_S1_S1_Pd)
        /*0ed8*/ 	.word	0x00000000


	//----- nvinfo : EIATTR_MIN_STACK_SIZE
	.align		4
.L_635:
        /*0edc*/ 	.byte	0x04, 0x12
        /*0ede*/ 	.short	(.L_637 - .L_636)
	.align		4
.L_636:
        /*0ee0*/ 	.word	index@(_Z32massMatrixMultiplyRegisterKernelILi3ELi6ELi3EEviPKdS1_S1_S1_Pd)
        /*0ee4*/ 	.word	0x00000000


	//----- nvinfo : EIATTR_MIN_STACK_SIZE
	.align		4
.L_637:
        /*0ee8*/ 	.byte	0x04, 0x12
        /*0eea*/ 	.short	(.L_639 - .L_638)
	.align		4
.L_638:
        /*0eec*/ 	.word	index@(_Z32massMatrixMultiplyConstantKernelILi3ELi5ELi3EEviPKdS1_S1_S1_Pd)
        /*0ef0*/ 	.word	0x00000000


	//----- nvinfo : EIATTR_MIN_STACK_SIZE
	.align		4
.L_639:
        /*0ef4*/ 	.byte	0x04, 0x12
        /*0ef6*/ 	.short	(.L_641 - .L_640)
	.align		4
.L_640:
        /*0ef8*/ 	.word	index@(_Z32massMatrixMultiplyRegisterKernelILi3ELi5ELi3EEviPKdS1_S1_S1_Pd)
        /*0efc*/ 	.word	0x00000000


	//----- nvinfo : EIATTR_MIN_STACK_SIZE
	.align		4
.L_641:
        /*0f00*/ 	.byte	0x04, 0x12
        /*0f02*/ 	.short	(.L_643 - .L_642)
	.align		4
.L_642:
        /*0f04*/ 	.word	index@(_Z32massMatrixMultiplyConstantKernelILi3ELi4ELi3EEviPKdS1_S1_S1_Pd)
        /*0f08*/ 	.word	0x00000000


	//----- nvinfo : EIATTR_MIN_STACK_SIZE
	.align		4
.L_643:
        /*0f0c*/ 	.byte	0x04, 0x12
        /*0f0e*/ 	.short	(.L_645 - .L_644)
	.align		4
.L_644:
        /*0f10*/ 	.word	index@(_Z32massMatrixMultiplyRegisterKernelILi3ELi4ELi3EEviPKdS1_S1_S1_Pd)
        /*0f14*/ 	.word	0x00000000


	//----- nvinfo : EIATTR_MIN_STACK_SIZE
	.align		4
.L_645:
        /*0f18*/ 	.byte	0x04, 0x12
        /*0f1a*/ 	.short	(.L_647 - .L_646)
	.align		4
.L_646:
        /*0f1c*/ 	.word	index@(_Z32massMatrixMultiplyConstantKernelILi3ELi3ELi3EEviPKdS1_S1_S1_Pd)
        /*0f20*/ 	.word	0x00000000


	//----- nvinfo : EIATTR_MIN_STACK_SIZE
	.align		4
.L_647:
        /*0f24*/ 	.byte	0x04, 0x12
        /*0f26*/ 	.short	(.L_649 - .L_648)
	.align		4
.L_648:
        /*0f28*/ 	.word	index@(_Z32massMatrixMultiplyRegisterKernelILi3ELi3ELi3EEviPKdS1_S1_S1_Pd)
        /*0f2c*/ 	.word	0x00000000


	//----- nvinfo : EIATTR_MIN_STACK_SIZE
	.align		4
.L_649:
        /*0f30*/ 	.byte	0x04, 0x12
        /*0f32*/ 	.short	(.L_651 - .L_650)
	.align		4
.L_650:
        /*0f34*/ 	.word	index@(_Z32massMatrixMultiplyConstantKernelILi2ELi6ELi8EEviPKdS1_S1_S1_Pd)
        /*0f38*/ 	.word	0x00000000


	//----- nvinfo : EIATTR_MIN_STACK_SIZE
	.align		4
.L_651:
        /*0f3c*/ 	.byte	0x04, 0x12
        /*0f3e*/ 	.short	(.L_653 - .L_652)
	.align		4
.L_652:
        /*0f40*/ 	.word	index@(_Z32massMatrixMultiplyRegisterKernelILi2ELi6ELi8EEviPKdS1_S1_S1_Pd)
        /*0f44*/ 	.word	0x00000000


	//----- nvinfo : EIATTR_MIN_STACK_SIZE
	.align		4
.L_653:
        /*0f48*/ 	.byte	0x04, 0x12
        /*0f4a*/ 	.short	(.L_655 - .L_654)
	.align		4
.L_654:
        /*0f4c*/ 	.word	index@(_Z32massMatrixMultiplyConstantKernelILi2ELi5ELi8EEviPKdS1_S1_S1_Pd)
        /*0f50*/ 	.word	0x00000000


	//----- nvinfo : EIATTR_MIN_STACK_SIZE
	.align		4
.L_655:
        /*0f54*/ 	.byte	0x04, 0x12
        /*0f56*/ 	.short	(.L_657 - .L_656)
	.align		4
.L_656:
        /*0f58*/ 	.word	index@(_Z32massMatrixMultiplyRegisterKernelILi2ELi5ELi8EEviPKdS1_S1_S1_Pd)
        /*0f5c*/ 	.word	0x00000000


	//----- nvinfo : EIATTR_MIN_STACK_SIZE
	.align		4
.L_657:
        /*0f60*/ 	.byte	0x04, 0x12
        /*0f62*/ 	.short	(.L_659 - .L_658)
	.align		4
.L_658:
        /*0f64*/ 	.word	index@(_Z32massMatrixMultiplyConstantKernelILi2ELi4ELi8EEviPKdS1_S1_S1_Pd)
        /*0f68*/ 	.word	0x00000000


	//----- nvinfo : EIATTR_MIN_STACK_SIZE
	.align		4
.L_659:
        /*0f6c*/ 	.byte	0x04, 0x12
        /*0f6e*/ 	.short	(.L_661 - .L_660)
	.align		4
.L_660:
        /*0f70*/ 	.word	index@(_Z32massMatrixMultiplyRegisterKernelILi2ELi4ELi8EEviPKdS1_S1_S1_Pd)
        /*0f74*/ 	.word	0x00000000


	//----- nvinfo : EIATTR_MIN_STACK_SIZE
	.align		4
.L_661:
        /*0f78*/ 	.byte	0x04, 0x12
        /*0f7a*/ 	.short	(.L_663 - .L_662)
	.align		4
.L_662:
        /*0f7c*/ 	.word	index@(_Z32massMatrixMultiplyConstantKernelILi2ELi3ELi8EEviPKdS1_S1_S1_Pd)
        /*0f80*/ 	.word	0x00000000


	//----- nvinfo : EIATTR_MIN_STACK_SIZE
	.align		4
.L_663:
        /*0f84*/ 	.byte	0x04, 0x12
        /*0f86*/ 	.short	(.L_665 - .L_664)
	.align		4
.L_664:
        /*0f88*/ 	.word	index@(_Z32massMatrixMultiplyRegisterKernelILi2ELi3ELi8EEviPKdS1_S1_S1_Pd)
        /*0f8c*/ 	.word	0x00000000


	//----- nvinfo : EIATTR_MIN_STACK_SIZE
	.align		4
.L_665:
        /*0f90*/ 	.byte	0x04, 0x12
        /*0f92*/ 	.short	(.L_667 - .L_666)
	.align		4
.L_666:
        /*0f94*/ 	.word	index@(_Z32massMatrixMultiplyConstantKernelILi2ELi2ELi8EEviPKdS1_S1_S1_Pd)
        /*0f98*/ 	.word	0x00000000


	//----- nvinfo : EIATTR_MIN_STACK_SIZE
	.align		4
.L_667:
        /*0f9c*/ 	.byte	0x04, 0x12
        /*0f9e*/ 	.short	(.L_669 - .L_668)
	.align		4
.L_668:
        /*0fa0*/ 	.word	index@(_Z32massMatrixMultiplyRegisterKernelILi2ELi2ELi8EEviPKdS1_S1_S1_Pd)
        /*0fa4*/ 	.word	0x00000000


	//----- nvinfo : EIATTR_MIN_STACK_SIZE
	.align		4
.L_669:
        /*0fa8*/ 	.byte	0x04, 0x12
        /*0faa*/ 	.short	(.L_671 - .L_670)
	.align		4
.L_670:
        /*0fac*/ 	.word	index@(_Z20nothingVerboseKerneliPdS_)
        /*0fb0*/ 	.word	0x00000000


	//----- nvinfo : EIATTR_MIN_STACK_SIZE
	.align		4
.L_671:
        /*0fb4*/ 	.byte	0x04, 0x12
        /*0fb6*/ 	.short	(.L_673 - .L_672)
	.align		4
.L_672:
        /*0fb8*/ 	.word	index@(_Z13nothingKernelv)
        /*0fbc*/ 	.word	0x00000000
.L_673:


//--------------------- .nv.compat                --------------------------
	.section	.nv.compat,"",@"SHT_CUDA_COMPAT_INFO"
	.align	4
        /*0000*/ 	.byte	0x02, 0x09, 0x00, 0x00, 0x02, 0x02, 0x01, 0x00, 0x02, 0x05, 0x05, 0x00, 0x03, 0x07, 0x01, 0x01
        /*0010*/ 	.byte	0x02, 0x03, 0x00, 0x00, 0x02, 0x06, 0x01, 0x00, 0x04, 0x0b, 0x08, 0x00, 0x01, 0x00, 0x00, 0x00
        /*0020*/ 	.byte	0x00, 0x00, 0x00, 0x00


//--------------------- .nv.info._Z32massMatrixMultiplyConstantKernelILi12ELi16ELi1EEviPKdS1_S1_S1_Pd --------------------------
	.section	.nv.info._Z32massMatrixMultiplyConstantKernelILi12ELi16ELi1EEviPKdS1_S1_S1_Pd,"",@"SHT_CUDA_INFO"
	.sectionflags	@""
	.align	4


	//----- nvinfo : EIATTR_CUDA_API_VERSION
	.align		4
        /*0000*/ 	.byte	0x04, 0x37
        /*0002*/ 	.short	(.L_675 - .L_674)
.L_674:
        /*0004*/ 	.word	0x00000082


	//----- nvinfo : EIATTR_KPARAM_INFO
	.align		4
.L_675:
        /*0008*/ 	.byte	0x04, 0x17
        /*000a*/ 	.short	(.L_677 - .L_676)
.L_676:
        /*000c*/ 	.word	0x00000000
        /*0010*/ 	.short	0x0005
        /*0012*/ 	.short	0x0028
        /*0014*/ 	.byte	0x00, 0xf5, 0x21, 0x00


	//----- nvinfo : EIATTR_KPARAM_INFO
	.align		4
.L_677:
        /*0018*/ 	.byte	0x04, 0x17
        /*001a*/ 	.short	(.L_679 - .L_678)
.L_678:
        /*001c*/ 	.word	0x00000000
        /*0020*/ 	.short	0x0004
        /*0022*/ 	.short	0x0020
        /*0024*/ 	.byte	0x00, 0xf5, 0x21, 0x00


	//----- nvinfo : EIATTR_KPARAM_INFO
	.align		4
.L_679:
        /*0028*/ 	.byte	0x04, 0x17
        /*002a*/ 	.short	(.L_681 - .L_680)
.L_680:
        /*002c*/ 	.word	0x00000000
        /*0030*/ 	.short	0x0003
        /*0032*/ 	.short	0x0018
        /*0034*/ 	.byte	0x00, 0xf5, 0x21, 0x00


	//----- nvinfo : EIATTR_KPARAM_INFO
	.align		4
.L_681:
        /*0038*/ 	.byte	0x04, 0x17
        /*003a*/ 	.short	(.L_683 - .L_682)
.L_682:
        /*003c*/ 	.word	0x00000000
        /*0040*/ 	.short	0x0002
        /*0042*/ 	.short	0x0010
        /*0044*/ 	.byte	0x00, 0xf5, 0x21, 0x00


	//----- nvinfo : EIATTR_KPARAM_INFO
	.align		4
.L_683:
        /*0048*/ 	.byte	0x04, 0x17
        /*004a*/ 	.short	(.L_685 - .L_684)
.L_684:
        /*004c*/ 	.word	0x00000000
        /*0050*/ 	.short	0x0001
        /*0052*/ 	.short	0x0008
        /*0054*/ 	.byte	0x00, 0xf5, 0x21, 0x00


	//----- nvinfo : EIATTR_KPARAM_INFO
	.align		4
.L_685:
        /*0058*/ 	.byte	0x04, 0x17
        /*005a*/ 	.short	(.L_687 - .L_686)
.L_686:
        /*005c*/ 	.word	0x00000000
        /*0060*/ 	.short	0x0000
        /*0062*/ 	.short	0x0000
        /*0064*/ 	.byte	0x00, 0xf0, 0x11, 0x00


	//----- nvinfo : EIATTR_SPARSE_MMA_MASK
	.align		4
.L_687:
        /*0068*/ 	.byte	0x03, 0x50
        /*006a*/ 	.short	0x0000


	//----- nvinfo : EIATTR_MAXREG_COUNT
	.align		4
        /*006c*/ 	.byte	0x03, 0x1b
        /*006e*/ 	.short	0x00ff


	//----- nvinfo : EIATTR_NUM_BARRIERS
	.align		4
        /*0070*/ 	.byte	0x02, 0x4c
        /*0072*/ 	.byte	0x01
	.zero		1


	//----- nvinfo : EIATTR_ANNOTATIONS
	.align		4
        /*0074*/ 	.byte	0x04, 0x55
        /*0076*/ 	.short	(.L_689 - .L_688)


	//   ....[0]....
.L_688:
        /*0078*/ 	.word	0x00000001
        /*007c*/ 	.byte	0xe0, 0x18, 0x00, 0x00, 0x01, 0x00, 0x00, 0x00, 0x10, 0x19, 0x00, 0x00, 0x01, 0x00, 0x00, 0x00
        /* <DEDUP_REMOVED lines=34> */
        /*02ac*/ 	.byte	0x80, 0x40, 0x00, 0x00, 0x01, 0x00, 0x00, 0x00, 0x70, 0x6b, 0x00, 0x00


	//----- nvinfo : EIATTR_MERCURY_ISA_VERSION
	.align		4
.L_689:
        /*02b8*/ 	.byte	0x03, 0x5f
        /*02ba*/ 	.short	0x0101


	//----- nvinfo : EIATTR_VRC_CTA_INIT_COUNT
	.align		4
        /*02bc*/ 	.byte	0x02, 0x4a
	.zero		1
	.zero		1


	//----- nvinfo : EIATTR_EXIT_INSTR_OFFSETS
	.align		4
        /*02c0*/ 	.byte	0x04, 0x1c
        /*02c2*/ 	.short	(.L_691 - .L_690)


	//   ....[0]....
.L_690:
        /*02c4*/ 	.word	0x00007880


	//   ....[1]....
        /*02c8*/ 	.word	0x00007a90


	//----- nvinfo : EIATTR_CRS_STACK_SIZE
	.align		4
.L_691:
        /*02cc*/ 	.byte	0x04, 0x1e
        /*02ce*/ 	.short	(.L_693 - .L_692)
.L_692:
        /*02d0*/ 	.word	0x00000000


	//----- nvinfo : EIATTR_CBANK_PARAM_SIZE
	.align		4
.L_693:
        /*02d4*/ 	.byte	0x03, 0x19
        /*02d6*/ 	.short	0x0030


	//----- nvinfo : EIATTR_PARAM_CBANK
	.align		4
        /*02d8*/ 	.byte	0x04, 0x0a
        /*02da*/ 	.short	(.L_695 - .L_694)
	.align		4
.L_694:
        /*02dc*/ 	.word	index@(.nv.constant0._Z32massMatrixMultiplyConstantKernelILi12ELi16ELi1EEviPKdS1_S1_S1_Pd)
        /*02e0*/ 	.short	0x0380
        /*02e2*/ 	.short	0x0030


	//----- nvinfo : EIATTR_SW_WAR
	.align		4
.L_695:
        /*02e4*/ 	.byte	0x04, 0x36
        /*02e6*/ 	.short	(.L_697 - .L_696)
.L_696:
        /*02e8*/ 	.word	0x00000008
.L_697:


//--------------------- .nv.info._Z32massMatrixMultiplyRegisterKernelILi12ELi16ELi1EEviPKdS1_S1_S1_Pd --------------------------
	.section	.nv.info._Z32massMatrixMultiplyRegisterKernelILi12ELi16ELi1EEviPKdS1_S1_S1_Pd,"",@"SHT_CUDA_INFO"
	.sectionflags	@""
	.align	4


	//----- nvinfo : EIATTR_CUDA_API_VERSION
	.align		4
        /*0000*/ 	.byte	0x04, 0x37
        /*0002*/ 	.short	(.L_699 - .L_698)
.L_698:
        /*0004*/ 	.word	0x00000082


	//----- nvinfo : EIATTR_KPARAM_INFO
	.align		4
.L_699:
        /*0008*/ 	.byte	0x04, 0x17
        /*000a*/ 	.short	(.L_701 - .L_700)
.L_700:
        /*000c*/ 	.word	0x00000000
        /*0010*/ 	.short	0x0005
        /*0012*/ 	.short	0x0028
        /*0014*/ 	.byte	0x00, 0xf5, 0x21, 0x00


	//----- nvinfo : EIATTR_KPARAM_INFO
	.align		4
.L_701:
        /*0018*/ 	.byte	0x04, 0x17
        /*001a*/ 	.short	(.L_703 - .L_702)
.L_702:
        /*001c*/ 	.word	0x00000000
        /*0020*/ 	.short	0x0004
        /*0022*/ 	.short	0x0020
        /*0024*/ 	.byte	0x00, 0xf5, 0x21, 0x00


	//----- nvinfo : EIATTR_KPARAM_INFO
	.align		4
.L_703:
        /*0028*/ 	.byte	0x04, 0x17
        /*002a*/ 	.short	(.L_705 - .L_704)
.L_704:
        /*002c*/ 	.word	0x00000000
        /*0030*/ 	.short	0x0003
        /*0032*/ 	.short	0x0018
        /*0034*/ 	.byte	0x00, 0xf5, 0x21, 0x00


	//----- nvinfo : EIATTR_KPARAM_INFO
	.align		4
.L_705:
        /*0038*/ 	.byte	0x04, 0x17
        /*003a*/ 	.short	(.L_707 - .L_706)
.L_706:
        /*003c*/ 	.word	0x00000000
        /*0040*/ 	.short	0x0002
        /*0042*/ 	.short	0x0010
        /*0044*/ 	.byte	0x00, 0xf5, 0x21, 0x00


	//----- nvinfo : EIATTR_KPARAM_INFO
	.align		4
.L_707:
        /*0048*/ 	.byte	0x04, 0x17
        /*004a*/ 	.short	(.L_709 - .L_708)
.L_708:
        /*004c*/ 	.word	0x00000000
        /*0050*/ 	.short	0x0001
        /*0052*/ 	.short	0x0008
        /*0054*/ 	.byte	0x00, 0xf5, 0x21, 0x00


	//----- nvinfo : EIATTR_KPARAM_INFO
	.align		4
.L_709:
        /*0058*/ 	.byte	0x04, 0x17
        /*005a*/ 	.short	(.L_711 - .L_710)
.L_710:
        /*005c*/ 	.word	0x00000000
        /*0060*/ 	.short	0x0000
        /*0062*/ 	.short	0x0000
        /*0064*/ 	.byte	0x00, 0xf0, 0x11, 0x00


	//----- nvinfo : EIATTR_SPARSE_MMA_MASK
	.align		4
.L_711:
        /*0068*/ 	.byte	0x03, 0x50
        /*006a*/ 	.short	0x0000


	//----- nvinfo : EIATTR_MAXREG_COUNT
	.align		4
        /*006c*/ 	.byte	0x03, 0x1b
        /*006e*/ 	.short	0x00ff


	//----- nvinfo : EIATTR_NUM_BARRIERS
	.align		4
        /*0070*/ 	.byte	0x02, 0x4c
        /*0072*/ 	.byte	0x01
	.zero		1


	//----- nvinfo : EIATTR_MERCURY_ISA_VERSION
	.align		4
        /*0074*/ 	.byte	0x03, 0x5f
        /*0076*/ 	.short	0x0101


	//----- nvinfo : EIATTR_INT_WARP_WIDE_INSTR_OFFSETS
	.align		4
        /*0078*/ 	.byte	0x04, 0x31
        /*007a*/ 	.short	(.L_713 - .L_712)


	//   ....[0]....
.L_712:
        /*007c*/ 	.word	0x00000200


	//----- nvinfo : EIATTR_VRC_CTA_INIT_COUNT
	.align		4
.L_713:
        /*0080*/ 	.byte	0x02, 0x4a
	.zero		1
	.zero		1


	//----- nvinfo : EIATTR_EXIT_INSTR_OFFSETS
	.align		4
        /*0084*/ 	.byte	0x04, 0x1c
        /*0086*/ 	.short	(.L_715 - .L_714)


	//   ....[0]....
.L_714:
        /*0088*/ 	.word	0x00006080


	//   ....[1]....
        /*008c*/ 	.word	0x000062b0


	//----- nvinfo : EIATTR_CRS_STACK_SIZE
	.align		4
.L_715:
        /*0090*/ 	.byte	0x04, 0x1e
        /*0092*/ 	.short	(.L_717 - .L_716)
.L_716:
        /*0094*/ 	.word	0x00000000


	//----- nvinfo : EIATTR_CBANK_PARAM_SIZE
	.align		4
.L_717:
        /*0098*/ 	.byte	0x03, 0x19
        /*009a*/ 	.short	0x0030


	//----- nvinfo : EIATTR_PARAM_CBANK
	.align		4
        /*009c*/ 	.byte	0x04, 0x0a
        /*009e*/ 	.short	(.L_719 - .L_718)
	.align		4
.L_718:
        /*00a0*/ 	.word	index@(.nv.constant0._Z32massMatrixMultiplyRegisterKernelILi12ELi16ELi1EEviPKdS1_S1_S1_Pd)
        /*00a4*/ 	.short	0x0380
        /*00a6*/ 	.short	0x0030


	//----- nvinfo : EIATTR_SW_WAR
	.align		4
.L_719:
        /*00a8*/ 	.byte	0x04, 0x36
        /*00aa*/ 	.short	(.L_721 - .L_720)
.L_720:
        /*00ac*/ 	.word	0x00000008
.L_721:


//--------------------- .nv.info._Z32massMatrixMultiplyConstantKernelILi12ELi15ELi1EEviPKdS1_S1_S1_Pd --------------------------
	.section	.nv.info._Z32massMatrixMultiplyConstantKernelILi12ELi15ELi1EEviPKdS1_S1_S1_Pd,"",@"SHT_CUDA_INFO"
	.sectionflags	@""
	.align	4


	//----- nvinfo : EIATTR_CUDA_API_VERSION
	.align		4
        /*0000*/ 	.byte	0x04, 0x37
        /*0002*/ 	.short	(.L_723 - .L_722)
.L_722:
        /*0004*/ 	.word	0x00000082


	//----- nvinfo : EIATTR_KPARAM_INFO
	.align		4
.L_723:
        /*0008*/ 	.byte	0x04, 0x17
        /*000a*/ 	.short	(.L_725 - .L_724)
.L_724:
        /*000c*/ 	.word	0x00000000
        /*0010*/ 	.short	0x0005
        /*0012*/ 	.short	0x0028
        /*0014*/ 	.byte	0x00, 0xf5, 0x21, 0x00


	//----- nvinfo : EIATTR_KPARAM_INFO
	.align		4
.L_725:
        /*0018*/ 	.byte	0x04, 0x17
        /*001a*/ 	.short	(.L_727 - .L_726)
.L_726:
        /*001c*/ 	.word	0x00000000
        /*0020*/ 	.short	0x0004
        /*0022*/ 	.short	0x0020
        /*0024*/ 	.byte	0x00, 0xf5, 0x21, 0x00


	//----- nvinfo : EIATTR_KPARAM_INFO
	.align		4
.L_727:
        /*0028*/ 	.byte	0x04, 0x17
        /*002a*/ 	.short	(.L_729 - .L_728)
.L_728:
        /*002c*/ 	.word	0x00000000
        /*0030*/ 	.short	0x0003
        /*0032*/ 	.short	0x0018
        /*0034*/ 	.byte	0x00, 0xf5, 0x21, 0x00


	//----- nvinfo : EIATTR_KPARAM_INFO
	.align		4
.L_729:
        /*0038*/ 	.byte	0x04, 0x17
        /*003a*/ 	.short	(.L_731 - .L_730)
.L_730:
        /*003c*/ 	.word	0x00000000
        /*0040*/ 	.short	0x0002
        /*0042*/ 	.short	0x0010
        /*0044*/ 	.byte	0x00, 0xf5, 0x21, 0x00


	//----- nvinfo : EIATTR_KPARAM_INFO
	.align		4
.L_731:
        /*0048*/ 	.byte	0x04, 0x17
        /*004a*/ 	.short	(.L_733 - .L_732)
.L_732:
        /*004c*/ 	.word	0x00000000
        /*0050*/ 	.short	0x0001
        /*0052*/ 	.short	0x0008
        /*0054*/ 	.byte	0x00, 0xf5, 0x21, 0x00


	//----- nvinfo : EIATTR_KPARAM_INFO
	.align		4
.L_733:
        /*0058*/ 	.byte	0x04, 0x17
        /*005a*/ 	.short	(.L_735 - .L_734)
.L_734:
        /*005c*/ 	.word	0x00000000
        /*0060*/ 	.short	0x0000
        /*0062*/ 	.short	0x0000
        /*0064*/ 	.byte	0x00, 0xf0, 0x11, 0x00


	//----- nvinfo : EIATTR_SPARSE_MMA_MASK
	.align		4
.L_735:
        /*0068*/ 	.byte	0x03, 0x50
        /*006a*/ 	.short	0x0000


	//----- nvinfo : EIATTR_MAXREG_COUNT
	.align		4
        /*006c*/ 	.byte	0x03, 0x1b
        /*006e*/ 	.short	0x00ff


	//----- nvinfo : EIATTR_NUM_BARRIERS
	.align		4
        /*0070*/ 	.byte	0x02, 0x4c
        /*0072*/ 	.byte	0x01
	.zero		1


	//----- nvinfo : EIATTR_ANNOTATIONS
	.align		4
        /*0074*/ 	.byte	0x04, 0x55
        /*0076*/ 	.short	(.L_737 - .L_736)


	//   ....[0]....
.L_736:
        /* <DEDUP_REMOVED lines=38> */


	//----- nvinfo : EIATTR_MERCURY_ISA_VERSION
	.align		4
.L_737:
        /*02c8*/ 	.byte	0x03, 0x5f
        /*02ca*/ 	.short	0x0101


	//----- nvinfo : EIATTR_VRC_CTA_INIT_COUNT
	.align		4
        /*02cc*/ 	.byte	0x02, 0x4a
	.zero		1
	.zero		1


	//----- nvinfo : EIATTR_EXIT_INSTR_OFFSETS
	.align		4
        /*02d0*/ 	.byte	0x04, 0x1c
        /*02d2*/ 	.short	(.L_739 - .L_738)


	//   ....[0]....
.L_738:
        /*02d4*/ 	.word	0x00007410


	//   ....[1]....
        /*02d8*/ 	.word	0x00007620


	//----- nvinfo : EIATTR_CRS_STACK_SIZE
	.align		4
.L_739:
        /*02dc*/ 	.byte	0x04, 0x1e
        /*02de*/ 	.short	(.L_741 - .L_740)
.L_740:
        /*02e0*/ 	.word	0x00000000


	//----- nvinfo : EIATTR_CBANK_PARAM_SIZE
	.align		4
.L_741:
        /*02e4*/ 	.byte	0x03, 0x19
        /*02e6*/ 	.short	0x0030


	//----- nvinfo : EIATTR_PARAM_CBANK
	.align		4
        /*02e8*/ 	.byte	0x04, 0x0a
        /*02ea*/ 	.short	(.L_743 - .L_742)
	.align		4
.L_742:
        /*02ec*/ 	.word	index@(.nv.constant0._Z32massMatrixMultiplyConstantKernelILi12ELi15ELi1EEviPKdS1_S1_S1_Pd)
        /*02f0*/ 	.short	0x0380
        /*02f2*/ 	.short	0x0030


	//----- nvinfo : EIATTR_SW_WAR
	.align		4
.L_743:
        /*02f4*/ 	.byte	0x04, 0x36
        /*02f6*/ 	.short	(.L_745 - .L_744)
.L_744:
        /*02f8*/ 	.word	0x00000008
.L_745:


//--------------------- .nv.info._Z32massMatrixMultiplyRegisterKernelILi12ELi15ELi1EEviPKdS1_S1_S1_Pd --------------------------
	.section	.nv.info._Z32massMatrixMultiplyRegisterKernelILi12ELi15ELi1EEviPKdS1_S1_S1_Pd,"",@"SHT_CUDA_INFO"
	.sectionflags	@""
	.align	4


	//----- nvinfo : EIATTR_CUDA_API_VERSION
	.align		4
        /*0000*/ 	.byte	0x04, 0x37
        /*0002*/ 	.short	(.L_747 - .L_746)
.L_746:
        /*0004*/ 	.word	0x00000082


	//----- nvinfo : EIATTR_KPARAM_INFO
	.align		4
.L_747:
        /*0008*/ 	.byte	0x04, 0x17
        /*000a*/ 	.short	(.L_749 - .L_748)
.L_748:
        /*000c*/ 	.word	0x00000000
        /*0010*/ 	.short	0x0005
        /*0012*/ 	.short	0x0028
        /*0014*/ 	.byte	0x00, 0xf5, 0x21, 0x00


	//----- nvinfo : EIATTR_KPARAM_INFO
	.align		4
.L_749:
        /*0018*/ 	.byte	0x04, 0x17
        /*001a*/ 	.short	(.L_751 - .L_750)
.L_750:
        /*001c*/ 	.word	0x00000000
        /*0020*/ 	.short	0x0004
        /*0022*/ 	.short	0x0020
        /*0024*/ 	.byte	0x00, 0xf5, 0x21, 0x00


	//----- nvinfo : EIATTR_KPARAM_INFO
	.align		4
.L_751:
        /*0028*/ 	.byte	0x04, 0x17
        /*002a*/ 	.short	(.L_753 - .L_752)
.L_752:
        /*002c*/ 	.word	0x00000000
        /*0030*/ 	.short	0x0003
        /*0032*/ 	.short	0x0018
        /*0034*/ 	.byte	0x00, 0xf5, 0x21, 0x00


	//----- nvinfo : EIATTR_KPARAM_INFO
	.align		4
.L_753:
        /*0038*/ 	.byte	0x04, 0x17
        /*003a*/ 	.short	(.L_755 - .L_754)
.L_754:
        /*003c*/ 	.word	0x00000000
        /*0040*/ 	.short	0x0002
        /*0042*/ 	.short	0x0010
        /*0044*/ 	.byte	0x00, 0xf5, 0x21, 0x00


	//----- nvinfo : EIATTR_KPARAM_INFO
	.align		4
.L_755:
        /*0048*/ 	.byte	0x04, 0x17
        /*004a*/ 	.short	(.L_757 - .L_756)
.L_756:
        /*004c*/ 	.word	0x00000000
        /*0050*/ 	.short	0x0001
        /*0052*/ 	.short	0x0008
        /*0054*/ 	.byte	0x00, 0xf5, 0x21, 0x00


	//----- nvinfo : EIATTR_KPARAM_INFO
	.align		4
.L_757:
        /*0058*/ 	.byte	0x04, 0x17
        /*005a*/ 	.short	(.L_759 - .L_758)
.L_758:
        /*005c*/ 	.word	0x00000000
        /*0060*/ 	.short	0x0000
        /*0062*/ 	.short	0x0000
        /*0064*/ 	.byte	0x00, 0xf0, 0x11, 0x00


	//----- nvinfo : EIATTR_SPARSE_MMA_MASK
	.align		4
.L_759:
        /*0068*/ 	.byte	0x03, 0x50
        /*006a*/ 	.short	0x0000


	//----- nvinfo : EIATTR_MAXREG_COUNT
	.align		4
        /*006c*/ 	.byte	0x03, 0x1b
        /*006e*/ 	.short	0x00ff


	//----- nvinfo : EIATTR_NUM_BARRIERS
	.align		4
        /*0070*/ 	.byte	0x02, 0x4c
        /*0072*/ 	.byte	0x01
	.zero		1


	//----- nvinfo : EIATTR_MERCURY_ISA_VERSION
	.align		4
        /*0074*/ 	.byte	0x03, 0x5f
        /*0076*/ 	.short	0x0101


	//----- nvinfo : EIATTR_INT_WARP_WIDE_INSTR_OFFSETS
	.align		4
        /*0078*/ 	.byte	0x04, 0x31
        /*007a*/ 	.short	(.L_761 - .L_760)


	//   ....[0]....
.L_760:
        /*007c*/ 	.word	0x00000200


	//----- nvinfo : EIATTR_VRC_CTA_INIT_COUNT
	.align		4
.L_761:
        /*0080*/ 	.byte	0x02, 0x4a
	.zero		1
	.zero		1


	//----- nvinfo : EIATTR_EXIT_INSTR_OFFSETS
	.align		4
        /*0084*/ 	.byte	0x04, 0x1c
        /*0086*/ 	.short	(.L_763 - .L_762)


	//   ....[0]....
.L_762:
        /*0088*/ 	.word	0x00005300


	//   ....[1]....
        /*008c*/ 	.word	0x00005600


	//----- nvinfo : EIATTR_CRS_STACK_SIZE
	.align		4
.L_763:
        /*0090*/ 	.byte	0x04, 0x1e
        /*0092*/ 	.short	(.L_765 - .L_764)
.L_764:
        /*0094*/ 	.word	0x00000000


	//----- nvinfo : EIATTR_CBANK_PARAM_SIZE
	.align		4
.L_765:
        /*0098*/ 	.byte	0x03, 0x19
        /*009a*/ 	.short	0x0030


	//----- nvinfo : EIATTR_PARAM_CBANK
	.align		4
        /*009c*/ 	.byte	0x04, 0x0a
        /*009e*/ 	.short	(.L_767 - .L_766)
	.align		4
.L_766:
        /*00a0*/ 	.word	index@(.nv.constant0._Z32massMatrixMultiplyRegisterKernelILi12ELi15ELi1EEviPKdS1_S1_S1_Pd)
        /*00a4*/ 	.short	0x0380
        /*00a6*/ 	.short	0x0030


	//----- nvinfo : EIATTR_SW_WAR
	.align		4
.L_767:
        /*00a8*/ 	.byte	0x04, 0x36
        /*00aa*/ 	.short	(.L_769 - .L_768)
.L_768:
        /*00ac*/ 	.word	0x00000008
.L_769:


//--------------------- .nv.info._Z32massMatrixMultiplyConstantKernelILi12ELi14ELi1EEviPKdS1_S1_S1_Pd --------------------------
	.section	.nv.info._Z32massMatrixMultiplyConstantKernelILi12ELi14ELi1EEviPKdS1_S1_S1_Pd,"",@"SHT_CUDA_INFO"
	.sectionflags	@""
	.align	4


	//----- nvinfo : EIATTR_CUDA_API_VERSION
	.align		4
        /*0000*/ 	.byte	0x04, 0x37
        /*0002*/ 	.short	(.L_771 - .L_770)
.L_770:
        /*0004*/ 	.word	0x00000082


	//----- nvinfo : EIATTR_KPARAM_INFO
	.align		4
.L_771:
        /*0008*/ 	.byte	0x04, 0x17
        /*000a*/ 	.short	(.L_773 - .L_772)
.L_772:
        /*000c*/ 	.word	0x00000000
        /*0010*/ 	.short	0x0005
        /*0012*/ 	.short	0x0028
        /*0014*/ 	.byte	0x00, 0xf5, 0x21, 0x00


	//----- nvinfo : EIATTR_KPARAM_INFO
	.align		4
.L_773:
        /*0018*/ 	.byte	0x04, 0x17
        /*001a*/ 	.short	(.L_775 - .L_774)
.L_774:
        /*001c*/ 	.word	0x00000000
        /*0020*/ 	.short	0x0004
        /*0022*/ 	.short	0x0020
        /*0024*/ 	.byte	0x00, 0xf5, 0x21, 0x00


	//----- nvinfo : EIATTR_KPARAM_INFO
	.align		4
.L_775:
        /*0028*/ 	.byte	0x04, 0x17
        /*002a*/ 	.short	(.L_777 - .L_776)
.L_776:
        /*002c*/ 	.word	0x00000000
        /*0030*/ 	.short	0x0003
        /*0032*/ 	.short	0x0018
        /*0034*/ 	.byte	0x00, 0xf5, 0x21, 0x00


	//----- nvinfo : EIATTR_KPARAM_INFO
	.align		4
.L_777:
        /*0038*/ 	.byte	0x04, 0x17
        /*003a*/ 	.short	(.L_779 - .L_778)
.L_778:
        /*003c*/ 	.word	0x00000000
        /*0040*/ 	.short	0x0002
        /*0042*/ 	.short	0x0010
        /*0044*/ 	.byte	0x00, 0xf5, 0x21, 0x00


	//----- nvinfo : EIATTR_KPARAM_INFO
	.align		4
.L_779:
        /*0048*/ 	.byte	0x04, 0x17
        /*004a*/ 	.short	(.L_781 - .L_780)
.L_780:
        /*004c*/ 	.word	0x00000000
        /*0050*/ 	.short	0x0001
        /*0052*/ 	.short	0x0008
        /*0054*/ 	.byte	0x00, 0xf5, 0x21, 0x00


	//----- nvinfo : EIATTR_KPARAM_INFO
	.align		4
.L_781:
        /*0058*/ 	.byte	0x04, 0x17
        /*005a*/ 	.short	(.L_783 - .L_782)
.L_782:
        /*005c*/ 	.word	0x00000000
        /*0060*/ 	.short	0x0000
        /*0062*/ 	.short	0x0000
        /*0064*/ 	.byte	0x00, 0xf0, 0x11, 0x00


	//----- nvinfo : EIATTR_SPARSE_MMA_MASK
	.align		4
.L_783:
        /*0068*/ 	.byte	0x03, 0x50
        /*006a*/ 	.short	0x0000


	//----- nvinfo : EIATTR_MAXREG_COUNT
	.align		4
        /*006c*/ 	.byte	0x03, 0x1b
        /*006e*/ 	.short	0x00ff


	//----- nvinfo : EIATTR_NUM_BARRIERS
	.align		4
        /*0070*/ 	.byte	0x02, 0x4c
        /*0072*/ 	.byte	0x01
	.zero		1


	//----- nvinfo : EIATTR_ANNOTATIONS
	.align		4
        /*0074*/ 	.byte	0x04, 0x55
        /*0076*/ 	.short	(.L_785 - .L_784)


	//   ....[0]....
.L_784:
        /* <DEDUP_REMOVED lines=26> */
        /*020c*/ 	.byte	0x10, 0x64, 0x00, 0x00


	//----- nvinfo : EIATTR_MERCURY_ISA_VERSION
	.align		4
.L_785:
        /*0210*/ 	.byte	0x03, 0x5f
        /*0212*/ 	.short	0x0101


	//----- nvinfo : EIATTR_VRC_CTA_INIT_COUNT
	.align		4
        /*0214*/ 	.byte	0x02, 0x4a
	.zero		1
	.zero		1


	//----- nvinfo : EIATTR_EXIT_INSTR_OFFSETS
	.align		4
        /*0218*/ 	.byte	0x04, 0x1c
        /*021a*/ 	.short	(.L_787 - .L_786)


	//   ....[0]....
.L_786:
        /*021c*/ 	.word	0x00006400


	//   ....[1]....
        /*0220*/ 	.word	0x00006650


	//----- nvinfo : EIATTR_CRS_STACK_SIZE
	.align		4
.L_787:
        /*0224*/ 	.byte	0x04, 0x1e
        /*0226*/ 	.short	(.L_789 - .L_788)
.L_788:
        /*0228*/ 	.word	0x00000000


	//----- nvinfo : EIATTR_CBANK_PARAM_SIZE
	.align		4
.L_789:
        /*022c*/ 	.byte	0x03, 0x19
        /*022e*/ 	.short	0x0030


	//----- nvinfo : EIATTR_PARAM_CBANK
	.align		4
        /*0230*/ 	.byte	0x04, 0x0a
        /*0232*/ 	.short	(.L_791 - .L_790)
	.align		4
.L_790:
        /*0234*/ 	.word	index@(.nv.constant0._Z32massMatrixMultiplyConstantKernelILi12ELi14ELi1EEviPKdS1_S1_S1_Pd)
        /*0238*/ 	.short	0x0380
        /*023a*/ 	.short	0x0030


	//----- nvinfo : EIATTR_SW_WAR
	.align		4
.L_791:
        /*023c*/ 	.byte	0x04, 0x36
        /*023e*/ 	.short	(.L_793 - .L_792)
.L_792:
        /*0240*/ 	.word	0x00000008
.L_793:


//--------------------- .nv.info._Z32massMatrixMultiplyRegisterKernelILi12ELi14ELi1EEviPKdS1_S1_S1_Pd --------------------------
	.section	.nv.info._Z32massMatrixMultiplyRegisterKernelILi12ELi14ELi1EEviPKdS1_S1_S1_Pd,"",@"SHT_CUDA_INFO"
	.sectionflags	@""
	.align	4


	//----- nvinfo : EIATTR_CUDA_API_VERSION
	.align		4
        /*0000*/ 	.byte	0x04, 0x37
        /*0002*/ 	.short	(.L_795 - .L_794)
.L_794:
        /*0004*/ 	.word	0x00000082


	//----- nvinfo : EIATTR_KPARAM_INFO
	.align		4
.L_795:
        /*0008*/ 	.byte	0x04, 0x17
        /*000a*/ 	.short	(.L_797 - .L_796)
.L_796:
        /*000c*/ 	.word	0x00000000
        /*0010*/ 	.short	0x0005
        /*0012*/ 	.short	0x0028
        /*0014*/ 	.byte	0x00, 0xf5, 0x21, 0x00


	//----- nvinfo : EIATTR_KPARAM_INFO
	.align		4
.L_797:
        /*0018*/ 	.byte	0x04, 0x17
        /*001a*/ 	.short	(.L_799 - .L_798)
.L_798:
        /*001c*/ 	.word	0x00000000
        /*0020*/ 	.short	0x0004
        /*0022*/ 	.short	0x0020
        /*0024*/ 	.byte	0x00, 0xf5, 0x21, 0x00


	//----- nvinfo : EIATTR_KPARAM_INFO
	.align		4
.L_799:
        /*0028*/ 	.byte	0x04, 0x17
        /*002a*/ 	.short	(.L_801 - .L_800)
.L_800:
        /*002c*/ 	.word	0x00000000
        /*0030*/ 	.short	0x0003
        /*0032*/ 	.short	0x0018
        /*0034*/ 	.byte	0x00, 0xf5, 0x21, 0x00


	//----- nvinfo : EIATTR_KPARAM_INFO
	.align		4
.L_801:
        /*0038*/ 	.byte	0x04, 0x17
        /*003a*/ 	.short	(.L_803 - .L_802)
.L_802:
        /*003c*/ 	.word	0x00000000
        /*0040*/ 	.short	0x0002
        /*0042*/ 	.short	0x0010
        /*0044*/ 	.byte	0x00, 0xf5, 0x21, 0x00


	//----- nvinfo : EIATTR_KPARAM_INFO
	.align		4
.L_803:
        /*0048*/ 	.byte	0x04, 0x17
        /*004a*/ 	.short	(.L_805 - .L_804)
.L_804:
        /*004c*/ 	.word	0x00000000
        /*0050*/ 	.short	0x0001
        /*0052*/ 	.short	0x0008
        /*0054*/ 	.byte	0x00, 0xf5, 0x21, 0x00


	//----- nvinfo : EIATTR_KPARAM_INFO
	.align		4
.L_805:
        /*0058*/ 	.byte	0x04, 0x17
        /*005a*/ 	.short	(.L_807 - .L_806)
.L_806:
        /*005c*/ 	.word	0x00000000
        /*0060*/ 	.short	0x0000
        /*0062*/ 	.short	0x0000
        /*0064*/ 	.byte	0x00, 0xf0, 0x11, 0x00


	//----- nvinfo : EIATTR_SPARSE_MMA_MASK
	.align		4
.L_807:
        /*0068*/ 	.byte	0x03, 0x50
        /*006a*/ 	.short	0x0000


	//----- nvinfo : EIATTR_MAXREG_COUNT
	.align		4
        /*006c*/ 	.byte	0x03, 0x1b
        /*006e*/ 	.short	0x00ff


	//----- nvinfo : EIATTR_NUM_BARRIERS
	.align		4
        /*0070*/ 	.byte	0x02, 0x4c
        /*0072*/ 	.byte	0x01
	.zero		1


	//----- nvinfo : EIATTR_MERCURY_ISA_VERSION
	.align		4
        /*0074*/ 	.byte	0x03, 0x5f
        /*0076*/ 	.short	0x0101


	//----- nvinfo : EIATTR_INT_WARP_WIDE_INSTR_OFFSETS
	.align		4
        /*0078*/ 	.byte	0x04, 0x31
        /*007a*/ 	.short	(.L_809 - .L_808)


	//   ....[0]....
.L_808:
        /*007c*/ 	.word	0x000001f0


	//----- nvinfo : EIATTR_VRC_CTA_INIT_COUNT
	.align		4
.L_809:
        /*0080*/ 	.byte	0x02, 0x4a
	.zero		1
	.zero		1


	//----- nvinfo : EIATTR_EXIT_INSTR_OFFSETS
	.align		4
        /*0084*/ 	.byte	0x04, 0x1c
        /*0086*/ 	.short	(.L_811 - .L_810)


	//   ....[0]....
.L_810:
        /*0088*/ 	.word	0x00005530


	//   ....[1]....
        /*008c*/ 	.word	0x000057b0


	//----- nvinfo : EIATTR_CRS_STACK_SIZE
	.align		4
.L_811:
        /*0090*/ 	.byte	0x04, 0x1e
        /*0092*/ 	.short	(.L_813 - .L_812)
.L_812:
        /*0094*/ 	.word	0x00000000


	//----- nvinfo : EIATTR_CBANK_PARAM_SIZE
	.align		4
.L_813:
        /*0098*/ 	.byte	0x03, 0x19
        /*009a*/ 	.short	0x0030


	//----- nvinfo : EIATTR_PARAM_CBANK
	.align		4
        /*009c*/ 	.byte	0x04, 0x0a
        /*009e*/ 	.short	(.L_815 - .L_814)
	.align		4
.L_814:
        /*00a0*/ 	.word	index@(.nv.constant0._Z32massMatrixMultiplyRegisterKernelILi12ELi14ELi1EEviPKdS1_S1_S1_Pd)
        /*00a4*/ 	.short	0x0380
        /*00a6*/ 	.short	0x0030


	//----- nvinfo : EIATTR_SW_WAR
	.align		4
.L_815:
        /*00a8*/ 	.byte	0x04, 0x36
        /*00aa*/ 	.short	(.L_817 - .L_816)
.L_816:
        /*00ac*/ 	.word	0x00000008
.L_817:


//--------------------- .nv.info._Z32massMatrixMultiplyConstantKernelILi12ELi13ELi1EEviPKdS1_S1_S1_Pd --------------------------
	.section	.nv.info._Z32massMatrixMultiplyConstantKernelILi12ELi13ELi1EEviPKdS1_S1_S1_Pd,"",@"SHT_CUDA_INFO"
	.sectionflags	@""
	.align	4


	//----- nvinfo : EIATTR_CUDA_API_VERSION
	.align		4
        /*0000*/ 	.byte	0x04, 0x37
        /*0002*/ 	.short	(.L_819 - .L_818)
.L_818:
        /*0004*/ 	.word	0x00000082


	//----- nvinfo : EIATTR_KPARAM_INFO
	.align		4
.L_819:
        /*0008*/ 	.byte	0x04, 0x17
        /*000a*/ 	.short	(.L_821 - .L_820)
.L_820:
        /*000c*/ 	.word	0x00000000
        /*0010*/ 	.short	0x0005
        /*0012*/ 	.short	0x0028
        /*0014*/ 	.byte	0x00, 0xf5, 0x21, 0x00


	//----- nvinfo : EIATTR_KPARAM_INFO
	.align		4
.L_821:
        /*0018*/ 	.byte	0x04, 0x17
        /*001a*/ 	.short	(.L_823 - .L_822)
.L_822:
        /*001c*/ 	.word	0x00000000
        /*0020*/ 	.short	0x0004
        /*0022*/ 	.short	0x0020
        /*0024*/ 	.byte	0x00, 0xf5, 0x21, 0x00


	//----- nvinfo : EIATTR_KPARAM_INFO
	.align		4
.L_823:
        /*0028*/ 	.byte	0x04, 0x17
        /*002a*/ 	.short	(.L_825 - .L_824)
.L_824:
        /*002c*/ 	.word	0x00000000
        /*0030*/ 	.short	0x0003
        /*0032*/ 	.short	0x0018
        /*0034*/ 	.byte	0x00, 0xf5, 0x21, 0x00


	//----- nvinfo : EIATTR_KPARAM_INFO
	.align		4
.L_825:
        /*0038*/ 	.byte	0x04, 0x17
        /*003a*/ 	.short	(.L_827 - .L_826)
.L_826:
        /*003c*/ 	.word	0x00000000
        /*0040*/ 	.short	0x0002
        /*0042*/ 	.short	0x0010
        /*0044*/ 	.byte	0x00, 0xf5, 0x21, 0x00


	//----- nvinfo : EIATTR_KPARAM_INFO
	.align		4
.L_827:
        /*0048*/ 	.byte	0x04, 0x17
        /*004a*/ 	.short	(.L_829 - .L_828)
.L_828:
        /*004c*/ 	.word	0x00000000
        /*0050*/ 	.short	0x0001
        /*0052*/ 	.short	0x0008
        /*0054*/ 	.byte	0x00, 0xf5, 0x21, 0x00


	//----- nvinfo : EIATTR_KPARAM_INFO
	.align		4
.L_829:
        /*0058*/ 	.byte	0x04, 0x17
        /*005a*/ 	.short	(.L_831 - .L_830)
.L_830:
        /*005c*/ 	.word	0x00000000
        /*0060*/ 	.short	0x0000
        /*0062*/ 	.short	0x0000
        /*0064*/ 	.byte	0x00, 0xf0, 0x11, 0x00


	//----- nvinfo : EIATTR_SPARSE_MMA_MASK
	.align		4
.L_831:
        /*0068*/ 	.byte	0x03, 0x50
        /*006a*/ 	.short	0x0000


	//----- nvinfo : EIATTR_MAXREG_COUNT
	.align		4
        /*006c*/ 	.byte	0x03, 0x1b
        /*006e*/ 	.short	0x00ff


	//----- nvinfo : EIATTR_NUM_BARRIERS
	.align		4
        /*0070*/ 	.byte	0x02, 0x4c
        /*0072*/ 	.byte	0x01
	.zero		1


	//----- nvinfo : EIATTR_ANNOTATIONS
	.align		4
        /*0074*/ 	.byte	0x04, 0x55
        /*0076*/ 	.short	(.L_833 - .L_832)


	//   ....[0]....
.L_832:
        /* <DEDUP_REMOVED lines=26> */


	//----- nvinfo : EIATTR_MERCURY_ISA_VERSION
	.align		4
.L_833:
        /*0200*/ 	.byte	0x03, 0x5f
        /*0202*/ 	.short	0x0101


	//----- nvinfo : EIATTR_VRC_CTA_INIT_COUNT
	.align		4
        /*0204*/ 	.byte	0x02, 0x4a
	.zero		1
	.zero		1


	//----- nvinfo : EIATTR_EXIT_INSTR_OFFSETS
	.align		4
        /*0208*/ 	.byte	0x04, 0x1c
        /*020a*/ 	.short	(.L_835 - .L_834)


	//   ....[0]....
.L_834:
        /*020c*/ 	.word	0x000063c0


	//   ....[1]....
        /*0210*/ 	.word	0x00006610


	//----- nvinfo : EIATTR_CRS_STACK_SIZE
	.align		4
.L_835:
        /*0214*/ 	.byte	0x04, 0x1e
        /*0216*/ 	.short	(.L_837 - .L_836)
.L_836:
        /*0218*/ 	.word	0x00000000


	//----- nvinfo : EIATTR_CBANK_PARAM_SIZE
	.align		4
.L_837:
        /*021c*/ 	.byte	0x03, 0x19
        /*021e*/ 	.short	0x0030


	//----- nvinfo : EIATTR_PARAM_CBANK
	.align		4
        /*0220*/ 	.byte	0x04, 0x0a
        /*0222*/ 	.short	(.L_839 - .L_838)
	.align		4
.L_838:
        /*0224*/ 	.word	index@(.nv.constant0._Z32massMatrixMultiplyConstantKernelILi12ELi13ELi1EEviPKdS1_S1_S1_Pd)
        /*0228*/ 	.short	0x0380
        /*022a*/ 	.short	0x0030


	//----- nvinfo : EIATTR_SW_WAR
	.align		4
.L_839:
        /*022c*/ 	.byte	0x04, 0x36
        /*022e*/ 	.short	(.L_841 - .L_840)
.L_840:
        /*0230*/ 	.word	0x00000008
.L_841:


//--------------------- .nv.info._Z32massMatrixMultiplyRegisterKernelILi12ELi13ELi1EEviPKdS1_S1_S1_Pd --------------------------
	.section	.nv.info._Z32massMatrixMultiplyRegisterKernelILi12ELi13ELi1EEviPKdS1_S1_S1_Pd,"",@"SHT_CUDA_INFO"
	.sectionflags	@""
	.align	4


	//----- nvinfo : EIATTR_CUDA_API_VERSION
	.align		4
        /*0000*/ 	.byte	0x04, 0x37
        /*0002*/ 	.short	(.L_843 - .L_842)
.L_842:
        /*0004*/ 	.word	0x00000082


	//----- nvinfo : EIATTR_KPARAM_INFO
	.align		4
.L_843:
        /*0008*/ 	.byte	0x04, 0x17
        /*000a*/ 	.short	(.L_845 - .L_844)
.L_844:
        /*000c*/ 	.word	0x00000000
        /*0010*/ 	.short	0x0005
        /*0012*/ 	.short	0x0028
        /*0014*/ 	.byte	0x00, 0xf5, 0x21, 0x00


	//----- nvinfo : EIATTR_KPARAM_INFO
	.align		4
.L_845:
        /*0018*/ 	.byte	0x04, 0x17
        /*001a*/ 	.short	(.L_847 - .L_846)
.L_846:
        /*001c*/ 	.word	0x00000000
        /*0020*/ 	.short	0x0004
        /*0022*/ 	.short	0x0020
        /*0024*/ 	.byte	0x00, 0xf5, 0x21, 0x00


	//----- nvinfo : EIATTR_KPARAM_INFO
	.align		4
.L_847:
        /*0028*/ 	.byte	0x04, 0x17
        /*002a*/ 	.short	(.L_849 - .L_848)
.L_848:
        /*002c*/ 	.word	0x00000000
        /*0030*/ 	.short	0x0003
        /*0032*/ 	.short	0x0018
        /*0034*/ 	.byte	0x00, 0xf5, 0x21, 0x00


	//----- nvinfo : EIATTR_KPARAM_INFO
	.align		4
.L_849:
        /*0038*/ 	.byte	0x04, 0x17
        /*003a*/ 	.short	(.L_851 - .L_850)
.L_850:
        /*003c*/ 	.word	0x00000000
        /*0040*/ 	.short	0x0002
        /*0042*/ 	.short	0x0010
        /*0044*/ 	.byte	0x00, 0xf5, 0x21, 0x00


	//----- nvinfo : EIATTR_KPARAM_INFO
	.align		4
.L_851:
        /*0048*/ 	.byte	0x04, 0x17
        /*004a*/ 	.short	(.L_853 - .L_852)
.L_852:
        /*004c*/ 	.word	0x00000000
        /*0050*/ 	.short	0x0001
        /*0052*/ 	.short	0x0008
        /*0054*/ 	.byte	0x00, 0xf5, 0x21, 0x00


	//----- nvinfo : EIATTR_KPARAM_INFO
	.align		4
.L_853:
        /*0058*/ 	.byte	0x04, 0x17
        /*005a*/ 	.short	(.L_855 - .L_854)
.L_854:
        /*005c*/ 	.word	0x00000000
        /*0060*/ 	.short	0x0000
        /*0062*/ 	.short	0x0000
        /*0064*/ 	.byte	0x00, 0xf0, 0x11, 0x00


	//----- nvinfo : EIATTR_SPARSE_MMA_MASK
	.align		4
.L_855:
        /*0068*/ 	.byte	0x03, 0x50
        /*006a*/ 	.short	0x0000


	//----- nvinfo : EIATTR_MAXREG_COUNT
	.align		4
        /*006c*/ 	.byte	0x03, 0x1b
        /*006e*/ 	.short	0x00ff


	//----- nvinfo : EIATTR_NUM_BARRIERS
	.align		4
        /*0070*/ 	.byte	0x02, 0x4c
        /*0072*/ 	.byte	0x01
	.zero		1


	//----- nvinfo : EIATTR_MERCURY_ISA_VERSION
	.align		4
        /*0074*/ 	.byte	0x03, 0x5f
        /*0076*/ 	.short	0x0101


	//----- nvinfo : EIATTR_INT_WARP_WIDE_INSTR_OFFSETS
	.align		4
        /*0078*/ 	.byte	0x04, 0x31
        /*007a*/ 	.short	(.L_857 - .L_856)


	//   ....[0]....
.L_856:
        /*007c*/ 	.word	0x000001f0


	//----- nvinfo : EIATTR_VRC_CTA_INIT_COUNT
	.align		4
.L_857:
        /*0080*/ 	.byte	0x02, 0x4a
	.zero		1
	.zero		1


	//----- nvinfo : EIATTR_EXIT_INSTR_OFFSETS
	.align		4
        /*0084*/ 	.byte	0x04, 0x1c
        /*0086*/ 	.short	(.L_859 - .L_858)


	//   ....[0]....
.L_858:
        /*0088*/ 	.word	0x00004db0


	//   ....[1]....
        /*008c*/ 	.word	0x00005060


	//----- nvinfo : EIATTR_CRS_STACK_SIZE
	.align		4
.L_859:
        /*0090*/ 	.byte	0x04, 0x1e
        /*0092*/ 	.short	(.L_861 - .L_860)
.L_860:
        /*0094*/ 	.word	0x00000000


	//----- nvinfo : EIATTR_CBANK_PARAM_SIZE
	.align		4
.L_861:
        /*0098*/ 	.byte	0x03, 0x19
        /*009a*/ 	.short	0x0030


	//----- nvinfo : EIATTR_PARAM_CBANK
	.align		4
        /*009c*/ 	.byte	0x04, 0x0a
        /*009e*/ 	.short	(.L_863 - .L_862)
	.align		4
.L_862:
        /*00a0*/ 	.word	index@(.nv.constant0._Z32massMatrixMultiplyRegisterKernelILi12ELi13ELi1EEviPKdS1_S1_S1_Pd)
        /*00a4*/ 	.short	0x0380
        /*00a6*/ 	.short	0x0030


	//----- nvinfo : EIATTR_SW_WAR
	.align		4
.L_863:
        /*00a8*/ 	.byte	0x04, 0x36
        /*00aa*/ 	.short	(.L_865 - .L_864)
.L_864:
        /*00ac*/ 	.word	0x00000008
.L_865:


//--------------------- .nv.info._Z32massMatrixMultiplyConstantKernelILi12ELi12ELi1EEviPKdS1_S1_S1_Pd --------------------------
	.section	.nv.info._Z32massMatrixMultiplyConstantKernelILi12ELi12ELi1EEviPKdS1_S1_S1_Pd,"",@"SHT_CUDA_INFO"
	.sectionflags	@""
	.align	4


	//----- nvinfo : EIATTR_CUDA_API_VERSION
	.align		4
        /*0000*/ 	.byte	0x04, 0x37
        /*0002*/ 	.short	(.L_867 - .L_866)
.L_866:
        /*0004*/ 	.word	0x00000082


	//----- nvinfo : EIATTR_KPARAM_INFO
	.align		4
.L_867:
        /*0008*/ 	.byte	0x04, 0x17
        /*000a*/ 	.short	(.L_869 - .L_868)
.L_868:
        /*000c*/ 	.word	0x00000000
        /*0010*/ 	.short	0x0005
        /*0012*/ 	.short	0x0028
        /*0014*/ 	.byte	0x00, 0xf5, 0x21, 0x00


	//----- nvinfo : EIATTR_KPARAM_INFO
	.align		4
.L_869:
        /*0018*/ 	.byte	0x04, 0x17
        /*001a*/ 	.short	(.L_871 - .L_870)
.L_870:
        /*001c*/ 	.word	0x00000000
        /*0020*/ 	.short	0x0004
        /*0022*/ 	.short	0x0020
        /*0024*/ 	.byte	0x00, 0xf5, 0x21, 0x00


	//----- nvinfo : EIATTR_KPARAM_INFO
	.align		4
.L_871:
        /*0028*/ 	.byte	0x04, 0x17
        /*002a*/ 	.short	(.L_873 - .L_872)
.L_872:
        /*002c*/ 	.word	0x00000000
        /*0030*/ 	.short	0x0003
        /*0032*/ 	.short	0x0018
        /*0034*/ 	.byte	0x00, 0xf5, 0x21, 0x00


	//----- nvinfo : EIATTR_KPARAM_INFO
	.align		4
.L_873:
        /*0038*/ 	.byte	0x04, 0x17
        /*003a*/ 	.short	(.L_875 - .L_874)
.L_874:
        /*003c*/ 	.word	0x00000000
        /*0040*/ 	.short	0x0002
        /*0042*/ 	.short	0x0010
        /*0044*/ 	.byte	0x00, 0xf5, 0x21, 0x00


	//----- nvinfo : EIATTR_KPARAM_INFO
	.align		4
.L_875:
        /*0048*/ 	.byte	0x04, 0x17
        /*004a*/ 	.short	(.L_877 - .L_876)
.L_876:
        /*004c*/ 	.word	0x00000000
        /*0050*/ 	.short	0x0001
        /*0052*/ 	.short	0x0008
        /*0054*/ 	.byte	0x00, 0xf5, 0x21, 0x00


	//----- nvinfo : EIATTR_KPARAM_INFO
	.align		4
.L_877:
        /*0058*/ 	.byte	0x04, 0x17
        /*005a*/ 	.short	(.L_879 - .L_878)
.L_878:
        /*005c*/ 	.word	0x00000000
        /*0060*/ 	.short	0x0000
        /*0062*/ 	.short	0x0000
        /*0064*/ 	.byte	0x00, 0xf0, 0x11, 0x00


	//----- nvinfo : EIATTR_SPARSE_MMA_MASK
	.align		4
.L_879:
        /*0068*/ 	.byte	0x03, 0x50
        /*006a*/ 	.short	0x0000


	//----- nvinfo : EIATTR_MAXREG_COUNT
	.align		4
        /*006c*/ 	.byte	0x03, 0x1b
        /*006e*/ 	.short	0x00ff


	//----- nvinfo : EIATTR_NUM_BARRIERS
	.align		4
        /*0070*/ 	.byte	0x02, 0x4c
        /*0072*/ 	.byte	0x01
	.zero		1


	//----- nvinfo : EIATTR_MERCURY_ISA_VERSION
	.align		4
        /*0074*/ 	.byte	0x03, 0x5f
        /*0076*/ 	.short	0x0101


	//----- nvinfo : EIATTR_VRC_CTA_INIT_COUNT
	.align		4
        /*0078*/ 	.byte	0x02, 0x4a
	.zero		1
	.zero		1


	//----- nvinfo : EIATTR_EXIT_INSTR_OFFSETS
	.align		4
        /*007c*/ 	.byte	0x04, 0x1c
        /*007e*/ 	.short	(.L_881 - .L_880)


	//   ....[0]....
.L_880:
        /*0080*/ 	.word	0x00004f00


	//   ....[1]....
        /*0084*/ 	.word	0x00005100


	//----- nvinfo : EIATTR_CRS_STACK_SIZE
	.align		4
.L_881:
        /*0088*/ 	.byte	0x04, 0x1e
        /*008a*/ 	.short	(.L_883 - .L_882)
.L_882:
        /*008c*/ 	.word	0x00000000


	//----- nvinfo : EIATTR_CBANK_PARAM_SIZE
	.align		4
.L_883:
        /*0090*/ 	.byte	0x03, 0x19
        /*0092*/ 	.short	0x0030


	//----- nvinfo : EIATTR_PARAM_CBANK
	.align		4
        /*0094*/ 	.byte	0x04, 0x0a
        /*0096*/ 	.short	(.L_885 - .L_884)
	.align		4
.L_884:
        /*0098*/ 	.word	index@(.nv.constant0._Z32massMatrixMultiplyConstantKernelILi12ELi12ELi1EEviPKdS1_S1_S1_Pd)
        /*009c*/ 	.short	0x0380
        /*009e*/ 	.short	0x0030


	//----- nvinfo : EIATTR_SW_WAR
	.align		4
.L_885:
        /*00a0*/ 	.byte	0x04, 0x36
        /*00a2*/ 	.short	(.L_887 - .L_886)
.L_886:
        /*00a4*/ 	.word	0x00000008
.L_887:


//--------------------- .nv.info._Z32massMatrixMultiplyRegisterKernelILi12ELi12ELi1EEviPKdS1_S1_S1_Pd --------------------------
	.section	.nv.info._Z32massMatrixMultiplyRegisterKernelILi12ELi12ELi1EEviPKdS1_S1_S1_Pd,"",@"SHT_CUDA_INFO"
	.sectionflags	@""
	.align	4


	//----- nvinfo : EIATTR_CUDA_API_VERSION
	.align		4
        /*0000*/ 	.byte	0x04, 0x37
        /*0002*/ 	.short	(.L_889 - .L_888)
.L_888:
        /*0004*/ 	.word	0x00000082


	//----- nvinfo : EIATTR_KPARAM_INFO
	.align		4
.L_889:
        /*0008*/ 	.byte	0x04, 0x17
        /*000a*/ 	.short	(.L_891 - .L_890)
.L_890:
        /*000c*/ 	.word	0x00000000
        /*0010*/ 	.short	0x0005
        /*0012*/ 	.short	0x0028
        /*0014*/ 	.byte	0x00, 0xf5, 0x21, 0x00


	//----- nvinfo : EIATTR_KPARAM_INFO
	.align		4
.L_891:
        /*0018*/ 	.byte	0x04, 0x17
        /*001a*/ 	.short	(.L_893 - .L_892)
.L_892:
        /*001c*/ 	.word	0x00000000
        /*0020*/ 	.short	0x0004
        /*0022*/ 	.short	0x0020
        /*0024*/ 	.byte	0x00, 0xf5, 0x21, 0x00


	//----- nvinfo : EIATTR_KPARAM_INFO
	.align		4
.L_893:
        /*0028*/ 	.byte	0x04, 0x17
        /*002a*/ 	.short	(.L_895 - .L_894)
.L_894:
        /*002c*/ 	.word	0x00000000
        /*0030*/ 	.short	0x0003
        /*0032*/ 	.short	0x0018
        /*0034*/ 	.byte	0x00, 0xf5, 0x21, 0x00


	//----- nvinfo : EIATTR_KPARAM_INFO
	.align		4
.L_895:
        /*0038*/ 	.byte	0x04, 0x17
        /*003a*/ 	.short	(.L_897 - .L_896)
.L_896:
        /*003c*/ 	.word	0x00000000
        /*0040*/ 	.short	0x0002
        /*0042*/ 	.short	0x0010
        /*0044*/ 	.byte	0x00, 0xf5, 0x21, 0x00


	//----- nvinfo : EIATTR_KPARAM_INFO
	.align		4
.L_897:
        /*0048*/ 	.byte	0x04, 0x17
        /*004a*/ 	.short	(.L_899 - .L_898)
.L_898:
        /*004c*/ 	.word	0x00000000
        /*0050*/ 	.short	0x0001
        /*0052*/ 	.short	0x0008
        /*0054*/ 	.byte	0x00, 0xf5, 0x21, 0x00


	//----- nvinfo : EIATTR_KPARAM_INFO
	.align		4
.L_899:
        /*0058*/ 	.byte	0x04, 0x17
        /*005a*/ 	.short	(.L_901 - .L_900)
.L_900:
        /*005c*/ 	.word	0x00000000
        /*0060*/ 	.short	0x0000
        /*0062*/ 	.short	0x0000
        /*0064*/ 	.byte	0x00, 0xf0, 0x11, 0x00


	//----- nvinfo : EIATTR_SPARSE_MMA_MASK
	.align		4
.L_901:
        /*0068*/ 	.byte	0x03, 0x50
        /*006a*/ 	.short	0x0000


	//----- nvinfo : EIATTR_MAXREG_COUNT
	.align		4
        /*006c*/ 	.byte	0x03, 0x1b
        /*006e*/ 	.short	0x00ff


	//----- nvinfo : EIATTR_NUM_BARRIERS
	.align		4
        /*0070*/ 	.byte	0x02, 0x4c
        /*0072*/ 	.byte	0x01
	.zero		1


	//----- nvinfo : EIATTR_MERCURY_ISA_VERSION
	.align		4
        /*0074*/ 	.byte	0x03, 0x5f
        /*0076*/ 	.short	0x0101


	//----- nvinfo : EIATTR_VRC_CTA_INIT_COUNT
	.align		4
        /*0078*/ 	.byte	0x02, 0x4a
	.zero		1
	.zero		1


	//----- nvinfo : EIATTR_EXIT_INSTR_OFFSETS
	.align		4
        /*007c*/ 	.byte	0x04, 0x1c
        /*007e*/ 	.short	(.L_903 - .L_902)


	//   ....[0]....
.L_902:
        /*0080*/ 	.word	0x00004970


	//   ....[1]....
        /*0084*/ 	.word	0x00004ba0


	//----- nvinfo : EIATTR_CRS_STACK_SIZE
	.align		4
.L_903:
        /*0088*/ 	.byte	0x04, 0x1e
        /*008a*/ 	.short	(.L_905 - .L_904)
.L_904:
        /*008c*/ 	.word	0x00000000


	//----- nvinfo : EIATTR_CBANK_PARAM_SIZE
	.align		4
.L_905:
        /*0090*/ 	.byte	0x03, 0x19
        /*0092*/ 	.short	0x0030


	//----- nvinfo : EIATTR_PARAM_CBANK
	.align		4
        /*0094*/ 	.byte	0x04, 0x0a
        /*0096*/ 	.short	(.L_907 - .L_906)
	.align		4
.L_906:
        /*0098*/ 	.word	index@(.nv.constant0._Z32massMatrixMultiplyRegisterKernelILi12ELi12ELi1EEviPKdS1_S1_S1_Pd)
        /*009c*/ 	.short	0x0380
        /*009e*/ 	.short	0x0030


	//----- nvinfo : EIATTR_SW_WAR
	.align		4
.L_907:
        /*00a0*/ 	.byte	0x04, 0x36
        /*00a2*/ 	.short	(.L_909 - .L_908)
.L_908:
        /*00a4*/ 	.word	0x00000008
.L_909:


//--------------------- .nv.info._Z32massMatrixMultiplyConstantKernelILi11ELi15ELi1EEviPKdS1_S1_S1_Pd --------------------------
	.section	.nv.info._Z32massMatrixMultiplyConstantKernelILi11ELi15ELi1EEviPKdS1_S1_S1_Pd,"",@"SHT_CUDA_INFO"
	.sectionflags	@""
	.align	4


	//----- nvinfo : EIATTR_CUDA_API_VERSION
	.align		4
        /*0000*/ 	.byte	0x04, 0x37
        /*0002*/ 	.short	(.L_911 - .L_910)
.L_910:
        /*0004*/ 	.word	0x00000082


	//----- nvinfo : EIATTR_KPARAM_INFO
	.align		4
.L_911:
        /*0008*/ 	.byte	0x04, 0x17
        /*000a*/ 	.short	(.L_913 - .L_912)
.L_912:
        /*000c*/ 	.word	0x00000000
        /*0010*/ 	.short	0x0005
        /*0012*/ 	.short	0x0028
        /*0014*/ 	.byte	0x00, 0xf5, 0x21, 0x00


	//----- nvinfo : EIATTR_KPARAM_INFO
	.align		4
.L_913:
        /*0018*/ 	.byte	0x04, 0x17
        /*001a*/ 	.short	(.L_915 - .L_914)
.L_914:
        /*001c*/ 	.word	0x00000000
        /*0020*/ 	.short	0x0004
        /*0022*/ 	.short	0x0020
        /*0024*/ 	.byte	0x00, 0xf5, 0x21, 0x00


	//----- nvinfo : EIATTR_KPARAM_INFO
	.align		4
.L_915:
        /*0028*/ 	.byte	0x04, 0x17
        /*002a*/ 	.short	(.L_917 - .L_916)
.L_916:
        /*002c*/ 	.word	0x00000000
        /*0030*/ 	.short	0x0003
        /*0032*/ 	.short	0x0018
        /*0034*/ 	.byte	0x00, 0xf5, 0x21, 0x00


	//----- nvinfo : EIATTR_KPARAM_INFO
	.align		4
.L_917:
        /*0038*/ 	.byte	0x04, 0x17
        /*003a*/ 	.short	(.L_919 - .L_918)
.L_918:
        /*003c*/ 	.word	0x00000000
        /*0040*/ 	.short	0x0002
        /*0042*/ 	.short	0x0010
        /*0044*/ 	.byte	0x00, 0xf5, 0x21, 0x00


	//----- nvinfo : EIATTR_KPARAM_INFO
	.align		4
.L_919:
        /*0048*/ 	.byte	0x04, 0x17
        /*004a*/ 	.short	(.L_921 - .L_920)
.L_920:
        /*004c*/ 	.word	0x00000000
        /*0050*/ 	.short	0x0001
        /*0052*/ 	.short	0x0008
        /*0054*/ 	.byte	0x00, 0xf5, 0x21, 0x00


	//----- nvinfo : EIATTR_KPARAM_INFO
	.align		4
.L_921:
        /*0058*/ 	.byte	0x04, 0x17
        /*005a*/ 	.short	(.L_923 - .L_922)
.L_922:
        /*005c*/ 	.word	0x00000000
        /*0060*/ 	.short	0x0000
        /*0062*/ 	.short	0x0000
        /*0064*/ 	.byte	0x00, 0xf0, 0x11, 0x00


	//----- nvinfo : EIATTR_SPARSE_MMA_MASK
	.align		4
.L_923:
        /*0068*/ 	.byte	0x03, 0x50
        /*006a*/ 	.short	0x0000


	//----- nvinfo : EIATTR_MAXREG_COUNT
	.align		4
        /*006c*/ 	.byte	0x03, 0x1b
        /*006e*/ 	.short	0x00ff


	//----- nvinfo : EIATTR_NUM_BARRIERS
	.align		4
        /*0070*/ 	.byte	0x02, 0x4c
        /*0072*/ 	.byte	0x01
	.zero		1


	//----- nvinfo : EIATTR_ANNOTATIONS
	.align		4
        /*0074*/ 	.byte	0x04, 0x55
        /*0076*/ 	.short	(.L_925 - .L_924)


	//   ....[0]....
.L_924:
        /* <DEDUP_REMOVED lines=38> */


	//----- nvinfo : EIATTR_MERCURY_ISA_VERSION
	.align		4
.L_925:
        /*02c8*/ 	.byte	0x03, 0x5f
        /*02ca*/ 	.short	0x0101


	//----- nvinfo : EIATTR_VRC_CTA_INIT_COUNT
	.align		4
        /*02cc*/ 	.byte	0x02, 0x4a
	.zero		1
	.zero		1


	//----- nvinfo : EIATTR_EXIT_INSTR_OFFSETS
	.align		4
        /*02d0*/ 	.byte	0x04, 0x1c
        /*02d2*/ 	.short	(.L_927 - .L_926)


	//   ....[0]....
.L_926:
        /*02d4*/ 	.word	0x00007430


	//   ....[1]....
        /*02d8*/ 	.word	0x00007620


	//----- nvinfo : EIATTR_CRS_STACK_SIZE
	.align		4
.L_927:
        /*02dc*/ 	.byte	0x04, 0x1e
        /*02de*/ 	.short	(.L_929 - .L_928)
.L_928:
        /*02e0*/ 	.word	0x00000000


	//----- nvinfo : EIATTR_CBANK_PARAM_SIZE
	.align		4
.L_929:
        /*02e4*/ 	.byte	0x03, 0x19
        /*02e6*/ 	.short	0x0030


	//----- nvinfo : EIATTR_PARAM_CBANK
	.align		4
        /*02e8*/ 	.byte	0x04, 0x0a
        /*02ea*/ 	.short	(.L_931 - .L_930)
	.align		4
.L_930:
        /*02ec*/ 	.word	index@(.nv.constant0._Z32massMatrixMultiplyConstantKernelILi11ELi15ELi1EEviPKdS1_S1_S1_Pd)
        /*02f0*/ 	.short	0x0380
        /*02f2*/ 	.short	0x0030


	//----- nvinfo : EIATTR_SW_WAR
	.align		4
.L_931:
        /*02f4*/ 	.byte	0x04, 0x36
        /*02f6*/ 	.short	(.L_933 - .L_932)
.L_932:
        /*02f8*/ 	.word	0x00000008
.L_933:


//--------------------- .nv.info._Z32massMatrixMultiplyRegisterKernelILi11ELi15ELi1EEviPKdS1_S1_S1_Pd --------------------------
	.section	.nv.info._Z32massMatrixMultiplyRegisterKernelILi11ELi15ELi1EEviPKdS1_S1_S1_Pd,"",@"SHT_CUDA_INFO"
	.sectionflags	@""
	.align	4


	//----- nvinfo : EIATTR_CUDA_API_VERSION
	.align		4
        /*0000*/ 	.byte	0x04, 0x37
        /*0002*/ 	.short	(.L_935 - .L_934)
.L_934:
        /*0004*/ 	.word	0x00000082


	//----- nvinfo : EIATTR_KPARAM_INFO
	.align		4
.L_935:
        /*0008*/ 	.byte	0x04, 0x17
        /*000a*/ 	.short	(.L_937 - .L_936)
.L_936:
        /*000c*/ 	.word	0x00000000
        /*0010*/ 	.short	0x0005
        /*0012*/ 	.short	0x0028
        /*0014*/ 	.byte	0x00, 0xf5, 0x21, 0x00


	//----- nvinfo : EIATTR_KPARAM_INFO
	.align		4
.L_937:
        /*0018*/ 	.byte	0x04, 0x17
        /*001a*/ 	.short	(.L_939 - .L_938)
.L_938:
        /*001c*/ 	.word	0x00000000
        /*0020*/ 	.short	0x0004
        /*0022*/ 	.short	0x0020
        /*0024*/ 	.byte	0x00, 0xf5, 0x21, 0x00


	//----- nvinfo : EIATTR_KPARAM_INFO
	.align		4
.L_939:
        /*0028*/ 	.byte	0x04, 0x17
        /*002a*/ 	.short	(.L_941 - .L_940)
.L_940:
        /*002c*/ 	.word	0x00000000
        /*0030*/ 	.short	0x0003
        /*0032*/ 	.short	0x0018
        /*0034*/ 	.byte	0x00, 0xf5, 0x21, 0x00


	//----- nvinfo : EIATTR_KPARAM_INFO
	.align		4
.L_941:
        /*0038*/ 	.byte	0x04, 0x17
        /*003a*/ 	.short	(.L_943 - .L_942)
.L_942:
        /*003c*/ 	.word	0x00000000
        /*0040*/ 	.short	0x0002
        /*0042*/ 	.short	0x0010
        /*0044*/ 	.byte	0x00, 0xf5, 0x21, 0x00


	//----- nvinfo : EIATTR_KPARAM_INFO
	.align		4
.L_943:
        /*0048*/ 	.byte	0x04, 0x17
        /*004a*/ 	.short	(.L_945 - .L_944)
.L_944:
        /*004c*/ 	.word	0x00000000
        /*0050*/ 	.short	0x0001
        /*0052*/ 	.short	0x0008
        /*0054*/ 	.byte	0x00, 0xf5, 0x21, 0x00


	//----- nvinfo : EIATTR_KPARAM_INFO
	.align		4
.L_945:
        /*0058*/ 	.byte	0x04, 0x17
        /*005a*/ 	.short	(.L_947 - .L_946)
.L_946:
        /*005c*/ 	.word	0x00000000
        /*0060*/ 	.short	0x0000
        /*0062*/ 	.short	0x0000
        /*0064*/ 	.byte	0x00, 0xf0, 0x11, 0x00


	//----- nvinfo : EIATTR_SPARSE_MMA_MASK
	.align		4
.L_947:
        /*0068*/ 	.byte	0x03, 0x50
        /*006a*/ 	.short	0x0000


	//----- nvinfo : EIATTR_MAXREG_COUNT
	.align		4
        /*006c*/ 	.byte	0x03, 0x1b
        /*006e*/ 	.short	0x00ff


	//----- nvinfo : EIATTR_NUM_BARRIERS
	.align		4
        /*0070*/ 	.byte	0x02, 0x4c
        /*0072*/ 	.byte	0x01
	.zero		1


	//----- nvinfo : EIATTR_MERCURY_ISA_VERSION
	.align		4
        /*0074*/ 	.byte	0x03, 0x5f
        /*0076*/ 	.short	0x0101


	//----- nvinfo : EIATTR_INT_WARP_WIDE_INSTR_OFFSETS
	.align		4
        /*0078*/ 	.byte	0x04, 0x31
        /*007a*/ 	.short	(.L_949 - .L_948)


	//   ....[0]....
.L_948:
        /*007c*/ 	.word	0x000001f0


	//----- nvinfo : EIATTR_VRC_CTA_INIT_COUNT
	.align		4
.L_949:
        /*0080*/ 	.byte	0x02, 0x4a
	.zero		1
	.zero		1


	//----- nvinfo : EIATTR_EXIT_INSTR_OFFSETS
	.align		4
        /*0084*/ 	.byte	0x04, 0x1c
        /*0086*/ 	.short	(.L_951 - .L_950)


	//   ....[0]....
.L_950:
        /*0088*/ 	.word	0x00005370


	//   ....[1]....
        /*008c*/ 	.word	0x00005660


	//----- nvinfo : EIATTR_CRS_STACK_SIZE
	.align		4
.L_951:
        /*0090*/ 	.byte	0x04, 0x1e
        /*0092*/ 	.short	(.L_953 - .L_952)
.L_952:
        /*0094*/ 	.word	0x00000000


	//----- nvinfo : EIATTR_CBANK_PARAM_SIZE
	.align		4
.L_953:
        /*0098*/ 	.byte	0x03, 0x19
        /*009a*/ 	.short	0x0030


	//----- nvinfo : EIATTR_PARAM_CBANK
	.align		4
        /*009c*/ 	.byte	0x04, 0x0a
        /*009e*/ 	.short	(.L_955 - .L_954)
	.align		4
.L_954:
        /*00a0*/ 	.word	index@(.nv.constant0._Z32massMatrixMultiplyRegisterKernelILi11ELi15ELi1EEviPKdS1_S1_S1_Pd)
        /*00a4*/ 	.short	0x0380
        /*00a6*/ 	.short	0x0030


	//----- nvinfo : EIATTR_SW_WAR
	.align		4
.L_955:
        /*00a8*/ 	.byte	0x04, 0x36
        /*00aa*/ 	.short	(.L_957 - .L_956)
.L_956:
        /*00ac*/ 	.word	0x00000008
.L_957:


//--------------------- .nv.info._Z32massMatrixMultiplyConstantKernelILi11ELi14ELi1EEviPKdS1_S1_S1_Pd --------------------------
	.section	.nv.info._Z32massMatrixMultiplyConstantKernelILi11ELi14ELi1EEviPKdS1_S1_S1_Pd,"",@"SHT_CUDA_INFO"
	.sectionflags	@""
	.align	4


	//----- nvinfo : EIATTR_CUDA_API_VERSION
	.align		4
        /*0000*/ 	.byte	0x04, 0x37
        /*0002*/ 	.short	(.L_959 - .L_958)
.L_958:
        /*0004*/ 	.word	0x00000082


	//----- nvinfo : EIATTR_KPARAM_INFO
	.align		4
.L_959:
        /*0008*/ 	.byte	0x04, 0x17
        /*000a*/ 	.short	(.L_961 - .L_960)
.L_960:
        /*000c*/ 	.word	0x00000000
        /*0010*/ 	.short	0x0005
        /*0012*/ 	.short	0x0028
        /*0014*/ 	.byte	0x00, 0xf5, 0x21, 0x00


	//----- nvinfo : EIATTR_KPARAM_INFO
	.align		4
.L_961:
        /*0018*/ 	.byte	0x04, 0x17
        /*001a*/ 	.short	(.L_963 - .L_962)
.L_962:
        /*001c*/ 	.word	0x00000000
        /*0020*/ 	.short	0x0004
        /*0022*/ 	.short	0x0020
        /*0024*/ 	.byte	0x00, 0xf5, 0x21, 0x00


	//----- nvinfo : EIATTR_KPARAM_INFO
	.align		4
.L_963:
        /*0028*/ 	.byte	0x04, 0x17
        /*002a*/ 	.short	(.L_965 - .L_964)
.L_964:
        /*002c*/ 	.word	0x00000000
        /*0030*/ 	.short	0x0003
        /*0032*/ 	.short	0x0018
        /*0034*/ 	.byte	0x00, 0xf5, 0x21, 0x00


	//----- nvinfo : EIATTR_KPARAM_INFO
	.align		4
.L_965:
        /*0038*/ 	.byte	0x04, 0x17
        /*003a*/ 	.short	(.L_967 - .L_966)
.L_966:
        /*003c*/ 	.word	0x00000000
        /*0040*/ 	.short	0x0002
        /*0042*/ 	.short	0x0010
        /*0044*/ 	.byte	0x00, 0xf5, 0x21, 0x00


	//----- nvinfo : EIATTR_KPARAM_INFO
	.align		4
.L_967:
        /*0048*/ 	.byte	0x04, 0x17
        /*004a*/ 	.short	(.L_969 - .L_968)
.L_968:
        /*004c*/ 	.word	0x00000000
        /*0050*/ 	.short	0x0001
        /*0052*/ 	.short	0x0008
        /*0054*/ 	.byte	0x00, 0xf5, 0x21, 0x00


	//----- nvinfo : EIATTR_KPARAM_INFO
	.align		4
.L_969:
        /*0058*/ 	.byte	0x04, 0x17
        /*005a*/ 	.short	(.L_971 - .L_970)
.L_970:
        /*005c*/ 	.word	0x00000000
        /*0060*/ 	.short	0x0000
        /*0062*/ 	.short	0x0000
        /*0064*/ 	.byte	0x00, 0xf0, 0x11, 0x00


	//----- nvinfo : EIATTR_SPARSE_MMA_MASK
	.align		4
.L_971:
        /*0068*/ 	.byte	0x03, 0x50
        /*006a*/ 	.short	0x0000


	//----- nvinfo : EIATTR_MAXREG_COUNT
	.align		4
        /*006c*/ 	.byte	0x03, 0x1b
        /*006e*/ 	.short	0x00ff


	//----- nvinfo : EIATTR_NUM_BARRIERS
	.align		4
        /*0070*/ 	.byte	0x02, 0x4c
        /*0072*/ 	.byte	0x01
	.zero		1


	//----- nvinfo : EIATTR_ANNOTATIONS
	.align		4
        /*0074*/ 	.byte	0x04, 0x55
        /*0076*/ 	.short	(.L_973 - .L_972)


	//   ....[0]....
.L_972:
        /* <DEDUP_REMOVED lines=27> */


	//----- nvinfo : EIATTR_MERCURY_ISA_VERSION
	.align		4
.L_973:
        /*0210*/ 	.byte	0x03, 0x5f
        /*0212*/ 	.short	0x0101


	//----- nvinfo : EIATTR_VRC_CTA_INIT_COUNT
	.align		4
        /*0214*/ 	.byte	0x02, 0x4a
	.zero		1
	.zero		1


	//----- nvinfo : EIATTR_EXIT_INSTR_OFFSETS
	.align		4
        /*0218*/ 	.byte	0x04, 0x1c
        /*021a*/ 	.short	(.L_975 - .L_974)


	//   ....[0]....
.L_974:
        /*021c*/ 	.word	0x00006480


	//   ....[1]....
        /*0220*/ 	.word	0x000066b0


	//----- nvinfo : EIATTR_CRS_STACK_SIZE
	.align		4
.L_975:
        /*0224*/ 	.byte	0x04, 0x1e
        /*0226*/ 	.short	(.L_977 - .L_976)
.L_976:
        /*0228*/ 	.word	0x00000000


	//----- nvinfo : EIATTR_CBANK_PARAM_SIZE
	.align		4
.L_977:
        /*022c*/ 	.byte	0x03, 0x19
        /*022e*/ 	.short	0x0030


	//----- nvinfo : EIATTR_PARAM_CBANK
	.align		4
        /*0230*/ 	.byte	0x04, 0x0a
        /*0232*/ 	.short	(.L_979 - .L_978)
	.align		4
.L_978:
        /*0234*/ 	.word	index@(.nv.constant0._Z32massMatrixMultiplyConstantKernelILi11ELi14ELi1EEviPKdS1_S1_S1_Pd)
        /*0238*/ 	.short	0x0380
        /*023a*/ 	.short	0x0030


	//----- nvinfo : EIATTR_SW_WAR
	.align		4
.L_979:
        /*023c*/ 	.byte	0x04, 0x36
        /*023e*/ 	.short	(.L_981 - .L_980)
.L_980:
        /*0240*/ 	.word	0x00000008
.L_981:


//--------------------- .nv.info._Z32massMatrixMultiplyRegisterKernelILi11ELi14ELi1EEviPKdS1_S1_S1_Pd --------------------------
	.section	.nv.info._Z32massMatrixMultiplyRegisterKernelILi11ELi14ELi1EEviPKdS1_S1_S1_Pd,"",@"SHT_CUDA_INFO"
	.sectionflags	@""
	.align	4


	//----- nvinfo : EIATTR_CUDA_API_VERSION
	.align		4
        /*0000*/ 	.byte	0x04, 0x37
        /*0002*/ 	.short	(.L_983 - .L_982)
.L_982:
        /*0004*/ 	.word	0x00000082


	//----- nvinfo : EIATTR_KPARAM_INFO
	.align		4
.L_983:
        /*0008*/ 	.byte	0x04, 0x17
        /*000a*/ 	.short	(.L_985 - .L_984)
.L_984:
        /*000c*/ 	.word	0x00000000
        /*0010*/ 	.short	0x0005
        /*0012*/ 	.short	0x0028
        /*0014*/ 	.byte	0x00, 0xf5, 0x21, 0x00


	//----- nvinfo : EIATTR_KPARAM_INFO
	.align		4
.L_985:
        /*0018*/ 	.byte	0x04, 0x17
        /*001a*/ 	.short	(.L_987 - .L_986)
.L_986:
        /*001c*/ 	.word	0x00000000
        /*0020*/ 	.short	0x0004
        /*0022*/ 	.short	0x0020
        /*0024*/ 	.byte	0x00, 0xf5, 0x21, 0x00


	//----- nvinfo : EIATTR_KPARAM_INFO
	.align		4
.L_987:
        /*0028*/ 	.byte	0x04, 0x17
        /*002a*/ 	.short	(.L_989 - .L_988)
.L_988:
        /*002c*/ 	.word	0x00000000
        /*0030*/ 	.short	0x0003
        /*0032*/ 	.short	0x0018
        /*0034*/ 	.byte	0x00, 0xf5, 0x21, 0x00


	//----- nvinfo : EIATTR_KPARAM_INFO
	.align		4
.L_989:
        /*0038*/ 	.byte	0x04, 0x17
        /*003a*/ 	.short	(.L_991 - .L_990)
.L_990:
        /*003c*/ 	.word	0x00000000
        /*0040*/ 	.short	0x0002
        /*0042*/ 	.short	0x0010
        /*0044*/ 	.byte	0x00, 0xf5, 0x21, 0x00


	//----- nvinfo : EIATTR_KPARAM_INFO
	.align		4
.L_991:
        /*0048*/ 	.byte	0x04, 0x17
        /*004a*/ 	.short	(.L_993 - .L_992)
.L_992:
        /*004c*/ 	.word	0x00000000
        /*0050*/ 	.short	0x0001
        /*0052*/ 	.short	0x0008
        /*0054*/ 	.byte	0x00, 0xf5, 0x21, 0x00


	//----- nvinfo : EIATTR_KPARAM_INFO
	.align		4
.L_993:
        /*0058*/ 	.byte	0x04, 0x17
        /*005a*/ 	.short	(.L_995 - .L_994)
.L_994:
        /*005c*/ 	.word	0x00000000
        /*0060*/ 	.short	0x0000
        /*0062*/ 	.short	0x0000
        /*0064*/ 	.byte	0x00, 0xf0, 0x11, 0x00


	//----- nvinfo : EIATTR_SPARSE_MMA_MASK
	.align		4
.L_995:
        /*0068*/ 	.byte	0x03, 0x50
        /*006a*/ 	.short	0x0000


	//----- nvinfo : EIATTR_MAXREG_COUNT
	.align		4
        /*006c*/ 	.byte	0x03, 0x1b
        /*006e*/ 	.short	0x00ff


	//----- nvinfo : EIATTR_NUM_BARRIERS
	.align		4
        /*0070*/ 	.byte	0x02, 0x4c
        /*0072*/ 	.byte	0x01
	.zero		1


	//----- nvinfo : EIATTR_MERCURY_ISA_VERSION
	.align		4
        /*0074*/ 	.byte	0x03, 0x5f
        /*0076*/ 	.short	0x0101


	//----- nvinfo : EIATTR_INT_WARP_WIDE_INSTR_OFFSETS
	.align		4
        /*0078*/ 	.byte	0x04, 0x31
        /*007a*/ 	.short	(.L_997 - .L_996)


	//   ....[0]....
.L_996:
        /*007c*/ 	.word	0x000001e0


	//----- nvinfo : EIATTR_VRC_CTA_INIT_COUNT
	.align		4
.L_997:
        /*0080*/ 	.byte	0x02, 0x4a
	.zero		1
	.zero		1


	//----- nvinfo : EIATTR_EXIT_INSTR_OFFSETS
	.align		4
        /*0084*/ 	.byte	0x04, 0x1c
        /*0086*/ 	.short	(.L_999 - .L_998)


	//   ....[0]....
.L_998:
        /*0088*/ 	.word	0x00005510


	//   ....[1]....
        /*008c*/ 	.word	0x00005770


	//----- nvinfo : EIATTR_CRS_STACK_SIZE
	.align		4
.L_999:
        /*0090*/ 	.byte	0x04, 0x1e
        /*0092*/ 	.short	(.L_1001 - .L_1000)
.L_1000:
        /*0094*/ 	.word	0x00000000


	//----- nvinfo : EIATTR_CBANK_PARAM_SIZE
	.align		4
.L_1001:
        /*0098*/ 	.byte	0x03, 0x19
        /*009a*/ 	.short	0x0030


	//----- nvinfo : EIATTR_PARAM_CBANK
	.align		4
        /*009c*/ 	.byte	0x04, 0x0a
        /*009e*/ 	.short	(.L_1003 - .L_1002)
	.align		4
.L_1002:
        /*00a0*/ 	.word	index@(.nv.constant0._Z32massMatrixMultiplyRegisterKernelILi11ELi14ELi1EEviPKdS1_S1_S1_Pd)
        /*00a4*/ 	.short	0x0380
        /*00a6*/ 	.short	0x0030


	//----- nvinfo : EIATTR_SW_WAR
	.align		4
.L_1003:
        /*00a8*/ 	.byte	0x04, 0x36
        /*00aa*/ 	.short	(.L_1005 - .L_1004)
.L_1004:
        /*00ac*/ 	.word	0x00000008
.L_1005:


//--------------------- .nv.info._Z32massMatrixMultiplyConstantKernelILi11ELi13ELi1EEviPKdS1_S1_S1_Pd --------------------------
	.section	.nv.info._Z32massMatrixMultiplyConstantKernelILi11ELi13ELi1EEviPKdS1_S1_S1_Pd,"",@"SHT_CUDA_INFO"
	.sectionflags	@""
	.align	4


	//----- nvinfo : EIATTR_CUDA_API_VERSION
	.align		4
        /*0000*/ 	.byte	0x04, 0x37
        /*0002*/ 	.short	(.L_1007 - .L_1006)
.L_1006:
        /*0004*/ 	.word	0x00000082


	//----- nvinfo : EIATTR_KPARAM_INFO
	.align		4
.L_1007:
        /*0008*/ 	.byte	0x04, 0x17
        /*000a*/ 	.short	(.L_1009 - .L_1008)
.L_1008:
        /*000c*/ 	.word	0x00000000
        /*0010*/ 	.short	0x0005
        /*0012*/ 	.short	0x0028
        /*0014*/ 	.byte	0x00, 0xf5, 0x21, 0x00


	//----- nvinfo : EIATTR_KPARAM_INFO
	.align		4
.L_1009:
        /*0018*/ 	.byte	0x04, 0x17
        /*001a*/ 	.short	(.L_1011 - .L_1010)
.L_1010:
        /*001c*/ 	.word	0x00000000
        /*0020*/ 	.short	0x0004
        /*0022*/ 	.short	0x0020
        /*0024*/ 	.byte	0x00, 0xf5, 0x21, 0x00


	//----- nvinfo : EIATTR_KPARAM_INFO
	.align		4
.L_1011:
        /*0028*/ 	.byte	0x04, 0x17
        /*002a*/ 	.short	(.L_1013 - .L_1012)
.L_1012:
        /*002c*/ 	.word	0x00000000
        /*0030*/ 	.short	0x0003
        /*0032*/ 	.short	0x0018
        /*0034*/ 	.byte	0x00, 0xf5, 0x21, 0x00


	//----- nvinfo : EIATTR_KPARAM_INFO
	.align		4
.L_1013:
        /*0038*/ 	.byte	0x04, 0x17
        /*003a*/ 	.short	(.L_1015 - .L_1014)
.L_1014:
        /*003c*/ 	.word	0x00000000
        /*0040*/ 	.short	0x0002
        /*0042*/ 	.short	0x0010
        /*0044*/ 	.byte	0x00, 0xf5, 0x21, 0x00


	//----- nvinfo : EIATTR_KPARAM_INFO
	.align		4
.L_1015:
        /*0048*/ 	.byte	0x04, 0x17
        /*004a*/ 	.short	(.L_1017 - .L_1016)
.L_1016:
        /*004c*/ 	.word	0x00000000
        /*0050*/ 	.short	0x0001
        /*0052*/ 	.short	0x0008
        /*0054*/ 	.byte	0x00, 0xf5, 0x21, 0x00


	//----- nvinfo : EIATTR_KPARAM_INFO
	.align		4
.L_1017:
        /*0058*/ 	.byte	0x04, 0x17
        /*005a*/ 	.short	(.L_1019 - .L_1018)
.L_1018:
        /*005c*/ 	.word	0x00000000
        /*0060*/ 	.short	0x0000
        /*0062*/ 	.short	0x0000
        /*0064*/ 	.byte	0x00, 0xf0, 0x11, 0x00


	//----- nvinfo : EIATTR_SPARSE_MMA_MASK
	.align		4
.L_1019:
        /*0068*/ 	.byte	0x03, 0x50
        /*006a*/ 	.short	0x0000


	//----- nvinfo : EIATTR_MAXREG_COUNT
	.align		4
        /*006c*/ 	.byte	0x03, 0x1b
        /*006e*/ 	.short	0x00ff


	//----- nvinfo : EIATTR_NUM_BARRIERS
	.align		4
        /*0070*/ 	.byte	0x02, 0x4c
        /*0072*/ 	.byte	0x01
	.zero		1


	//----- nvinfo : EIATTR_ANNOTATIONS
	.align		4
        /*0074*/ 	.byte	0x04, 0x55
        /*0076*/ 	.short	(.L_1021 - .L_1020)


	//   ....[0]....
.L_1020:
        /* <DEDUP_REMOVED lines=26> */


	//----- nvinfo : EIATTR_MERCURY_ISA_VERSION
	.align		4
.L_1021:
        /*0200*/ 	.byte	0x03, 0x5f
        /*0202*/ 	.short	0x0101


	//----- nvinfo : EIATTR_VRC_CTA_INIT_COUNT
	.align		4
        /*0204*/ 	.byte	0x02, 0x4a
	.zero		1
	.zero		1


	//----- nvinfo : EIATTR_EXIT_INSTR_OFFSETS
	.align		4
        /*0208*/ 	.byte	0x04, 0x1c
        /*020a*/ 	.short	(.L_1023 - .L_1022)


	//   ....[0]....
.L_1022:
        /*020c*/ 	.word	0x00006480


	//   ....[1]....
        /*0210*/ 	.word	0x000066b0


	//----- nvinfo : EIATTR_CRS_STACK_SIZE
	.align		4
.L_1023:
        /*0214*/ 	.byte	0x04, 0x1e
        /*0216*/ 	.short	(.L_1025 - .L_1024)
.L_1024:
        /*0218*/ 	.word	0x00000000


	//----- nvinfo : EIATTR_CBANK_PARAM_SIZE
	.align		4
.L_1025:
        /*021c*/ 	.byte	0x03, 0x19
        /*021e*/ 	.short	0x0030


	//----- nvinfo : EIATTR_PARAM_CBANK
	.align		4
        /*0220*/ 	.byte	0x04, 0x0a
        /*0222*/ 	.short	(.L_1027 - .L_1026)
	.align		4
.L_1026:
        /*0224*/ 	.word	index@(.nv.constant0._Z32massMatrixMultiplyConstantKernelILi11ELi13ELi1EEviPKdS1_S1_S1_Pd)
        /*0228*/ 	.short	0x0380
        /*022a*/ 	.short	0x0030


	//----- nvinfo : EIATTR_SW_WAR
	.align		4
.L_1027:
        /*022c*/ 	.byte	0x04, 0x36
        /*022e*/ 	.short	(.L_1029 - .L_1028)
.L_1028:
        /*0230*/ 	.word	0x00000008
.L_1029:


//--------------------- .nv.info._Z32massMatrixMultiplyRegisterKernelILi11ELi13ELi1EEviPKdS1_S1_S1_Pd --------------------------
	.section	.nv.info._Z32massMatrixMultiplyRegisterKernelILi11ELi13ELi1EEviPKdS1_S1_S1_Pd,"",@"SHT_CUDA_INFO"
	.sectionflags	@""
	.align	4


	//----- nvinfo : EIATTR_CUDA_API_VERSION
	.align		4
        /*0000*/ 	.byte	0x04, 0x37
        /*0002*/ 	.short	(.L_1031 - .L_1030)
.L_1030:
        /*0004*/ 	.word	0x00000082


	//----- nvinfo : EIATTR_KPARAM_INFO
	.align		4
.L_1031:
        /*0008*/ 	.byte	0x04, 0x17
        /*000a*/ 	.short	(.L_1033 - .L_1032)
.L_1032:
        /*000c*/ 	.word	0x00000000
        /*0010*/ 	.short	0x0005
        /*0012*/ 	.short	0x0028
        /*0014*/ 	.byte	0x00, 0xf5, 0x21, 0x00


	//----- nvinfo : EIATTR_KPARAM_INFO
	.align		4
.L_1033:
        /*0018*/ 	.byte	0x04, 0x17
        /*001a*/ 	.short	(.L_1035 - .L_1034)
.L_1034:
        /*001c*/ 	.word	0x00000000
        /*0020*/ 	.short	0x0004
        /*0022*/ 	.short	0x0020
        /*0024*/ 	.byte	0x00, 0xf5, 0x21, 0x00


	//----- nvinfo : EIATTR_KPARAM_INFO
	.align		4
.L_1035:
        /*0028*/ 	.byte	0x04, 0x17
        /*002a*/ 	.short	(.L_1037 - .L_1036)
.L_1036:
        /*002c*/ 	.word	0x00000000
        /*0030*/ 	.short	0x0003
        /*0032*/ 	.short	0x0018
        /*0034*/ 	.byte	0x00, 0xf5, 0x21, 0x00


	//----- nvinfo : EIATTR_KPARAM_INFO
	.align		4
.L_1037:
        /*0038*/ 	.byte	0x04, 0x17
        /*003a*/ 	.short	(.L_1039 - .L_1038)
.L_1038:
        /*003c*/ 	.word	0x00000000
        /*0040*/ 	.short	0x0002
        /*0042*/ 	.short	0x0010
        /*0044*/ 	.byte	0x00, 0xf5, 0x21, 0x00


	//----- nvinfo : EIATTR_KPARAM_INFO
	.align		4
.L_1039:
        /*0048*/ 	.byte	0x04, 0x17
        /*004a*/ 	.short	(.L_1041 - .L_1040)
.L_1040:
        /*004c*/ 	.word	0x00000000
        /*0050*/ 	.short	0x0001
        /*0052*/ 	.short	0x0008
        /*0054*/ 	.byte	0x00, 0xf5, 0x21, 0x00


	//----- nvinfo : EIATTR_KPARAM_INFO
	.align		4
.L_1041:
        /*0058*/ 	.byte	0x04, 0x17
        /*005a*/ 	.short	(.L_1043 - .L_1042)
.L_1042:
        /*005c*/ 	.word	0x00000000
        /*0060*/ 	.short	0x0000
        /*0062*/ 	.short	0x0000
        /*0064*/ 	.byte	0x00, 0xf0, 0x11, 0x00


	//----- nvinfo : EIATTR_SPARSE_MMA_MASK
	.align		4
.L_1043:
        /*0068*/ 	.byte	0x03, 0x50
        /*006a*/ 	.short	0x0000


	//----- nvinfo : EIATTR_MAXREG_COUNT
	.align		4
        /*006c*/ 	.byte	0x03, 0x1b
        /*006e*/ 	.short	0x00ff


	//----- nvinfo : EIATTR_NUM_BARRIERS
	.align		4
        /*0070*/ 	.byte	0x02, 0x4c
        /*0072*/ 	.byte	0x01
	.zero		1


	//----- nvinfo : EIATTR_MERCURY_ISA_VERSION
	.align		4
        /*0074*/ 	.byte	0x03, 0x5f
        /*0076*/ 	.short	0x0101


	//----- nvinfo : EIATTR_INT_WARP_WIDE_INSTR_OFFSETS
	.align		4
        /*0078*/ 	.byte	0x04, 0x31
        /*007a*/ 	.short	(.L_1045 - .L_1044)


	//   ....[0]....
.L_1044:
        /*007c*/ 	.word	0x000001e0


	//----- nvinfo : EIATTR_VRC_CTA_INIT_COUNT
	.align		4
.L_1045:
        /*0080*/ 	.byte	0x02, 0x4a
	.zero		1
	.zero		1


	//----- nvinfo : EIATTR_EXIT_INSTR_OFFSETS
	.align		4
        /*0084*/ 	.byte	0x04, 0x1c
        /*0086*/ 	.short	(.L_1047 - .L_1046)


	//   ....[0]....
.L_1046:
        /*0088*/ 	.word	0x00004df0


	//   ....[1]....
        /*008c*/ 	.word	0x00005080


	//----- nvinfo : EIATTR_CRS_STACK_SIZE
	.align		4
.L_1047:
        /*0090*/ 	.byte	0x04, 0x1e
        /*0092*/ 	.short	(.L_1049 - .L_1048)
.L_1048:
        /*0094*/ 	.word	0x00000000


	//----- nvinfo : EIATTR_CBANK_PARAM_SIZE
	.align		4
.L_1049:
        /*0098*/ 	.byte	0x03, 0x19
        /*009a*/ 	.short	0x0030


	//----- nvinfo : EIATTR_PARAM_CBANK
	.align		4
        /*009c*/ 	.byte	0x04, 0x0a
        /*009e*/ 	.short	(.L_1051 - .L_1050)
	.align		4
.L_1050:
        /*00a0*/ 	.word	index@(.nv.constant0._Z32massMatrixMultiplyRegisterKernelILi11ELi13ELi1EEviPKdS1_S1_S1_Pd)
        /*00a4*/ 	.short	0x0380
        /*00a6*/ 	.short	0x0030


	//----- nvinfo : EIATTR_SW_WAR
	.align		4
.L_1051:
        /*00a8*/ 	.byte	0x04, 0x36
        /*00aa*/ 	.short	(.L_1053 - .L_1052)
.L_1052:
        /*00ac*/ 	.word	0x00000008
.L_1053:


//--------------------- .nv.info._Z32massMatrixMultiplyConstantKernelILi11ELi12ELi1EEviPKdS1_S1_S1_Pd --------------------------
	.section	.nv.info._Z32massMatrixMultiplyConstantKernelILi11ELi12ELi1EEviPKdS1_S1_S1_Pd,"",@"SHT_CUDA_INFO"
	.sectionflags	@""
	.align	4


	//----- nvinfo : EIATTR_CUDA_API_VERSION
	.align		4
        /*0000*/ 	.byte	0x04, 0x37
        /*0002*/ 	.short	(.L_1055 - .L_1054)
.L_1054:
        /*0004*/ 	.word	0x00000082


	//----- nvinfo : EIATTR_KPARAM_INFO
	.align		4
.L_1055:
        /*0008*/ 	.byte	0x04, 0x17
        /*000a*/ 	.short	(.L_1057 - .L_1056)
.L_1056:
        /*000c*/ 	.word	0x00000000
        /*0010*/ 	.short	0x0005
        /*0012*/ 	.short	0x0028
        /*0014*/ 	.byte	0x00, 0xf5, 0x21, 0x00


	//----- nvinfo : EIATTR_KPARAM_INFO
	.align		4
.L_1057:
        /*0018*/ 	.byte	0x04, 0x17
        /*001a*/ 	.short	(.L_1059 - .L_1058)
.L_1058:
        /*001c*/ 	.word	0x00000000
        /*0020*/ 	.short	0x0004
        /*0022*/ 	.short	0x0020
        /*0024*/ 	.byte	0x00, 0xf5, 0x21, 0x00


	//----- nvinfo : EIATTR_KPARAM_INFO
	.align		4
.L_1059:
        /*0028*/ 	.byte	0x04, 0x17
        /*002a*/ 	.short	(.L_1061 - .L_1060)
.L_1060:
        /*002c*/ 	.word	0x00000000
        /*0030*/ 	.short	0x0003
        /*0032*/ 	.short	0x0018
        /*0034*/ 	.byte	0x00, 0xf5, 0x21, 0x00


	//----- nvinfo : EIATTR_KPARAM_INFO
	.align		4
.L_1061:
        /*0038*/ 	.byte	0x04, 0x17
        /*003a*/ 	.short	(.L_1063 - .L_1062)
.L_1062:
        /*003c*/ 	.word	0x00000000
        /*0040*/ 	.short	0x0002
        /*0042*/ 	.short	0x0010
        /*0044*/ 	.byte	0x00, 0xf5, 0x21, 0x00


	//----- nvinfo : EIATTR_KPARAM_INFO
	.align		4
.L_1063:
        /*0048*/ 	.byte	0x04, 0x17
        /*004a*/ 	.short	(.L_1065 - .L_1064)
.L_1064:
        /*004c*/ 	.word	0x00000000
        /*0050*/ 	.short	0x0001
        /*0052*/ 	.short	0x0008
        /*0054*/ 	.byte	0x00, 0xf5, 0x21, 0x00


	//----- nvinfo : EIATTR_KPARAM_INFO
	.align		4
.L_1065:
        /*0058*/ 	.byte	0x04, 0x17
        /*005a*/ 	.short	(.L_1067 - .L_1066)
.L_1066:
        /*005c*/ 	.word	0x00000000
        /*0060*/ 	.short	0x0000
        /*0062*/ 	.short	0x0000
        /*0064*/ 	.byte	0x00, 0xf0, 0x11, 0x00


	//----- nvinfo : EIATTR_SPARSE_MMA_MASK
	.align		4
.L_1067:
        /*0068*/ 	.byte	0x03, 0x50
        /*006a*/ 	.short	0x0000


	//----- nvinfo : EIATTR_MAXREG_COUNT
	.align		4
        /*006c*/ 	.byte	0x03, 0x1b
        /*006e*/ 	.short	0x00ff


	//----- nvinfo : EIATTR_NUM_BARRIERS
	.align		4
        /*0070*/ 	.byte	0x02, 0x4c
        /*0072*/ 	.byte	0x01
	.zero		1


	//----- nvinfo : EIATTR_ANNOTATIONS
	.align		4
        /*0074*/ 	.byte	0x04, 0x55
        /*0076*/ 	.short	(.L_1069 - .L_1068)


	//   ....[0]....
.L_1068:
        /* <DEDUP_REMOVED lines=13> */


	//----- nvinfo : EIATTR_MERCURY_ISA_VERSION
	.align		4
.L_1069:
        /*0130*/ 	.byte	0x03, 0x5f
        /*0132*/ 	.short	0x0101


	//----- nvinfo : EIATTR_VRC_CTA_INIT_COUNT
	.align		4
        /*0134*/ 	.byte	0x02, 0x4a
	.zero		1
	.zero		1


	//----- nvinfo : EIATTR_EXIT_INSTR_OFFSETS
	.align		4
        /*0138*/ 	.byte	0x04, 0x1c
        /*013a*/ 	.short	(.L_1071 - .L_1070)


	//   ....[0]....
.L_1070:
        /*013c*/ 	.word	0x00005900


	//   ....[1]....
        /*0140*/ 	.word	0x00005af0


	//----- nvinfo : EIATTR_CRS_STACK_SIZE
	.align		4
.L_1071:
        /*0144*/ 	.byte	0x04, 0x1e
        /*0146*/ 	.short	(.L_1073 - .L_1072)
.L_1072:
        /*0148*/ 	.word	0x00000000


	//----- nvinfo : EIATTR_CBANK_PARAM_SIZE
	.align		4
.L_1073:
        /*014c*/ 	.byte	0x03, 0x19
        /*014e*/ 	.short	0x0030


	//----- nvinfo : EIATTR_PARAM_CBANK
	.align		4
        /*0150*/ 	.byte	0x04, 0x0a
        /*0152*/ 	.short	(.L_1075 - .L_1074)
	.align		4
.L_1074:
        /*0154*/ 	.word	index@(.nv.constant0._Z32massMatrixMultiplyConstantKernelILi11ELi12ELi1EEviPKdS1_S1_S1_Pd)
        /*0158*/ 	.short	0x0380
        /*015a*/ 	.short	0x0030


	//----- nvinfo : EIATTR_SW_WAR
	.align		4
.L_1075:
        /*015c*/ 	.byte	0x04, 0x36
        /*015e*/ 	.short	(.L_1077 - .L_1076)
.L_1076:
        /*0160*/ 	.word	0x00000008
.L_1077:


//--------------------- .nv.info._Z32massMatrixMultiplyRegisterKernelILi11ELi12ELi1EEviPKdS1_S1_S1_Pd --------------------------
	.section	.nv.info._Z32massMatrixMultiplyRegisterKernelILi11ELi12ELi1EEviPKdS1_S1_S1_Pd,"",@"SHT_CUDA_INFO"
	.sectionflags	@""
	.align	4


	//----- nvinfo : EIATTR_CUDA_API_VERSION
	.align		4
        /*0000*/ 	.byte	0x04, 0x37
        /*0002*/ 	.short	(.L_1079 - .L_1078)
.L_1078:
        /*0004*/ 	.word	0x00000082


	//----- nvinfo : EIATTR_KPARAM_INFO
	.align		4
.L_1079:
        /*0008*/ 	.byte	0x04, 0x17
        /*000a*/ 	.short	(.L_1081 - .L_1080)
.L_1080:
        /*000c*/ 	.word	0x00000000
        /*0010*/ 	.short	0x0005
        /*0012*/ 	.short	0x0028
        /*0014*/ 	.byte	0x00, 0xf5, 0x21, 0x00


	//----- nvinfo : EIATTR_KPARAM_INFO
	.align		4
.L_1081:
        /*0018*/ 	.byte	0x04, 0x17
        /*001a*/ 	.short	(.L_1083 - .L_1082)
.L_1082:
        /*001c*/ 	.word	0x00000000
        /*0020*/ 	.short	0x0004
        /*0022*/ 	.short	0x0020
        /*0024*/ 	.byte	0x00, 0xf5, 0x21, 0x00


	//----- nvinfo : EIATTR_KPARAM_INFO
	.align		4
.L_1083:
        /*0028*/ 	.byte	0x04, 0x17
        /*002a*/ 	.short	(.L_1085 - .L_1084)
.L_1084:
        /*002c*/ 	.word	0x00000000
        /*0030*/ 	.short	0x0003
        /*0032*/ 	.short	0x0018
        /*0034*/ 	.byte	0x00, 0xf5, 0x21, 0x00


	//----- nvinfo : EIATTR_KPARAM_INFO
	.align		4
.L_1085:
        /*0038*/ 	.byte	0x04, 0x17
        /*003a*/ 	.short	(.L_1087 - .L_1086)
.L_1086:
        /*003c*/ 	.word	0x00000000
        /*0040*/ 	.short	0x0002
        /*0042*/ 	.short	0x0010
        /*0044*/ 	.byte	0x00, 0xf5, 0x21, 0x00


	//----- nvinfo : EIATTR_KPARAM_INFO
	.align		4
.L_1087:
        /*0048*/ 	.byte	0x04, 0x17
        /*004a*/ 	.short	(.L_1089 - .L_1088)
.L_1088:
        /*004c*/ 	.word	0x00000000
        /*0050*/ 	.short	0x0001
        /*0052*/ 	.short	0x0008
        /*0054*/ 	.byte	0x00, 0xf5, 0x21, 0x00


	//----- nvinfo : EIATTR_KPARAM_INFO
	.align		4
.L_1089:
        /*0058*/ 	.byte	0x04, 0x17
        /*005a*/ 	.short	(.L_1091 - .L_1090)
.L_1090:
        /*005c*/ 	.word	0x00000000
        /*0060*/ 	.short	0x0000
        /*0062*/ 	.short	0x0000
        /*0064*/ 	.byte	0x00, 0xf0, 0x11, 0x00


	//----- nvinfo : EIATTR_SPARSE_MMA_MASK
	.align		4
.L_1091:
        /*0068*/ 	.byte	0x03, 0x50
        /*006a*/ 	.short	0x0000


	//----- nvinfo : EIATTR_MAXREG_COUNT
	.align		4
        /*006c*/ 	.byte	0x03, 0x1b
        /*006e*/ 	.short	0x00ff


	//----- nvinfo : EIATTR_NUM_BARRIERS
	.align		4
        /*0070*/ 	.byte	0x02, 0x4c
        /*0072*/ 	.byte	0x01
	.zero		1


	//----- nvinfo : EIATTR_MERCURY_ISA_VERSION
	.align		4
        /*0074*/ 	.byte	0x03, 0x5f
        /*0076*/ 	.short	0x0101


	//----- nvinfo : EIATTR_VRC_CTA_INIT_COUNT
	.align		4
        /*0078*/ 	.byte	0x02, 0x4a
	.zero		1
	.zero		1


	//----- nvinfo : EIATTR_EXIT_INSTR_OFFSETS
	.align		4
        /*007c*/ 	.byte	0x04, 0x1c
        /*007e*/ 	.short	(.L_1093 - .L_1092)


	//   ....[0]....
.L_1092:
        /*0080*/ 	.word	0x00004bd0


	//   ....[1]....
        /*0084*/ 	.word	0x00004de0


	//----- nvinfo : EIATTR_CRS_STACK_SIZE
	.align		4
.L_1093:
        /*0088*/ 	.byte	0x04, 0x1e
        /*008a*/ 	.short	(.L_1095 - .L_1094)
.L_1094:
        /*008c*/ 	.word	0x00000000


	//----- nvinfo : EIATTR_CBANK_PARAM_SIZE
	.align		4
.L_1095:
        /*0090*/ 	.byte	0x03, 0x19
        /*0092*/ 	.short	0x0030


	//----- nvinfo : EIATTR_PARAM_CBANK
	.align		4
        /*0094*/ 	.byte	0x04, 0x0a
        /*0096*/ 	.short	(.L_1097 - .L_1096)
	.align		4
.L_1096:
        /*0098*/ 	.word	index@(.nv.constant0._Z32massMatrixMultiplyRegisterKernelILi11ELi12ELi1EEviPKdS1_S1_S1_Pd)
        /*009c*/ 	.short	0x0380
        /*009e*/ 	.short	0x0030


	//----- nvinfo : EIATTR_SW_WAR
	.align		4
.L_1097:
        /*00a0*/ 	.byte	0x04, 0x36
        /*00a2*/ 	.short	(.L_1099 - .L_1098)
.L_1098:
        /*00a4*/ 	.word	0x00000008
.L_1099:


//--------------------- .nv.info._Z32massMatrixMultiplyConstantKernelILi11ELi11ELi1EEviPKdS1_S1_S1_Pd --------------------------
	.section	.nv.info._Z32massMatrixMultiplyConstantKernelILi11ELi11ELi1EEviPKdS1_S1_S1_Pd,"",@"SHT_CUDA_INFO"
	.sectionflags	@""
	.align	4


	//----- nvinfo : EIATTR_CUDA_API_VERSION
	.align		4
        /*0000*/ 	.byte	0x04, 0x37
        /*0002*/ 	.short	(.L_1101 - .L_1100)
.L_1100:
        /*0004*/ 	.word	0x00000082


	//----- nvinfo : EIATTR_KPARAM_INFO
	.align		4
.L_1101:
        /*0008*/ 	.byte	0x04, 0x17
        /*000a*/ 	.short	(.L_1103 - .L_1102)
.L_1102:
        /*000c*/ 	.word	0x00000000
        /*0010*/ 	.short	0x0005
        /*0012*/ 	.short	0x0028
        /*0014*/ 	.byte	0x00, 0xf5, 0x21, 0x00


	//----- nvinfo : EIATTR_KPARAM_INFO
	.align		4
.L_1103:
        /*0018*/ 	.byte	0x04, 0x17
        /*001a*/ 	.short	(.L_1105 - .L_1104)
.L_1104:
        /*001c*/ 	.word	0x00000000
        /*0020*/ 	.short	0x0004
        /*0022*/ 	.short	0x0020
        /*0024*/ 	.byte	0x00, 0xf5, 0x21, 0x00


	//----- nvinfo : EIATTR_KPARAM_INFO
	.align		4
.L_1105:
        /*0028*/ 	.byte	0x04, 0x17
        /*002a*/ 	.short	(.L_1107 - .L_1106)
.L_1106:
        /*002c*/ 	.word	0x00000000
        /*0030*/ 	.short	0x0003
        /*0032*/ 	.short	0x0018
        /*0034*/ 	.byte	0x00, 0xf5, 0x21, 0x00


	//----- nvinfo : EIATTR_KPARAM_INFO
	.align		4
.L_1107:
        /*0038*/ 	.byte	0x04, 0x17
        /*003a*/ 	.short	(.L_1109 - .L_1108)
.L_1108:
        /*003c*/ 	.word	0x00000000
        /*0040*/ 	.short	0x0002
        /*0042*/ 	.short	0x0010
        /*0044*/ 	.byte	0x00, 0xf5, 0x21, 0x00


	//----- nvinfo : EIATTR_KPARAM_INFO
	.align		4
.L_1109:
        /*0048*/ 	.byte	0x04, 0x17
        /*004a*/ 	.short	(.L_1111 - .L_1110)
.L_1110:
        /*004c*/ 	.word	0x00000000
        /*0050*/ 	.short	0x0001
        /*0052*/ 	.short	0x0008
        /*0054*/ 	.byte	0x00, 0xf5, 0x21, 0x00


	//----- nvinfo : EIATTR_KPARAM_INFO
	.align		4
.L_1111:
        /*0058*/ 	.byte	0x04, 0x17
        /*005a*/ 	.short	(.L_1113 - .L_1112)
.L_1112:
        /*005c*/ 	.word	0x00000000
        /*0060*/ 	.short	0x0000
        /*0062*/ 	.short	0x0000
        /*0064*/ 	.byte	0x00, 0xf0, 0x11, 0x00


	//----- nvinfo : EIATTR_SPARSE_MMA_MASK
	.align		4
.L_1113:
        /*0068*/ 	.byte	0x03, 0x50
        /*006a*/ 	.short	0x0000


	//----- nvinfo : EIATTR_MAXREG_COUNT
	.align		4
        /*006c*/ 	.byte	0x03, 0x1b
        /*006e*/ 	.short	0x00ff


	//----- nvinfo : EIATTR_NUM_BARRIERS
	.align		4
        /*0070*/ 	.byte	0x02, 0x4c
        /*0072*/ 	.byte	0x01
	.zero		1


	//----- nvinfo : EIATTR_MERCURY_ISA_VERSION
	.align		4
        /*0074*/ 	.byte	0x03, 0x5f
        /*0076*/ 	.short	0x0101


	//----- nvinfo : EIATTR_VRC_CTA_INIT_COUNT
	.align		4
        /*0078*/ 	.byte	0x02, 0x4a
	.zero		1
	.zero		1


	//----- nvinfo : EIATTR_EXIT_INSTR_OFFSETS
	.align		4
        /*007c*/ 	.byte	0x04, 0x1c
        /*007e*/ 	.short	(.L_1115 - .L_1114)


	//   ....[0]....
.L_1114:
        /*0080*/ 	.word	0x00004f80


	//   ....[1]....
        /*0084*/ 	.word	0x00005160


	//----- nvinfo : EIATTR_CRS_STACK_SIZE
	.align		4
.L_1115:
        /*0088*/ 	.byte	0x04, 0x1e
        /*008a*/ 	.short	(.L_1117 - .L_1116)
.L_1116:
        /*008c*/ 	.word	0x00000000


	//----- nvinfo : EIATTR_CBANK_PARAM_SIZE
	.align		4
.L_1117:
        /*0090*/ 	.byte	0x03, 0x19
        /*0092*/ 	.short	0x0030


	//----- nvinfo : EIATTR_PARAM_CBANK
	.align		4
        /*0094*/ 	.byte	0x04, 0x0a
        /*0096*/ 	.short	(.L_1119 - .L_1118)
	.align		4
.L_1118:
        /*0098*/ 	.word	index@(.nv.constant0._Z32massMatrixMultiplyConstantKernelILi11ELi11ELi1EEviPKdS1_S1_S1_Pd)
        /*009c*/ 	.short	0x0380
        /*009e*/ 	.short	0x0030


	//----- nvinfo : EIATTR_SW_WAR
	.align		4
.L_1119:
        /*00a0*/ 	.byte	0x04, 0x36
        /*00a2*/ 	.short	(.L_1121 - .L_1120)
.L_1120:
        /*00a4*/ 	.word	0x00000008
.L_1121:


//--------------------- .nv.info._Z32massMatrixMultiplyRegisterKernelILi11ELi11ELi1EEviPKdS1_S1_S1_Pd --------------------------
	.section	.nv.info._Z32massMatrixMultiplyRegisterKernelILi11ELi11ELi1EEviPKdS1_S1_S1_Pd,"",@"SHT_CUDA_INFO"
	.sectionflags	@""
	.align	4


	//----- nvinfo : EIATTR_CUDA_API_VERSION
	.align		4
        /*0000*/ 	.byte	0x04, 0x37
        /*0002*/ 	.short	(.L_1123 - .L_1122)
.L_1122:
        /*0004*/ 	.word	0x00000082


	//----- nvinfo : EIATTR_KPARAM_INFO
	.align		4
.L_1123:
        /*0008*/ 	.byte	0x04, 0x17
        /*000a*/ 	.short	(.L_1125 - .L_1124)
.L_1124:
        /*000c*/ 	.word	0x00000000
        /*0010*/ 	.short	0x0005
        /*0012*/ 	.short	0x0028
        /*0014*/ 	.byte	0x00, 0xf5, 0x21, 0x00


	//----- nvinfo : EIATTR_KPARAM_INFO
	.align		4
.L_1125:
        /*0018*/ 	.byte	0x04, 0x17
        /*001a*/ 	.short	(.L_1127 - .L_1126)
.L_1126:
        /*001c*/ 	.word	0x00000000
        /*0020*/ 	.short	0x0004
        /*0022*/ 	.short	0x0020
        /*0024*/ 	.byte	0x00, 0xf5, 0x21, 0x00


	//----- nvinfo : EIATTR_KPARAM_INFO
	.align		4
.L_1127:
        /*0028*/ 	.byte	0x04, 0x17
        /*002a*/ 	.short	(.L_1129 - .L_1128)
.L_1128:
        /*002c*/ 	.word	0x00000000
        /*0030*/ 	.short	0x0003
        /*0032*/ 	.short	0x0018
        /*0034*/ 	.byte	0x00, 0xf5, 0x21, 0x00


	//----- nvinfo : EIATTR_KPARAM_INFO
	.align		4
.L_1129:
        /*0038*/ 	.byte	0x04, 0x17
        /*003a*/ 	.short	(.L_1131 - .L_1130)
.L_1130:
        /*003c*/ 	.word	0x00000000
        /*0040*/ 	.short	0x0002
        /*0042*/ 	.short	0x0010
        /*0044*/ 	.byte	0x00, 0xf5, 0x21, 0x00


	//----- nvinfo : EIATTR_KPARAM_INFO
	.align		4
.L_1131:
        /*0048*/ 	.byte	0x04, 0x17
        /*004a*/ 	.short	(.L_1133 - .L_1132)
.L_1132:
        /*004c*/ 	.word	0x00000000
        /*0050*/ 	.short	0x0001
        /*0052*/ 	.short	0x0008
        /*0054*/ 	.byte	0x00, 0xf5, 0x21, 0x00


	//----- nvinfo : EIATTR_KPARAM_INFO
	.align		4
.L_1133:
        /*0058*/ 	.byte	0x04, 0x17
        /*005a*/ 	.short	(.L_1135 - .L_1134)
.L_1134:
        /*005c*/ 	.word	0x00000000
        /*0060*/ 	.short	0x0000
        /*0062*/ 	.short	0x0000
        /*0064*/ 	.byte	0x00, 0xf0, 0x11, 0x00


	//----- nvinfo : EIATTR_SPARSE_MMA_MASK
	.align		4
.L_1135:
        /*0068*/ 	.byte	0x03, 0x50
        /*006a*/ 	.short	0x0000


	//----- nvinfo : EIATTR_MAXREG_COUNT
	.align		4
        /*006c*/ 	.byte	0x03, 0x1b
        /*006e*/ 	.short	0x00ff


	//----- nvinfo : EIATTR_NUM_BARRIERS
	.align		4
        /*0070*/ 	.byte	0x02, 0x4c
        /*0072*/ 	.byte	0x01
	.zero		1


	//----- nvinfo : EIATTR_MERCURY_ISA_VERSION
	.align		4
        /*0074*/ 	.byte	0x03, 0x5f
        /*0076*/ 	.short	0x0101


	//----- nvinfo : EIATTR_INT_WARP_WIDE_INSTR_OFFSETS
	.align		4
        /*0078*/ 	.byte	0x04, 0x31
        /*007a*/ 	.short	(.L_1137 - .L_1136)


	//   ....[0]....
.L_1136:
        /*007c*/ 	.word	0x000001e0


	//----- nvinfo : EIATTR_VRC_CTA_INIT_COUNT
	.align		4
.L_1137:
        /*0080*/ 	.byte	0x02, 0x4a
	.zero		1
	.zero		1


	//----- nvinfo : EIATTR_EXIT_INSTR_OFFSETS
	.align		4
        /*0084*/ 	.byte	0x04, 0x1c
        /*0086*/ 	.short	(.L_1139 - .L_1138)


	//   ....[0]....
.L_1138:
        /*0088*/ 	.word	0x00004a00


	//   ....[1]....
        /*008c*/ 	.word	0x00004c30


	//----- nvinfo : EIATTR_CRS_STACK_SIZE
	.align		4
.L_1139:
        /*0090*/ 	.byte	0x04, 0x1e
        /*0092*/ 	.short	(.L_1141 - .L_1140)
.L_1140:
        /*0094*/ 	.word	0x00000000


	//----- nvinfo : EIATTR_CBANK_PARAM_SIZE
	.align		4
.L_1141:
        /*0098*/ 	.byte	0x03, 0x19
        /*009a*/ 	.short	0x0030


	//----- nvinfo : EIATTR_PARAM_CBANK
	.align		4
        /*009c*/ 	.byte	0x04, 0x0a
        /*009e*/ 	.short	(.L_1143 - .L_1142)
	.align		4
.L_1142:
        /*00a0*/ 	.word	index@(.nv.constant0._Z32massMatrixMultiplyRegisterKernelILi11ELi11ELi1EEviPKdS1_S1_S1_Pd)
        /*00a4*/ 	.short	0x0380
        /*00a6*/ 	.short	0x0030


	//----- nvinfo : EIATTR_SW_WAR
	.align		4
.L_1143:
        /*00a8*/ 	.byte	0x04, 0x36
        /*00aa*/ 	.short	(.L_1145 - .L_1144)
.L_1144:
        /*00ac*/ 	.word	0x00000008
.L_1145:


//--------------------- .nv.info._Z32massMatrixMultiplyConstantKernelILi10ELi14ELi1EEviPKdS1_S1_S1_Pd --------------------------
	.section	.nv.info._Z32massMatrixMultiplyConstantKernelILi10ELi14ELi1EEviPKdS1_S1_S1_Pd,"",@"SHT_CUDA_INFO"
	.sectionflags	@""
	.align	4


	//----- nvinfo : EIATTR_CUDA_API_VERSION
	.align		4
        /*0000*/ 	.byte	0x04, 0x37
        /*0002*/ 	.short	(.L_1147 - .L_1146)
.L_1146:
        /*0004*/ 	.word	0x00000082


	//----- nvinfo : EIATTR_KPARAM_INFO
	.align		4
.L_1147:
        /*0008*/ 	.byte	0x04, 0x17
        /*000a*/ 	.short	(.L_1149 - .L_1148)
.L_1148:
        /*000c*/ 	.word	0x00000000
        /*0010*/ 	.short	0x0005
        /*0012*/ 	.short	0x0028
        /*0014*/ 	.byte	0x00, 0xf5, 0x21, 0x00


	//----- nvinfo : EIATTR_KPARAM_INFO
	.align		4
.L_1149:
        /*0018*/ 	.byte	0x04, 0x17
        /*001a*/ 	.short	(.L_1151 - .L_1150)
.L_1150:
        /*001c*/ 	.word	0x00000000
        /*0020*/ 	.short	0x0004
        /*0022*/ 	.short	0x0020
        /*0024*/ 	.byte	0x00, 0xf5, 0x21, 0x00


	//----- nvinfo : EIATTR_KPARAM_INFO
	.align		4
.L_1151:
        /*0028*/ 	.byte	0x04, 0x17
        /*002a*/ 	.short	(.L_1153 - .L_1152)
.L_1152:
        /*002c*/ 	.word	0x00000000
        /*0030*/ 	.short	0x0003
        /*0032*/ 	.short	0x0018
        /*0034*/ 	.byte	0x00, 0xf5, 0x21, 0x00


	//----- nvinfo : EIATTR_KPARAM_INFO
	.align		4
.L_1153:
        /*0038*/ 	.byte	0x04, 0x17
        /*003a*/ 	.short	(.L_1155 - .L_1154)
.L_1154:
        /*003c*/ 	.word	0x00000000
        /*0040*/ 	.short	0x0002
        /*0042*/ 	.short	0x0010
        /*0044*/ 	.byte	0x00, 0xf5, 0x21, 0x00


	//----- nvinfo : EIATTR_KPARAM_INFO
	.align		4
.L_1155:
        /*0048*/ 	.byte	0x04, 0x17
        /*004a*/ 	.short	(.L_1157 - .L_1156)
.L_1156:
        /*004c*/ 	.word	0x00000000
        /*0050*/ 	.short	0x0001
        /*0052*/ 	.short	0x0008
        /*0054*/ 	.byte	0x00, 0xf5, 0x21, 0x00


	//----- nvinfo : EIATTR_KPARAM_INFO
	.align		4
.L_1157:
        /*0058*/ 	.byte	0x04, 0x17
        /*005a*/ 	.short	(.L_1159 - .L_1158)
.L_1158:
        /*005c*/ 	.word	0x00000000
        /*0060*/ 	.short	0x0000
        /*0062*/ 	.short	0x0000
        /*0064*/ 	.byte	0x00, 0xf0, 0x11, 0x00


	//----- nvinfo : EIATTR_SPARSE_MMA_MASK
	.align		4
.L_1159:
        /*0068*/ 	.byte	0x03, 0x50
        /*006a*/ 	.short	0x0000


	//----- nvinfo : EIATTR_MAXREG_COUNT
	.align		4
        /*006c*/ 	.byte	0x03, 0x1b
        /*006e*/ 	.short	0x00ff


	//----- nvinfo : EIATTR_NUM_BARRIERS
	.align		4
        /*0070*/ 	.byte	0x02, 0x4c
        /*0072*/ 	.byte	0x01
	.zero		1


	//----- nvinfo : EIATTR_MERCURY_ISA_VERSION
	.align		4
        /*0074*/ 	.byte	0x03, 0x5f
        /*0076*/ 	.short	0x0101


	//----- nvinfo : EIATTR_VRC_CTA_INIT_COUNT
	.align		4
        /*0078*/ 	.byte	0x02, 0x4a
	.zero		1
	.zero		1


	//----- nvinfo : EIATTR_EXIT_INSTR_OFFSETS
	.align		4
        /*007c*/ 	.byte	0x04, 0x1c
        /*007e*/ 	.short	(.L_1161 - .L_1160)


	//   ....[0]....
.L_1160:
        /*0080*/ 	.word	0x000052c0


	//   ....[1]....
        /*0084*/ 	.word	0x000054d0


	//----- nvinfo : EIATTR_CRS_STACK_SIZE
	.align		4
.L_1161:
        /*0088*/ 	.byte	0x04, 0x1e
        /*008a*/ 	.short	(.L_1163 - .L_1162)
.L_1162:
        /*008c*/ 	.word	0x00000000


	//----- nvinfo : EIATTR_CBANK_PARAM_SIZE
	.align		4
.L_1163:
        /*0090*/ 	.byte	0x03, 0x19
        /*0092*/ 	.short	0x0030


	//----- nvinfo : EIATTR_PARAM_CBANK
	.align		4
        /*0094*/ 	.byte	0x04, 0x0a
        /*0096*/ 	.short	(.L_1165 - .L_1164)
	.align		4
.L_1164:
        /*0098*/ 	.word	index@(.nv.constant0._Z32massMatrixMultiplyConstantKernelILi10ELi14ELi1EEviPKdS1_S1_S1_Pd)
        /*009c*/ 	.short	0x0380
        /*009e*/ 	.short	0x0030


	//----- nvinfo : EIATTR_SW_WAR
	.align		4
.L_1165:
        /*00a0*/ 	.byte	0x04, 0x36
        /*00a2*/ 	.short	(.L_1167 - .L_1166)
.L_1166:
        /*00a4*/ 	.word	0x00000008
.L_1167:


//--------------------- .nv.info._Z32massMatrixMultiplyRegisterKernelILi10ELi14ELi1EEviPKdS1_S1_S1_Pd --------------------------
	.section	.nv.info._Z32massMatrixMultiplyRegisterKernelILi10ELi14ELi1EEviPKdS1_S1_S1_Pd,"",@"SHT_CUDA_INFO"
	.sectionflags	@""
	.align	4


	//----- nvinfo : EIATTR_CUDA_API_VERSION
	.align		4
        /*0000*/ 	.byte	0x04, 0x37
        /*0002*/ 	.short	(.L_1169 - .L_1168)
.L_1168:
        /*0004*/ 	.word	0x00000082


	//----- nvinfo : EIATTR_KPARAM_INFO
	.align		4
.L_1169:
        /*0008*/ 	.byte	0x04, 0x17
        /*000a*/ 	.short	(.L_1171 - .L_1170)
.L_1170:
        /*000c*/ 	.word	0x00000000
        /*0010*/ 	.short	0x0005
        /*0012*/ 	.short	0x0028
        /*0014*/ 	.byte	0x00, 0xf5, 0x21, 0x00


	//----- nvinfo : EIATTR_KPARAM_INFO
	.align		4
.L_1171:
        /*0018*/ 	.byte	0x04, 0x17
        /*001a*/ 	.short	(.L_1173 - .L_1172)
.L_1172:
        /*001c*/ 	.word	0x00000000
        /*0020*/ 	.short	0x0004
        /*0022*/ 	.short	0x0020
        /*0024*/ 	.byte	0x00, 0xf5, 0x21, 0x00


	//----- nvinfo : EIATTR_KPARAM_INFO
	.align		4
.L_1173:
        /*0028*/ 	.byte	0x04, 0x17
        /*002a*/ 	.short	(.L_1175 - .L_1174)
.L_1174:
        /*002c*/ 	.word	0x00000000
        /*0030*/ 	.short	0x0003
        /*0032*/ 	.short	0x0018
        /*0034*/ 	.byte	0x00, 0xf5, 0x21, 0x00


	//----- nvinfo : EIATTR_KPARAM_INFO
	.align		4
.L_1175:
        /*0038*/ 	.byte	0x04, 0x17
        /*003a*/ 	.short	(.L_1177 - .L_1176)
.L_1176:
        /*003c*/ 	.word	0x00000000
        /*0040*/ 	.short	0x0002
        /*0042*/ 	.short	0x0010
        /*0044*/ 	.byte	0x00, 0xf5, 0x21, 0x00


	//----- nvinfo : EIATTR_KPARAM_INFO
	.align		4
.L_1177:
        /*0048*/ 	.byte	0x04, 0x17
        /*004a*/ 	.short	(.L_1179 - .L_1178)
.L_1178:
        /*004c*/ 	.word	0x00000000
        /*0050*/ 	.short	0x0001
        /*0052*/ 	.short	0x0008
        /*0054*/ 	.byte	0x00, 0xf5, 0x21, 0x00


	//----- nvinfo : EIATTR_KPARAM_INFO
	.align		4
.L_1179:
        /*0058*/ 	.byte	0x04, 0x17
        /*005a*/ 	.short	(.L_1181 - .L_1180)
.L_1180:
        /*005c*/ 	.word	0x00000000
        /*0060*/ 	.short	0x0000
        /*0062*/ 	.short	0x0000
        /*0064*/ 	.byte	0x00, 0xf0, 0x11, 0x00


	//----- nvinfo : EIATTR_SPARSE_MMA_MASK
	.align		4
.L_1181:
        /*0068*/ 	.byte	0x03, 0x50
        /*006a*/ 	.short	0x0000


	//----- nvinfo : EIATTR_MAXREG_COUNT
	.align		4
        /*006c*/ 	.byte	0x03, 0x1b
        /*006e*/ 	.short	0x00ff


	//----- nvinfo : EIATTR_NUM_BARRIERS
	.align		4
        /*0070*/ 	.byte	0x02, 0x4c
        /*0072*/ 	.byte	0x01
	.zero		1


	//----- nvinfo : EIATTR_MERCURY_ISA_VERSION
	.align		4
        /*0074*/ 	.byte	0x03, 0x5f
        /*0076*/ 	.short	0x0101


	//----- nvinfo : EIATTR_VRC_CTA_INIT_COUNT
	.align		4
        /*0078*/ 	.byte	0x02, 0x4a
	.zero		1
	.zero		1


	//----- nvinfo : EIATTR_EXIT_INSTR_OFFSETS
	.align		4
        /*007c*/ 	.byte	0x04, 0x1c
        /*007e*/ 	.short	(.L_1183 - .L_1182)


	//   ....[0]....
.L_1182:
        /*0080*/ 	.word	0x00004a90


	//   ....[1]....
        /*0084*/ 	.word	0x00004cb0


	//----- nvinfo : EIATTR_CRS_STACK_SIZE
	.align		4
.L_1183:
        /*0088*/ 	.byte	0x04, 0x1e
        /*008a*/ 	.short	(.L_1185 - .L_1184)
.L_1184:
        /*008c*/ 	.word	0x00000000


	//----- nvinfo : EIATTR_CBANK_PARAM_SIZE
	.align		4
.L_1185:
        /*0090*/ 	.byte	0x03, 0x19
        /*0092*/ 	.short	0x0030


	//----- nvinfo : EIATTR_PARAM_CBANK
	.align		4
        /*0094*/ 	.byte	0x04, 0x0a
        /*0096*/ 	.short	(.L_1187 - .L_1186)
	.align		4
.L_1186:
        /*0098*/ 	.word	index@(.nv.constant0._Z32massMatrixMultiplyRegisterKernelILi10ELi14ELi1EEviPKdS1_S1_S1_Pd)
        /*009c*/ 	.short	0x0380
        /*009e*/ 	.short	0x0030


	//----- nvinfo : EIATTR_SW_WAR
	.align		4
.L_1187:
        /*00a0*/ 	.byte	0x04, 0x36
        /*00a2*/ 	.short	(.L_1189 - .L_1188)
.L_1188:
        /*00a4*/ 	.word	0x00000008
.L_1189:


//--------------------- .nv.info._Z32massMatrixMultiplyConstantKernelILi10ELi13ELi1EEviPKdS1_S1_S1_Pd --------------------------
	.section	.nv.info._Z32massMatrixMultiplyConstantKernelILi10ELi13ELi1EEviPKdS1_S1_S1_Pd,"",@"SHT_CUDA_INFO"
	.sectionflags	@""
	.align	4


	//----- nvinfo : EIATTR_CUDA_API_VERSION
	.align		4
        /*0000*/ 	.byte	0x04, 0x37
        /*0002*/ 	.short	(.L_1191 - .L_1190)
.L_1190:
        /*0004*/ 	.word	0x00000082


	//----- nvinfo : EIATTR_KPARAM_INFO
	.align		4
.L_1191:
        /*0008*/ 	.byte	0x04, 0x17
        /*000a*/ 	.short	(.L_1193 - .L_1192)
.L_1192:
        /*000c*/ 	.word	0x00000000
        /*0010*/ 	.short	0x0005
        /*0012*/ 	.short	0x0028
        /*0014*/ 	.byte	0x00, 0xf5, 0x21, 0x00


	//----- nvinfo : EIATTR_KPARAM_INFO
	.align		4
.L_1193:
        /*0018*/ 	.byte	0x04, 0x17
        /*001a*/ 	.short	(.L_1195 - .L_1194)
.L_1194:
        /*001c*/ 	.word	0x00000000
        /*0020*/ 	.short	0x0004
        /*0022*/ 	.short	0x0020
        /*0024*/ 	.byte	0x00, 0xf5, 0x21, 0x00


	//----- nvinfo : EIATTR_KPARAM_INFO
	.align		4
.L_1195:
        /*0028*/ 	.byte	0x04, 0x17
        /*002a*/ 	.short	(.L_1197 - .L_1196)
.L_1196:
        /*002c*/ 	.word	0x00000000
        /*0030*/ 	.short	0x0003
        /*0032*/ 	.short	0x0018
        /*0034*/ 	.byte	0x00, 0xf5, 0x21, 0x00


	//----- nvinfo : EIATTR_KPARAM_INFO
	.align		4
.L_1197:
        /*0038*/ 	.byte	0x04, 0x17
        /*003a*/ 	.short	(.L_1199 - .L_1198)
.L_1198:
        /*003c*/ 	.word	0x00000000
        /*0040*/ 	.short	0x0002
        /*0042*/ 	.short	0x0010
        /*0044*/ 	.byte	0x00, 0xf5, 0x21, 0x00


	//----- nvinfo : EIATTR_KPARAM_INFO
	.align		4
.L_1199:
        /*0048*/ 	.byte	0x04, 0x17
        /*004a*/ 	.short	(.L_1201 - .L_1200)
.L_1200:
        /*004c*/ 	.word	0x00000000
        /*0050*/ 	.short	0x0001
        /*0052*/ 	.short	0x0008
        /*0054*/ 	.byte	0x00, 0xf5, 0x21, 0x00


	//----- nvinfo : EIATTR_KPARAM_INFO
	.align		4
.L_1201:
        /*0058*/ 	.byte	0x04, 0x17
        /*005a*/ 	.short	(.L_1203 - .L_1202)
.L_1202:
        /*005c*/ 	.word	0x00000000
        /*0060*/ 	.short	0x0000
        /*0062*/ 	.short	0x0000
        /*0064*/ 	.byte	0x00, 0xf0, 0x11, 0x00


	//----- nvinfo : EIATTR_SPARSE_MMA_MASK
	.align		4
.L_1203:
        /*0068*/ 	.byte	0x03, 0x50
        /*006a*/ 	.short	0x0000


	//----- nvinfo : EIATTR_MAXREG_COUNT
	.align		4
        /*006c*/ 	.byte	0x03, 0x1b
        /*006e*/ 	.short	0x00ff


	//----- nvinfo : EIATTR_NUM_BARRIERS
	.align		4
        /*0070*/ 	.byte	0x02, 0x4c
        /*0072*/ 	.byte	0x01
	.zero		1


	//----- nvinfo : EIATTR_MERCURY_ISA_VERSION
	.align		4
        /*0074*/ 	.byte	0x03, 0x5f
        /*0076*/ 	.short	0x0101


	//----- nvinfo : EIATTR_VRC_CTA_INIT_COUNT
	.align		4
        /*0078*/ 	.byte	0x02, 0x4a
	.zero		1
	.zero		1


	//----- nvinfo : EIATTR_EXIT_INSTR_OFFSETS
	.align		4
        /*007c*/ 	.byte	0x04, 0x1c
        /*007e*/ 	.short	(.L_1205 - .L_1204)


	//   ....[0]....
.L_1204:
        /*0080*/ 	.word	0x00005280


	//   ....[1]....
        /*0084*/ 	.word	0x00005490


	//----- nvinfo : EIATTR_CRS_STACK_SIZE
	.align		4
.L_1205:
        /*0088*/ 	.byte	0x04, 0x1e
        /*008a*/ 	.short	(.L_1207 - .L_1206)
.L_1206:
        /*008c*/ 	.word	0x00000000


	//----- nvinfo : EIATTR_CBANK_PARAM_SIZE
	.align		4
.L_1207:
        /*0090*/ 	.byte	0x03, 0x19
        /*0092*/ 	.short	0x0030


	//----- nvinfo : EIATTR_PARAM_CBANK
	.align		4
        /*0094*/ 	.byte	0x04, 0x0a
        /*0096*/ 	.short	(.L_1209 - .L_1208)
	.align		4
.L_1208:
        /*0098*/ 	.word	index@(.nv.constant0._Z32massMatrixMultiplyConstantKernelILi10ELi13ELi1EEviPKdS1_S1_S1_Pd)
        /*009c*/ 	.short	0x0380
        /*009e*/ 	.short	0x0030


	//----- nvinfo : EIATTR_SW_WAR
	.align		4
.L_1209:
        /*00a0*/ 	.byte	0x04, 0x36
        /*00a2*/ 	.short	(.L_1211 - .L_1210)
.L_1210:
        /*00a4*/ 	.word	0x00000008
.L_1211:


//--------------------- .nv.info._Z32massMatrixMultiplyRegisterKernelILi10ELi13ELi1EEviPKdS1_S1_S1_Pd --------------------------
	.section	.nv.info._Z32massMatrixMultiplyRegisterKernelILi10ELi13ELi1EEviPKdS1_S1_S1_Pd,"",@"SHT_CUDA_INFO"
	.sectionflags	@""
	.align	4


	//----- nvinfo : EIATTR_CUDA_API_VERSION
	.align		4
        /*0000*/ 	.byte	0x04, 0x37
        /*0002*/ 	.short	(.L_1213 - .L_1212)
.L_1212:
        /*0004*/ 	.word	0x00000082


	//----- nvinfo : EIATTR_KPARAM_INFO
	.align		4
.L_1213:
        /*0008*/ 	.byte	0x04, 0x17
        /*000a*/ 	.short	(.L_1215 - .L_1214)
.L_1214:
        /*000c*/ 	.word	0x00000000
        /*0010*/ 	.short	0x0005
        /*0012*/ 	.short	0x0028
        /*0014*/ 	.byte	0x00, 0xf5, 0x21, 0x00


	//----- nvinfo : EIATTR_KPARAM_INFO
	.align		4
.L_1215:
        /*0018*/ 	.byte	0x04, 0x17
        /*001a*/ 	.short	(.L_1217 - .L_1216)
.L_1216:
        /*001c*/ 	.word	0x00000000
        /*0020*/ 	.short	0x0004
        /*0022*/ 	.short	0x0020
        /*0024*/ 	.byte	0x00, 0xf5, 0x21, 0x00


	//----- nvinfo : EIATTR_KPARAM_INFO
	.align		4
.L_1217:
        /*0028*/ 	.byte	0x04, 0x17
        /*002a*/ 	.short	(.L_1219 - .L_1218)
.L_1218:
        /*002c*/ 	.word	0x00000000
        /*0030*/ 	.short	0x0003
        /*0032*/ 	.short	0x0018
        /*0034*/ 	.byte	0x00, 0xf5, 0x21, 0x00


	//----- nvinfo : EIATTR_KPARAM_INFO
	.align		4
.L_1219:
        /*0038*/ 	.byte	0x04, 0x17
        /*003a*/ 	.short	(.L_1221 - .L_1220)
.L_1220:
        /*003c*/ 	.word	0x00000000
        /*0040*/ 	.short	0x0002
        /*0042*/ 	.short	0x0010
        /*0044*/ 	.byte	0x00, 0xf5, 0x21, 0x00


	//----- nvinfo : EIATTR_KPARAM_INFO
	.align		4
.L_1221:
        /*0048*/ 	.byte	0x04, 0x17
        /*004a*/ 	.short	(.L_1223 - .L_1222)
.L_1222:
        /*004c*/ 	.word	0x00000000
        /*0050*/ 	.short	0x0001
        /*0052*/ 	.short	0x0008
        /*0054*/ 	.byte	0x00, 0xf5, 0x21, 0x00


	//----- nvinfo : EIATTR_KPARAM_INFO
	.align		4
.L_1223:
        /*0058*/ 	.byte	0x04, 0x17
        /*005a*/ 	.short	(.L_1225 - .L_1224)
.L_1224:
        /*005c*/ 	.word	0x00000000
        /*0060*/ 	.short	0x0000
        /*0062*/ 	.short	0x0000
        /*0064*/ 	.byte	0x00, 0xf0, 0x11, 0x00


	//----- nvinfo : EIATTR_SPARSE_MMA_MASK
	.align		4
.L_1225:
        /*0068*/ 	.byte	0x03, 0x50
        /*006a*/ 	.short	0x0000


	//----- nvinfo : EIATTR_MAXREG_COUNT
	.align		4
        /*006c*/ 	.byte	0x03, 0x1b
        /*006e*/ 	.short	0x00ff


	//----- nvinfo : EIATTR_NUM_BARRIERS
	.align		4
        /*0070*/ 	.byte	0x02, 0x4c
        /*0072*/ 	.byte	0x01
	.zero		1


	//----- nvinfo : EIATTR_MERCURY_ISA_VERSION
	.align		4
        /*0074*/ 	.byte	0x03, 0x5f
        /*0076*/ 	.short	0x0101


	//----- nvinfo : EIATTR_VRC_CTA_INIT_COUNT
	.align		4
        /*0078*/ 	.byte	0x02, 0x4a
	.zero		1
	.zero		1


	//----- nvinfo : EIATTR_EXIT_INSTR_OFFSETS
	.align		4
        /*007c*/ 	.byte	0x04, 0x1c
        /*007e*/ 	.short	(.L_1227 - .L_1226)


	//   ....[0]....
.L_1226:
        /*0080*/ 	.word	0x00004a70


	//   ....[1]....
        /*0084*/ 	.word	0x00004c90


	//----- nvinfo : EIATTR_CRS_STACK_SIZE
	.align		4
.L_1227:
        /*0088*/ 	.byte	0x04, 0x1e
        /*008a*/ 	.short	(.L_1229 - .L_1228)
.L_1228:
        /*008c*/ 	.word	0x00000000


	//----- nvinfo : EIATTR_CBANK_PARAM_SIZE
	.align		4
.L_1229:
        /*0090*/ 	.byte	0x03, 0x19
        /*0092*/ 	.short	0x0030


	//----- nvinfo : EIATTR_PARAM_CBANK
	.align		4
        /*0094*/ 	.byte	0x04, 0x0a
        /*0096*/ 	.short	(.L_1231 - .L_1230)
	.align		4
.L_1230:
        /*0098*/ 	.word	index@(.nv.constant0._Z32massMatrixMultiplyRegisterKernelILi10ELi13ELi1EEviPKdS1_S1_S1_Pd)
        /*009c*/ 	.short	0x0380
        /*009e*/ 	.short	0x0030


	//----- nvinfo : EIATTR_SW_WAR
	.align		4
.L_1231:
        /*00a0*/ 	.byte	0x04, 0x36
        /*00a2*/ 	.short	(.L_1233 - .L_1232)
.L_1232:
        /*00a4*/ 	.word	0x00000008
.L_1233:


//--------------------- .nv.info._Z32massMatrixMultiplyConstantKernelILi10ELi12ELi1EEviPKdS1_S1_S1_Pd --------------------------
	.section	.nv.info._Z32massMatrixMultiplyConstantKernelILi10ELi12ELi1EEviPKdS1_S1_S1_Pd,"",@"SHT_CUDA_INFO"
	.sectionflags	@""
	.align	4


	//----- nvinfo : EIATTR_CUDA_API_VERSION
	.align		4
        /*0000*/ 	.byte	0x04, 0x37
        /*0002*/ 	.short	(.L_1235 - .L_1234)
.L_1234:
        /*0004*/ 	.word	0x00000082


	//----- nvinfo : EIATTR_KPARAM_INFO
	.align		4
.L_1235:
        /*0008*/ 	.byte	0x04, 0x17
        /*000a*/ 	.short	(.L_1237 - .L_1236)
.L_1236:
        /*000c*/ 	.word	0x00000000
        /*0010*/ 	.short	0x0005
        /*0012*/ 	.short	0x0028
        /*0014*/ 	.byte	0x00, 0xf5, 0x21, 0x00


	//----- nvinfo : EIATTR_KPARAM_INFO
	.align		4
.L_1237:
        /*0018*/ 	.byte	0x04, 0x17
        /*001a*/ 	.short	(.L_1239 - .L_1238)
.L_1238:
        /*001c*/ 	.word	0x00000000
        /*0020*/ 	.short	0x0004
        /*0022*/ 	.short	0x0020
        /*0024*/ 	.byte	0x00, 0xf5, 0x21, 0x00


	//----- nvinfo : EIATTR_KPARAM_INFO
	.align		4
.L_1239:
        /*0028*/ 	.byte	0x04, 0x17
        /*002a*/ 	.short	(.L_1241 - .L_1240)
.L_1240:
        /*002c*/ 	.word	0x00000000
        /*0030*/ 	.short	0x0003
        /*0032*/ 	.short	0x0018
        /*0034*/ 	.byte	0x00, 0xf5, 0x21, 0x00


	//----- nvinfo : EIATTR_KPARAM_INFO
	.align		4
.L_1241:
        /*0038*/ 	.byte	0x04, 0x17
        /*003a*/ 	.short	(.L_1243 - .L_1242)
.L_1242:
        /*003c*/ 	.word	0x00000000
        /*0040*/ 	.short	0x0002
        /*0042*/ 	.short	0x0010
        /*0044*/ 	.byte	0x00, 0xf5, 0x21, 0x00


	//----- nvinfo : EIATTR_KPARAM_INFO
	.align		4
.L_1243:
        /*0048*/ 	.byte	0x04, 0x17
        /*004a*/ 	.short	(.L_1245 - .L_1244)
.L_1244:
        /*004c*/ 	.word	0x00000000
        /*0050*/ 	.short	0x0001
        /*0052*/ 	.short	0x0008
        /*0054*/ 	.byte	0x00, 0xf5, 0x21, 0x00


	//----- nvinfo : EIATTR_KPARAM_INFO
	.align		4
.L_1245:
        /*0058*/ 	.byte	0x04, 0x17
        /*005a*/ 	.short	(.L_1247 - .L_1246)
.L_1246:
        /*005c*/ 	.word	0x00000000
        /*0060*/ 	.short	0x0000
        /*0062*/ 	.short	0x0000
        /*0064*/ 	.byte	0x00, 0xf0, 0x11, 0x00


	//----- nvinfo : EIATTR_SPARSE_MMA_MASK
	.align		4
.L_1247:
        /*0068*/ 	.byte	0x03, 0x50
        /*006a*/ 	.short	0x0000


	//----- nvinfo : EIATTR_MAXREG_COUNT
	.align		4
        /*006c*/ 	.byte	0x03, 0x1b
        /*006e*/ 	.short	0x00ff


	//----- nvinfo : EIATTR_NUM_BARRIERS
	.align		4
        /*0070*/ 	.byte	0x02, 0x4c
        /*0072*/ 	.byte	0x01
	.zero		1


	//----- nvinfo : EIATTR_MERCURY_ISA_VERSION
	.align		4
        /*0074*/ 	.byte	0x03, 0x5f
        /*0076*/ 	.short	0x0101


	//----- nvinfo : EIATTR_VRC_CTA_INIT_COUNT
	.align		4
        /*0078*/ 	.byte	0x02, 0x4a
	.zero		1
	.zero		1


	//----- nvinfo : EIATTR_EXIT_INSTR_OFFSETS
	.align		4
        /*007c*/ 	.byte	0x04, 0x1c
        /*007e*/ 	.short	(.L_1249 - .L_1248)


	//   ....[0]....
.L_1248:
        /*0080*/ 	.word	0x00004720


	//   ....[1]....
        /*0084*/ 	.word	0x00004930


	//----- nvinfo : EIATTR_CRS_STACK_SIZE
	.align		4
.L_1249:
        /*0088*/ 	.byte	0x04, 0x1e
        /*008a*/ 	.short	(.L_1251 - .L_1250)
.L_1250:
        /*008c*/ 	.word	0x00000000


	//----- nvinfo : EIATTR_CBANK_PARAM_SIZE
	.align		4
.L_1251:
        /*0090*/ 	.byte	0x03, 0x19
        /*0092*/ 	.short	0x0030


	//----- nvinfo : EIATTR_PARAM_CBANK
	.align		4
        /*0094*/ 	.byte	0x04, 0x0a
        /*0096*/ 	.short	(.L_1253 - .L_1252)
	.align		4
.L_1252:
        /*0098*/ 	.word	index@(.nv.constant0._Z32massMatrixMultiplyConstantKernelILi10ELi12ELi1EEviPKdS1_S1_S1_Pd)
        /*009c*/ 	.short	0x0380
        /*009e*/ 	.short	0x0030


	//----- nvinfo : EIATTR_SW_WAR
	.align		4
.L_1253:
        /*00a0*/ 	.byte	0x04, 0x36
        /*00a2*/ 	.short	(.L_1255 - .L_1254)
.L_1254:
        /*00a4*/ 	.word	0x00000008
.L_1255:


//--------------------- .nv.info._Z32massMatrixMultiplyRegisterKernelILi10ELi12ELi1EEviPKdS1_S1_S1_Pd --------------------------
	.section	.nv.info._Z32massMatrixMultiplyRegisterKernelILi10ELi12ELi1EEviPKdS1_S1_S1_Pd,"",@"SHT_CUDA_INFO"
	.sectionflags	@""
	.align	4


	//----- nvinfo : EIATTR_CUDA_API_VERSION
	.align		4
        /*0000*/ 	.byte	0x04, 0x37
        /*0002*/ 	.short	(.L_1257 - .L_1256)
.L_1256:
        /*0004*/ 	.word	0x00000082


	//----- nvinfo : EIATTR_KPARAM_INFO
	.align		4
.L_1257:
        /*0008*/ 	.byte	0x04, 0x17
        /*000a*/ 	.short	(.L_1259 - .L_1258)
.L_1258:
        /*000c*/ 	.word	0x00000000
        /*0010*/ 	.short	0x0005
        /*0012*/ 	.short	0x0028
        /*0014*/ 	.byte	0x00, 0xf5, 0x21, 0x00


	//----- nvinfo : EIATTR_KPARAM_INFO
	.align		4
.L_1259:
        /*0018*/ 	.byte	0x04, 0x17
        /*001a*/ 	.short	(.L_1261 - .L_1260)
.L_1260:
        /*001c*/ 	.word	0x00000000
        /*0020*/ 	.short	0x0004
        /*0022*/ 	.short	0x0020
        /*0024*/ 	.byte	0x00, 0xf5, 0x21, 0x00


	//----- nvinfo : EIATTR_KPARAM_INFO
	.align		4
.L_1261:
        /*0028*/ 	.byte	0x04, 0x17
        /*002a*/ 	.short	(.L_1263 - .L_1262)
.L_1262:
        /*002c*/ 	.word	0x00000000
        /*0030*/ 	.short	0x0003
        /*0032*/ 	.short	0x0018
        /*0034*/ 	.byte	0x00, 0xf5, 0x21, 0x00


	//----- nvinfo : EIATTR_KPARAM_INFO
	.align		4
.L_1263:
        /*0038*/ 	.byte	0x04, 0x17
        /*003a*/ 	.short	(.L_1265 - .L_1264)
.L_1264:
        /*003c*/ 	.word	0x00000000
        /*0040*/ 	.short	0x0002
        /*0042*/ 	.short	0x0010
        /*0044*/ 	.byte	0x00, 0xf5, 0x21, 0x00


	//----- nvinfo : EIATTR_KPARAM_INFO
	.align		4
.L_1265:
        /*0048*/ 	.byte	0x04, 0x17
        /*004a*/ 	.short	(.L_1267 - .L_1266)
.L_1266:
        /*004c*/ 	.word	0x00000000
        /*0050*/ 	.short	0x0001
        /*0052*/ 	.short	0x0008
        /*0054*/ 	.byte	0x00, 0xf5, 0x21, 0x00


	//----- nvinfo : EIATTR_KPARAM_INFO
	.align		4
.L_1267:
        /*0058*/ 	.byte	0x04, 0x17
        /*005a*/ 	.short	(.L_1269 - .L_1268)
.L_1268:
        /*005c*/ 	.word	0x00000000
        /*0060*/ 	.short	0x0000
        /*0062*/ 	.short	0x0000
        /*0064*/ 	.byte	0x00, 0xf0, 0x11, 0x00


	//----- nvinfo : EIATTR_SPARSE_MMA_MASK
	.align		4
.L_1269:
        /*0068*/ 	.byte	0x03, 0x50
        /*006a*/ 	.short	0x0000


	//----- nvinfo : EIATTR_MAXREG_COUNT
	.align		4
        /*006c*/ 	.byte	0x03, 0x1b
        /*006e*/ 	.short	0x00ff


	//----- nvinfo : EIATTR_NUM_BARRIERS
	.align		4
        /*0070*/ 	.byte	0x02, 0x4c
        /*0072*/ 	.byte	0x01
	.zero		1


	//----- nvinfo : EIATTR_MERCURY_ISA_VERSION
	.align		4
        /*0074*/ 	.byte	0x03, 0x5f
        /*0076*/ 	.short	0x0101


	//----- nvinfo : EIATTR_VRC_CTA_INIT_COUNT
	.align		4
        /*0078*/ 	.byte	0x02, 0x4a
	.zero		1
	.zero		1


	//----- nvinfo : EIATTR_EXIT_INSTR_OFFSETS
	.align		4
        /*007c*/ 	.byte	0x04, 0x1c
        /*007e*/ 	.short	(.L_1271 - .L_1270)


	//   ....[0]....
.L_1270:
        /*0080*/ 	.word	0x00004360


	//   ....[1]....
        /*0084*/ 	.word	0x00004580


	//----- nvinfo : EIATTR_CRS_STACK_SIZE
	.align		4
.L_1271:
        /*0088*/ 	.byte	0x04, 0x1e
        /*008a*/ 	.short	(.L_1273 - .L_1272)
.L_1272:
        /*008c*/ 	.word	0x00000000


	//----- nvinfo : EIATTR_CBANK_PARAM_SIZE
	.align		4
.L_1273:
        /*0090*/ 	.byte	0x03, 0x19
        /*0092*/ 	.short	0x0030


	//----- nvinfo : EIATTR_PARAM_CBANK
	.align		4
        /*0094*/ 	.byte	0x04, 0x0a
        /*0096*/ 	.short	(.L_1275 - .L_1274)
	.align		4
.L_1274:
        /*0098*/ 	.word	index@(.nv.constant0._Z32massMatrixMultiplyRegisterKernelILi10ELi12ELi1EEviPKdS1_S1_S1_Pd)
        /*009c*/ 	.short	0x0380
        /*009e*/ 	.short	0x0030


	//----- nvinfo : EIATTR_SW_WAR
	.align		4
.L_1275:
        /*00a0*/ 	.byte	0x04, 0x36
        /*00a2*/ 	.short	(.L_1277 - .L_1276)
.L_1276:
        /*00a4*/ 	.word	0x00000008
.L_1277:


//--------------------- .nv.info._Z32massMatrixMultiplyConstantKernelILi10ELi11ELi1EEviPKdS1_S1_S1_Pd --------------------------
	.section	.nv.info._Z32massMatrixMultiplyConstantKernelILi10ELi11ELi1EEviPKdS1_S1_S1_Pd,"",@"SHT_CUDA_INFO"
	.sectionflags	@""
	.align	4


	//----- nvinfo : EIATTR_CUDA_API_VERSION
	.align		4
        /*0000*/ 	.byte	0x04, 0x37
        /*0002*/ 	.short	(.L_1279 - .L_1278)
.L_1278:
        /*0004*/ 	.word	0x00000082


	//----- nvinfo : EIATTR_KPARAM_INFO
	.align		4
.L_1279:
        /*0008*/ 	.byte	0x04, 0x17
        /*000a*/ 	.short	(.L_1281 - .L_1280)
.L_1280:
        /*000c*/ 	.word	0x00000000
        /*0010*/ 	.short	0x0005
        /*0012*/ 	.short	0x0028
        /*0014*/ 	.byte	0x00, 0xf5, 0x21, 0x00


	//----- nvinfo : EIATTR_KPARAM_INFO
	.align		4
.L_1281:
        /*0018*/ 	.byte	0x04, 0x17
        /*001a*/ 	.short	(.L_1283 - .L_1282)
.L_1282:
        /*001c*/ 	.word	0x00000000
        /*0020*/ 	.short	0x0004
        /*0022*/ 	.short	0x0020
        /*0024*/ 	.byte	0x00, 0xf5, 0x21, 0x00


	//----- nvinfo : EIATTR_KPARAM_INFO
	.align		4
.L_1283:
        /*0028*/ 	.byte	0x04, 0x17
        /*002a*/ 	.short	(.L_1285 - .L_1284)
.L_1284:
        /*002c*/ 	.word	0x00000000
        /*0030*/ 	.short	0x0003
        /*0032*/ 	.short	0x0018
        /*0034*/ 	.byte	0x00, 0xf5, 0x21, 0x00


	//----- nvinfo : EIATTR_KPARAM_INFO
	.align		4
.L_1285:
        /*0038*/ 	.byte	0x04, 0x17
        /*003a*/ 	.short	(.L_1287 - .L_1286)
.L_1286:
        /*003c*/ 	.word	0x00000000
        /*0040*/ 	.short	0x0002
        /*0042*/ 	.short	0x0010
        /*0044*/ 	.byte	0x00, 0xf5, 0x21, 0x00


	//----- nvinfo : EIATTR_KPARAM_INFO
	.align		4
.L_1287:
        /*0048*/ 	.byte	0x04, 0x17
        /*004a*/ 	.short	(.L_1289 - .L_1288)
.L_1288:
        /*004c*/ 	.word	0x00000000
        /*0050*/ 	.short	0x0001
        /*0052*/ 	.short	0x0008
        /*0054*/ 	.byte	0x00, 0xf5, 0x21, 0x00


	//----- nvinfo : EIATTR_KPARAM_INFO
	.align		4
.L_1289:
        /*0058*/ 	.byte	0x04, 0x17
        /*005a*/ 	.short	(.L_1291 - .L_1290)
.L_1290:
        /*005c*/ 	.word	0x00000000
        /*0060*/ 	.short	0x0000
        /*0062*/ 	.short	0x0000
        /*0064*/ 	.byte	0x00, 0xf0, 0x11, 0x00


	//----- nvinfo : EIATTR_SPARSE_MMA_MASK
	.align		4
.L_1291:
        /*0068*/ 	.byte	0x03, 0x50
        /*006a*/ 	.short	0x0000


	//----- nvinfo : EIATTR_MAXREG_COUNT
	.align		4
        /*006c*/ 	.byte	0x03, 0x1b
        /*006e*/ 	.short	0x00ff


	//----- nvinfo : EIATTR_NUM_BARRIERS
	.align		4
        /*0070*/ 	.byte	0x02, 0x4c
        /*0072*/ 	.byte	0x01
	.zero		1


	//----- nvinfo : EIATTR_MERCURY_ISA_VERSION
	.align		4
        /*0074*/ 	.byte	0x03, 0x5f
        /*0076*/ 	.short	0x0101


	//----- nvinfo : EIATTR_VRC_CTA_INIT_COUNT
	.align		4
        /*0078*/ 	.byte	0x02, 0x4a
	.zero		1
	.zero		1


	//----- nvinfo : EIATTR_EXIT_INSTR_OFFSETS
	.align		4
        /*007c*/ 	.byte	0x04, 0x1c
        /*007e*/ 	.short	(.L_1293 - .L_1292)


	//   ....[0]....
.L_1292:
        /*0080*/ 	.word	0x00004720


	//   ....[1]....
        /*0084*/ 	.word	0x00004930


	//----- nvinfo : EIATTR_CRS_STACK_SIZE
	.align		4
.L_1293:
        /*0088*/ 	.byte	0x04, 0x1e
        /*008a*/ 	.short	(.L_1295 - .L_1294)
.L_1294:
        /*008c*/ 	.word	0x00000000


	//----- nvinfo : EIATTR_CBANK_PARAM_SIZE
	.align		4
.L_1295:
        /*0090*/ 	.byte	0x03, 0x19
        /*0092*/ 	.short	0x0030


	//----- nvinfo : EIATTR_PARAM_CBANK
	.align		4
        /*0094*/ 	.byte	0x04, 0x0a
        /*0096*/ 	.short	(.L_1297 - .L_1296)
	.align		4
.L_1296:
        /*0098*/ 	.word	index@(.nv.constant0._Z32massMatrixMultiplyConstantKernelILi10ELi11ELi1EEviPKdS1_S1_S1_Pd)
        /*009c*/ 	.short	0x0380
        /*009e*/ 	.short	0x0030


	//----- nvinfo : EIATTR_SW_WAR
	.align		4
.L_1297:
        /*00a0*/ 	.byte	0x04, 0x36
        /*00a2*/ 	.short	(.L_1299 - .L_1298)
.L_1298:
        /*00a4*/ 	.word	0x00000008
.L_1299:


//--------------------- .nv.info._Z32massMatrixMultiplyRegisterKernelILi10ELi11ELi1EEviPKdS1_S1_S1_Pd --------------------------
	.section	.nv.info._Z32massMatrixMultiplyRegisterKernelILi10ELi11ELi1EEviPKdS1_S1_S1_Pd,"",@"SHT_CUDA_INFO"
	.sectionflags	@""
	.align	4


	//----- nvinfo : EIATTR_CUDA_API_VERSION
	.align		4
        /*0000*/ 	.byte	0x04, 0x37
        /*0002*/ 	.short	(.L_1301 - .L_1300)
.L_1300:
        /*0004*/ 	.word	0x00000082


	//----- nvinfo : EIATTR_KPARAM_INFO
	.align		4
.L_1301:
        /*0008*/ 	.byte	0x04, 0x17
        /*000a*/ 	.short	(.L_1303 - .L_1302)
.L_1302:
        /*000c*/ 	.word	0x00000000
        /*0010*/ 	.short	0x0005
        /*0012*/ 	.short	0x0028
        /*0014*/ 	.byte	0x00, 0xf5, 0x21, 0x00


	//----- nvinfo : EIATTR_KPARAM_INFO
	.align		4
.L_1303:
        /*0018*/ 	.byte	0x04, 0x17
        /*001a*/ 	.short	(.L_1305 - .L_1304)
.L_1304:
        /*001c*/ 	.word	0x00000000
        /*0020*/ 	.short	0x0004
        /*0022*/ 	.short	0x0020
        /*0024*/ 	.byte	0x00, 0xf5, 0x21, 0x00


	//----- nvinfo : EIATTR_KPARAM_INFO
	.align		4
.L_1305:
        /*0028*/ 	.byte	0x04, 0x17
        /*002a*/ 	.short	(.L_1307 - .L_1306)
.L_1306:
        /*002c*/ 	.word	0x00000000
        /*0030*/ 	.short	0x0003
        /*0032*/ 	.short	0x0018
        /*0034*/ 	.byte	0x00, 0xf5, 0x21, 0x00


	//----- nvinfo : EIATTR_KPARAM_INFO
	.align		4
.L_1307:
        /*0038*/ 	.byte	0x04, 0x17
        /*003a*/ 	.short	(.L_1309 - .L_1308)
.L_1308:
        /*003c*/ 	.word	0x00000000
        /*0040*/ 	.short	0x0002
        /*0042*/ 	.short	0x0010
        /*0044*/ 	.byte	0x00, 0xf5, 0x21, 0x00


	//----- nvinfo : EIATTR_KPARAM_INFO
	.align		4
.L_1309:
        /*0048*/ 	.byte	0x04, 0x17
        /*004a*/ 	.short	(.L_1311 - .L_1310)
.L_1310:
        /*004c*/ 	.word	0x00000000
        /*0050*/ 	.short	0x0001
        /*0052*/ 	.short	0x0008
        /*0054*/ 	.byte	0x00, 0xf5, 0x21, 0x00


	//----- nvinfo : EIATTR_KPARAM_INFO
	.align		4
.L_1311:
        /*0058*/ 	.byte	0x04, 0x17
        /*005a*/ 	.short	(.L_1313 - .L_1312)
.L_1312:
        /*005c*/ 	.word	0x00000000
        /*0060*/ 	.short	0x0000
        /*0062*/ 	.short	0x0000
        /*0064*/ 	.byte	0x00, 0xf0, 0x11, 0x00


	//----- nvinfo : EIATTR_SPARSE_MMA_MASK
	.align		4
.L_1313:
        /*0068*/ 	.byte	0x03, 0x50
        /*006a*/ 	.short	0x0000


	//----- nvinfo : EIATTR_MAXREG_COUNT
	.align		4
        /*006c*/ 	.byte	0x03, 0x1b
        /*006e*/ 	.short	0x00ff


	//----- nvinfo : EIATTR_NUM_BARRIERS
	.align		4
        /*0070*/ 	.byte	0x02, 0x4c
        /*0072*/ 	.byte	0x01
	.zero		1


	//----- nvinfo : EIATTR_MERCURY_ISA_VERSION
	.align		4
        /*0074*/ 	.byte	0x03, 0x5f
        /*0076*/ 	.short	0x0101


	//----- nvinfo : EIATTR_VRC_CTA_INIT_COUNT
	.align		4
        /*0078*/ 	.byte	0x02, 0x4a
	.zero		1
	.zero		1


	//----- nvinfo : EIATTR_EXIT_INSTR_OFFSETS
	.align		4
        /*007c*/ 	.byte	0x04, 0x1c
        /*007e*/ 	.short	(.L_1315 - .L_1314)


	//   ....[0]....
.L_1314:
        /*0080*/ 	.word	0x00004640


	//   ....[1]....
        /*0084*/ 	.word	0x00004860


	//----- nvinfo : EIATTR_CRS_STACK_SIZE
	.align		4
.L_1315:
        /*0088*/ 	.byte	0x04, 0x1e
        /*008a*/ 	.short	(.L_1317 - .L_1316)
.L_1316:
        /*008c*/ 	.word	0x00000000


	//----- nvinfo : EIATTR_CBANK_PARAM_SIZE
	.align		4
.L_1317:
        /*0090*/ 	.byte	0x03, 0x19
        /*0092*/ 	.short	0x0030


	//----- nvinfo : EIATTR_PARAM_CBANK
	.align		4
        /*0094*/ 	.byte	0x04, 0x0a
        /*0096*/ 	.short	(.L_1319 - .L_1318)
	.align		4
.L_1318:
        /*0098*/ 	.word	index@(.nv.constant0._Z32massMatrixMultiplyRegisterKernelILi10ELi11ELi1EEviPKdS1_S1_S1_Pd)
        /*009c*/ 	.short	0x0380
        /*009e*/ 	.short	0x0030


	//----- nvinfo : EIATTR_SW_WAR
	.align		4
.L_1319:
        /*00a0*/ 	.byte	0x04, 0x36
        /*00a2*/ 	.short	(.L_1321 - .L_1320)
.L_1320:
        /*00a4*/ 	.word	0x00000008
.L_1321:


//--------------------- .nv.info._Z32massMatrixMultiplyConstantKernelILi10ELi10ELi1EEviPKdS1_S1_S1_Pd --------------------------
	.section	.nv.info._Z32massMatrixMultiplyConstantKernelILi10ELi10ELi1EEviPKdS1_S1_S1_Pd,"",@"SHT_CUDA_INFO"
	.sectionflags	@""
	.align	4


	//----- nvinfo : EIATTR_CUDA_API_VERSION
	.align		4
        /*0000*/ 	.byte	0x04, 0x37
        /*0002*/ 	.short	(.L_1323 - .L_1322)
.L_1322:
        /*0004*/ 	.word	0x00000082


	//----- nvinfo : EIATTR_KPARAM_INFO
	.align		4
.L_1323:
        /*0008*/ 	.byte	0x04, 0x17
        /*000a*/ 	.short	(.L_1325 - .L_1324)
.L_1324:
        /*000c*/ 	.word	0x00000000
        /*0010*/ 	.short	0x0005
        /*0012*/ 	.short	0x0028
        /*0014*/ 	.byte	0x00, 0xf5, 0x21, 0x00


	//----- nvinfo : EIATTR_KPARAM_INFO
	.align		4
.L_1325:
        /*0018*/ 	.byte	0x04, 0x17
        /*001a*/ 	.short	(.L_1327 - .L_1326)
.L_1326:
        /*001c*/ 	.word	0x00000000
        /*0020*/ 	.short	0x0004
        /*0022*/ 	.short	0x0020
        /*0024*/ 	.byte	0x00, 0xf5, 0x21, 0x00


	//----- nvinfo : EIATTR_KPARAM_INFO
	.align		4
.L_1327:
        /*0028*/ 	.byte	0x04, 0x17
        /*002a*/ 	.short	(.L_1329 - .L_1328)
.L_1328:
        /*002c*/ 	.word	0x00000000
        /*0030*/ 	.short	0x0003
        /*0032*/ 	.short	0x0018
        /*0034*/ 	.byte	0x00, 0xf5, 0x21, 0x00


	//----- nvinfo : EIATTR_KPARAM_INFO
	.align		4
.L_1329:
        /*0038*/ 	.byte	0x04, 0x17
        /*003a*/ 	.short	(.L_1331 - .L_1330)
.L_1330:
        /*003c*/ 	.word	0x00000000
        /*0040*/ 	.short	0x0002
        /*0042*/ 	.short	0x0010
        /*0044*/ 	.byte	0x00, 0xf5, 0x21, 0x00


	//----- nvinfo : EIATTR_KPARAM_INFO
	.align		4
.L_1331:
        /*0048*/ 	.byte	0x04, 0x17
        /*004a*/ 	.short	(.L_1333 - .L_1332)
.L_1332:
        /*004c*/ 	.word	0x00000000
        /*0050*/ 	.short	0x0001
        /*0052*/ 	.short	0x0008
        /*0054*/ 	.byte	0x00, 0xf5, 0x21, 0x00


	//----- nvinfo : EIATTR_KPARAM_INFO
	.align		4
.L_1333:
        /*0058*/ 	.byte	0x04, 0x17
        /*005a*/ 	.short	(.L_1335 - .L_1334)
.L_1334:
        /*005c*/ 	.word	0x00000000
        /*0060*/ 	.short	0x0000
        /*0062*/ 	.short	0x0000
        /*0064*/ 	.byte	0x00, 0xf0, 0x11, 0x00


	//----- nvinfo : EIATTR_SPARSE_MMA_MASK
	.align		4
.L_1335:
        /*0068*/ 	.byte	0x03, 0x50
        /*006a*/ 	.short	0x0000


	//----- nvinfo : EIATTR_MAXREG_COUNT
	.align		4
        /*006c*/ 	.byte	0x03, 0x1b
        /*006e*/ 	.short	0x00ff


	//----- nvinfo : EIATTR_NUM_BARRIERS
	.align		4
        /*0070*/ 	.byte	0x02, 0x4c
        /*0072*/ 	.byte	0x01
	.zero		1


	//----- nvinfo : EIATTR_MERCURY_ISA_VERSION
	.align		4
        /*0074*/ 	.byte	0x03, 0x5f
        /*0076*/ 	.short	0x0101


	//----- nvinfo : EIATTR_VRC_CTA_INIT_COUNT
	.align		4
        /*0078*/ 	.byte	0x02, 0x4a
	.zero		1
	.zero		1


	//----- nvinfo : EIATTR_EXIT_INSTR_OFFSETS
	.align		4
        /*007c*/ 	.byte	0x04, 0x1c
        /*007e*/ 	.short	(.L_1337 - .L_1336)


	//   ....[0]....
.L_1336:
        /*0080*/ 	.word	0x000036c0


	//   ....[1]....
        /*0084*/ 	.word	0x00003880


	//----- nvinfo : EIATTR_CRS_STACK_SIZE
	.align		4
.L_1337:
        /*0088*/ 	.byte	0x04, 0x1e
        /*008a*/ 	.short	(.L_1339 - .L_1338)
.L_1338:
        /*008c*/ 	.word	0x00000000


	//----- nvinfo : EIATTR_CBANK_PARAM_SIZE
	.align		4
.L_1339:
        /*0090*/ 	.byte	0x03, 0x19
        /*0092*/ 	.short	0x0030


	//----- nvinfo : EIATTR_PARAM_CBANK
	.align		4
        /*0094*/ 	.byte	0x04, 0x0a
        /*0096*/ 	.short	(.L_1341 - .L_1340)
	.align		4
.L_1340:
        /*0098*/ 	.word	index@(.nv.constant0._Z32massMatrixMultiplyConstantKernelILi10ELi10ELi1EEviPKdS1_S1_S1_Pd)
        /*009c*/ 	.short	0x0380
        /*009e*/ 	.short	0x0030


	//----- nvinfo : EIATTR_SW_WAR
	.align		4
.L_1341:
        /*00a0*/ 	.byte	0x04, 0x36
        /*00a2*/ 	.short	(.L_1343 - .L_1342)
.L_1342:
        /*00a4*/ 	.word	0x00000008
.L_1343:


//--------------------- .nv.info._Z32massMatrixMultiplyRegisterKernelILi10ELi10ELi1EEviPKdS1_S1_S1_Pd --------------------------
	.section	.nv.info._Z32massMatrixMultiplyRegisterKernelILi10ELi10ELi1EEviPKdS1_S1_S1_Pd,"",@"SHT_CUDA_INFO"
	.sectionflags	@""
	.align	4


	//----- nvinfo : EIATTR_CUDA_API_VERSION
	.align		4
        /*0000*/ 	.byte	0x04, 0x37
        /*0002*/ 	.short	(.L_1345 - .L_1344)
.L_1344:
        /*0004*/ 	.word	0x00000082


	//----- nvinfo : EIATTR_KPARAM_INFO
	.align		4
.L_1345:
        /*0008*/ 	.byte	0x04, 0x17
        /*000a*/ 	.short	(.L_1347 - .L_1346)
.L_1346:
        /*000c*/ 	.word	0x00000000
        /*0010*/ 	.short	0x0005
        /*0012*/ 	.short	0x0028
        /*0014*/ 	.byte	0x00, 0xf5, 0x21, 0x00


	//----- nvinfo : EIATTR_KPARAM_INFO
	.align		4
.L_1347:
        /*0018*/ 	.byte	0x04, 0x17
        /*001a*/ 	.short	(.L_1349 - .L_1348)
.L_1348:
        /*001c*/ 	.word	0x00000000
        /*0020*/ 	.short	0x0004
        /*0022*/ 	.short	0x0020
        /*0024*/ 	.byte	0x00, 0xf5, 0x21, 0x00


	//----- nvinfo : EIATTR_KPARAM_INFO
	.align		4
.L_1349:
        /*0028*/ 	.byte	0x04, 0x17
        /*002a*/ 	.short	(.L_1351 - .L_1350)
.L_1350:
        /*002c*/ 	.word	0x00000000
        /*0030*/ 	.short	0x0003
        /*0032*/ 	.short	0x0018
        /*0034*/ 	.byte	0x00, 0xf5, 0x21, 0x00


	//----- nvinfo : EIATTR_KPARAM_INFO
	.align		4
.L_1351:
        /*0038*/ 	.byte	0x04, 0x17
        /*003a*/ 	.short	(.L_1353 - .L_1352)
.L_1352:
        /*003c*/ 	.word	0x00000000
        /*0040*/ 	.short	0x0002
        /*0042*/ 	.short	0x0010
        /*0044*/ 	.byte	0x00, 0xf5, 0x21, 0x00


	//----- nvinfo : EIATTR_KPARAM_INFO
	.align		4
.L_1353:
        /*0048*/ 	.byte	0x04, 0x17
        /*004a*/ 	.short	(.L_1355 - .L_1354)
.L_1354:
        /*004c*/ 	.word	0x00000000
        /*0050*/ 	.short	0x0001
        /*0052*/ 	.short	0x0008
        /*0054*/ 	.byte	0x00, 0xf5, 0x21, 0x00


	//----- nvinfo : EIATTR_KPARAM_INFO
	.align		4
.L_1355:
        /*0058*/ 	.byte	0x04, 0x17
        /*005a*/ 	.short	(.L_1357 - .L_1356)
.L_1356:
        /*005c*/ 	.word	0x00000000
        /*0060*/ 	.short	0x0000
        /*0062*/ 	.short	0x0000
        /*0064*/ 	.byte	0x00, 0xf0, 0x11, 0x00


	//----- nvinfo : EIATTR_SPARSE_MMA_MASK
	.align		4
.L_1357:
        /*0068*/ 	.byte	0x03, 0x50
        /*006a*/ 	.short	0x0000


	//----- nvinfo : EIATTR_MAXREG_COUNT
	.align		4
        /*006c*/ 	.byte	0x03, 0x1b
        /*006e*/ 	.short	0x00ff


	//----- nvinfo : EIATTR_NUM_BARRIERS
	.align		4
        /*0070*/ 	.byte	0x02, 0x4c
        /*0072*/ 	.byte	0x01
	.zero		1


	//----- nvinfo : EIATTR_MERCURY_ISA_VERSION
	.align		4
        /*0074*/ 	.byte	0x03, 0x5f
        /*0076*/ 	.short	0x0101


	//----- nvinfo : EIATTR_VRC_CTA_INIT_COUNT
	.align		4
        /*0078*/ 	.byte	0x02, 0x4a
	.zero		1
	.zero		1


	//----- nvinfo : EIATTR_EXIT_INSTR_OFFSETS
	.align		4
        /*007c*/ 	.byte	0x04, 0x1c
        /*007e*/ 	.short	(.L_1359 - .L_1358)


	//   ....[0]....
.L_1358:
        /*0080*/ 	.word	0x00003d40


	//   ....[1]....
        /*0084*/ 	.word	0x00003ed0


	//----- nvinfo : EIATTR_CRS_STACK_SIZE
	.align		4
.L_1359:
        /*0088*/ 	.byte	0x04, 0x1e
        /*008a*/ 	.short	(.L_1361 - .L_1360)
.L_1360:
        /*008c*/ 	.word	0x00000000


	//----- nvinfo : EIATTR_CBANK_PARAM_SIZE
	.align		4
.L_1361:
        /*0090*/ 	.byte	0x03, 0x19
        /*0092*/ 	.short	0x0030


	//----- nvinfo : EIATTR_PARAM_CBANK
	.align		4
        /*0094*/ 	.byte	0x04, 0x0a
        /*0096*/ 	.short	(.L_1363 - .L_1362)
	.align		4
.L_1362:
        /*0098*/ 	.word	index@(.nv.constant0._Z32massMatrixMultiplyRegisterKernelILi10ELi10ELi1EEviPKdS1_S1_S1_Pd)
        /*009c*/ 	.short	0x0380
        /*009e*/ 	.short	0x0030


	//----- nvinfo : EIATTR_SW_WAR
	.align		4
.L_1363:
        /*00a0*/ 	.byte	0x04, 0x36
        /*00a2*/ 	.short	(.L_1365 - .L_1364)
.L_1364:
        /*00a4*/ 	.word	0x00000008
.L_1365:


//--------------------- .nv.info._Z32massMatrixMultiplyConstantKernelILi9ELi13ELi1EEviPKdS1_S1_S1_Pd --------------------------
	.section	.nv.info._Z32massMatrixMultiplyConstantKernelILi9ELi13ELi1EEviPKdS1_S1_S1_Pd,"",@"SHT_CUDA_INFO"
	.sectionflags	@""
	.align	4


	//----- nvinfo : EIATTR_CUDA_API_VERSION
	.align		4
        /*0000*/ 	.byte	0x04, 0x37
        /*0002*/ 	.short	(.L_1367 - .L_1366)
.L_1366:
        /*0004*/ 	.word	0x00000082


	//----- nvinfo : EIATTR_KPARAM_INFO
	.align		4
.L_1367:
        /*0008*/ 	.byte	0x04, 0x17
        /*000a*/ 	.short	(.L_1369 - .L_1368)
.L_1368:
        /*000c*/ 	.word	0x00000000
        /*0010*/ 	.short	0x0005
        /*0012*/ 	.short	0x0028
        /*0014*/ 	.byte	0x00, 0xf5, 0x21, 0x00


	//----- nvinfo : EIATTR_KPARAM_INFO
	.align		4
.L_1369:
        /*0018*/ 	.byte	0x04, 0x17
        /*001a*/ 	.short	(.L_1371 - .L_1370)
.L_1370:
        /*001c*/ 	.word	0x00000000
        /*0020*/ 	.short	0x0004
        /*0022*/ 	.short	0x0020
        /*0024*/ 	.byte	0x00, 0xf5, 0x21, 0x00


	//----- nvinfo : EIATTR_KPARAM_INFO
	.align		4
.L_1371:
        /*0028*/ 	.byte	0x04, 0x17
        /*002a*/ 	.short	(.L_1373 - .L_1372)
.L_1372:
        /*002c*/ 	.word	0x00000000
        /*0030*/ 	.short	0x0003
        /*0032*/ 	.short	0x0018
        /*0034*/ 	.byte	0x00, 0xf5, 0x21, 0x00


	//----- nvinfo : EIATTR_KPARAM_INFO
	.align		4
.L_1373:
        /*0038*/ 	.byte	0x04, 0x17
        /*003a*/ 	.short	(.L_1375 - .L_1374)
.L_1374:
        /*003c*/ 	.word	0x00000000
        /*0040*/ 	.short	0x0002
        /*0042*/ 	.short	0x0010
        /*0044*/ 	.byte	0x00, 0xf5, 0x21, 0x00


	//----- nvinfo : EIATTR_KPARAM_INFO
	.align		4
.L_1375:
        /*0048*/ 	.byte	0x04, 0x17
        /*004a*/ 	.short	(.L_1377 - .L_1376)
.L_1376:
        /*004c*/ 	.word	0x00000000
        /*0050*/ 	.short	0x0001
        /*0052*/ 	.short	0x0008
        /*0054*/ 	.byte	0x00, 0xf5, 0x21, 0x00


	//----- nvinfo : EIATTR_KPARAM_INFO
	.align		4
.L_1377:
        /*0058*/ 	.byte	0x04, 0x17
        /*005a*/ 	.short	(.L_1379 - .L_1378)
.L_1378:
        /*005c*/ 	.word	0x00000000
        /*0060*/ 	.short	0x0000
        /*0062*/ 	.short	0x0000
        /*0064*/ 	.byte	0x00, 0xf0, 0x11, 0x00


	//----- nvinfo : EIATTR_SPARSE_MMA_MASK
	.align		4
.L_1379:
        /*0068*/ 	.byte	0x03, 0x50
        /*006a*/ 	.short	0x0000


	//----- nvinfo : EIATTR_MAXREG_COUNT
	.align		4
        /*006c*/ 	.byte	0x03, 0x1b
        /*006e*/ 	.short	0x00ff


	//----- nvinfo : EIATTR_NUM_BARRIERS
	.align		4
        /*0070*/ 	.byte	0x02, 0x4c
        /*0072*/ 	.byte	0x01
	.zero		1


	//----- nvinfo : EIATTR_MERCURY_ISA_VERSION
	.align		4
        /*0074*/ 	.byte	0x03, 0x5f
        /*0076*/ 	.short	0x0101


	//----- nvinfo : EIATTR_VRC_CTA_INIT_COUNT
	.align		4
        /*0078*/ 	.byte	0x02, 0x4a
	.zero		1
	.zero		1


	//----- nvinfo : EIATTR_EXIT_INSTR_OFFSETS
	.align		4
        /*007c*/ 	.byte	0x04, 0x1c
        /*007e*/ 	.short	(.L_1381 - .L_1380)


	//   ....[0]....
.L_1380:
        /*0080*/ 	.word	0x00005240


	//   ....[1]....
        /*0084*/ 	.word	0x00005430


	//----- nvinfo : EIATTR_CRS_STACK_SIZE
	.align		4
.L_1381:
        /*0088*/ 	.byte	0x04, 0x1e
        /*008a*/ 	.short	(.L_1383 - .L_1382)
.L_1382:
        /*008c*/ 	.word	0x00000000


	//----- nvinfo : EIATTR_CBANK_PARAM_SIZE
	.align		4
.L_1383:
        /*0090*/ 	.byte	0x03, 0x19
        /*0092*/ 	.short	0x0030


	//----- nvinfo : EIATTR_PARAM_CBANK
	.align		4
        /*0094*/ 	.byte	0x04, 0x0a
        /*0096*/ 	.short	(.L_1385 - .L_1384)
	.align		4
.L_1384:
        /*0098*/ 	.word	index@(.nv.constant0._Z32massMatrixMultiplyConstantKernelILi9ELi13ELi1EEviPKdS1_S1_S1_Pd)
        /*009c*/ 	.short	0x0380
        /*009e*/ 	.short	0x0030


	//----- nvinfo : EIATTR_SW_WAR
	.align		4
.L_1385:
        /*00a0*/ 	.byte	0x04, 0x36
        /*00a2*/ 	.short	(.L_1387 - .L_1386)
.L_1386:
        /*00a4*/ 	.word	0x00000008
.L_1387:


//--------------------- .nv.info._Z32massMatrixMultiplyRegisterKernelILi9ELi13ELi1EEviPKdS1_S1_S1_Pd --------------------------
	.section	.nv.info._Z32massMatrixMultiplyRegisterKernelILi9ELi13ELi1EEviPKdS1_S1_S1_Pd,"",@"SHT_CUDA_INFO"
	.sectionflags	@""
	.align	4


	//----- nvinfo : EIATTR_CUDA_API_VERSION
	.align		4
        /*0000*/ 	.byte	0x04, 0x37
        /*0002*/ 	.short	(.L_1389 - .L_1388)
.L_1388:
        /*0004*/ 	.word	0x00000082


	//----- nvinfo : EIATTR_KPARAM_INFO
	.align		4
.L_1389:
        /*0008*/ 	.byte	0x04, 0x17
        /*000a*/ 	.short	(.L_1391 - .L_1390)
.L_1390:
        /*000c*/ 	.word	0x00000000
        /*0010*/ 	.short	0x0005
        /*0012*/ 	.short	0x0028
        /*0014*/ 	.byte	0x00, 0xf5, 0x21, 0x00


	//----- nvinfo : EIATTR_KPARAM_INFO
	.align		4
.L_1391:
        /*0018*/ 	.byte	0x04, 0x17
        /*001a*/ 	.short	(.L_1393 - .L_1392)
.L_1392:
        /*001c*/ 	.word	0x00000000
        /*0020*/ 	.short	0x0004
        /*0022*/ 	.short	0x0020
        /*0024*/ 	.byte	0x00, 0xf5, 0x21, 0x00


	//----- nvinfo : EIATTR_KPARAM_INFO
	.align		4
.L_1393:
        /*0028*/ 	.byte	0x04, 0x17
        /*002a*/ 	.short	(.L_1395 - .L_1394)
.L_1394:
        /*002c*/ 	.word	0x00000000
        /*0030*/ 	.short	0x0003
        /*0032*/ 	.short	0x0018
        /*0034*/ 	.byte	0x00, 0xf5, 0x21, 0x00


	//----- nvinfo : EIATTR_KPARAM_INFO
	.align		4
.L_1395:
        /*0038*/ 	.byte	0x04, 0x17
        /*003a*/ 	.short	(.L_1397 - .L_1396)
.L_1396:
        /*003c*/ 	.word	0x00000000
        /*0040*/ 	.short	0x0002
        /*0042*/ 	.short	0x0010
        /*0044*/ 	.byte	0x00, 0xf5, 0x21, 0x00


	//----- nvinfo : EIATTR_KPARAM_INFO
	.align		4
.L_1397:
        /*0048*/ 	.byte	0x04, 0x17
        /*004a*/ 	.short	(.L_1399 - .L_1398)
.L_1398:
        /*004c*/ 	.word	0x00000000
        /*0050*/ 	.short	0x0001
        /*0052*/ 	.short	0x0008
        /*0054*/ 	.byte	0x00, 0xf5, 0x21, 0x00


	//----- nvinfo : EIATTR_KPARAM_INFO
	.align		4
.L_1399:
        /*0058*/ 	.byte	0x04, 0x17
        /*005a*/ 	.short	(.L_1401 - .L_1400)
.L_1400:
        /*005c*/ 	.word	0x00000000
        /*0060*/ 	.short	0x0000
        /*0062*/ 	.short	0x0000
        /*0064*/ 	.byte	0x00, 0xf0, 0x11, 0x00


	//----- nvinfo : EIATTR_SPARSE_MMA_MASK
	.align		4
.L_1401:
        /*0068*/ 	.byte	0x03, 0x50
        /*006a*/ 	.short	0x0000


	//----- nvinfo : EIATTR_MAXREG_COUNT
	.align		4
        /*006c*/ 	.byte	0x03, 0x1b
        /*006e*/ 	.short	0x00ff


	//----- nvinfo : EIATTR_NUM_BARRIERS
	.align		4
        /*0070*/ 	.byte	0x02, 0x4c
        /*0072*/ 	.byte	0x01
	.zero		1


	//----- nvinfo : EIATTR_MERCURY_ISA_VERSION
	.align		4
        /*0074*/ 	.byte	0x03, 0x5f
        /*0076*/ 	.short	0x0101


	//----- nvinfo : EIATTR_VRC_CTA_INIT_COUNT
	.align		4
        /*0078*/ 	.byte	0x02, 0x4a
	.zero		1
	.zero		1


	//----- nvinfo : EIATTR_EXIT_INSTR_OFFSETS
	.align		4
        /*007c*/ 	.byte	0x04, 0x1c
        /*007e*/ 	.short	(.L_1403 - .L_1402)


	//   ....[0]....
.L_1402:
        /*0080*/ 	.word	0x000049f0


	//   ....[1]....
        /*0084*/ 	.word	0x00004bf0


	//----- nvinfo : EIATTR_CRS_STACK_SIZE
	.align		4
.L_1403:
        /*0088*/ 	.byte	0x04, 0x1e
        /*008a*/ 	.short	(.L_1405 - .L_1404)
.L_1404:
        /*008c*/ 	.word	0x00000000


	//----- nvinfo : EIATTR_CBANK_PARAM_SIZE
	.align		4
.L_1405:
        /*0090*/ 	.byte	0x03, 0x19
        /*0092*/ 	.short	0x0030


	//----- nvinfo : EIATTR_PARAM_CBANK
	.align		4
        /*0094*/ 	.byte	0x04, 0x0a
        /*0096*/ 	.short	(.L_1407 - .L_1406)
	.align		4
.L_1406:
        /*0098*/ 	.word	index@(.nv.constant0._Z32massMatrixMultiplyRegisterKernelILi9ELi13ELi1EEviPKdS1_S1_S1_Pd)
        /*009c*/ 	.short	0x0380
        /*009e*/ 	.short	0x0030


	//----- nvinfo : EIATTR_SW_WAR
	.align		4
.L_1407:
        /*00a0*/ 	.byte	0x04, 0x36
        /*00a2*/ 	.short	(.L_1409 - .L_1408)
.L_1408:
        /*00a4*/ 	.word	0x00000008
.L_1409:


//--------------------- .nv.info._Z32massMatrixMultiplyConstantKernelILi9ELi12ELi1EEviPKdS1_S1_S1_Pd --------------------------
	.section	.nv.info._Z32massMatrixMultiplyConstantKernelILi9ELi12ELi1EEviPKdS1_S1_S1_Pd,"",@"SHT_CUDA_INFO"
	.sectionflags	@""
	.align	4


	//----- nvinfo : EIATTR_CUDA_API_VERSION
	.align		4
        /*0000*/ 	.byte	0x04, 0x37
        /*0002*/ 	.short	(.L_1411 - .L_1410)
.L_1410:
        /*0004*/ 	.word	0x00000082


	//----- nvinfo : EIATTR_KPARAM_INFO
	.align		4
.L_1411:
        /*0008*/ 	.byte	0x04, 0x17
        /*000a*/ 	.short	(.L_1413 - .L_1412)
.L_1412:
        /*000c*/ 	.word	0x00000000
        /*0010*/ 	.short	0x0005
        /*0012*/ 	.short	0x0028
        /*0014*/ 	.byte	0x00, 0xf5, 0x21, 0x00


	//----- nvinfo : EIATTR_KPARAM_INFO
	.align		4
.L_1413:
        /*0018*/ 	.byte	0x04, 0x17
        /*001a*/ 	.short	(.L_1415 - .L_1414)
.L_1414:
        /*001c*/ 	.word	0x00000000
        /*0020*/ 	.short	0x0004
        /*0022*/ 	.short	0x0020
        /*0024*/ 	.byte	0x00, 0xf5, 0x21, 0x00


	//----- nvinfo : EIATTR_KPARAM_INFO
	.align		4
.L_1415:
        /*0028*/ 	.byte	0x04, 0x17
        /*002a*/ 	.short	(.L_1417 - .L_1416)
.L_1416:
        /*002c*/ 	.word	0x00000000
        /*0030*/ 	.short	0x0003
        /*0032*/ 	.short	0x0018
        /*0034*/ 	.byte	0x00, 0xf5, 0x21, 0x00


	//----- nvinfo : EIATTR_KPARAM_INFO
	.align		4
.L_1417:
        /*0038*/ 	.byte	0x04, 0x17
        /*003a*/ 	.short	(.L_1419 - .L_1418)
.L_1418:
        /*003c*/ 	.word	0x00000000
        /*0040*/ 	.short	0x0002
        /*0042*/ 	.short	0x0010
        /*0044*/ 	.byte	0x00, 0xf5, 0x21, 0x00


	//----- nvinfo : EIATTR_KPARAM_INFO
	.align		4
.L_1419:
        /*0048*/ 	.byte	0x04, 0x17
        /*004a*/ 	.short	(.L_1421 - .L_1420)
.L_1420:
        /*004c*/ 	.word	0x00000000
        /*0050*/ 	.short	0x0001
        /*0052*/ 	.short	0x0008
        /*0054*/ 	.byte	0x00, 0xf5, 0x21, 0x00


	//----- nvinfo : EIATTR_KPARAM_INFO
	.align		4
.L_1421:
        /*0058*/ 	.byte	0x04, 0x17
        /*005a*/ 	.short	(.L_1423 - .L_1422)
.L_1422:
        /*005c*/ 	.word	0x00000000
        /*0060*/ 	.short	0x0000
        /*0062*/ 	.short	0x0000
        /*0064*/ 	.byte	0x00, 0xf0, 0x11, 0x00


	//----- nvinfo : EIATTR_SPARSE_MMA_MASK
	.align		4
.L_1423:
        /*0068*/ 	.byte	0x03, 0x50
        /*006a*/ 	.short	0x0000


	//----- nvinfo : EIATTR_MAXREG_COUNT
	.align		4
        /*006c*/ 	.byte	0x03, 0x1b
        /*006e*/ 	.short	0x00ff


	//----- nvinfo : EIATTR_NUM_BARRIERS
	.align		4
        /*0070*/ 	.byte	0x02, 0x4c
        /*0072*/ 	.byte	0x01
	.zero		1


	//----- nvinfo : EIATTR_MERCURY_ISA_VERSION
	.align		4
        /*0074*/ 	.byte	0x03, 0x5f
        /*0076*/ 	.short	0x0101


	//----- nvinfo : EIATTR_VRC_CTA_INIT_COUNT
	.align		4
        /*0078*/ 	.byte	0x02, 0x4a
	.zero		1
	.zero		1


	//----- nvinfo : EIATTR_EXIT_INSTR_OFFSETS
	.align		4
        /*007c*/ 	.byte	0x04, 0x1c
        /*007e*/ 	.short	(.L_1425 - .L_1424)


	//   ....[0]....
.L_1424:
        /*0080*/ 	.word	0x000046a0


	//   ....[1]....
        /*0084*/ 	.word	0x00004890


	//----- nvinfo : EIATTR_CRS_STACK_SIZE
	.align		4
.L_1425:
        /*0088*/ 	.byte	0x04, 0x1e
        /*008a*/ 	.short	(.L_1427 - .L_1426)
.L_1426:
        /*008c*/ 	.word	0x00000000


	//----- nvinfo : EIATTR_CBANK_PARAM_SIZE
	.align		4
.L_1427:
        /*0090*/ 	.byte	0x03, 0x19
        /*0092*/ 	.short	0x0030


	//----- nvinfo : EIATTR_PARAM_CBANK
	.align		4
        /*0094*/ 	.byte	0x04, 0x0a
        /*0096*/ 	.short	(.L_1429 - .L_1428)
	.align		4
.L_1428:
        /*0098*/ 	.word	index@(.nv.constant0._Z32massMatrixMultiplyConstantKernelILi9ELi12ELi1EEviPKdS1_S1_S1_Pd)
        /*009c*/ 	.short	0x0380
        /*009e*/ 	.short	0x0030


	//----- nvinfo : EIATTR_SW_WAR
	.align		4
.L_1429:
        /*00a0*/ 	.byte	0x04, 0x36
        /*00a2*/ 	.short	(.L_1431 - .L_1430)
.L_1430:
        /*00a4*/ 	.word	0x00000008
.L_1431:


//--------------------- .nv.info._Z32massMatrixMultiplyRegisterKernelILi9ELi12ELi1EEviPKdS1_S1_S1_Pd --------------------------
	.section	.nv.info._Z32massMatrixMultiplyRegisterKernelILi9ELi12ELi1EEviPKdS1_S1_S1_Pd,"",@"SHT_CUDA_INFO"
	.sectionflags	@""
	.align	4


	//----- nvinfo : EIATTR_CUDA_API_VERSION
	.align		4
        /*0000*/ 	.byte	0x04, 0x37
        /*0002*/ 	.short	(.L_1433 - .L_1432)
.L_1432:
        /*0004*/ 	.word	0x00000082


	//----- nvinfo : EIATTR_KPARAM_INFO
	.align		4
.L_1433:
        /*0008*/ 	.byte	0x04, 0x17
        /*000a*/ 	.short	(.L_1435 - .L_1434)
.L_1434:
        /*000c*/ 	.word	0x00000000
        /*0010*/ 	.short	0x0005
        /*0012*/ 	.short	0x0028
        /*0014*/ 	.byte	0x00, 0xf5, 0x21, 0x00


	//----- nvinfo : EIATTR_KPARAM_INFO
	.align		4
.L_1435:
        /*0018*/ 	.byte	0x04, 0x17
        /*001a*/ 	.short	(.L_1437 - .L_1436)
.L_1436:
        /*001c*/ 	.word	0x00000000
        /*0020*/ 	.short	0x0004
        /*0022*/ 	.short	0x0020
        /*0024*/ 	.byte	0x00, 0xf5, 0x21, 0x00


	//----- nvinfo : EIATTR_KPARAM_INFO
	.align		4
.L_1437:
        /*0028*/ 	.byte	0x04, 0x17
        /*002a*/ 	.short	(.L_1439 - .L_1438)
.L_1438:
        /*002c*/ 	.word	0x00000000
        /*0030*/ 	.short	0x0003
        /*0032*/ 	.short	0x0018
        /*0034*/ 	.byte	0x00, 0xf5, 0x21, 0x00


	//----- nvinfo : EIATTR_KPARAM_INFO
	.align		4
.L_1439:
        /*0038*/ 	.byte	0x04, 0x17
        /*003a*/ 	.short	(.L_1441 - .L_1440)
.L_1440:
        /*003c*/ 	.word	0x00000000
        /*0040*/ 	.short	0x0002
        /*0042*/ 	.short	0x0010
        /*0044*/ 	.byte	0x00, 0xf5, 0x21, 0x00


	//----- nvinfo : EIATTR_KPARAM_INFO
	.align		4
.L_1441:
        /*0048*/ 	.byte	0x04, 0x17
        /*004a*/ 	.short	(.L_1443 - .L_1442)
.L_1442:
        /*004c*/ 	.word	0x00000000
        /*0050*/ 	.short	0x0001
        /*0052*/ 	.short	0x0008
        /*0054*/ 	.byte	0x00, 0xf5, 0x21, 0x00


	//----- nvinfo : EIATTR_KPARAM_INFO
	.align		4
.L_1443:
        /*0058*/ 	.byte	0x04, 0x17
        /*005a*/ 	.short	(.L_1445 - .L_1444)
.L_1444:
        /*005c*/ 	.word	0x00000000
        /*0060*/ 	.short	0x0000
        /*0062*/ 	.short	0x0000
        /*0064*/ 	.byte	0x00, 0xf0, 0x11, 0x00


	//----- nvinfo : EIATTR_SPARSE_MMA_MASK
	.align		4
.L_1445:
        /*0068*/ 	.byte	0x03, 0x50
        /*006a*/ 	.short	0x0000


	//----- nvinfo : EIATTR_MAXREG_COUNT
	.align		4
        /*006c*/ 	.byte	0x03, 0x1b
        /*006e*/ 	.short	0x00ff


	//----- nvinfo : EIATTR_NUM_BARRIERS
	.align		4
        /*0070*/ 	.byte	0x02, 0x4c
        /*0072*/ 	.byte	0x01
	.zero		1


	//----- nvinfo : EIATTR_MERCURY_ISA_VERSION
	.align		4
        /*0074*/ 	.byte	0x03, 0x5f
        /*0076*/ 	.short	0x0101


	//----- nvinfo : EIATTR_VRC_CTA_INIT_COUNT
	.align		4
        /*0078*/ 	.byte	0x02, 0x4a
	.zero		1
	.zero		1


	//----- nvinfo : EIATTR_EXIT_INSTR_OFFSETS
	.align		4
        /*007c*/ 	.byte	0x04, 0x1c
        /*007e*/ 	.short	(.L_1447 - .L_1446)


	//   ....[0]....
.L_1446:
        /*0080*/ 	.word	0x00004370


	//   ....[1]....
        /*0084*/ 	.word	0x00004570


	//----- nvinfo : EIATTR_CRS_STACK_SIZE
	.align		4
.L_1447:
        /*0088*/ 	.byte	0x04, 0x1e
        /*008a*/ 	.short	(.L_1449 - .L_1448)
.L_1448:
        /*008c*/ 	.word	0x00000000


	//----- nvinfo : EIATTR_CBANK_PARAM_SIZE
	.align		4
.L_1449:
        /*0090*/ 	.byte	0x03, 0x19
        /*0092*/ 	.short	0x0030


	//----- nvinfo : EIATTR_PARAM_CBANK
	.align		4
        /*0094*/ 	.byte	0x04, 0x0a
        /*0096*/ 	.short	(.L_1451 - .L_1450)
	.align		4
.L_1450:
        /*0098*/ 	.word	index@(.nv.constant0._Z32massMatrixMultiplyRegisterKernelILi9ELi12ELi1EEviPKdS1_S1_S1_Pd)
        /*009c*/ 	.short	0x0380
        /*009e*/ 	.short	0x0030


	//----- nvinfo : EIATTR_SW_WAR
	.align		4
.L_1451:
        /*00a0*/ 	.byte	0x04, 0x36
        /*00a2*/ 	.short	(.L_1453 - .L_1452)
.L_1452:
        /*00a4*/ 	.word	0x00000008
.L_1453:


//--------------------- .nv.info._Z32massMatrixMultiplyConstantKernelILi9ELi11ELi1EEviPKdS1_S1_S1_Pd --------------------------
	.section	.nv.info._Z32massMatrixMultiplyConstantKernelILi9ELi11ELi1EEviPKdS1_S1_S1_Pd,"",@"SHT_CUDA_INFO"
	.sectionflags	@""
	.align	4


	//----- nvinfo : EIATTR_CUDA_API_VERSION
	.align		4
        /*0000*/ 	.byte	0x04, 0x37
        /*0002*/ 	.short	(.L_1455 - .L_1454)
.L_1454:
        /*0004*/ 	.word	0x00000082


	//----- nvinfo : EIATTR_KPARAM_INFO
	.align		4
.L_1455:
        /*0008*/ 	.byte	0x04, 0x17
        /*000a*/ 	.short	(.L_1457 - .L_1456)
.L_1456:
        /*000c*/ 	.word	0x00000000
        /*0010*/ 	.short	0x0005
        /*0012*/ 	.short	0x0028
        /*0014*/ 	.byte	0x00, 0xf5, 0x21, 0x00


	//----- nvinfo : EIATTR_KPARAM_INFO
	.align		4
.L_1457:
        /*0018*/ 	.byte	0x04, 0x17
        /*001a*/ 	.short	(.L_1459 - .L_1458)
.L_1458:
        /*001c*/ 	.word	0x00000000
        /*0020*/ 	.short	0x0004
        /*0022*/ 	.short	0x0020
        /*0024*/ 	.byte	0x00, 0xf5, 0x21, 0x00


	//----- nvinfo : EIATTR_KPARAM_INFO
	.align		4
.L_1459:
        /*0028*/ 	.byte	0x04, 0x17
        /*002a*/ 	.short	(.L_1461 - .L_1460)
.L_1460:
        /*002c*/ 	.word	0x00000000
        /*0030*/ 	.short	0x0003
        /*0032*/ 	.short	0x0018
        /*0034*/ 	.byte	0x00, 0xf5, 0x21, 0x00


	//----- nvinfo : EIATTR_KPARAM_INFO
	.align		4
.L_1461:
        /*0038*/ 	.byte	0x04, 0x17
        /*003a*/ 	.short	(.L_1463 - .L_1462)
.L_1462:
        /*003c*/ 	.word	0x00000000
        /*0040*/ 	.short	0x0002
        /*0042*/ 	.short	0x0010
        /*0044*/ 	.byte	0x00, 0xf5, 0x21, 0x00


	//----- nvinfo : EIATTR_KPARAM_INFO
	.align		4
.L_1463:
        /*0048*/ 	.byte	0x04, 0x17
        /*004a*/ 	.short	(.L_1465 - .L_1464)
.L_1464:
        /*004c*/ 	.word	0x00000000
        /*0050*/ 	.short	0x0001
        /*0052*/ 	.short	0x0008
        /*0054*/ 	.byte	0x00, 0xf5, 0x21, 0x00


	//----- nvinfo : EIATTR_KPARAM_INFO
	.align		4
.L_1465:
        /*0058*/ 	.byte	0x04, 0x17
        /*005a*/ 	.short	(.L_1467 - .L_1466)
.L_1466:
        /*005c*/ 	.word	0x00000000
        /*0060*/ 	.short	0x0000
        /*0062*/ 	.short	0x0000
        /*0064*/ 	.byte	0x00, 0xf0, 0x11, 0x00


	//----- nvinfo : EIATTR_SPARSE_MMA_MASK
	.align		4
.L_1467:
        /*0068*/ 	.byte	0x03, 0x50
        /*006a*/ 	.short	0x0000


	//----- nvinfo : EIATTR_MAXREG_COUNT
	.align		4
        /*006c*/ 	.byte	0x03, 0x1b
        /*006e*/ 	.short	0x00ff


	//----- nvinfo : EIATTR_NUM_BARRIERS
	.align		4
        /*0070*/ 	.byte	0x02, 0x4c
        /*0072*/ 	.byte	0x01
	.zero		1


	//----- nvinfo : EIATTR_MERCURY_ISA_VERSION
	.align		4
        /*0074*/ 	.byte	0x03, 0x5f
        /*0076*/ 	.short	0x0101


	//----- nvinfo : EIATTR_VRC_CTA_INIT_COUNT
	.align		4
        /*0078*/ 	.byte	0x02, 0x4a
	.zero		1
	.zero		1


	//----- nvinfo : EIATTR_EXIT_INSTR_OFFSETS
	.align		4
        /*007c*/ 	.byte	0x04, 0x1c
        /*007e*/ 	.short	(.L_1469 - .L_1468)


	//   ....[0]....
.L_1468:
        /*0080*/ 	.word	0x000046e0


	//   ....[1]....
        /*0084*/ 	.word	0x000048d0


	//----- nvinfo : EIATTR_CRS_STACK_SIZE
	.align		4
.L_1469:
        /*0088*/ 	.byte	0x04, 0x1e
        /*008a*/ 	.short	(.L_1471 - .L_1470)
.L_1470:
        /*008c*/ 	.word	0x00000000


	//----- nvinfo : EIATTR_CBANK_PARAM_SIZE
	.align		4
.L_1471:
        /*0090*/ 	.byte	0x03, 0x19
        /*0092*/ 	.short	0x0030


	//----- nvinfo : EIATTR_PARAM_CBANK
	.align		4
        /*0094*/ 	.byte	0x04, 0x0a
        /*0096*/ 	.short	(.L_1473 - .L_1472)
	.align		4
.L_1472:
        /*0098*/ 	.word	index@(.nv.constant0._Z32massMatrixMultiplyConstantKernelILi9ELi11ELi1EEviPKdS1_S1_S1_Pd)
        /*009c*/ 	.short	0x0380
        /*009e*/ 	.short	0x0030


	//----- nvinfo : EIATTR_SW_WAR
	.align		4
.L_1473:
        /*00a0*/ 	.byte	0x04, 0x36
        /*00a2*/ 	.short	(.L_1475 - .L_1474)
.L_1474:
        /*00a4*/ 	.word	0x00000008
.L_1475:


//--------------------- .nv.info._Z32massMatrixMultiplyRegisterKernelILi9ELi11ELi1EEviPKdS1_S1_S1_Pd --------------------------
	.section	.nv.info._Z32massMatrixMultiplyRegisterKernelILi9ELi11ELi1EEviPKdS1_S1_S1_Pd,"",@"SHT_CUDA_INFO"
	.sectionflags	@""
	.align	4


	//----- nvinfo : EIATTR_CUDA_API_VERSION
	.align		4
        /*0000*/ 	.byte	0x04, 0x37
        /*0002*/ 	.short	(.L_1477 - .L_1476)
.L_1476:
        /*0004*/ 	.word	0x00000082


	//----- nvinfo : EIATTR_KPARAM_INFO
	.align		4
.L_1477:
        /*0008*/ 	.byte	0x04, 0x17
        /*000a*/ 	.short	(.L_1479 - .L_1478)
.L_1478:
        /*000c*/ 	.word	0x00000000
        /*0010*/ 	.short	0x0005
        /*0012*/ 	.short	0x0028
        /*0014*/ 	.byte	0x00, 0xf5, 0x21, 0x00


	//----- nvinfo : EIATTR_KPARAM_INFO
	.align		4
.L_1479:
        /*0018*/ 	.byte	0x04, 0x17
        /*001a*/ 	.short	(.L_1481 - .L_1480)
.L_1480:
        /*001c*/ 	.word	0x00000000
        /*0020*/ 	.short	0x0004
        /*0022*/ 	.short	0x0020
        /*0024*/ 	.byte	0x00, 0xf5, 0x21, 0x00


	//----- nvinfo : EIATTR_KPARAM_INFO
	.align		4
.L_1481:
        /*0028*/ 	.byte	0x04, 0x17
        /*002a*/ 	.short	(.L_1483 - .L_1482)
.L_1482:
        /*002c*/ 	.word	0x00000000
        /*0030*/ 	.short	0x0003
        /*0032*/ 	.short	0x0018
        /*0034*/ 	.byte	0x00, 0xf5, 0x21, 0x00


	//----- nvinfo : EIATTR_KPARAM_INFO
	.align		4
.L_1483:
        /*0038*/ 	.byte	0x04, 0x17
        /*003a*/ 	.short	(.L_1485 - .L_1484)
.L_1484:
        /*003c*/ 	.word	0x00000000
        /*0040*/ 	.short	0x0002
        /*0042*/ 	.short	0x0010
        /*0044*/ 	.byte	0x00, 0xf5, 0x21, 0x00


	//----- nvinfo : EIATTR_KPARAM_INFO
	.align		4
.L_1485:
        /*0048*/ 	.byte	0x04, 0x17
        /*004a*/ 	.short	(.L_1487 - .L_1486)
.L_1486:
        /*004c*/ 	.word	0x00000000
        /*0050*/ 	.short	0x0001
        /*0052*/ 	.short	0x0008
        /*0054*/ 	.byte	0x00, 0xf5, 0x21, 0x00


	//----- nvinfo : EIATTR_KPARAM_INFO
	.align		4
.L_1487:
        /*0058*/ 	.byte	0x04, 0x17
        /*005a*/ 	.short	(.L_1489 - .L_1488)
.L_1488:
        /*005c*/ 	.word	0x00000000
        /*0060*/ 	.short	0x0000
        /*0062*/ 	.short	0x0000
        /*0064*/ 	.byte	0x00, 0xf0, 0x11, 0x00


	//----- nvinfo : EIATTR_SPARSE_MMA_MASK
	.align		4
.L_1489:
        /*0068*/ 	.byte	0x03, 0x50
        /*006a*/ 	.short	0x0000


	//----- nvinfo : EIATTR_MAXREG_COUNT
	.align		4
        /*006c*/ 	.byte	0x03, 0x1b
        /*006e*/ 	.short	0x00ff


	//----- nvinfo : EIATTR_NUM_BARRIERS
	.align		4
        /*0070*/ 	.byte	0x02, 0x4c
        /*0072*/ 	.byte	0x01
	.zero		1


	//----- nvinfo : EIATTR_MERCURY_ISA_VERSION
	.align		4
        /*0074*/ 	.byte	0x03, 0x5f
        /*0076*/ 	.short	0x0101


	//----- nvinfo : EIATTR_VRC_CTA_INIT_COUNT
	.align		4
        /*0078*/ 	.byte	0x02, 0x4a
	.zero		1
	.zero		1


	//----- nvinfo : EIATTR_EXIT_INSTR_OFFSETS
	.align		4
        /*007c*/ 	.byte	0x04, 0x1c
        /*007e*/ 	.short	(.L_1491 - .L_1490)


	//   ....[0]....
.L_1490:
        /*0080*/ 	.word	0x00004640


	//   ....[1]....
        /*0084*/ 	.word	0x00004840


	//----- nvinfo : EIATTR_CRS_STACK_SIZE
	.align		4
.L_1491:
        /*0088*/ 	.byte	0x04, 0x1e
        /*008a*/ 	.short	(.L_1493 - .L_1492)
.L_1492:
        /*008c*/ 	.word	0x00000000


	//----- nvinfo : EIATTR_CBANK_PARAM_SIZE
	.align		4
.L_1493:
        /*0090*/ 	.byte	0x03, 0x19
        /*0092*/ 	.short	0x0030


	//----- nvinfo : EIATTR_PARAM_CBANK
	.align		4
        /*0094*/ 	.byte	0x04, 0x0a
        /*0096*/ 	.short	(.L_1495 - .L_1494)
	.align		4
.L_1494:
        /*0098*/ 	.word	index@(.nv.constant0._Z32massMatrixMultiplyRegisterKernelILi9ELi11ELi1EEviPKdS1_S1_S1_Pd)
        /*009c*/ 	.short	0x0380
        /*009e*/ 	.short	0x0030


	//----- nvinfo : EIATTR_SW_WAR
	.align		4
.L_1495:
        /*00a0*/ 	.byte	0x04, 0x36
        /*00a2*/ 	.short	(.L_1497 - .L_1496)
.L_1496:
        /*00a4*/ 	.word	0x00000008
.L_1497:


//--------------------- .nv.info._Z32massMatrixMultiplyConstantKernelILi9ELi10ELi1EEviPKdS1_S1_S1_Pd --------------------------
	.section	.nv.info._Z32massMatrixMultiplyConstantKernelILi9ELi10ELi1EEviPKdS1_S1_S1_Pd,"",@"SHT_CUDA_INFO"
	.sectionflags	@""
	.align	4


	//----- nvinfo : EIATTR_CUDA_API_VERSION
	.align		4
        /*0000*/ 	.byte	0x04, 0x37
        /*0002*/ 	.short	(.L_1499 - .L_1498)
.L_1498:
        /*0004*/ 	.word	0x00000082


	//----- nvinfo : EIATTR_KPARAM_INFO
	.align		4
.L_1499:
        /*0008*/ 	.byte	0x04, 0x17
        /*000a*/ 	.short	(.L_1501 - .L_1500)
.L_1500:
        /*000c*/ 	.word	0x00000000
        /*0010*/ 	.short	0x0005
        /*0012*/ 	.short	0x0028
        /*0014*/ 	.byte	0x00, 0xf5, 0x21, 0x00


	//----- nvinfo : EIATTR_KPARAM_INFO
	.align		4
.L_1501:
        /*0018*/ 	.byte	0x04, 0x17
        /*001a*/ 	.short	(.L_1503 - .L_1502)
.L_1502:
        /*001c*/ 	.word	0x00000000
        /*0020*/ 	.short	0x0004
        /*0022*/ 	.short	0x0020
        /*0024*/ 	.byte	0x00, 0xf5, 0x21, 0x00


	//----- nvinfo : EIATTR_KPARAM_INFO
	.align		4
.L_1503:
        /*0028*/ 	.byte	0x04, 0x17
        /*002a*/ 	.short	(.L_1505 - .L_1504)
.L_1504:
        /*002c*/ 	.word	0x00000000
        /*0030*/ 	.short	0x0003
        /*0032*/ 	.short	0x0018
        /*0034*/ 	.byte	0x00, 0xf5, 0x21, 0x00


	//----- nvinfo : EIATTR_KPARAM_INFO
	.align		4
.L_1505:
        /*0038*/ 	.byte	0x04, 0x17
        /*003a*/ 	.short	(.L_1507 - .L_1506)
.L_1506:
        /*003c*/ 	.word	0x00000000
        /*0040*/ 	.short	0x0002
        /*0042*/ 	.short	0x0010
        /*0044*/ 	.byte	0x00, 0xf5, 0x21, 0x00


	//----- nvinfo : EIATTR_KPARAM_INFO
	.align		4
.L_1507:
        /*0048*/ 	.byte	0x04, 0x17
        /*004a*/ 	.short	(.L_1509 - .L_1508)
.L_1508:
        /*004c*/ 	.word	0x00000000
        /*0050*/ 	.short	0x0001
        /*0052*/ 	.short	0x0008
        /*0054*/ 	.byte	0x00, 0xf5, 0x21, 0x00


	//----- nvinfo : EIATTR_KPARAM_INFO
	.align		4
.L_1509:
        /*0058*/ 	.byte	0x04, 0x17
        /*005a*/ 	.short	(.L_1511 - .L_1510)
.L_1510:
        /*005c*/ 	.word	0x00000000
        /*0060*/ 	.short	0x0000
        /*0062*/ 	.short	0x0000
        /*0064*/ 	.byte	0x00, 0xf0, 0x11, 0x00


	//----- nvinfo : EIATTR_SPARSE_MMA_MASK
	.align		4
.L_1511:
        /*0068*/ 	.byte	0x03, 0x50
        /*006a*/ 	.short	0x0000


	//----- nvinfo : EIATTR_MAXREG_COUNT
	.align		4
        /*006c*/ 	.byte	0x03, 0x1b
        /*006e*/ 	.short	0x00ff


	//----- nvinfo : EIATTR_NUM_BARRIERS
	.align		4
        /*0070*/ 	.byte	0x02, 0x4c
        /*0072*/ 	.byte	0x01
	.zero		1


	//----- nvinfo : EIATTR_MERCURY_ISA_VERSION
	.align		4
        /*0074*/ 	.byte	0x03, 0x5f
        /*0076*/ 	.short	0x0101


	//----- nvinfo : EIATTR_VRC_CTA_INIT_COUNT
	.align		4
        /*0078*/ 	.byte	0x02, 0x4a
	.zero		1
	.zero		1


	//----- nvinfo : EIATTR_EXIT_INSTR_OFFSETS
	.align		4
        /*007c*/ 	.byte	0x04, 0x1c
        /*007e*/ 	.short	(.L_1513 - .L_1512)


	//   ....[0]....
.L_1512:
        /*0080*/ 	.word	0x00003aa0


	//   ....[1]....
        /*0084*/ 	.word	0x00003c40


	//----- nvinfo : EIATTR_CRS_STACK_SIZE
	.align		4
.L_1513:
        /*0088*/ 	.byte	0x04, 0x1e
        /*008a*/ 	.short	(.L_1515 - .L_1514)
.L_1514:
        /*008c*/ 	.word	0x00000000


	//----- nvinfo : EIATTR_CBANK_PARAM_SIZE
	.align		4
.L_1515:
        /*0090*/ 	.byte	0x03, 0x19
        /*0092*/ 	.short	0x0030


	//----- nvinfo : EIATTR_PARAM_CBANK
	.align		4
        /*0094*/ 	.byte	0x04, 0x0a
        /*0096*/ 	.short	(.L_1517 - .L_1516)
	.align		4
.L_1516:
        /*0098*/ 	.word	index@(.nv.constant0._Z32massMatrixMultiplyConstantKernelILi9ELi10ELi1EEviPKdS1_S1_S1_Pd)
        /*009c*/ 	.short	0x0380
        /*009e*/ 	.short	0x0030


	//----- nvinfo : EIATTR_SW_WAR
	.align		4
.L_1517:
        /*00a0*/ 	.byte	0x04, 0x36
        /*00a2*/ 	.short	(.L_1519 - .L_1518)
.L_1518:
        /*00a4*/ 	.word	0x00000008
.L_1519:


//--------------------- .nv.info._Z32massMatrixMultiplyRegisterKernelILi9ELi10ELi1EEviPKdS1_S1_S1_Pd --------------------------
	.section	.nv.info._Z32massMatrixMultiplyRegisterKernelILi9ELi10ELi1EEviPKdS1_S1_S1_Pd,"",@"SHT_CUDA_INFO"
	.sectionflags	@""
	.align	4


	//----- nvinfo : EIATTR_CUDA_API_VERSION
	.align		4
        /*0000*/ 	.byte	0x04, 0x37
        /*0002*/ 	.short	(.L_1521 - .L_1520)
.L_1520:
        /*0004*/ 	.word	0x00000082


	//----- nvinfo : EIATTR_KPARAM_INFO
	.align		4
.L_1521:
        /*0008*/ 	.byte	0x04, 0x17
        /*000a*/ 	.short	(.L_1523 - .L_1522)
.L_1522:
        /*000c*/ 	.word	0x00000000
        /*0010*/ 	.short	0x0005
        /*0012*/ 	.short	0x0028
        /*0014*/ 	.byte	0x00, 0xf5, 0x21, 0x00


	//----- nvinfo : EIATTR_KPARAM_INFO
	.align		4
.L_1523:
        /*0018*/ 	.byte	0x04, 0x17
        /*001a*/ 	.short	(.L_1525 - .L_1524)
.L_1524:
        /*001c*/ 	.word	0x00000000
        /*0020*/ 	.short	0x0004
        /*0022*/ 	.short	0x0020
        /*0024*/ 	.byte	0x00, 0xf5, 0x21, 0x00


	//----- nvinfo : EIATTR_KPARAM_INFO
	.align		4
.L_1525:
        /*0028*/ 	.byte	0x04, 0x17
        /*002a*/ 	.short	(.L_1527 - .L_1526)
.L_1526:
        /*002c*/ 	.word	0x00000000
        /*0030*/ 	.short	0x0003
        /*0032*/ 	.short	0x0018
        /*0034*/ 	.byte	0x00, 0xf5, 0x21, 0x00


	//----- nvinfo : EIATTR_KPARAM_INFO
	.align		4
.L_1527:
        /*0038*/ 	.byte	0x04, 0x17
        /*003a*/ 	.short	(.L_1529 - .L_1528)
.L_1528:
        /*003c*/ 	.word	0x00000000
        /*0040*/ 	.short	0x0002
        /*0042*/ 	.short	0x0010
        /*0044*/ 	.byte	0x00, 0xf5, 0x21, 0x00


	//----- nvinfo : EIATTR_KPARAM_INFO
	.align		4
.L_1529:
        /*0048*/ 	.byte	0x04, 0x17
        /*004a*/ 	.short	(.L_1531 - .L_1530)
.L_1530:
        /*004c*/ 	.word	0x00000000
        /*0050*/ 	.short	0x0001
        /*0052*/ 	.short	0x0008
        /*0054*/ 	.byte	0x00, 0xf5, 0x21, 0x00


	//----- nvinfo : EIATTR_KPARAM_INFO
	.align		4
.L_1531:
        /*0058*/ 	.byte	0x04, 0x17
        /*005a*/ 	.short	(.L_1533 - .L_1532)
.L_1532:
        /*005c*/ 	.word	0x00000000
        /*0060*/ 	.short	0x0000
        /*0062*/ 	.short	0x0000
        /*0064*/ 	.byte	0x00, 0xf0, 0x11, 0x00


	//----- nvinfo : EIATTR_SPARSE_MMA_MASK
	.align		4
.L_1533:
        /*0068*/ 	.byte	0x03, 0x50
        /*006a*/ 	.short	0x0000


	//----- nvinfo : EIATTR_MAXREG_COUNT
	.align		4
        /*006c*/ 	.byte	0x03, 0x1b
        /*006e*/ 	.short	0x00ff


	//----- nvinfo : EIATTR_NUM_BARRIERS
	.align		4
        /*0070*/ 	.byte	0x02, 0x4c
        /*0072*/ 	.byte	0x01
	.zero		1


	//----- nvinfo : EIATTR_MERCURY_ISA_VERSION
	.align		4
        /*0074*/ 	.byte	0x03, 0x5f
        /*0076*/ 	.short	0x0101


	//----- nvinfo : EIATTR_VRC_CTA_INIT_COUNT
	.align		4
        /*0078*/ 	.byte	0x02, 0x4a
	.zero		1
	.zero		1


	//----- nvinfo : EIATTR_EXIT_INSTR_OFFSETS
	.align		4
        /*007c*/ 	.byte	0x04, 0x1c
        /*007e*/ 	.short	(.L_1535 - .L_1534)


	//   ....[0]....
.L_1534:
        /*0080*/ 	.word	0x00003f60


	//   ....[1]....
        /*0084*/ 	.word	0x000040d0


	//----- nvinfo : EIATTR_CRS_STACK_SIZE
	.align		4
.L_1535:
        /*0088*/ 	.byte	0x04, 0x1e
        /*008a*/ 	.short	(.L_1537 - .L_1536)
.L_1536:
        /*008c*/ 	.word	0x00000000


	//----- nvinfo : EIATTR_CBANK_PARAM_SIZE
	.align		4
.L_1537:
        /*0090*/ 	.byte	0x03, 0x19
        /*0092*/ 	.short	0x0030


	//----- nvinfo : EIATTR_PARAM_CBANK
	.align		4
        /*0094*/ 	.byte	0x04, 0x0a
        /*0096*/ 	.short	(.L_1539 - .L_1538)
	.align		4
.L_1538:
        /*0098*/ 	.word	index@(.nv.constant0._Z32massMatrixMultiplyRegisterKernelILi9ELi10ELi1EEviPKdS1_S1_S1_Pd)
        /*009c*/ 	.short	0x0380
        /*009e*/ 	.short	0x0030


	//----- nvinfo : EIATTR_SW_WAR
	.align		4
.L_1539:
        /*00a0*/ 	.byte	0x04, 0x36
        /*00a2*/ 	.short	(.L_1541 - .L_1540)
.L_1540:
        /*00a4*/ 	.word	0x00000008
.L_1541:


//--------------------- .nv.info._Z32massMatrixMultiplyConstantKernelILi9ELi9ELi1EEviPKdS1_S1_S1_Pd --------------------------
	.section	.nv.info._Z32massMatrixMultiplyConstantKernelILi9ELi9ELi1EEviPKdS1_S1_S1_Pd,"",@"SHT_CUDA_INFO"
	.sectionflags	@""
	.align	4


	//----- nvinfo : EIATTR_CUDA_API_VERSION
	.align		4
        /*0000*/ 	.byte	0x04, 0x37
        /*0002*/ 	.short	(.L_1543 - .L_1542)
.L_1542:
        /*0004*/ 	.word	0x00000082


	//----- nvinfo : EIATTR_KPARAM_INFO
	.align		4
.L_1543:
        /*0008*/ 	.byte	0x04, 0x17
        /*000a*/ 	.short	(.L_1545 - .L_1544)
.L_1544:
        /*000c*/ 	.word	0x00000000
        /*0010*/ 	.short	0x0005
        /*0012*/ 	.short	0x0028
        /*0014*/ 	.byte	0x00, 0xf5, 0x21, 0x00


	//----- nvinfo : EIATTR_KPARAM_INFO
	.align		4
.L_1545:
        /*0018*/ 	.byte	0x04, 0x17
        /*001a*/ 	.short	(.L_1547 - .L_1546)
.L_1546:
        /*001c*/ 	.word	0x00000000
        /*0020*/ 	.short	0x0004
        /*0022*/ 	.short	0x0020
        /*0024*/ 	.byte	0x00, 0xf5, 0x21, 0x00


	//----- nvinfo : EIATTR_KPARAM_INFO
	.align		4
.L_1547:
        /*0028*/ 	.byte	0x04, 0x17
        /*002a*/ 	.short	(.L_1549 - .L_1548)
.L_1548:
        /*002c*/ 	.word	0x00000000
        /*0030*/ 	.short	0x0003
        /*0032*/ 	.short	0x0018
        /*0034*/ 	.byte	0x00, 0xf5, 0x21, 0x00


	//----- nvinfo : EIATTR_KPARAM_INFO
	.align		4
.L_1549:
        /*0038*/ 	.byte	0x04, 0x17
        /*003a*/ 	.short	(.L_1551 - .L_1550)
.L_1550:
        /*003c*/ 	.word	0x00000000
        /*0040*/ 	.short	0x0002
        /*0042*/ 	.short	0x0010
        /*0044*/ 	.byte	0x00, 0xf5, 0x21, 0x00


	//----- nvinfo : EIATTR_KPARAM_INFO
	.align		4
.L_1551:
        /*0048*/ 	.byte	0x04, 0x17
        /*004a*/ 	.short	(.L_1553 - .L_1552)
.L_1552:
        /*004c*/ 	.word	0x00000000
        /*0050*/ 	.short	0x0001
        /*0052*/ 	.short	0x0008
        /*0054*/ 	.byte	0x00, 0xf5, 0x21, 0x00


	//----- nvinfo : EIATTR_KPARAM_INFO
	.align		4
.L_1553:
        /*0058*/ 	.byte	0x04, 0x17
        /*005a*/ 	.short	(.L_1555 - .L_1554)
.L_1554:
        /*005c*/ 	.word	0x00000000
        /*0060*/ 	.short	0x0000
        /*0062*/ 	.short	0x0000
        /*0064*/ 	.byte	0x00, 0xf0, 0x11, 0x00


	//----- nvinfo : EIATTR_SPARSE_MMA_MASK
	.align		4
.L_1555:
        /*0068*/ 	.byte	0x03, 0x50
        /*006a*/ 	.short	0x0000


	//----- nvinfo : EIATTR_MAXREG_COUNT
	.align		4
        /*006c*/ 	.byte	0x03, 0x1b
        /*006e*/ 	.short	0x00ff


	//----- nvinfo : EIATTR_NUM_BARRIERS
	.align		4
        /*0070*/ 	.byte	0x02, 0x4c
        /*0072*/ 	.byte	0x01
	.zero		1


	//----- nvinfo : EIATTR_MERCURY_ISA_VERSION
	.align		4
        /*0074*/ 	.byte	0x03, 0x5f
        /*0076*/ 	.short	0x0101


	//----- nvinfo : EIATTR_VRC_CTA_INIT_COUNT
	.align		4
        /*0078*/ 	.byte	0x02, 0x4a
	.zero		1
	.zero		1


	//----- nvinfo : EIATTR_EXIT_INSTR_OFFSETS
	.align		4
        /*007c*/ 	.byte	0x04, 0x1c
        /*007e*/ 	.short	(.L_1557 - .L_1556)


	//   ....[0]....
.L_1556:
        /*0080*/ 	.word	0x000037d0


	//   ....[1]....
        /*0084*/ 	.word	0x00003970


	//----- nvinfo : EIATTR_CRS_STACK_SIZE
	.align		4
.L_1557:
        /*0088*/ 	.byte	0x04, 0x1e
        /*008a*/ 	.short	(.L_1559 - .L_1558)
.L_1558:
        /*008c*/ 	.word	0x00000000


	//----- nvinfo : EIATTR_CBANK_PARAM_SIZE
	.align		4
.L_1559:
        /*0090*/ 	.byte	0x03, 0x19
        /*0092*/ 	.short	0x0030


	//----- nvinfo : EIATTR_PARAM_CBANK
	.align		4
        /*0094*/ 	.byte	0x04, 0x0a
        /*0096*/ 	.short	(.L_1561 - .L_1560)
	.align		4
.L_1560:
        /*0098*/ 	.word	index@(.nv.constant0._Z32massMatrixMultiplyConstantKernelILi9ELi9ELi1EEviPKdS1_S1_S1_Pd)
        /*009c*/ 	.short	0x0380
        /*009e*/ 	.short	0x0030


	//----- nvinfo : EIATTR_SW_WAR
	.align		4
.L_1561:
        /*00a0*/ 	.byte	0x04, 0x36
        /*00a2*/ 	.short	(.L_1563 - .L_1562)
.L_1562:
        /*00a4*/ 	.word	0x00000008
.L_1563:


//--------------------- .nv.info._Z32massMatrixMultiplyRegisterKernelILi9ELi9ELi1EEviPKdS1_S1_S1_Pd --------------------------
	.section	.nv.info._Z32massMatrixMultiplyRegisterKernelILi9ELi9ELi1EEviPKdS1_S1_S1_Pd,"",@"SHT_CUDA_INFO"
	.sectionflags	@""
	.align	4


	//----- nvinfo : EIATTR_CUDA_API_VERSION
	.align		4
        /*0000*/ 	.byte	0x04, 0x37
        /*0002*/ 	.short	(.L_1565 - .L_1564)
.L_1564:
        /*0004*/ 	.word	0x00000082


	//----- nvinfo : EIATTR_KPARAM_INFO
	.align		4
.L_1565:
        /*0008*/ 	.byte	0x04, 0x17
        /*000a*/ 	.short	(.L_1567 - .L_1566)
.L_1566:
        /*000c*/ 	.word	0x00000000
        /*0010*/ 	.short	0x0005
        /*0012*/ 	.short	0x0028
        /*0014*/ 	.byte	0x00, 0xf5, 0x21, 0x00


	//----- nvinfo : EIATTR_KPARAM_INFO
	.align		4
.L_1567:
        /*0018*/ 	.byte	0x04, 0x17
        /*001a*/ 	.short	(.L_1569 - .L_1568)
.L_1568:
        /*001c*/ 	.word	0x00000000
        /*0020*/ 	.short	0x0004
        /*0022*/ 	.short	0x0020
        /*0024*/ 	.byte	0x00, 0xf5, 0x21, 0x00


	//----- nvinfo : EIATTR_KPARAM_INFO
	.align		4
.L_1569:
        /*0028*/ 	.byte	0x04, 0x17
        /*002a*/ 	.short	(.L_1571 - .L_1570)
.L_1570:
        /*002c*/ 	.word	0x00000000
        /*0030*/ 	.short	0x0003
        /*0032*/ 	.short	0x0018
        /*0034*/ 	.byte	0x00, 0xf5, 0x21, 0x00


	//----- nvinfo : EIATTR_KPARAM_INFO
	.align		4
.L_1571:
        /*0038*/ 	.byte	0x04, 0x17
        /*003a*/ 	.short	(.L_1573 - .L_1572)
.L_1572:
        /*003c*/ 	.word	0x00000000
        /*0040*/ 	.short	0x0002
        /*0042*/ 	.short	0x0010
        /*0044*/ 	.byte	0x00, 0xf5, 0x21, 0x00


	//----- nvinfo : EIATTR_KPARAM_INFO
	.align		4
.L_1573:
        /*0048*/ 	.byte	0x04, 0x17
        /*004a*/ 	.short	(.L_1575 - .L_1574)
.L_1574:
        /*004c*/ 	.word	0x00000000
        /*0050*/ 	.short	0x0001
        /*0052*/ 	.short	0x0008
        /*0054*/ 	.byte	0x00, 0xf5, 0x21, 0x00


	//----- nvinfo : EIATTR_KPARAM_INFO
	.align		4
.L_1575:
        /*0058*/ 	.byte	0x04, 0x17
        /*005a*/ 	.short	(.L_1577 - .L_1576)
.L_1576:
        /*005c*/ 	.word	0x00000000
        /*0060*/ 	.short	0x0000
        /*0062*/ 	.short	0x0000
        /*0064*/ 	.byte	0x00, 0xf0, 0x11, 0x00


	//----- nvinfo : EIATTR_SPARSE_MMA_MASK
	.align		4
.L_1577:
        /*0068*/ 	.byte	0x03, 0x50
        /*006a*/ 	.short	0x0000


	//----- nvinfo : EIATTR_MAXREG_COUNT
	.align		4
        /*006c*/ 	.byte	0x03, 0x1b
        /*006e*/ 	.short	0x00ff


	//----- nvinfo : EIATTR_NUM_BARRIERS
	.align		4
        /*0070*/ 	.byte	0x02, 0x4c
        /*0072*/ 	.byte	0x01
	.zero		1


	//----- nvinfo : EIATTR_MERCURY_ISA_VERSION
	.align		4
        /*0074*/ 	.byte	0x03, 0x5f
        /*0076*/ 	.short	0x0101


	//----- nvinfo : EIATTR_VRC_CTA_INIT_COUNT
	.align		4
        /*0078*/ 	.byte	0x02, 0x4a
	.zero		1
	.zero		1


	//----- nvinfo : EIATTR_EXIT_INSTR_OFFSETS
	.align		4
        /*007c*/ 	.byte	0x04, 0x1c
        /*007e*/ 	.short	(.L_1579 - .L_1578)


	//   ....[0]....
.L_1578:
        /*0080*/ 	.word	0x00003cb0


	//   ....[1]....
        /*0084*/ 	.word	0x00003e20


	//----- nvinfo : EIATTR_CRS_STACK_SIZE
	.align		4
.L_1579:
        /*0088*/ 	.byte	0x04, 0x1e
        /*008a*/ 	.short	(.L_1581 - .L_1580)
.L_1580:
        /*008c*/ 	.word	0x00000000


	//----- nvinfo : EIATTR_CBANK_PARAM_SIZE
	.align		4
.L_1581:
        /*0090*/ 	.byte	0x03, 0x19
        /*0092*/ 	.short	0x0030


	//----- nvinfo : EIATTR_PARAM_CBANK
	.align		4
        /*0094*/ 	.byte	0x04, 0x0a
        /*0096*/ 	.short	(.L_1583 - .L_1582)
	.align		4
.L_1582:
        /*0098*/ 	.word	index@(.nv.constant0._Z32massMatrixMultiplyRegisterKernelILi9ELi9ELi1EEviPKdS1_S1_S1_Pd)
        /*009c*/ 	.short	0x0380
        /*009e*/ 	.short	0x0030


	//----- nvinfo : EIATTR_SW_WAR
	.align		4
.L_1583:
        /*00a0*/ 	.byte	0x04, 0x36
        /*00a2*/ 	.short	(.L_1585 - .L_1584)
.L_1584:
        /*00a4*/ 	.word	0x00000008
.L_1585:


//--------------------- .nv.info._Z32massMatrixMultiplyConstantKernelILi8ELi12ELi1EEviPKdS1_S1_S1_Pd --------------------------
	.section	.nv.info._Z32massMatrixMultiplyConstantKernelILi8ELi12ELi1EEviPKdS1_S1_S1_Pd,"",@"SHT_CUDA_INFO"
	.sectionflags	@""
	.align	4


	//----- nvinfo : EIATTR_CUDA_API_VERSION
	.align		4
        /*0000*/ 	.byte	0x04, 0x37
        /*0002*/ 	.short	(.L_1587 - .L_1586)
.L_1586:
        /*0004*/ 	.word	0x00000082


	//----- nvinfo : EIATTR_KPARAM_INFO
	.align		4
.L_1587:
        /*0008*/ 	.byte	0x04, 0x17
        /*000a*/ 	.short	(.L_1589 - .L_1588)
.L_1588:
        /*000c*/ 	.word	0x00000000
        /*0010*/ 	.short	0x0005
        /*0012*/ 	.short	0x0028
        /*0014*/ 	.byte	0x00, 0xf5, 0x21, 0x00


	//----- nvinfo : EIATTR_KPARAM_INFO
	.align		4
.L_1589:
        /*0018*/ 	.byte	0x04, 0x17
        /*001a*/ 	.short	(.L_1591 - .L_1590)
.L_1590:
        /*001c*/ 	.word	0x00000000
        /*0020*/ 	.short	0x0004
        /*0022*/ 	.short	0x0020
        /*0024*/ 	.byte	0x00, 0xf5, 0x21, 0x00


	//----- nvinfo : EIATTR_KPARAM_INFO
	.align		4
.L_1591:
        /*0028*/ 	.byte	0x04, 0x17
        /*002a*/ 	.short	(.L_1593 - .L_1592)
.L_1592:
        /*002c*/ 	.word	0x00000000
        /*0030*/ 	.short	0x0003
        /*0032*/ 	.short	0x0018
        /*0034*/ 	.byte	0x00, 0xf5, 0x21, 0x00


	//----- nvinfo : EIATTR_KPARAM_INFO
	.align		4
.L_1593:
        /*0038*/ 	.byte	0x04, 0x17
        /*003a*/ 	.short	(.L_1595 - .L_1594)
.L_1594:
        /*003c*/ 	.word	0x00000000
        /*0040*/ 	.short	0x0002
        /*0042*/ 	.short	0x0010
        /*0044*/ 	.byte	0x00, 0xf5, 0x21, 0x00


	//----- nvinfo : EIATTR_KPARAM_INFO
	.align		4
.L_1595:
        /*0048*/ 	.byte	0x04, 0x17
        /*004a*/ 	.short	(.L_1597 - .L_1596)
.L_1596:
        /*004c*/ 	.word	0x00000000
        /*0050*/ 	.short	0x0001
        /*0052*/ 	.short	0x0008
        /*0054*/ 	.byte	0x00, 0xf5, 0x21, 0x00


	//----- nvinfo : EIATTR_KPARAM_INFO
	.align		4
.L_1597:
        /*0058*/ 	.byte	0x04, 0x17
        /*005a*/ 	.short	(.L_1599 - .L_1598)
.L_1598:
        /*005c*/ 	.word	0x00000000
        /*0060*/ 	.short	0x0000
        /*0062*/ 	.short	0x0000
        /*0064*/ 	.byte	0x00, 0xf0, 0x11, 0x00


	//----- nvinfo : EIATTR_SPARSE_MMA_MASK
	.align		4
.L_1599:
        /*0068*/ 	.byte	0x03, 0x50
        /*006a*/ 	.short	0x0000


	//----- nvinfo : EIATTR_MAXREG_COUNT
	.align		4
        /*006c*/ 	.byte	0x03, 0x1b
        /*006e*/ 	.short	0x00ff


	//----- nvinfo : EIATTR_NUM_BARRIERS
	.align		4
        /*0070*/ 	.byte	0x02, 0x4c
        /*0072*/ 	.byte	0x01
	.zero		1


	//----- nvinfo : EIATTR_MERCURY_ISA_VERSION
	.align		4
        /*0074*/ 	.byte	0x03, 0x5f
        /*0076*/ 	.short	0x0101


	//----- nvinfo : EIATTR_VRC_CTA_INIT_COUNT
	.align		4
        /*0078*/ 	.byte	0x02, 0x4a
	.zero		1
	.zero		1


	//----- nvinfo : EIATTR_EXIT_INSTR_OFFSETS
	.align		4
        /*007c*/ 	.byte	0x04, 0x1c
        /*007e*/ 	.short	(.L_1601 - .L_1600)


	//   ....[0]....
.L_1600:
        /*0080*/ 	.word	0x00003b70


	//   ....[1]....
        /*0084*/ 	.word	0x00003d00


	//----- nvinfo : EIATTR_CRS_STACK_SIZE
	.align		4
.L_1601:
        /*0088*/ 	.byte	0x04, 0x1e
        /*008a*/ 	.short	(.L_1603 - .L_1602)
.L_1602:
        /*008c*/ 	.word	0x00000000


	//----- nvinfo : EIATTR_CBANK_PARAM_SIZE
	.align		4
.L_1603:
        /*0090*/ 	.byte	0x03, 0x19
        /*0092*/ 	.short	0x0030


	//----- nvinfo : EIATTR_PARAM_CBANK
	.align		4
        /*0094*/ 	.byte	0x04, 0x0a
        /*0096*/ 	.short	(.L_1605 - .L_1604)
	.align		4
.L_1604:
        /*0098*/ 	.word	index@(.nv.constant0._Z32massMatrixMultiplyConstantKernelILi8ELi12ELi1EEviPKdS1_S1_S1_Pd)
        /*009c*/ 	.short	0x0380
        /*009e*/ 	.short	0x0030


	//----- nvinfo : EIATTR_SW_WAR
	.align		4
.L_1605:
        /*00a0*/ 	.byte	0x04, 0x36
        /*00a2*/ 	.short	(.L_1607 - .L_1606)
.L_1606:
        /*00a4*/ 	.word	0x00000008
.L_1607:


//--------------------- .nv.info._Z32massMatrixMultiplyRegisterKernelILi8ELi12ELi1EEviPKdS1_S1_S1_Pd --------------------------
	.section	.nv.info._Z32massMatrixMultiplyRegisterKernelILi8ELi12ELi1EEviPKdS1_S1_S1_Pd,"",@"SHT_CUDA_INFO"
	.sectionflags	@""
	.align	4


	//----- nvinfo : EIATTR_CUDA_API_VERSION
	.align		4
        /*0000*/ 	.byte	0x04, 0x37
        /*0002*/ 	.short	(.L_1609 - .L_1608)
.L_1608:
        /*0004*/ 	.word	0x00000082


	//----- nvinfo : EIATTR_KPARAM_INFO
	.align		4
.L_1609:
        /*0008*/ 	.byte	0x04, 0x17
        /*000a*/ 	.short	(.L_1611 - .L_1610)
.L_1610:
        /*000c*/ 	.word	0x00000000
        /*0010*/ 	.short	0x0005
        /*0012*/ 	.short	0x0028
        /*0014*/ 	.byte	0x00, 0xf5, 0x21, 0x00


	//----- nvinfo : EIATTR_KPARAM_INFO
	.align		4
.L_1611:
        /*0018*/ 	.byte	0x04, 0x17
        /*001a*/ 	.short	(.L_1613 - .L_1612)
.L_1612:
        /*001c*/ 	.word	0x00000000
        /*0020*/ 	.short	0x0004
        /*0022*/ 	.short	0x0020
        /*0024*/ 	.byte	0x00, 0xf5, 0x21, 0x00


	//----- nvinfo : EIATTR_KPARAM_INFO
	.align		4
.L_1613:
        /*0028*/ 	.byte	0x04, 0x17
        /*002a*/ 	.short	(.L_1615 - .L_1614)
.L_1614:
        /*002c*/ 	.word	0x00000000
        /*0030*/ 	.short	0x0003
        /*0032*/ 	.short	0x0018
        /*0034*/ 	.byte	0x00, 0xf5, 0x21, 0x00


	//----- nvinfo : EIATTR_KPARAM_INFO
	.align		4
.L_1615:
        /*0038*/ 	.byte	0x04, 0x17
        /*003a*/ 	.short	(.L_1617 - .L_1616)
.L_1616:
        /*003c*/ 	.word	0x00000000
        /*0040*/ 	.short	0x0002
        /*0042*/ 	.short	0x0010
        /*0044*/ 	.byte	0x00, 0xf5, 0x21, 0x00


	//----- nvinfo : EIATTR_KPARAM_INFO
	.align		4
.L_1617:
        /*0048*/ 	.byte	0x04, 0x17
        /*004a*/ 	.short	(.L_1619 - .L_1618)
.L_1618:
        /*004c*/ 	.word	0x00000000
        /*0050*/ 	.short	0x0001
        /*0052*/ 	.short	0x0008
        /*0054*/ 	.byte	0x00, 0xf5, 0x21, 0x00


	//----- nvinfo : EIATTR_KPARAM_INFO
	.align		4
.L_1619:
        /*0058*/ 	.byte	0x04, 0x17
        /*005a*/ 	.short	(.L_1621 - .L_1620)
.L_1620:
        /*005c*/ 	.word	0x00000000
        /*0060*/ 	.short	0x0000
        /*0062*/ 	.short	0x0000
        /*0064*/ 	.byte	0x00, 0xf0, 0x11, 0x00


	//----- nvinfo : EIATTR_SPARSE_MMA_MASK
	.align		4
.L_1621:
        /*0068*/ 	.byte	0x03, 0x50
        /*006a*/ 	.short	0x0000


	//----- nvinfo : EIATTR_MAXREG_COUNT
	.align		4
        /*006c*/ 	.byte	0x03, 0x1b
        /*006e*/ 	.short	0x00ff


	//----- nvinfo : EIATTR_NUM_BARRIERS
	.align		4
        /*0070*/ 	.byte	0x02, 0x4c
        /*0072*/ 	.byte	0x01
	.zero		1


	//----- nvinfo : EIATTR_MERCURY_ISA_VERSION
	.align		4
        /*0074*/ 	.byte	0x03, 0x5f
        /*0076*/ 	.short	0x0101


	//----- nvinfo : EIATTR_INT_WARP_WIDE_INSTR_OFFSETS
	.align		4
        /*0078*/ 	.byte	0x04, 0x31
        /*007a*/ 	.short	(.L_1623 - .L_1622)


	//   ....[0]....
.L_1622:
        /*007c*/ 	.word	0x000000c0


	//----- nvinfo : EIATTR_VRC_CTA_INIT_COUNT
	.align		4
.L_1623:
        /*0080*/ 	.byte	0x02, 0x4a
	.zero		1
	.zero		1


	//----- nvinfo : EIATTR_EXIT_INSTR_OFFSETS
	.align		4
        /*0084*/ 	.byte	0x04, 0x1c
        /*0086*/ 	.short	(.L_1625 - .L_1624)


	//   ....[0]....
.L_1624:
        /*0088*/ 	.word	0x00003f60


	//   ....[1]....
        /*008c*/ 	.word	0x000040b0


	//----- nvinfo : EIATTR_CRS_STACK_SIZE
	.align		4
.L_1625:
        /*0090*/ 	.byte	0x04, 0x1e
        /*0092*/ 	.short	(.L_1627 - .L_1626)
.L_1626:
        /*0094*/ 	.word	0x00000000


	//----- nvinfo : EIATTR_CBANK_PARAM_SIZE
	.align		4
.L_1627:
        /*0098*/ 	.byte	0x03, 0x19
        /*009a*/ 	.short	0x0030


	//----- nvinfo : EIATTR_PARAM_CBANK
	.align		4
        /*009c*/ 	.byte	0x04, 0x0a
        /*009e*/ 	.short	(.L_1629 - .L_1628)
	.align		4
.L_1628:
        /*00a0*/ 	.word	index@(.nv.constant0._Z32massMatrixMultiplyRegisterKernelILi8ELi12ELi1EEviPKdS1_S1_S1_Pd)
        /*00a4*/ 	.short	0x0380
        /*00a6*/ 	.short	0x0030


	//----- nvinfo : EIATTR_SW_WAR
	.align		4
.L_1629:
        /*00a8*/ 	.byte	0x04, 0x36
        /*00aa*/ 	.short	(.L_1631 - .L_1630)
.L_1630:
        /*00ac*/ 	.word	0x00000008
.L_1631:


//--------------------- .nv.info._Z32massMatrixMultiplyConstantKernelILi8ELi11ELi1EEviPKdS1_S1_S1_Pd --------------------------
	.section	.nv.info._Z32massMatrixMultiplyConstantKernelILi8ELi11ELi1EEviPKdS1_S1_S1_Pd,"",@"SHT_CUDA_INFO"
	.sectionflags	@""
	.align	4


	//----- nvinfo : EIATTR_CUDA_API_VERSION
	.align		4
        /*0000*/ 	.byte	0x04, 0x37
        /*0002*/ 	.short	(.L_1633 - .L_1632)
.L_1632:
        /*0004*/ 	.word	0x00000082


	//----- nvinfo : EIATTR_KPARAM_INFO
	.align		4
.L_1633:
        /*0008*/ 	.byte	0x04, 0x17
        /*000a*/ 	.short	(.L_1635 - .L_1634)
.L_1634:
        /*000c*/ 	.word	0x00000000
        /*0010*/ 	.short	0x0005
        /*0012*/ 	.short	0x0028
        /*0014*/ 	.byte	0x00, 0xf5, 0x21, 0x00


	//----- nvinfo : EIATTR_KPARAM_INFO
	.align		4
.L_1635:
        /*0018*/ 	.byte	0x04, 0x17
        /*001a*/ 	.short	(.L_1637 - .L_1636)
.L_1636:
        /*001c*/ 	.word	0x00000000
        /*0020*/ 	.short	0x0004
        /*0022*/ 	.short	0x0020
        /*0024*/ 	.byte	0x00, 0xf5, 0x21, 0x00


	//----- nvinfo : EIATTR_KPARAM_INFO
	.align		4
.L_1637:
        /*0028*/ 	.byte	0x04, 0x17
        /*002a*/ 	.short	(.L_1639 - .L_1638)
.L_1638:
        /*002c*/ 	.word	0x00000000
        /*0030*/ 	.short	0x0003
        /*0032*/ 	.short	0x0018
        /*0034*/ 	.byte	0x00, 0xf5, 0x21, 0x00


	//----- nvinfo : EIATTR_KPARAM_INFO
	.align		4
.L_1639:
        /*0038*/ 	.byte	0x04, 0x17
        /*003a*/ 	.short	(.L_1641 - .L_1640)
.L_1640:
        /*003c*/ 	.word	0x00000000
        /*0040*/ 	.short	0x0002
        /*0042*/ 	.short	0x0010
        /*0044*/ 	.byte	0x00, 0xf5, 0x21, 0x00


	//----- nvinfo : EIATTR_KPARAM_INFO
	.align		4
.L_1641:
        /*0048*/ 	.byte	0x04, 0x17
        /*004a*/ 	.short	(.L_1643 - .L_1642)
.L_1642:
        /*004c*/ 	.word	0x00000000
        /*0050*/ 	.short	0x0001
        /*0052*/ 	.short	0x0008
        /*0054*/ 	.byte	0x00, 0xf5, 0x21, 0x00


	//----- nvinfo : EIATTR_KPARAM_INFO
	.align		4
.L_1643:
        /*0058*/ 	.byte	0x04, 0x17
        /*005a*/ 	.short	(.L_1645 - .L_1644)
.L_1644:
        /*005c*/ 	.word	0x00000000
        /*0060*/ 	.short	0x0000
        /*0062*/ 	.short	0x0000
        /*0064*/ 	.byte	0x00, 0xf0, 0x11, 0x00


	//----- nvinfo : EIATTR_SPARSE_MMA_MASK
	.align		4
.L_1645:
        /*0068*/ 	.byte	0x03, 0x50
        /*006a*/ 	.short	0x0000


	//----- nvinfo : EIATTR_MAXREG_COUNT
	.align		4
        /*006c*/ 	.byte	0x03, 0x1b
        /*006e*/ 	.short	0x00ff


	//----- nvinfo : EIATTR_NUM_BARRIERS
	.align		4
        /*0070*/ 	.byte	0x02, 0x4c
        /*0072*/ 	.byte	0x01
	.zero		1


	//----- nvinfo : EIATTR_MERCURY_ISA_VERSION
	.align		4
        /*0074*/ 	.byte	0x03, 0x5f
        /*0076*/ 	.short	0x0101


	//----- nvinfo : EIATTR_VRC_CTA_INIT_COUNT
	.align		4
        /*0078*/ 	.byte	0x02, 0x4a
	.zero		1
	.zero		1


	//----- nvinfo : EIATTR_EXIT_INSTR_OFFSETS
	.align		4
        /*007c*/ 	.byte	0x04, 0x1c
        /*007e*/ 	.short	(.L_1647 - .L_1646)


	//   ....[0]....
.L_1646:
        /*0080*/ 	.word	0x00003b60


	//   ....[1]....
        /*0084*/ 	.word	0x00003cf0


	//----- nvinfo : EIATTR_CRS_STACK_SIZE
	.align		4
.L_1647:
        /*0088*/ 	.byte	0x04, 0x1e
        /*008a*/ 	.short	(.L_1649 - .L_1648)
.L_1648:
        /*008c*/ 	.word	0x00000000


	//----- nvinfo : EIATTR_CBANK_PARAM_SIZE
	.align		4
.L_1649:
        /*0090*/ 	.byte	0x03, 0x19
        /*0092*/ 	.short	0x0030


	//----- nvinfo : EIATTR_PARAM_CBANK
	.align		4
        /*0094*/ 	.byte	0x04, 0x0a
        /*0096*/ 	.short	(.L_1651 - .L_1650)
	.align		4
.L_1650:
        /*0098*/ 	.word	index@(.nv.constant0._Z32massMatrixMultiplyConstantKernelILi8ELi11ELi1EEviPKdS1_S1_S1_Pd)
        /*009c*/ 	.short	0x0380
        /*009e*/ 	.short	0x0030


	//----- nvinfo : EIATTR_SW_WAR
	.align		4
.L_1651:
        /*00a0*/ 	.byte	0x04, 0x36
        /*00a2*/ 	.short	(.L_1653 - .L_1652)
.L_1652:
        /*00a4*/ 	.word	0x00000008
.L_1653:


//--------------------- .nv.info._Z32massMatrixMultiplyRegisterKernelILi8ELi11ELi1EEviPKdS1_S1_S1_Pd --------------------------
	.section	.nv.info._Z32massMatrixMultiplyRegisterKernelILi8ELi11ELi1EEviPKdS1_S1_S1_Pd,"",@"SHT_CUDA_INFO"
	.sectionflags	@""
	.align	4


	//----- nvinfo : EIATTR_CUDA_API_VERSION
	.align		4
        /*0000*/ 	.byte	0x04, 0x37
        /*0002*/ 	.short	(.L_1655 - .L_1654)
.L_1654:
        /*0004*/ 	.word	0x00000082


	//----- nvinfo : EIATTR_KPARAM_INFO
	.align		4
.L_1655:
        /*0008*/ 	.byte	0x04, 0x17
        /*000a*/ 	.short	(.L_1657 - .L_1656)
.L_1656:
        /*000c*/ 	.word	0x00000000
        /*0010*/ 	.short	0x0005
        /*0012*/ 	.short	0x0028
        /*0014*/ 	.byte	0x00, 0xf5, 0x21, 0x00


	//----- nvinfo : EIATTR_KPARAM_INFO
	.align		4
.L_1657:
        /*0018*/ 	.byte	0x04, 0x17
        /*001a*/ 	.short	(.L_1659 - .L_1658)
.L_1658:
        /*001c*/ 	.word	0x00000000
        /*0020*/ 	.short	0x0004
        /*0022*/ 	.short	0x0020
        /*0024*/ 	.byte	0x00, 0xf5, 0x21, 0x00


	//----- nvinfo : EIATTR_KPARAM_INFO
	.align		4
.L_1659:
        /*0028*/ 	.byte	0x04, 0x17
        /*002a*/ 	.short	(.L_1661 - .L_1660)
.L_1660:
        /*002c*/ 	.word	0x00000000
        /*0030*/ 	.short	0x0003
        /*0032*/ 	.short	0x0018
        /*0034*/ 	.byte	0x00, 0xf5, 0x21, 0x00


	//----- nvinfo : EIATTR_KPARAM_INFO
	.align		4
.L_1661:
        /*0038*/ 	.byte	0x04, 0x17
        /*003a*/ 	.short	(.L_1663 - .L_1662)
.L_1662:
        /*003c*/ 	.word	0x00000000
        /*0040*/ 	.short	0x0002
        /*0042*/ 	.short	0x0010
        /*0044*/ 	.byte	0x00, 0xf5, 0x21, 0x00


	//----- nvinfo : EIATTR_KPARAM_INFO
	.align		4
.L_1663:
        /*0048*/ 	.byte	0x04, 0x17
        /*004a*/ 	.short	(.L_1665 - .L_1664)
.L_1664:
        /*004c*/ 	.word	0x00000000
        /*0050*/ 	.short	0x0001
        /*0052*/ 	.short	0x0008
        /*0054*/ 	.byte	0x00, 0xf5, 0x21, 0x00


	//----- nvinfo : EIATTR_KPARAM_INFO
	.align		4
.L_1665:
        /*0058*/ 	.byte	0x04, 0x17
        /*005a*/ 	.short	(.L_1667 - .L_1666)
.L_1666:
        /*005c*/ 	.word	0x00000000
        /*0060*/ 	.short	0x0000
        /*0062*/ 	.short	0x0000
        /*0064*/ 	.byte	0x00, 0xf0, 0x11, 0x00


	//----- nvinfo : EIATTR_SPARSE_MMA_MASK
	.align		4
.L_1667:
        /*0068*/ 	.byte	0x03, 0x50
        /*006a*/ 	.short	0x0000


	//----- nvinfo : EIATTR_MAXREG_COUNT
	.align		4
        /*006c*/ 	.byte	0x03, 0x1b
        /*006e*/ 	.short	0x00ff


	//----- nvinfo : EIATTR_NUM_BARRIERS
	.align		4
        /*0070*/ 	.byte	0x02, 0x4c
        /*0072*/ 	.byte	0x01
	.zero		1


	//----- nvinfo : EIATTR_MERCURY_ISA_VERSION
	.align		4
        /*0074*/ 	.byte	0x03, 0x5f
        /*0076*/ 	.short	0x0101


	//----- nvinfo : EIATTR_INT_WARP_WIDE_INSTR_OFFSETS
	.align		4
        /*0078*/ 	.byte	0x04, 0x31
        /*007a*/ 	.short	(.L_1669 - .L_1668)


	//   ....[0]....
.L_1668:
        /*007c*/ 	.word	0x000001f0


	//----- nvinfo : EIATTR_VRC_CTA_INIT_COUNT
	.align		4
.L_1669:
        /*0080*/ 	.byte	0x02, 0x4a
	.zero		1
	.zero		1


	//----- nvinfo : EIATTR_EXIT_INSTR_OFFSETS
	.align		4
        /*0084*/ 	.byte	0x04, 0x1c
        /*0086*/ 	.short	(.L_1671 - .L_1670)


	//   ....[0]....
.L_1670:
        /*0088*/ 	.word	0x00003e40


	//   ....[1]....
        /*008c*/ 	.word	0x00003f90


	//----- nvinfo : EIATTR_CRS_STACK_SIZE
	.align		4
.L_1671:
        /*0090*/ 	.byte	0x04, 0x1e
        /*0092*/ 	.short	(.L_1673 - .L_1672)
.L_1672:
        /*0094*/ 	.word	0x00000000


	//----- nvinfo : EIATTR_CBANK_PARAM_SIZE
	.align		4
.L_1673:
        /*0098*/ 	.byte	0x03, 0x19
        /*009a*/ 	.short	0x0030


	//----- nvinfo : EIATTR_PARAM_CBANK
	.align		4
        /*009c*/ 	.byte	0x04, 0x0a
        /*009e*/ 	.short	(.L_1675 - .L_1674)
	.align		4
.L_1674:
        /*00a0*/ 	.word	index@(.nv.constant0._Z32massMatrixMultiplyRegisterKernelILi8ELi11ELi1EEviPKdS1_S1_S1_Pd)
        /*00a4*/ 	.short	0x0380
        /*00a6*/ 	.short	0x0030


	//----- nvinfo : EIATTR_SW_WAR
	.align		4
.L_1675:
        /*00a8*/ 	.byte	0x04, 0x36
        /*00aa*/ 	.short	(.L_1677 - .L_1676)
.L_1676:
        /*00ac*/ 	.word	0x00000008
.L_1677:


//--------------------- .nv.info._Z32massMatrixMultiplyConstantKernelILi8ELi10ELi1EEviPKdS1_S1_S1_Pd --------------------------
	.section	.nv.info._Z32massMatrixMultiplyConstantKernelILi8ELi10ELi1EEviPKdS1_S1_S1_Pd,"",@"SHT_CUDA_INFO"
	.sectionflags	@""
	.align	4


	//----- nvinfo : EIATTR_CUDA_API_VERSION
	.align		4
        /*0000*/ 	.byte	0x04, 0x37
        /*0002*/ 	.short	(.L_1679 - .L_1678)
.L_1678:
        /*0004*/ 	.word	0x00000082


	//----- nvinfo : EIATTR_KPARAM_INFO
	.align		4
.L_1679:
        /*0008*/ 	.byte	0x04, 0x17
        /*000a*/ 	.short	(.L_1681 - .L_1680)
.L_1680:
        /*000c*/ 	.word	0x00000000
        /*0010*/ 	.short	0x0005
        /*0012*/ 	.short	0x0028
        /*0014*/ 	.byte	0x00, 0xf5, 0x21, 0x00


	//----- nvinfo : EIATTR_KPARAM_INFO
	.align		4
.L_1681:
        /*0018*/ 	.byte	0x04, 0x17
        /*001a*/ 	.short	(.L_1683 - .L_1682)
.L_1682:
        /*001c*/ 	.word	0x00000000
        /*0020*/ 	.short	0x0004
        /*0022*/ 	.short	0x0020
        /*0024*/ 	.byte	0x00, 0xf5, 0x21, 0x00


	//----- nvinfo : EIATTR_KPARAM_INFO
	.align		4
.L_1683:
        /*0028*/ 	.byte	0x04, 0x17
        /*002a*/ 	.short	(.L_1685 - .L_1684)
.L_1684:
        /*002c*/ 	.word	0x00000000
        /*0030*/ 	.short	0x0003
        /*0032*/ 	.short	0x0018
        /*0034*/ 	.byte	0x00, 0xf5, 0x21, 0x00


	//----- nvinfo : EIATTR_KPARAM_INFO
	.align		4
.L_1685:
        /*0038*/ 	.byte	0x04, 0x17
        /*003a*/ 	.short	(.L_1687 - .L_1686)
.L_1686:
        /*003c*/ 	.word	0x00000000
        /*0040*/ 	.short	0x0002
        /*0042*/ 	.short	0x0010
        /*0044*/ 	.byte	0x00, 0xf5, 0x21, 0x00


	//----- nvinfo : EIATTR_KPARAM_INFO
	.align		4
.L_1687:
        /*0048*/ 	.byte	0x04, 0x17
        /*004a*/ 	.short	(.L_1689 - .L_1688)
.L_1688:
        /*004c*/ 	.word	0x00000000
        /*0050*/ 	.short	0x0001
        /*0052*/ 	.short	0x0008
        /*0054*/ 	.byte	0x00, 0xf5, 0x21, 0x00


	//----- nvinfo : EIATTR_KPARAM_INFO
	.align		4
.L_1689:
        /*0058*/ 	.byte	0x04, 0x17
        /*005a*/ 	.short	(.L_1691 - .L_1690)
.L_1690:
        /*005c*/ 	.word	0x00000000
        /*0060*/ 	.short	0x0000
        /*0062*/ 	.short	0x0000
        /*0064*/ 	.byte	0x00, 0xf0, 0x11, 0x00


	//----- nvinfo : EIATTR_SPARSE_MMA_MASK
	.align		4
.L_1691:
        /*0068*/ 	.byte	0x03, 0x50
        /*006a*/ 	.short	0x0000


	//----- nvinfo : EIATTR_MAXREG_COUNT
	.align		4
        /*006c*/ 	.byte	0x03, 0x1b
        /*006e*/ 	.short	0x00ff


	//----- nvinfo : EIATTR_NUM_BARRIERS
	.align		4
        /*0070*/ 	.byte	0x02, 0x4c
        /*0072*/ 	.byte	0x01
	.zero		1


	//----- nvinfo : EIATTR_MERCURY_ISA_VERSION
	.align		4
        /*0074*/ 	.byte	0x03, 0x5f
        /*0076*/ 	.short	0x0101


	//----- nvinfo : EIATTR_VRC_CTA_INIT_COUNT
	.align		4
        /*0078*/ 	.byte	0x02, 0x4a
	.zero		1
	.zero		1


	//----- nvinfo : EIATTR_EXIT_INSTR_OFFSETS
	.align		4
        /*007c*/ 	.byte	0x04, 0x1c
        /*007e*/ 	.short	(.L_1693 - .L_1692)


	//   ....[0]....
.L_1692:
        /*0080*/ 	.word	0x00003130


	//   ....[1]....
        /*0084*/ 	.word	0x00003300


	//----- nvinfo : EIATTR_CRS_STACK_SIZE
	.align		4
.L_1693:
        /*0088*/ 	.byte	0x04, 0x1e
        /*008a*/ 	.short	(.L_1695 - .L_1694)
.L_1694:
        /*008c*/ 	.word	0x00000000


	//----- nvinfo : EIATTR_CBANK_PARAM_SIZE
	.align		4
.L_1695:
        /*0090*/ 	.byte	0x03, 0x19
        /*0092*/ 	.short	0x0030


	//----- nvinfo : EIATTR_PARAM_CBANK
	.align		4
        /*0094*/ 	.byte	0x04, 0x0a
        /*0096*/ 	.short	(.L_1697 - .L_1696)
	.align		4
.L_1696:
        /*0098*/ 	.word	index@(.nv.constant0._Z32massMatrixMultiplyConstantKernelILi8ELi10ELi1EEviPKdS1_S1_S1_Pd)
        /*009c*/ 	.short	0x0380
        /*009e*/ 	.short	0x0030


	//----- nvinfo : EIATTR_SW_WAR
	.align		4
.L_1697:
        /*00a0*/ 	.byte	0x04, 0x36
        /*00a2*/ 	.short	(.L_1699 - .L_1698)
.L_1698:
        /*00a4*/ 	.word	0x00000008
.L_1699:


//--------------------- .nv.info._Z32massMatrixMultiplyRegisterKernelILi8ELi10ELi1EEviPKdS1_S1_S1_Pd --------------------------
	.section	.nv.info._Z32massMatrixMultiplyRegisterKernelILi8ELi10ELi1EEviPKdS1_S1_S1_Pd,"",@"SHT_CUDA_INFO"
	.sectionflags	@""
	.align	4


	//----- nvinfo : EIATTR_CUDA_API_VERSION
	.align		4
        /*0000*/ 	.byte	0x04, 0x37
        /*0002*/ 	.short	(.L_1701 - .L_1700)
.L_1700:
        /*0004*/ 	.word	0x00000082


	//----- nvinfo : EIATTR_KPARAM_INFO
	.align		4
.L_1701:
        /*0008*/ 	.byte	0x04, 0x17
        /*000a*/ 	.short	(.L_1703 - .L_1702)
.L_1702:
        /*000c*/ 	.word	0x00000000
        /*0010*/ 	.short	0x0005
        /*0012*/ 	.short	0x0028
        /*0014*/ 	.byte	0x00, 0xf5, 0x21, 0x00


	//----- nvinfo : EIATTR_KPARAM_INFO
	.align		4
.L_1703:
        /*0018*/ 	.byte	0x04, 0x17
        /*001a*/ 	.short	(.L_1705 - .L_1704)
.L_1704:
        /*001c*/ 	.word	0x00000000
        /*0020*/ 	.short	0x0004
        /*0022*/ 	.short	0x0020
        /*0024*/ 	.byte	0x00, 0xf5, 0x21, 0x00


	//----- nvinfo : EIATTR_KPARAM_INFO
	.align		4
.L_1705:
        /*0028*/ 	.byte	0x04, 0x17
        /*002a*/ 	.short	(.L_1707 - .L_1706)
.L_1706:
        /*002c*/ 	.word	0x00000000
        /*0030*/ 	.short	0x0003
        /*0032*/ 	.short	0x0018
        /*0034*/ 	.byte	0x00, 0xf5, 0x21, 0x00


	//----- nvinfo : EIATTR_KPARAM_INFO
	.align		4
.L_1707:
        /*0038*/ 	.byte	0x04, 0x17
        /*003a*/ 	.short	(.L_1709 - .L_1708)
.L_1708:
        /*003c*/ 	.word	0x00000000
        /*0040*/ 	.short	0x0002
        /*0042*/ 	.short	0x0010
        /*0044*/ 	.byte	0x00, 0xf5, 0x21, 0x00


	//----- nvinfo : EIATTR_KPARAM_INFO
	.align		4
.L_1709:
        /*0048*/ 	.byte	0x04, 0x17
        /*004a*/ 	.short	(.L_1711 - .L_1710)
.L_1710:
        /*004c*/ 	.word	0x00000000
        /*0050*/ 	.short	0x0001
        /*0052*/ 	.short	0x0008
        /*0054*/ 	.byte	0x00, 0xf5, 0x21, 0x00


	//----- nvinfo : EIATTR_KPARAM_INFO
	.align		4
.L_1711:
        /*0058*/ 	.byte	0x04, 0x17
        /*005a*/ 	.short	(.L_1713 - .L_1712)
.L_1712:
        /*005c*/ 	.word	0x00000000
        /*0060*/ 	.short	0x0000
        /*0062*/ 	.short	0x0000
        /*0064*/ 	.byte	0x00, 0xf0, 0x11, 0x00


	//----- nvinfo : EIATTR_SPARSE_MMA_MASK
	.align		4
.L_1713:
        /*0068*/ 	.byte	0x03, 0x50
        /*006a*/ 	.short	0x0000


	//----- nvinfo : EIATTR_MAXREG_COUNT
	.align		4
        /*006c*/ 	.byte	0x03, 0x1b
        /*006e*/ 	.short	0x00ff


	//----- nvinfo : EIATTR_NUM_BARRIERS
	.align		4
        /*0070*/ 	.byte	0x02, 0x4c
        /*0072*/ 	.byte	0x01
	.zero		1


	//----- nvinfo : EIATTR_MERCURY_ISA_VERSION
	.align		4
        /*0074*/ 	.byte	0x03, 0x5f
        /*0076*/ 	.short	0x0101


	//----- nvinfo : EIATTR_INT_WARP_WIDE_INSTR_OFFSETS
	.align		4
        /*0078*/ 	.byte	0x04, 0x31
        /*007a*/ 	.short	(.L_1715 - .L_1714)


	//   ....[0]....
.L_1714:
        /*007c*/ 	.word	0x000001e0


	//----- nvinfo : EIATTR_VRC_CTA_INIT_COUNT
	.align		4
.L_1715:
        /*0080*/ 	.byte	0x02, 0x4a
	.zero		1
	.zero		1


	//----- nvinfo : EIATTR_EXIT_INSTR_OFFSETS
	.align		4
        /*0084*/ 	.byte	0x04, 0x1c
        /*0086*/ 	.short	(.L_1717 - .L_1716)


	//   ....[0]....
.L_1716:
        /*0088*/ 	.word	0x00002ef0


	//   ....[1]....
        /*008c*/ 	.word	0x00003050


	//----- nvinfo : EIATTR_CRS_STACK_SIZE
	.align		4
.L_1717:
        /*0090*/ 	.byte	0x04, 0x1e
        /*0092*/ 	.short	(.L_1719 - .L_1718)
.L_1718:
        /*0094*/ 	.word	0x00000000


	//----- nvinfo : EIATTR_CBANK_PARAM_SIZE
	.align		4
.L_1719:
        /*0098*/ 	.byte	0x03, 0x19
        /*009a*/ 	.short	0x0030


	//----- nvinfo : EIATTR_PARAM_CBANK
	.align		4
        /*009c*/ 	.byte	0x04, 0x0a
        /*009e*/ 	.short	(.L_1721 - .L_1720)
	.align		4
.L_1720:
        /*00a0*/ 	.word	index@(.nv.constant0._Z32massMatrixMultiplyRegisterKernelILi8ELi10ELi1EEviPKdS1_S1_S1_Pd)
        /*00a4*/ 	.short	0x0380
        /*00a6*/ 	.short	0x0030


	//----- nvinfo : EIATTR_SW_WAR
	.align		4
.L_1721:
        /*00a8*/ 	.byte	0x04, 0x36
        /*00aa*/ 	.short	(.L_1723 - .L_1722)
.L_1722:
        /*00ac*/ 	.word	0x00000008
.L_1723:


//--------------------- .nv.info._Z32massMatrixMultiplyConstantKernelILi8ELi9ELi1EEviPKdS1_S1_S1_Pd --------------------------
	.section	.nv.info._Z32massMatrixMultiplyConstantKernelILi8ELi9ELi1EEviPKdS1_S1_S1_Pd,"",@"SHT_CUDA_INFO"
	.sectionflags	@""
	.align	4


	//----- nvinfo : EIATTR_CUDA_API_VERSION
	.align		4
        /*0000*/ 	.byte	0x04, 0x37
        /*0002*/ 	.short	(.L_1725 - .L_1724)
.L_1724:
        /*0004*/ 	.word	0x00000082


	//----- nvinfo : EIATTR_KPARAM_INFO
	.align		4
.L_1725:
        /*0008*/ 	.byte	0x04, 0x17
        /*000a*/ 	.short	(.L_1727 - .L_1726)
.L_1726:
        /*000c*/ 	.word	0x00000000
        /*0010*/ 	.short	0x0005
        /*0012*/ 	.short	0x0028
        /*0014*/ 	.byte	0x00, 0xf5, 0x21, 0x00


	//----- nvinfo : EIATTR_KPARAM_INFO
	.align		4
.L_1727:
        /*0018*/ 	.byte	0x04, 0x17
        /*001a*/ 	.short	(.L_1729 - .L_1728)
.L_1728:
        /*001c*/ 	.word	0x00000000
        /*0020*/ 	.short	0x0004
        /*0022*/ 	.short	0x0020
        /*0024*/ 	.byte	0x00, 0xf5, 0x21, 0x00


	//----- nvinfo : EIATTR_KPARAM_INFO
	.align		4
.L_1729:
        /*0028*/ 	.byte	0x04, 0x17
        /*002a*/ 	.short	(.L_1731 - .L_1730)
.L_1730:
        /*002c*/ 	.word	0x00000000
        /*0030*/ 	.short	0x0003
        /*0032*/ 	.short	0x0018
        /*0034*/ 	.byte	0x00, 0xf5, 0x21, 0x00


	//----- nvinfo : EIATTR_KPARAM_INFO
	.align		4
.L_1731:
        /*0038*/ 	.byte	0x04, 0x17
        /*003a*/ 	.short	(.L_1733 - .L_1732)
.L_1732:
        /*003c*/ 	.word	0x00000000
        /*0040*/ 	.short	0x0002
        /*0042*/ 	.short	0x0010
        /*0044*/ 	.byte	0x00, 0xf5, 0x21, 0x00


	//----- nvinfo : EIATTR_KPARAM_INFO
	.align		4
.L_1733:
        /*0048*/ 	.byte	0x04, 0x17
        /*004a*/ 	.short	(.L_1735 - .L_1734)
.L_1734:
        /*004c*/ 	.word	0x00000000
        /*0050*/ 	.short	0x0001
        /*0052*/ 	.short	0x0008
        /*0054*/ 	.byte	0x00, 0xf5, 0x21, 0x00


	//----- nvinfo : EIATTR_KPARAM_INFO
	.align		4
.L_1735:
        /*0058*/ 	.byte	0x04, 0x17
        /*005a*/ 	.short	(.L_1737 - .L_1736)
.L_1736:
        /*005c*/ 	.word	0x00000000
        /*0060*/ 	.short	0x0000
        /*0062*/ 	.short	0x0000
        /*0064*/ 	.byte	0x00, 0xf0, 0x11, 0x00


	//----- nvinfo : EIATTR_SPARSE_MMA_MASK
	.align		4
.L_1737:
        /*0068*/ 	.byte	0x03, 0x50
        /*006a*/ 	.short	0x0000


	//----- nvinfo : EIATTR_MAXREG_COUNT
	.align		4
        /*006c*/ 	.byte	0x03, 0x1b
        /*006e*/ 	.short	0x00ff


	//----- nvinfo : EIATTR_NUM_BARRIERS
	.align		4
        /*0070*/ 	.byte	0x02, 0x4c
        /*0072*/ 	.byte	0x01
	.zero		1


	//----- nvinfo : EIATTR_MERCURY_ISA_VERSION
	.align		4
        /*0074*/ 	.byte	0x03, 0x5f
        /*0076*/ 	.short	0x0101


	//----- nvinfo : EIATTR_VRC_CTA_INIT_COUNT
	.align		4
        /*0078*/ 	.byte	0x02, 0x4a
	.zero		1
	.zero		1


	//----- nvinfo : EIATTR_EXIT_INSTR_OFFSETS
	.align		4
        /*007c*/ 	.byte	0x04, 0x1c
        /*007e*/ 	.short	(.L_1739 - .L_1738)


	//   ....[0]....
.L_1738:
        /*0080*/ 	.word	0x00003070


	//   ....[1]....
        /*0084*/ 	.word	0x00003240


	//----- nvinfo : EIATTR_CRS_STACK_SIZE
	.align		4
.L_1739:
        /*0088*/ 	.byte	0x04, 0x1e
        /*008a*/ 	.short	(.L_1741 - .L_1740)
.L_1740:
        /*008c*/ 	.word	0x00000000


	//----- nvinfo : EIATTR_CBANK_PARAM_SIZE
	.align		4
.L_1741:
        /*0090*/ 	.byte	0x03, 0x19
        /*0092*/ 	.short	0x0030


	//----- nvinfo : EIATTR_PARAM_CBANK
	.align		4
        /*0094*/ 	.byte	0x04, 0x0a
        /*0096*/ 	.short	(.L_1743 - .L_1742)
	.align		4
.L_1742:
        /*0098*/ 	.word	index@(.nv.constant0._Z32massMatrixMultiplyConstantKernelILi8ELi9ELi1EEviPKdS1_S1_S1_Pd)
        /*009c*/ 	.short	0x0380
        /*009e*/ 	.short	0x0030


	//----- nvinfo : EIATTR_SW_WAR
	.align		4
.L_1743:
        /*00a0*/ 	.byte	0x04, 0x36
        /*00a2*/ 	.short	(.L_1745 - .L_1744)
.L_1744:
        /*00a4*/ 	.word	0x00000008
.L_1745:


//--------------------- .nv.info._Z32massMatrixMultiplyRegisterKernelILi8ELi9ELi1EEviPKdS1_S1_S1_Pd --------------------------
	.section	.nv.info._Z32massMatrixMultiplyRegisterKernelILi8ELi9ELi1EEviPKdS1_S1_S1_Pd,"",@"SHT_CUDA_INFO"
	.sectionflags	@""
	.align	4


	//----- nvinfo : EIATTR_CUDA_API_VERSION
	.align		4
        /*0000*/ 	.byte	0x04, 0x37
        /*0002*/ 	.short	(.L_1747 - .L_1746)
.L_1746:
        /*0004*/ 	.word	0x00000082


	//----- nvinfo : EIATTR_KPARAM_INFO
	.align		4
.L_1747:
        /*0008*/ 	.byte	0x04, 0x17
        /*000a*/ 	.short	(.L_1749 - .L_1748)
.L_1748:
        /*000c*/ 	.word	0x00000000
        /*0010*/ 	.short	0x0005
        /*0012*/ 	.short	0x0028
        /*0014*/ 	.byte	0x00, 0xf5, 0x21, 0x00


	//----- nvinfo : EIATTR_KPARAM_INFO
	.align		4
.L_1749:
        /*0018*/ 	.byte	0x04, 0x17
        /*001a*/ 	.short	(.L_1751 - .L_1750)
.L_1750:
        /*001c*/ 	.word	0x00000000
        /*0020*/ 	.short	0x0004
        /*0022*/ 	.short	0x0020
        /*0024*/ 	.byte	0x00, 0xf5, 0x21, 0x00


	//----- nvinfo : EIATTR_KPARAM_INFO
	.align		4
.L_1751:
        /*0028*/ 	.byte	0x04, 0x17
        /*002a*/ 	.short	(.L_1753 - .L_1752)
.L_1752:
        /*002c*/ 	.word	0x00000000
        /*0030*/ 	.short	0x0003
        /*0032*/ 	.short	0x0018
        /*0034*/ 	.byte	0x00, 0xf5, 0x21, 0x00


	//----- nvinfo : EIATTR_KPARAM_INFO
	.align		4
.L_1753:
        /*0038*/ 	.byte	0x04, 0x17
        /*003a*/ 	.short	(.L_1755 - .L_1754)
.L_1754:
        /*003c*/ 	.word	0x00000000
        /*0040*/ 	.short	0x0002
        /*0042*/ 	.short	0x0010
        /*0044*/ 	.byte	0x00, 0xf5, 0x21, 0x00


	//----- nvinfo : EIATTR_KPARAM_INFO
	.align		4
.L_1755:
        /*0048*/ 	.byte	0x04, 0x17
        /*004a*/ 	.short	(.L_1757 - .L_1756)
.L_1756:
        /*004c*/ 	.word	0x00000000
        /*0050*/ 	.short	0x0001
        /*0052*/ 	.short	0x0008
        /*0054*/ 	.byte	0x00, 0xf5, 0x21, 0x00


	//----- nvinfo : EIATTR_KPARAM_INFO
	.align		4
.L_1757:
        /*0058*/ 	.byte	0x04, 0x17
        /*005a*/ 	.short	(.L_1759 - .L_1758)
.L_1758:
        /*005c*/ 	.word	0x00000000
        /*0060*/ 	.short	0x0000
        /*0062*/ 	.short	0x0000
        /*0064*/ 	.byte	0x00, 0xf0, 0x11, 0x00


	//----- nvinfo : EIATTR_SPARSE_MMA_MASK
	.align		4
.L_1759:
        /*0068*/ 	.byte	0x03, 0x50
        /*006a*/ 	.short	0x0000


	//----- nvinfo : EIATTR_MAXREG_COUNT
	.align		4
        /*006c*/ 	.byte	0x03, 0x1b
        /*006e*/ 	.short	0x00ff


	//----- nvinfo : EIATTR_NUM_BARRIERS
	.align		4
        /*0070*/ 	.byte	0x02, 0x4c
        /*0072*/ 	.byte	0x01
	.zero		1


	//----- nvinfo : EIATTR_MERCURY_ISA_VERSION
	.align		4
        /*0074*/ 	.byte	0x03, 0x5f
        /*0076*/ 	.short	0x0101


	//----- nvinfo : EIATTR_INT_WARP_WIDE_INSTR_OFFSETS
	.align		4
        /*0078*/ 	.byte	0x04, 0x31
        /*007a*/ 	.short	(.L_1761 - .L_1760)


	//   ....[0]....
.L_1760:
        /*007c*/ 	.word	0x000001e0


	//----- nvinfo : EIATTR_VRC_CTA_INIT_COUNT
	.align		4
.L_1761:
        /*0080*/ 	.byte	0x02, 0x4a
	.zero		1
	.zero		1


	//----- nvinfo : EIATTR_EXIT_INSTR_OFFSETS
	.align		4
        /*0084*/ 	.byte	0x04, 0x1c
        /*0086*/ 	.short	(.L_1763 - .L_1762)


	//   ....[0]....
.L_1762:
        /*0088*/ 	.word	0x00002ed0


	//   ....[1]....
        /*008c*/ 	.word	0x00003030


	//----- nvinfo : EIATTR_CRS_STACK_SIZE
	.align		4
.L_1763:
        /*0090*/ 	.byte	0x04, 0x1e
        /*0092*/ 	.short	(.L_1765 - .L_1764)
.L_1764:
        /*0094*/ 	.word	0x00000000


	//----- nvinfo : EIATTR_CBANK_PARAM_SIZE
	.align		4
.L_1765:
        /*0098*/ 	.byte	0x03, 0x19
        /*009a*/ 	.short	0x0030


	//----- nvinfo : EIATTR_PARAM_CBANK
	.align		4
        /*009c*/ 	.byte	0x04, 0x0a
        /*009e*/ 	.short	(.L_1767 - .L_1766)
	.align		4
.L_1766:
        /*00a0*/ 	.word	index@(.nv.constant0._Z32massMatrixMultiplyRegisterKernelILi8ELi9ELi1EEviPKdS1_S1_S1_Pd)
        /*00a4*/ 	.short	0x0380
        /*00a6*/ 	.short	0x0030


	//----- nvinfo : EIATTR_SW_WAR
	.align		4
.L_1767:
        /*00a8*/ 	.byte	0x04, 0x36
        /*00aa*/ 	.short	(.L_1769 - .L_1768)
.L_1768:
        /*00ac*/ 	.word	0x00000008
.L_1769:


//--------------------- .nv.info._Z32massMatrixMultiplyConstantKernelILi8ELi8ELi1EEviPKdS1_S1_S1_Pd --------------------------
	.section	.nv.info._Z32massMatrixMultiplyConstantKernelILi8ELi8ELi1EEviPKdS1_S1_S1_Pd,"",@"SHT_CUDA_INFO"
	.sectionflags	@""
	.align	4


	//----- nvinfo : EIATTR_CUDA_API_VERSION
	.align		4
        /*0000*/ 	.byte	0x04, 0x37
        /*0002*/ 	.short	(.L_1771 - .L_1770)
.L_1770:
        /*0004*/ 	.word	0x00000082


	//----- nvinfo : EIATTR_KPARAM_INFO
	.align		4
.L_1771:
        /*0008*/ 	.byte	0x04, 0x17
        /*000a*/ 	.short	(.L_1773 - .L_1772)
.L_1772:
        /*000c*/ 	.word	0x00000000
        /*0010*/ 	.short	0x0005
        /*0012*/ 	.short	0x0028
        /*0014*/ 	.byte	0x00, 0xf5, 0x21, 0x00


	//----- nvinfo : EIATTR_KPARAM_INFO
	.align		4
.L_1773:
        /*0018*/ 	.byte	0x04, 0x17
        /*001a*/ 	.short	(.L_1775 - .L_1774)
.L_1774:
        /*001c*/ 	.word	0x00000000
        /*0020*/ 	.short	0x0004
        /*0022*/ 	.short	0x0020
        /*0024*/ 	.byte	0x00, 0xf5, 0x21, 0x00


	//----- nvinfo : EIATTR_KPARAM_INFO
	.align		4
.L_1775:
        /*0028*/ 	.byte	0x04, 0x17
        /*002a*/ 	.short	(.L_1777 - .L_1776)
.L_1776:
        /*002c*/ 	.word	0x00000000
        /*0030*/ 	.short	0x0003
        /*0032*/ 	.short	0x0018
        /*0034*/ 	.byte	0x00, 0xf5, 0x21, 0x00


	//----- nvinfo : EIATTR_KPARAM_INFO
	.align		4
.L_1777:
        /*0038*/ 	.byte	0x04, 0x17
        /*003a*/ 	.short	(.L_1779 - .L_1778)
.L_1778:
        /*003c*/ 	.word	0x00000000
        /*0040*/ 	.short	0x0002
        /*0042*/ 	.short	0x0010
        /*0044*/ 	.byte	0x00, 0xf5, 0x21, 0x00


	//----- nvinfo : EIATTR_KPARAM_INFO
	.align		4
.L_1779:
        /*0048*/ 	.byte	0x04, 0x17
        /*004a*/ 	.short	(.L_1781 - .L_1780)
.L_1780:
        /*004c*/ 	.word	0x00000000
        /*0050*/ 	.short	0x0001
        /*0052*/ 	.short	0x0008
        /*0054*/ 	.byte	0x00, 0xf5, 0x21, 0x00


	//----- nvinfo : EIATTR_KPARAM_INFO
	.align		4
.L_1781:
        /*0058*/ 	.byte	0x04, 0x17
        /*005a*/ 	.short	(.L_1783 - .L_1782)
.L_1782:
        /*005c*/ 	.word	0x00000000
        /*0060*/ 	.short	0x0000
        /*0062*/ 	.short	0x0000
        /*0064*/ 	.byte	0x00, 0xf0, 0x11, 0x00


	//----- nvinfo : EIATTR_SPARSE_MMA_MASK
	.align		4
.L_1783:
        /*0068*/ 	.byte	0x03, 0x50
        /*006a*/ 	.short	0x0000


	//----- nvinfo : EIATTR_MAXREG_COUNT
	.align		4
        /*006c*/ 	.byte	0x03, 0x1b
        /*006e*/ 	.short	0x00ff


	//----- nvinfo : EIATTR_NUM_BARRIERS
	.align		4
        /*0070*/ 	.byte	0x02, 0x4c
        /*0072*/ 	.byte	0x01
	.zero		1


	//----- nvinfo : EIATTR_MERCURY_ISA_VERSION
	.align		4
        /*0074*/ 	.byte	0x03, 0x5f
        /*0076*/ 	.short	0x0101


	//----- nvinfo : EIATTR_VRC_CTA_INIT_COUNT
	.align		4
        /*0078*/ 	.byte	0x02, 0x4a
	.zero		1
	.zero		1


	//----- nvinfo : EIATTR_EXIT_INSTR_OFFSETS
	.align		4
        /*007c*/ 	.byte	0x04, 0x1c
        /*007e*/ 	.short	(.L_1785 - .L_1784)


	//   ....[0]....
.L_1784:
        /*0080*/ 	.word	0x00002890


	//   ....[1]....
        /*0084*/ 	.word	0x00002a20


	//----- nvinfo : EIATTR_CRS_STACK_SIZE
	.align		4
.L_1785:
        /*0088*/ 	.byte	0x04, 0x1e
        /*008a*/ 	.short	(.L_1787 - .L_1786)
.L_1786:
        /*008c*/ 	.word	0x00000000


	//----- nvinfo : EIATTR_CBANK_PARAM_SIZE
	.align		4
.L_1787:
        /*0090*/ 	.byte	0x03, 0x19
        /*0092*/ 	.short	0x0030


	//----- nvinfo : EIATTR_PARAM_CBANK
	.align		4
        /*0094*/ 	.byte	0x04, 0x0a
        /*0096*/ 	.short	(.L_1789 - .L_1788)
	.align		4
.L_1788:
        /*0098*/ 	.word	index@(.nv.constant0._Z32massMatrixMultiplyConstantKernelILi8ELi8ELi1EEviPKdS1_S1_S1_Pd)
        /*009c*/ 	.short	0x0380
        /*009e*/ 	.short	0x0030


	//----- nvinfo : EIATTR_SW_WAR
	.align		4
.L_1789:
        /*00a0*/ 	.byte	0x04, 0x36
        /*00a2*/ 	.short	(.L_1791 - .L_1790)
.L_1790:
        /*00a4*/ 	.word	0x00000008
.L_1791:


//--------------------- .nv.info._Z32massMatrixMultiplyRegisterKernelILi8ELi8ELi1EEviPKdS1_S1_S1_Pd --------------------------
	.section	.nv.info._Z32massMatrixMultiplyRegisterKernelILi8ELi8ELi1EEviPKdS1_S1_S1_Pd,"",@"SHT_CUDA_INFO"
	.sectionflags	@""
	.align	4


	//----- nvinfo : EIATTR_CUDA_API_VERSION
	.align		4
        /*0000*/ 	.byte	0x04, 0x37
        /*0002*/ 	.short	(.L_1793 - .L_1792)
.L_1792:
        /*0004*/ 	.word	0x00000082


	//----- nvinfo : EIATTR_KPARAM_INFO
	.align		4
.L_1793:
        /*0008*/ 	.byte	0x04, 0x17
        /*000a*/ 	.short	(.L_1795 - .L_1794)
.L_1794:
        /*000c*/ 	.word	0x00000000
        /*0010*/ 	.short	0x0005
        /*0012*/ 	.short	0x0028
        /*0014*/ 	.byte	0x00, 0xf5, 0x21, 0x00


	//----- nvinfo : EIATTR_KPARAM_INFO
	.align		4
.L_1795:
        /*0018*/ 	.byte	0x04, 0x17
        /*001a*/ 	.short	(.L_1797 - .L_1796)
.L_1796:
        /*001c*/ 	.word	0x00000000
        /*0020*/ 	.short	0x0004
        /*0022*/ 	.short	0x0020
        /*0024*/ 	.byte	0x00, 0xf5, 0x21, 0x00


	//----- nvinfo : EIATTR_KPARAM_INFO
	.align		4
.L_1797:
        /*0028*/ 	.byte	0x04, 0x17
        /*002a*/ 	.short	(.L_1799 - .L_1798)
.L_1798:
        /*002c*/ 	.word	0x00000000
        /*0030*/ 	.short	0x0003
        /*0032*/ 	.short	0x0018
        /*0034*/ 	.byte	0x00, 0xf5, 0x21, 0x00


	//----- nvinfo : EIATTR_KPARAM_INFO
	.align		4
.L_1799:
        /*0038*/ 	.byte	0x04, 0x17
        /*003a*/ 	.short	(.L_1801 - .L_1800)
.L_1800:
        /*003c*/ 	.word	0x00000000
        /*0040*/ 	.short	0x0002
        /*0042*/ 	.short	0x0010
        /*0044*/ 	.byte	0x00, 0xf5, 0x21, 0x00


	//----- nvinfo : EIATTR_KPARAM_INFO
	.align		4
.L_1801:
        /*0048*/ 	.byte	0x04, 0x17
        /*004a*/ 	.short	(.L_1803 - .L_1802)
.L_1802:
        /*004c*/ 	.word	0x00000000
        /*0050*/ 	.short	0x0001
        /*0052*/ 	.short	0x0008
        /*0054*/ 	.byte	0x00, 0xf5, 0x21, 0x00


	//----- nvinfo : EIATTR_KPARAM_INFO
	.align		4
.L_1803:
        /*0058*/ 	.byte	0x04, 0x17
        /*005a*/ 	.short	(.L_1805 - .L_1804)
.L_1804:
        /*005c*/ 	.word	0x00000000
        /*0060*/ 	.short	0x0000
        /*0062*/ 	.short	0x0000
        /*0064*/ 	.byte	0x00, 0xf0, 0x11, 0x00


	//----- nvinfo : EIATTR_SPARSE_MMA_MASK
	.align		4
.L_1805:
        /*0068*/ 	.byte	0x03, 0x50
        /*006a*/ 	.short	0x0000


	//----- nvinfo : EIATTR_MAXREG_COUNT
	.align		4
        /*006c*/ 	.byte	0x03, 0x1b
        /*006e*/ 	.short	0x00ff


	//----- nvinfo : EIATTR_NUM_BARRIERS
	.align		4
        /*0070*/ 	.byte	0x02, 0x4c
        /*0072*/ 	.byte	0x01
	.zero		1


	//----- nvinfo : EIATTR_MERCURY_ISA_VERSION
	.align		4
        /*0074*/ 	.byte	0x03, 0x5f
        /*0076*/ 	.short	0x0101


	//----- nvinfo : EIATTR_VRC_CTA_INIT_COUNT
	.align		4
        /*0078*/ 	.byte	0x02, 0x4a
	.zero		1
	.zero		1


	//----- nvinfo : EIATTR_EXIT_INSTR_OFFSETS
	.align		4
        /*007c*/ 	.byte	0x04, 0x1c
        /*007e*/ 	.short	(.L_1807 - .L_1806)


	//   ....[0]....
.L_1806:
        /*0080*/ 	.word	0x000022c0


	//   ....[1]....
        /*0084*/ 	.word	0x00002400


	//----- nvinfo : EIATTR_CRS_STACK_SIZE
	.align		4
.L_1807:
        /*0088*/ 	.byte	0x04, 0x1e
        /*008a*/ 	.short	(.L_1809 - .L_1808)
.L_1808:
        /*008c*/ 	.word	0x00000000


	//----- nvinfo : EIATTR_CBANK_PARAM_SIZE
	.align		4
.L_1809:
        /*0090*/ 	.byte	0x03, 0x19
        /*0092*/ 	.short	0x0030


	//----- nvinfo : EIATTR_PARAM_CBANK
	.align		4
        /*0094*/ 	.byte	0x04, 0x0a
        /*0096*/ 	.short	(.L_1811 - .L_1810)
	.align		4
.L_1810:
        /*0098*/ 	.word	index@(.nv.constant0._Z32massMatrixMultiplyRegisterKernelILi8ELi8ELi1EEviPKdS1_S1_S1_Pd)
        /*009c*/ 	.short	0x0380
        /*009e*/ 	.short	0x0030


	//----- nvinfo : EIATTR_SW_WAR
	.align		4
.L_1811:
        /*00a0*/ 	.byte	0x04, 0x36
        /*00a2*/ 	.short	(.L_1813 - .L_1812)
.L_1812:
        /*00a4*/ 	.word	0x00000008
.L_1813:


//--------------------- .nv.info._Z32massMatrixMultiplyConstantKernelILi7ELi11ELi3EEviPKdS1_S1_S1_Pd --------------------------
	.section	.nv.info._Z32massMatrixMultiplyConstantKernelILi7ELi11ELi3EEviPKdS1_S1_S1_Pd,"",@"SHT_CUDA_INFO"
	.sectionflags	@""
	.align	4


	//----- nvinfo : EIATTR_CUDA_API_VERSION
	.align		4
        /*0000*/ 	.byte	0x04, 0x37
        /*0002*/ 	.short	(.L_1815 - .L_1814)
.L_1814:
        /*0004*/ 	.word	0x00000082


	//----- nvinfo : EIATTR_KPARAM_INFO
	.align		4
.L_1815:
        /*0008*/ 	.byte	0x04, 0x17
        /*000a*/ 	.short	(.L_1817 - .L_1816)
.L_1816:
        /*000c*/ 	.word	0x00000000
        /*0010*/ 	.short	0x0005
        /*0012*/ 	.short	0x0028
        /*0014*/ 	.byte	0x00, 0xf5, 0x21, 0x00


	//----- nvinfo : EIATTR_KPARAM_INFO
	.align		4
.L_1817:
        /*0018*/ 	.byte	0x04, 0x17
        /*001a*/ 	.short	(.L_1819 - .L_1818)
.L_1818:
        /*001c*/ 	.word	0x00000000
        /*0020*/ 	.short	0x0004
        /*0022*/ 	.short	0x0020
        /*0024*/ 	.byte	0x00, 0xf5, 0x21, 0x00


	//----- nvinfo : EIATTR_KPARAM_INFO
	.align		4
.L_1819:
        /*0028*/ 	.byte	0x04, 0x17
        /*002a*/ 	.short	(.L_1821 - .L_1820)
.L_1820:
        /*002c*/ 	.word	0x00000000
        /*0030*/ 	.short	0x0003
        /*0032*/ 	.short	0x0018
        /*0034*/ 	.byte	0x00, 0xf5, 0x21, 0x00


	//----- nvinfo : EIATTR_KPARAM_INFO
	.align		4
.L_1821:
        /*0038*/ 	.byte	0x04, 0x17
        /*003a*/ 	.short	(.L_1823 - .L_1822)
.L_1822:
        /*003c*/ 	.word	0x00000000
        /*0040*/ 	.short	0x0002
        /*0042*/ 	.short	0x0010
        /*0044*/ 	.byte	0x00, 0xf5, 0x21, 0x00


	//----- nvinfo : EIATTR_KPARAM_INFO
	.align		4
.L_1823:
        /*0048*/ 	.byte	0x04, 0x17
        /*004a*/ 	.short	(.L_1825 - .L_1824)
.L_1824:
        /*004c*/ 	.word	0x00000000
        /*0050*/ 	.short	0x0001
        /*0052*/ 	.short	0x0008
        /*0054*/ 	.byte	0x00, 0xf5, 0x21, 0x00


	//----- nvinfo : EIATTR_KPARAM_INFO
	.align		4
.L_1825:
        /*0058*/ 	.byte	0x04, 0x17
        /*005a*/ 	.short	(.L_1827 - .L_1826)
.L_1826:
        /*005c*/ 	.word	0x00000000
        /*0060*/ 	.short	0x0000
        /*0062*/ 	.short	0x0000
        /*0064*/ 	.byte	0x00, 0xf0, 0x11, 0x00


	//----- nvinfo : EIATTR_SPARSE_MMA_MASK
	.align		4
.L_1827:
        /*0068*/ 	.byte	0x03, 0x50
        /*006a*/ 	.short	0x0000


	//----- nvinfo : EIATTR_MAXREG_COUNT
	.align		4
        /*006c*/ 	.byte	0x03, 0x1b
        /*006e*/ 	.short	0x00ff


	//----- nvinfo : EIATTR_NUM_BARRIERS
	.align		4
        /*0070*/ 	.byte	0x02, 0x4c
        /*0072*/ 	.byte	0x01
	.zero		1


	//----- nvinfo : EIATTR_MERCURY_ISA_VERSION
	.align		4
        /*0074*/ 	.byte	0x03, 0x5f
        /*0076*/ 	.short	0x0101


	//----- nvinfo : EIATTR_VRC_CTA_INIT_COUNT
	.align		4
        /*0078*/ 	.byte	0x02, 0x4a
	.zero		1
	.zero		1


	//----- nvinfo : EIATTR_EXIT_INSTR_OFFSETS
	.align		4
        /*007c*/ 	.byte	0x04, 0x1c
        /*007e*/ 	.short	(.L_1829 - .L_1828)


	//   ....[0]....
.L_1828:
        /*0080*/ 	.word	0x00003c40


	//   ....[1]....
        /*0084*/ 	.word	0x00003df0


	//----- nvinfo : EIATTR_CRS_STACK_SIZE
	.align		4
.L_1829:
        /*0088*/ 	.byte	0x04, 0x1e
        /*008a*/ 	.short	(.L_1831 - .L_1830)
.L_1830:
        /*008c*/ 	.word	0x00000000


	//----- nvinfo : EIATTR_CBANK_PARAM_SIZE
	.align		4
.L_1831:
        /*0090*/ 	.byte	0x03, 0x19
        /*0092*/ 	.short	0x0030


	//----- nvinfo : EIATTR_PARAM_CBANK
	.align		4
        /*0094*/ 	.byte	0x04, 0x0a
        /*0096*/ 	.short	(.L_1833 - .L_1832)
	.align		4
.L_1832:
        /*0098*/ 	.word	index@(.nv.constant0._Z32massMatrixMultiplyConstantKernelILi7ELi11ELi3EEviPKdS1_S1_S1_Pd)
        /*009c*/ 	.short	0x0380
        /*009e*/ 	.short	0x0030


	//----- nvinfo : EIATTR_SW_WAR
	.align		4
.L_1833:
        /*00a0*/ 	.byte	0x04, 0x36
        /*00a2*/ 	.short	(.L_1835 - .L_1834)
.L_1834:
        /*00a4*/ 	.word	0x00000008
.L_1835:


//--------------------- .nv.info._Z32massMatrixMultiplyRegisterKernelILi7ELi11ELi3EEviPKdS1_S1_S1_Pd --------------------------
	.section	.nv.info._Z32massMatrixMultiplyRegisterKernelILi7ELi11ELi3EEviPKdS1_S1_S1_Pd,"",@"SHT_CUDA_INFO"
	.sectionflags	@""
	.align	4


	//----- nvinfo : EIATTR_CUDA_API_VERSION
	.align		4
        /*0000*/ 	.byte	0x04, 0x37
        /*0002*/ 	.short	(.L_1837 - .L_1836)
.L_1836:
        /*0004*/ 	.word	0x00000082


	//----- nvinfo : EIATTR_KPARAM_INFO
	.align		4
.L_1837:
        /*0008*/ 	.byte	0x04, 0x17
        /*000a*/ 	.short	(.L_1839 - .L_1838)
.L_1838:
        /*000c*/ 	.word	0x00000000
        /*0010*/ 	.short	0x0005
        /*0012*/ 	.short	0x0028
        /*0014*/ 	.byte	0x00, 0xf5, 0x21, 0x00


	//----- nvinfo : EIATTR_KPARAM_INFO
	.align		4
.L_1839:
        /*0018*/ 	.byte	0x04, 0x17
        /*001a*/ 	.short	(.L_1841 - .L_1840)
.L_1840:
        /*001c*/ 	.word	0x00000000
        /*0020*/ 	.short	0x0004
        /*0022*/ 	.short	0x0020
        /*0024*/ 	.byte	0x00, 0xf5, 0x21, 0x00


	//----- nvinfo : EIATTR_KPARAM_INFO
	.align		4
.L_1841:
        /*0028*/ 	.byte	0x04, 0x17
        /*002a*/ 	.short	(.L_1843 - .L_1842)
.L_1842:
        /*002c*/ 	.word	0x00000000
        /*0030*/ 	.short	0x0003
        /*0032*/ 	.short	0x0018
        /*0034*/ 	.byte	0x00, 0xf5, 0x21, 0x00


	//----- nvinfo : EIATTR_KPARAM_INFO
	.align		4
.L_1843:
        /*0038*/ 	.byte	0x04, 0x17
        /*003a*/ 	.short	(.L_1845 - .L_1844)
.L_1844:
        /*003c*/ 	.word	0x00000000
        /*0040*/ 	.short	0x0002
        /*0042*/ 	.short	0x0010
        /*0044*/ 	.byte	0x00, 0xf5, 0x21, 0x00


	//----- nvinfo : EIATTR_KPARAM_INFO
	.align		4
.L_1845:
        /*0048*/ 	.byte	0x04, 0x17
        /*004a*/ 	.short	(.L_1847 - .L_1846)
.L_1846:
        /*004c*/ 	.word	0x00000000
        /*0050*/ 	.short	0x0001
        /*0052*/ 	.short	0x0008
        /*0054*/ 	.byte	0x00, 0xf5, 0x21, 0x00


	//----- nvinfo : EIATTR_KPARAM_INFO
	.align		4
.L_1847:
        /*0058*/ 	.byte	0x04, 0x17
        /*005a*/ 	.short	(.L_1849 - .L_1848)
.L_1848:
        /*005c*/ 	.word	0x00000000
        /*0060*/ 	.short	0x0000
        /*0062*/ 	.short	0x0000
        /*0064*/ 	.byte	0x00, 0xf0, 0x11, 0x00


	//----- nvinfo : EIATTR_SPARSE_MMA_MASK
	.align		4
.L_1849:
        /*0068*/ 	.byte	0x03, 0x50
        /*006a*/ 	.short	0x0000


	//----- nvinfo : EIATTR_MAXREG_COUNT
	.align		4
        /*006c*/ 	.byte	0x03, 0x1b
        /*006e*/ 	.short	0x00ff


	//----- nvinfo : EIATTR_NUM_BARRIERS
	.align		4
        /*0070*/ 	.byte	0x02, 0x4c
        /*0072*/ 	.byte	0x01
	.zero		1


	//----- nvinfo : EIATTR_MERCURY_ISA_VERSION
	.align		4
        /*0074*/ 	.byte	0x03, 0x5f
        /*0076*/ 	.short	0x0101


	//----- nvinfo : EIATTR_VRC_CTA_INIT_COUNT
	.align		4
        /*0078*/ 	.byte	0x02, 0x4a
	.zero		1
	.zero		1


	//----- nvinfo : EIATTR_EXIT_INSTR_OFFSETS
	.align		4
        /*007c*/ 	.byte	0x04, 0x1c
        /*007e*/ 	.short	(.L_1851 - .L_1850)


	//   ....[0]....
.L_1850:
        /*0080*/ 	.word	0x000040e0


	//   ....[1]....
        /*0084*/ 	.word	0x00004230


	//----- nvinfo : EIATTR_CRS_STACK_SIZE
	.align		4
.L_1851:
        /*0088*/ 	.byte	0x04, 0x1e
        /*008a*/ 	.short	(.L_1853 - .L_1852)
.L_1852:
        /*008c*/ 	.word	0x00000000


	//----- nvinfo : EIATTR_CBANK_PARAM_SIZE
	.align		4
.L_1853:
        /*0090*/ 	.byte	0x03, 0x19
        /*0092*/ 	.short	0x0030


	//----- nvinfo : EIATTR_PARAM_CBANK
	.align		4
        /*0094*/ 	.byte	0x04, 0x0a
        /*0096*/ 	.short	(.L_1855 - .L_1854)
	.align		4
.L_1854:
        /*0098*/ 	.word	index@(.nv.constant0._Z32massMatrixMultiplyRegisterKernelILi7ELi11ELi3EEviPKdS1_S1_S1_Pd)
        /*009c*/ 	.short	0x0380
        /*009e*/ 	.short	0x0030


	//----- nvinfo : EIATTR_SW_WAR
	.align		4
.L_1855:
        /*00a0*/ 	.byte	0x04, 0x36
        /*00a2*/ 	.short	(.L_1857 - .L_1856)
.L_1856:
        /*00a4*/ 	.word	0x00000008
.L_1857:


//--------------------- .nv.info._Z32massMatrixMultiplyConstantKernelILi7ELi10ELi3EEviPKdS1_S1_S1_Pd --------------------------
	.section	.nv.info._Z32massMatrixMultiplyConstantKernelILi7ELi10ELi3EEviPKdS1_S1_S1_Pd,"",@"SHT_CUDA_INFO"
	.sectionflags	@""
	.align	4


	//----- nvinfo : EIATTR_CUDA_API_VERSION
	.align		4
        /*0000*/ 	.byte	0x04, 0x37
        /*0002*/ 	.short	(.L_1859 - .L_1858)
.L_1858:
        /*0004*/ 	.word	0x00000082


	//----- nvinfo : EIATTR_KPARAM_INFO
	.align		4
.L_1859:
        /*0008*/ 	.byte	0x04, 0x17
        /*000a*/ 	.short	(.L_1861 - .L_1860)
.L_1860:
        /*000c*/ 	.word	0x00000000
        /*0010*/ 	.short	0x0005
        /*0012*/ 	.short	0x0028
        /*0014*/ 	.byte	0x00, 0xf5, 0x21, 0x00


	//----- nvinfo : EIATTR_KPARAM_INFO
	.align		4
.L_1861:
        /*0018*/ 	.byte	0x04, 0x17
        /*001a*/ 	.short	(.L_1863 - .L_1862)
.L_1862:
        /*001c*/ 	.word	0x00000000
        /*0020*/ 	.short	0x0004
        /*0022*/ 	.short	0x0020
        /*0024*/ 	.byte	0x00, 0xf5, 0x21, 0x00


	//----- nvinfo : EIATTR_KPARAM_INFO
	.align		4
.L_1863:
        /*0028*/ 	.byte	0x04, 0x17
        /*002a*/ 	.short	(.L_1865 - .L_1864)
.L_1864:
        /*002c*/ 	.word	0x00000000
        /*0030*/ 	.short	0x0003
        /*0032*/ 	.short	0x0018
        /*0034*/ 	.byte	0x00, 0xf5, 0x21, 0x00


	//----- nvinfo : EIATTR_KPARAM_INFO
	.align		4
.L_1865:
        /*0038*/ 	.byte	0x04, 0x17
        /*003a*/ 	.short	(.L_1867 - .L_1866)
.L_1866:
        /*003c*/ 	.word	0x00000000
        /*0040*/ 	.short	0x0002
        /*0042*/ 	.short	0x0010
        /*0044*/ 	.byte	0x00, 0xf5, 0x21, 0x00


	//----- nvinfo : EIATTR_KPARAM_INFO
	.align		4
.L_1867:
        /*0048*/ 	.byte	0x04, 0x17
        /*004a*/ 	.short	(.L_1869 - .L_1868)
.L_1868:
        /*004c*/ 	.word	0x00000000
        /*0050*/ 	.short	0x0001
        /*0052*/ 	.short	0x0008
        /*0054*/ 	.byte	0x00, 0xf5, 0x21, 0x00


	//----- nvinfo : EIATTR_KPARAM_INFO
	.align		4
.L_1869:
        /*0058*/ 	.byte	0x04, 0x17
        /*005a*/ 	.short	(.L_1871 - .L_1870)
.L_1870:
        /*005c*/ 	.word	0x00000000
        /*0060*/ 	.short	0x0000
        /*0062*/ 	.short	0x0000
        /*0064*/ 	.byte	0x00, 0xf0, 0x11, 0x00


	//----- nvinfo : EIATTR_SPARSE_MMA_MASK
	.align		4
.L_1871:
        /*0068*/ 	.byte	0x03, 0x50
        /*006a*/ 	.short	0x0000


	//----- nvinfo : EIATTR_MAXREG_COUNT
	.align		4
        /*006c*/ 	.byte	0x03, 0x1b
        /*006e*/ 	.short	0x00ff


	//----- nvinfo : EIATTR_NUM_BARRIERS
	.align		4
        /*0070*/ 	.byte	0x02, 0x4c
        /*0072*/ 	.byte	0x01
	.zero		1


	//----- nvinfo : EIATTR_MERCURY_ISA_VERSION
	.align		4
        /*0074*/ 	.byte	0x03, 0x5f
        /*0076*/ 	.short	0x0101


	//----- nvinfo : EIATTR_VRC_CTA_INIT_COUNT
	.align		4
        /*0078*/ 	.byte	0x02, 0x4a
	.zero		1
	.zero		1


	//----- nvinfo : EIATTR_EXIT_INSTR_OFFSETS
	.align		4
        /*007c*/ 	.byte	0x04, 0x1c
        /*007e*/ 	.short	(.L_1873 - .L_1872)


	//   ....[0]....
.L_1872:
        /*0080*/ 	.word	0x00003280


	//   ....[1]....
        /*0084*/ 	.word	0x000033f0


	//----- nvinfo : EIATTR_CRS_STACK_SIZE
	.align		4
.L_1873:
        /*0088*/ 	.byte	0x04, 0x1e
        /*008a*/ 	.short	(.L_1875 - .L_1874)
.L_1874:
        /*008c*/ 	.word	0x00000000


	//----- nvinfo : EIATTR_CBANK_PARAM_SIZE
	.align		4
.L_1875:
        /*0090*/ 	.byte	0x03, 0x19
        /*0092*/ 	.short	0x0030


	//----- nvinfo : EIATTR_PARAM_CBANK
	.align		4
        /*0094*/ 	.byte	0x04, 0x0a
        /*0096*/ 	.short	(.L_1877 - .L_1876)
	.align		4
.L_1876:
        /*0098*/ 	.word	index@(.nv.constant0._Z32massMatrixMultiplyConstantKernelILi7ELi10ELi3EEviPKdS1_S1_S1_Pd)
        /*009c*/ 	.short	0x0380
        /*009e*/ 	.short	0x0030


	//----- nvinfo : EIATTR_SW_WAR
	.align		4
.L_1877:
        /*00a0*/ 	.byte	0x04, 0x36
        /*00a2*/ 	.short	(.L_1879 - .L_1878)
.L_1878:
        /*00a4*/ 	.word	0x00000008
.L_1879:


//--------------------- .nv.info._Z32massMatrixMultiplyRegisterKernelILi7ELi10ELi3EEviPKdS1_S1_S1_Pd --------------------------
	.section	.nv.info._Z32massMatrixMultiplyRegisterKernelILi7ELi10ELi3EEviPKdS1_S1_S1_Pd,"",@"SHT_CUDA_INFO"
	.sectionflags	@""
	.align	4


	//----- nvinfo : EIATTR_CUDA_API_VERSION
	.align		4
        /*0000*/ 	.byte	0x04, 0x37
        /*0002*/ 	.short	(.L_1881 - .L_1880)
.L_1880:
        /*0004*/ 	.word	0x00000082


	//----- nvinfo : EIATTR_KPARAM_INFO
	.align		4
.L_1881:
        /*0008*/ 	.byte	0x04, 0x17
        /*000a*/ 	.short	(.L_1883 - .L_1882)
.L_1882:
        /*000c*/ 	.word	0x00000000
        /*0010*/ 	.short	0x0005
        /*0012*/ 	.short	0x0028
        /*0014*/ 	.byte	0x00, 0xf5, 0x21, 0x00


	//----- nvinfo : EIATTR_KPARAM_INFO
	.align		4
.L_1883:
        /*0018*/ 	.byte	0x04, 0x17
        /*001a*/ 	.short	(.L_1885 - .L_1884)
.L_1884:
        /*001c*/ 	.word	0x00000000
        /*0020*/ 	.short	0x0004
        /*0022*/ 	.short	0x0020
        /*0024*/ 	.byte	0x00, 0xf5, 0x21, 0x00


	//----- nvinfo : EIATTR_KPARAM_INFO
	.align		4
.L_1885:
        /*0028*/ 	.byte	0x04, 0x17
        /*002a*/ 	.short	(.L_1887 - .L_1886)
.L_1886:
        /*002c*/ 	.word	0x00000000
        /*0030*/ 	.short	0x0003
        /*0032*/ 	.short	0x0018
        /*0034*/ 	.byte	0x00, 0xf5, 0x21, 0x00


	//----- nvinfo : EIATTR_KPARAM_INFO
	.align		4
.L_1887:
        /*0038*/ 	.byte	0x04, 0x17
        /*003a*/ 	.short	(.L_1889 - .L_1888)
.L_1888:
        /*003c*/ 	.word	0x00000000
        /*0040*/ 	.short	0x0002
        /*0042*/ 	.short	0x0010
        /*0044*/ 	.byte	0x00, 0xf5, 0x21, 0x00


	//----- nvinfo : EIATTR_KPARAM_INFO
	.align		4
.L_1889:
        /*0048*/ 	.byte	0x04, 0x17
        /*004a*/ 	.short	(.L_1891 - .L_1890)
.L_1890:
        /*004c*/ 	.word	0x00000000
        /*0050*/ 	.short	0x0001
        /*0052*/ 	.short	0x0008
        /*0054*/ 	.byte	0x00, 0xf5, 0x21, 0x00


	//----- nvinfo : EIATTR_KPARAM_INFO
	.align		4
.L_1891:
        /*0058*/ 	.byte	0x04, 0x17
        /*005a*/ 	.short	(.L_1893 - .L_1892)
.L_1892:
        /*005c*/ 	.word	0x00000000
        /*0060*/ 	.short	0x0000
        /*0062*/ 	.short	0x0000
        /*0064*/ 	.byte	0x00, 0xf0, 0x11, 0x00


	//----- nvinfo : EIATTR_SPARSE_MMA_MASK
	.align		4
.L_1893:
        /*0068*/ 	.byte	0x03, 0x50
        /*006a*/ 	.short	0x0000


	//----- nvinfo : EIATTR_MAXREG_COUNT
	.align		4
        /*006c*/ 	.byte	0x03, 0x1b
        /*006e*/ 	.short	0x00ff


	//----- nvinfo : EIATTR_NUM_BARRIERS
	.align		4
        /*0070*/ 	.byte	0x02, 0x4c
        /*0072*/ 	.byte	0x01
	.zero		1


	//----- nvinfo : EIATTR_MERCURY_ISA_VERSION
	.align		4
        /*0074*/ 	.byte	0x03, 0x5f
        /*0076*/ 	.short	0x0101


	//----- nvinfo : EIATTR_VRC_CTA_INIT_COUNT
	.align		4
        /*0078*/ 	.byte	0x02, 0x4a
	.zero		1
	.zero		1


	//----- nvinfo : EIATTR_EXIT_INSTR_OFFSETS
	.align		4
        /*007c*/ 	.byte	0x04, 0x1c
        /*007e*/ 	.short	(.L_1895 - .L_1894)


	//   ....[0]....
.L_1894:
        /*0080*/ 	.word	0x00002ee0


	//   ....[1]....
        /*0084*/ 	.word	0x00003010


	//----- nvinfo : EIATTR_CRS_STACK_SIZE
	.align		4
.L_1895:
        /*0088*/ 	.byte	0x04, 0x1e
        /*008a*/ 	.short	(.L_1897 - .L_1896)
.L_1896:
        /*008c*/ 	.word	0x00000000


	//----- nvinfo : EIATTR_CBANK_PARAM_SIZE
	.align		4
.L_1897:
        /*0090*/ 	.byte	0x03, 0x19
        /*0092*/ 	.short	0x0030


	//----- nvinfo : EIATTR_PARAM_CBANK
	.align		4
        /*0094*/ 	.byte	0x04, 0x0a
        /*0096*/ 	.short	(.L_1899 - .L_1898)
	.align		4
.L_1898:
        /*0098*/ 	.word	index@(.nv.constant0._Z32massMatrixMultiplyRegisterKernelILi7ELi10ELi3EEviPKdS1_S1_S1_Pd)
        /*009c*/ 	.short	0x0380
        /*009e*/ 	.short	0x0030


	//----- nvinfo : EIATTR_SW_WAR
	.align		4
.L_1899:
        /*00a0*/ 	.byte	0x04, 0x36
        /*00a2*/ 	.short	(.L_1901 - .L_1900)
.L_1900:
        /*00a4*/ 	.word	0x00000008
.L_1901:


//--------------------- .nv.info._Z32massMatrixMultiplyConstantKernelILi7ELi9ELi3EEviPKdS1_S1_S1_Pd --------------------------
	.section	.nv.info._Z32massMatrixMultiplyConstantKernelILi7ELi9ELi3EEviPKdS1_S1_S1_Pd,"",@"SHT_CUDA_INFO"
	.sectionflags	@""
	.align	4


	//----- nvinfo : EIATTR_CUDA_API_VERSION
	.align		4
        /*0000*/ 	.byte	0x04, 0x37
        /*0002*/ 	.short	(.L_1903 - .L_1902)
.L_1902:
        /*0004*/ 	.word	0x00000082


	//----- nvinfo : EIATTR_KPARAM_INFO
	.align		4
.L_1903:
        /*0008*/ 	.byte	0x04, 0x17
        /*000a*/ 	.short	(.L_1905 - .L_1904)
.L_1904:
        /*000c*/ 	.word	0x00000000
        /*0010*/ 	.short	0x0005
        /*0012*/ 	.short	0x0028
        /*0014*/ 	.byte	0x00, 0xf5, 0x21, 0x00


	//----- nvinfo : EIATTR_KPARAM_INFO
	.align		4
.L_1905:
        /*0018*/ 	.byte	0x04, 0x17
        /*001a*/ 	.short	(.L_1907 - .L_1906)
.L_1906:
        /*001c*/ 	.word	0x00000000
        /*0020*/ 	.short	0x0004
        /*0022*/ 	.short	0x0020
        /*0024*/ 	.byte	0x00, 0xf5, 0x21, 0x00


	//----- nvinfo : EIATTR_KPARAM_INFO
	.align		4
.L_1907:
        /*0028*/ 	.byte	0x04, 0x17
        /*002a*/ 	.short	(.L_1909 - .L_1908)
.L_1908:
        /*002c*/ 	.word	0x00000000
        /*0030*/ 	.short	0x0003
        /*0032*/ 	.short	0x0018
        /*0034*/ 	.byte	0x00, 0xf5, 0x21, 0x00


	//----- nvinfo : EIATTR_KPARAM_INFO
	.align		4
.L_1909:
        /*0038*/ 	.byte	0x04, 0x17
        /*003a*/ 	.short	(.L_1911 - .L_1910)
.L_1910:
        /*003c*/ 	.word	0x00000000
        /*0040*/ 	.short	0x0002
        /*0042*/ 	.short	0x0010
        /*0044*/ 	.byte	0x00, 0xf5, 0x21, 0x00


	//----- nvinfo : EIATTR_KPARAM_INFO
	.align		4
.L_1911:
        /*0048*/ 	.byte	0x04, 0x17
        /*004a*/ 	.short	(.L_1913 - .L_1912)
.L_1912:
        /*004c*/ 	.word	0x00000000
        /*0050*/ 	.short	0x0001
        /*0052*/ 	.short	0x0008
        /*0054*/ 	.byte	0x00, 0xf5, 0x21, 0x00


	//----- nvinfo : EIATTR_KPARAM_INFO
	.align		4
.L_1913:
        /*0058*/ 	.byte	0x04, 0x17
        /*005a*/ 	.short	(.L_1915 - .L_1914)
.L_1914:
        /*005c*/ 	.word	0x00000000
        /*0060*/ 	.short	0x0000
        /*0062*/ 	.short	0x0000
        /*0064*/ 	.byte	0x00, 0xf0, 0x11, 0x00


	//----- nvinfo : EIATTR_SPARSE_MMA_MASK
	.align		4
.L_1915:
        /*0068*/ 	.byte	0x03, 0x50
        /*006a*/ 	.short	0x0000


	//----- nvinfo : EIATTR_MAXREG_COUNT
	.align		4
        /*006c*/ 	.byte	0x03, 0x1b
        /*006e*/ 	.short	0x00ff


	//----- nvinfo : EIATTR_NUM_BARRIERS
	.align		4
        /*0070*/ 	.byte	0x02, 0x4c
        /*0072*/ 	.byte	0x01
	.zero		1


	//----- nvinfo : EIATTR_MERCURY_ISA_VERSION
	.align		4
        /*0074*/ 	.byte	0x03, 0x5f
        /*0076*/ 	.short	0x0101


	//----- nvinfo : EIATTR_VRC_CTA_INIT_COUNT
	.align		4
        /*0078*/ 	.byte	0x02, 0x4a
	.zero		1
	.zero		1


	//----- nvinfo : EIATTR_EXIT_INSTR_OFFSETS
	.align		4
        /*007c*/ 	.byte	0x04, 0x1c
        /*007e*/ 	.short	(.L_1917 - .L_1916)


	//   ....[0]....
.L_1916:
        /*0080*/ 	.word	0x00003260


	//   ....[1]....
        /*0084*/ 	.word	0x000033d0


	//----- nvinfo : EIATTR_CRS_STACK_SIZE
	.align		4
.L_1917:
        /*0088*/ 	.byte	0x04, 0x1e
        /*008a*/ 	.short	(.L_1919 - .L_1918)
.L_1918:
        /*008c*/ 	.word	0x00000000


	//----- nvinfo : EIATTR_CBANK_PARAM_SIZE
	.align		4
.L_1919:
        /*0090*/ 	.byte	0x03, 0x19
        /*0092*/ 	.short	0x0030


	//----- nvinfo : EIATTR_PARAM_CBANK
	.align		4
        /*0094*/ 	.byte	0x04, 0x0a
        /*0096*/ 	.short	(.L_1921 - .L_1920)
	.align		4
.L_1920:
        /*0098*/ 	.word	index@(.nv.constant0._Z32massMatrixMultiplyConstantKernelILi7ELi9ELi3EEviPKdS1_S1_S1_Pd)
        /*009c*/ 	.short	0x0380
        /*009e*/ 	.short	0x0030


	//----- nvinfo : EIATTR_SW_WAR
	.align		4
.L_1921:
        /*00a0*/ 	.byte	0x04, 0x36
        /*00a2*/ 	.short	(.L_1923 - .L_1922)
.L_1922:
        /*00a4*/ 	.word	0x00000008
.L_1923:


//--------------------- .nv.info._Z32massMatrixMultiplyRegisterKernelILi7ELi9ELi3EEviPKdS1_S1_S1_Pd --------------------------
	.section	.nv.info._Z32massMatrixMultiplyRegisterKernelILi7ELi9ELi3EEviPKdS1_S1_S1_Pd,"",@"SHT_CUDA_INFO"
	.sectionflags	@""
	.align	4


	//----- nvinfo : EIATTR_CUDA_API_VERSION
	.align		4
        /*0000*/ 	.byte	0x04, 0x37
        /*0002*/ 	.short	(.L_1925 - .L_1924)
.L_1924:
        /*0004*/ 	.word	0x00000082


	//----- nvinfo : EIATTR_KPARAM_INFO
	.align		4
.L_1925:
        /*0008*/ 	.byte	0x04, 0x17
        /*000a*/ 	.short	(.L_1927 - .L_1926)
.L_1926:
        /*000c*/ 	.word	0x00000000
        /*0010*/ 	.short	0x0005
        /*0012*/ 	.short	0x0028
        /*0014*/ 	.byte	0x00, 0xf5, 0x21, 0x00


	//----- nvinfo : EIATTR_KPARAM_INFO
	.align		4
.L_1927:
        /*0018*/ 	.byte	0x04, 0x17
        /*001a*/ 	.short	(.L_1929 - .L_1928)
.L_1928:
        /*001c*/ 	.word	0x00000000
        /*0020*/ 	.short	0x0004
        /*0022*/ 	.short	0x0020
        /*0024*/ 	.byte	0x00, 0xf5, 0x21, 0x00


	//----- nvinfo : EIATTR_KPARAM_INFO
	.align		4
.L_1929:
        /*0028*/ 	.byte	0x04, 0x17
        /*002a*/ 	.short	(.L_1931 - .L_1930)
.L_1930:
        /*002c*/ 	.word	0x00000000
        /*0030*/ 	.short	0x0003
        /*0032*/ 	.short	0x0018
        /*0034*/ 	.byte	0x00, 0xf5, 0x21, 0x00


	//----- nvinfo : EIATTR_KPARAM_INFO
	.align		4
.L_1931:
        /*0038*/ 	.byte	0x04, 0x17
        /*003a*/ 	.short	(.L_1933 - .L_1932)
.L_1932:
        /*003c*/ 	.word	0x00000000
        /*0040*/ 	.short	0x0002
        /*0042*/ 	.short	0x0010
        /*0044*/ 	.byte	0x00, 0xf5, 0x21, 0x00


	//----- nvinfo : EIATTR_KPARAM_INFO
	.align		4
.L_1933:
        /*0048*/ 	.byte	0x04, 0x17
        /*004a*/ 	.short	(.L_1935 - .L_1934)
.L_1934:
        /*004c*/ 	.word	0x00000000
        /*0050*/ 	.short	0x0001
        /*0052*/ 	.short	0x0008
        /*0054*/ 	.byte	0x00, 0xf5, 0x21, 0x00


	//----- nvinfo : EIATTR_KPARAM_INFO
	.align		4
.L_1935:
        /*0058*/ 	.byte	0x04, 0x17
        /*005a*/ 	.short	(.L_1937 - .L_1936)
.L_1936:
        /*005c*/ 	.word	0x00000000
        /*0060*/ 	.short	0x0000
        /*0062*/ 	.short	0x0000
        /*0064*/ 	.byte	0x00, 0xf0, 0x11, 0x00


	//----- nvinfo : EIATTR_SPARSE_MMA_MASK
	.align		4
.L_1937:
        /*0068*/ 	.byte	0x03, 0x50
        /*006a*/ 	.short	0x0000


	//----- nvinfo : EIATTR_MAXREG_COUNT
	.align		4
        /*006c*/ 	.byte	0x03, 0x1b
        /*006e*/ 	.short	0x00ff


	//----- nvinfo : EIATTR_NUM_BARRIERS
	.align		4
        /*0070*/ 	.byte	0x02, 0x4c
        /*0072*/ 	.byte	0x01
	.zero		1


	//----- nvinfo : EIATTR_MERCURY_ISA_VERSION
	.align		4
        /*0074*/ 	.byte	0x03, 0x5f
        /*0076*/ 	.short	0x0101


	//----- nvinfo : EIATTR_VRC_CTA_INIT_COUNT
	.align		4
        /*0078*/ 	.byte	0x02, 0x4a
	.zero		1
	.zero		1


	//----- nvinfo : EIATTR_EXIT_INSTR_OFFSETS
	.align		4
        /*007c*/ 	.byte	0x04, 0x1c
        /*007e*/ 	.short	(.L_1939 - .L_1938)


	//   ....[0]....
.L_1938:
        /*0080*/ 	.word	0x00002f20


	//   ....[1]....
        /*0084*/ 	.word	0x00003060


	//----- nvinfo : EIATTR_CRS_STACK_SIZE
	.align		4
.L_1939:
        /*0088*/ 	.byte	0x04, 0x1e
        /*008a*/ 	.short	(.L_1941 - .L_1940)
.L_1940:
        /*008c*/ 	.word	0x00000000


	//----- nvinfo : EIATTR_CBANK_PARAM_SIZE
	.align		4
.L_1941:
        /*0090*/ 	.byte	0x03, 0x19
        /*0092*/ 	.short	0x0030


	//----- nvinfo : EIATTR_PARAM_CBANK
	.align		4
        /*0094*/ 	.byte	0x04, 0x0a
        /*0096*/ 	.short	(.L_1943 - .L_1942)
	.align		4
.L_1942:
        /*0098*/ 	.word	index@(.nv.constant0._Z32massMatrixMultiplyRegisterKernelILi7ELi9ELi3EEviPKdS1_S1_S1_Pd)
        /*009c*/ 	.short	0x0380
        /*009e*/ 	.short	0x0030


	//----- nvinfo : EIATTR_SW_WAR
	.align		4
.L_1943:
        /*00a0*/ 	.byte	0x04, 0x36
        /*00a2*/ 	.short	(.L_1945 - .L_1944)
.L_1944:
        /*00a4*/ 	.word	0x00000008
.L_1945:


//--------------------- .nv.info._Z32massMatrixMultiplyConstantKernelILi7ELi8ELi3EEviPKdS1_S1_S1_Pd --------------------------
	.section	.nv.info._Z32massMatrixMultiplyConstantKernelILi7ELi8ELi3EEviPKdS1_S1_S1_Pd,"",@"SHT_CUDA_INFO"
	.sectionflags	@""
	.align	4


	//----- nvinfo : EIATTR_CUDA_API_VERSION
	.align		4
        /*0000*/ 	.byte	0x04, 0x37
        /*0002*/ 	.short	(.L_1947 - .L_1946)
.L_1946:
        /*0004*/ 	.word	0x00000082


	//----- nvinfo : EIATTR_KPARAM_INFO
	.align		4
.L_1947:
        /*0008*/ 	.byte	0x04, 0x17
        /*000a*/ 	.short	(.L_1949 - .L_1948)
.L_1948:
        /*000c*/ 	.word	0x00000000
        /*0010*/ 	.short	0x0005
        /*0012*/ 	.short	0x0028
        /*0014*/ 	.byte	0x00, 0xf5, 0x21, 0x00


	//----- nvinfo : EIATTR_KPARAM_INFO
	.align		4
.L_1949:
        /*0018*/ 	.byte	0x04, 0x17
        /*001a*/ 	.short	(.L_1951 - .L_1950)
.L_1950:
        /*001c*/ 	.word	0x00000000
        /*0020*/ 	.short	0x0004
        /*0022*/ 	.short	0x0020
        /*0024*/ 	.byte	0x00, 0xf5, 0x21, 0x00


	//----- nvinfo : EIATTR_KPARAM_INFO
	.align		4
.L_1951:
        /*0028*/ 	.byte	0x04, 0x17
        /*002a*/ 	.short	(.L_1953 - .L_1952)
.L_1952:
        /*002c*/ 	.word	0x00000000
        /*0030*/ 	.short	0x0003
        /*0032*/ 	.short	0x0018
        /*0034*/ 	.byte	0x00, 0xf5, 0x21, 0x00


	//----- nvinfo : EIATTR_KPARAM_INFO
	.align		4
.L_1953:
        /*0038*/ 	.byte	0x04, 0x17
        /*003a*/ 	.short	(.L_1955 - .L_1954)
.L_1954:
        /*003c*/ 	.word	0x00000000
        /*0040*/ 	.short	0x0002
        /*0042*/ 	.short	0x0010
        /*0044*/ 	.byte	0x00, 0xf5, 0x21, 0x00


	//----- nvinfo : EIATTR_KPARAM_INFO
	.align		4
.L_1955:
        /*0048*/ 	.byte	0x04, 0x17
        /*004a*/ 	.short	(.L_1957 - .L_1956)
.L_1956:
        /*004c*/ 	.word	0x00000000
        /*0050*/ 	.short	0x0001
        /*0052*/ 	.short	0x0008
        /*0054*/ 	.byte	0x00, 0xf5, 0x21, 0x00


	//----- nvinfo : EIATTR_KPARAM_INFO
	.align		4
.L_1957:
        /*0058*/ 	.byte	0x04, 0x17
        /*005a*/ 	.short	(.L_1959 - .L_1958)
.L_1958:
        /*005c*/ 	.word	0x00000000
        /*0060*/ 	.short	0x0000
        /*0062*/ 	.short	0x0000
        /*0064*/ 	.byte	0x00, 0xf0, 0x11, 0x00


	//----- nvinfo : EIATTR_SPARSE_MMA_MASK
	.align		4
.L_1959:
        /*0068*/ 	.byte	0x03, 0x50
        /*006a*/ 	.short	0x0000


	//----- nvinfo : EIATTR_MAXREG_COUNT
	.align		4
        /*006c*/ 	.byte	0x03, 0x1b
        /*006e*/ 	.short	0x00ff


	//----- nvinfo : EIATTR_NUM_BARRIERS
	.align		4
        /*0070*/ 	.byte	0x02, 0x4c
        /*0072*/ 	.byte	0x01
	.zero		1


	//----- nvinfo : EIATTR_MERCURY_ISA_VERSION
	.align		4
        /*0074*/ 	.byte	0x03, 0x5f
        /*0076*/ 	.short	0x0101


	//----- nvinfo : EIATTR_VRC_CTA_INIT_COUNT
	.align		4
        /*0078*/ 	.byte	0x02, 0x4a
	.zero		1
	.zero		1


	//----- nvinfo : EIATTR_EXIT_INSTR_OFFSETS
	.align		4
        /*007c*/ 	.byte	0x04, 0x1c
        /*007e*/ 	.short	(.L_1961 - .L_1960)


	//   ....[0]....
.L_1960:
        /*0080*/ 	.word	0x00002960


	//   ....[1]....
        /*0084*/ 	.word	0x00002af0


	//----- nvinfo : EIATTR_CRS_STACK_SIZE
	.align		4
.L_1961:
        /*0088*/ 	.byte	0x04, 0x1e
        /*008a*/ 	.short	(.L_1963 - .L_1962)
.L_1962:
        /*008c*/ 	.word	0x00000000


	//----- nvinfo : EIATTR_CBANK_PARAM_SIZE
	.align		4
.L_1963:
        /*0090*/ 	.byte	0x03, 0x19
        /*0092*/ 	.short	0x0030


	//----- nvinfo : EIATTR_PARAM_CBANK
	.align		4
        /*0094*/ 	.byte	0x04, 0x0a
        /*0096*/ 	.short	(.L_1965 - .L_1964)
	.align		4
.L_1964:
        /*0098*/ 	.word	index@(.nv.constant0._Z32massMatrixMultiplyConstantKernelILi7ELi8ELi3EEviPKdS1_S1_S1_Pd)
        /*009c*/ 	.short	0x0380
        /*009e*/ 	.short	0x0030


	//----- nvinfo : EIATTR_SW_WAR
	.align		4
.L_1965:
        /*00a0*/ 	.byte	0x04, 0x36
        /*00a2*/ 	.short	(.L_1967 - .L_1966)
.L_1966:
        /*00a4*/ 	.word	0x00000008
.L_1967:


//--------------------- .nv.info._Z32massMatrixMultiplyRegisterKernelILi7ELi8ELi3EEviPKdS1_S1_S1_Pd --------------------------
	.section	.nv.info._Z32massMatrixMultiplyRegisterKernelILi7ELi8ELi3EEviPKdS1_S1_S1_Pd,"",@"SHT_CUDA_INFO"
	.sectionflags	@""
	.align	4


	//----- nvinfo : EIATTR_CUDA_API_VERSION
	.align		4
        /*0000*/ 	.byte	0x04, 0x37
        /*0002*/ 	.short	(.L_1969 - .L_1968)
.L_1968:
        /*0004*/ 	.word	0x00000082


	//----- nvinfo : EIATTR_KPARAM_INFO
	.align		4
.L_1969:
        /*0008*/ 	.byte	0x04, 0x17
        /*000a*/ 	.short	(.L_1971 - .L_1970)
.L_1970:
        /*000c*/ 	.word	0x00000000
        /*0010*/ 	.short	0x0005
        /*0012*/ 	.short	0x0028
        /*0014*/ 	.byte	0x00, 0xf5, 0x21, 0x00


	//----- nvinfo : EIATTR_KPARAM_INFO
	.align		4
.L_1971:
        /*0018*/ 	.byte	0x04, 0x17
        /*001a*/ 	.short	(.L_1973 - .L_1972)
.L_1972:
        /*001c*/ 	.word	0x00000000
        /*0020*/ 	.short	0x0004
        /*0022*/ 	.short	0x0020
        /*0024*/ 	.byte	0x00, 0xf5, 0x21, 0x00


	//----- nvinfo : EIATTR_KPARAM_INFO
	.align		4
.L_1973:
        /*0028*/ 	.byte	0x04, 0x17
        /*002a*/ 	.short	(.L_1975 - .L_1974)
.L_1974:
        /*002c*/ 	.word	0x00000000
        /*0030*/ 	.short	0x0003
        /*0032*/ 	.short	0x0018
        /*0034*/ 	.byte	0x00, 0xf5, 0x21, 0x00


	//----- nvinfo : EIATTR_KPARAM_INFO
	.align		4
.L_1975:
        /*0038*/ 	.byte	0x04, 0x17
        /*003a*/ 	.short	(.L_1977 - .L_1976)
.L_1976:
        /*003c*/ 	.word	0x00000000
        /*0040*/ 	.short	0x0002
        /*0042*/ 	.short	0x0010
        /*0044*/ 	.byte	0x00, 0xf5, 0x21, 0x00


	//----- nvinfo : EIATTR_KPARAM_INFO
	.align		4
.L_1977:
        /*0048*/ 	.byte	0x04, 0x17
        /*004a*/ 	.short	(.L_1979 - .L_1978)
.L_1978:
        /*004c*/ 	.word	0x00000000
        /*0050*/ 	.short	0x0001
        /*0052*/ 	.short	0x0008
        /*0054*/ 	.byte	0x00, 0xf5, 0x21, 0x00


	//----- nvinfo : EIATTR_KPARAM_INFO
	.align		4
.L_1979:
        /*0058*/ 	.byte	0x04, 0x17
        /*005a*/ 	.short	(.L_1981 - .L_1980)
.L_1980:
        /*005c*/ 	.word	0x00000000
        /*0060*/ 	.short	0x0000
        /*0062*/ 	.short	0x0000
        /*0064*/ 	.byte	0x00, 0xf0, 0x11, 0x00


	//----- nvinfo : EIATTR_SPARSE_MMA_MASK
	.align		4
.L_1981:
        /*0068*/ 	.byte	0x03, 0x50
        /*006a*/ 	.short	0x0000


	//----- nvinfo : EIATTR_MAXREG_COUNT
	.align		4
        /*006c*/ 	.byte	0x03, 0x1b
        /*006e*/ 	.short	0x00ff


	//----- nvinfo : EIATTR_NUM_BARRIERS
	.align		4
        /*0070*/ 	.byte	0x02, 0x4c
        /*0072*/ 	.byte	0x01
	.zero		1


	//----- nvinfo : EIATTR_MERCURY_ISA_VERSION
	.align		4
        /*0074*/ 	.byte	0x03, 0x5f
        /*0076*/ 	.short	0x0101


	//----- nvinfo : EIATTR_VRC_CTA_INIT_COUNT
	.align		4
        /*0078*/ 	.byte	0x02, 0x4a
	.zero		1
	.zero		1


	//----- nvinfo : EIATTR_EXIT_INSTR_OFFSETS
	.align		4
        /*007c*/ 	.byte	0x04, 0x1c
        /*007e*/ 	.short	(.L_1983 - .L_1982)


	//   ....[0]....
.L_1982:
        /*0080*/ 	.word	0x000025a0


	//   ....[1]....
        /*0084*/ 	.word	0x000026c0


	//----- nvinfo : EIATTR_CRS_STACK_SIZE
	.align		4
.L_1983:
        /*0088*/ 	.byte	0x04, 0x1e
        /*008a*/ 	.short	(.L_1985 - .L_1984)
.L_1984:
        /*008c*/ 	.word	0x00000000


	//----- nvinfo : EIATTR_CBANK_PARAM_SIZE
	.align		4
.L_1985:
        /*0090*/ 	.byte	0x03, 0x19
        /*0092*/ 	.short	0x0030


	//----- nvinfo : EIATTR_PARAM_CBANK
	.align		4
        /*0094*/ 	.byte	0x04, 0x0a
        /*0096*/ 	.short	(.L_1987 - .L_1986)
	.align		4
.L_1986:
        /*0098*/ 	.word	index@(.nv.constant0._Z32massMatrixMultiplyRegisterKernelILi7ELi8ELi3EEviPKdS1_S1_S1_Pd)
        /*009c*/ 	.short	0x0380
        /*009e*/ 	.short	0x0030


	//----- nvinfo : EIATTR_SW_WAR
	.align		4
.L_1987:
        /*00a0*/ 	.byte	0x04, 0x36
        /*00a2*/ 	.short	(.L_1989 - .L_1988)
.L_1988:
        /*00a4*/ 	.word	0x00000008
.L_1989:


//--------------------- .nv.info._Z32massMatrixMultiplyConstantKernelILi7ELi7ELi3EEviPKdS1_S1_S1_Pd --------------------------
	.section	.nv.info._Z32massMatrixMultiplyConstantKernelILi7ELi7ELi3EEviPKdS1_S1_S1_Pd,"",@"SHT_CUDA_INFO"
	.sectionflags	@""
	.align	4


	//----- nvinfo : EIATTR_CUDA_API_VERSION
	.align		4
        /*0000*/ 	.byte	0x04, 0x37
        /*0002*/ 	.short	(.L_1991 - .L_1990)
.L_1990:
        /*0004*/ 	.word	0x00000082


	//----- nvinfo : EIATTR_KPARAM_INFO
	.align		4
.L_1991:
        /*0008*/ 	.byte	0x04, 0x17
        /*000a*/ 	.short	(.L_1993 - .L_1992)
.L_1992:
        /*000c*/ 	.word	0x00000000
        /*0010*/ 	.short	0x0005
        /*0012*/ 	.short	0x0028
        /*0014*/ 	.byte	0x00, 0xf5, 0x21, 0x00


	//----- nvinfo : EIATTR_KPARAM_INFO
	.align		4
.L_1993:
        /*0018*/ 	.byte	0x04, 0x17
        /*001a*/ 	.short	(.L_1995 - .L_1994)
.L_1994:
        /*001c*/ 	.word	0x00000000
        /*0020*/ 	.short	0x0004
        /*0022*/ 	.short	0x0020
        /*0024*/ 	.byte	0x00, 0xf5, 0x21, 0x00


	//----- nvinfo : EIATTR_KPARAM_INFO
	.align		4
.L_1995:
        /*0028*/ 	.byte	0x04, 0x17
        /*002a*/ 	.short	(.L_1997 - .L_1996)
.L_1996:
        /*002c*/ 	.word	0x00000000
        /*0030*/ 	.short	0x0003
        /*0032*/ 	.short	0x0018
        /*0034*/ 	.byte	0x00, 0xf5, 0x21, 0x00


	//----- nvinfo : EIATTR_KPARAM_INFO
	.align		4
.L_1997:
        /*0038*/ 	.byte	0x04, 0x17
        /*003a*/ 	.short	(.L_1999 - .L_1998)
.L_1998:
        /*003c*/ 	.word	0x00000000
        /*0040*/ 	.short	0x0002
        /*0042*/ 	.short	0x0010
        /*0044*/ 	.byte	0x00, 0xf5, 0x21, 0x00


	//----- nvinfo : EIATTR_KPARAM_INFO
	.align		4
.L_1999:
        /*0048*/ 	.byte	0x04, 0x17
        /*004a*/ 	.short	(.L_2001 - .L_2000)
.L_2000:
        /*004c*/ 	.word	0x00000000
        /*0050*/ 	.short	0x0001
        /*0052*/ 	.short	0x0008
        /*0054*/ 	.byte	0x00, 0xf5, 0x21, 0x00


	//----- nvinfo : EIATTR_KPARAM_INFO
	.align		4
.L_2001:
        /*0058*/ 	.byte	0x04, 0x17
        /*005a*/ 	.short	(.L_2003 - .L_2002)
.L_2002:
        /*005c*/ 	.word	0x00000000
        /*0060*/ 	.short	0x0000
        /*0062*/ 	.short	0x0000
        /*0064*/ 	.byte	0x00, 0xf0, 0x11, 0x00


	//----- nvinfo : EIATTR_SPARSE_MMA_MASK
	.align		4
.L_2003:
        /*0068*/ 	.byte	0x03, 0x50
        /*006a*/ 	.short	0x0000


	//----- nvinfo : EIATTR_MAXREG_COUNT
	.align		4
        /*006c*/ 	.byte	0x03, 0x1b
        /*006e*/ 	.short	0x00ff


	//----- nvinfo : EIATTR_NUM_BARRIERS
	.align		4
        /*0070*/ 	.byte	0x02, 0x4c
        /*0072*/ 	.byte	0x01
	.zero		1


	//----- nvinfo : EIATTR_MERCURY_ISA_VERSION
	.align		4
        /*0074*/ 	.byte	0x03, 0x5f
        /*0076*/ 	.short	0x0101


	//----- nvinfo : EIATTR_VRC_CTA_INIT_COUNT
	.align		4
        /*0078*/ 	.byte	0x02, 0x4a
	.zero		1
	.zero		1


	//----- nvinfo : EIATTR_EXIT_INSTR_OFFSETS
	.align		4
        /*007c*/ 	.byte	0x04, 0x1c
        /*007e*/ 	.short	(.L_2005 - .L_2004)


	//   ....[0]....
.L_2004:
        /*0080*/ 	.word	0x00002570


	//   ....[1]....
        /*0084*/ 	.word	0x000026d0


	//----- nvinfo : EIATTR_CRS_STACK_SIZE
	.align		4
.L_2005:
        /*0088*/ 	.byte	0x04, 0x1e
        /*008a*/ 	.short	(.L_2007 - .L_2006)
.L_2006:
        /*008c*/ 	.word	0x00000000


	//----- nvinfo : EIATTR_CBANK_PARAM_SIZE
	.align		4
.L_2007:
        /*0090*/ 	.byte	0x03, 0x19
        /*0092*/ 	.short	0x0030


	//----- nvinfo : EIATTR_PARAM_CBANK
	.align		4
        /*0094*/ 	.byte	0x04, 0x0a
        /*0096*/ 	.short	(.L_2009 - .L_2008)
	.align		4
.L_2008:
        /*0098*/ 	.word	index@(.nv.constant0._Z32massMatrixMultiplyConstantKernelILi7ELi7ELi3EEviPKdS1_S1_S1_Pd)
        /*009c*/ 	.short	0x0380
        /*009e*/ 	.short	0x0030


	//----- nvinfo : EIATTR_SW_WAR
	.align		4
.L_2009:
        /*00a0*/ 	.byte	0x04, 0x36
        /*00a2*/ 	.short	(.L_2011 - .L_2010)
.L_2010:
        /*00a4*/ 	.word	0x00000008
.L_2011:


//--------------------- .nv.info._Z32massMatrixMultiplyRegisterKernelILi7ELi7ELi3EEviPKdS1_S1_S1_Pd --------------------------
	.section	.nv.info._Z32massMatrixMultiplyRegisterKernelILi7ELi7ELi3EEviPKdS1_S1_S1_Pd,"",@"SHT_CUDA_INFO"
	.sectionflags	@""
	.align	4


	//----- nvinfo : EIATTR_CUDA_API_VERSION
	.align		4
        /*0000*/ 	.byte	0x04, 0x37
        /*0002*/ 	.short	(.L_2013 - .L_2012)
.L_2012:
        /*0004*/ 	.word	0x00000082


	//----- nvinfo : EIATTR_KPARAM_INFO
	.align		4
.L_2013:
        /*0008*/ 	.byte	0x04, 0x17
        /*000a*/ 	.short	(.L_2015 - .L_2014)
.L_2014:
        /*000c*/ 	.word	0x00000000
        /*0010*/ 	.short	0x0005
        /*0012*/ 	.short	0x0028
        /*0014*/ 	.byte	0x00, 0xf5, 0x21, 0x00


	//----- nvinfo : EIATTR_KPARAM_INFO
	.align		4
.L_2015:
        /*0018*/ 	.byte	0x04, 0x17
        /*001a*/ 	.short	(.L_2017 - .L_2016)
.L_2016:
        /*001c*/ 	.word	0x00000000
        /*0020*/ 	.short	0x0004
        /*0022*/ 	.short	0x0020
        /*0024*/ 	.byte	0x00, 0xf5, 0x21, 0x00


	//----- nvinfo : EIATTR_KPARAM_INFO
	.align		4
.L_2017:
        /*0028*/ 	.byte	0x04, 0x17
        /*002a*/ 	.short	(.L_2019 - .L_2018)
.L_2018:
        /*002c*/ 	.word	0x00000000
        /*0030*/ 	.short	0x0003
        /*0032*/ 	.short	0x0018
        /*0034*/ 	.byte	0x00, 0xf5, 0x21, 0x00


	//----- nvinfo : EIATTR_KPARAM_INFO
	.align		4
.L_2019:
        /*0038*/ 	.byte	0x04, 0x17
        /*003a*/ 	.short	(.L_2021 - .L_2020)
.L_2020:
        /*003c*/ 	.word	0x00000000
        /*0040*/ 	.short	0x0002
        /*0042*/ 	.short	0x0010
        /*0044*/ 	.byte	0x00, 0xf5, 0x21, 0x00


	//----- nvinfo : EIATTR_KPARAM_INFO
	.align		4
.L_2021:
        /*0048*/ 	.byte	0x04, 0x17
        /*004a*/ 	.short	(.L_2023 - .L_2022)
.L_2022:
        /*004c*/ 	.word	0x00000000
        /*0050*/ 	.short	0x0001
        /*0052*/ 	.short	0x0008
        /*0054*/ 	.byte	0x00, 0xf5, 0x21, 0x00


	//----- nvinfo : EIATTR_KPARAM_INFO
	.align		4
.L_2023:
        /*0058*/ 	.byte	0x04, 0x17
        /*005a*/ 	.short	(.L_2025 - .L_2024)
.L_2024:
        /*005c*/ 	.word	0x00000000
        /*0060*/ 	.short	0x0000
        /*0062*/ 	.short	0x0000
        /*0064*/ 	.byte	0x00, 0xf0, 0x11, 0x00


	//----- nvinfo : EIATTR_SPARSE_MMA_MASK
	.align		4
.L_2025:
        /*0068*/ 	.byte	0x03, 0x50
        /*006a*/ 	.short	0x0000


	//----- nvinfo : EIATTR_MAXREG_COUNT
	.align		4
        /*006c*/ 	.byte	0x03, 0x1b
        /*006e*/ 	.short	0x00ff


	//----- nvinfo : EIATTR_NUM_BARRIERS
	.align		4
        /*0070*/ 	.byte	0x02, 0x4c
        /*0072*/ 	.byte	0x01
	.zero		1


	//----- nvinfo : EIATTR_MERCURY_ISA_VERSION
	.align		4
        /*0074*/ 	.byte	0x03, 0x5f
        /*0076*/ 	.short	0x0101


	//----- nvinfo : EIATTR_VRC_CTA_INIT_COUNT
	.align		4
        /*0078*/ 	.byte	0x02, 0x4a
	.zero		1
	.zero		1


	//----- nvinfo : EIATTR_EXIT_INSTR_OFFSETS
	.align		4
        /*007c*/ 	.byte	0x04, 0x1c
        /*007e*/ 	.short	(.L_2027 - .L_2026)


	//   ....[0]....
.L_2026:
        /*0080*/ 	.word	0x000023b0


	//   ....[1]....
        /*0084*/ 	.word	0x000024d0


	//----- nvinfo : EIATTR_CRS_STACK_SIZE
	.align		4
.L_2027:
        /*0088*/ 	.byte	0x04, 0x1e
        /*008a*/ 	.short	(.L_2029 - .L_2028)
.L_2028:
        /*008c*/ 	.word	0x00000000


	//----- nvinfo : EIATTR_CBANK_PARAM_SIZE
	.align		4
.L_2029:
        /*0090*/ 	.byte	0x03, 0x19
        /*0092*/ 	.short	0x0030


	//----- nvinfo : EIATTR_PARAM_CBANK
	.align		4
        /*0094*/ 	.byte	0x04, 0x0a
        /*0096*/ 	.short	(.L_2031 - .L_2030)
	.align		4
.L_2030:
        /*0098*/ 	.word	index@(.nv.constant0._Z32massMatrixMultiplyRegisterKernelILi7ELi7ELi3EEviPKdS1_S1_S1_Pd)
        /*009c*/ 	.short	0x0380
        /*009e*/ 	.short	0x0030


	//----- nvinfo : EIATTR_SW_WAR
	.align		4
.L_2031:
        /*00a0*/ 	.byte	0x04, 0x36
        /*00a2*/ 	.short	(.L_2033 - .L_2032)
.L_2032:
        /*00a4*/ 	.word	0x00000008
.L_2033:


//--------------------- .nv.info._Z32massMatrixMultiplyConstantKernelILi6ELi10ELi2EEviPKdS1_S1_S1_Pd --------------------------
	.section	.nv.info._Z32massMatrixMultiplyConstantKernelILi6ELi10ELi2EEviPKdS1_S1_S1_Pd,"",@"SHT_CUDA_INFO"
	.sectionflags	@""
	.align	4


	//----- nvinfo : EIATTR_CUDA_API_VERSION
	.align		4
        /*0000*/ 	.byte	0x04, 0x37
        /*0002*/ 	.short	(.L_2035 - .L_2034)
.L_2034:
        /*0004*/ 	.word	0x00000082


	//----- nvinfo : EIATTR_KPARAM_INFO
	.align		4
.L_2035:
        /*0008*/ 	.byte	0x04, 0x17
        /*000a*/ 	.short	(.L_2037 - .L_2036)
.L_2036:
        /*000c*/ 	.word	0x00000000
        /*0010*/ 	.short	0x0005
        /*0012*/ 	.short	0x0028
        /*0014*/ 	.byte	0x00, 0xf5, 0x21, 0x00


	//----- nvinfo : EIATTR_KPARAM_INFO
	.align		4
.L_2037:
        /*0018*/ 	.byte	0x04, 0x17
        /*001a*/ 	.short	(.L_2039 - .L_2038)
.L_2038:
        /*001c*/ 	.word	0x00000000
        /*0020*/ 	.short	0x0004
        /*0022*/ 	.short	0x0020
        /*0024*/ 	.byte	0x00, 0xf5, 0x21, 0x00


	//----- nvinfo : EIATTR_KPARAM_INFO
	.align		4
.L_2039:
        /*0028*/ 	.byte	0x04, 0x17
        /*002a*/ 	.short	(.L_2041 - .L_2040)
.L_2040:
        /*002c*/ 	.word	0x00000000
        /*0030*/ 	.short	0x0003
        /*0032*/ 	.short	0x0018
        /*0034*/ 	.byte	0x00, 0xf5, 0x21, 0x00


	//----- nvinfo : EIATTR_KPARAM_INFO
	.align		4
.L_2041:
        /*0038*/ 	.byte	0x04, 0x17
        /*003a*/ 	.short	(.L_2043 - .L_2042)
.L_2042:
        /*003c*/ 	.word	0x00000000
        /*0040*/ 	.short	0x0002
        /*0042*/ 	.short	0x0010
        /*0044*/ 	.byte	0x00, 0xf5, 0x21, 0x00


	//----- nvinfo : EIATTR_KPARAM_INFO
	.align		4
.L_2043:
        /*0048*/ 	.byte	0x04, 0x17
        /*004a*/ 	.short	(.L_2045 - .L_2044)
.L_2044:
        /*004c*/ 	.word	0x00000000
        /*0050*/ 	.short	0x0001
        /*0052*/ 	.short	0x0008
        /*0054*/ 	.byte	0x00, 0xf5, 0x21, 0x00


	//----- nvinfo : EIATTR_KPARAM_INFO
	.align		4
.L_2045:
        /*0058*/ 	.byte	0x04, 0x17
        /*005a*/ 	.short	(.L_2047 - .L_2046)
.L_2046:
        /*005c*/ 	.word	0x00000000
        /*0060*/ 	.short	0x0000
        /*0062*/ 	.short	0x0000
        /*0064*/ 	.byte	0x00, 0xf0, 0x11, 0x00


	//----- nvinfo : EIATTR_SPARSE_MMA_MASK
	.align		4
.L_2047:
        /*0068*/ 	.byte	0x03, 0x50
        /*006a*/ 	.short	0x0000


	//----- nvinfo : EIATTR_MAXREG_COUNT
	.align		4
        /*006c*/ 	.byte	0x03, 0x1b
        /*006e*/ 	.short	0x00ff


	//----- nvinfo : EIATTR_NUM_BARRIERS
	.align		4
        /*0070*/ 	.byte	0x02, 0x4c
        /*0072*/ 	.byte	0x01
	.zero		1


	//----- nvinfo : EIATTR_MERCURY_ISA_VERSION
	.align		4
        /*0074*/ 	.byte	0x03, 0x5f
        /*0076*/ 	.short	0x0101


	//----- nvinfo : EIATTR_VRC_CTA_INIT_COUNT
	.align		4
        /*0078*/ 	.byte	0x02, 0x4a
	.zero		1
	.zero		1


	//----- nvinfo : EIATTR_EXIT_INSTR_OFFSETS
	.align		4
        /*007c*/ 	.byte	0x04, 0x1c
        /*007e*/ 	.short	(.L_2049 - .L_2048)


	//   ....[0]....
.L_2048:
        /*0080*/ 	.word	0x00002790


	//   ....[1]....
        /*0084*/ 	.word	0x00002920


	//----- nvinfo : EIATTR_CRS_STACK_SIZE
	.align		4
.L_2049:
        /*0088*/ 	.byte	0x04, 0x1e
        /*008a*/ 	.short	(.L_2051 - .L_2050)
.L_2050:
        /*008c*/ 	.word	0x00000000


	//----- nvinfo : EIATTR_CBANK_PARAM_SIZE
	.align		4
.L_2051:
        /*0090*/ 	.byte	0x03, 0x19
        /*0092*/ 	.short	0x0030


	//----- nvinfo : EIATTR_PARAM_CBANK
	.align		4
        /*0094*/ 	.byte	0x04, 0x0a
        /*0096*/ 	.short	(.L_2053 - .L_2052)
	.align		4
.L_2052:
        /*0098*/ 	.word	index@(.nv.constant0._Z32massMatrixMultiplyConstantKernelILi6ELi10ELi2EEviPKdS1_S1_S1_Pd)
        /*009c*/ 	.short	0x0380
        /*009e*/ 	.short	0x0030


	//----- nvinfo : EIATTR_SW_WAR
	.align		4
.L_2053:
        /*00a0*/ 	.byte	0x04, 0x36
        /*00a2*/ 	.short	(.L_2055 - .L_2054)
.L_2054:
        /*00a4*/ 	.word	0x00000008
.L_2055:


//--------------------- .nv.info._Z32massMatrixMultiplyRegisterKernelILi6ELi10ELi2EEviPKdS1_S1_S1_Pd --------------------------
	.section	.nv.info._Z32massMatrixMultiplyRegisterKernelILi6ELi10ELi2EEviPKdS1_S1_S1_Pd,"",@"SHT_CUDA_INFO"
	.sectionflags	@""
	.align	4


	//----- nvinfo : EIATTR_CUDA_API_VERSION
	.align		4
        /*0000*/ 	.byte	0x04, 0x37
        /*0002*/ 	.short	(.L_2057 - .L_2056)
.L_2056:
        /*0004*/ 	.word	0x00000082


	//----- nvinfo : EIATTR_KPARAM_INFO
	.align		4
.L_2057:
        /*0008*/ 	.byte	0x04, 0x17
        /*000a*/ 	.short	(.L_2059 - .L_2058)
.L_2058:
        /*000c*/ 	.word	0x00000000
        /*0010*/ 	.short	0x0005
        /*0012*/ 	.short	0x0028
        /*0014*/ 	.byte	0x00, 0xf5, 0x21, 0x00


	//----- nvinfo : EIATTR_KPARAM_INFO
	.align		4
.L_2059:
        /*0018*/ 	.byte	0x04, 0x17
        /*001a*/ 	.short	(.L_2061 - .L_2060)
.L_2060:
        /*001c*/ 	.word	0x00000000
        /*0020*/ 	.short	0x0004
        /*0022*/ 	.short	0x0020
        /*0024*/ 	.byte	0x00, 0xf5, 0x21, 0x00


	//----- nvinfo : EIATTR_KPARAM_INFO
	.align		4
.L_2061:
        /*0028*/ 	.byte	0x04, 0x17
        /*002a*/ 	.short	(.L_2063 - .L_2062)
.L_2062:
        /*002c*/ 	.word	0x00000000
        /*0030*/ 	.short	0x0003
        /*0032*/ 	.short	0x0018
        /*0034*/ 	.byte	0x00, 0xf5, 0x21, 0x00


	//----- nvinfo : EIATTR_KPARAM_INFO
	.align		4
.L_2063:
        /*0038*/ 	.byte	0x04, 0x17
        /*003a*/ 	.short	(.L_2065 - .L_2064)
.L_2064:
        /*003c*/ 	.word	0x00000000
        /*0040*/ 	.short	0x0002
        /*0042*/ 	.short	0x0010
        /*0044*/ 	.byte	0x00, 0xf5, 0x21, 0x00


	//----- nvinfo : EIATTR_KPARAM_INFO
	.align		4
.L_2065:
        /*0048*/ 	.byte	0x04, 0x17
        /*004a*/ 	.short	(.L_2067 - .L_2066)
.L_2066:
        /*004c*/ 	.word	0x00000000
        /*0050*/ 	.short	0x0001
        /*0052*/ 	.short	0x0008
        /*0054*/ 	.byte	0x00, 0xf5, 0x21, 0x00


	//----- nvinfo : EIATTR_KPARAM_INFO
	.align		4
.L_2067:
        /*0058*/ 	.byte	0x04, 0x17
        /*005a*/ 	.short	(.L_2069 - .L_2068)
.L_2068:
        /*005c*/ 	.word	0x00000000
        /*0060*/ 	.short	0x0000
        /*0062*/ 	.short	0x0000
        /*0064*/ 	.byte	0x00, 0xf0, 0x11, 0x00


	//----- nvinfo : EIATTR_SPARSE_MMA_MASK
	.align		4
.L_2069:
        /*0068*/ 	.byte	0x03, 0x50
        /*006a*/ 	.short	0x0000


	//----- nvinfo : EIATTR_MAXREG_COUNT
	.align		4
        /*006c*/ 	.byte	0x03, 0x1b
        /*006e*/ 	.short	0x00ff


	//----- nvinfo : EIATTR_NUM_BARRIERS
	.align		4
        /*0070*/ 	.byte	0x02, 0x4c
        /*0072*/ 	.byte	0x01
	.zero		1


	//----- nvinfo : EIATTR_MERCURY_ISA_VERSION
	.align		4
        /*0074*/ 	.byte	0x03, 0x5f
        /*0076*/ 	.short	0x0101


	//----- nvinfo : EIATTR_VRC_CTA_INIT_COUNT
	.align		4
        /*0078*/ 	.byte	0x02, 0x4a
	.zero		1
	.zero		1


	//----- nvinfo : EIATTR_EXIT_INSTR_OFFSETS
	.align		4
        /*007c*/ 	.byte	0x04, 0x1c
        /*007e*/ 	.short	(.L_2071 - .L_2070)


	//   ....[0]....
.L_2070:
        /*0080*/ 	.word	0x000023a0


	//   ....[1]....
        /*0084*/ 	.word	0x000024c0


	//----- nvinfo : EIATTR_CRS_STACK_SIZE
	.align		4
.L_2071:
        /*0088*/ 	.byte	0x04, 0x1e
        /*008a*/ 	.short	(.L_2073 - .L_2072)
.L_2072:
        /*008c*/ 	.word	0x00000000


	//----- nvinfo : EIATTR_CBANK_PARAM_SIZE
	.align		4
.L_2073:
        /*0090*/ 	.byte	0x03, 0x19
        /*0092*/ 	.short	0x0030


	//----- nvinfo : EIATTR_PARAM_CBANK
	.align		4
        /*0094*/ 	.byte	0x04, 0x0a
        /*0096*/ 	.short	(.L_2075 - .L_2074)
	.align		4
.L_2074:
        /*0098*/ 	.word	index@(.nv.constant0._Z32massMatrixMultiplyRegisterKernelILi6ELi10ELi2EEviPKdS1_S1_S1_Pd)
        /*009c*/ 	.short	0x0380
        /*009e*/ 	.short	0x0030


	//----- nvinfo : EIATTR_SW_WAR
	.align		4
.L_2075:
        /*00a0*/ 	.byte	0x04, 0x36
        /*00a2*/ 	.short	(.L_2077 - .L_2076)
.L_2076:
        /*00a4*/ 	.word	0x00000008
.L_2077:


//--------------------- .nv.info._Z32massMatrixMultiplyConstantKernelILi6ELi9ELi2EEviPKdS1_S1_S1_Pd --------------------------
	.section	.nv.info._Z32massMatrixMultiplyConstantKernelILi6ELi9ELi2EEviPKdS1_S1_S1_Pd,"",@"SHT_CUDA_INFO"
	.sectionflags	@""
	.align	4


	//----- nvinfo : EIATTR_CUDA_API_VERSION
	.align		4
        /*0000*/ 	.byte	0x04, 0x37
        /*0002*/ 	.short	(.L_2079 - .L_2078)
.L_2078:
        /*0004*/ 	.word	0x00000082


	//----- nvinfo : EIATTR_KPARAM_INFO
	.align		4
.L_2079:
        /*0008*/ 	.byte	0x04, 0x17
        /*000a*/ 	.short	(.L_2081 - .L_2080)
.L_2080:
        /*000c*/ 	.word	0x00000000
        /*0010*/ 	.short	0x0005
        /*0012*/ 	.short	0x0028
        /*0014*/ 	.byte	0x00, 0xf5, 0x21, 0x00


	//----- nvinfo : EIATTR_KPARAM_INFO
	.align		4
.L_2081:
        /*0018*/ 	.byte	0x04, 0x17
        /*001a*/ 	.short	(.L_2083 - .L_2082)
.L_2082:
        /*001c*/ 	.word	0x00000000
        /*0020*/ 	.short	0x0004
        /*0022*/ 	.short	0x0020
        /*0024*/ 	.byte	0x00, 0xf5, 0x21, 0x00


	//----- nvinfo : EIATTR_KPARAM_INFO
	.align		4
.L_2083:
        /*0028*/ 	.byte	0x04, 0x17
        /*002a*/ 	.short	(.L_2085 - .L_2084)
.L_2084:
        /*002c*/ 	.word	0x00000000
        /*0030*/ 	.short	0x0003
        /*0032*/ 	.short	0x0018
        /*0034*/ 	.byte	0x00, 0xf5, 0x21, 0x00


	//----- nvinfo : EIATTR_KPARAM_INFO
	.align		4
.L_2085:
        /*0038*/ 	.byte	0x04, 0x17
        /*003a*/ 	.short	(.L_2087 - .L_2086)
.L_2086:
        /*003c*/ 	.word	0x00000000
        /*0040*/ 	.short	0x0002
        /*0042*/ 	.short	0x0010
        /*0044*/ 	.byte	0x00, 0xf5, 0x21, 0x00


	//----- nvinfo : EIATTR_KPARAM_INFO
	.align		4
.L_2087:
        /*0048*/ 	.byte	0x04, 0x17
        /*004a*/ 	.short	(.L_2089 - .L_2088)
.L_2088:
        /*004c*/ 	.word	0x00000000
        /*0050*/ 	.short	0x0001
        /*0052*/ 	.short	0x0008
        /*0054*/ 	.byte	0x00, 0xf5, 0x21, 0x00


	//----- nvinfo : EIATTR_KPARAM_INFO
	.align		4
.L_2089:
        /*0058*/ 	.byte	0x04, 0x17
        /*005a*/ 	.short	(.L_2091 - .L_2090)
.L_2090:
        /*005c*/ 	.word	0x00000000
        /*0060*/ 	.short	0x0000
        /*0062*/ 	.short	0x0000
        /*0064*/ 	.byte	0x00, 0xf0, 0x11, 0x00


	//----- nvinfo : EIATTR_SPARSE_MMA_MASK
	.align		4
.L_2091:
        /*0068*/ 	.byte	0x03, 0x50
        /*006a*/ 	.short	0x0000


	//----- nvinfo : EIATTR_MAXREG_COUNT
	.align		4
        /*006c*/ 	.byte	0x03, 0x1b
        /*006e*/ 	.short	0x00ff


	//----- nvinfo : EIATTR_NUM_BARRIERS
	.align		4
        /*0070*/ 	.byte	0x02, 0x4c
        /*0072*/ 	.byte	0x01
	.zero		1


	//----- nvinfo : EIATTR_MERCURY_ISA_VERSION
	.align		4
        /*0074*/ 	.byte	0x03, 0x5f
        /*0076*/ 	.short	0x0101


	//----- nvinfo : EIATTR_VRC_CTA_INIT_COUNT
	.align		4
        /*0078*/ 	.byte	0x02, 0x4a
	.zero		1
	.zero		1


	//----- nvinfo : EIATTR_EXIT_INSTR_OFFSETS
	.align		4
        /*007c*/ 	.byte	0x04, 0x1c
        /*007e*/ 	.short	(.L_2093 - .L_2092)


	//   ....[0]....
.L_2092:
        /*0080*/ 	.word	0x00002770


	//   ....[1]....
        /*0084*/ 	.word	0x00002900


	//----- nvinfo : EIATTR_CRS_STACK_SIZE
	.align		4
.L_2093:
        /*0088*/ 	.byte	0x04, 0x1e
        /*008a*/ 	.short	(.L_2095 - .L_2094)
.L_2094:
        /*008c*/ 	.word	0x00000000


	//----- nvinfo : EIATTR_CBANK_PARAM_SIZE
	.align		4
.L_2095:
        /*0090*/ 	.byte	0x03, 0x19
        /*0092*/ 	.short	0x0030


	//----- nvinfo : EIATTR_PARAM_CBANK
	.align		4
        /*0094*/ 	.byte	0x04, 0x0a
        /*0096*/ 	.short	(.L_2097 - .L_2096)
	.align		4
.L_2096:
        /*0098*/ 	.word	index@(.nv.constant0._Z32massMatrixMultiplyConstantKernelILi6ELi9ELi2EEviPKdS1_S1_S1_Pd)
        /*009c*/ 	.short	0x0380
        /*009e*/ 	.short	0x0030


	//----- nvinfo : EIATTR_SW_WAR
	.align		4
.L_2097:
        /*00a0*/ 	.byte	0x04, 0x36
        /*00a2*/ 	.short	(.L_2099 - .L_2098)
.L_2098:
        /*00a4*/ 	.word	0x00000008
.L_2099:


//--------------------- .nv.info._Z32massMatrixMultiplyRegisterKernelILi6ELi9ELi2EEviPKdS1_S1_S1_Pd --------------------------
	.section	.nv.info._Z32massMatrixMultiplyRegisterKernelILi6ELi9ELi2EEviPKdS1_S1_S1_Pd,"",@"SHT_CUDA_INFO"
	.sectionflags	@""
	.align	4


	//----- nvinfo : EIATTR_CUDA_API_VERSION
	.align		4
        /*0000*/ 	.byte	0x04, 0x37
        /*0002*/ 	.short	(.L_2101 - .L_2100)
.L_2100:
        /*0004*/ 	.word	0x00000082


	//----- nvinfo : EIATTR_KPARAM_INFO
	.align		4
.L_2101:
        /*0008*/ 	.byte	0x04, 0x17
        /*000a*/ 	.short	(.L_2103 - .L_2102)
.L_2102:
        /*000c*/ 	.word	0x00000000
        /*0010*/ 	.short	0x0005
        /*0012*/ 	.short	0x0028
        /*0014*/ 	.byte	0x00, 0xf5, 0x21, 0x00


	//----- nvinfo : EIATTR_KPARAM_INFO
	.align		4
.L_2103:
        /*0018*/ 	.byte	0x04, 0x17
        /*001a*/ 	.short	(.L_2105 - .L_2104)
.L_2104:
        /*001c*/ 	.word	0x00000000
        /*0020*/ 	.short	0x0004
        /*0022*/ 	.short	0x0020
        /*0024*/ 	.byte	0x00, 0xf5, 0x21, 0x00


	//----- nvinfo : EIATTR_KPARAM_INFO
	.align		4
.L_2105:
        /*0028*/ 	.byte	0x04, 0x17
        /*002a*/ 	.short	(.L_2107 - .L_2106)
.L_2106:
        /*002c*/ 	.word	0x00000000
        /*0030*/ 	.short	0x0003
        /*0032*/ 	.short	0x0018
        /*0034*/ 	.byte	0x00, 0xf5, 0x21, 0x00


	//----- nvinfo : EIATTR_KPARAM_INFO
	.align		4
.L_2107:
        /*0038*/ 	.byte	0x04, 0x17
        /*003a*/ 	.short	(.L_2109 - .L_2108)
.L_2108:
        /*003c*/ 	.word	0x00000000
        /*0040*/ 	.short	0x0002
        /*0042*/ 	.short	0x0010
        /*0044*/ 	.byte	0x00, 0xf5, 0x21, 0x00


	//----- nvinfo : EIATTR_KPARAM_INFO
	.align		4
.L_2109:
        /*0048*/ 	.byte	0x04, 0x17
        /*004a*/ 	.short	(.L_2111 - .L_2110)
.L_2110:
        /*004c*/ 	.word	0x00000000
        /*0050*/ 	.short	0x0001
        /*0052*/ 	.short	0x0008
        /*0054*/ 	.byte	0x00, 0xf5, 0x21, 0x00


	//----- nvinfo : EIATTR_KPARAM_INFO
	.align		4
.L_2111:
        /*0058*/ 	.byte	0x04, 0x17
        /*005a*/ 	.short	(.L_2113 - .L_2112)
.L_2112:
        /*005c*/ 	.word	0x00000000
        /*0060*/ 	.short	0x0000
        /*0062*/ 	.short	0x0000
        /*0064*/ 	.byte	0x00, 0xf0, 0x11, 0x00


	//----- nvinfo : EIATTR_SPARSE_MMA_MASK
	.align		4
.L_2113:
        /*0068*/ 	.byte	0x03, 0x50
        /*006a*/ 	.short	0x0000


	//----- nvinfo : EIATTR_MAXREG_COUNT
	.align		4
        /*006c*/ 	.byte	0x03, 0x1b
        /*006e*/ 	.short	0x00ff


	//----- nvinfo : EIATTR_NUM_BARRIERS
	.align		4
        /*0070*/ 	.byte	0x02, 0x4c
        /*0072*/ 	.byte	0x01
	.zero		1


	//----- nvinfo : EIATTR_MERCURY_ISA_VERSION
	.align		4
        /*0074*/ 	.byte	0x03, 0x5f
        /*0076*/ 	.short	0x0101


	//----- nvinfo : EIATTR_VRC_CTA_INIT_COUNT
	.align		4
        /*0078*/ 	.byte	0x02, 0x4a
	.zero		1
	.zero		1


	//----- nvinfo : EIATTR_EXIT_INSTR_OFFSETS
	.align		4
        /*007c*/ 	.byte	0x04, 0x1c
        /*007e*/ 	.short	(.L_2115 - .L_2114)


	//   ....[0]....
.L_2114:
        /*0080*/ 	.word	0x00002390


	//   ....[1]....
        /*0084*/ 	.word	0x000024b0


	//----- nvinfo : EIATTR_CRS_STACK_SIZE
	.align		4
.L_2115:
        /*0088*/ 	.byte	0x04, 0x1e
        /*008a*/ 	.short	(.L_2117 - .L_2116)
.L_2116:
        /*008c*/ 	.word	0x00000000


	//----- nvinfo : EIATTR_CBANK_PARAM_SIZE
	.align		4
.L_2117:
        /*0090*/ 	.byte	0x03, 0x19
        /*0092*/ 	.short	0x0030


	//----- nvinfo : EIATTR_PARAM_CBANK
	.align		4
        /*0094*/ 	.byte	0x04, 0x0a
        /*0096*/ 	.short	(.L_2119 - .L_2118)
	.align		4
.L_2118:
        /*0098*/ 	.word	index@(.nv.constant0._Z32massMatrixMultiplyRegisterKernelILi6ELi9ELi2EEviPKdS1_S1_S1_Pd)
        /*009c*/ 	.short	0x0380
        /*009e*/ 	.short	0x0030


	//----- nvinfo : EIATTR_SW_WAR
	.align		4
.L_2119:
        /*00a0*/ 	.byte	0x04, 0x36
        /*00a2*/ 	.short	(.L_2121 - .L_2120)
.L_2120:
        /*00a4*/ 	.word	0x00000008
.L_2121:


//--------------------- .nv.info._Z32massMatrixMultiplyConstantKernelILi6ELi8ELi2EEviPKdS1_S1_S1_Pd --------------------------
	.section	.nv.info._Z32massMatrixMultiplyConstantKernelILi6ELi8ELi2EEviPKdS1_S1_S1_Pd,"",@"SHT_CUDA_INFO"
	.sectionflags	@""
	.align	4


	//----- nvinfo : EIATTR_CUDA_API_VERSION
	.align		4
        /*0000*/ 	.byte	0x04, 0x37
        /*0002*/ 	.short	(.L_2123 - .L_2122)
.L_2122:
        /*0004*/ 	.word	0x00000082


	//----- nvinfo : EIATTR_KPARAM_INFO
	.align		4
.L_2123:
        /*0008*/ 	.byte	0x04, 0x17
        /*000a*/ 	.short	(.L_2125 - .L_2124)
.L_2124:
        /*000c*/ 	.word	0x00000000
        /*0010*/ 	.short	0x0005
        /*0012*/ 	.short	0x0028
        /*0014*/ 	.byte	0x00, 0xf5, 0x21, 0x00


	//----- nvinfo : EIATTR_KPARAM_INFO
	.align		4
.L_2125:
        /*0018*/ 	.byte	0x04, 0x17
        /*001a*/ 	.short	(.L_2127 - .L_2126)
.L_2126:
        /*001c*/ 	.word	0x00000000
        /*0020*/ 	.short	0x0004
        /*0022*/ 	.short	0x0020
        /*0024*/ 	.byte	0x00, 0xf5, 0x21, 0x00


	//----- nvinfo : EIATTR_KPARAM_INFO
	.align		4
.L_2127:
        /*0028*/ 	.byte	0x04, 0x17
        /*002a*/ 	.short	(.L_2129 - .L_2128)
.L_2128:
        /*002c*/ 	.word	0x00000000
        /*0030*/ 	.short	0x0003
        /*0032*/ 	.short	0x0018
        /*0034*/ 	.byte	0x00, 0xf5, 0x21, 0x00


	//----- nvinfo : EIATTR_KPARAM_INFO
	.align		4
.L_2129:
        /*0038*/ 	.byte	0x04, 0x17
        /*003a*/ 	.short	(.L_2131 - .L_2130)
.L_2130:
        /*003c*/ 	.word	0x00000000
        /*0040*/ 	.short	0x0002
        /*0042*/ 	.short	0x0010
        /*0044*/ 	.byte	0x00, 0xf5, 0x21, 0x00


	//----- nvinfo : EIATTR_KPARAM_INFO
	.align		4
.L_2131:
        /*0048*/ 	.byte	0x04, 0x17
        /*004a*/ 	.short	(.L_2133 - .L_2132)
.L_2132:
        /*004c*/ 	.word	0x00000000
        /*0050*/ 	.short	0x0001
        /*0052*/ 	.short	0x0008
        /*0054*/ 	.byte	0x00, 0xf5, 0x21, 0x00


	//----- nvinfo : EIATTR_KPARAM_INFO
	.align		4
.L_2133:
        /*0058*/ 	.byte	0x04, 0x17
        /*005a*/ 	.short	(.L_2135 - .L_2134)
.L_2134:
        /*005c*/ 	.word	0x00000000
        /*0060*/ 	.short	0x0000
        /*0062*/ 	.short	0x0000
        /*0064*/ 	.byte	0x00, 0xf0, 0x11, 0x00


	//----- nvinfo : EIATTR_SPARSE_MMA_MASK
	.align		4
.L_2135:
        /*0068*/ 	.byte	0x03, 0x50
        /*006a*/ 	.short	0x0000


	//----- nvinfo : EIATTR_MAXREG_COUNT
	.align		4
        /*006c*/ 	.byte	0x03, 0x1b
        /*006e*/ 	.short	0x00ff


	//----- nvinfo : EIATTR_NUM_BARRIERS
	.align		4
        /*0070*/ 	.byte	0x02, 0x4c
        /*0072*/ 	.byte	0x01
	.zero		1


	//----- nvinfo : EIATTR_MERCURY_ISA_VERSION
	.align		4
        /*0074*/ 	.byte	0x03, 0x5f
        /*0076*/ 	.short	0x0101


	//----- nvinfo : EIATTR_VRC_CTA_INIT_COUNT
	.align		4
        /*0078*/ 	.byte	0x02, 0x4a
	.zero		1
	.zero		1


	//----- nvinfo : EIATTR_EXIT_INSTR_OFFSETS
	.align		4
        /*007c*/ 	.byte	0x04, 0x1c
        /*007e*/ 	.short	(.L_2137 - .L_2136)


	//   ....[0]....
.L_2136:
        /*0080*/ 	.word	0x000021c0


	//   ....[1]....
        /*0084*/ 	.word	0x00002390


	//----- nvinfo : EIATTR_CRS_STACK_SIZE
	.align		4
.L_2137:
        /*0088*/ 	.byte	0x04, 0x1e
        /*008a*/ 	.short	(.L_2139 - .L_2138)
.L_2138:
        /*008c*/ 	.word	0x00000000


	//----- nvinfo : EIATTR_CBANK_PARAM_SIZE
	.align		4
.L_2139:
        /*0090*/ 	.byte	0x03, 0x19
        /*0092*/ 	.short	0x0030


	//----- nvinfo : EIATTR_PARAM_CBANK
	.align		4
        /*0094*/ 	.byte	0x04, 0x0a
        /*0096*/ 	.short	(.L_2141 - .L_2140)
	.align		4
.L_2140:
        /*0098*/ 	.word	index@(.nv.constant0._Z32massMatrixMultiplyConstantKernelILi6ELi8ELi2EEviPKdS1_S1_S1_Pd)
        /*009c*/ 	.short	0x0380
        /*009e*/ 	.short	0x0030


	//----- nvinfo : EIATTR_SW_WAR
	.align		4
.L_2141:
        /*00a0*/ 	.byte	0x04, 0x36
        /*00a2*/ 	.short	(.L_2143 - .L_2142)
.L_2142:
        /*00a4*/ 	.word	0x00000008
.L_2143:


//--------------------- .nv.info._Z32massMatrixMultiplyRegisterKernelILi6ELi8ELi2EEviPKdS1_S1_S1_Pd --------------------------
	.section	.nv.info._Z32massMatrixMultiplyRegisterKernelILi6ELi8ELi2EEviPKdS1_S1_S1_Pd,"",@"SHT_CUDA_INFO"
	.sectionflags	@""
	.align	4


	//----- nvinfo : EIATTR_CUDA_API_VERSION
	.align		4
        /*0000*/ 	.byte	0x04, 0x37
        /*0002*/ 	.short	(.L_2145 - .L_2144)
.L_2144:
        /*0004*/ 	.word	0x00000082


	//----- nvinfo : EIATTR_KPARAM_INFO
	.align		4
.L_2145:
        /*0008*/ 	.byte	0x04, 0x17
        /*000a*/ 	.short	(.L_2147 - .L_2146)
.L_2146:
        /*000c*/ 	.word	0x00000000
        /*0010*/ 	.short	0x0005
        /*0012*/ 	.short	0x0028
        /*0014*/ 	.byte	0x00, 0xf5, 0x21, 0x00


	//----- nvinfo : EIATTR_KPARAM_INFO
	.align		4
.L_2147:
        /*0018*/ 	.byte	0x04, 0x17
        /*001a*/ 	.short	(.L_2149 - .L_2148)
.L_2148:
        /*001c*/ 	.word	0x00000000
        /*0020*/ 	.short	0x0004
        /*0022*/ 	.short	0x0020
        /*0024*/ 	.byte	0x00, 0xf5, 0x21, 0x00


	//----- nvinfo : EIATTR_KPARAM_INFO
	.align		4
.L_2149:
        /*0028*/ 	.byte	0x04, 0x17
        /*002a*/ 	.short	(.L_2151 - .L_2150)
.L_2150:
        /*002c*/ 	.word	0x00000000
        /*0030*/ 	.short	0x0003
        /*0032*/ 	.short	0x0018
        /*0034*/ 	.byte	0x00, 0xf5, 0x21, 0x00


	//----- nvinfo : EIATTR_KPARAM_INFO
	.align		4
.L_2151:
        /*0038*/ 	.byte	0x04, 0x17
        /*003a*/ 	.short	(.L_2153 - .L_2152)
.L_2152:
        /*003c*/ 	.word	0x00000000
        /*0040*/ 	.short	0x0002
        /*0042*/ 	.short	0x0010
        /*0044*/ 	.byte	0x00, 0xf5, 0x21, 0x00


	//----- nvinfo : EIATTR_KPARAM_INFO
	.align		4
.L_2153:
        /*0048*/ 	.byte	0x04, 0x17
        /*004a*/ 	.short	(.L_2155 - .L_2154)
.L_2154:
        /*004c*/ 	.word	0x00000000
        /*0050*/ 	.short	0x0001
        /*0052*/ 	.short	0x0008
        /*0054*/ 	.byte	0x00, 0xf5, 0x21, 0x00


	//----- nvinfo : EIATTR_KPARAM_INFO
	.align		4
.L_2155:
        /*0058*/ 	.byte	0x04, 0x17
        /*005a*/ 	.short	(.L_2157 - .L_2156)
.L_2156:
        /*005c*/ 	.word	0x00000000
        /*0060*/ 	.short	0x0000
        /*0062*/ 	.short	0x0000
        /*0064*/ 	.byte	0x00, 0xf0, 0x11, 0x00


	//----- nvinfo : EIATTR_SPARSE_MMA_MASK
	.align		4
.L_2157:
        /*0068*/ 	.byte	0x03, 0x50
        /*006a*/ 	.short	0x0000


	//----- nvinfo : EIATTR_MAXREG_COUNT
	.align		4
        /*006c*/ 	.byte	0x03, 0x1b
        /*006e*/ 	.short	0x00ff


	//----- nvinfo : EIATTR_NUM_BARRIERS
	.align		4
        /*0070*/ 	.byte	0x02, 0x4c
        /*0072*/ 	.byte	0x01
	.zero		1


	//----- nvinfo : EIATTR_MERCURY_ISA_VERSION
	.align		4
        /*0074*/ 	.byte	0x03, 0x5f
        /*0076*/ 	.short	0x0101


	//----- nvinfo : EIATTR_VRC_CTA_INIT_COUNT
	.align		4
        /*0078*/ 	.byte	0x02, 0x4a
	.zero		1
	.zero		1


	//----- nvinfo : EIATTR_EXIT_INSTR_OFFSETS
	.align		4
        /*007c*/ 	.byte	0x04, 0x1c
        /*007e*/ 	.short	(.L_2159 - .L_2158)


	//   ....[0]....
.L_2158:
        /*0080*/ 	.word	0x00001fd0


	//   ....[1]....
        /*0084*/ 	.word	0x000020d0


	//----- nvinfo : EIATTR_CRS_STACK_SIZE
	.align		4
.L_2159:
        /*0088*/ 	.byte	0x04, 0x1e
        /*008a*/ 	.short	(.L_2161 - .L_2160)
.L_2160:
        /*008c*/ 	.word	0x00000000


	//----- nvinfo : EIATTR_CBANK_PARAM_SIZE
	.align		4
.L_2161:
        /*0090*/ 	.byte	0x03, 0x19
        /*0092*/ 	.short	0x0030


	//----- nvinfo : EIATTR_PARAM_CBANK
	.align		4
        /*0094*/ 	.byte	0x04, 0x0a
        /*0096*/ 	.short	(.L_2163 - .L_2162)
	.align		4
.L_2162:
        /*0098*/ 	.word	index@(.nv.constant0._Z32massMatrixMultiplyRegisterKernelILi6ELi8ELi2EEviPKdS1_S1_S1_Pd)
        /*009c*/ 	.short	0x0380
        /*009e*/ 	.short	0x0030


	//----- nvinfo : EIATTR_SW_WAR
	.align		4
.L_2163:
        /*00a0*/ 	.byte	0x04, 0x36
        /*00a2*/ 	.short	(.L_2165 - .L_2164)
.L_2164:
        /*00a4*/ 	.word	0x00000008
.L_2165:


//--------------------- .nv.info._Z32massMatrixMultiplyConstantKernelILi6ELi7ELi2EEviPKdS1_S1_S1_Pd --------------------------
	.section	.nv.info._Z32massMatrixMultiplyConstantKernelILi6ELi7ELi2EEviPKdS1_S1_S1_Pd,"",@"SHT_CUDA_INFO"
	.sectionflags	@""
	.align	4


	//----- nvinfo : EIATTR_CUDA_API_VERSION
	.align		4
        /*0000*/ 	.byte	0x04, 0x37
        /*0002*/ 	.short	(.L_2167 - .L_2166)
.L_2166:
        /*0004*/ 	.word	0x00000082


	//----- nvinfo : EIATTR_KPARAM_INFO
	.align		4
.L_2167:
        /*0008*/ 	.byte	0x04, 0x17
        /*000a*/ 	.short	(.L_2169 - .L_2168)
.L_2168:
        /*000c*/ 	.word	0x00000000
        /*0010*/ 	.short	0x0005
        /*0012*/ 	.short	0x0028
        /*0014*/ 	.byte	0x00, 0xf5, 0x21, 0x00


	//----- nvinfo : EIATTR_KPARAM_INFO
	.align		4
.L_2169:
        /*0018*/ 	.byte	0x04, 0x17
        /*001a*/ 	.short	(.L_2171 - .L_2170)
.L_2170:
        /*001c*/ 	.word	0x00000000
        /*0020*/ 	.short	0x0004
        /*0022*/ 	.short	0x0020
        /*0024*/ 	.byte	0x00, 0xf5, 0x21, 0x00


	//----- nvinfo : EIATTR_KPARAM_INFO
	.align		4
.L_2171:
        /*0028*/ 	.byte	0x04, 0x17
        /*002a*/ 	.short	(.L_2173 - .L_2172)
.L_2172:
        /*002c*/ 	.word	0x00000000
        /*0030*/ 	.short	0x0003
        /*0032*/ 	.short	0x0018
        /*0034*/ 	.byte	0x00, 0xf5, 0x21, 0x00


	//----- nvinfo : EIATTR_KPARAM_INFO
	.align		4
.L_2173:
        /*0038*/ 	.byte	0x04, 0x17
        /*003a*/ 	.short	(.L_2175 - .L_2174)
.L_2174:
        /*003c*/ 	.word	0x00000000
        /*0040*/ 	.short	0x0002
        /*0042*/ 	.short	0x0010
        /*0044*/ 	.byte	0x00, 0xf5, 0x21, 0x00


	//----- nvinfo : EIATTR_KPARAM_INFO
	.align		4
.L_2175:
        /*0048*/ 	.byte	0x04, 0x17
        /*004a*/ 	.short	(.L_2177 - .L_2176)
.L_2176:
        /*004c*/ 	.word	0x00000000
        /*0050*/ 	.short	0x0001
        /*0052*/ 	.short	0x0008
        /*0054*/ 	.byte	0x00, 0xf5, 0x21, 0x00


	//----- nvinfo : EIATTR_KPARAM_INFO
	.align		4
.L_2177:
        /*0058*/ 	.byte	0x04, 0x17
        /*005a*/ 	.short	(.L_2179 - .L_2178)
.L_2178:
        /*005c*/ 	.word	0x00000000
        /*0060*/ 	.short	0x0000
        /*0062*/ 	.short	0x0000
        /*0064*/ 	.byte	0x00, 0xf0, 0x11, 0x00


	//----- nvinfo : EIATTR_SPARSE_MMA_MASK
	.align		4
.L_2179:
        /*0068*/ 	.byte	0x03, 0x50
        /*006a*/ 	.short	0x0000


	//----- nvinfo : EIATTR_MAXREG_COUNT
	.align		4
        /*006c*/ 	.byte	0x03, 0x1b
        /*006e*/ 	.short	0x00ff


	//----- nvinfo : EIATTR_NUM_BARRIERS
	.align		4
        /*0070*/ 	.byte	0x02, 0x4c
        /*0072*/ 	.byte	0x01
	.zero		1


	//----- nvinfo : EIATTR_MERCURY_ISA_VERSION
	.align		4
        /*0074*/ 	.byte	0x03, 0x5f
        /*0076*/ 	.short	0x0101


	//----- nvinfo : EIATTR_VRC_CTA_INIT_COUNT
	.align		4
        /*0078*/ 	.byte	0x02, 0x4a
	.zero		1
	.zero		1


	//----- nvinfo : EIATTR_EXIT_INSTR_OFFSETS
	.align		4
        /*007c*/ 	.byte	0x04, 0x1c
        /*007e*/ 	.short	(.L_2181 - .L_2180)


	//   ....[0]....
.L_2180:
        /*0080*/ 	.word	0x00002140


	//   ....[1]....
        /*0084*/ 	.word	0x00002310


	//----- nvinfo : EIATTR_CRS_STACK_SIZE
	.align		4
.L_2181:
        /*0088*/ 	.byte	0x04, 0x1e
        /*008a*/ 	.short	(.L_2183 - .L_2182)
.L_2182:
        /*008c*/ 	.word	0x00000000


	//----- nvinfo : EIATTR_CBANK_PARAM_SIZE
	.align		4
.L_2183:
        /*0090*/ 	.byte	0x03, 0x19
        /*0092*/ 	.short	0x0030


	//----- nvinfo : EIATTR_PARAM_CBANK
	.align		4
        /*0094*/ 	.byte	0x04, 0x0a
        /*0096*/ 	.short	(.L_2185 - .L_2184)
	.align		4
.L_2184:
        /*0098*/ 	.word	index@(.nv.constant0._Z32massMatrixMultiplyConstantKernelILi6ELi7ELi2EEviPKdS1_S1_S1_Pd)
        /*009c*/ 	.short	0x0380
        /*009e*/ 	.short	0x0030


	//----- nvinfo : EIATTR_SW_WAR
	.align		4
.L_2185:
        /*00a0*/ 	.byte	0x04, 0x36
        /*00a2*/ 	.short	(.L_2187 - .L_2186)
.L_2186:
        /*00a4*/ 	.word	0x00000008
.L_2187:


//--------------------- .nv.info._Z32massMatrixMultiplyRegisterKernelILi6ELi7ELi2EEviPKdS1_S1_S1_Pd --------------------------
	.section	.nv.info._Z32massMatrixMultiplyRegisterKernelILi6ELi7ELi2EEviPKdS1_S1_S1_Pd,"",@"SHT_CUDA_INFO"
	.sectionflags	@""
	.align	4


	//----- nvinfo : EIATTR_CUDA_API_VERSION
	.align		4
        /*0000*/ 	.byte	0x04, 0x37
        /*0002*/ 	.short	(.L_2189 - .L_2188)
.L_2188:
        /*0004*/ 	.word	0x00000082


	//----- nvinfo : EIATTR_KPARAM_INFO
	.align		4
.L_2189:
        /*0008*/ 	.byte	0x04, 0x17
        /*000a*/ 	.short	(.L_2191 - .L_2190)
.L_2190:
        /*000c*/ 	.word	0x00000000
        /*0010*/ 	.short	0x0005
        /*0012*/ 	.short	0x0028
        /*0014*/ 	.byte	0x00, 0xf5, 0x21, 0x00


	//----- nvinfo : EIATTR_KPARAM_INFO
	.align		4
.L_2191:
        /*0018*/ 	.byte	0x04, 0x17
        /*001a*/ 	.short	(.L_2193 - .L_2192)
.L_2192:
        /*001c*/ 	.word	0x00000000
        /*0020*/ 	.short	0x0004
        /*0022*/ 	.short	0x0020
        /*0024*/ 	.byte	0x00, 0xf5, 0x21, 0x00


	//----- nvinfo : EIATTR_KPARAM_INFO
	.align		4
.L_2193:
        /*0028*/ 	.byte	0x04, 0x17
        /*002a*/ 	.short	(.L_2195 - .L_2194)
.L_2194:
        /*002c*/ 	.word	0x00000000
        /*0030*/ 	.short	0x0003
        /*0032*/ 	.short	0x0018
        /*0034*/ 	.byte	0x00, 0xf5, 0x21, 0x00


	//----- nvinfo : EIATTR_KPARAM_INFO
	.align		4
.L_2195:
        /*0038*/ 	.byte	0x04, 0x17
        /*003a*/ 	.short	(.L_2197 - .L_2196)
.L_2196:
        /*003c*/ 	.word	0x00000000
        /*0040*/ 	.short	0x0002
        /*0042*/ 	.short	0x0010
        /*0044*/ 	.byte	0x00, 0xf5, 0x21, 0x00


	//----- nvinfo : EIATTR_KPARAM_INFO
	.align		4
.L_2197:
        /*0048*/ 	.byte	0x04, 0x17
        /*004a*/ 	.short	(.L_2199 - .L_2198)
.L_2198:
        /*004c*/ 	.word	0x00000000
        /*0050*/ 	.short	0x0001
        /*0052*/ 	.short	0x0008
        /*0054*/ 	.byte	0x00, 0xf5, 0x21, 0x00


	//----- nvinfo : EIATTR_KPARAM_INFO
	.align		4
.L_2199:
        /*0058*/ 	.byte	0x04, 0x17
        /*005a*/ 	.short	(.L_2201 - .L_2200)
.L_2200:
        /*005c*/ 	.word	0x00000000
        /*0060*/ 	.short	0x0000
        /*0062*/ 	.short	0x0000
        /*0064*/ 	.byte	0x00, 0xf0, 0x11, 0x00


	//----- nvinfo : EIATTR_SPARSE_MMA_MASK
	.align		4
.L_2201:
        /*0068*/ 	.byte	0x03, 0x50
        /*006a*/ 	.short	0x0000


	//----- nvinfo : EIATTR_MAXREG_COUNT
	.align		4
        /*006c*/ 	.byte	0x03, 0x1b
        /*006e*/ 	.short	0x00ff


	//----- nvinfo : EIATTR_NUM_BARRIERS
	.align		4
        /*0070*/ 	.byte	0x02, 0x4c
        /*0072*/ 	.byte	0x01
	.zero		1


	//----- nvinfo : EIATTR_MERCURY_ISA_VERSION
	.align		4
        /*0074*/ 	.byte	0x03, 0x5f
        /*0076*/ 	.short	0x0101


	//----- nvinfo : EIATTR_VRC_CTA_INIT_COUNT
	.align		4
        /*0078*/ 	.byte	0x02, 0x4a
	.zero		1
	.zero		1


	//----- nvinfo : EIATTR_EXIT_INSTR_OFFSETS
	.align		4
        /*007c*/ 	.byte	0x04, 0x1c
        /*007e*/ 	.short	(.L_2203 - .L_2202)


	//   ....[0]....
.L_2202:
        /*0080*/ 	.word	0x00001ef0


	//   ....[1]....
        /*0084*/ 	.word	0x00002000


	//----- nvinfo : EIATTR_CRS_STACK_SIZE
	.align		4
.L_2203:
        /*0088*/ 	.byte	0x04, 0x1e
        /*008a*/ 	.short	(.L_2205 - .L_2204)
.L_2204:
        /*008c*/ 	.word	0x00000000


	//----- nvinfo : EIATTR_CBANK_PARAM_SIZE
	.align		4
.L_2205:
        /*0090*/ 	.byte	0x03, 0x19
        /*0092*/ 	.short	0x0030


	//----- nvinfo : EIATTR_PARAM_CBANK
	.align		4
        /*0094*/ 	.byte	0x04, 0x0a
        /*0096*/ 	.short	(.L_2207 - .L_2206)
	.align		4
.L_2206:
        /*0098*/ 	.word	index@(.nv.constant0._Z32massMatrixMultiplyRegisterKernelILi6ELi7ELi2EEviPKdS1_S1_S1_Pd)
        /*009c*/ 	.short	0x0380
        /*009e*/ 	.short	0x0030


	//----- nvinfo : EIATTR_SW_WAR
	.align		4
.L_2207:
        /*00a0*/ 	.byte	0x04, 0x36
        /*00a2*/ 	.short	(.L_2209 - .L_2208)
.L_2208:
        /*00a4*/ 	.word	0x00000008
.L_2209:


//--------------------- .nv.info._Z32massMatrixMultiplyConstantKernelILi6ELi6ELi2EEviPKdS1_S1_S1_Pd --------------------------
	.section	.nv.info._Z32massMatrixMultiplyConstantKernelILi6ELi6ELi2EEviPKdS1_S1_S1_Pd,"",@"SHT_CUDA_INFO"
	.sectionflags	@""
	.align	4


	//----- nvinfo : EIATTR_CUDA_API_VERSION
	.align		4
        /*0000*/ 	.byte	0x04, 0x37
        /*0002*/ 	.short	(.L_2211 - .L_2210)
.L_2210:
        /*0004*/ 	.word	0x00000082


	//----- nvinfo : EIATTR_KPARAM_INFO
	.align		4
.L_2211:
        /*0008*/ 	.byte	0x04, 0x17
        /*000a*/ 	.short	(.L_2213 - .L_2212)
.L_2212:
        /*000c*/ 	.word	0x00000000
        /*0010*/ 	.short	0x0005
        /*0012*/ 	.short	0x0028
        /*0014*/ 	.byte	0x00, 0xf5, 0x21, 0x00


	//----- nvinfo : EIATTR_KPARAM_INFO
	.align		4
.L_2213:
        /*0018*/ 	.byte	0x04, 0x17
        /*001a*/ 	.short	(.L_2215 - .L_2214)
.L_2214:
        /*001c*/ 	.word	0x00000000
        /*0020*/ 	.short	0x0004
        /*0022*/ 	.short	0x0020
        /*0024*/ 	.byte	0x00, 0xf5, 0x21, 0x00


	//----- nvinfo : EIATTR_KPARAM_INFO
	.align		4
.L_2215:
        /*0028*/ 	.byte	0x04, 0x17
        /*002a*/ 	.short	(.L_2217 - .L_2216)
.L_2216:
        /*002c*/ 	.word	0x00000000
        /*0030*/ 	.short	0x0003
        /*0032*/ 	.short	0x0018
        /*0034*/ 	.byte	0x00, 0xf5, 0x21, 0x00


	//----- nvinfo : EIATTR_KPARAM_INFO
	.align		4
.L_2217:
        /*0038*/ 	.byte	0x04, 0x17
        /*003a*/ 	.short	(.L_2219 - .L_2218)
.L_2218:
        /*003c*/ 	.word	0x00000000
        /*0040*/ 	.short	0x0002
        /*0042*/ 	.short	0x0010
        /*0044*/ 	.byte	0x00, 0xf5, 0x21, 0x00


	//----- nvinfo : EIATTR_KPARAM_INFO
	.align		4
.L_2219:
        /*0048*/ 	.byte	0x04, 0x17
        /*004a*/ 	.short	(.L_2221 - .L_2220)
.L_2220:
        /*004c*/ 	.word	0x00000000
        /*0050*/ 	.short	0x0001
        /*0052*/ 	.short	0x0008
        /*0054*/ 	.byte	0x00, 0xf5, 0x21, 0x00


	//----- nvinfo : EIATTR_KPARAM_INFO
	.align		4
.L_2221:
        /*0058*/ 	.byte	0x04, 0x17
        /*005a*/ 	.short	(.L_2223 - .L_2222)
.L_2222:
        /*005c*/ 	.word	0x00000000
        /*0060*/ 	.short	0x0000
        /*0062*/ 	.short	0x0000
        /*0064*/ 	.byte	0x00, 0xf0, 0x11, 0x00


	//----- nvinfo : EIATTR_SPARSE_MMA_MASK
	.align		4
.L_2223:
        /*0068*/ 	.byte	0x03, 0x50
        /*006a*/ 	.short	0x0000


	//----- nvinfo : EIATTR_MAXREG_COUNT
	.align		4
        /*006c*/ 	.byte	0x03, 0x1b
        /*006e*/ 	.short	0x00ff


	//----- nvinfo : EIATTR_NUM_BARRIERS
	.align		4
        /*0070*/ 	.byte	0x02, 0x4c
        /*0072*/ 	.byte	0x01
	.zero		1


	//----- nvinfo : EIATTR_MERCURY_ISA_VERSION
	.align		4
        /*0074*/ 	.byte	0x03, 0x5f
        /*0076*/ 	.short	0x0101


	//----- nvinfo : EIATTR_VRC_CTA_INIT_COUNT
	.align		4
        /*0078*/ 	.byte	0x02, 0x4a
	.zero		1
	.zero		1


	//----- nvinfo : EIATTR_EXIT_INSTR_OFFSETS
	.align		4
        /*007c*/ 	.byte	0x04, 0x1c
        /*007e*/ 	.short	(.L_2225 - .L_2224)


	//   ....[0]....
.L_2224:
        /*0080*/ 	.word	0x000016e0


	//   ....[1]....
        /*0084*/ 	.word	0x000017f0


	//----- nvinfo : EIATTR_CRS_STACK_SIZE
	.align		4
.L_2225:
        /*0088*/ 	.byte	0x04, 0x1e
        /*008a*/ 	.short	(.L_2227 - .L_2226)
.L_2226:
        /*008c*/ 	.word	0x00000000


	//----- nvinfo : EIATTR_CBANK_PARAM_SIZE
	.align		4
.L_2227:
        /*0090*/ 	.byte	0x03, 0x19
        /*0092*/ 	.short	0x0030


	//----- nvinfo : EIATTR_PARAM_CBANK
	.align		4
        /*0094*/ 	.byte	0x04, 0x0a
        /*0096*/ 	.short	(.L_2229 - .L_2228)
	.align		4
.L_2228:
        /*0098*/ 	.word	index@(.nv.constant0._Z32massMatrixMultiplyConstantKernelILi6ELi6ELi2EEviPKdS1_S1_S1_Pd)
        /*009c*/ 	.short	0x0380
        /*009e*/ 	.short	0x0030


	//----- nvinfo : EIATTR_SW_WAR
	.align		4
.L_2229:
        /*00a0*/ 	.byte	0x04, 0x36
        /*00a2*/ 	.short	(.L_2231 - .L_2230)
.L_2230:
        /*00a4*/ 	.word	0x00000008
.L_2231:


//--------------------- .nv.info._Z32massMatrixMultiplyRegisterKernelILi6ELi6ELi2EEviPKdS1_S1_S1_Pd --------------------------
	.section	.nv.info._Z32massMatrixMultiplyRegisterKernelILi6ELi6ELi2EEviPKdS1_S1_S1_Pd,"",@"SHT_CUDA_INFO"
	.sectionflags	@""
	.align	4


	//----- nvinfo : EIATTR_CUDA_API_VERSION
	.align		4
        /*0000*/ 	.byte	0x04, 0x37
        /*0002*/ 	.short	(.L_2233 - .L_2232)
.L_2232:
        /*0004*/ 	.word	0x00000082


	//----- nvinfo : EIATTR_KPARAM_INFO
	.align		4
.L_2233:
        /*0008*/ 	.byte	0x04, 0x17
        /*000a*/ 	.short	(.L_2235 - .L_2234)
.L_2234:
        /*000c*/ 	.word	0x00000000
        /*0010*/ 	.short	0x0005
        /*0012*/ 	.short	0x0028
        /*0014*/ 	.byte	0x00, 0xf5, 0x21, 0x00


	//----- nvinfo : EIATTR_KPARAM_INFO
	.align		4
.L_2235:
        /*0018*/ 	.byte	0x04, 0x17
        /*001a*/ 	.short	(.L_2237 - .L_2236)
.L_2236:
        /*001c*/ 	.word	0x00000000
        /*0020*/ 	.short	0x0004
        /*0022*/ 	.short	0x0020
        /*0024*/ 	.byte	0x00, 0xf5, 0x21, 0x00


	//----- nvinfo : EIATTR_KPARAM_INFO
	.align		4
.L_2237:
        /*0028*/ 	.byte	0x04, 0x17
        /*002a*/ 	.short	(.L_2239 - .L_2238)
.L_2238:
        /*002c*/ 	.word	0x00000000
        /*0030*/ 	.short	0x0003
        /*0032*/ 	.short	0x0018
        /*0034*/ 	.byte	0x00, 0xf5, 0x21, 0x00


	//----- nvinfo : EIATTR_KPARAM_INFO
	.align		4
.L_2239:
        /*0038*/ 	.byte	0x04, 0x17
        /*003a*/ 	.short	(.L_2241 - .L_2240)
.L_2240:
        /*003c*/ 	.word	0x00000000
        /*0040*/ 	.short	0x0002
        /*0042*/ 	.short	0x0010
        /*0044*/ 	.byte	0x00, 0xf5, 0x21, 0x00


	//----- nvinfo : EIATTR_KPARAM_INFO
	.align		4
.L_2241:
        /*0048*/ 	.byte	0x04, 0x17
        /*004a*/ 	.short	(.L_2243 - .L_2242)
.L_2242:
        /*004c*/ 	.word	0x00000000
        /*0050*/ 	.short	0x0001
        /*0052*/ 	.short	0x0008
        /*0054*/ 	.byte	0x00, 0xf5, 0x21, 0x00


	//----- nvinfo : EIATTR_KPARAM_INFO
	.align		4
.L_2243:
        /*0058*/ 	.byte	0x04, 0x17
        /*005a*/ 	.short	(.L_2245 - .L_2244)
.L_2244:
        /*005c*/ 	.word	0x00000000
        /*0060*/ 	.short	0x0000
        /*0062*/ 	.short	0x0000
        /*0064*/ 	.byte	0x00, 0xf0, 0x11, 0x00


	//----- nvinfo : EIATTR_SPARSE_MMA_MASK
	.align		4
.L_2245:
        /*0068*/ 	.byte	0x03, 0x50
        /*006a*/ 	.short	0x0000


	//----- nvinfo : EIATTR_MAXREG_COUNT
	.align		4
        /*006c*/ 	.byte	0x03, 0x1b
        /*006e*/ 	.short	0x00ff


	//----- nvinfo : EIATTR_NUM_BARRIERS
	.align		4
        /*0070*/ 	.byte	0x02, 0x4c
        /*0072*/ 	.byte	0x01
	.zero		1


	//----- nvinfo : EIATTR_MERCURY_ISA_VERSION
	.align		4
        /*0074*/ 	.byte	0x03, 0x5f
        /*0076*/ 	.short	0x0101


	//----- nvinfo : EIATTR_VRC_CTA_INIT_COUNT
	.align		4
        /*0078*/ 	.byte	0x02, 0x4a
	.zero		1
	.zero		1


	//----- nvinfo : EIATTR_EXIT_INSTR_OFFSETS
	.align		4
        /*007c*/ 	.byte	0x04, 0x1c
        /*007e*/ 	.short	(.L_2247 - .L_2246)


	//   ....[0]....
.L_2246:
        /*0080*/ 	.word	0x00001880


	//   ....[1]....
        /*0084*/ 	.word	0x00001980


	//----- nvinfo : EIATTR_CRS_STACK_SIZE
	.align		4
.L_2247:
        /*0088*/ 	.byte	0x04, 0x1e
        /*008a*/ 	.short	(.L_2249 - .L_2248)
.L_2248:
        /*008c*/ 	.word	0x00000000


	//----- nvinfo : EIATTR_CBANK_PARAM_SIZE
	.align		4
.L_2249:
        /*0090*/ 	.byte	0x03, 0x19
        /*0092*/ 	.short	0x0030


	//----- nvinfo : EIATTR_PARAM_CBANK
	.align		4
        /*0094*/ 	.byte	0x04, 0x0a
        /*0096*/ 	.short	(.L_2251 - .L_2250)
	.align		4
.L_2250:
        /*0098*/ 	.word	index@(.nv.constant0._Z32massMatrixMultiplyRegisterKernelILi6ELi6ELi2EEviPKdS1_S1_S1_Pd)
        /*009c*/ 	.short	0x0380
        /*009e*/ 	.short	0x0030


	//----- nvinfo : EIATTR_SW_WAR
	.align		4
.L_2251:
        /*00a0*/ 	.byte	0x04, 0x36
        /*00a2*/ 	.short	(.L_2253 - .L_2252)
.L_2252:
        /*00a4*/ 	.word	0x00000008
.L_2253:


//--------------------- .nv.info._Z32massMatrixMultiplyConstantKernelILi5ELi9ELi2EEviPKdS1_S1_S1_Pd --------------------------
	.section	.nv.info._Z32massMatrixMultiplyConstantKernelILi5ELi9ELi2EEviPKdS1_S1_S1_Pd,"",@"SHT_CUDA_INFO"
	.sectionflags	@""
	.align	4


	//----- nvinfo : EIATTR_CUDA_API_VERSION
	.align		4
        /*0000*/ 	.byte	0x04, 0x37
        /*0002*/ 	.short	(.L_2255 - .L_2254)
.L_2254:
        /*0004*/ 	.word	0x00000082


	//----- nvinfo : EIATTR_KPARAM_INFO
	.align		4
.L_2255:
        /*0008*/ 	.byte	0x04, 0x17
        /*000a*/ 	.short	(.L_2257 - .L_2256)
.L_2256:
        /*000c*/ 	.word	0x00000000
        /*0010*/ 	.short	0x0005
        /*0012*/ 	.short	0x0028
        /*0014*/ 	.byte	0x00, 0xf5, 0x21, 0x00


	//----- nvinfo : EIATTR_KPARAM_INFO
	.align		4
.L_2257:
        /*0018*/ 	.byte	0x04, 0x17
        /*001a*/ 	.short	(.L_2259 - .L_2258)
.L_2258:
        /*001c*/ 	.word	0x00000000
        /*0020*/ 	.short	0x0004
        /*0022*/ 	.short	0x0020
        /*0024*/ 	.byte	0x00, 0xf5, 0x21, 0x00


	//----- nvinfo : EIATTR_KPARAM_INFO
	.align		4
.L_2259:
        /*0028*/ 	.byte	0x04, 0x17
        /*002a*/ 	.short	(.L_2261 - .L_2260)
.L_2260:
        /*002c*/ 	.word	0x00000000
        /*0030*/ 	.short	0x0003
        /*0032*/ 	.short	0x0018
        /*0034*/ 	.byte	0x00, 0xf5, 0x21, 0x00


	//----- nvinfo : EIATTR_KPARAM_INFO
	.align		4
.L_2261:
        /*0038*/ 	.byte	0x04, 0x17
        /*003a*/ 	.short	(.L_2263 - .L_2262)
.L_2262:
        /*003c*/ 	.word	0x00000000
        /*0040*/ 	.short	0x0002
        /*0042*/ 	.short	0x0010
        /*0044*/ 	.byte	0x00, 0xf5, 0x21, 0x00


	//----- nvinfo : EIATTR_KPARAM_INFO
	.align		4
.L_2263:
        /*0048*/ 	.byte	0x04, 0x17
        /*004a*/ 	.short	(.L_2265 - .L_2264)
.L_2264:
        /*004c*/ 	.word	0x00000000
        /*0050*/ 	.short	0x0001
        /*0052*/ 	.short	0x0008
        /*0054*/ 	.byte	0x00, 0xf5, 0x21, 0x00


	//----- nvinfo : EIATTR_KPARAM_INFO
	.align		4
.L_2265:
        /*0058*/ 	.byte	0x04, 0x17
        /*005a*/ 	.short	(.L_2267 - .L_2266)
.L_2266:
        /*005c*/ 	.word	0x00000000
        /*0060*/ 	.short	0x0000
        /*0062*/ 	.short	0x0000
        /*0064*/ 	.byte	0x00, 0xf0, 0x11, 0x00


	//----- nvinfo : EIATTR_SPARSE_MMA_MASK
	.align		4
.L_2267:
        /*0068*/ 	.byte	0x03, 0x50
        /*006a*/ 	.short	0x0000


	//----- nvinfo : EIATTR_MAXREG_COUNT
	.align		4
        /*006c*/ 	.byte	0x03, 0x1b
        /*006e*/ 	.short	0x00ff


	//----- nvinfo : EIATTR_NUM_BARRIERS
	.align		4
        /*0070*/ 	.byte	0x02, 0x4c
        /*0072*/ 	.byte	0x01
	.zero		1


	//----- nvinfo : EIATTR_MERCURY_ISA_VERSION
	.align		4
        /*0074*/ 	.byte	0x03, 0x5f
        /*0076*/ 	.short	0x0101


	//----- nvinfo : EIATTR_VRC_CTA_INIT_COUNT
	.align		4
        /*0078*/ 	.byte	0x02, 0x4a
	.zero		1
	.zero		1


	//----- nvinfo : EIATTR_EXIT_INSTR_OFFSETS
	.align		4
        /*007c*/ 	.byte	0x04, 0x1c
        /*007e*/ 	.short	(.L_2269 - .L_2268)


	//   ....[0]....
.L_2268:
        /*0080*/ 	.word	0x00002730


	//   ....[1]....
        /*0084*/ 	.word	0x000028a0


	//----- nvinfo : EIATTR_CRS_STACK_SIZE
	.align		4
.L_2269:
        /*0088*/ 	.byte	0x04, 0x1e
        /*008a*/ 	.short	(.L_2271 - .L_2270)
.L_2270:
        /*008c*/ 	.word	0x00000000


	//----- nvinfo : EIATTR_CBANK_PARAM_SIZE
	.align		4
.L_2271:
        /*0090*/ 	.byte	0x03, 0x19
        /*0092*/ 	.short	0x0030


	//----- nvinfo : EIATTR_PARAM_CBANK
	.align		4
        /*0094*/ 	.byte	0x04, 0x0a
        /*0096*/ 	.short	(.L_2273 - .L_2272)
	.align		4
.L_2272:
        /*0098*/ 	.word	index@(.nv.constant0._Z32massMatrixMultiplyConstantKernelILi5ELi9ELi2EEviPKdS1_S1_S1_Pd)
        /*009c*/ 	.short	0x0380
        /*009e*/ 	.short	0x0030


	//----- nvinfo : EIATTR_SW_WAR
	.align		4
.L_2273:
        /*00a0*/ 	.byte	0x04, 0x36
        /*00a2*/ 	.short	(.L_2275 - .L_2274)
.L_2274:
        /*00a4*/ 	.word	0x00000008
.L_2275:


//--------------------- .nv.info._Z32massMatrixMultiplyRegisterKernelILi5ELi9ELi2EEviPKdS1_S1_S1_Pd --------------------------
	.section	.nv.info._Z32massMatrixMultiplyRegisterKernelILi5ELi9ELi2EEviPKdS1_S1_S1_Pd,"",@"SHT_CUDA_INFO"
	.sectionflags	@""
	.align	4


	//----- nvinfo : EIATTR_CUDA_API_VERSION
	.align		4
        /*0000*/ 	.byte	0x04, 0x37
        /*0002*/ 	.short	(.L_2277 - .L_2276)
.L_2276:
        /*0004*/ 	.word	0x00000082


	//----- nvinfo : EIATTR_KPARAM_INFO
	.align		4
.L_2277:
        /*0008*/ 	.byte	0x04, 0x17
        /*000a*/ 	.short	(.L_2279 - .L_2278)
.L_2278:
        /*000c*/ 	.word	0x00000000
        /*0010*/ 	.short	0x0005
        /*0012*/ 	.short	0x0028
        /*0014*/ 	.byte	0x00, 0xf5, 0x21, 0x00


	//----- nvinfo : EIATTR_KPARAM_INFO
	.align		4
.L_2279:
        /*0018*/ 	.byte	0x04, 0x17
        /*001a*/ 	.short	(.L_2281 - .L_2280)
.L_2280:
        /*001c*/ 	.word	0x00000000
        /*0020*/ 	.short	0x0004
        /*0022*/ 	.short	0x0020
        /*0024*/ 	.byte	0x00, 0xf5, 0x21, 0x00


	//----- nvinfo : EIATTR_KPARAM_INFO
	.align		4
.L_2281:
        /*0028*/ 	.byte	0x04, 0x17
        /*002a*/ 	.short	(.L_2283 - .L_2282)
.L_2282:
        /*002c*/ 	.word	0x00000000
        /*0030*/ 	.short	0x0003
        /*0032*/ 	.short	0x0018
        /*0034*/ 	.byte	0x00, 0xf5, 0x21, 0x00


	//----- nvinfo : EIATTR_KPARAM_INFO
	.align		4
.L_2283:
        /*0038*/ 	.byte	0x04, 0x17
        /*003a*/ 	.short	(.L_2285 - .L_2284)
.L_2284:
        /*003c*/ 	.word	0x00000000
        /*0040*/ 	.short	0x0002
        /*0042*/ 	.short	0x0010
        /*0044*/ 	.byte	0x00, 0xf5, 0x21, 0x00


	//----- nvinfo : EIATTR_KPARAM_INFO
	.align		4
.L_2285:
        /*0048*/ 	.byte	0x04, 0x17
        /*004a*/ 	.short	(.L_2287 - .L_2286)
.L_2286:
        /*004c*/ 	.word	0x00000000
        /*0050*/ 	.short	0x0001
        /*0052*/ 	.short	0x0008
        /*0054*/ 	.byte	0x00, 0xf5, 0x21, 0x00


	//----- nvinfo : EIATTR_KPARAM_INFO
	.align		4
.L_2287:
        /*0058*/ 	.byte	0x04, 0x17
        /*005a*/ 	.short	(.L_2289 - .L_2288)
.L_2288:
        /*005c*/ 	.word	0x00000000
        /*0060*/ 	.short	0x0000
        /*0062*/ 	.short	0x0000
        /*0064*/ 	.byte	0x00, 0xf0, 0x11, 0x00


	//----- nvinfo : EIATTR_SPARSE_MMA_MASK
	.align		4
.L_2289:
        /*0068*/ 	.byte	0x03, 0x50
        /*006a*/ 	.short	0x0000


	//----- nvinfo : EIATTR_MAXREG_COUNT
	.align		4
        /*006c*/ 	.byte	0x03, 0x1b
        /*006e*/ 	.short	0x00ff


	//----- nvinfo : EIATTR_NUM_BARRIERS
	.align		4
        /*0070*/ 	.byte	0x02, 0x4c
        /*0072*/ 	.byte	0x01
	.zero		1


	//----- nvinfo : EIATTR_MERCURY_ISA_VERSION
	.align		4
        /*0074*/ 	.byte	0x03, 0x5f
        /*0076*/ 	.short	0x0101


	//----- nvinfo : EIATTR_VRC_CTA_INIT_COUNT
	.align		4
        /*0078*/ 	.byte	0x02, 0x4a
	.zero		1
	.zero		1


	//----- nvinfo : EIATTR_EXIT_INSTR_OFFSETS
	.align		4
        /*007c*/ 	.byte	0x04, 0x1c
        /*007e*/ 	.short	(.L_2291 - .L_2290)


	//   ....[0]....
.L_2290:
        /*0080*/ 	.word	0x00002340


	//   ....[1]....
        /*0084*/ 	.word	0x00002440


	//----- nvinfo : EIATTR_CRS_STACK_SIZE
	.align		4
.L_2291:
        /*0088*/ 	.byte	0x04, 0x1e
        /*008a*/ 	.short	(.L_2293 - .L_2292)
.L_2292:
        /*008c*/ 	.word	0x00000000


	//----- nvinfo : EIATTR_CBANK_PARAM_SIZE
	.align		4
.L_2293:
        /*0090*/ 	.byte	0x03, 0x19
        /*0092*/ 	.short	0x0030


	//----- nvinfo : EIATTR_PARAM_CBANK
	.align		4
        /*0094*/ 	.byte	0x04, 0x0a
        /*0096*/ 	.short	(.L_2295 - .L_2294)
	.align		4
.L_2294:
        /*0098*/ 	.word	index@(.nv.constant0._Z32massMatrixMultiplyRegisterKernelILi5ELi9ELi2EEviPKdS1_S1_S1_Pd)
        /*009c*/ 	.short	0x0380
        /*009e*/ 	.short	0x0030


	//----- nvinfo : EIATTR_SW_WAR
	.align		4
.L_2295:
        /*00a0*/ 	.byte	0x04, 0x36
        /*00a2*/ 	.short	(.L_2297 - .L_2296)
.L_2296:
        /*00a4*/ 	.word	0x00000008
.L_2297:


//--------------------- .nv.info._Z32massMatrixMultiplyConstantKernelILi5ELi8ELi2EEviPKdS1_S1_S1_Pd --------------------------
	.section	.nv.info._Z32massMatrixMultiplyConstantKernelILi5ELi8ELi2EEviPKdS1_S1_S1_Pd,"",@"SHT_CUDA_INFO"
	.sectionflags	@""
	.align	4


	//----- nvinfo : EIATTR_CUDA_API_VERSION
	.align		4
        /*0000*/ 	.byte	0x04, 0x37
        /*0002*/ 	.short	(.L_2299 - .L_2298)
.L_2298:
        /*0004*/ 	.word	0x00000082


	//----- nvinfo : EIATTR_KPARAM_INFO
	.align		4
.L_2299:
        /*0008*/ 	.byte	0x04, 0x17
        /*000a*/ 	.short	(.L_2301 - .L_2300)
.L_2300:
        /*000c*/ 	.word	0x00000000
        /*0010*/ 	.short	0x0005
        /*0012*/ 	.short	0x0028
        /*0014*/ 	.byte	0x00, 0xf5, 0x21, 0x00


	//----- nvinfo : EIATTR_KPARAM_INFO
	.align		4
.L_2301:
        /*0018*/ 	.byte	0x04, 0x17
        /*001a*/ 	.short	(.L_2303 - .L_2302)
.L_2302:
        /*001c*/ 	.word	0x00000000
        /*0020*/ 	.short	0x0004
        /*0022*/ 	.short	0x0020
        /*0024*/ 	.byte	0x00, 0xf5, 0x21, 0x00


	//----- nvinfo : EIATTR_KPARAM_INFO
	.align		4
.L_2303:
        /*0028*/ 	.byte	0x04, 0x17
        /*002a*/ 	.short	(.L_2305 - .L_2304)
.L_2304:
        /*002c*/ 	.word	0x00000000
        /*0030*/ 	.short	0x0003
        /*0032*/ 	.short	0x0018
        /*0034*/ 	.byte	0x00, 0xf5, 0x21, 0x00


	//----- nvinfo : EIATTR_KPARAM_INFO
	.align		4
.L_2305:
        /*0038*/ 	.byte	0x04, 0x17
        /*003a*/ 	.short	(.L_2307 - .L_2306)
.L_2306:
        /*003c*/ 	.word	0x00000000
        /*0040*/ 	.short	0x0002
        /*0042*/ 	.short	0x0010
        /*0044*/ 	.byte	0x00, 0xf5, 0x21, 0x00


	//----- nvinfo : EIATTR_KPARAM_INFO
	.align		4
.L_2307:
        /*0048*/ 	.byte	0x04, 0x17
        /*004a*/ 	.short	(.L_2309 - .L_2308)
.L_2308:
        /*004c*/ 	.word	0x00000000
        /*0050*/ 	.short	0x0001
        /*0052*/ 	.short	0x0008
        /*0054*/ 	.byte	0x00, 0xf5, 0x21, 0x00


	//----- nvinfo : EIATTR_KPARAM_INFO
	.align		4
.L_2309:
        /*0058*/ 	.byte	0x04, 0x17
        /*005a*/ 	.short	(.L_2311 - .L_2310)
.L_2310:
        /*005c*/ 	.word	0x00000000
        /*0060*/ 	.short	0x0000
        /*0062*/ 	.short	0x0000
        /*0064*/ 	.byte	0x00, 0xf0, 0x11, 0x00


	//----- nvinfo : EIATTR_SPARSE_MMA_MASK
	.align		4
.L_2311:
        /*0068*/ 	.byte	0x03, 0x50
        /*006a*/ 	.short	0x0000


	//----- nvinfo : EIATTR_MAXREG_COUNT
	.align		4
        /*006c*/ 	.byte	0x03, 0x1b
        /*006e*/ 	.short	0x00ff


	//----- nvinfo : EIATTR_NUM_BARRIERS
	.align		4
        /*0070*/ 	.byte	0x02, 0x4c
        /*0072*/ 	.byte	0x01
	.zero		1


	//----- nvinfo : EIATTR_MERCURY_ISA_VERSION
	.align		4
        /*0074*/ 	.byte	0x03, 0x5f
        /*0076*/ 	.short	0x0101


	//----- nvinfo : EIATTR_VRC_CTA_INIT_COUNT
	.align		4
        /*0078*/ 	.byte	0x02, 0x4a
	.zero		1
	.zero		1


	//----- nvinfo : EIATTR_EXIT_INSTR_OFFSETS
	.align		4
        /*007c*/ 	.byte	0x04, 0x1c
        /*007e*/ 	.short	(.L_2313 - .L_2312)


	//   ....[0]....
.L_2312:
        /*0080*/ 	.word	0x00002190


	//   ....[1]....
        /*0084*/ 	.word	0x00002340


	//----- nvinfo : EIATTR_CRS_STACK_SIZE
	.align		4
.L_2313:
        /*0088*/ 	.byte	0x04, 0x1e
        /*008a*/ 	.short	(.L_2315 - .L_2314)
.L_2314:
        /*008c*/ 	.word	0x00000000


	//----- nvinfo : EIATTR_CBANK_PARAM_SIZE
	.align		4
.L_2315:
        /*0090*/ 	.byte	0x03, 0x19
        /*0092*/ 	.short	0x0030


	//----- nvinfo : EIATTR_PARAM_CBANK
	.align		4
        /*0094*/ 	.byte	0x04, 0x0a
        /*0096*/ 	.short	(.L_2317 - .L_2316)
	.align		4
.L_2316:
        /*0098*/ 	.word	index@(.nv.constant0._Z32massMatrixMultiplyConstantKernelILi5ELi8ELi2EEviPKdS1_S1_S1_Pd)
        /*009c*/ 	.short	0x0380
        /*009e*/ 	.short	0x0030


	//----- nvinfo : EIATTR_SW_WAR
	.align		4
.L_2317:
        /*00a0*/ 	.byte	0x04, 0x36
        /*00a2*/ 	.short	(.L_2319 - .L_2318)
.L_2318:
        /*00a4*/ 	.word	0x00000008
.L_2319:


//--------------------- .nv.info._Z32massMatrixMultiplyRegisterKernelILi5ELi8ELi2EEviPKdS1_S1_S1_Pd --------------------------
	.section	.nv.info._Z32massMatrixMultiplyRegisterKernelILi5ELi8ELi2EEviPKdS1_S1_S1_Pd,"",@"SHT_CUDA_INFO"
	.sectionflags	@""
	.align	4


	//----- nvinfo : EIATTR_CUDA_API_VERSION
	.align		4
        /*0000*/ 	.byte	0x04, 0x37
        /*0002*/ 	.short	(.L_2321 - .L_2320)
.L_2320:
        /*0004*/ 	.word	0x00000082


	//----- nvinfo : EIATTR_KPARAM_INFO
	.align		4
.L_2321:
        /*0008*/ 	.byte	0x04, 0x17
        /*000a*/ 	.short	(.L_2323 - .L_2322)
.L_2322:
        /*000c*/ 	.word	0x00000000
        /*0010*/ 	.short	0x0005
        /*0012*/ 	.short	0x0028
        /*0014*/ 	.byte	0x00, 0xf5, 0x21, 0x00


	//----- nvinfo : EIATTR_KPARAM_INFO
	.align		4
.L_2323:
        /*0018*/ 	.byte	0x04, 0x17
        /*001a*/ 	.short	(.L_2325 - .L_2324)
.L_2324:
        /*001c*/ 	.word	0x00000000
        /*0020*/ 	.short	0x0004
        /*0022*/ 	.short	0x0020
        /*0024*/ 	.byte	0x00, 0xf5, 0x21, 0x00


	//----- nvinfo : EIATTR_KPARAM_INFO
	.align		4
.L_2325:
        /*0028*/ 	.byte	0x04, 0x17
        /*002a*/ 	.short	(.L_2327 - .L_2326)
.L_2326:
        /*002c*/ 	.word	0x00000000
        /*0030*/ 	.short	0x0003
        /*0032*/ 	.short	0x0018
        /*0034*/ 	.byte	0x00, 0xf5, 0x21, 0x00


	//----- nvinfo : EIATTR_KPARAM_INFO
	.align		4
.L_2327:
        /*0038*/ 	.byte	0x04, 0x17
        /*003a*/ 	.short	(.L_2329 - .L_2328)
.L_2328:
        /*003c*/ 	.word	0x00000000
        /*0040*/ 	.short	0x0002
        /*0042*/ 	.short	0x0010
        /*0044*/ 	.byte	0x00, 0xf5, 0x21, 0x00


	//----- nvinfo : EIATTR_KPARAM_INFO
	.align		4
.L_2329:
        /*0048*/ 	.byte	0x04, 0x17
        /*004a*/ 	.short	(.L_2331 - .L_2330)
.L_2330:
        /*004c*/ 	.word	0x00000000
        /*0050*/ 	.short	0x0001
        /*0052*/ 	.short	0x0008
        /*0054*/ 	.byte	0x00, 0xf5, 0x21, 0x00


	//----- nvinfo : EIATTR_KPARAM_INFO
	.align		4
.L_2331:
        /*0058*/ 	.byte	0x04, 0x17
        /*005a*/ 	.short	(.L_2333 - .L_2332)
.L_2332:
        /*005c*/ 	.word	0x00000000
        /*0060*/ 	.short	0x0000
        /*0062*/ 	.short	0x0000
        /*0064*/ 	.byte	0x00, 0xf0, 0x11, 0x00


	//----- nvinfo : EIATTR_SPARSE_MMA_MASK
	.align		4
.L_2333:
        /*0068*/ 	.byte	0x03, 0x50
        /*006a*/ 	.short	0x0000


	//----- nvinfo : EIATTR_MAXREG_COUNT
	.align		4
        /*006c*/ 	.byte	0x03, 0x1b
        /*006e*/ 	.short	0x00ff


	//----- nvinfo : EIATTR_NUM_BARRIERS
	.align		4
        /*0070*/ 	.byte	0x02, 0x4c
        /*0072*/ 	.byte	0x01
	.zero		1


	//----- nvinfo : EIATTR_MERCURY_ISA_VERSION
	.align		4
        /*0074*/ 	.byte	0x03, 0x5f
        /*0076*/ 	.short	0x0101


	//----- nvinfo : EIATTR_VRC_CTA_INIT_COUNT
	.align		4
        /*0078*/ 	.byte	0x02, 0x4a
	.zero		1
	.zero		1


	//----- nvinfo : EIATTR_EXIT_INSTR_OFFSETS
	.align		4
        /*007c*/ 	.byte	0x04, 0x1c
        /*007e*/ 	.short	(.L_2335 - .L_2334)


	//   ....[0]....
.L_2334:
        /*0080*/ 	.word	0x00001f60


	//   ....[1]....
        /*0084*/ 	.word	0x00002040


	//----- nvinfo : EIATTR_CRS_STACK_SIZE
	.align		4
.L_2335:
        /*0088*/ 	.byte	0x04, 0x1e
        /*008a*/ 	.short	(.L_2337 - .L_2336)
.L_2336:
        /*008c*/ 	.word	0x00000000


	//----- nvinfo : EIATTR_CBANK_PARAM_SIZE
	.align		4
.L_2337:
        /*0090*/ 	.byte	0x03, 0x19
        /*0092*/ 	.short	0x0030


	//----- nvinfo : EIATTR_PARAM_CBANK
	.align		4
        /*0094*/ 	.byte	0x04, 0x0a
        /*0096*/ 	.short	(.L_2339 - .L_2338)
	.align		4
.L_2338:
        /*0098*/ 	.word	index@(.nv.constant0._Z32massMatrixMultiplyRegisterKernelILi5ELi8ELi2EEviPKdS1_S1_S1_Pd)
        /*009c*/ 	.short	0x0380
        /*009e*/ 	.short	0x0030


	//----- nvinfo : EIATTR_SW_WAR
	.align		4
.L_2339:
        /*00a0*/ 	.byte	0x04, 0x36
        /*00a2*/ 	.short	(.L_2341 - .L_2340)
.L_2340:
        /*00a4*/ 	.word	0x00000008
.L_2341:


//--------------------- .nv.info._Z32massMatrixMultiplyConstantKernelILi5ELi7ELi2EEviPKdS1_S1_S1_Pd --------------------------
	.section	.nv.info._Z32massMatrixMultiplyConstantKernelILi5ELi7ELi2EEviPKdS1_S1_S1_Pd,"",@"SHT_CUDA_INFO"
	.sectionflags	@""
	.align	4


	//----- nvinfo : EIATTR_CUDA_API_VERSION
	.align		4
        /*0000*/ 	.byte	0x04, 0x37
        /*0002*/ 	.short	(.L_2343 - .L_2342)
.L_2342:
        /*0004*/ 	.word	0x00000082


	//----- nvinfo : EIATTR_KPARAM_INFO
	.align		4
.L_2343:
        /*0008*/ 	.byte	0x04, 0x17
        /*000a*/ 	.short	(.L_2345 - .L_2344)
.L_2344:
        /*000c*/ 	.word	0x00000000
        /*0010*/ 	.short	0x0005
        /*0012*/ 	.short	0x0028
        /*0014*/ 	.byte	0x00, 0xf5, 0x21, 0x00


	//----- nvinfo : EIATTR_KPARAM_INFO
	.align		4
.L_2345:
        /*0018*/ 	.byte	0x04, 0x17
        /*001a*/ 	.short	(.L_2347 - .L_2346)
.L_2346:
        /*001c*/ 	.word	0x00000000
        /*0020*/ 	.short	0x0004
        /*0022*/ 	.short	0x0020
        /*0024*/ 	.byte	0x00, 0xf5, 0x21, 0x00


	//----- nvinfo : EIATTR_KPARAM_INFO
	.align		4
.L_2347:
        /*0028*/ 	.byte	0x04, 0x17
        /*002a*/ 	.short	(.L_2349 - .L_2348)
.L_2348:
        /*002c*/ 	.word	0x00000000
        /*0030*/ 	.short	0x0003
        /*0032*/ 	.short	0x0018
        /*0034*/ 	.byte	0x00, 0xf5, 0x21, 0x00


	//----- nvinfo : EIATTR_KPARAM_INFO
	.align		4
.L_2349:
        /*0038*/ 	.byte	0x04, 0x17
        /*003a*/ 	.short	(.L_2351 - .L_2350)
.L_2350:
        /*003c*/ 	.word	0x00000000
        /*0040*/ 	.short	0x0002
        /*0042*/ 	.short	0x0010
        /*0044*/ 	.byte	0x00, 0xf5, 0x21, 0x00


	//----- nvinfo : EIATTR_KPARAM_INFO
	.align		4
.L_2351:
        /*0048*/ 	.byte	0x04, 0x17
        /*004a*/ 	.short	(.L_2353 - .L_2352)
.L_2352:
        /*004c*/ 	.word	0x00000000
        /*0050*/ 	.short	0x0001
        /*0052*/ 	.short	0x0008
        /*0054*/ 	.byte	0x00, 0xf5, 0x21, 0x00


	//----- nvinfo : EIATTR_KPARAM_INFO
	.align		4
.L_2353:
        /*0058*/ 	.byte	0x04, 0x17
        /*005a*/ 	.short	(.L_2355 - .L_2354)
.L_2354:
        /*005c*/ 	.word	0x00000000
        /*0060*/ 	.short	0x0000
        /*0062*/ 	.short	0x0000
        /*0064*/ 	.byte	0x00, 0xf0, 0x11, 0x00


	//----- nvinfo : EIATTR_SPARSE_MMA_MASK
	.align		4
.L_2355:
        /*0068*/ 	.byte	0x03, 0x50
        /*006a*/ 	.short	0x0000


	//----- nvinfo : EIATTR_MAXREG_COUNT
	.align		4
        /*006c*/ 	.byte	0x03, 0x1b
        /*006e*/ 	.short	0x00ff


	//----- nvinfo : EIATTR_NUM_BARRIERS
	.align		4
        /*0070*/ 	.byte	0x02, 0x4c
        /*0072*/ 	.byte	0x01
	.zero		1


	//----- nvinfo : EIATTR_MERCURY_ISA_VERSION
	.align		4
        /*0074*/ 	.byte	0x03, 0x5f
        /*0076*/ 	.short	0x0101


	//----- nvinfo : EIATTR_VRC_CTA_INIT_COUNT
	.align		4
        /*0078*/ 	.byte	0x02, 0x4a
	.zero		1
	.zero		1


	//----- nvinfo : EIATTR_EXIT_INSTR_OFFSETS
	.align		4
        /*007c*/ 	.byte	0x04, 0x1c
        /*007e*/ 	.short	(.L_2357 - .L_2356)


	//   ....[0]....
.L_2356:
        /*0080*/ 	.word	0x00002100


	//   ....[1]....
        /*0084*/ 	.word	0x000022b0


	//----- nvinfo : EIATTR_CRS_STACK_SIZE
	.align		4
.L_2357:
        /*0088*/ 	.byte	0x04, 0x1e
        /*008a*/ 	.short	(.L_2359 - .L_2358)
.L_2358:
        /*008c*/ 	.word	0x00000000


	//----- nvinfo : EIATTR_CBANK_PARAM_SIZE
	.align		4
.L_2359:
        /*0090*/ 	.byte	0x03, 0x19
        /*0092*/ 	.short	0x0030


	//----- nvinfo : EIATTR_PARAM_CBANK
	.align		4
        /*0094*/ 	.byte	0x04, 0x0a
        /*0096*/ 	.short	(.L_2361 - .L_2360)
	.align		4
.L_2360:
        /*0098*/ 	.word	index@(.nv.constant0._Z32massMatrixMultiplyConstantKernelILi5ELi7ELi2EEviPKdS1_S1_S1_Pd)
        /*009c*/ 	.short	0x0380
        /*009e*/ 	.short	0x0030


	//----- nvinfo : EIATTR_SW_WAR
	.align		4
.L_2361:
        /*00a0*/ 	.byte	0x04, 0x36
        /*00a2*/ 	.short	(.L_2363 - .L_2362)
.L_2362:
        /*00a4*/ 	.word	0x00000008
.L_2363:


//--------------------- .nv.info._Z32massMatrixMultiplyRegisterKernelILi5ELi7ELi2EEviPKdS1_S1_S1_Pd --------------------------
	.section	.nv.info._Z32massMatrixMultiplyRegisterKernelILi5ELi7ELi2EEviPKdS1_S1_S1_Pd,"",@"SHT_CUDA_INFO"
	.sectionflags	@""
	.align	4


	//----- nvinfo : EIATTR_CUDA_API_VERSION
	.align		4
        /*0000*/ 	.byte	0x04, 0x37
        /*0002*/ 	.short	(.L_2365 - .L_2364)
.L_2364:
        /*0004*/ 	.word	0x00000082


	//----- nvinfo : EIATTR_KPARAM_INFO
	.align		4
.L_2365:
        /*0008*/ 	.byte	0x04, 0x17
        /*000a*/ 	.short	(.L_2367 - .L_2366)
.L_2366:
        /*000c*/ 	.word	0x00000000
        /*0010*/ 	.short	0x0005
        /*0012*/ 	.short	0x0028
        /*0014*/ 	.byte	0x00, 0xf5, 0x21, 0x00


	//----- nvinfo : EIATTR_KPARAM_INFO
	.align		4
.L_2367:
        /*0018*/ 	.byte	0x04, 0x17
        /*001a*/ 	.short	(.L_2369 - .L_2368)
.L_2368:
        /*001c*/ 	.word	0x00000000
        /*0020*/ 	.short	0x0004
        /*0022*/ 	.short	0x0020
        /*0024*/ 	.byte	0x00, 0xf5, 0x21, 0x00


	//----- nvinfo : EIATTR_KPARAM_INFO
	.align		4
.L_2369:
        /*0028*/ 	.byte	0x04, 0x17
        /*002a*/ 	.short	(.L_2371 - .L_2370)
.L_2370:
        /*002c*/ 	.word	0x00000000
        /*0030*/ 	.short	0x0003
        /*0032*/ 	.short	0x0018
        /*0034*/ 	.byte	0x00, 0xf5, 0x21, 0x00


	//----- nvinfo : EIATTR_KPARAM_INFO
	.align		4
.L_2371:
        /*0038*/ 	.byte	0x04, 0x17
        /*003a*/ 	.short	(.L_2373 - .L_2372)
.L_2372:
        /*003c*/ 	.word	0x00000000
        /*0040*/ 	.short	0x0002
        /*0042*/ 	.short	0x0010
        /*0044*/ 	.byte	0x00, 0xf5, 0x21, 0x00


	//----- nvinfo : EIATTR_KPARAM_INFO
	.align		4
.L_2373:
        /*0048*/ 	.byte	0x04, 0x17
        /*004a*/ 	.short	(.L_2375 - .L_2374)
.L_2374:
        /*004c*/ 	.word	0x00000000
        /*0050*/ 	.short	0x0001
        /*0052*/ 	.short	0x0008
        /*0054*/ 	.byte	0x00, 0xf5, 0x21, 0x00


	//----- nvinfo : EIATTR_KPARAM_INFO
	.align		4
.L_2375:
        /*0058*/ 	.byte	0x04, 0x17
        /*005a*/ 	.short	(.L_2377 - .L_2376)
.L_2376:
        /*005c*/ 	.word	0x00000000
        /*0060*/ 	.short	0x0000
        /*0062*/ 	.short	0x0000
        /*0064*/ 	.byte	0x00, 0xf0, 0x11, 0x00


	//----- nvinfo : EIATTR_SPARSE_MMA_MASK
	.align		4
.L_2377:
        /*0068*/ 	.byte	0x03, 0x50
        /*006a*/ 	.short	0x0000


	//----- nvinfo : EIATTR_MAXREG_COUNT
	.align		4
        /*006c*/ 	.byte	0x03, 0x1b
        /*006e*/ 	.short	0x00ff


	//----- nvinfo : EIATTR_NUM_BARRIERS
	.align		4
        /*0070*/ 	.byte	0x02, 0x4c
        /*0072*/ 	.byte	0x01
	.zero		1


	//----- nvinfo : EIATTR_MERCURY_ISA_VERSION
	.align		4
        /*0074*/ 	.byte	0x03, 0x5f
        /*0076*/ 	.short	0x0101


	//----- nvinfo : EIATTR_VRC_CTA_INIT_COUNT
	.align		4
        /*0078*/ 	.byte	0x02, 0x4a
	.zero		1
	.zero		1


	//----- nvinfo : EIATTR_EXIT_INSTR_OFFSETS
	.align		4
        /*007c*/ 	.byte	0x04, 0x1c
        /*007e*/ 	.short	(.L_2379 - .L_2378)


	//   ....[0]....
.L_2378:
        /*0080*/ 	.word	0x00001eb0


	//   ....[1]....
        /*0084*/ 	.word	0x00001fa0


	//----- nvinfo : EIATTR_CRS_STACK_SIZE
	.align		4
.L_2379:
        /*0088*/ 	.byte	0x04, 0x1e
        /*008a*/ 	.short	(.L_2381 - .L_2380)
.L_2380:
        /*008c*/ 	.word	0x00000000


	//----- nvinfo : EIATTR_CBANK_PARAM_SIZE
	.align		4
.L_2381:
        /*0090*/ 	.byte	0x03, 0x19
        /*0092*/ 	.short	0x0030


	//----- nvinfo : EIATTR_PARAM_CBANK
	.align		4
        /*0094*/ 	.byte	0x04, 0x0a
        /*0096*/ 	.short	(.L_2383 - .L_2382)
	.align		4
.L_2382:
        /*0098*/ 	.word	index@(.nv.constant0._Z32massMatrixMultiplyRegisterKernelILi5ELi7ELi2EEviPKdS1_S1_S1_Pd)
        /*009c*/ 	.short	0x0380
        /*009e*/ 	.short	0x0030


	//----- nvinfo : EIATTR_SW_WAR
	.align		4
.L_2383:
        /*00a0*/ 	.byte	0x04, 0x36
        /*00a2*/ 	.short	(.L_2385 - .L_2384)
.L_2384:
        /*00a4*/ 	.word	0x00000008
.L_2385:


//--------------------- .nv.info._Z32massMatrixMultiplyConstantKernelILi5ELi6ELi2EEviPKdS1_S1_S1_Pd --------------------------
	.section	.nv.info._Z32massMatrixMultiplyConstantKernelILi5ELi6ELi2EEviPKdS1_S1_S1_Pd,"",@"SHT_CUDA_INFO"
	.sectionflags	@""
	.align	4


	//----- nvinfo : EIATTR_CUDA_API_VERSION
	.align		4
        /*0000*/ 	.byte	0x04, 0x37
        /*0002*/ 	.short	(.L_2387 - .L_2386)
.L_2386:
        /*0004*/ 	.word	0x00000082


	//----- nvinfo : EIATTR_KPARAM_INFO
	.align		4
.L_2387:
        /*0008*/ 	.byte	0x04, 0x17
        /*000a*/ 	.short	(.L_2389 - .L_2388)
.L_2388:
        /*000c*/ 	.word	0x00000000
        /*0010*/ 	.short	0x0005
        /*0012*/ 	.short	0x0028
        /*0014*/ 	.byte	0x00, 0xf5, 0x21, 0x00


	//----- nvinfo : EIATTR_KPARAM_INFO
	.align		4
.L_2389:
        /*0018*/ 	.byte	0x04, 0x17
        /*001a*/ 	.short	(.L_2391 - .L_2390)
.L_2390:
        /*001c*/ 	.word	0x00000000
        /*0020*/ 	.short	0x0004
        /*0022*/ 	.short	0x0020
        /*0024*/ 	.byte	0x00, 0xf5, 0x21, 0x00


	//----- nvinfo : EIATTR_KPARAM_INFO
	.align		4
.L_2391:
        /*0028*/ 	.byte	0x04, 0x17
        /*002a*/ 	.short	(.L_2393 - .L_2392)
.L_2392:
        /*002c*/ 	.word	0x00000000
        /*0030*/ 	.short	0x0003
        /*0032*/ 	.short	0x0018
        /*0034*/ 	.byte	0x00, 0xf5, 0x21, 0x00


	//----- nvinfo : EIATTR_KPARAM_INFO
	.align		4
.L_2393:
        /*0038*/ 	.byte	0x04, 0x17
        /*003a*/ 	.short	(.L_2395 - .L_2394)
.L_2394:
        /*003c*/ 	.word	0x00000000
        /*0040*/ 	.short	0x0002
        /*0042*/ 	.short	0x0010
        /*0044*/ 	.byte	0x00, 0xf5, 0x21, 0x00


	//----- nvinfo : EIATTR_KPARAM_INFO
	.align		4
.L_2395:
        /*0048*/ 	.byte	0x04, 0x17
        /*004a*/ 	.short	(.L_2397 - .L_2396)
.L_2396:
        /*004c*/ 	.word	0x00000000
        /*0050*/ 	.short	0x0001
        /*0052*/ 	.short	0x0008
        /*0054*/ 	.byte	0x00, 0xf5, 0x21, 0x00


	//----- nvinfo : EIATTR_KPARAM_INFO
	.align		4
.L_2397:
        /*0058*/ 	.byte	0x04, 0x17
        /*005a*/ 	.short	(.L_2399 - .L_2398)
.L_2398:
        /*005c*/ 	.word	0x00000000
        /*0060*/ 	.short	0x0000
        /*0062*/ 	.short	0x0000
        /*0064*/ 	.byte	0x00, 0xf0, 0x11, 0x00


	//----- nvinfo : EIATTR_SPARSE_MMA_MASK
	.align		4
.L_2399:
        /*0068*/ 	.byte	0x03, 0x50
        /*006a*/ 	.short	0x0000


	//----- nvinfo : EIATTR_MAXREG_COUNT
	.align		4
        /*006c*/ 	.byte	0x03, 0x1b
        /*006e*/ 	.short	0x00ff


	//----- nvinfo : EIATTR_NUM_BARRIERS
	.align		4
        /*0070*/ 	.byte	0x02, 0x4c
        /*0072*/ 	.byte	0x01
	.zero		1


	//----- nvinfo : EIATTR_MERCURY_ISA_VERSION
	.align		4
        /*0074*/ 	.byte	0x03, 0x5f
        /*0076*/ 	.short	0x0101


	//----- nvinfo : EIATTR_VRC_CTA_INIT_COUNT
	.align		4
        /*0078*/ 	.byte	0x02, 0x4a
	.zero		1
	.zero		1


	//----- nvinfo : EIATTR_EXIT_INSTR_OFFSETS
	.align		4
        /*007c*/ 	.byte	0x04, 0x1c
        /*007e*/ 	.short	(.L_2401 - .L_2400)


	//   ....[0]....
.L_2400:
        /*0080*/ 	.word	0x00001b10


	//   ....[1]....
        /*0084*/ 	.word	0x00001c80


	//----- nvinfo : EIATTR_CRS_STACK_SIZE
	.align		4
.L_2401:
        /*0088*/ 	.byte	0x04, 0x1e
        /*008a*/ 	.short	(.L_2403 - .L_2402)
.L_2402:
        /*008c*/ 	.word	0x00000000


	//----- nvinfo : EIATTR_CBANK_PARAM_SIZE
	.align		4
.L_2403:
        /*0090*/ 	.byte	0x03, 0x19
        /*0092*/ 	.short	0x0030


	//----- nvinfo : EIATTR_PARAM_CBANK
	.align		4
        /*0094*/ 	.byte	0x04, 0x0a
        /*0096*/ 	.short	(.L_2405 - .L_2404)
	.align		4
.L_2404:
        /*0098*/ 	.word	index@(.nv.constant0._Z32massMatrixMultiplyConstantKernelILi5ELi6ELi2EEviPKdS1_S1_S1_Pd)
        /*009c*/ 	.short	0x0380
        /*009e*/ 	.short	0x0030


	//----- nvinfo : EIATTR_SW_WAR
	.align		4
.L_2405:
        /*00a0*/ 	.byte	0x04, 0x36
        /*00a2*/ 	.short	(.L_2407 - .L_2406)
.L_2406:
        /*00a4*/ 	.word	0x00000008
.L_2407:


//--------------------- .nv.info._Z32massMatrixMultiplyRegisterKernelILi5ELi6ELi2EEviPKdS1_S1_S1_Pd --------------------------
	.section	.nv.info._Z32massMatrixMultiplyRegisterKernelILi5ELi6ELi2EEviPKdS1_S1_S1_Pd,"",@"SHT_CUDA_INFO"
	.sectionflags	@""
	.align	4


	//----- nvinfo : EIATTR_CUDA_API_VERSION
	.align		4
        /*0000*/ 	.byte	0x04, 0x37
        /*0002*/ 	.short	(.L_2409 - .L_2408)
.L_2408:
        /*0004*/ 	.word	0x00000082


	//----- nvinfo : EIATTR_KPARAM_INFO
	.align		4
.L_2409:
        /*0008*/ 	.byte	0x04, 0x17
        /*000a*/ 	.short	(.L_2411 - .L_2410)
.L_2410:
        /*000c*/ 	.word	0x00000000
        /*0010*/ 	.short	0x0005
        /*0012*/ 	.short	0x0028
        /*0014*/ 	.byte	0x00, 0xf5, 0x21, 0x00


	//----- nvinfo : EIATTR_KPARAM_INFO
	.align		4
.L_2411:
        /*0018*/ 	.byte	0x04, 0x17
        /*001a*/ 	.short	(.L_2413 - .L_2412)
.L_2412:
        /*001c*/ 	.word	0x00000000
        /*0020*/ 	.short	0x0004
        /*0022*/ 	.short	0x0020
        /*0024*/ 	.byte	0x00, 0xf5, 0x21, 0x00


	//----- nvinfo : EIATTR_KPARAM_INFO
	.align		4
.L_2413:
        /*0028*/ 	.byte	0x04, 0x17
        /*002a*/ 	.short	(.L_2415 - .L_2414)
.L_2414:
        /*002c*/ 	.word	0x00000000
        /*0030*/ 	.short	0x0003
        /*0032*/ 	.short	0x0018
        /*0034*/ 	.byte	0x00, 0xf5, 0x21, 0x00


	//----- nvinfo : EIATTR_KPARAM_INFO
	.align		4
.L_2415:
        /*0038*/ 	.byte	0x04, 0x17
        /*003a*/ 	.short	(.L_2417 - .L_2416)
.L_2416:
        /*003c*/ 	.word	0x00000000
        /*0040*/ 	.short	0x0002
        /*0042*/ 	.short	0x0010
        /*0044*/ 	.byte	0x00, 0xf5, 0x21, 0x00


	//----- nvinfo : EIATTR_KPARAM_INFO
	.align		4
.L_2417:
        /*0048*/ 	.byte	0x04, 0x17
        /*004a*/ 	.short	(.L_2419 - .L_2418)
.L_2418:
        /*004c*/ 	.word	0x00000000
        /*0050*/ 	.short	0x0001
        /*0052*/ 	.short	0x0008
        /*0054*/ 	.byte	0x00, 0xf5, 0x21, 0x00


	//----- nvinfo : EIATTR_KPARAM_INFO
	.align		4
.L_2419:
        /*0058*/ 	.byte	0x04, 0x17
        /*005a*/ 	.short	(.L_2421 - .L_2420)
.L_2420:
        /*005c*/ 	.word	0x00000000
        /*0060*/ 	.short	0x0000
        /*0062*/ 	.short	0x0000
        /*0064*/ 	.byte	0x00, 0xf0, 0x11, 0x00


	//----- nvinfo : EIATTR_SPARSE_MMA_MASK
	.align		4
.L_2421:
        /*0068*/ 	.byte	0x03, 0x50
        /*006a*/ 	.short	0x0000


	//----- nvinfo : EIATTR_MAXREG_COUNT
	.align		4
        /*006c*/ 	.byte	0x03, 0x1b
        /*006e*/ 	.short	0x00ff


	//----- nvinfo : EIATTR_NUM_BARRIERS
	.align		4
        /*0070*/ 	.byte	0x02, 0x4c
        /*0072*/ 	.byte	0x01
	.zero		1


	//----- nvinfo : EIATTR_MERCURY_ISA_VERSION
	.align		4
        /*0074*/ 	.byte	0x03, 0x5f
        /*0076*/ 	.short	0x0101


	//----- nvinfo : EIATTR_VRC_CTA_INIT_COUNT
	.align		4
        /*0078*/ 	.byte	0x02, 0x4a
	.zero		1
	.zero		1


	//----- nvinfo : EIATTR_EXIT_INSTR_OFFSETS
	.align		4
        /*007c*/ 	.byte	0x04, 0x1c
        /*007e*/ 	.short	(.L_2423 - .L_2422)


	//   ....[0]....
.L_2422:
        /*0080*/ 	.word	0x00001990


	//   ....[1]....
        /*0084*/ 	.word	0x00001a80


	//----- nvinfo : EIATTR_CRS_STACK_SIZE
	.align		4
.L_2423:
        /*0088*/ 	.byte	0x04, 0x1e
        /*008a*/ 	.short	(.L_2425 - .L_2424)
.L_2424:
        /*008c*/ 	.word	0x00000000


	//----- nvinfo : EIATTR_CBANK_PARAM_SIZE
	.align		4
.L_2425:
        /*0090*/ 	.byte	0x03, 0x19
        /*0092*/ 	.short	0x0030


	//----- nvinfo : EIATTR_PARAM_CBANK
	.align		4
        /*0094*/ 	.byte	0x04, 0x0a
        /*0096*/ 	.short	(.L_2427 - .L_2426)
	.align		4
.L_2426:
        /*0098*/ 	.word	index@(.nv.constant0._Z32massMatrixMultiplyRegisterKernelILi5ELi6ELi2EEviPKdS1_S1_S1_Pd)
        /*009c*/ 	.short	0x0380
        /*009e*/ 	.short	0x0030


	//----- nvinfo : EIATTR_SW_WAR
	.align		4
.L_2427:
        /*00a0*/ 	.byte	0x04, 0x36
        /*00a2*/ 	.short	(.L_2429 - .L_2428)
.L_2428:
        /*00a4*/ 	.word	0x00000008
.L_2429:


//--------------------- .nv.info._Z32massMatrixMultiplyConstantKernelILi5ELi5ELi2EEviPKdS1_S1_S1_Pd --------------------------
	.section	.nv.info._Z32massMatrixMultiplyConstantKernelILi5ELi5ELi2EEviPKdS1_S1_S1_Pd,"",@"SHT_CUDA_INFO"
	.sectionflags	@""
	.align	4


	//----- nvinfo : EIATTR_CUDA_API_VERSION
	.align		4
        /*0000*/ 	.byte	0x04, 0x37
        /*0002*/ 	.short	(.L_2431 - .L_2430)
.L_2430:
        /*0004*/ 	.word	0x00000082


	//----- nvinfo : EIATTR_KPARAM_INFO
	.align		4
.L_2431:
        /*0008*/ 	.byte	0x04, 0x17
        /*000a*/ 	.short	(.L_2433 - .L_2432)
.L_2432:
        /*000c*/ 	.word	0x00000000
        /*0010*/ 	.short	0x0005
        /*0012*/ 	.short	0x0028
        /*0014*/ 	.byte	0x00, 0xf5, 0x21, 0x00


	//----- nvinfo : EIATTR_KPARAM_INFO
	.align		4
.L_2433:
        /*0018*/ 	.byte	0x04, 0x17
        /*001a*/ 	.short	(.L_2435 - .L_2434)
.L_2434:
        /*001c*/ 	.word	0x00000000
        /*0020*/ 	.short	0x0004
        /*0022*/ 	.short	0x0020
        /*0024*/ 	.byte	0x00, 0xf5, 0x21, 0x00


	//----- nvinfo : EIATTR_KPARAM_INFO
	.align		4
.L_2435:
        /*0028*/ 	.byte	0x04, 0x17
        /*002a*/ 	.short	(.L_2437 - .L_2436)
.L_2436:
        /*002c*/ 	.word	0x00000000
        /*0030*/ 	.short	0x0003
        /*0032*/ 	.short	0x0018
        /*0034*/ 	.byte	0x00, 0xf5, 0x21, 0x00


	//----- nvinfo : EIATTR_KPARAM_INFO
	.align		4
.L_2437:
        /*0038*/ 	.byte	0x04, 0x17
        /*003a*/ 	.short	(.L_2439 - .L_2438)
.L_2438:
        /*003c*/ 	.word	0x00000000
        /*0040*/ 	.short	0x0002
        /*0042*/ 	.short	0x0010
        /*0044*/ 	.byte	0x00, 0xf5, 0x21, 0x00


	//----- nvinfo : EIATTR_KPARAM_INFO
	.align		4
.L_2439:
        /*0048*/ 	.byte	0x04, 0x17
        /*004a*/ 	.short	(.L_2441 - .L_2440)
.L_2440:
        /*004c*/ 	.word	0x00000000
        /*0050*/ 	.short	0x0001
        /*0052*/ 	.short	0x0008
        /*0054*/ 	.byte	0x00, 0xf5, 0x21, 0x00


	//----- nvinfo : EIATTR_KPARAM_INFO
	.align		4
.L_2441:
        /*0058*/ 	.byte	0x04, 0x17
        /*005a*/ 	.short	(.L_2443 - .L_2442)
.L_2442:
        /*005c*/ 	.word	0x00000000
        /*0060*/ 	.short	0x0000
        /*0062*/ 	.short	0x0000
        /*0064*/ 	.byte	0x00, 0xf0, 0x11, 0x00


	//----- nvinfo : EIATTR_SPARSE_MMA_MASK
	.align		4
.L_2443:
        /*0068*/ 	.byte	0x03, 0x50
        /*006a*/ 	.short	0x0000


	//----- nvinfo : EIATTR_MAXREG_COUNT
	.align		4
        /*006c*/ 	.byte	0x03, 0x1b
        /*006e*/ 	.short	0x00ff


	//----- nvinfo : EIATTR_NUM_BARRIERS
	.align		4
        /*0070*/ 	.byte	0x02, 0x4c
        /*0072*/ 	.byte	0x01
	.zero		1


	//----- nvinfo : EIATTR_MERCURY_ISA_VERSION
	.align		4
        /*0074*/ 	.byte	0x03, 0x5f
        /*0076*/ 	.short	0x0101


	//----- nvinfo : EIATTR_VRC_CTA_INIT_COUNT
	.align		4
        /*0078*/ 	.byte	0x02, 0x4a
	.zero		1
	.zero		1


	//----- nvinfo : EIATTR_EXIT_INSTR_OFFSETS
	.align		4
        /*007c*/ 	.byte	0x04, 0x1c
        /*007e*/ 	.short	(.L_2445 - .L_2444)


	//   ....[0]....
.L_2444:
        /*0080*/ 	.word	0x00001680


	//   ....[1]....
        /*0084*/ 	.word	0x00001770


	//----- nvinfo : EIATTR_CRS_STACK_SIZE
	.align		4
.L_2445:
        /*0088*/ 	.byte	0x04, 0x1e
        /*008a*/ 	.short	(.L_2447 - .L_2446)
.L_2446:
        /*008c*/ 	.word	0x00000000


	//----- nvinfo : EIATTR_CBANK_PARAM_SIZE
	.align		4
.L_2447:
        /*0090*/ 	.byte	0x03, 0x19
        /*0092*/ 	.short	0x0030


	//----- nvinfo : EIATTR_PARAM_CBANK
	.align		4
        /*0094*/ 	.byte	0x04, 0x0a
        /*0096*/ 	.short	(.L_2449 - .L_2448)
	.align		4
.L_2448:
        /*0098*/ 	.word	index@(.nv.constant0._Z32massMatrixMultiplyConstantKernelILi5ELi5ELi2EEviPKdS1_S1_S1_Pd)
        /*009c*/ 	.short	0x0380
        /*009e*/ 	.short	0x0030


	//----- nvinfo : EIATTR_SW_WAR
	.align		4
.L_2449:
        /*00a0*/ 	.byte	0x04, 0x36
        /*00a2*/ 	.short	(.L_2451 - .L_2450)
.L_2450:
        /*00a4*/ 	.word	0x00000008
.L_2451:


//--------------------- .nv.info._Z32massMatrixMultiplyRegisterKernelILi5ELi5ELi2EEviPKdS1_S1_S1_Pd --------------------------
	.section	.nv.info._Z32massMatrixMultiplyRegisterKernelILi5ELi5ELi2EEviPKdS1_S1_S1_Pd,"",@"SHT_CUDA_INFO"
	.sectionflags	@""
	.align	4


	//----- nvinfo : EIATTR_CUDA_API_VERSION
	.align		4
        /*0000*/ 	.byte	0x04, 0x37
        /*0002*/ 	.short	(.L_2453 - .L_2452)
.L_2452:
        /*0004*/ 	.word	0x00000082


	//----- nvinfo : EIATTR_KPARAM_INFO
	.align		4
.L_2453:
        /*0008*/ 	.byte	0x04, 0x17
        /*000a*/ 	.short	(.L_2455 - .L_2454)
.L_2454:
        /*000c*/ 	.word	0x00000000
        /*0010*/ 	.short	0x0005
        /*0012*/ 	.short	0x0028
        /*0014*/ 	.byte	0x00, 0xf5, 0x21, 0x00


	//----- nvinfo : EIATTR_KPARAM_INFO
	.align		4
.L_2455:
        /*0018*/ 	.byte	0x04, 0x17
        /*001a*/ 	.short	(.L_2457 - .L_2456)
.L_2456:
        /*001c*/ 	.word	0x00000000
        /*0020*/ 	.short	0x0004
        /*0022*/ 	.short	0x0020
        /*0024*/ 	.byte	0x00, 0xf5, 0x21, 0x00


	//----- nvinfo : EIATTR_KPARAM_INFO
	.align		4
.L_2457:
        /*0028*/ 	.byte	0x04, 0x17
        /*002a*/ 	.short	(.L_2459 - .L_2458)
.L_2458:
        /*002c*/ 	.word	0x00000000
        /*0030*/ 	.short	0x0003
        /*0032*/ 	.short	0x0018
        /*0034*/ 	.byte	0x00, 0xf5, 0x21, 0x00


	//----- nvinfo : EIATTR_KPARAM_INFO
	.align		4
.L_2459:
        /*0038*/ 	.byte	0x04, 0x17
        /*003a*/ 	.short	(.L_2461 - .L_2460)
.L_2460:
        /*003c*/ 	.word	0x00000000
        /*0040*/ 	.short	0x0002
        /*0042*/ 	.short	0x0010
        /*0044*/ 	.byte	0x00, 0xf5, 0x21, 0x00


	//----- nvinfo : EIATTR_KPARAM_INFO
	.align		4
.L_2461:
        /*0048*/ 	.byte	0x04, 0x17
        /*004a*/ 	.short	(.L_2463 - .L_2462)
.L_2462:
        /*004c*/ 	.word	0x00000000
        /*0050*/ 	.short	0x0001
        /*0052*/ 	.short	0x0008
        /*0054*/ 	.byte	0x00, 0xf5, 0x21, 0x00


	//----- nvinfo : EIATTR_KPARAM_INFO
	.align		4
.L_2463:
        /*0058*/ 	.byte	0x04, 0x17
        /*005a*/ 	.short	(.L_2465 - .L_2464)
.L_2464:
        /*005c*/ 	.word	0x00000000
        /*0060*/ 	.short	0x0000
        /*0062*/ 	.short	0x0000
        /*0064*/ 	.byte	0x00, 0xf0, 0x11, 0x00


	//----- nvinfo : EIATTR_SPARSE_MMA_MASK
	.align		4
.L_2465:
        /*0068*/ 	.byte	0x03, 0x50
        /*006a*/ 	.short	0x0000


	//----- nvinfo : EIATTR_MAXREG_COUNT
	.align		4
        /*006c*/ 	.byte	0x03, 0x1b
        /*006e*/ 	.short	0x00ff


	//----- nvinfo : EIATTR_NUM_BARRIERS
	.align		4
        /*0070*/ 	.byte	0x02, 0x4c
        /*0072*/ 	.byte	0x01
	.zero		1


	//----- nvinfo : EIATTR_MERCURY_ISA_VERSION
	.align		4
        /*0074*/ 	.byte	0x03, 0x5f
        /*0076*/ 	.short	0x0101


	//----- nvinfo : EIATTR_VRC_CTA_INIT_COUNT
	.align		4
        /*0078*/ 	.byte	0x02, 0x4a
	.zero		1
	.zero		1


	//----- nvinfo : EIATTR_EXIT_INSTR_OFFSETS
	.align		4
        /*007c*/ 	.byte	0x04, 0x1c
        /*007e*/ 	.short	(.L_2467 - .L_2466)


	//   ....[0]....
.L_2466:
        /*0080*/ 	.word	0x00001810


	//   ....[1]....
        /*0084*/ 	.word	0x000018f0


	//----- nvinfo : EIATTR_CRS_STACK_SIZE
	.align		4
.L_2467:
        /*0088*/ 	.byte	0x04, 0x1e
        /*008a*/ 	.short	(.L_2469 - .L_2468)
.L_2468:
        /*008c*/ 	.word	0x00000000


	//----- nvinfo : EIATTR_CBANK_PARAM_SIZE
	.align		4
.L_2469:
        /*0090*/ 	.byte	0x03, 0x19
        /*0092*/ 	.short	0x0030


	//----- nvinfo : EIATTR_PARAM_CBANK
	.align		4
        /*0094*/ 	.byte	0x04, 0x0a
        /*0096*/ 	.short	(.L_2471 - .L_2470)
	.align		4
.L_2470:
        /*0098*/ 	.word	index@(.nv.constant0._Z32massMatrixMultiplyRegisterKernelILi5ELi5ELi2EEviPKdS1_S1_S1_Pd)
        /*009c*/ 	.short	0x0380
        /*009e*/ 	.short	0x0030


	//----- nvinfo : EIATTR_SW_WAR
	.align		4
.L_2471:
        /*00a0*/ 	.byte	0x04, 0x36
        /*00a2*/ 	.short	(.L_2473 - .L_2472)
.L_2472:
        /*00a4*/ 	.word	0x00000008
.L_2473:


//--------------------- .nv.info._Z32massMatrixMultiplyConstantKernelILi4ELi8ELi2EEviPKdS1_S1_S1_Pd --------------------------
	.section	.nv.info._Z32massMatrixMultiplyConstantKernelILi4ELi8ELi2EEviPKdS1_S1_S1_Pd,"",@"SHT_CUDA_INFO"
	.sectionflags	@""
	.align	4


	//----- nvinfo : EIATTR_CUDA_API_VERSION
	.align		4
        /*0000*/ 	.byte	0x04, 0x37
        /*0002*/ 	.short	(.L_2475 - .L_2474)
.L_2474:
        /*0004*/ 	.word	0x00000082


	//----- nvinfo : EIATTR_KPARAM_INFO
	.align		4
.L_2475:
        /*0008*/ 	.byte	0x04, 0x17
        /*000a*/ 	.short	(.L_2477 - .L_2476)
.L_2476:
        /*000c*/ 	.word	0x00000000
        /*0010*/ 	.short	0x0005
        /*0012*/ 	.short	0x0028
        /*0014*/ 	.byte	0x00, 0xf5, 0x21, 0x00


	//----- nvinfo : EIATTR_KPARAM_INFO
	.align		4
.L_2477:
        /*0018*/ 	.byte	0x04, 0x17
        /*001a*/ 	.short	(.L_2479 - .L_2478)
.L_2478:
        /*001c*/ 	.word	0x00000000
        /*0020*/ 	.short	0x0004
        /*0022*/ 	.short	0x0020
        /*0024*/ 	.byte	0x00, 0xf5, 0x21, 0x00


	//----- nvinfo : EIATTR_KPARAM_INFO
	.align		4
.L_2479:
        /*0028*/ 	.byte	0x04, 0x17
        /*002a*/ 	.short	(.L_2481 - .L_2480)
.L_2480:
        /*002c*/ 	.word	0x00000000
        /*0030*/ 	.short	0x0003
        /*0032*/ 	.short	0x0018
        /*0034*/ 	.byte	0x00, 0xf5, 0x21, 0x00


	//----- nvinfo : EIATTR_KPARAM_INFO
	.align		4
.L_2481:
        /*0038*/ 	.byte	0x04, 0x17
        /*003a*/ 	.short	(.L_2483 - .L_2482)
.L_2482:
        /*003c*/ 	.word	0x00000000
        /*0040*/ 	.short	0x0002
        /*0042*/ 	.short	0x0010
        /*0044*/ 	.byte	0x00, 0xf5, 0x21, 0x00


	//----- nvinfo : EIATTR_KPARAM_INFO
	.align		4
.L_2483:
        /*0048*/ 	.byte	0x04, 0x17
        /*004a*/ 	.short	(.L_2485 - .L_2484)
.L_2484:
        /*004c*/ 	.word	0x00000000
        /*0050*/ 	.short	0x0001
        /*0052*/ 	.short	0x0008
        /*0054*/ 	.byte	0x00, 0xf5, 0x21, 0x00


	//----- nvinfo : EIATTR_KPARAM_INFO
	.align		4
.L_2485:
        /*0058*/ 	.byte	0x04, 0x17
        /*005a*/ 	.short	(.L_2487 - .L_2486)
.L_2486:
        /*005c*/ 	.word	0x00000000
        /*0060*/ 	.short	0x0000
        /*0062*/ 	.short	0x0000
        /*0064*/ 	.byte	0x00, 0xf0, 0x11, 0x00


	//----- nvinfo : EIATTR_SPARSE_MMA_MASK
	.align		4
.L_2487:
        /*0068*/ 	.byte	0x03, 0x50
        /*006a*/ 	.short	0x0000


	//----- nvinfo : EIATTR_MAXREG_COUNT
	.align		4
        /*006c*/ 	.byte	0x03, 0x1b
        /*006e*/ 	.short	0x00ff


	//----- nvinfo : EIATTR_NUM_BARRIERS
	.align		4
        /*0070*/ 	.byte	0x02, 0x4c
        /*0072*/ 	.byte	0x01
	.zero		1


	//----- nvinfo : EIATTR_MERCURY_ISA_VERSION
	.align		4
        /*0074*/ 	.byte	0x03, 0x5f
        /*0076*/ 	.short	0x0101


	//----- nvinfo : EIATTR_VRC_CTA_INIT_COUNT
	.align		4
        /*0078*/ 	.byte	0x02, 0x4a
	.zero		1
	.zero		1


	//----- nvinfo : EIATTR_EXIT_INSTR_OFFSETS
	.align		4
        /*007c*/ 	.byte	0x04, 0x1c
        /*007e*/ 	.short	(.L_2489 - .L_2488)


	//   ....[0]....
.L_2488:
        /*0080*/ 	.word	0x00001930


	//   ....[1]....
        /*0084*/ 	.word	0x00001ad0


	//----- nvinfo : EIATTR_CRS_STACK_SIZE
	.align		4
.L_2489:
        /*0088*/ 	.byte	0x04, 0x1e
        /*008a*/ 	.short	(.L_2491 - .L_2490)
.L_2490:
        /*008c*/ 	.word	0x00000000


	//----- nvinfo : EIATTR_CBANK_PARAM_SIZE
	.align		4
.L_2491:
        /*0090*/ 	.byte	0x03, 0x19
        /*0092*/ 	.short	0x0030


	//----- nvinfo : EIATTR_PARAM_CBANK
	.align		4
        /*0094*/ 	.byte	0x04, 0x0a
        /*0096*/ 	.short	(.L_2493 - .L_2492)
	.align		4
.L_2492:
        /*0098*/ 	.word	index@(.nv.constant0._Z32massMatrixMultiplyConstantKernelILi4ELi8ELi2EEviPKdS1_S1_S1_Pd)
        /*009c*/ 	.short	0x0380
        /*009e*/ 	.short	0x0030


	//----- nvinfo : EIATTR_SW_WAR
	.align		4
.L_2493:
        /*00a0*/ 	.byte	0x04, 0x36
        /*00a2*/ 	.short	(.L_2495 - .L_2494)
.L_2494:
        /*00a4*/ 	.word	0x00000008
.L_2495:


//--------------------- .nv.info._Z32massMatrixMultiplyRegisterKernelILi4ELi8ELi2EEviPKdS1_S1_S1_Pd --------------------------
	.section	.nv.info._Z32massMatrixMultiplyRegisterKernelILi4ELi8ELi2EEviPKdS1_S1_S1_Pd,"",@"SHT_CUDA_INFO"
	.sectionflags	@""
	.align	4


	//----- nvinfo : EIATTR_CUDA_API_VERSION
	.align		4
        /*0000*/ 	.byte	0x04, 0x37
        /*0002*/ 	.short	(.L_2497 - .L_2496)
.L_2496:
        /*0004*/ 	.word	0x00000082


	//----- nvinfo : EIATTR_KPARAM_INFO
	.align		4
.L_2497:
        /*0008*/ 	.byte	0x04, 0x17
        /*000a*/ 	.short	(.L_2499 - .L_2498)
.L_2498:
        /*000c*/ 	.word	0x00000000
        /*0010*/ 	.short	0x0005
        /*0012*/ 	.short	0x0028
        /*0014*/ 	.byte	0x00, 0xf5, 0x21, 0x00


	//----- nvinfo : EIATTR_KPARAM_INFO
	.align		4
.L_2499:
        /*0018*/ 	.byte	0x04, 0x17
        /*001a*/ 	.short	(.L_2501 - .L_2500)
.L_2500:
        /*001c*/ 	.word	0x00000000
        /*0020*/ 	.short	0x0004
        /*0022*/ 	.short	0x0020
        /*0024*/ 	.byte	0x00, 0xf5, 0x21, 0x00


	//----- nvinfo : EIATTR_KPARAM_INFO
	.align		4
.L_2501:
        /*0028*/ 	.byte	0x04, 0x17
        /*002a*/ 	.short	(.L_2503 - .L_2502)
.L_2502:
        /*002c*/ 	.word	0x00000000
        /*0030*/ 	.short	0x0003
        /*0032*/ 	.short	0x0018
        /*0034*/ 	.byte	0x00, 0xf5, 0x21, 0x00


	//----- nvinfo : EIATTR_KPARAM_INFO
	.align		4
.L_2503:
        /*0038*/ 	.byte	0x04, 0x17
        /*003a*/ 	.short	(.L_2505 - .L_2504)
.L_2504:
        /*003c*/ 	.word	0x00000000
        /*0040*/ 	.short	0x0002
        /*0042*/ 	.short	0x0010
        /*0044*/ 	.byte	0x00, 0xf5, 0x21, 0x00


	//----- nvinfo : EIATTR_KPARAM_INFO
	.align		4
.L_2505:
        /*0048*/ 	.byte	0x04, 0x17
        /*004a*/ 	.short	(.L_2507 - .L_2506)
.L_2506:
        /*004c*/ 	.word	0x00000000
        /*0050*/ 	.short	0x0001
        /*0052*/ 	.short	0x0008
        /*0054*/ 	.byte	0x00, 0xf5, 0x21, 0x00


	//----- nvinfo : EIATTR_KPARAM_INFO
	.align		4
.L_2507:
        /*0058*/ 	.byte	0x04, 0x17
        /*005a*/ 	.short	(.L_2509 - .L_2508)
.L_2508:
        /*005c*/ 	.word	0x00000000
        /*0060*/ 	.short	0x0000
        /*0062*/ 	.short	0x0000
        /*0064*/ 	.byte	0x00, 0xf0, 0x11, 0x00


	//----- nvinfo : EIATTR_SPARSE_MMA_MASK
	.align		4
.L_2509:
        /*0068*/ 	.byte	0x03, 0x50
        /*006a*/ 	.short	0x0000


	//----- nvinfo : EIATTR_MAXREG_COUNT
	.align		4
        /*006c*/ 	.byte	0x03, 0x1b
        /*006e*/ 	.short	0x00ff


	//----- nvinfo : EIATTR_NUM_BARRIERS
	.align		4
        /*0070*/ 	.byte	0x02, 0x4c
        /*0072*/ 	.byte	0x01
	.zero		1


	//----- nvinfo : EIATTR_MERCURY_ISA_VERSION
	.align		4
        /*0074*/ 	.byte	0x03, 0x5f
        /*0076*/ 	.short	0x0101


	//----- nvinfo : EIATTR_VRC_CTA_INIT_COUNT
	.align		4
        /*0078*/ 	.byte	0x02, 0x4a
	.zero		1
	.zero		1


	//----- nvinfo : EIATTR_EXIT_INSTR_OFFSETS
	.align		4
        /*007c*/ 	.byte	0x04, 0x1c
        /*007e*/ 	.short	(.L_2511 - .L_2510)


	//   ....[0]....
.L_2510:
        /*0080*/ 	.word	0x00001890


	//   ....[1]....
        /*0084*/ 	.word	0x00001960


	//----- nvinfo : EIATTR_CRS_STACK_SIZE
	.align		4
.L_2511:
        /*0088*/ 	.byte	0x04, 0x1e
        /*008a*/ 	.short	(.L_2513 - .L_2512)
.L_2512:
        /*008c*/ 	.word	0x00000000


	//----- nvinfo : EIATTR_CBANK_PARAM_SIZE
	.align		4
.L_2513:
        /*0090*/ 	.byte	0x03, 0x19
        /*0092*/ 	.short	0x0030


	//----- nvinfo : EIATTR_PARAM_CBANK
	.align		4
        /*0094*/ 	.byte	0x04, 0x0a
        /*0096*/ 	.short	(.L_2515 - .L_2514)
	.align		4
.L_2514:
        /*0098*/ 	.word	index@(.nv.constant0._Z32massMatrixMultiplyRegisterKernelILi4ELi8ELi2EEviPKdS1_S1_S1_Pd)
        /*009c*/ 	.short	0x0380
        /*009e*/ 	.short	0x0030


	//----- nvinfo : EIATTR_SW_WAR
	.align		4
.L_2515:
        /*00a0*/ 	.byte	0x04, 0x36
        /*00a2*/ 	.short	(.L_2517 - .L_2516)
.L_2516:
        /*00a4*/ 	.word	0x00000008
.L_2517:


//--------------------- .nv.info._Z32massMatrixMultiplyConstantKernelILi4ELi7ELi2EEviPKdS1_S1_S1_Pd --------------------------
	.section	.nv.info._Z32massMatrixMultiplyConstantKernelILi4ELi7ELi2EEviPKdS1_S1_S1_Pd,"",@"SHT_CUDA_INFO"
	.sectionflags	@""
	.align	4


	//----- nvinfo : EIATTR_CUDA_API_VERSION
	.align		4
        /*0000*/ 	.byte	0x04, 0x37
        /*0002*/ 	.short	(.L_2519 - .L_2518)
.L_2518:
        /*0004*/ 	.word	0x00000082


	//----- nvinfo : EIATTR_KPARAM_INFO
	.align		4
.L_2519:
        /*0008*/ 	.byte	0x04, 0x17
        /*000a*/ 	.short	(.L_2521 - .L_2520)
.L_2520:
        /*000c*/ 	.word	0x00000000
        /*0010*/ 	.short	0x0005
        /*0012*/ 	.short	0x0028
        /*0014*/ 	.byte	0x00, 0xf5, 0x21, 0x00


	//----- nvinfo : EIATTR_KPARAM_INFO
	.align		4
.L_2521:
        /*0018*/ 	.byte	0x04, 0x17
        /*001a*/ 	.short	(.L_2523 - .L_2522)
.L_2522:
        /*001c*/ 	.word	0x00000000
        /*0020*/ 	.short	0x0004
        /*0022*/ 	.short	0x0020
        /*0024*/ 	.byte	0x00, 0xf5, 0x21, 0x00


	//----- nvinfo : EIATTR_KPARAM_INFO
	.align		4
.L_2523:
        /*0028*/ 	.byte	0x04, 0x17
        /*002a*/ 	.short	(.L_2525 - .L_2524)
.L_2524:
        /*002c*/ 	.word	0x00000000
        /*0030*/ 	.short	0x0003
        /*0032*/ 	.short	0x0018
        /*0034*/ 	.byte	0x00, 0xf5, 0x21, 0x00


	//----- nvinfo : EIATTR_KPARAM_INFO
	.align		4
.L_2525:
        /*0038*/ 	.byte	0x04, 0x17
        /*003a*/ 	.short	(.L_2527 - .L_2526)
.L_2526:
        /*003c*/ 	.word	0x00000000
        /*0040*/ 	.short	0x0002
        /*0042*/ 	.short	0x0010
        /*0044*/ 	.byte	0x00, 0xf5, 0x21, 0x00


	//----- nvinfo : EIATTR_KPARAM_INFO
	.align		4
.L_2527:
        /*0048*/ 	.byte	0x04, 0x17
        /*004a*/ 	.short	(.L_2529 - .L_2528)
.L_2528:
        /*004c*/ 	.word	0x00000000
        /*0050*/ 	.short	0x0001
        /*0052*/ 	.short	0x0008
        /*0054*/ 	.byte	0x00, 0xf5, 0x21, 0x00


	//----- nvinfo : EIATTR_KPARAM_INFO
	.align		4
.L_2529:
        /*0058*/ 	.byte	0x04, 0x17
        /*005a*/ 	.short	(.L_2531 - .L_2530)
.L_2530:
        /*005c*/ 	.word	0x00000000
        /*0060*/ 	.short	0x0000
        /*0062*/ 	.short	0x0000
        /*0064*/ 	.byte	0x00, 0xf0, 0x11, 0x00


	//----- nvinfo : EIATTR_SPARSE_MMA_MASK
	.align		4
.L_2531:
        /*0068*/ 	.byte	0x03, 0x50
        /*006a*/ 	.short	0x0000


	//----- nvinfo : EIATTR_MAXREG_COUNT
	.align		4
        /*006c*/ 	.byte	0x03, 0x1b
        /*006e*/ 	.short	0x00ff


	//----- nvinfo : EIATTR_NUM_BARRIERS
	.align		4
        /*0070*/ 	.byte	0x02, 0x4c
        /*0072*/ 	.byte	0x01
	.zero		1


	//----- nvinfo : EIATTR_MERCURY_ISA_VERSION
	.align		4
        /*0074*/ 	.byte	0x03, 0x5f
        /*0076*/ 	.short	0x0101


	//----- nvinfo : EIATTR_VRC_CTA_INIT_COUNT
	.align		4
        /*0078*/ 	.byte	0x02, 0x4a
	.zero		1
	.zero		1


	//----- nvinfo : EIATTR_EXIT_INSTR_OFFSETS
	.align		4
        /*007c*/ 	.byte	0x04, 0x1c
        /*007e*/ 	.short	(.L_2533 - .L_2532)


	//   ....[0]....
.L_2532:
        /*0080*/ 	.word	0x00001860


	//   ....[1]....
        /*0084*/ 	.word	0x00001a10


	//----- nvinfo : EIATTR_CRS_STACK_SIZE
	.align		4
.L_2533:
        /*0088*/ 	.byte	0x04, 0x1e
        /*008a*/ 	.short	(.L_2535 - .L_2534)
.L_2534:
        /*008c*/ 	.word	0x00000000


	//----- nvinfo : EIATTR_CBANK_PARAM_SIZE
	.align		4
.L_2535:
        /*0090*/ 	.byte	0x03, 0x19
        /*0092*/ 	.short	0x0030


	//----- nvinfo : EIATTR_PARAM_CBANK
	.align		4
        /*0094*/ 	.byte	0x04, 0x0a
        /*0096*/ 	.short	(.L_2537 - .L_2536)
	.align		4
.L_2536:
        /*0098*/ 	.word	index@(.nv.constant0._Z32massMatrixMultiplyConstantKernelILi4ELi7ELi2EEviPKdS1_S1_S1_Pd)
        /*009c*/ 	.short	0x0380
        /*009e*/ 	.short	0x0030


	//----- nvinfo : EIATTR_SW_WAR
	.align		4
.L_2537:
        /*00a0*/ 	.byte	0x04, 0x36
        /*00a2*/ 	.short	(.L_2539 - .L_2538)
.L_2538:
        /*00a4*/ 	.word	0x00000008
.L_2539:


//--------------------- .nv.info._Z32massMatrixMultiplyRegisterKernelILi4ELi7ELi2EEviPKdS1_S1_S1_Pd --------------------------
	.section	.nv.info._Z32massMatrixMultiplyRegisterKernelILi4ELi7ELi2EEviPKdS1_S1_S1_Pd,"",@"SHT_CUDA_INFO"
	.sectionflags	@""
	.align	4


	//----- nvinfo : EIATTR_CUDA_API_VERSION
	.align		4
        /*0000*/ 	.byte	0x04, 0x37
        /*0002*/ 	.short	(.L_2541 - .L_2540)
.L_2540:
        /*0004*/ 	.word	0x00000082


	//----- nvinfo : EIATTR_KPARAM_INFO
	.align		4
.L_2541:
        /*0008*/ 	.byte	0x04, 0x17
        /*000a*/ 	.short	(.L_2543 - .L_2542)
.L_2542:
        /*000c*/ 	.word	0x00000000
        /*0010*/ 	.short	0x0005
        /*0012*/ 	.short	0x0028
        /*0014*/ 	.byte	0x00, 0xf5, 0x21, 0x00


	//----- nvinfo : EIATTR_KPARAM_INFO
	.align		4
.L_2543:
        /*0018*/ 	.byte	0x04, 0x17
        /*001a*/ 	.short	(.L_2545 - .L_2544)
.L_2544:
        /*001c*/ 	.word	0x00000000
        /*0020*/ 	.short	0x0004
        /*0022*/ 	.short	0x0020
        /*0024*/ 	.byte	0x00, 0xf5, 0x21, 0x00


	//----- nvinfo : EIATTR_KPARAM_INFO
	.align		4
.L_2545:
        /*0028*/ 	.byte	0x04, 0x17
        /*002a*/ 	.short	(.L_2547 - .L_2546)
.L_2546:
        /*002c*/ 	.word	0x00000000
        /*0030*/ 	.short	0x0003
        /*0032*/ 	.short	0x0018
        /*0034*/ 	.byte	0x00, 0xf5, 0x21, 0x00


	//----- nvinfo : EIATTR_KPARAM_INFO
	.align		4
.L_2547:
        /*0038*/ 	.byte	0x04, 0x17
        /*003a*/ 	.short	(.L_2549 - .L_2548)
.L_2548:
        /*003c*/ 	.word	0x00000000
        /*0040*/ 	.short	0x0002
        /*0042*/ 	.short	0x0010
        /*0044*/ 	.byte	0x00, 0xf5, 0x21, 0x00


	//----- nvinfo : EIATTR_KPARAM_INFO
	.align		4
.L_2549:
        /*0048*/ 	.byte	0x04, 0x17
        /*004a*/ 	.short	(.L_2551 - .L_2550)
.L_2550:
        /*004c*/ 	.word	0x00000000
        /*0050*/ 	.short	0x0001
        /*0052*/ 	.short	0x0008
        /*0054*/ 	.byte	0x00, 0xf5, 0x21, 0x00


	//----- nvinfo : EIATTR_KPARAM_INFO
	.align		4
.L_2551:
        /*0058*/ 	.byte	0x04, 0x17
        /*005a*/ 	.short	(.L_2553 - .L_2552)
.L_2552:
        /*005c*/ 	.word	0x00000000
        /*0060*/ 	.short	0x0000
        /*0062*/ 	.short	0x0000
        /*0064*/ 	.byte	0x00, 0xf0, 0x11, 0x00


	//----- nvinfo : EIATTR_SPARSE_MMA_MASK
	.align		4
.L_2553:
        /*0068*/ 	.byte	0x03, 0x50
        /*006a*/ 	.short	0x0000


	//----- nvinfo : EIATTR_MAXREG_COUNT
	.align		4
        /*006c*/ 	.byte	0x03, 0x1b
        /*006e*/ 	.short	0x00ff


	//----- nvinfo : EIATTR_NUM_BARRIERS
	.align		4
        /*0070*/ 	.byte	0x02, 0x4c
        /*0072*/ 	.byte	0x01
	.zero		1


	//----- nvinfo : EIATTR_MERCURY_ISA_VERSION
	.align		4
        /*0074*/ 	.byte	0x03, 0x5f
        /*0076*/ 	.short	0x0101


	//----- nvinfo : EIATTR_VRC_CTA_INIT_COUNT
	.align		4
        /*0078*/ 	.byte	0x02, 0x4a
	.zero		1
	.zero		1


	//----- nvinfo : EIATTR_EXIT_INSTR_OFFSETS
	.align		4
        /*007c*/ 	.byte	0x04, 0x1c
        /*007e*/ 	.short	(.L_2555 - .L_2554)


	//   ....[0]....
.L_2554:
        /*0080*/ 	.word	0x00001790


	//   ....[1]....
        /*0084*/ 	.word	0x00001860


	//----- nvinfo : EIATTR_CRS_STACK_SIZE
	.align		4
.L_2555:
        /*0088*/ 	.byte	0x04, 0x1e
        /*008a*/ 	.short	(.L_2557 - .L_2556)
.L_2556:
        /*008c*/ 	.word	0x00000000


	//----- nvinfo : EIATTR_CBANK_PARAM_SIZE
	.align		4
.L_2557:
        /*0090*/ 	.byte	0x03, 0x19
        /*0092*/ 	.short	0x0030


	//----- nvinfo : EIATTR_PARAM_CBANK
	.align		4
        /*0094*/ 	.byte	0x04, 0x0a
        /*0096*/ 	.short	(.L_2559 - .L_2558)
	.align		4
.L_2558:
        /*0098*/ 	.word	index@(.nv.constant0._Z32massMatrixMultiplyRegisterKernelILi4ELi7ELi2EEviPKdS1_S1_S1_Pd)
        /*009c*/ 	.short	0x0380
        /*009e*/ 	.short	0x0030


	//----- nvinfo : EIATTR_SW_WAR
	.align		4
.L_2559:
        /*00a0*/ 	.byte	0x04, 0x36
        /*00a2*/ 	.short	(.L_2561 - .L_2560)
.L_2560:
        /*00a4*/ 	.word	0x00000008
.L_2561:


//--------------------- .nv.info._Z32massMatrixMultiplyConstantKernelILi4ELi6ELi2EEviPKdS1_S1_S1_Pd --------------------------
	.section	.nv.info._Z32massMatrixMultiplyConstantKernelILi4ELi6ELi2EEviPKdS1_S1_S1_Pd,"",@"SHT_CUDA_INFO"
	.sectionflags	@""
	.align	4


	//----- nvinfo : EIATTR_CUDA_API_VERSION
	.align		4
        /*0000*/ 	.byte	0x04, 0x37
        /*0002*/ 	.short	(.L_2563 - .L_2562)
.L_2562:
        /*0004*/ 	.word	0x00000082


	//----- nvinfo : EIATTR_KPARAM_INFO
	.align		4
.L_2563:
        /*0008*/ 	.byte	0x04, 0x17
        /*000a*/ 	.short	(.L_2565 - .L_2564)
.L_2564:
        /*000c*/ 	.word	0x00000000
        /*0010*/ 	.short	0x0005
        /*0012*/ 	.short	0x0028
        /*0014*/ 	.byte	0x00, 0xf5, 0x21, 0x00


	//----- nvinfo : EIATTR_KPARAM_INFO
	.align		4
.L_2565:
        /*0018*/ 	.byte	0x04, 0x17
        /*001a*/ 	.short	(.L_2567 - .L_2566)
.L_2566:
        /*001c*/ 	.word	0x00000000
        /*0020*/ 	.short	0x0004
        /*0022*/ 	.short	0x0020
        /*0024*/ 	.byte	0x00, 0xf5, 0x21, 0x00


	//----- nvinfo : EIATTR_KPARAM_INFO
	.align		4
.L_2567:
        /*0028*/ 	.byte	0x04, 0x17
        /*002a*/ 	.short	(.L_2569 - .L_2568)
.L_2568:
        /*002c*/ 	.word	0x00000000
        /*0030*/ 	.short	0x0003
        /*0032*/ 	.short	0x0018
        /*0034*/ 	.byte	0x00, 0xf5, 0x21, 0x00


	//----- nvinfo : EIATTR_KPARAM_INFO
	.align		4
.L_2569:
        /*0038*/ 	.byte	0x04, 0x17
        /*003a*/ 	.short	(.L_2571 - .L_2570)
.L_2570:
        /*003c*/ 	.word	0x00000000
        /*0040*/ 	.short	0x0002
        /*0042*/ 	.short	0x0010
        /*0044*/ 	.byte	0x00, 0xf5, 0x21, 0x00


	//----- nvinfo : EIATTR_KPARAM_INFO
	.align		4
.L_2571:
        /*0048*/ 	.byte	0x04, 0x17
        /*004a*/ 	.short	(.L_2573 - .L_2572)
.L_2572:
        /*004c*/ 	.word	0x00000000
        /*0050*/ 	.short	0x0001
        /*0052*/ 	.short	0x0008
        /*0054*/ 	.byte	0x00, 0xf5, 0x21, 0x00


	//----- nvinfo : EIATTR_KPARAM_INFO
	.align		4
.L_2573:
        /*0058*/ 	.byte	0x04, 0x17
        /*005a*/ 	.short	(.L_2575 - .L_2574)
.L_2574:
        /*005c*/ 	.word	0x00000000
        /*0060*/ 	.short	0x0000
        /*0062*/ 	.short	0x0000
        /*0064*/ 	.byte	0x00, 0xf0, 0x11, 0x00


	//----- nvinfo : EIATTR_SPARSE_MMA_MASK
	.align		4
.L_2575:
        /*0068*/ 	.byte	0x03, 0x50
        /*006a*/ 	.short	0x0000


	//----- nvinfo : EIATTR_MAXREG_COUNT
	.align		4
        /*006c*/ 	.byte	0x03, 0x1b
        /*006e*/ 	.short	0x00ff


	//----- nvinfo : EIATTR_NUM_BARRIERS
	.align		4
        /*0070*/ 	.byte	0x02, 0x4c
        /*0072*/ 	.byte	0x01
	.zero		1


	//----- nvinfo : EIATTR_MERCURY_ISA_VERSION
	.align		4
        /*0074*/ 	.byte	0x03, 0x5f
        /*0076*/ 	.short	0x0101


	//----- nvinfo : EIATTR_VRC_CTA_INIT_COUNT
	.align		4
        /*0078*/ 	.byte	0x02, 0x4a
	.zero		1
	.zero		1


	//----- nvinfo : EIATTR_EXIT_INSTR_OFFSETS
	.align		4
        /*007c*/ 	.byte	0x04, 0x1c
        /*007e*/ 	.short	(.L_2577 - .L_2576)


	//   ....[0]....
.L_2576:
        /*0080*/ 	.word	0x00001370


	//   ....[1]....
        /*0084*/ 	.word	0x00001580


	//----- nvinfo : EIATTR_CRS_STACK_SIZE
	.align		4
.L_2577:
        /*0088*/ 	.byte	0x04, 0x1e
        /*008a*/ 	.short	(.L_2579 - .L_2578)
.L_2578:
        /*008c*/ 	.word	0x00000000


	//----- nvinfo : EIATTR_CBANK_PARAM_SIZE
	.align		4
.L_2579:
        /*0090*/ 	.byte	0x03, 0x19
        /*0092*/ 	.short	0x0030


	//----- nvinfo : EIATTR_PARAM_CBANK
	.align		4
        /*0094*/ 	.byte	0x04, 0x0a
        /*0096*/ 	.short	(.L_2581 - .L_2580)
	.align		4
.L_2580:
        /*0098*/ 	.word	index@(.nv.constant0._Z32massMatrixMultiplyConstantKernelILi4ELi6ELi2EEviPKdS1_S1_S1_Pd)
        /*009c*/ 	.short	0x0380
        /*009e*/ 	.short	0x0030


	//----- nvinfo : EIATTR_SW_WAR
	.align		4
.L_2581:
        /*00a0*/ 	.byte	0x04, 0x36
        /*00a2*/ 	.short	(.L_2583 - .L_2582)
.L_2582:
        /*00a4*/ 	.word	0x00000008
.L_2583:


//--------------------- .nv.info._Z32massMatrixMultiplyRegisterKernelILi4ELi6ELi2EEviPKdS1_S1_S1_Pd --------------------------
	.section	.nv.info._Z32massMatrixMultiplyRegisterKernelILi4ELi6ELi2EEviPKdS1_S1_S1_Pd,"",@"SHT_CUDA_INFO"
	.sectionflags	@""
	.align	4


	//----- nvinfo : EIATTR_CUDA_API_VERSION
	.align		4
        /*0000*/ 	.byte	0x04, 0x37
        /*0002*/ 	.short	(.L_2585 - .L_2584)
.L_2584:
        /*0004*/ 	.word	0x00000082


	//----- nvinfo : EIATTR_KPARAM_INFO
	.align		4
.L_2585:
        /*0008*/ 	.byte	0x04, 0x17
        /*000a*/ 	.short	(.L_2587 - .L_2586)
.L_2586:
        /*000c*/ 	.word	0x00000000
        /*0010*/ 	.short	0x0005
        /*0012*/ 	.short	0x0028
        /*0014*/ 	.byte	0x00, 0xf5, 0x21, 0x00


	//----- nvinfo : EIATTR_KPARAM_INFO
	.align		4
.L_2587:
        /*0018*/ 	.byte	0x04, 0x17
        /*001a*/ 	.short	(.L_2589 - .L_2588)
.L_2588:
        /*001c*/ 	.word	0x00000000
        /*0020*/ 	.short	0x0004
        /*0022*/ 	.short	0x0020
        /*0024*/ 	.byte	0x00, 0xf5, 0x21, 0x00


	//----- nvinfo : EIATTR_KPARAM_INFO
	.align		4
.L_2589:
        /*0028*/ 	.byte	0x04, 0x17
        /*002a*/ 	.short	(.L_2591 - .L_2590)
.L_2590:
        /*002c*/ 	.word	0x00000000
        /*0030*/ 	.short	0x0003
        /*0032*/ 	.short	0x0018
        /*0034*/ 	.byte	0x00, 0xf5, 0x21, 0x00


	//----- nvinfo : EIATTR_KPARAM_INFO
	.align		4
.L_2591:
        /*0038*/ 	.byte	0x04, 0x17
        /*003a*/ 	.short	(.L_2593 - .L_2592)
.L_2592:
        /*003c*/ 	.word	0x00000000
        /*0040*/ 	.short	0x0002
        /*0042*/ 	.short	0x0010
        /*0044*/ 	.byte	0x00, 0xf5, 0x21, 0x00


	//----- nvinfo : EIATTR_KPARAM_INFO
	.align		4
.L_2593:
        /*0048*/ 	.byte	0x04, 0x17
        /*004a*/ 	.short	(.L_2595 - .L_2594)
.L_2594:
        /*004c*/ 	.word	0x00000000
        /*0050*/ 	.short	0x0001
        /*0052*/ 	.short	0x0008
        /*0054*/ 	.byte	0x00, 0xf5, 0x21, 0x00


	//----- nvinfo : EIATTR_KPARAM_INFO
	.align		4
.L_2595:
        /*0058*/ 	.byte	0x04, 0x17
        /*005a*/ 	.short	(.L_2597 - .L_2596)
.L_2596:
        /*005c*/ 	.word	0x00000000
        /*0060*/ 	.short	0x0000
        /*0062*/ 	.short	0x0000
        /*0064*/ 	.byte	0x00, 0xf0, 0x11, 0x00


	//----- nvinfo : EIATTR_SPARSE_MMA_MASK
	.align		4
.L_2597:
        /*0068*/ 	.byte	0x03, 0x50
        /*006a*/ 	.short	0x0000


	//----- nvinfo : EIATTR_MAXREG_COUNT
	.align		4
        /*006c*/ 	.byte	0x03, 0x1b
        /*006e*/ 	.short	0x00ff


	//----- nvinfo : EIATTR_NUM_BARRIERS
	.align		4
        /*0070*/ 	.byte	0x02, 0x4c
        /*0072*/ 	.byte	0x01
	.zero		1


	//----- nvinfo : EIATTR_MERCURY_ISA_VERSION
	.align		4
        /*0074*/ 	.byte	0x03, 0x5f
        /*0076*/ 	.short	0x0101


	//----- nvinfo : EIATTR_VRC_CTA_INIT_COUNT
	.align		4
        /*0078*/ 	.byte	0x02, 0x4a
	.zero		1
	.zero		1


	//----- nvinfo : EIATTR_EXIT_INSTR_OFFSETS
	.align		4
        /*007c*/ 	.byte	0x04, 0x1c
        /*007e*/ 	.short	(.L_2599 - .L_2598)


	//   ....[0]....
.L_2598:
        /*0080*/ 	.word	0x000013d0


	//   ....[1]....
        /*0084*/ 	.word	0x000014d0


	//----- nvinfo : EIATTR_CRS_STACK_SIZE
	.align		4
.L_2599:
        /*0088*/ 	.byte	0x04, 0x1e
        /*008a*/ 	.short	(.L_2601 - .L_2600)
.L_2600:
        /*008c*/ 	.word	0x00000000


	//----- nvinfo : EIATTR_CBANK_PARAM_SIZE
	.align		4
.L_2601:
        /*0090*/ 	.byte	0x03, 0x19
        /*0092*/ 	.short	0x0030


	//----- nvinfo : EIATTR_PARAM_CBANK
	.align		4
        /*0094*/ 	.byte	0x04, 0x0a
        /*0096*/ 	.short	(.L_2603 - .L_2602)
	.align		4
.L_2602:
        /*0098*/ 	.word	index@(.nv.constant0._Z32massMatrixMultiplyRegisterKernelILi4ELi6ELi2EEviPKdS1_S1_S1_Pd)
        /*009c*/ 	.short	0x0380
        /*009e*/ 	.short	0x0030


	//----- nvinfo : EIATTR_SW_WAR
	.align		4
.L_2603:
        /*00a0*/ 	.byte	0x04, 0x36
        /*00a2*/ 	.short	(.L_2605 - .L_2604)
.L_2604:
        /*00a4*/ 	.word	0x00000008
.L_2605:


//--------------------- .nv.info._Z32massMatrixMultiplyConstantKernelILi4ELi5ELi2EEviPKdS1_S1_S1_Pd --------------------------
	.section	.nv.info._Z32massMatrixMultiplyConstantKernelILi4ELi5ELi2EEviPKdS1_S1_S1_Pd,"",@"SHT_CUDA_INFO"
	.sectionflags	@""
	.align	4


	//----- nvinfo : EIATTR_CUDA_API_VERSION
	.align		4
        /*0000*/ 	.byte	0x04, 0x37
        /*0002*/ 	.short	(.L_2607 - .L_2606)
.L_2606:
        /*0004*/ 	.word	0x00000082


	//----- nvinfo : EIATTR_KPARAM_INFO
	.align		4
.L_2607:
        /*0008*/ 	.byte	0x04, 0x17
        /*000a*/ 	.short	(.L_2609 - .L_2608)
.L_2608:
        /*000c*/ 	.word	0x00000000
        /*0010*/ 	.short	0x0005
        /*0012*/ 	.short	0x0028
        /*0014*/ 	.byte	0x00, 0xf5, 0x21, 0x00


	//----- nvinfo : EIATTR_KPARAM_INFO
	.align		4
.L_2609:
        /*0018*/ 	.byte	0x04, 0x17
        /*001a*/ 	.short	(.L_2611 - .L_2610)
.L_2610:
        /*001c*/ 	.word	0x00000000
        /*0020*/ 	.short	0x0004
        /*0022*/ 	.short	0x0020
        /*0024*/ 	.byte	0x00, 0xf5, 0x21, 0x00


	//----- nvinfo : EIATTR_KPARAM_INFO
	.align		4
.L_2611:
        /*0028*/ 	.byte	0x04, 0x17
        /*002a*/ 	.short	(.L_2613 - .L_2612)
.L_2612:
        /*002c*/ 	.word	0x00000000
        /*0030*/ 	.short	0x0003
        /*0032*/ 	.short	0x0018
        /*0034*/ 	.byte	0x00, 0xf5, 0x21, 0x00


	//----- nvinfo : EIATTR_KPARAM_INFO
	.align		4
.L_2613:
        /*0038*/ 	.byte	0x04, 0x17
        /*003a*/ 	.short	(.L_2615 - .L_2614)
.L_2614:
        /*003c*/ 	.word	0x00000000
        /*0040*/ 	.short	0x0002
        /*0042*/ 	.short	0x0010
        /*0044*/ 	.byte	0x00, 0xf5, 0x21, 0x00


	//----- nvinfo : EIATTR_KPARAM_INFO
	.align		4
.L_2615:
        /*0048*/ 	.byte	0x04, 0x17
        /*004a*/ 	.short	(.L_2617 - .L_2616)
.L_2616:
        /*004c*/ 	.word	0x00000000
        /*0050*/ 	.short	0x0001
        /*0052*/ 	.short	0x0008
        /*0054*/ 	.byte	0x00, 0xf5, 0x21, 0x00


	//----- nvinfo : EIATTR_KPARAM_INFO
	.align		4
.L_2617:
        /*0058*/ 	.byte	0x04, 0x17
        /*005a*/ 	.short	(.L_2619 - .L_2618)
.L_2618:
        /*005c*/ 	.word	0x00000000
        /*0060*/ 	.short	0x0000
        /*0062*/ 	.short	0x0000
        /*0064*/ 	.byte	0x00, 0xf0, 0x11, 0x00


	//----- nvinfo : EIATTR_SPARSE_MMA_MASK
	.align		4
.L_2619:
        /*0068*/ 	.byte	0x03, 0x50
        /*006a*/ 	.short	0x0000


	//----- nvinfo : EIATTR_MAXREG_COUNT
	.align		4
        /*006c*/ 	.byte	0x03, 0x1b
        /*006e*/ 	.short	0x00ff


	//----- nvinfo : EIATTR_NUM_BARRIERS
	.align		4
        /*0070*/ 	.byte	0x02, 0x4c
        /*0072*/ 	.byte	0x01
	.zero		1


	//----- nvinfo : EIATTR_MERCURY_ISA_VERSION
	.align		4
        /*0074*/ 	.byte	0x03, 0x5f
        /*0076*/ 	.short	0x0101


	//----- nvinfo : EIATTR_VRC_CTA_INIT_COUNT
	.align		4
        /*0078*/ 	.byte	0x02, 0x4a
	.zero		1
	.zero		1


	//----- nvinfo : EIATTR_EXIT_INSTR_OFFSETS
	.align		4
        /*007c*/ 	.byte	0x04, 0x1c
        /*007e*/ 	.short	(.L_2621 - .L_2620)


	//   ....[0]....
.L_2620:
        /*0080*/ 	.word	0x00001320


	//   ....[1]....
        /*0084*/ 	.word	0x00001540


	//----- nvinfo : EIATTR_CRS_STACK_SIZE
	.align		4
.L_2621:
        /*0088*/ 	.byte	0x04, 0x1e
        /*008a*/ 	.short	(.L_2623 - .L_2622)
.L_2622:
        /*008c*/ 	.word	0x00000000


	//----- nvinfo : EIATTR_CBANK_PARAM_SIZE
	.align		4
.L_2623:
        /*0090*/ 	.byte	0x03, 0x19
        /*0092*/ 	.short	0x0030


	//----- nvinfo : EIATTR_PARAM_CBANK
	.align		4
        /*0094*/ 	.byte	0x04, 0x0a
        /*0096*/ 	.short	(.L_2625 - .L_2624)
	.align		4
.L_2624:
        /*0098*/ 	.word	index@(.nv.constant0._Z32massMatrixMultiplyConstantKernelILi4ELi5ELi2EEviPKdS1_S1_S1_Pd)
        /*009c*/ 	.short	0x0380
        /*009e*/ 	.short	0x0030


	//----- nvinfo : EIATTR_SW_WAR
	.align		4
.L_2625:
        /*00a0*/ 	.byte	0x04, 0x36
        /*00a2*/ 	.short	(.L_2627 - .L_2626)
.L_2626:
        /*00a4*/ 	.word	0x00000008
.L_2627:


//--------------------- .nv.info._Z32massMatrixMultiplyRegisterKernelILi4ELi5ELi2EEviPKdS1_S1_S1_Pd --------------------------
	.section	.nv.info._Z32massMatrixMultiplyRegisterKernelILi4ELi5ELi2EEviPKdS1_S1_S1_Pd,"",@"SHT_CUDA_INFO"
	.sectionflags	@""
	.align	4


	//----- nvinfo : EIATTR_CUDA_API_VERSION
	.align		4
        /*0000*/ 	.byte	0x04, 0x37
        /*0002*/ 	.short	(.L_2629 - .L_2628)
.L_2628:
        /*0004*/ 	.word	0x00000082


	//----- nvinfo : EIATTR_KPARAM_INFO
	.align		4
.L_2629:
        /*0008*/ 	.byte	0x04, 0x17
        /*000a*/ 	.short	(.L_2631 - .L_2630)
.L_2630:
        /*000c*/ 	.word	0x00000000
        /*0010*/ 	.short	0x0005
        /*0012*/ 	.short	0x0028
        /*0014*/ 	.byte	0x00, 0xf5, 0x21, 0x00


	//----- nvinfo : EIATTR_KPARAM_INFO
	.align		4
.L_2631:
        /*0018*/ 	.byte	0x04, 0x17
        /*001a*/ 	.short	(.L_2633 - .L_2632)
.L_2632:
        /*001c*/ 	.word	0x00000000
        /*0020*/ 	.short	0x0004
        /*0022*/ 	.short	0x0020
        /*0024*/ 	.byte	0x00, 0xf5, 0x21, 0x00


	//----- nvinfo : EIATTR_KPARAM_INFO
	.align		4
.L_2633:
        /*0028*/ 	.byte	0x04, 0x17
        /*002a*/ 	.short	(.L_2635 - .L_2634)
.L_2634:
        /*002c*/ 	.word	0x00000000
        /*0030*/ 	.short	0x0003
        /*0032*/ 	.short	0x0018
        /*0034*/ 	.byte	0x00, 0xf5, 0x21, 0x00


	//----- nvinfo : EIATTR_KPARAM_INFO
	.align		4
.L_2635:
        /*0038*/ 	.byte	0x04, 0x17
        /*003a*/ 	.short	(.L_2637 - .L_2636)
.L_2636:
        /*003c*/ 	.word	0x00000000
        /*0040*/ 	.short	0x0002
        /*0042*/ 	.short	0x0010
        /*0044*/ 	.byte	0x00, 0xf5, 0x21, 0x00


	//----- nvinfo : EIATTR_KPARAM_INFO
	.align		4
.L_2637:
        /*0048*/ 	.byte	0x04, 0x17
        /*004a*/ 	.short	(.L_2639 - .L_2638)
.L_2638:
        /*004c*/ 	.word	0x00000000
        /*0050*/ 	.short	0x0001
        /*0052*/ 	.short	0x0008
        /*0054*/ 	.byte	0x00, 0xf5, 0x21, 0x00


	//----- nvinfo : EIATTR_KPARAM_INFO
	.align		4
.L_2639:
        /*0058*/ 	.byte	0x04, 0x17
        /*005a*/ 	.short	(.L_2641 - .L_2640)
.L_2640:
        /*005c*/ 	.word	0x00000000
        /*0060*/ 	.short	0x0000
        /*0062*/ 	.short	0x0000
        /*0064*/ 	.byte	0x00, 0xf0, 0x11, 0x00


	//----- nvinfo : EIATTR_SPARSE_MMA_MASK
	.align		4
.L_2641:
        /*0068*/ 	.byte	0x03, 0x50
        /*006a*/ 	.short	0x0000


	//----- nvinfo : EIATTR_MAXREG_COUNT
	.align		4
        /*006c*/ 	.byte	0x03, 0x1b
        /*006e*/ 	.short	0x00ff


	//----- nvinfo : EIATTR_NUM_BARRIERS
	.align		4
        /*0070*/ 	.byte	0x02, 0x4c
        /*0072*/ 	.byte	0x01
	.zero		1


	//----- nvinfo : EIATTR_MERCURY_ISA_VERSION
	.align		4
        /*0074*/ 	.byte	0x03, 0x5f
        /*0076*/ 	.short	0x0101


	//----- nvinfo : EIATTR_VRC_CTA_INIT_COUNT
	.align		4
        /*0078*/ 	.byte	0x02, 0x4a
	.zero		1
	.zero		1


	//----- nvinfo : EIATTR_EXIT_INSTR_OFFSETS
	.align		4
        /*007c*/ 	.byte	0x04, 0x1c
        /*007e*/ 	.short	(.L_2643 - .L_2642)


	//   ....[0]....
.L_2642:
        /*0080*/ 	.word	0x00001360


	//   ....[1]....
        /*0084*/ 	.word	0x00001460


	//----- nvinfo : EIATTR_CRS_STACK_SIZE
	.align		4
.L_2643:
        /*0088*/ 	.byte	0x04, 0x1e
        /*008a*/ 	.short	(.L_2645 - .L_2644)
.L_2644:
        /*008c*/ 	.word	0x00000000


	//----- nvinfo : EIATTR_CBANK_PARAM_SIZE
	.align		4
.L_2645:
        /*0090*/ 	.byte	0x03, 0x19
        /*0092*/ 	.short	0x0030


	//----- nvinfo : EIATTR_PARAM_CBANK
	.align		4
        /*0094*/ 	.byte	0x04, 0x0a
        /*0096*/ 	.short	(.L_2647 - .L_2646)
	.align		4
.L_2646:
        /*0098*/ 	.word	index@(.nv.constant0._Z32massMatrixMultiplyRegisterKernelILi4ELi5ELi2EEviPKdS1_S1_S1_Pd)
        /*009c*/ 	.short	0x0380
        /*009e*/ 	.short	0x0030


	//----- nvinfo : EIATTR_SW_WAR
	.align		4
.L_2647:
        /*00a0*/ 	.byte	0x04, 0x36
        /*00a2*/ 	.short	(.L_2649 - .L_2648)
.L_2648:
        /*00a4*/ 	.word	0x00000008
.L_2649:


//--------------------- .nv.info._Z32massMatrixMultiplyConstantKernelILi4ELi4ELi2EEviPKdS1_S1_S1_Pd --------------------------
	.section	.nv.info._Z32massMatrixMultiplyConstantKernelILi4ELi4ELi2EEviPKdS1_S1_S1_Pd,"",@"SHT_CUDA_INFO"
	.sectionflags	@""
	.align	4


	//----- nvinfo : EIATTR_CUDA_API_VERSION
	.align		4
        /*0000*/ 	.byte	0x04, 0x37
        /*0002*/ 	.short	(.L_2651 - .L_2650)
.L_2650:
        /*0004*/ 	.word	0x00000082


	//----- nvinfo : EIATTR_KPARAM_INFO
	.align		4
.L_2651:
        /*0008*/ 	.byte	0x04, 0x17
        /*000a*/ 	.short	(.L_2653 - .L_2652)
.L_2652:
        /*000c*/ 	.word	0x00000000
        /*0010*/ 	.short	0x0005
        /*0012*/ 	.short	0x0028
        /*0014*/ 	.byte	0x00, 0xf5, 0x21, 0x00


	//----- nvinfo : EIATTR_KPARAM_INFO
	.align		4
.L_2653:
        /*0018*/ 	.byte	0x04, 0x17
        /*001a*/ 	.short	(.L_2655 - .L_2654)
.L_2654:
        /*001c*/ 	.word	0x00000000
        /*0020*/ 	.short	0x0004
        /*0022*/ 	.short	0x0020
        /*0024*/ 	.byte	0x00, 0xf5, 0x21, 0x00


	//----- nvinfo : EIATTR_KPARAM_INFO
	.align		4
.L_2655:
        /*0028*/ 	.byte	0x04, 0x17
        /*002a*/ 	.short	(.L_2657 - .L_2656)
.L_2656:
        /*002c*/ 	.word	0x00000000
        /*0030*/ 	.short	0x0003
        /*0032*/ 	.short	0x0018
        /*0034*/ 	.byte	0x00, 0xf5, 0x21, 0x00


	//----- nvinfo : EIATTR_KPARAM_INFO
	.align		4
.L_2657:
        /*0038*/ 	.byte	0x04, 0x17
        /*003a*/ 	.short	(.L_2659 - .L_2658)
.L_2658:
        /*003c*/ 	.word	0x00000000
        /*0040*/ 	.short	0x0002
        /*0042*/ 	.short	0x0010
        /*0044*/ 	.byte	0x00, 0xf5, 0x21, 0x00


	//----- nvinfo : EIATTR_KPARAM_INFO
	.align		4
.L_2659:
        /*0048*/ 	.byte	0x04, 0x17
        /*004a*/ 	.short	(.L_2661 - .L_2660)
.L_2660:
        /*004c*/ 	.word	0x00000000
        /*0050*/ 	.short	0x0001
        /*0052*/ 	.short	0x0008
        /*0054*/ 	.byte	0x00, 0xf5, 0x21, 0x00


	//----- nvinfo : EIATTR_KPARAM_INFO
	.align		4
.L_2661:
        /*0058*/ 	.byte	0x04, 0x17
        /*005a*/ 	.short	(.L_2663 - .L_2662)
.L_2662:
        /*005c*/ 	.word	0x00000000
        /*0060*/ 	.short	0x0000
        /*0062*/ 	.short	0x0000
        /*0064*/ 	.byte	0x00, 0xf0, 0x11, 0x00


	//----- nvinfo : EIATTR_SPARSE_MMA_MASK
	.align		4
.L_2663:
        /*0068*/ 	.byte	0x03, 0x50
        /*006a*/ 	.short	0x0000


	//----- nvinfo : EIATTR_MAXREG_COUNT
	.align		4
        /*006c*/ 	.byte	0x03, 0x1b
        /*006e*/ 	.short	0x00ff


	//----- nvinfo : EIATTR_NUM_BARRIERS
	.align		4
        /*0070*/ 	.byte	0x02, 0x4c
        /*0072*/ 	.byte	0x01
	.zero		1


	//----- nvinfo : EIATTR_MERCURY_ISA_VERSION
	.align		4
        /*0074*/ 	.byte	0x03, 0x5f
        /*0076*/ 	.short	0x0101


	//----- nvinfo : EIATTR_VRC_CTA_INIT_COUNT
	.align		4
        /*0078*/ 	.byte	0x02, 0x4a
	.zero		1
	.zero		1


	//----- nvinfo : EIATTR_EXIT_INSTR_OFFSETS
	.align		4
        /*007c*/ 	.byte	0x04, 0x1c
        /*007e*/ 	.short	(.L_2665 - .L_2664)


	//   ....[0]....
.L_2664:
        /*0080*/ 	.word	0x00000c20


	//   ....[1]....
        /*0084*/ 	.word	0x00000d20


	//----- nvinfo : EIATTR_CRS_STACK_SIZE
	.align		4
.L_2665:
        /*0088*/ 	.byte	0x04, 0x1e
        /*008a*/ 	.short	(.L_2667 - .L_2666)
.L_2666:
        /*008c*/ 	.word	0x00000000


	//----- nvinfo : EIATTR_CBANK_PARAM_SIZE
	.align		4
.L_2667:
        /*0090*/ 	.byte	0x03, 0x19
        /*0092*/ 	.short	0x0030


	//----- nvinfo : EIATTR_PARAM_CBANK
	.align		4
        /*0094*/ 	.byte	0x04, 0x0a
        /*0096*/ 	.short	(.L_2669 - .L_2668)
	.align		4
.L_2668:
        /*0098*/ 	.word	index@(.nv.constant0._Z32massMatrixMultiplyConstantKernelILi4ELi4ELi2EEviPKdS1_S1_S1_Pd)
        /*009c*/ 	.short	0x0380
        /*009e*/ 	.short	0x0030


	//----- nvinfo : EIATTR_SW_WAR
	.align		4
.L_2669:
        /*00a0*/ 	.byte	0x04, 0x36
        /*00a2*/ 	.short	(.L_2671 - .L_2670)
.L_2670:
        /*00a4*/ 	.word	0x00000008
.L_2671:


//--------------------- .nv.info._Z32massMatrixMultiplyRegisterKernelILi4ELi4ELi2EEviPKdS1_S1_S1_Pd --------------------------
	.section	.nv.info._Z32massMatrixMultiplyRegisterKernelILi4ELi4ELi2EEviPKdS1_S1_S1_Pd,"",@"SHT_CUDA_INFO"
	.sectionflags	@""
	.align	4


	//----- nvinfo : EIATTR_CUDA_API_VERSION
	.align		4
        /*0000*/ 	.byte	0x04, 0x37
        /*0002*/ 	.short	(.L_2673 - .L_2672)
.L_2672:
        /*0004*/ 	.word	0x00000082


	//----- nvinfo : EIATTR_KPARAM_INFO
	.align		4
.L_2673:
        /*0008*/ 	.byte	0x04, 0x17
        /*000a*/ 	.short	(.L_2675 - .L_2674)
.L_2674:
        /*000c*/ 	.word	0x00000000
        /*0010*/ 	.short	0x0005
        /*0012*/ 	.short	0x0028
        /*0014*/ 	.byte	0x00, 0xf5, 0x21, 0x00


	//----- nvinfo : EIATTR_KPARAM_INFO
	.align		4
.L_2675:
        /*0018*/ 	.byte	0x04, 0x17
        /*001a*/ 	.short	(.L_2677 - .L_2676)
.L_2676:
        /*001c*/ 	.word	0x00000000
        /*0020*/ 	.short	0x0004
        /*0022*/ 	.short	0x0020
        /*0024*/ 	.byte	0x00, 0xf5, 0x21, 0x00


	//----- nvinfo : EIATTR_KPARAM_INFO
	.align		4
.L_2677:
        /*0028*/ 	.byte	0x04, 0x17
        /*002a*/ 	.short	(.L_2679 - .L_2678)
.L_2678:
        /*002c*/ 	.word	0x00000000
        /*0030*/ 	.short	0x0003
        /*0032*/ 	.short	0x0018
        /*0034*/ 	.byte	0x00, 0xf5, 0x21, 0x00


	//----- nvinfo : EIATTR_KPARAM_INFO
	.align		4
.L_2679:
        /*0038*/ 	.byte	0x04, 0x17
        /*003a*/ 	.short	(.L_2681 - .L_2680)
.L_2680:
        /*003c*/ 	.word	0x00000000
        /*0040*/ 	.short	0x0002
        /*0042*/ 	.short	0x0010
        /*0044*/ 	.byte	0x00, 0xf5, 0x21, 0x00


	//----- nvinfo : EIATTR_KPARAM_INFO
	.align		4
.L_2681:
        /*0048*/ 	.byte	0x04, 0x17
        /*004a*/ 	.short	(.L_2683 - .L_2682)
.L_2682:
        /*004c*/ 	.word	0x00000000
        /*0050*/ 	.short	0x0001
        /*0052*/ 	.short	0x0008
        /*0054*/ 	.byte	0x00, 0xf5, 0x21, 0x00


	//----- nvinfo : EIATTR_KPARAM_INFO
	.align		4
.L_2683:
        /*0058*/ 	.byte	0x04, 0x17
        /*005a*/ 	.short	(.L_2685 - .L_2684)
.L_2684:
        /*005c*/ 	.word	0x00000000
        /*0060*/ 	.short	0x0000
        /*0062*/ 	.short	0x0000
        /*0064*/ 	.byte	0x00, 0xf0, 0x11, 0x00


	//----- nvinfo : EIATTR_SPARSE_MMA_MASK
	.align		4
.L_2685:
        /*0068*/ 	.byte	0x03, 0x50
        /*006a*/ 	.short	0x0000


	//----- nvinfo : EIATTR_MAXREG_COUNT
	.align		4
        /*006c*/ 	.byte	0x03, 0x1b
        /*006e*/ 	.short	0x00ff


	//----- nvinfo : EIATTR_NUM_BARRIERS
	.align		4
        /*0070*/ 	.byte	0x02, 0x4c
        /*0072*/ 	.byte	0x01
	.zero		1


	//----- nvinfo : EIATTR_MERCURY_ISA_VERSION
	.align		4
        /*0074*/ 	.byte	0x03, 0x5f
        /*0076*/ 	.short	0x0101


	//----- nvinfo : EIATTR_VRC_CTA_INIT_COUNT
	.align		4
        /*0078*/ 	.byte	0x02, 0x4a
	.zero		1
	.zero		1


	//----- nvinfo : EIATTR_EXIT_INSTR_OFFSETS
	.align		4
        /*007c*/ 	.byte	0x04, 0x1c
        /*007e*/ 	.short	(.L_2687 - .L_2686)


	//   ....[0]....
.L_2686:
        /*0080*/ 	.word	0x00000df0


	//   ....[1]....
        /*0084*/ 	.word	0x00000ee0


	//----- nvinfo : EIATTR_CRS_STACK_SIZE
	.align		4
.L_2687:
        /*0088*/ 	.byte	0x04, 0x1e
        /*008a*/ 	.short	(.L_2689 - .L_2688)
.L_2688:
        /*008c*/ 	.word	0x00000000


	//----- nvinfo : EIATTR_CBANK_PARAM_SIZE
	.align		4
.L_2689:
        /*0090*/ 	.byte	0x03, 0x19
        /*0092*/ 	.short	0x0030


	//----- nvinfo : EIATTR_PARAM_CBANK
	.align		4
        /*0094*/ 	.byte	0x04, 0x0a
        /*0096*/ 	.short	(.L_2691 - .L_2690)
	.align		4
.L_2690:
        /*0098*/ 	.word	index@(.nv.constant0._Z32massMatrixMultiplyRegisterKernelILi4ELi4ELi2EEviPKdS1_S1_S1_Pd)
        /*009c*/ 	.short	0x0380
        /*009e*/ 	.short	0x0030


	//----- nvinfo : EIATTR_SW_WAR
	.align		4
.L_2691:
        /*00a0*/ 	.byte	0x04, 0x36
        /*00a2*/ 	.short	(.L_2693 - .L_2692)
.L_2692:
        /*00a4*/ 	.word	0x00000008
.L_2693:


//--------------------- .nv.info._Z32massMatrixMultiplyConstantKernelILi3ELi7ELi3EEviPKdS1_S1_S1_Pd --------------------------
	.section	.nv.info._Z32massMatrixMultiplyConstantKernelILi3ELi7ELi3EEviPKdS1_S1_S1_Pd,"",@"SHT_CUDA_INFO"
	.sectionflags	@""
	.align	4


	//----- nvinfo : EIATTR_CUDA_API_VERSION
	.align		4
        /*0000*/ 	.byte	0x04, 0x37
        /*0002*/ 	.short	(.L_2695 - .L_2694)
.L_2694:
        /*0004*/ 	.word	0x00000082


	//----- nvinfo : EIATTR_KPARAM_INFO
	.align		4
.L_2695:
        /*0008*/ 	.byte	0x04, 0x17
        /*000a*/ 	.short	(.L_2697 - .L_2696)
.L_2696:
        /*000c*/ 	.word	0x00000000
        /*0010*/ 	.short	0x0005
        /*0012*/ 	.short	0x0028
        /*0014*/ 	.byte	0x00, 0xf5, 0x21, 0x00


	//----- nvinfo : EIATTR_KPARAM_INFO
	.align		4
.L_2697:
        /*0018*/ 	.byte	0x04, 0x17
        /*001a*/ 	.short	(.L_2699 - .L_2698)
.L_2698:
        /*001c*/ 	.word	0x00000000
        /*0020*/ 	.short	0x0004
        /*0022*/ 	.short	0x0020
        /*0024*/ 	.byte	0x00, 0xf5, 0x21, 0x00


	//----- nvinfo : EIATTR_KPARAM_INFO
	.align		4
.L_2699:
        /*0028*/ 	.byte	0x04, 0x17
        /*002a*/ 	.short	(.L_2701 - .L_2700)
.L_2700:
        /*002c*/ 	.word	0x00000000
        /*0030*/ 	.short	0x0003
        /*0032*/ 	.short	0x0018
        /*0034*/ 	.byte	0x00, 0xf5, 0x21, 0x00


	//----- nvinfo : EIATTR_KPARAM_INFO
	.align		4
.L_2701:
        /*0038*/ 	.byte	0x04, 0x17
        /*003a*/ 	.short	(.L_2703 - .L_2702)
.L_2702:
        /*003c*/ 	.word	0x00000000
        /*0040*/ 	.short	0x0002
        /*0042*/ 	.short	0x0010
        /*0044*/ 	.byte	0x00, 0xf5, 0x21, 0x00


	//----- nvinfo : EIATTR_KPARAM_INFO
	.align		4
.L_2703:
        /*0048*/ 	.byte	0x04, 0x17
        /*004a*/ 	.short	(.L_2705 - .L_2704)
.L_2704:
        /*004c*/ 	.word	0x00000000
        /*0050*/ 	.short	0x0001
        /*0052*/ 	.short	0x0008
        /*0054*/ 	.byte	0x00, 0xf5, 0x21, 0x00


	//----- nvinfo : EIATTR_KPARAM_INFO
	.align		4
.L_2705:
        /*0058*/ 	.byte	0x04, 0x17
        /*005a*/ 	.short	(.L_2707 - .L_2706)
.L_2706:
        /*005c*/ 	.word	0x00000000
        /*0060*/ 	.short	0x0000
        /*0062*/ 	.short	0x0000
        /*0064*/ 	.byte	0x00, 0xf0, 0x11, 0x00


	//----- nvinfo : EIATTR_SPARSE_MMA_MASK
	.align		4
.L_2707:
        /*0068*/ 	.byte	0x03, 0x50
        /*006a*/ 	.short	0x0000


	//----- nvinfo : EIATTR_MAXREG_COUNT
	.align		4
        /*006c*/ 	.byte	0x03, 0x1b
        /*006e*/ 	.short	0x00ff


	//----- nvinfo : EIATTR_NUM_BARRIERS
	.align		4
        /*0070*/ 	.byte	0x02, 0x4c
        /*0072*/ 	.byte	0x01
	.zero		1


	//----- nvinfo : EIATTR_MERCURY_ISA_VERSION
	.align		4
        /*0074*/ 	.byte	0x03, 0x5f
        /*0076*/ 	.short	0x0101


	//----- nvinfo : EIATTR_VRC_CTA_INIT_COUNT
	.align		4
        /*0078*/ 	.byte	0x02, 0x4a
	.zero		1
	.zero		1


	//----- nvinfo : EIATTR_EXIT_INSTR_OFFSETS
	.align		4
        /*007c*/ 	.byte	0x04, 0x1c
        /*007e*/ 	.short	(.L_2709 - .L_2708)


	//   ....[0]....
.L_2708:
        /*0080*/ 	.word	0x000019a0


	//   ....[1]....
        /*0084*/ 	.word	0x00001ab0


	//----- nvinfo : EIATTR_CRS_STACK_SIZE
	.align		4
.L_2709:
        /*0088*/ 	.byte	0x04, 0x1e
        /*008a*/ 	.short	(.L_2711 - .L_2710)
.L_2710:
        /*008c*/ 	.word	0x00000000


	//----- nvinfo : EIATTR_CBANK_PARAM_SIZE
	.align		4
.L_2711:
        /*0090*/ 	.byte	0x03, 0x19
        /*0092*/ 	.short	0x0030


	//----- nvinfo : EIATTR_PARAM_CBANK
	.align		4
        /*0094*/ 	.byte	0x04, 0x0a
        /*0096*/ 	.short	(.L_2713 - .L_2712)
	.align		4
.L_2712:
        /*0098*/ 	.word	index@(.nv.constant0._Z32massMatrixMultiplyConstantKernelILi3ELi7ELi3EEviPKdS1_S1_S1_Pd)
        /*009c*/ 	.short	0x0380
        /*009e*/ 	.short	0x0030


	//----- nvinfo : EIATTR_SW_WAR
	.align		4
.L_2713:
        /*00a0*/ 	.byte	0x04, 0x36
        /*00a2*/ 	.short	(.L_2715 - .L_2714)
.L_2714:
        /*00a4*/ 	.word	0x00000008
.L_2715:


//--------------------- .nv.info._Z32massMatrixMultiplyRegisterKernelILi3ELi7ELi3EEviPKdS1_S1_S1_Pd --------------------------
	.section	.nv.info._Z32massMatrixMultiplyRegisterKernelILi3ELi7ELi3EEviPKdS1_S1_S1_Pd,"",@"SHT_CUDA_INFO"
	.sectionflags	@""
	.align	4


	//----- nvinfo : EIATTR_CUDA_API_VERSION
	.align		4
        /*0000*/ 	.byte	0x04, 0x37
        /*0002*/ 	.short	(.L_2717 - .L_2716)
.L_2716:
        /*0004*/ 	.word	0x00000082


	//----- nvinfo : EIATTR_KPARAM_INFO
	.align		4
.L_2717:
        /*0008*/ 	.byte	0x04, 0x17
        /*000a*/ 	.short	(.L_2719 - .L_2718)
.L_2718:
        /*000c*/ 	.word	0x00000000
        /*0010*/ 	.short	0x0005
        /*0012*/ 	.short	0x0028
        /*0014*/ 	.byte	0x00, 0xf5, 0x21, 0x00


	//----- nvinfo : EIATTR_KPARAM_INFO
	.align		4
.L_2719:
        /*0018*/ 	.byte	0x04, 0x17
        /*001a*/ 	.short	(.L_2721 - .L_2720)
.L_2720:
        /*001c*/ 	.word	0x00000000
        /*0020*/ 	.short	0x0004
        /*0022*/ 	.short	0x0020
        /*0024*/ 	.byte	0x00, 0xf5, 0x21, 0x00


	//----- nvinfo : EIATTR_KPARAM_INFO
	.align		4
.L_2721:
        /*0028*/ 	.byte	0x04, 0x17
        /*002a*/ 	.short	(.L_2723 - .L_2722)
.L_2722:
        /*002c*/ 	.word	0x00000000
        /*0030*/ 	.short	0x0003
        /*0032*/ 	.short	0x0018
        /*0034*/ 	.byte	0x00, 0xf5, 0x21, 0x00


	//----- nvinfo : EIATTR_KPARAM_INFO
	.align		4
.L_2723:
        /*0038*/ 	.byte	0x04, 0x17
        /*003a*/ 	.short	(.L_2725 - .L_2724)
.L_2724:
        /*003c*/ 	.word	0x00000000
        /*0040*/ 	.short	0x0002
        /*0042*/ 	.short	0x0010
        /*0044*/ 	.byte	0x00, 0xf5, 0x21, 0x00


	//----- nvinfo : EIATTR_KPARAM_INFO
	.align		4
.L_2725:
        /*0048*/ 	.byte	0x04, 0x17
        /*004a*/ 	.short	(.L_2727 - .L_2726)
.L_2726:
        /*004c*/ 	.word	0x00000000
        /*0050*/ 	.short	0x0001
        /*0052*/ 	.short	0x0008
        /*0054*/ 	.byte	0x00, 0xf5, 0x21, 0x00


	//----- nvinfo : EIATTR_KPARAM_INFO
	.align		4
.L_2727:
        /*0058*/ 	.byte	0x04, 0x17
        /*005a*/ 	.short	(.L_2729 - .L_2728)
.L_2728:
        /*005c*/ 	.word	0x00000000
        /*0060*/ 	.short	0x0000
        /*0062*/ 	.short	0x0000
        /*0064*/ 	.byte	0x00, 0xf0, 0x11, 0x00


	//----- nvinfo : EIATTR_SPARSE_MMA_MASK
	.align		4
.L_2729:
        /*0068*/ 	.byte	0x03, 0x50
        /*006a*/ 	.short	0x0000


	//----- nvinfo : EIATTR_MAXREG_COUNT
	.align		4
        /*006c*/ 	.byte	0x03, 0x1b
        /*006e*/ 	.short	0x00ff


	//----- nvinfo : EIATTR_NUM_BARRIERS
	.align		4
        /*0070*/ 	.byte	0x02, 0x4c
        /*0072*/ 	.byte	0x01
	.zero		1


	//----- nvinfo : EIATTR_MERCURY_ISA_VERSION
	.align		4
        /*0074*/ 	.byte	0x03, 0x5f
        /*0076*/ 	.short	0x0101


	//----- nvinfo : EIATTR_VRC_CTA_INIT_COUNT
	.align		4
        /*0078*/ 	.byte	0x02, 0x4a
	.zero		1
	.zero		1


	//----- nvinfo : EIATTR_EXIT_INSTR_OFFSETS
	.align		4
        /*007c*/ 	.byte	0x04, 0x1c
        /*007e*/ 	.short	(.L_2731 - .L_2730)


	//   ....[0]....
.L_2730:
        /*0080*/ 	.word	0x00001860


	//   ....[1]....
        /*0084*/ 	.word	0x00001900


	//----- nvinfo : EIATTR_CRS_STACK_SIZE
	.align		4
.L_2731:
        /*0088*/ 	.byte	0x04, 0x1e
        /*008a*/ 	.short	(.L_2733 - .L_2732)
.L_2732:
        /*008c*/ 	.word	0x00000000


	//----- nvinfo : EIATTR_CBANK_PARAM_SIZE
	.align		4
.L_2733:
        /*0090*/ 	.byte	0x03, 0x19
        /*0092*/ 	.short	0x0030


	//----- nvinfo : EIATTR_PARAM_CBANK
	.align		4
        /*0094*/ 	.byte	0x04, 0x0a
        /*0096*/ 	.short	(.L_2735 - .L_2734)
	.align		4
.L_2734:
        /*0098*/ 	.word	index@(.nv.constant0._Z32massMatrixMultiplyRegisterKernelILi3ELi7ELi3EEviPKdS1_S1_S1_Pd)
        /*009c*/ 	.short	0x0380
        /*009e*/ 	.short	0x0030


	//----- nvinfo : EIATTR_SW_WAR
	.align		4
.L_2735:
        /*00a0*/ 	.byte	0x04, 0x36
        /*00a2*/ 	.short	(.L_2737 - .L_2736)
.L_2736:
        /*00a4*/ 	.word	0x00000008
.L_2737:


//--------------------- .nv.info._Z32massMatrixMultiplyConstantKernelILi3ELi6ELi3EEviPKdS1_S1_S1_Pd --------------------------
	.section	.nv.info._Z32massMatrixMultiplyConstantKernelILi3ELi6ELi3EEviPKdS1_S1_S1_Pd,"",@"SHT_CUDA_INFO"
	.sectionflags	@""
	.align	4


	//----- nvinfo : EIATTR_CUDA_API_VERSION
	.align		4
        /*0000*/ 	.byte	0x04, 0x37
        /*0002*/ 	.short	(.L_2739 - .L_2738)
.L_2738:
        /*0004*/ 	.word	0x00000082


	//----- nvinfo : EIATTR_KPARAM_INFO
	.align		4
.L_2739:
        /*0008*/ 	.byte	0x04, 0x17
        /*000a*/ 	.short	(.L_2741 - .L_2740)
.L_2740:
        /*000c*/ 	.word	0x00000000
        /*0010*/ 	.short	0x0005
        /*0012*/ 	.short	0x0028
        /*0014*/ 	.byte	0x00, 0xf5, 0x21, 0x00


	//----- nvinfo : EIATTR_KPARAM_INFO
	.align		4
.L_2741:
        /*0018*/ 	.byte	0x04, 0x17
        /*001a*/ 	.short	(.L_2743 - .L_2742)
.L_2742:
        /*001c*/ 	.word	0x00000000
        /*0020*/ 	.short	0x0004
        /*0022*/ 	.short	0x0020
        /*0024*/ 	.byte	0x00, 0xf5, 0x21, 0x00


	//----- nvinfo : EIATTR_KPARAM_INFO
	.align		4
.L_2743:
        /*0028*/ 	.byte	0x04, 0x17
        /*002a*/ 	.short	(.L_2745 - .L_2744)
.L_2744:
        /*002c*/ 	.word	0x00000000
        /*0030*/ 	.short	0x0003
        /*0032*/ 	.short	0x0018
        /*0034*/ 	.byte	0x00, 0xf5, 0x21, 0x00


	//----- nvinfo : EIATTR_KPARAM_INFO
	.align		4
.L_2745:
        /*0038*/ 	.byte	0x04, 0x17
        /*003a*/ 	.short	(.L_2747 - .L_2746)
.L_2746:
        /*003c*/ 	.word	0x00000000
        /*0040*/ 	.short	0x0002
        /*0042*/ 	.short	0x0010
        /*0044*/ 	.byte	0x00, 0xf5, 0x21, 0x00


	//----- nvinfo : EIATTR_KPARAM_INFO
	.align		4
.L_2747:
        /*0048*/ 	.byte	0x04, 0x17
        /*004a*/ 	.short	(.L_2749 - .L_2748)
.L_2748:
        /*004c*/ 	.word	0x00000000
        /*0050*/ 	.short	0x0001
        /*0052*/ 	.short	0x0008
        /*0054*/ 	.byte	0x00, 0xf5, 0x21, 0x00


	//----- nvinfo : EIATTR_KPARAM_INFO
	.align		4
.L_2749:
        /*0058*/ 	.byte	0x04, 0x17
        /*005a*/ 	.short	(.L_2751 - .L_2750)
.L_2750:
        /*005c*/ 	.word	0x00000000
        /*0060*/ 	.short	0x0000
        /*0062*/ 	.short	0x0000
        /*0064*/ 	.byte	0x00, 0xf0, 0x11, 0x00


	//----- nvinfo : EIATTR_SPARSE_MMA_MASK
	.align		4
.L_2751:
        /*0068*/ 	.byte	0x03, 0x50
        /*006a*/ 	.short	0x0000


	//----- nvinfo : EIATTR_MAXREG_COUNT
	.align		4
        /*006c*/ 	.byte	0x03, 0x1b
        /*006e*/ 	.short	0x00ff


	//----- nvinfo : EIATTR_NUM_BARRIERS
	.align		4
        /*0070*/ 	.byte	0x02, 0x4c
        /*0072*/ 	.byte	0x01
	.zero		1


	//----- nvinfo : EIATTR_MERCURY_ISA_VERSION
	.align		4
        /*0074*/ 	.byte	0x03, 0x5f
        /*0076*/ 	.short	0x0101


	//----- nvinfo : EIATTR_VRC_CTA_INIT_COUNT
	.align		4
        /*0078*/ 	.byte	0x02, 0x4a
	.zero		1
	.zero		1


	//----- nvinfo : EIATTR_EXIT_INSTR_OFFSETS
	.align		4
        /*007c*/ 	.byte	0x04, 0x1c
        /*007e*/ 	.short	(.L_2753 - .L_2752)


	//   ....[0]....
.L_2752:
        /*0080*/ 	.word	0x000014f0


	//   ....[1]....
        /*0084*/ 	.word	0x00001690


	//----- nvinfo : EIATTR_CRS_STACK_SIZE
	.align		4
.L_2753:
        /*0088*/ 	.byte	0x04, 0x1e
        /*008a*/ 	.short	(.L_2755 - .L_2754)
.L_2754:
        /*008c*/ 	.word	0x00000000


	//----- nvinfo : EIATTR_CBANK_PARAM_SIZE
	.align		4
.L_2755:
        /*0090*/ 	.byte	0x03, 0x19
        /*0092*/ 	.short	0x0030


	//----- nvinfo : EIATTR_PARAM_CBANK
	.align		4
        /*0094*/ 	.byte	0x04, 0x0a
        /*0096*/ 	.short	(.L_2757 - .L_2756)
	.align		4
.L_2756:
        /*0098*/ 	.word	index@(.nv.constant0._Z32massMatrixMultiplyConstantKernelILi3ELi6ELi3EEviPKdS1_S1_S1_Pd)
        /*009c*/ 	.short	0x0380
        /*009e*/ 	.short	0x0030


	//----- nvinfo : EIATTR_SW_WAR
	.align		4
.L_2757:
        /*00a0*/ 	.byte	0x04, 0x36
        /*00a2*/ 	.short	(.L_2759 - .L_2758)
.L_2758:
        /*00a4*/ 	.word	0x00000008
.L_2759:


//--------------------- .nv.info._Z32massMatrixMultiplyRegisterKernelILi3ELi6ELi3EEviPKdS1_S1_S1_Pd --------------------------
	.section	.nv.info._Z32massMatrixMultiplyRegisterKernelILi3ELi6ELi3EEviPKdS1_S1_S1_Pd,"",@"SHT_CUDA_INFO"
	.sectionflags	@""
	.align	4


	//----- nvinfo : EIATTR_CUDA_API_VERSION
	.align		4
        /*0000*/ 	.byte	0x04, 0x37
        /*0002*/ 	.short	(.L_2761 - .L_2760)
.L_2760:
        /*0004*/ 	.word	0x00000082


	//----- nvinfo : EIATTR_KPARAM_INFO
	.align		4
.L_2761:
        /*0008*/ 	.byte	0x04, 0x17
        /*000a*/ 	.short	(.L_2763 - .L_2762)
.L_2762:
        /*000c*/ 	.word	0x00000000
        /*0010*/ 	.short	0x0005
        /*0012*/ 	.short	0x0028
        /*0014*/ 	.byte	0x00, 0xf5, 0x21, 0x00


	//----- nvinfo : EIATTR_KPARAM_INFO
	.align		4
.L_2763:
        /*0018*/ 	.byte	0x04, 0x17
        /*001a*/ 	.short	(.L_2765 - .L_2764)
.L_2764:
        /*001c*/ 	.word	0x00000000
        /*0020*/ 	.short	0x0004
        /*0022*/ 	.short	0x0020
        /*0024*/ 	.byte	0x00, 0xf5, 0x21, 0x00


	//----- nvinfo : EIATTR_KPARAM_INFO
	.align		4
.L_2765:
        /*0028*/ 	.byte	0x04, 0x17
        /*002a*/ 	.short	(.L_2767 - .L_2766)
.L_2766:
        /*002c*/ 	.word	0x00000000
        /*0030*/ 	.short	0x0003
        /*0032*/ 	.short	0x0018
        /*0034*/ 	.byte	0x00, 0xf5, 0x21, 0x00


	//----- nvinfo : EIATTR_KPARAM_INFO
	.align		4
.L_2767:
        /*0038*/ 	.byte	0x04, 0x17
        /*003a*/ 	.short	(.L_2769 - .L_2768)
.L_2768:
        /*003c*/ 	.word	0x00000000
        /*0040*/ 	.short	0x0002
        /*0042*/ 	.short	0x0010
        /*0044*/ 	.byte	0x00, 0xf5, 0x21, 0x00


	//----- nvinfo : EIATTR_KPARAM_INFO
	.align		4
.L_2769:
        /*0048*/ 	.byte	0x04, 0x17
        /*004a*/ 	.short	(.L_2771 - .L_2770)
.L_2770:
        /*004c*/ 	.word	0x00000000
        /*0050*/ 	.short	0x0001
        /*0052*/ 	.short	0x0008
        /*0054*/ 	.byte	0x00, 0xf5, 0x21, 0x00


	//----- nvinfo : EIATTR_KPARAM_INFO
	.align		4
.L_2771:
        /*0058*/ 	.byte	0x04, 0x17
        /*005a*/ 	.short	(.L_2773 - .L_2772)
.L_2772:
        /*005c*/ 	.word	0x00000000
        /*0060*/ 	.short	0x0000
        /*0062*/ 	.short	0x0000
        /*0064*/ 	.byte	0x00, 0xf0, 0x11, 0x00


	//----- nvinfo : EIATTR_SPARSE_MMA_MASK
	.align		4
.L_2773:
        /*0068*/ 	.byte	0x03, 0x50
        /*006a*/ 	.short	0x0000


	//----- nvinfo : EIATTR_MAXREG_COUNT
	.align		4
        /*006c*/ 	.byte	0x03, 0x1b
        /*006e*/ 	.short	0x00ff


	//----- nvinfo : EIATTR_NUM_BARRIERS
	.align		4
        /*0070*/ 	.byte	0x02, 0x4c
        /*0072*/ 	.byte	0x01
	.zero		1


	//----- nvinfo : EIATTR_MERCURY_ISA_VERSION
	.align		4
        /*0074*/ 	.byte	0x03, 0x5f
        /*0076*/ 	.short	0x0101


	//----- nvinfo : EIATTR_VRC_CTA_INIT_COUNT
	.align		4
        /*0078*/ 	.byte	0x02, 0x4a
	.zero		1
	.zero		1


	//----- nvinfo : EIATTR_EXIT_INSTR_OFFSETS
	.align		4
        /*007c*/ 	.byte	0x04, 0x1c
        /*007e*/ 	.short	(.L_2775 - .L_2774)


	//   ....[0]....
.L_2774:
        /*0080*/ 	.word	0x00001520


	//   ....[1]....
        /*0084*/ 	.word	0x000015d0


	//----- nvinfo : EIATTR_CRS_STACK_SIZE
	.align		4
.L_2775:
        /*0088*/ 	.byte	0x04, 0x1e
        /*008a*/ 	.short	(.L_2777 - .L_2776)
.L_2776:
        /*008c*/ 	.word	0x00000000


	//----- nvinfo : EIATTR_CBANK_PARAM_SIZE
	.align		4
.L_2777:
        /*0090*/ 	.byte	0x03, 0x19
        /*0092*/ 	.short	0x0030


	//----- nvinfo : EIATTR_PARAM_CBANK
	.align		4
        /*0094*/ 	.byte	0x04, 0x0a
        /*0096*/ 	.short	(.L_2779 - .L_2778)
	.align		4
.L_2778:
        /*0098*/ 	.word	index@(.nv.constant0._Z32massMatrixMultiplyRegisterKernelILi3ELi6ELi3EEviPKdS1_S1_S1_Pd)
        /*009c*/ 	.short	0x0380
        /*009e*/ 	.short	0x0030


	//----- nvinfo : EIATTR_SW_WAR
	.align		4
.L_2779:
        /*00a0*/ 	.byte	0x04, 0x36
        /*00a2*/ 	.short	(.L_2781 - .L_2780)
.L_2780:
        /*00a4*/ 	.word	0x00000008
.L_2781:


//--------------------- .nv.info._Z32massMatrixMultiplyConstantKernelILi3ELi5ELi3EEviPKdS1_S1_S1_Pd --------------------------
	.section	.nv.info._Z32massMatrixMultiplyConstantKernelILi3ELi5ELi3EEviPKdS1_S1_S1_Pd,"",@"SHT_CUDA_INFO"
	.sectionflags	@""
	.align	4


	//----- nvinfo : EIATTR_CUDA_API_VERSION
	.align		4
        /*0000*/ 	.byte	0x04, 0x37
        /*0002*/ 	.short	(.L_2783 - .L_2782)
.L_2782:
        /*0004*/ 	.word	0x00000082


	//----- nvinfo : EIATTR_KPARAM_INFO
	.align		4
.L_2783:
        /*0008*/ 	.byte	0x04, 0x17
        /*000a*/ 	.short	(.L_2785 - .L_2784)
.L_2784:
        /*000c*/ 	.word	0x00000000
        /*0010*/ 	.short	0x0005
        /*0012*/ 	.short	0x0028
        /*0014*/ 	.byte	0x00, 0xf5, 0x21, 0x00


	//----- nvinfo : EIATTR_KPARAM_INFO
	.align		4
.L_2785:
        /*0018*/ 	.byte	0x04, 0x17
        /*001a*/ 	.short	(.L_2787 - .L_2786)
.L_2786:
        /*001c*/ 	.word	0x00000000
        /*0020*/ 	.short	0x0004
        /*0022*/ 	.short	0x0020
        /*0024*/ 	.byte	0x00, 0xf5, 0x21, 0x00


	//----- nvinfo : EIATTR_KPARAM_INFO
	.align		4
.L_2787:
        /*0028*/ 	.byte	0x04, 0x17
        /*002a*/ 	.short	(.L_2789 - .L_2788)
.L_2788:
        /*002c*/ 	.word	0x00000000
        /*0030*/ 	.short	0x0003
        /*0032*/ 	.short	0x0018
        /*0034*/ 	.byte	0x00, 0xf5, 0x21, 0x00


	//----- nvinfo : EIATTR_KPARAM_INFO
	.align		4
.L_2789:
        /*0038*/ 	.byte	0x04, 0x17
        /*003a*/ 	.short	(.L_2791 - .L_2790)
.L_2790:
        /*003c*/ 	.word	0x00000000
        /*0040*/ 	.short	0x0002
        /*0042*/ 	.short	0x0010
        /*0044*/ 	.byte	0x00, 0xf5, 0x21, 0x00


	//----- nvinfo : EIATTR_KPARAM_INFO
	.align		4
.L_2791:
        /*0048*/ 	.byte	0x04, 0x17
        /*004a*/ 	.short	(.L_2793 - .L_2792)
.L_2792:
        /*004c*/ 	.word	0x00000000
        /*0050*/ 	.short	0x0001
        /*0052*/ 	.short	0x0008
        /*0054*/ 	.byte	0x00, 0xf5, 0x21, 0x00


	//----- nvinfo : EIATTR_KPARAM_INFO
	.align		4
.L_2793:
        /*0058*/ 	.byte	0x04, 0x17
        /*005a*/ 	.short	(.L_2795 - .L_2794)
.L_2794:
        /*005c*/ 	.word	0x00000000
        /*0060*/ 	.short	0x0000
        /*0062*/ 	.short	0x0000
        /*0064*/ 	.byte	0x00, 0xf0, 0x11, 0x00


	//----- nvinfo : EIATTR_SPARSE_MMA_MASK
	.align		4
.L_2795:
        /*0068*/ 	.byte	0x03, 0x50
        /*006a*/ 	.short	0x0000


	//----- nvinfo : EIATTR_MAXREG_COUNT
	.align		4
        /*006c*/ 	.byte	0x03, 0x1b
        /*006e*/ 	.short	0x00ff


	//----- nvinfo : EIATTR_NUM_BARRIERS
	.align		4
        /*0070*/ 	.byte	0x02, 0x4c
        /*0072*/ 	.byte	0x01
	.zero		1


	//----- nvinfo : EIATTR_MERCURY_ISA_VERSION
	.align		4
        /*0074*/ 	.byte	0x03, 0x5f
        /*0076*/ 	.short	0x0101


	//----- nvinfo : EIATTR_VRC_CTA_INIT_COUNT
	.align		4
        /*0078*/ 	.byte	0x02, 0x4a
	.zero		1
	.zero		1


	//----- nvinfo : EIATTR_EXIT_INSTR_OFFSETS
	.align		4
        /*007c*/ 	.byte	0x04, 0x1c
        /*007e*/ 	.short	(.L_2797 - .L_2796)


	//   ....[0]....
.L_2796:
        /*0080*/ 	.word	0x00001490


	//   ....[1]....
        /*0084*/ 	.word	0x00001640


	//----- nvinfo : EIATTR_CRS_STACK_SIZE
	.align		4
.L_2797:
        /*0088*/ 	.byte	0x04, 0x1e
        /*008a*/ 	.short	(.L_2799 - .L_2798)
.L_2798:
        /*008c*/ 	.word	0x00000000


	//----- nvinfo : EIATTR_CBANK_PARAM_SIZE
	.align		4
.L_2799:
        /*0090*/ 	.byte	0x03, 0x19
        /*0092*/ 	.short	0x0030


	//----- nvinfo : EIATTR_PARAM_CBANK
	.align		4
        /*0094*/ 	.byte	0x04, 0x0a
        /*0096*/ 	.short	(.L_2801 - .L_2800)
	.align		4
.L_2800:
        /*0098*/ 	.word	index@(.nv.constant0._Z32massMatrixMultiplyConstantKernelILi3ELi5ELi3EEviPKdS1_S1_S1_Pd)
        /*009c*/ 	.short	0x0380
        /*009e*/ 	.short	0x0030


	//----- nvinfo : EIATTR_SW_WAR
	.align		4
.L_2801:
        /*00a0*/ 	.byte	0x04, 0x36
        /*00a2*/ 	.short	(.L_2803 - .L_2802)
.L_2802:
        /*00a4*/ 	.word	0x00000008
.L_2803:


//--------------------- .nv.info._Z32massMatrixMultiplyRegisterKernelILi3ELi5ELi3EEviPKdS1_S1_S1_Pd --------------------------
	.section	.nv.info._Z32massMatrixMultiplyRegisterKernelILi3ELi5ELi3EEviPKdS1_S1_S1_Pd,"",@"SHT_CUDA_INFO"
	.sectionflags	@""
	.align	4


	//----- nvinfo : EIATTR_CUDA_API_VERSION
	.align		4
        /*0000*/ 	.byte	0x04, 0x37
        /*0002*/ 	.short	(.L_2805 - .L_2804)
.L_2804:
        /*0004*/ 	.word	0x00000082


	//----- nvinfo : EIATTR_KPARAM_INFO
	.align		4
.L_2805:
        /*0008*/ 	.byte	0x04, 0x17
        /*000a*/ 	.short	(.L_2807 - .L_2806)
.L_2806:
        /*000c*/ 	.word	0x00000000
        /*0010*/ 	.short	0x0005
        /*0012*/ 	.short	0x0028
        /*0014*/ 	.byte	0x00, 0xf5, 0x21, 0x00


	//----- nvinfo : EIATTR_KPARAM_INFO
	.align		4
.L_2807:
        /*0018*/ 	.byte	0x04, 0x17
        /*001a*/ 	.short	(.L_2809 - .L_2808)
.L_2808:
        /*001c*/ 	.word	0x00000000
        /*0020*/ 	.short	0x0004
        /*0022*/ 	.short	0x0020
        /*0024*/ 	.byte	0x00, 0xf5, 0x21, 0x00


	//----- nvinfo : EIATTR_KPARAM_INFO
	.align		4
.L_2809:
        /*0028*/ 	.byte	0x04, 0x17
        /*002a*/ 	.short	(.L_2811 - .L_2810)
.L_2810:
        /*002c*/ 	.word	0x00000000
        /*0030*/ 	.short	0x0003
        /*0032*/ 	.short	0x0018
        /*0034*/ 	.byte	0x00, 0xf5, 0x21, 0x00


	//----- nvinfo : EIATTR_KPARAM_INFO
	.align		4
.L_2811:
        /*0038*/ 	.byte	0x04, 0x17
        /*003a*/ 	.short	(.L_2813 - .L_2812)
.L_2812:
        /*003c*/ 	.word	0x00000000
        /*0040*/ 	.short	0x0002
        /*0042*/ 	.short	0x0010
        /*0044*/ 	.byte	0x00, 0xf5, 0x21, 0x00


	//----- nvinfo : EIATTR_KPARAM_INFO
	.align		4
.L_2813:
        /*0048*/ 	.byte	0x04, 0x17
        /*004a*/ 	.short	(.L_2815 - .L_2814)
.L_2814:
        /*004c*/ 	.word	0x00000000
        /*0050*/ 	.short	0x0001
        /*0052*/ 	.short	0x0008
        /*0054*/ 	.byte	0x00, 0xf5, 0x21, 0x00


	//----- nvinfo : EIATTR_KPARAM_INFO
	.align		4
.L_2815:
        /*0058*/ 	.byte	0x04, 0x17
        /*005a*/ 	.short	(.L_2817 - .L_2816)
.L_2816:
        /*005c*/ 	.word	0x00000000
        /*0060*/ 	.short	0x0000
        /*0062*/ 	.short	0x0000
        /*0064*/ 	.byte	0x00, 0xf0, 0x11, 0x00


	//----- nvinfo : EIATTR_SPARSE_MMA_MASK
	.align		4
.L_2817:
        /*0068*/ 	.byte	0x03, 0x50
        /*006a*/ 	.short	0x0000


	//----- nvinfo : EIATTR_MAXREG_COUNT
	.align		4
        /*006c*/ 	.byte	0x03, 0x1b
        /*006e*/ 	.short	0x00ff


	//----- nvinfo : EIATTR_NUM_BARRIERS
	.align		4
        /*0070*/ 	.byte	0x02, 0x4c
        /*0072*/ 	.byte	0x01
	.zero		1


	//----- nvinfo : EIATTR_MERCURY_ISA_VERSION
	.align		4
        /*0074*/ 	.byte	0x03, 0x5f
        /*0076*/ 	.short	0x0101


	//----- nvinfo : EIATTR_VRC_CTA_INIT_COUNT
	.align		4
        /*0078*/ 	.byte	0x02, 0x4a
	.zero		1
	.zero		1


	//----- nvinfo : EIATTR_EXIT_INSTR_OFFSETS
	.align		4
        /*007c*/ 	.byte	0x04, 0x1c
        /*007e*/ 	.short	(.L_2819 - .L_2818)


	//   ....[0]....
.L_2818:
        /*0080*/ 	.word	0x000014f0


	//   ....[1]....
        /*0084*/ 	.word	0x000015a0


	//----- nvinfo : EIATTR_CRS_STACK_SIZE
	.align		4
.L_2819:
        /*0088*/ 	.byte	0x04, 0x1e
        /*008a*/ 	.short	(.L_2821 - .L_2820)
.L_2820:
        /*008c*/ 	.word	0x00000000


	//----- nvinfo : EIATTR_CBANK_PARAM_SIZE
	.align		4
.L_2821:
        /*0090*/ 	.byte	0x03, 0x19
        /*0092*/ 	.short	0x0030


	//----- nvinfo : EIATTR_PARAM_CBANK
	.align		4
        /*0094*/ 	.byte	0x04, 0x0a
        /*0096*/ 	.short	(.L_2823 - .L_2822)
	.align		4
.L_2822:
        /*0098*/ 	.word	index@(.nv.constant0._Z32massMatrixMultiplyRegisterKernelILi3ELi5ELi3EEviPKdS1_S1_S1_Pd)
        /*009c*/ 	.short	0x0380
        /*009e*/ 	.short	0x0030


	//----- nvinfo : EIATTR_SW_WAR
	.align		4
.L_2823:
        /*00a0*/ 	.byte	0x04, 0x36
        /*00a2*/ 	.short	(.L_2825 - .L_2824)
.L_2824:
        /*00a4*/ 	.word	0x00000008
.L_2825:


//--------------------- .nv.info._Z32massMatrixMultiplyConstantKernelILi3ELi4ELi3EEviPKdS1_S1_S1_Pd --------------------------
	.section	.nv.info._Z32massMatrixMultiplyConstantKernelILi3ELi4ELi3EEviPKdS1_S1_S1_Pd,"",@"SHT_CUDA_INFO"
	.sectionflags	@""
	.align	4


	//----- nvinfo : EIATTR_CUDA_API_VERSION
	.align		4
        /*0000*/ 	.byte	0x04, 0x37
        /*0002*/ 	.short	(.L_2827 - .L_2826)
.L_2826:
        /*0004*/ 	.word	0x00000082


	//----- nvinfo : EIATTR_KPARAM_INFO
	.align		4
.L_2827:
        /*0008*/ 	.byte	0x04, 0x17
        /*000a*/ 	.short	(.L_2829 - .L_2828)
.L_2828:
        /*000c*/ 	.word	0x00000000
        /*0010*/ 	.short	0x0005
        /*0012*/ 	.short	0x0028
        /*0014*/ 	.byte	0x00, 0xf5, 0x21, 0x00


	//----- nvinfo : EIATTR_KPARAM_INFO
	.align		4
.L_2829:
        /*0018*/ 	.byte	0x04, 0x17
        /*001a*/ 	.short	(.L_2831 - .L_2830)
.L_2830:
        /*001c*/ 	.word	0x00000000
        /*0020*/ 	.short	0x0004
        /*0022*/ 	.short	0x0020
        /*0024*/ 	.byte	0x00, 0xf5, 0x21, 0x00


	//----- nvinfo : EIATTR_KPARAM_INFO
	.align		4
.L_2831:
        /*0028*/ 	.byte	0x04, 0x17
        /*002a*/ 	.short	(.L_2833 - .L_2832)
.L_2832:
        /*002c*/ 	.word	0x00000000
        /*0030*/ 	.short	0x0003
        /*0032*/ 	.short	0x0018
        /*0034*/ 	.byte	0x00, 0xf5, 0x21, 0x00


	//----- nvinfo : EIATTR_KPARAM_INFO
	.align		4
.L_2833:
        /*0038*/ 	.byte	0x04, 0x17
        /*003a*/ 	.short	(.L_2835 - .L_2834)
.L_2834:
        /*003c*/ 	.word	0x00000000
        /*0040*/ 	.short	0x0002
        /*0042*/ 	.short	0x0010
        /*0044*/ 	.byte	0x00, 0xf5, 0x21, 0x00


	//----- nvinfo : EIATTR_KPARAM_INFO
	.align		4
.L_2835:
        /*0048*/ 	.byte	0x04, 0x17
        /*004a*/ 	.short	(.L_2837 - .L_2836)
.L_2836:
        /*004c*/ 	.word	0x00000000
        /*0050*/ 	.short	0x0001
        /*0052*/ 	.short	0x0008
        /*0054*/ 	.byte	0x00, 0xf5, 0x21, 0x00


	//----- nvinfo : EIATTR_KPARAM_INFO
	.align		4
.L_2837:
        /*0058*/ 	.byte	0x04, 0x17
        /*005a*/ 	.short	(.L_2839 - .L_2838)
.L_2838:
        /*005c*/ 	.word	0x00000000
        /*0060*/ 	.short	0x0000
        /*0062*/ 	.short	0x0000
        /*0064*/ 	.byte	0x00, 0xf0, 0x11, 0x00


	//----- nvinfo : EIATTR_SPARSE_MMA_MASK
	.align		4
.L_2839:
        /*0068*/ 	.byte	0x03, 0x50
        /*006a*/ 	.short	0x0000


	//----- nvinfo : EIATTR_MAXREG_COUNT
	.align		4
        /*006c*/ 	.byte	0x03, 0x1b
        /*006e*/ 	.short	0x00ff


	//----- nvinfo : EIATTR_NUM_BARRIERS
	.align		4
        /*0070*/ 	.byte	0x02, 0x4c
        /*0072*/ 	.byte	0x01
	.zero		1


	//----- nvinfo : EIATTR_MERCURY_ISA_VERSION
	.align		4
        /*0074*/ 	.byte	0x03, 0x5f
        /*0076*/ 	.short	0x0101


	//----- nvinfo : EIATTR_VRC_CTA_INIT_COUNT
	.align		4
        /*0078*/ 	.byte	0x02, 0x4a
	.zero		1
	.zero		1


	//----- nvinfo : EIATTR_EXIT_INSTR_OFFSETS
	.align		4
        /*007c*/ 	.byte	0x04, 0x1c
        /*007e*/ 	.short	(.L_2841 - .L_2840)


	//   ....[0]....
.L_2840:
        /*0080*/ 	.word	0x00001060


	//   ....[1]....
        /*0084*/ 	.word	0x00001190


	//----- nvinfo : EIATTR_CRS_STACK_SIZE
	.align		4
.L_2841:
        /*0088*/ 	.byte	0x04, 0x1e
        /*008a*/ 	.short	(.L_2843 - .L_2842)
.L_2842:
        /*008c*/ 	.word	0x00000000


	//----- nvinfo : EIATTR_CBANK_PARAM_SIZE
	.align		4
.L_2843:
        /*0090*/ 	.byte	0x03, 0x19
        /*0092*/ 	.short	0x0030


	//----- nvinfo : EIATTR_PARAM_CBANK
	.align		4
        /*0094*/ 	.byte	0x04, 0x0a
        /*0096*/ 	.short	(.L_2845 - .L_2844)
	.align		4
.L_2844:
        /*0098*/ 	.word	index@(.nv.constant0._Z32massMatrixMultiplyConstantKernelILi3ELi4ELi3EEviPKdS1_S1_S1_Pd)
        /*009c*/ 	.short	0x0380
        /*009e*/ 	.short	0x0030


	//----- nvinfo : EIATTR_SW_WAR
	.align		4
.L_2845:
        /*00a0*/ 	.byte	0x04, 0x36
        /*00a2*/ 	.short	(.L_2847 - .L_2846)
.L_2846:
        /*00a4*/ 	.word	0x00000008
.L_2847:


//--------------------- .nv.info._Z32massMatrixMultiplyRegisterKernelILi3ELi4ELi3EEviPKdS1_S1_S1_Pd --------------------------
	.section	.nv.info._Z32massMatrixMultiplyRegisterKernelILi3ELi4ELi3EEviPKdS1_S1_S1_Pd,"",@"SHT_CUDA_INFO"
	.sectionflags	@""
	.align	4


	//----- nvinfo : EIATTR_CUDA_API_VERSION
	.align		4
        /*0000*/ 	.byte	0x04, 0x37
        /*0002*/ 	.short	(.L_2849 - .L_2848)
.L_2848:
        /*0004*/ 	.word	0x00000082


	//----- nvinfo : EIATTR_KPARAM_INFO
	.align		4
.L_2849:
        /*0008*/ 	.byte	0x04, 0x17
        /*000a*/ 	.short	(.L_2851 - .L_2850)
.L_2850:
        /*000c*/ 	.word	0x00000000
        /*0010*/ 	.short	0x0005
        /*0012*/ 	.short	0x0028
        /*0014*/ 	.byte	0x00, 0xf5, 0x21, 0x00


	//----- nvinfo : EIATTR_KPARAM_INFO
	.align		4
.L_2851:
        /*0018*/ 	.byte	0x04, 0x17
        /*001a*/ 	.short	(.L_2853 - .L_2852)
.L_2852:
        /*001c*/ 	.word	0x00000000
        /*0020*/ 	.short	0x0004
        /*0022*/ 	.short	0x0020
        /*0024*/ 	.byte	0x00, 0xf5, 0x21, 0x00


	//----- nvinfo : EIATTR_KPARAM_INFO
	.align		4
.L_2853:
        /*0028*/ 	.byte	0x04, 0x17
        /*002a*/ 	.short	(.L_2855 - .L_2854)
.L_2854:
        /*002c*/ 	.word	0x00000000
        /*0030*/ 	.short	0x0003
        /*0032*/ 	.short	0x0018
        /*0034*/ 	.byte	0x00, 0xf5, 0x21, 0x00


	//----- nvinfo : EIATTR_KPARAM_INFO
	.align		4
.L_2855:
        /*0038*/ 	.byte	0x04, 0x17
        /*003a*/ 	.short	(.L_2857 - .L_2856)
.L_2856:
        /*003c*/ 	.word	0x00000000
        /*0040*/ 	.short	0x0002
        /*0042*/ 	.short	0x0010
        /*0044*/ 	.byte	0x00, 0xf5, 0x21, 0x00


	//----- nvinfo : EIATTR_KPARAM_INFO
	.align		4
.L_2857:
        /*0048*/ 	.byte	0x04, 0x17
        /*004a*/ 	.short	(.L_2859 - .L_2858)
.L_2858:
        /*004c*/ 	.word	0x00000000
        /*0050*/ 	.short	0x0001
        /*0052*/ 	.short	0x0008
        /*0054*/ 	.byte	0x00, 0xf5, 0x21, 0x00


	//----- nvinfo : EIATTR_KPARAM_INFO
	.align		4
.L_2859:
        /*0058*/ 	.byte	0x04, 0x17
        /*005a*/ 	.short	(.L_2861 - .L_2860)
.L_2860:
        /*005c*/ 	.word	0x00000000
        /*0060*/ 	.short	0x0000
        /*0062*/ 	.short	0x0000
        /*0064*/ 	.byte	0x00, 0xf0, 0x11, 0x00


	//----- nvinfo : EIATTR_SPARSE_MMA_MASK
	.align		4
.L_2861:
        /*0068*/ 	.byte	0x03, 0x50
        /*006a*/ 	.short	0x0000


	//----- nvinfo : EIATTR_MAXREG_COUNT
	.align		4
        /*006c*/ 	.byte	0x03, 0x1b
        /*006e*/ 	.short	0x00ff


	//----- nvinfo : EIATTR_NUM_BARRIERS
	.align		4
        /*0070*/ 	.byte	0x02, 0x4c
        /*0072*/ 	.byte	0x01
	.zero		1


	//----- nvinfo : EIATTR_MERCURY_ISA_VERSION
	.align		4
        /*0074*/ 	.byte	0x03, 0x5f
        /*0076*/ 	.short	0x0101


	//----- nvinfo : EIATTR_VRC_CTA_INIT_COUNT
	.align		4
        /*0078*/ 	.byte	0x02, 0x4a
	.zero		1
	.zero		1


	//----- nvinfo : EIATTR_EXIT_INSTR_OFFSETS
	.align		4
        /*007c*/ 	.byte	0x04, 0x1c
        /*007e*/ 	.short	(.L_2863 - .L_2862)


	//   ....[0]....
.L_2862:
        /*0080*/ 	.word	0x00001070


	//   ....[1]....
        /*0084*/ 	.word	0x00001110


	//----- nvinfo : EIATTR_CRS_STACK_SIZE
	.align		4
.L_2863:
        /*0088*/ 	.byte	0x04, 0x1e
        /*008a*/ 	.short	(.L_2865 - .L_2864)
.L_2864:
        /*008c*/ 	.word	0x00000000


	//----- nvinfo : EIATTR_CBANK_PARAM_SIZE
	.align		4
.L_2865:
        /*0090*/ 	.byte	0x03, 0x19
        /*0092*/ 	.short	0x0030


	//----- nvinfo : EIATTR_PARAM_CBANK
	.align		4
        /*0094*/ 	.byte	0x04, 0x0a
        /*0096*/ 	.short	(.L_2867 - .L_2866)
	.align		4
.L_2866:
        /*0098*/ 	.word	index@(.nv.constant0._Z32massMatrixMultiplyRegisterKernelILi3ELi4ELi3EEviPKdS1_S1_S1_Pd)
        /*009c*/ 	.short	0x0380
        /*009e*/ 	.short	0x0030


	//----- nvinfo : EIATTR_SW_WAR
	.align		4
.L_2867:
        /*00a0*/ 	.byte	0x04, 0x36
        /*00a2*/ 	.short	(.L_2869 - .L_2868)
.L_2868:
        /*00a4*/ 	.word	0x00000008
.L_2869:


//--------------------- .nv.info._Z32massMatrixMultiplyConstantKernelILi3ELi3ELi3EEviPKdS1_S1_S1_Pd --------------------------
	.section	.nv.info._Z32massMatrixMultiplyConstantKernelILi3ELi3ELi3EEviPKdS1_S1_S1_Pd,"",@"SHT_CUDA_INFO"
	.sectionflags	@""
	.align	4


	//----- nvinfo : EIATTR_CUDA_API_VERSION
	.align		4
        /*0000*/ 	.byte	0x04, 0x37
        /*0002*/ 	.short	(.L_2871 - .L_2870)
.L_2870:
        /*0004*/ 	.word	0x00000082


	//----- nvinfo : EIATTR_KPARAM_INFO
	.align		4
.L_2871:
        /*0008*/ 	.byte	0x04, 0x17
        /*000a*/ 	.short	(.L_2873 - .L_2872)
.L_2872:
        /*000c*/ 	.word	0x00000000
        /*0010*/ 	.short	0x0005
        /*0012*/ 	.short	0x0028
        /*0014*/ 	.byte	0x00, 0xf5, 0x21, 0x00


	//----- nvinfo : EIATTR_KPARAM_INFO
	.align		4
.L_2873:
        /*0018*/ 	.byte	0x04, 0x17
        /*001a*/ 	.short	(.L_2875 - .L_2874)
.L_2874:
        /*001c*/ 	.word	0x00000000
        /*0020*/ 	.short	0x0004
        /*0022*/ 	.short	0x0020
        /*0024*/ 	.byte	0x00, 0xf5, 0x21, 0x00


	//----- nvinfo : EIATTR_KPARAM_INFO
	.align		4
.L_2875:
        /*0028*/ 	.byte	0x04, 0x17
        /*002a*/ 	.short	(.L_2877 - .L_2876)
.L_2876:
        /*002c*/ 	.word	0x00000000
        /*0030*/ 	.short	0x0003
        /*0032*/ 	.short	0x0018
        /*0034*/ 	.byte	0x00, 0xf5, 0x21, 0x00


	//----- nvinfo : EIATTR_KPARAM_INFO
	.align		4
.L_2877:
        /*0038*/ 	.byte	0x04, 0x17
        /*003a*/ 	.short	(.L_2879 - .L_2878)
.L_2878:
        /*003c*/ 	.word	0x00000000
        /*0040*/ 	.short	0x0002
        /*0042*/ 	.short	0x0010
        /*0044*/ 	.byte	0x00, 0xf5, 0x21, 0x00


	//----- nvinfo : EIATTR_KPARAM_INFO
	.align		4
.L_2879:
        /*0048*/ 	.byte	0x04, 0x17
        /*004a*/ 	.short	(.L_2881 - .L_2880)
.L_2880:
        /*004c*/ 	.word	0x00000000
        /*0050*/ 	.short	0x0001
        /*0052*/ 	.short	0x0008
        /*0054*/ 	.byte	0x00, 0xf5, 0x21, 0x00


	//----- nvinfo : EIATTR_KPARAM_INFO
	.align		4
.L_2881:
        /*0058*/ 	.byte	0x04, 0x17
        /*005a*/ 	.short	(.L_2883 - .L_2882)
.L_2882:
        /*005c*/ 	.word	0x00000000
        /*0060*/ 	.short	0x0000
        /*0062*/ 	.short	0x0000
        /*0064*/ 	.byte	0x00, 0xf0, 0x11, 0x00


	//----- nvinfo : EIATTR_SPARSE_MMA_MASK
	.align		4
.L_2883:
        /*0068*/ 	.byte	0x03, 0x50
        /*006a*/ 	.short	0x0000


	//----- nvinfo : EIATTR_MAXREG_COUNT
	.align		4
        /*006c*/ 	.byte	0x03, 0x1b
        /*006e*/ 	.short	0x00ff


	//----- nvinfo : EIATTR_NUM_BARRIERS
	.align		4
        /*0070*/ 	.byte	0x02, 0x4c
        /*0072*/ 	.byte	0x01
	.zero		1


	//----- nvinfo : EIATTR_MERCURY_ISA_VERSION
	.align		4
        /*0074*/ 	.byte	0x03, 0x5f
        /*0076*/ 	.short	0x0101


	//----- nvinfo : EIATTR_VRC_CTA_INIT_COUNT
	.align		4
        /*0078*/ 	.byte	0x02, 0x4a
	.zero		1
	.zero		1


	//----- nvinfo : EIATTR_EXIT_INSTR_OFFSETS
	.align		4
        /*007c*/ 	.byte	0x04, 0x1c
        /*007e*/ 	.short	(.L_2885 - .L_2884)


	//   ....[0]....
.L_2884:
        /*0080*/ 	.word	0x00000db0


	//   ....[1]....
        /*0084*/ 	.word	0x00000e50


	//----- nvinfo : EIATTR_CRS_STACK_SIZE
	.align		4
.L_2885:
        /*0088*/ 	.byte	0x04, 0x1e
        /*008a*/ 	.short	(.L_2887 - .L_2886)
.L_2886:
        /*008c*/ 	.word	0x00000000


	//----- nvinfo : EIATTR_CBANK_PARAM_SIZE
	.align		4
.L_2887:
        /*0090*/ 	.byte	0x03, 0x19
        /*0092*/ 	.short	0x0030


	//----- nvinfo : EIATTR_PARAM_CBANK
	.align		4
        /*0094*/ 	.byte	0x04, 0x0a
        /*0096*/ 	.short	(.L_2889 - .L_2888)
	.align		4
.L_2888:
        /*0098*/ 	.word	index@(.nv.constant0._Z32massMatrixMultiplyConstantKernelILi3ELi3ELi3EEviPKdS1_S1_S1_Pd)
        /*009c*/ 	.short	0x0380
        /*009e*/ 	.short	0x0030


	//----- nvinfo : EIATTR_SW_WAR
	.align		4
.L_2889:
        /*00a0*/ 	.byte	0x04, 0x36
        /*00a2*/ 	.short	(.L_2891 - .L_2890)
.L_2890:
        /*00a4*/ 	.word	0x00000008
.L_2891:


//--------------------- .nv.info._Z32massMatrixMultiplyRegisterKernelILi3ELi3ELi3EEviPKdS1_S1_S1_Pd --------------------------
	.section	.nv.info._Z32massMatrixMultiplyRegisterKernelILi3ELi3ELi3EEviPKdS1_S1_S1_Pd,"",@"SHT_CUDA_INFO"
	.sectionflags	@""
	.align	4


	//----- nvinfo : EIATTR_CUDA_API_VERSION
	.align		4
        /*0000*/ 	.byte	0x04, 0x37
        /*0002*/ 	.short	(.L_2893 - .L_2892)
.L_2892:
        /*0004*/ 	.word	0x00000082


	//----- nvinfo : EIATTR_KPARAM_INFO
	.align		4
.L_2893:
        /*0008*/ 	.byte	0x04, 0x17
        /*000a*/ 	.short	(.L_2895 - .L_2894)
.L_2894:
        /*000c*/ 	.word	0x00000000
        /*0010*/ 	.short	0x0005
        /*0012*/ 	.short	0x0028
        /*0014*/ 	.byte	0x00, 0xf5, 0x21, 0x00


	//----- nvinfo : EIATTR_KPARAM_INFO
	.align		4
.L_2895:
        /*0018*/ 	.byte	0x04, 0x17
        /*001a*/ 	.short	(.L_2897 - .L_2896)
.L_2896:
        /*001c*/ 	.word	0x00000000
        /*0020*/ 	.short	0x0004
        /*0022*/ 	.short	0x0020
        /*0024*/ 	.byte	0x00, 0xf5, 0x21, 0x00


	//----- nvinfo : EIATTR_KPARAM_INFO
	.align		4
.L_2897:
        /*0028*/ 	.byte	0x04, 0x17
        /*002a*/ 	.short	(.L_2899 - .L_2898)
.L_2898:
        /*002c*/ 	.word	0x00000000
        /*0030*/ 	.short	0x0003
        /*0032*/ 	.short	0x0018
        /*0034*/ 	.byte	0x00, 0xf5, 0x21, 0x00


	//----- nvinfo : EIATTR_KPARAM_INFO
	.align		4
.L_2899:
        /*0038*/ 	.byte	0x04, 0x17
        /*003a*/ 	.short	(.L_2901 - .L_2900)
.L_2900:
        /*003c*/ 	.word	0x00000000
        /*0040*/ 	.short	0x0002
        /*0042*/ 	.short	0x0010
        /*0044*/ 	.byte	0x00, 0xf5, 0x21, 0x00


	//----- nvinfo : EIATTR_KPARAM_INFO
	.align		4
.L_2901:
        /*0048*/ 	.byte	0x04, 0x17
        /*004a*/ 	.short	(.L_2903 - .L_2902)
.L_2902:
        /*004c*/ 	.word	0x00000000
        /*0050*/ 	.short	0x0001
        /*0052*/ 	.short	0x0008
        /*0054*/ 	.byte	0x00, 0xf5, 0x21, 0x00


	//----- nvinfo : EIATTR_KPARAM_INFO
	.align		4
.L_2903:
        /*0058*/ 	.byte	0x04, 0x17
        /*005a*/ 	.short	(.L_2905 - .L_2904)
.L_2904:
        /*005c*/ 	.word	0x00000000
        /*0060*/ 	.short	0x0000
        /*0062*/ 	.short	0x0000
        /*0064*/ 	.byte	0x00, 0xf0, 0x11, 0x00


	//----- nvinfo : EIATTR_SPARSE_MMA_MASK
	.align		4
.L_2905:
        /*0068*/ 	.byte	0x03, 0x50
        /*006a*/ 	.short	0x0000


	//----- nvinfo : EIATTR_MAXREG_COUNT
	.align		4
        /*006c*/ 	.byte	0x03, 0x1b
        /*006e*/ 	.short	0x00ff


	//----- nvinfo : EIATTR_NUM_BARRIERS
	.align		4
        /*0070*/ 	.byte	0x02, 0x4c
        /*0072*/ 	.byte	0x01
	.zero		1


	//----- nvinfo : EIATTR_MERCURY_ISA_VERSION
	.align		4
        /*0074*/ 	.byte	0x03, 0x5f
        /*0076*/ 	.short	0x0101


	//----- nvinfo : EIATTR_VRC_CTA_INIT_COUNT
	.align		4
        /*0078*/ 	.byte	0x02, 0x4a
	.zero		1
	.zero		1


	//----- nvinfo : EIATTR_EXIT_INSTR_OFFSETS
	.align		4
        /*007c*/ 	.byte	0x04, 0x1c
        /*007e*/ 	.short	(.L_2907 - .L_2906)


	//   ....[0]....
.L_2906:
        /*0080*/ 	.word	0x00000f90


	//   ....[1]....
        /*0084*/ 	.word	0x00001030


	//----- nvinfo : EIATTR_CRS_STACK_SIZE
	.align		4
.L_2907:
        /*0088*/ 	.byte	0x04, 0x1e
        /*008a*/ 	.short	(.L_2909 - .L_2908)
.L_2908:
        /*008c*/ 	.word	0x00000000


	//----- nvinfo : EIATTR_CBANK_PARAM_SIZE
	.align		4
.L_2909:
        /*0090*/ 	.byte	0x03, 0x19
        /*0092*/ 	.short	0x0030


	//----- nvinfo : EIATTR_PARAM_CBANK
	.align		4
        /*0094*/ 	.byte	0x04, 0x0a
        /*0096*/ 	.short	(.L_2911 - .L_2910)
	.align		4
.L_2910:
        /*0098*/ 	.word	index@(.nv.constant0._Z32massMatrixMultiplyRegisterKernelILi3ELi3ELi3EEviPKdS1_S1_S1_Pd)
        /*009c*/ 	.short	0x0380
        /*009e*/ 	.short	0x0030


	//----- nvinfo : EIATTR_SW_WAR
	.align		4
.L_2911:
        /*00a0*/ 	.byte	0x04, 0x36
        /*00a2*/ 	.short	(.L_2913 - .L_2912)
.L_2912:
        /*00a4*/ 	.word	0x00000008
.L_2913:


//--------------------- .nv.info._Z32massMatrixMultiplyConstantKernelILi2ELi6ELi8EEviPKdS1_S1_S1_Pd --------------------------
	.section	.nv.info._Z32massMatrixMultiplyConstantKernelILi2ELi6ELi8EEviPKdS1_S1_S1_Pd,"",@"SHT_CUDA_INFO"
	.sectionflags	@""
	.align	4


	//----- nvinfo : EIATTR_CUDA_API_VERSION
	.align		4
        /*0000*/ 	.byte	0x04, 0x37
        /*0002*/ 	.short	(.L_2915 - .L_2914)
.L_2914:
        /*0004*/ 	.word	0x00000082


	//----- nvinfo : EIATTR_KPARAM_INFO
	.align		4
.L_2915:
        /*0008*/ 	.byte	0x04, 0x17
        /*000a*/ 	.short	(.L_2917 - .L_2916)
.L_2916:
        /*000c*/ 	.word	0x00000000
        /*0010*/ 	.short	0x0005
        /*0012*/ 	.short	0x0028
        /*0014*/ 	.byte	0x00, 0xf5, 0x21, 0x00


	//----- nvinfo : EIATTR_KPARAM_INFO
	.align		4
.L_2917:
        /*0018*/ 	.byte	0x04, 0x17
        /*001a*/ 	.short	(.L_2919 - .L_2918)
.L_2918:
        /*001c*/ 	.word	0x00000000
        /*0020*/ 	.short	0x0004
        /*0022*/ 	.short	0x0020
        /*0024*/ 	.byte	0x00, 0xf5, 0x21, 0x00


	//----- nvinfo : EIATTR_KPARAM_INFO
	.align		4
.L_2919:
        /*0028*/ 	.byte	0x04, 0x17
        /*002a*/ 	.short	(.L_2921 - .L_2920)
.L_2920:
        /*002c*/ 	.word	0x00000000
        /*0030*/ 	.short	0x0003
        /*0032*/ 	.short	0x0018
        /*0034*/ 	.byte	0x00, 0xf5, 0x21, 0x00


	//----- nvinfo : EIATTR_KPARAM_INFO
	.align		4
.L_2921:
        /*0038*/ 	.byte	0x04, 0x17
        /*003a*/ 	.short	(.L_2923 - .L_2922)
.L_2922:
        /*003c*/ 	.word	0x00000000
        /*0040*/ 	.short	0x0002
        /*0042*/ 	.short	0x0010
        /*0044*/ 	.byte	0x00, 0xf5, 0x21, 0x00


	//----- nvinfo : EIATTR_KPARAM_INFO
	.align		4
.L_2923:
        /*0048*/ 	.byte	0x04, 0x17
        /*004a*/ 	.short	(.L_2925 - .L_2924)
.L_2924:
        /*004c*/ 	.word	0x00000000
        /*0050*/ 	.short	0x0001
        /*0052*/ 	.short	0x0008
        /*0054*/ 	.byte	0x00, 0xf5, 0x21, 0x00


	//----- nvinfo : EIATTR_KPARAM_INFO
	.align		4
.L_2925:
        /*0058*/ 	.byte	0x04, 0x17
        /*005a*/ 	.short	(.L_2927 - .L_2926)
.L_2926:
        /*005c*/ 	.word	0x00000000
        /*0060*/ 	.short	0x0000
        /*0062*/ 	.short	0x0000
        /*0064*/ 	.byte	0x00, 0xf0, 0x11, 0x00


	//----- nvinfo : EIATTR_SPARSE_MMA_MASK
	.align		4
.L_2927:
        /*0068*/ 	.byte	0x03, 0x50
        /*006a*/ 	.short	0x0000


	//----- nvinfo : EIATTR_MAXREG_COUNT
	.align		4
        /*006c*/ 	.byte	0x03, 0x1b
        /*006e*/ 	.short	0x00ff


	//----- nvinfo : EIATTR_NUM_BARRIERS
	.align		4
        /*0070*/ 	.byte	0x02, 0x4c
        /*0072*/ 	.byte	0x01
	.zero		1


	//----- nvinfo : EIATTR_MERCURY_ISA_VERSION
	.align		4
        /*0074*/ 	.byte	0x03, 0x5f
        /*0076*/ 	.short	0x0101


	//----- nvinfo : EIATTR_VRC_CTA_INIT_COUNT
	.align		4
        /*0078*/ 	.byte	0x02, 0x4a
	.zero		1
	.zero		1


	//----- nvinfo : EIATTR_EXIT_INSTR_OFFSETS
	.align		4
        /*007c*/ 	.byte	0x04, 0x1c
        /*007e*/ 	.short	(.L_2929 - .L_2928)


	//   ....[0]....
.L_2928:
        /*0080*/ 	.word	0x00000ea0


	//   ....[1]....
        /*0084*/ 	.word	0x00001010


	//----- nvinfo : EIATTR_CRS_STACK_SIZE
	.align		4
.L_2929:
        /*0088*/ 	.byte	0x04, 0x1e
        /*008a*/ 	.short	(.L_2931 - .L_2930)
.L_2930:
        /*008c*/ 	.word	0x00000000


	//----- nvinfo : EIATTR_CBANK_PARAM_SIZE
	.align		4
.L_2931:
        /*0090*/ 	.byte	0x03, 0x19
        /*0092*/ 	.short	0x0030


	//----- nvinfo : EIATTR_PARAM_CBANK
	.align		4
        /*0094*/ 	.byte	0x04, 0x0a
        /*0096*/ 	.short	(.L_2933 - .L_2932)
	.align		4
.L_2932:
        /*0098*/ 	.word	index@(.nv.constant0._Z32massMatrixMultiplyConstantKernelILi2ELi6ELi8EEviPKdS1_S1_S1_Pd)
        /*009c*/ 	.short	0x0380
        /*009e*/ 	.short	0x0030


	//----- nvinfo : EIATTR_SW_WAR
	.align		4
.L_2933:
        /*00a0*/ 	.byte	0x04, 0x36
        /*00a2*/ 	.short	(.L_2935 - .L_2934)
.L_2934:
        /*00a4*/ 	.word	0x00000008
.L_2935:


//--------------------- .nv.info._Z32massMatrixMultiplyRegisterKernelILi2ELi6ELi8EEviPKdS1_S1_S1_Pd --------------------------
	.section	.nv.info._Z32massMatrixMultiplyRegisterKernelILi2ELi6ELi8EEviPKdS1_S1_S1_Pd,"",@"SHT_CUDA_INFO"
	.sectionflags	@""
	.align	4


	//----- nvinfo : EIATTR_CUDA_API_VERSION
	.align		4
        /*0000*/ 	.byte	0x04, 0x37
        /*0002*/ 	.short	(.L_2937 - .L_2936)
.L_2936:
        /*0004*/ 	.word	0x00000082


	//----- nvinfo : EIATTR_KPARAM_INFO
	.align		4
.L_2937:
        /*0008*/ 	.byte	0x04, 0x17
        /*000a*/ 	.short	(.L_2939 - .L_2938)
.L_2938:
        /*000c*/ 	.word	0x00000000
        /*0010*/ 	.short	0x0005
        /*0012*/ 	.short	0x0028
        /*0014*/ 	.byte	0x00, 0xf5, 0x21, 0x00


	//----- nvinfo : EIATTR_KPARAM_INFO
	.align		4
.L_2939:
        /*0018*/ 	.byte	0x04, 0x17
        /*001a*/ 	.short	(.L_2941 - .L_2940)
.L_2940:
        /*001c*/ 	.word	0x00000000
        /*0020*/ 	.short	0x0004
        /*0022*/ 	.short	0x0020
        /*0024*/ 	.byte	0x00, 0xf5, 0x21, 0x00


	//----- nvinfo : EIATTR_KPARAM_INFO
	.align		4
.L_2941:
        /*0028*/ 	.byte	0x04, 0x17
        /*002a*/ 	.short	(.L_2943 - .L_2942)
.L_2942:
        /*002c*/ 	.word	0x00000000
        /*0030*/ 	.short	0x0003
        /*0032*/ 	.short	0x0018
        /*0034*/ 	.byte	0x00, 0xf5, 0x21, 0x00


	//----- nvinfo : EIATTR_KPARAM_INFO
	.align		4
.L_2943:
        /*0038*/ 	.byte	0x04, 0x17
        /*003a*/ 	.short	(.L_2945 - .L_2944)
.L_2944:
        /*003c*/ 	.word	0x00000000
        /*0040*/ 	.short	0x0002
        /*0042*/ 	.short	0x0010
        /*0044*/ 	.byte	0x00, 0xf5, 0x21, 0x00


	//----- nvinfo : EIATTR_KPARAM_INFO
	.align		4
.L_2945:
        /*0048*/ 	.byte	0x04, 0x17
        /*004a*/ 	.short	(.L_2947 - .L_2946)
.L_2946:
        /*004c*/ 	.word	0x00000000
        /*0050*/ 	.short	0x0001
        /*0052*/ 	.short	0x0008
        /*0054*/ 	.byte	0x00, 0xf5, 0x21, 0x00


	//----- nvinfo : EIATTR_KPARAM_INFO
	.align		4
.L_2947:
        /*0058*/ 	.byte	0x04, 0x17
        /*005a*/ 	.short	(.L_2949 - .L_2948)
.L_2948:
        /*005c*/ 	.word	0x00000000
        /*0060*/ 	.short	0x0000
        /*0062*/ 	.short	0x0000
        /*0064*/ 	.byte	0x00, 0xf0, 0x11, 0x00


	//----- nvinfo : EIATTR_SPARSE_MMA_MASK
	.align		4
.L_2949:
        /*0068*/ 	.byte	0x03, 0x50
        /*006a*/ 	.short	0x0000


	//----- nvinfo : EIATTR_MAXREG_COUNT
	.align		4
        /*006c*/ 	.byte	0x03, 0x1b
        /*006e*/ 	.short	0x00ff


	//----- nvinfo : EIATTR_NUM_BARRIERS
	.align		4
        /*0070*/ 	.byte	0x02, 0x4c
        /*0072*/ 	.byte	0x01
	.zero		1


	//----- nvinfo : EIATTR_MERCURY_ISA_VERSION
	.align		4
        /*0074*/ 	.byte	0x03, 0x5f
        /*0076*/ 	.short	0x0101


	//----- nvinfo : EIATTR_VRC_CTA_INIT_COUNT
	.align		4
        /*0078*/ 	.byte	0x02, 0x4a
	.zero		1
	.zero		1


	//----- nvinfo : EIATTR_EXIT_INSTR_OFFSETS
	.align		4
        /*007c*/ 	.byte	0x04, 0x1c
        /*007e*/ 	.short	(.L_2951 - .L_2950)


	//   ....[0]....
.L_2950:
        /*0080*/ 	.word	0x00000ef0


	//   ....[1]....
        /*0084*/ 	.word	0x00000f90


	//----- nvinfo : EIATTR_CRS_STACK_SIZE
	.align		4
.L_2951:
        /*0088*/ 	.byte	0x04, 0x1e
        /*008a*/ 	.short	(.L_2953 - .L_2952)
.L_2952:
        /*008c*/ 	.word	0x00000000


	//----- nvinfo : EIATTR_CBANK_PARAM_SIZE
	.align		4
.L_2953:
        /*0090*/ 	.byte	0x03, 0x19
        /*0092*/ 	.short	0x0030


	//----- nvinfo : EIATTR_PARAM_CBANK
	.align		4
        /*0094*/ 	.byte	0x04, 0x0a
        /*0096*/ 	.short	(.L_2955 - .L_2954)
	.align		4
.L_2954:
        /*0098*/ 	.word	index@(.nv.constant0._Z32massMatrixMultiplyRegisterKernelILi2ELi6ELi8EEviPKdS1_S1_S1_Pd)
        /*009c*/ 	.short	0x0380
        /*009e*/ 	.short	0x0030


	//----- nvinfo : EIATTR_SW_WAR
	.align		4
.L_2955:
        /*00a0*/ 	.byte	0x04, 0x36
        /*00a2*/ 	.short	(.L_2957 - .L_2956)
.L_2956:
        /*00a4*/ 	.word	0x00000008
.L_2957:


//--------------------- .nv.info._Z32massMatrixMultiplyConstantKernelILi2ELi5ELi8EEviPKdS1_S1_S1_Pd --------------------------
	.section	.nv.info._Z32massMatrixMultiplyConstantKernelILi2ELi5ELi8EEviPKdS1_S1_S1_Pd,"",@"SHT_CUDA_INFO"
	.sectionflags	@""
	.align	4


	//----- nvinfo : EIATTR_CUDA_API_VERSION
	.align		4
        /*0000*/ 	.byte	0x04, 0x37
        /*0002*/ 	.short	(.L_2959 - .L_2958)
.L_2958:
        /*0004*/ 	.word	0x00000082


	//----- nvinfo : EIATTR_KPARAM_INFO
	.align		4
.L_2959:
        /*0008*/ 	.byte	0x04, 0x17
        /*000a*/ 	.short	(.L_2961 - .L_2960)
.L_2960:
        /*000c*/ 	.word	0x00000000
        /*0010*/ 	.short	0x0005
        /*0012*/ 	.short	0x0028
        /*0014*/ 	.byte	0x00, 0xf5, 0x21, 0x00


	//----- nvinfo : EIATTR_KPARAM_INFO
	.align		4
.L_2961:
        /*0018*/ 	.byte	0x04, 0x17
        /*001a*/ 	.short	(.L_2963 - .L_2962)
.L_2962:
        /*001c*/ 	.word	0x00000000
        /*0020*/ 	.short	0x0004
        /*0022*/ 	.short	0x0020
        /*0024*/ 	.byte	0x00, 0xf5, 0x21, 0x00


	//----- nvinfo : EIATTR_KPARAM_INFO
	.align		4
.L_2963:
        /*0028*/ 	.byte	0x04, 0x17
        /*002a*/ 	.short	(.L_2965 - .L_2964)
.L_2964:
        /*002c*/ 	.word	0x00000000
        /*0030*/ 	.short	0x0003
        /*0032*/ 	.short	0x0018
        /*0034*/ 	.byte	0x00, 0xf5, 0x21, 0x00


	//----- nvinfo : EIATTR_KPARAM_INFO
	.align		4
.L_2965:
        /*0038*/ 	.byte	0x04, 0x17
        /*003a*/ 	.short	(.L_2967 - .L_2966)
.L_2966:
        /*003c*/ 	.word	0x00000000
        /*0040*/ 	.short	0x0002
        /*0042*/ 	.short	0x0010
        /*0044*/ 	.byte	0x00, 0xf5, 0x21, 0x00


	//----- nvinfo : EIATTR_KPARAM_INFO
	.align		4
.L_2967:
        /*0048*/ 	.byte	0x04, 0x17
        /*004a*/ 	.short	(.L_2969 - .L_2968)
.L_2968:
        /*004c*/ 	.word	0x00000000
        /*0050*/ 	.short	0x0001
        /*0052*/ 	.short	0x0008
        /*0054*/ 	.byte	0x00, 0xf5, 0x21, 0x00


	//----- nvinfo : EIATTR_KPARAM_INFO
	.align		4
.L_2969:
        /*0058*/ 	.byte	0x04, 0x17
        /*005a*/ 	.short	(.L_2971 - .L_2970)
.L_2970:
        /*005c*/ 	.word	0x00000000
        /*0060*/ 	.short	0x0000
        /*0062*/ 	.short	0x0000
        /*0064*/ 	.byte	0x00, 0xf0, 0x11, 0x00


	//----- nvinfo : EIATTR_SPARSE_MMA_MASK
	.align		4
.L_2971:
        /*0068*/ 	.byte	0x03, 0x50
        /*006a*/ 	.short	0x0000


	//----- nvinfo : EIATTR_MAXREG_COUNT
	.align		4
        /*006c*/ 	.byte	0x03, 0x1b
        /*006e*/ 	.short	0x00ff


	//----- nvinfo : EIATTR_NUM_BARRIERS
	.align		4
        /*0070*/ 	.byte	0x02, 0x4c
        /*0072*/ 	.byte	0x01
	.zero		1


	//----- nvinfo : EIATTR_MERCURY_ISA_VERSION
	.align		4
        /*0074*/ 	.byte	0x03, 0x5f
        /*0076*/ 	.short	0x0101


	//----- nvinfo : EIATTR_VRC_CTA_INIT_COUNT
	.align		4
        /*0078*/ 	.byte	0x02, 0x4a
	.zero		1
	.zero		1


	//----- nvinfo : EIATTR_EXIT_INSTR_OFFSETS
	.align		4
        /*007c*/ 	.byte	0x04, 0x1c
        /*007e*/ 	.short	(.L_2973 - .L_2972)


	//   ....[0]....
.L_2972:
        /*0080*/ 	.word	0x00000ec0


	//   ....[1]....
        /*0084*/ 	.word	0x00000fb0


	//----- nvinfo : EIATTR_CRS_STACK_SIZE
	.align		4
.L_2973:
        /*0088*/ 	.byte	0x04, 0x1e
        /*008a*/ 	.short	(.L_2975 - .L_2974)
.L_2974:
        /*008c*/ 	.word	0x00000000


	//----- nvinfo : EIATTR_CBANK_PARAM_SIZE
	.align		4
.L_2975:
        /*0090*/ 	.byte	0x03, 0x19
        /*0092*/ 	.short	0x0030


	//----- nvinfo : EIATTR_PARAM_CBANK
	.align		4
        /*0094*/ 	.byte	0x04, 0x0a
        /*0096*/ 	.short	(.L_2977 - .L_2976)
	.align		4
.L_2976:
        /*0098*/ 	.word	index@(.nv.constant0._Z32massMatrixMultiplyConstantKernelILi2ELi5ELi8EEviPKdS1_S1_S1_Pd)
        /*009c*/ 	.short	0x0380
        /*009e*/ 	.short	0x0030


	//----- nvinfo : EIATTR_SW_WAR
	.align		4
.L_2977:
        /*00a0*/ 	.byte	0x04, 0x36
        /*00a2*/ 	.short	(.L_2979 - .L_2978)
.L_2978:
        /*00a4*/ 	.word	0x00000008
.L_2979:


//--------------------- .nv.info._Z32massMatrixMultiplyRegisterKernelILi2ELi5ELi8EEviPKdS1_S1_S1_Pd --------------------------
	.section	.nv.info._Z32massMatrixMultiplyRegisterKernelILi2ELi5ELi8EEviPKdS1_S1_S1_Pd,"",@"SHT_CUDA_INFO"
	.sectionflags	@""
	.align	4


	//----- nvinfo : EIATTR_CUDA_API_VERSION
	.align		4
        /*0000*/ 	.byte	0x04, 0x37
        /*0002*/ 	.short	(.L_2981 - .L_2980)
.L_2980:
        /*0004*/ 	.word	0x00000082


	//----- nvinfo : EIATTR_KPARAM_INFO
	.align		4
.L_2981:
        /*0008*/ 	.byte	0x04, 0x17
        /*000a*/ 	.short	(.L_2983 - .L_2982)
.L_2982:
        /*000c*/ 	.word	0x00000000
        /*0010*/ 	.short	0x0005
        /*0012*/ 	.short	0x0028
        /*0014*/ 	.byte	0x00, 0xf5, 0x21, 0x00


	//----- nvinfo : EIATTR_KPARAM_INFO
	.align		4
.L_2983:
        /*0018*/ 	.byte	0x04, 0x17
        /*001a*/ 	.short	(.L_2985 - .L_2984)
.L_2984:
        /*001c*/ 	.word	0x00000000
        /*0020*/ 	.short	0x0004
        /*0022*/ 	.short	0x0020
        /*0024*/ 	.byte	0x00, 0xf5, 0x21, 0x00


	//----- nvinfo : EIATTR_KPARAM_INFO
	.align		4
.L_2985:
        /*0028*/ 	.byte	0x04, 0x17
        /*002a*/ 	.short	(.L_2987 - .L_2986)
.L_2986:
        /*002c*/ 	.word	0x00000000
        /*0030*/ 	.short	0x0003
        /*0032*/ 	.short	0x0018
        /*0034*/ 	.byte	0x00, 0xf5, 0x21, 0x00


	//----- nvinfo : EIATTR_KPARAM_INFO
	.align		4
.L_2987:
        /*0038*/ 	.byte	0x04, 0x17
        /*003a*/ 	.short	(.L_2989 - .L_2988)
.L_2988:
        /*003c*/ 	.word	0x00000000
        /*0040*/ 	.short	0x0002
        /*0042*/ 	.short	0x0010
        /*0044*/ 	.byte	0x00, 0xf5, 0x21, 0x00


	//----- nvinfo : EIATTR_KPARAM_INFO
	.align		4
.L_2989:
        /*0048*/ 	.byte	0x04, 0x17
        /*004a*/ 	.short	(.L_2991 - .L_2990)
.L_2990:
        /*004c*/ 	.word	0x00000000
        /*0050*/ 	.short	0x0001
        /*0052*/ 	.short	0x0008
        /*0054*/ 	.byte	0x00, 0xf5, 0x21, 0x00


	//----- nvinfo : EIATTR_KPARAM_INFO
	.align		4
.L_2991:
        /*0058*/ 	.byte	0x04, 0x17
        /*005a*/ 	.short	(.L_2993 - .L_2992)
.L_2992:
        /*005c*/ 	.word	0x00000000
        /*0060*/ 	.short	0x0000
        /*0062*/ 	.short	0x0000
        /*0064*/ 	.byte	0x00, 0xf0, 0x11, 0x00


	//----- nvinfo : EIATTR_SPARSE_MMA_MASK
	.align		4
.L_2993:
        /*0068*/ 	.byte	0x03, 0x50
        /*006a*/ 	.short	0x0000


	//----- nvinfo : EIATTR_MAXREG_COUNT
	.align		4
        /*006c*/ 	.byte	0x03, 0x1b
        /*006e*/ 	.short	0x00ff


	//----- nvinfo : EIATTR_NUM_BARRIERS
	.align		4
        /*0070*/ 	.byte	0x02, 0x4c
        /*0072*/ 	.byte	0x01
	.zero		1


	//----- nvinfo : EIATTR_MERCURY_ISA_VERSION
	.align		4
        /*0074*/ 	.byte	0x03, 0x5f
        /*0076*/ 	.short	0x0101


	//----- nvinfo : EIATTR_VRC_CTA_INIT_COUNT
	.align		4
        /*0078*/ 	.byte	0x02, 0x4a
	.zero		1
	.zero		1


	//----- nvinfo : EIATTR_EXIT_INSTR_OFFSETS
	.align		4
        /*007c*/ 	.byte	0x04, 0x1c
        /*007e*/ 	.short	(.L_2995 - .L_2994)


	//   ....[0]....
.L_2994:
        /*0080*/ 	.word	0x00000eb0


	//   ....[1]....
        /*0084*/ 	.word	0x00000f50


	//----- nvinfo : EIATTR_CRS_STACK_SIZE
	.align		4
.L_2995:
        /*0088*/ 	.byte	0x04, 0x1e
        /*008a*/ 	.short	(.L_2997 - .L_2996)
.L_2996:
        /*008c*/ 	.word	0x00000000


	//----- nvinfo : EIATTR_CBANK_PARAM_SIZE
	.align		4
.L_2997:
        /*0090*/ 	.byte	0x03, 0x19
        /*0092*/ 	.short	0x0030


	//----- nvinfo : EIATTR_PARAM_CBANK
	.align		4
        /*0094*/ 	.byte	0x04, 0x0a
        /*0096*/ 	.short	(.L_2999 - .L_2998)
	.align		4
.L_2998:
        /*0098*/ 	.word	index@(.nv.constant0._Z32massMatrixMultiplyRegisterKernelILi2ELi5ELi8EEviPKdS1_S1_S1_Pd)
        /*009c*/ 	.short	0x0380
        /*009e*/ 	.short	0x0030


	//----- nvinfo : EIATTR_SW_WAR
	.align		4
.L_2999:
        /*00a0*/ 	.byte	0x04, 0x36
        /*00a2*/ 	.short	(.L_3001 - .L_3000)
.L_3000:
        /*00a4*/ 	.word	0x00000008
.L_3001:


//--------------------- .nv.info._Z32massMatrixMultiplyConstantKernelILi2ELi4ELi8EEviPKdS1_S1_S1_Pd --------------------------
	.section	.nv.info._Z32massMatrixMultiplyConstantKernelILi2ELi4ELi8EEviPKdS1_S1_S1_Pd,"",@"SHT_CUDA_INFO"
	.sectionflags	@""
	.align	4


	//----- nvinfo : EIATTR_CUDA_API_VERSION
	.align		4
        /*0000*/ 	.byte	0x04, 0x37
        /*0002*/ 	.short	(.L_3003 - .L_3002)
.L_3002:
        /*0004*/ 	.word	0x00000082


	//----- nvinfo : EIATTR_KPARAM_INFO
	.align		4
.L_3003:
        /*0008*/ 	.byte	0x04, 0x17
        /*000a*/ 	.short	(.L_3005 - .L_3004)
.L_3004:
        /*000c*/ 	.word	0x00000000
        /*0010*/ 	.short	0x0005
        /*0012*/ 	.short	0x0028
        /*0014*/ 	.byte	0x00, 0xf5, 0x21, 0x00


	//----- nvinfo : EIATTR_KPARAM_INFO
	.align		4
.L_3005:
        /*0018*/ 	.byte	0x04, 0x17
        /*001a*/ 	.short	(.L_3007 - .L_3006)
.L_3006:
        /*001c*/ 	.word	0x00000000
        /*0020*/ 	.short	0x0004
        /*0022*/ 	.short	0x0020
        /*0024*/ 	.byte	0x00, 0xf5, 0x21, 0x00


	//----- nvinfo : EIATTR_KPARAM_INFO
	.align		4
.L_3007:
        /*0028*/ 	.byte	0x04, 0x17
        /*002a*/ 	.short	(.L_3009 - .L_3008)
.L_3008:
        /*002c*/ 	.word	0x00000000
        /*0030*/ 	.short	0x0003
        /*0032*/ 	.short	0x0018
        /*0034*/ 	.byte	0x00, 0xf5, 0x21, 0x00


	//----- nvinfo : EIATTR_KPARAM_INFO
	.align		4
.L_3009:
        /*0038*/ 	.byte	0x04, 0x17
        /*003a*/ 	.short	(.L_3011 - .L_3010)
.L_3010:
        /*003c*/ 	.word	0x00000000
        /*0040*/ 	.short	0x0002
        /*0042*/ 	.short	0x0010
        /*0044*/ 	.byte	0x00, 0xf5, 0x21, 0x00


	//----- nvinfo : EIATTR_KPARAM_INFO
	.align		4
.L_3011:
        /*0048*/ 	.byte	0x04, 0x17
        /*004a*/ 	.short	(.L_3013 - .L_3012)
.L_3012:
        /*004c*/ 	.word	0x00000000
        /*0050*/ 	.short	0x0001
        /*0052*/ 	.short	0x0008
        /*0054*/ 	.byte	0x00, 0xf5, 0x21, 0x00


	//----- nvinfo : EIATTR_KPARAM_INFO
	.align		4
.L_3013:
        /*0058*/ 	.byte	0x04, 0x17
        /*005a*/ 	.short	(.L_3015 - .L_3014)
.L_3014:
        /*005c*/ 	.word	0x00000000
        /*0060*/ 	.short	0x0000
        /*0062*/ 	.short	0x0000
        /*0064*/ 	.byte	0x00, 0xf0, 0x11, 0x00


	//----- nvinfo : EIATTR_SPARSE_MMA_MASK
	.align		4
.L_3015:
        /*0068*/ 	.byte	0x03, 0x50
        /*006a*/ 	.short	0x0000


	//----- nvinfo : EIATTR_MAXREG_COUNT
	.align		4
        /*006c*/ 	.byte	0x03, 0x1b
        /*006e*/ 	.short	0x00ff


	//----- nvinfo : EIATTR_NUM_BARRIERS
	.align		4
        /*0070*/ 	.byte	0x02, 0x4c
        /*0072*/ 	.byte	0x01
	.zero		1


	//----- nvinfo : EIATTR_MERCURY_ISA_VERSION
	.align		4
        /*0074*/ 	.byte	0x03, 0x5f
        /*0076*/ 	.short	0x0101


	//----- nvinfo : EIATTR_VRC_CTA_INIT_COUNT
	.align		4
        /*0078*/ 	.byte	0x02, 0x4a
	.zero		1
	.zero		1


	//----- nvinfo : EIATTR_EXIT_INSTR_OFFSETS
	.align		4
        /*007c*/ 	.byte	0x04, 0x1c
        /*007e*/ 	.short	(.L_3017 - .L_3016)


	//   ....[0]....
.L_3016:
        /*0080*/ 	.word	0x00000bf0


	//   ....[1]....
        /*0084*/ 	.word	0x00000ce0


	//----- nvinfo : EIATTR_CRS_STACK_SIZE
	.align		4
.L_3017:
        /*0088*/ 	.byte	0x04, 0x1e
        /*008a*/ 	.short	(.L_3019 - .L_3018)
.L_3018:
        /*008c*/ 	.word	0x00000000


	//----- nvinfo : EIATTR_CBANK_PARAM_SIZE
	.align		4
.L_3019:
        /*0090*/ 	.byte	0x03, 0x19
        /*0092*/ 	.short	0x0030


	//----- nvinfo : EIATTR_PARAM_CBANK
	.align		4
        /*0094*/ 	.byte	0x04, 0x0a
        /*0096*/ 	.short	(.L_3021 - .L_3020)
	.align		4
.L_3020:
        /*0098*/ 	.word	index@(.nv.constant0._Z32massMatrixMultiplyConstantKernelILi2ELi4ELi8EEviPKdS1_S1_S1_Pd)
        /*009c*/ 	.short	0x0380
        /*009e*/ 	.short	0x0030


	//----- nvinfo : EIATTR_SW_WAR
	.align		4
.L_3021:
        /*00a0*/ 	.byte	0x04, 0x36
        /*00a2*/ 	.short	(.L_3023 - .L_3022)
.L_3022:
        /*00a4*/ 	.word	0x00000008
.L_3023:


//--------------------- .nv.info._Z32massMatrixMultiplyRegisterKernelILi2ELi4ELi8EEviPKdS1_S1_S1_Pd --------------------------
	.section	.nv.info._Z32massMatrixMultiplyRegisterKernelILi2ELi4ELi8EEviPKdS1_S1_S1_Pd,"",@"SHT_CUDA_INFO"
	.sectionflags	@""
	.align	4


	//----- nvinfo : EIATTR_CUDA_API_VERSION
	.align		4
        /*0000*/ 	.byte	0x04, 0x37
        /*0002*/ 	.short	(.L_3025 - .L_3024)
.L_3024:
        /*0004*/ 	.word	0x00000082


	//----- nvinfo : EIATTR_KPARAM_INFO
	.align		4
.L_3025:
        /*0008*/ 	.byte	0x04, 0x17
        /*000a*/ 	.short	(.L_3027 - .L_3026)
.L_3026:
        /*000c*/ 	.word	0x00000000
        /*0010*/ 	.short	0x0005
        /*0012*/ 	.short	0x0028
        /*0014*/ 	.byte	0x00, 0xf5, 0x21, 0x00


	//----- nvinfo : EIATTR_KPARAM_INFO
	.align		4
.L_3027:
        /*0018*/ 	.byte	0x04, 0x17
        /*001a*/ 	.short	(.L_3029 - .L_3028)
.L_3028:
        /*001c*/ 	.word	0x00000000
        /*0020*/ 	.short	0x0004
        /*0022*/ 	.short	0x0020
        /*0024*/ 	.byte	0x00, 0xf5, 0x21, 0x00


	//----- nvinfo : EIATTR_KPARAM_INFO
	.align		4
.L_3029:
        /*0028*/ 	.byte	0x04, 0x17
        /*002a*/ 	.short	(.L_3031 - .L_3030)
.L_3030:
        /*002c*/ 	.word	0x00000000
        /*0030*/ 	.short	0x0003
        /*0032*/ 	.short	0x0018
        /*0034*/ 	.byte	0x00, 0xf5, 0x21, 0x00


	//----- nvinfo : EIATTR_KPARAM_INFO
	.align		4
.L_3031:
        /*0038*/ 	.byte	0x04, 0x17
        /*003a*/ 	.short	(.L_3033 - .L_3032)
.L_3032:
        /*003c*/ 	.word	0x00000000
        /*0040*/ 	.short	0x0002
        /*0042*/ 	.short	0x0010
        /*0044*/ 	.byte	0x00, 0xf5, 0x21, 0x00


	//----- nvinfo : EIATTR_KPARAM_INFO
	.align		4
.L_3033:
        /*0048*/ 	.byte	0x04, 0x17
        /*004a*/ 	.short	(.L_3035 - .L_3034)
.L_3034:
        /*004c*/ 	.word	0x00000000
        /*0050*/ 	.short	0x0001
        /*0052*/ 	.short	0x0008
        /*0054*/ 	.byte	0x00, 0xf5, 0x21, 0x00


	//----- nvinfo : EIATTR_KPARAM_INFO
	.align		4
.L_3035:
        /*0058*/ 	.byte	0x04, 0x17
        /*005a*/ 	.short	(.L_3037 - .L_3036)
.L_3036:
        /*005c*/ 	.word	0x00000000
        /*0060*/ 	.short	0x0000
        /*0062*/ 	.short	0x0000
        /*0064*/ 	.byte	0x00, 0xf0, 0x11, 0x00


	//----- nvinfo : EIATTR_SPARSE_MMA_MASK
	.align		4
.L_3037:
        /*0068*/ 	.byte	0x03, 0x50
        /*006a*/ 	.short	0x0000


	//----- nvinfo : EIATTR_MAXREG_COUNT
	.align		4
        /*006c*/ 	.byte	0x03, 0x1b
        /*006e*/ 	.short	0x00ff


	//----- nvinfo : EIATTR_NUM_BARRIERS
	.align		4
        /*0070*/ 	.byte	0x02, 0x4c
        /*0072*/ 	.byte	0x01
	.zero		1


	//----- nvinfo : EIATTR_MERCURY_ISA_VERSION
	.align		4
        /*0074*/ 	.byte	0x03, 0x5f
        /*0076*/ 	.short	0x0101


	//----- nvinfo : EIATTR_VRC_CTA_INIT_COUNT
	.align		4
        /*0078*/ 	.byte	0x02, 0x4a
	.zero		1
	.zero		1


	//----- nvinfo : EIATTR_EXIT_INSTR_OFFSETS
	.align		4
        /*007c*/ 	.byte	0x04, 0x1c
        /*007e*/ 	.short	(.L_3039 - .L_3038)


	//   ....[0]....
.L_3038:
        /*0080*/ 	.word	0x00000c80


	//   ....[1]....
        /*0084*/ 	.word	0x00000d30


	//----- nvinfo : EIATTR_CRS_STACK_SIZE
	.align		4
.L_3039:
        /*0088*/ 	.byte	0x04, 0x1e
        /*008a*/ 	.short	(.L_3041 - .L_3040)
.L_3040:
        /*008c*/ 	.word	0x00000000


	//----- nvinfo : EIATTR_CBANK_PARAM_SIZE
	.align		4
.L_3041:
        /*0090*/ 	.byte	0x03, 0x19
        /*0092*/ 	.short	0x0030


	//----- nvinfo : EIATTR_PARAM_CBANK
	.align		4
        /*0094*/ 	.byte	0x04, 0x0a
        /*0096*/ 	.short	(.L_3043 - .L_3042)
	.align		4
.L_3042:
        /*0098*/ 	.word	index@(.nv.constant0._Z32massMatrixMultiplyRegisterKernelILi2ELi4ELi8EEviPKdS1_S1_S1_Pd)
        /*009c*/ 	.short	0x0380
        /*009e*/ 	.short	0x0030


	//----- nvinfo : EIATTR_SW_WAR
	.align		4
.L_3043:
        /*00a0*/ 	.byte	0x04, 0x36
        /*00a2*/ 	.short	(.L_3045 - .L_3044)
.L_3044:
        /*00a4*/ 	.word	0x00000008
.L_3045:


//--------------------- .nv.info._Z32massMatrixMultiplyConstantKernelILi2ELi3ELi8EEviPKdS1_S1_S1_Pd --------------------------
	.section	.nv.info._Z32massMatrixMultiplyConstantKernelILi2ELi3ELi8EEviPKdS1_S1_S1_Pd,"",@"SHT_CUDA_INFO"
	.sectionflags	@""
	.align	4


	//----- nvinfo : EIATTR_CUDA_API_VERSION
	.align		4
        /*0000*/ 	.byte	0x04, 0x37
        /*0002*/ 	.short	(.L_3047 - .L_3046)
.L_3046:
        /*0004*/ 	.word	0x00000082


	//----- nvinfo : EIATTR_KPARAM_INFO
	.align		4
.L_3047:
        /*0008*/ 	.byte	0x04, 0x17
        /*000a*/ 	.short	(.L_3049 - .L_3048)
.L_3048:
        /*000c*/ 	.word	0x00000000
        /*0010*/ 	.short	0x0005
        /*0012*/ 	.short	0x0028
        /*0014*/ 	.byte	0x00, 0xf5, 0x21, 0x00


	//----- nvinfo : EIATTR_KPARAM_INFO
	.align		4
.L_3049:
        /*0018*/ 	.byte	0x04, 0x17
        /*001a*/ 	.short	(.L_3051 - .L_3050)
.L_3050:
        /*001c*/ 	.word	0x00000000
        /*0020*/ 	.short	0x0004
        /*0022*/ 	.short	0x0020
        /*0024*/ 	.byte	0x00, 0xf5, 0x21, 0x00


	//----- nvinfo : EIATTR_KPARAM_INFO
	.align		4
.L_3051:
        /*0028*/ 	.byte	0x04, 0x17
        /*002a*/ 	.short	(.L_3053 - .L_3052)
.L_3052:
        /*002c*/ 	.word	0x00000000
        /*0030*/ 	.short	0x0003
        /*0032*/ 	.short	0x0018
        /*0034*/ 	.byte	0x00, 0xf5, 0x21, 0x00


	//----- nvinfo : EIATTR_KPARAM_INFO
	.align		4
.L_3053:
        /*0038*/ 	.byte	0x04, 0x17
        /*003a*/ 	.short	(.L_3055 - .L_3054)
.L_3054:
        /*003c*/ 	.word	0x00000000
        /*0040*/ 	.short	0x0002
        /*0042*/ 	.short	0x0010
        /*0044*/ 	.byte	0x00, 0xf5, 0x21, 0x00


	//----- nvinfo : EIATTR_KPARAM_INFO
	.align		4
.L_3055:
        /*0048*/ 	.byte	0x04, 0x17
        /*004a*/ 	.short	(.L_3057 - .L_3056)
.L_3056:
        /*004c*/ 	.word	0x00000000
        /*0050*/ 	.short	0x0001
        /*0052*/ 	.short	0x0008
        /*0054*/ 	.byte	0x00, 0xf5, 0x21, 0x00


	//----- nvinfo : EIATTR_KPARAM_INFO
	.align		4
.L_3057:
        /*0058*/ 	.byte	0x04, 0x17
        /*005a*/ 	.short	(.L_3059 - .L_3058)
.L_3058:
        /*005c*/ 	.word	0x00000000
        /*0060*/ 	.short	0x0000
        /*0062*/ 	.short	0x0000
        /*0064*/ 	.byte	0x00, 0xf0, 0x11, 0x00


	//----- nvinfo : EIATTR_SPARSE_MMA_MASK
	.align		4
.L_3059:
        /*0068*/ 	.byte	0x03, 0x50
        /*006a*/ 	.short	0x0000


	//----- nvinfo : EIATTR_MAXREG_COUNT
	.align		4
        /*006c*/ 	.byte	0x03, 0x1b
        /*006e*/ 	.short	0x00ff


	//----- nvinfo : EIATTR_NUM_BARRIERS
	.align		4
        /*0070*/ 	.byte	0x02, 0x4c
        /*0072*/ 	.byte	0x01
	.zero		1


	//----- nvinfo : EIATTR_MERCURY_ISA_VERSION
	.align		4
        /*0074*/ 	.byte	0x03, 0x5f
        /*0076*/ 	.short	0x0101


	//----- nvinfo : EIATTR_VRC_CTA_INIT_COUNT
	.align		4
        /*0078*/ 	.byte	0x02, 0x4a
	.zero		1
	.zero		1


	//----- nvinfo : EIATTR_EXIT_INSTR_OFFSETS
	.align		4
        /*007c*/ 	.byte	0x04, 0x1c
        /*007e*/ 	.short	(.L_3061 - .L_3060)


	//   ....[0]....
.L_3060:
        /*0080*/ 	.word	0x00000bb0


	//   ....[1]....
        /*0084*/ 	.word	0x00000ca0


	//----- nvinfo : EIATTR_CRS_STACK_SIZE
	.align		4
.L_3061:
        /*0088*/ 	.byte	0x04, 0x1e
        /*008a*/ 	.short	(.L_3063 - .L_3062)
.L_3062:
        /*008c*/ 	.word	0x00000000


	//----- nvinfo : EIATTR_CBANK_PARAM_SIZE
	.align		4
.L_3063:
        /*0090*/ 	.byte	0x03, 0x19
        /*0092*/ 	.short	0x0030


	//----- nvinfo : EIATTR_PARAM_CBANK
	.align		4
        /*0094*/ 	.byte	0x04, 0x0a
        /*0096*/ 	.short	(.L_3065 - .L_3064)
	.align		4
.L_3064:
        /*0098*/ 	.word	index@(.nv.constant0._Z32massMatrixMultiplyConstantKernelILi2ELi3ELi8EEviPKdS1_S1_S1_Pd)
        /*009c*/ 	.short	0x0380
        /*009e*/ 	.short	0x0030


	//----- nvinfo : EIATTR_SW_WAR
	.align		4
.L_3065:
        /*00a0*/ 	.byte	0x04, 0x36
        /*00a2*/ 	.short	(.L_3067 - .L_3066)
.L_3066:
        /*00a4*/ 	.word	0x00000008
.L_3067:


//--------------------- .nv.info._Z32massMatrixMultiplyRegisterKernelILi2ELi3ELi8EEviPKdS1_S1_S1_Pd --------------------------
	.section	.nv.info._Z32massMatrixMultiplyRegisterKernelILi2ELi3ELi8EEviPKdS1_S1_S1_Pd,"",@"SHT_CUDA_INFO"
	.sectionflags	@""
	.align	4


	//----- nvinfo : EIATTR_CUDA_API_VERSION
	.align		4
        /*0000*/ 	.byte	0x04, 0x37
        /*0002*/ 	.short	(.L_3069 - .L_3068)
.L_3068:
        /*0004*/ 	.word	0x00000082


	//----- nvinfo : EIATTR_KPARAM_INFO
	.align		4
.L_3069:
        /*0008*/ 	.byte	0x04, 0x17
        /*000a*/ 	.short	(.L_3071 - .L_3070)
.L_3070:
        /*000c*/ 	.word	0x00000000
        /*0010*/ 	.short	0x0005
        /*0012*/ 	.short	0x0028
        /*0014*/ 	.byte	0x00, 0xf5, 0x21, 0x00


	//----- nvinfo : EIATTR_KPARAM_INFO
	.align		4
.L_3071:
        /*0018*/ 	.byte	0x04, 0x17
        /*001a*/ 	.short	(.L_3073 - .L_3072)
.L_3072:
        /*001c*/ 	.word	0x00000000
        /*0020*/ 	.short	0x0004
        /*0022*/ 	.short	0x0020
        /*0024*/ 	.byte	0x00, 0xf5, 0x21, 0x00


	//----- nvinfo : EIATTR_KPARAM_INFO
	.align		4
.L_3073:
        /*0028*/ 	.byte	0x04, 0x17
        /*002a*/ 	.short	(.L_3075 - .L_3074)
.L_3074:
        /*002c*/ 	.word	0x00000000
        /*0030*/ 	.short	0x0003
        /*0032*/ 	.short	0x0018
        /*0034*/ 	.byte	0x00, 0xf5, 0x21, 0x00


	//----- nvinfo : EIATTR_KPARAM_INFO
	.align		4
.L_3075:
        /*0038*/ 	.byte	0x04, 0x17
        /*003a*/ 	.short	(.L_3077 - .L_3076)
.L_3076:
        /*003c*/ 	.word	0x00000000
        /*0040*/ 	.short	0x0002
        /*0042*/ 	.short	0x0010
        /*0044*/ 	.byte	0x00, 0xf5, 0x21, 0x00


	//----- nvinfo : EIATTR_KPARAM_INFO
	.align		4
.L_3077:
        /*0048*/ 	.byte	0x04, 0x17
        /*004a*/ 	.short	(.L_3079 - .L_3078)
.L_3078:
        /*004c*/ 	.word	0x00000000
        /*0050*/ 	.short	0x0001
        /*0052*/ 	.short	0x0008
        /*0054*/ 	.byte	0x00, 0xf5, 0x21, 0x00


	//----- nvinfo : EIATTR_KPARAM_INFO
	.align		4
.L_3079:
        /*0058*/ 	.byte	0x04, 0x17
        /*005a*/ 	.short	(.L_3081 - .L_3080)
.L_3080:
        /*005c*/ 	.word	0x00000000
        /*0060*/ 	.short	0x0000
        /*0062*/ 	.short	0x0000
        /*0064*/ 	.byte	0x00, 0xf0, 0x11, 0x00


	//----- nvinfo : EIATTR_SPARSE_MMA_MASK
	.align		4
.L_3081:
        /*0068*/ 	.byte	0x03, 0x50
        /*006a*/ 	.short	0x0000


	//----- nvinfo : EIATTR_MAXREG_COUNT
	.align		4
        /*006c*/ 	.byte	0x03, 0x1b
        /*006e*/ 	.short	0x00ff


	//----- nvinfo : EIATTR_NUM_BARRIERS
	.align		4
        /*0070*/ 	.byte	0x02, 0x4c
        /*0072*/ 	.byte	0x01
	.zero		1


	//----- nvinfo : EIATTR_MERCURY_ISA_VERSION
	.align		4
        /*0074*/ 	.byte	0x03, 0x5f
        /*0076*/ 	.short	0x0101


	//----- nvinfo : EIATTR_VRC_CTA_INIT_COUNT
	.align		4
        /*0078*/ 	.byte	0x02, 0x4a
	.zero		1
	.zero		1


	//----- nvinfo : EIATTR_EXIT_INSTR_OFFSETS
	.align		4
        /*007c*/ 	.byte	0x04, 0x1c
        /*007e*/ 	.short	(.L_3083 - .L_3082)


	//   ....[0]....
.L_3082:
        /*0080*/ 	.word	0x00000c50


	//   ....[1]....
        /*0084*/ 	.word	0x00000ce0


	//----- nvinfo : EIATTR_CRS_STACK_SIZE
	.align		4
.L_3083:
        /*0088*/ 	.byte	0x04, 0x1e
        /*008a*/ 	.short	(.L_3085 - .L_3084)
.L_3084:
        /*008c*/ 	.word	0x00000000


	//----- nvinfo : EIATTR_CBANK_PARAM_SIZE
	.align		4
.L_3085:
        /*0090*/ 	.byte	0x03, 0x19
        /*0092*/ 	.short	0x0030


	//----- nvinfo : EIATTR_PARAM_CBANK
	.align		4
        /*0094*/ 	.byte	0x04, 0x0a
        /*0096*/ 	.short	(.L_3087 - .L_3086)
	.align		4
.L_3086:
        /*0098*/ 	.word	index@(.nv.constant0._Z32massMatrixMultiplyRegisterKernelILi2ELi3ELi8EEviPKdS1_S1_S1_Pd)
        /*009c*/ 	.short	0x0380
        /*009e*/ 	.short	0x0030


	//----- nvinfo : EIATTR_SW_WAR
	.align		4
.L_3087:
        /*00a0*/ 	.byte	0x04, 0x36
        /*00a2*/ 	.short	(.L_3089 - .L_3088)
.L_3088:
        /*00a4*/ 	.word	0x00000008
.L_3089:


//--------------------- .nv.info._Z32massMatrixMultiplyConstantKernelILi2ELi2ELi8EEviPKdS1_S1_S1_Pd --------------------------
	.section	.nv.info._Z32massMatrixMultiplyConstantKernelILi2ELi2ELi8EEviPKdS1_S1_S1_Pd,"",@"SHT_CUDA_INFO"
	.sectionflags	@""
	.align	4


	//----- nvinfo : EIATTR_CUDA_API_VERSION
	.align		4
        /*0000*/ 	.byte	0x04, 0x37
        /*0002*/ 	.short	(.L_3091 - .L_3090)
.L_3090:
        /*0004*/ 	.word	0x00000082


	//----- nvinfo : EIATTR_KPARAM_INFO
	.align		4
.L_3091:
        /*0008*/ 	.byte	0x04, 0x17
        /*000a*/ 	.short	(.L_3093 - .L_3092)
.L_3092:
        /*000c*/ 	.word	0x00000000
        /*0010*/ 	.short	0x0005
        /*0012*/ 	.short	0x0028
        /*0014*/ 	.byte	0x00, 0xf5, 0x21, 0x00


	//----- nvinfo : EIATTR_KPARAM_INFO
	.align		4
.L_3093:
        /*0018*/ 	.byte	0x04, 0x17
        /*001a*/ 	.short	(.L_3095 - .L_3094)
.L_3094:
        /*001c*/ 	.word	0x00000000
        /*0020*/ 	.short	0x0004
        /*0022*/ 	.short	0x0020
        /*0024*/ 	.byte	0x00, 0xf5, 0x21, 0x00


	//----- nvinfo : EIATTR_KPARAM_INFO
	.align		4
.L_3095:
        /*0028*/ 	.byte	0x04, 0x17
        /*002a*/ 	.short	(.L_3097 - .L_3096)
.L_3096:
        /*002c*/ 	.word	0x00000000
        /*0030*/ 	.short	0x0003
        /*0032*/ 	.short	0x0018
        /*0034*/ 	.byte	0x00, 0xf5, 0x21, 0x00


	//----- nvinfo : EIATTR_KPARAM_INFO
	.align		4
.L_3097:
        /*0038*/ 	.byte	0x04, 0x17
        /*003a*/ 	.short	(.L_3099 - .L_3098)
.L_3098:
        /*003c*/ 	.word	0x00000000
        /*0040*/ 	.short	0x0002
        /*0042*/ 	.short	0x0010
        /*0044*/ 	.byte	0x00, 0xf5, 0x21, 0x00


	//----- nvinfo : EIATTR_KPARAM_INFO
	.align		4
.L_3099:
        /*0048*/ 	.byte	0x04, 0x17
        /*004a*/ 	.short	(.L_3101 - .L_3100)
.L_3100:
        /*004c*/ 	.word	0x00000000
        /*0050*/ 	.short	0x0001
        /*0052*/ 	.short	0x0008
        /*0054*/ 	.byte	0x00, 0xf5, 0x21, 0x00


	//----- nvinfo : EIATTR_KPARAM_INFO
	.align		4
.L_3101:
        /*0058*/ 	.byte	0x04, 0x17
        /*005a*/ 	.short	(.L_3103 - .L_3102)
.L_3102:
        /*005c*/ 	.word	0x00000000
        /*0060*/ 	.short	0x0000
        /*0062*/ 	.short	0x0000
        /*0064*/ 	.byte	0x00, 0xf0, 0x11, 0x00


	//----- nvinfo : EIATTR_SPARSE_MMA_MASK
	.align		4
.L_3103:
        /*0068*/ 	.byte	0x03, 0x50
        /*006a*/ 	.short	0x0000


	//----- nvinfo : EIATTR_MAXREG_COUNT
	.align		4
        /*006c*/ 	.byte	0x03, 0x1b
        /*006e*/ 	.short	0x00ff


	//----- nvinfo : EIATTR_NUM_BARRIERS
	.align		4
        /*0070*/ 	.byte	0x02, 0x4c
        /*0072*/ 	.byte	0x01
	.zero		1


	//----- nvinfo : EIATTR_MERCURY_ISA_VERSION
	.align		4
        /*0074*/ 	.byte	0x03, 0x5f
        /*0076*/ 	.short	0x0101


	//----- nvinfo : EIATTR_VRC_CTA_INIT_COUNT
	.align		4
        /*0078*/ 	.byte	0x02, 0x4a
	.zero		1
	.zero		1


	//----- nvinfo : EIATTR_EXIT_INSTR_OFFSETS
	.align		4
        /*007c*/ 	.byte	0x04, 0x1c
        /*007e*/ 	.short	(.L_3105 - .L_3104)


	//   ....[0]....
.L_3104:
        /*0080*/ 	.word	0x000006d0


	//   ....[1]....
        /*0084*/ 	.word	0x00000760


	//----- nvinfo : EIATTR_CRS_STACK_SIZE
	.align		4
.L_3105:
        /*0088*/ 	.byte	0x04, 0x1e
        /*008a*/ 	.short	(.L_3107 - .L_3106)
.L_3106:
        /*008c*/ 	.word	0x00000000


	//----- nvinfo : EIATTR_CBANK_PARAM_SIZE
	.align		4
.L_3107:
        /*0090*/ 	.byte	0x03, 0x19
        /*0092*/ 	.short	0x0030


	//----- nvinfo : EIATTR_PARAM_CBANK
	.align		4
        /*0094*/ 	.byte	0x04, 0x0a
        /*0096*/ 	.short	(.L_3109 - .L_3108)
	.align		4
.L_3108:
        /*0098*/ 	.word	index@(.nv.constant0._Z32massMatrixMultiplyConstantKernelILi2ELi2ELi8EEviPKdS1_S1_S1_Pd)
        /*009c*/ 	.short	0x0380
        /*009e*/ 	.short	0x0030


	//----- nvinfo : EIATTR_SW_WAR
	.align		4
.L_3109:
        /*00a0*/ 	.byte	0x04, 0x36
        /*00a2*/ 	.short	(.L_3111 - .L_3110)
.L_3110:
        /*00a4*/ 	.word	0x00000008
.L_3111:


//--------------------- .nv.info._Z32massMatrixMultiplyRegisterKernelILi2ELi2ELi8EEviPKdS1_S1_S1_Pd --------------------------
	.section	.nv.info._Z32massMatrixMultiplyRegisterKernelILi2ELi2ELi8EEviPKdS1_S1_S1_Pd,"",@"SHT_CUDA_INFO"
	.sectionflags	@""
	.align	4


	//----- nvinfo : EIATTR_CUDA_API_VERSION
	.align		4
        /*0000*/ 	.byte	0x04, 0x37
        /*0002*/ 	.short	(.L_3113 - .L_3112)
.L_3112:
        /*0004*/ 	.word	0x00000082


	//----- nvinfo : EIATTR_KPARAM_INFO
	.align		4
.L_3113:
        /*0008*/ 	.byte	0x04, 0x17
        /*000a*/ 	.short	(.L_3115 - .L_3114)
.L_3114:
        /*000c*/ 	.word	0x00000000
        /*0010*/ 	.short	0x0005
        /*0012*/ 	.short	0x0028
        /*0014*/ 	.byte	0x00, 0xf5, 0x21, 0x00


	//----- nvinfo : EIATTR_KPARAM_INFO
	.align		4
.L_3115:
        /*0018*/ 	.byte	0x04, 0x17
        /*001a*/ 	.short	(.L_3117 - .L_3116)
.L_3116:
        /*001c*/ 	.word	0x00000000
        /*0020*/ 	.short	0x0004
        /*0022*/ 	.short	0x0020
        /*0024*/ 	.byte	0x00, 0xf5, 0x21, 0x00


	//----- nvinfo : EIATTR_KPARAM_INFO
	.align		4
.L_3117:
        /*0028*/ 	.byte	0x04, 0x17
        /*002a*/ 	.short	(.L_3119 - .L_3118)
.L_3118:
        /*002c*/ 	.word	0x00000000
        /*0030*/ 	.short	0x0003
        /*0032*/ 	.short	0x0018
        /*0034*/ 	.byte	0x00, 0xf5, 0x21, 0x00


	//----- nvinfo : EIATTR_KPARAM_INFO
	.align		4
.L_3119:
        /*0038*/ 	.byte	0x04, 0x17
        /*003a*/ 	.short	(.L_3121 - .L_3120)
.L_3120:
        /*003c*/ 	.word	0x00000000
        /*0040*/ 	.short	0x0002
        /*0042*/ 	.short	0x0010
        /*0044*/ 	.byte	0x00, 0xf5, 0x21, 0x00


	//----- nvinfo : EIATTR_KPARAM_INFO
	.align		4
.L_3121:
        /*0048*/ 	.byte	0x04, 0x17
        /*004a*/ 	.short	(.L_3123 - .L_3122)
.L_3122:
        /*004c*/ 	.word	0x00000000
        /*0050*/ 	.short	0x0001
        /*0052*/ 	.short	0x0008
        /*0054*/ 	.byte	0x00, 0xf5, 0x21, 0x00


	//----- nvinfo : EIATTR_KPARAM_INFO
	.align		4
.L_3123:
        /*0058*/ 	.byte	0x04, 0x17
        /*005a*/ 	.short	(.L_3125 - .L_3124)
.L_3124:
        /*005c*/ 	.word	0x00000000
        /*0060*/ 	.short	0x0000
        /*0062*/ 	.short	0x0000
        /*0064*/ 	.byte	0x00, 0xf0, 0x11, 0x00


	//----- nvinfo : EIATTR_SPARSE_MMA_MASK
	.align		4
.L_3125:
        /*0068*/ 	.byte	0x03, 0x50
        /*006a*/ 	.short	0x0000


	//----- nvinfo : EIATTR_MAXREG_COUNT
	.align		4
        /*006c*/ 	.byte	0x03, 0x1b
        /*006e*/ 	.short	0x00ff


	//----- nvinfo : EIATTR_NUM_BARRIERS
	.align		4
        /*0070*/ 	.byte	0x02, 0x4c
        /*0072*/ 	.byte	0x01
	.zero		1


	//----- nvinfo : EIATTR_MERCURY_ISA_VERSION
	.align		4
        /*0074*/ 	.byte	0x03, 0x5f
        /*0076*/ 	.short	0x0101


	//----- nvinfo : EIATTR_VRC_CTA_INIT_COUNT
	.align		4
        /*0078*/ 	.byte	0x02, 0x4a
	.zero		1
	.zero		1


	//----- nvinfo : EIATTR_EXIT_INSTR_OFFSETS
	.align		4
        /*007c*/ 	.byte	0x04, 0x1c
        /*007e*/ 	.short	(.L_3127 - .L_3126)


	//   ....[0]....
.L_3126:
        /*0080*/ 	.word	0x000006e0


	//   ....[1]....
        /*0084*/ 	.word	0x000007b0


	//----- nvinfo : EIATTR_CRS_STACK_SIZE
	.align		4
.L_3127:
        /*0088*/ 	.byte	0x04, 0x1e
        /*008a*/ 	.short	(.L_3129 - .L_3128)
.L_3128:
        /*008c*/ 	.word	0x00000000


	//----- nvinfo : EIATTR_CBANK_PARAM_SIZE
	.align		4
.L_3129:
        /*0090*/ 	.byte	0x03, 0x19
        /*0092*/ 	.short	0x0030


	//----- nvinfo : EIATTR_PARAM_CBANK
	.align		4
        /*0094*/ 	.byte	0x04, 0x0a
        /*0096*/ 	.short	(.L_3131 - .L_3130)
	.align		4
.L_3130:
        /*0098*/ 	.word	index@(.nv.constant0._Z32massMatrixMultiplyRegisterKernelILi2ELi2ELi8EEviPKdS1_S1_S1_Pd)
        /*009c*/ 	.short	0x0380
        /*009e*/ 	.short	0x0030


	//----- nvinfo : EIATTR_SW_WAR
	.align		4
.L_3131:
        /*00a0*/ 	.byte	0x04, 0x36
        /*00a2*/ 	.short	(.L_3133 - .L_3132)
.L_3132:
        /*00a4*/ 	.word	0x00000008
.L_3133:


//--------------------- .nv.info._Z20nothingVerboseKerneliPdS_ --------------------------
	.section	.nv.info._Z20nothingVerboseKerneliPdS_,"",@"SHT_CUDA_INFO"
	.sectionflags	@""
	.align	4


	//----- nvinfo : EIATTR_CUDA_API_VERSION
	.align		4
        /*0000*/ 	.byte	0x04, 0x37
        /*0002*/ 	.short	(.L_3135 - .L_3134)
.L_3134:
        /*0004*/ 	.word	0x00000082


	//----- nvinfo : EIATTR_KPARAM_INFO
	.align		4
.L_3135:
        /*0008*/ 	.byte	0x04, 0x17
        /*000a*/ 	.short	(.L_3137 - .L_3136)
.L_3136:
        /*000c*/ 	.word	0x00000000
        /*0010*/ 	.short	0x0002
        /*0012*/ 	.short	0x0010
        /*0014*/ 	.byte	0x00, 0xf5, 0x21, 0x00


	//----- nvinfo : EIATTR_KPARAM_INFO
	.align		4
.L_3137:
        /*0018*/ 	.byte	0x04, 0x17
        /*001a*/ 	.short	(.L_3139 - .L_3138)
.L_3138:
        /*001c*/ 	.word	0x00000000
        /*0020*/ 	.short	0x0001
        /*0022*/ 	.short	0x0008
        /*0024*/ 	.byte	0x00, 0xf5, 0x21, 0x00


	//----- nvinfo : EIATTR_KPARAM_INFO
	.align		4
.L_3139:
        /*0028*/ 	.byte	0x04, 0x17
        /*002a*/ 	.short	(.L_3141 - .L_3140)
.L_3140:
        /*002c*/ 	.word	0x00000000
        /*0030*/ 	.short	0x0000
        /*0032*/ 	.short	0x0000
        /*0034*/ 	.byte	0x00, 0xf0, 0x11, 0x00


	//----- nvinfo : EIATTR_SPARSE_MMA_MASK
	.align		4
.L_3141:
        /*0038*/ 	.byte	0x03, 0x50
        /*003a*/ 	.short	0x0000


	//----- nvinfo : EIATTR_MAXREG_COUNT
	.align		4
        /*003c*/ 	.byte	0x03, 0x1b
        /*003e*/ 	.short	0x00ff


	//----- nvinfo : EIATTR_MERCURY_ISA_VERSION
	.align		4
        /*0040*/ 	.byte	0x03, 0x5f
        /*0042*/ 	.short	0x0101


	//----- nvinfo : EIATTR_VRC_CTA_INIT_COUNT
	.align		4
        /*0044*/ 	.byte	0x02, 0x4a
	.zero		1
	.zero		1


	//----- nvinfo : EIATTR_EXIT_INSTR_OFFSETS
	.align		4
        /*0048*/ 	.byte	0x04, 0x1c
        /*004a*/ 	.short	(.L_3143 - .L_3142)


	//   ....[0]....
.L_3142:
        /*004c*/ 	.word	0x00000070


	//   ....[1]....
        /*0050*/ 	.word	0x00000150


	//----- nvinfo : EIATTR_CBANK_PARAM_SIZE
	.align		4
.L_3143:
        /*0054*/ 	.byte	0x03, 0x19
        /*0056*/ 	.short	0x0018


	//----- nvinfo : EIATTR_PARAM_CBANK
	.align		4
        /*0058*/ 	.byte	0x04, 0x0a
        /*005a*/ 	.short	(.L_3145 - .L_3144)
	.align		4
.L_3144:
        /*005c*/ 	.word	index@(.nv.constant0._Z20nothingVerboseKerneliPdS_)
        /*0060*/ 	.short	0x0380
        /*0062*/ 	.short	0x0018


	//----- nvinfo : EIATTR_SW_WAR
	.align		4
.L_3145:
        /*0064*/ 	.byte	0x04, 0x36
        /*0066*/ 	.short	(.L_3147 - .L_3146)
.L_3146:
        /*0068*/ 	.word	0x00000008
.L_3147:


//--------------------- .nv.info._Z13nothingKernelv --------------------------
	.section	.nv.info._Z13nothingKernelv,"",@"SHT_CUDA_INFO"
	.sectionflags	@""
	.align	4


	//----- nvinfo : EIATTR_CUDA_API_VERSION
	.align		4
        /*0000*/ 	.byte	0x04, 0x37
        /*0002*/ 	.short	(.L_3149 - .L_3148)
.L_3148:
        /*0004*/ 	.word	0x00000082


	//----- nvinfo : EIATTR_SPARSE_MMA_MASK
	.align		4
.L_3149:
        /*0008*/ 	.byte	0x03, 0x50
        /*000a*/ 	.short	0x0000


	//----- nvinfo : EIATTR_MAXREG_COUNT
	.align		4
        /*000c*/ 	.byte	0x03, 0x1b
        /*000e*/ 	.short	0x00ff


	//----- nvinfo : EIATTR_MERCURY_ISA_VERSION
	.align		4
        /*0010*/ 	.byte	0x03, 0x5f
        /*0012*/ 	.short	0x0101


	//----- nvinfo : EIATTR_VRC_CTA_INIT_COUNT
	.align		4
        /*0014*/ 	.byte	0x02, 0x4a
	.zero		1
	.zero		1


	//----- nvinfo : EIATTR_EXIT_INSTR_OFFSETS
	.align		4
        /*0018*/ 	.byte	0x04, 0x1c
        /*001a*/ 	.short	(.L_3151 - .L_3150)


	//   ....[0]....
.L_3150:
        /*001c*/ 	.word	0x00000010


	//----- nvinfo : EIATTR_SW_WAR
	.align		4
.L_3151:
        /*0020*/ 	.byte	0x04, 0x36
        /*0022*/ 	.short	(.L_3153 - .L_3152)
.L_3152:
        /*0024*/ 	.word	0x00000008
.L_3153:


//--------------------- .nv.callgraph             --------------------------
	.section	.nv.callgraph,"",@"SHT_CUDA_CALLGRAPH"
	.align	4
	.sectionentsize	8
	.align		4
        /*0000*/ 	.word	0x00000000
	.align		4
        /*0004*/ 	.word	0xffffffff
	.align		4
        /*0008*/ 	.word	0x00000000
	.align		4
        /*000c*/ 	.word	0xfffffffe
	.align		4
        /*0010*/ 	.word	0x00000000
	.align		4
        /*0014*/ 	.word	0xfffffffd
	.align		4
        /*0018*/ 	.word	0x00000000
	.align		4
        /*001c*/ 	.word	0xfffffffc


//--------------------- .nv.constant3             --------------------------
	.section	.nv.constant3,"a",@progbits
	.align	8
.nv.constant3:
	.type		const_oddDofToQuad,@object
	.size		const_oddDofToQuad,(const_evenDofToQuad - const_oddDofToQuad)
const_oddDofToQuad:
	.zero		1792
	.type		const_evenDofToQuad,@object
	.size		const_evenDofToQuad,(.L_1 - const_evenDofToQuad)
const_evenDofToQuad:
	.zero		1792
.L_1:


//--------------------- .text._Z32massMatrixMultiplyConstantKernelILi12ELi16ELi1EEviPKdS1_S1_S1_Pd --------------------------
	.section	.text._Z32massMatrixMultiplyConstantKernelILi12ELi16ELi1EEviPKdS1_S1_S1_Pd,"ax",@progbits
	.align	128
        .global         _Z32massMatrixMultiplyConstantKernelILi12ELi16ELi1EEviPKdS1_S1_S1_Pd
        .type           _Z32massMatrixMultiplyConstantKernelILi12ELi16ELi1EEviPKdS1_S1_S1_Pd,@function
        .size           _Z32massMatrixMultiplyConstantKernelILi12ELi16ELi1EEviPKdS1_S1_S1_Pd,(.L_x_1036 - _Z32massMatrixMultiplyConstantKernelILi12ELi16ELi1EEviPKdS1_S1_S1_Pd)
        .other          _Z32massMatrixMultiplyConstantKernelILi12ELi16ELi1EEviPKdS1_S1_S1_Pd,@"STO_CUDA_ENTRY STV_DEFAULT"
_Z32massMatrixMultiplyConstantKernelILi12ELi16ELi1EEviPKdS1_S1_S1_Pd:
.text._Z32massMatrixMultiplyConstantKernelILi12ELi16ELi1EEviPKdS1_S1_S1_Pd:
[----:B------:R-:W0:Y:S01]  /*0000*/  LDC R1, c[0x0][0x37c] ;  /* 0x0000df00ff017b82 */ /* 0x000e220000000800 */
[----:B------:R-:W1:Y:S07]  /*0010*/  S2R R234, SR_TID.Y ;  /* 0x0000000000ea7919 */ /* 0x000e6e0000002200 */
[----:B------:R-:W1:Y:S01]  /*0020*/  S2UR UR4, SR_CTAID.X ;  /* 0x00000000000479c3 */ /* 0x000e620000002500 */
[----:B------:R-:W2:Y:S01]  /*0030*/  LDCU UR5, c[0x0][0x380] ;  /* 0x00007000ff0577ac */ /* 0x000ea20008000800 */
[----:B0-----:R-:W-:Y:S01]  /*0040*/  VIADD R1, R1, 0xfffffee8 ;  /* 0xfffffee801017836 */ /* 0x001fe20000000000 */
[----:B------:R-:W0:Y:S01]  /*0050*/  S2R R238, SR_TID.X ;  /* 0x0000000000ee7919 */ /* 0x000e220000002100 */
[----:B------:R-:W3:Y:S01]  /*0060*/  LDCU.64 UR76, c[0x0][0x358] ;  /* 0x00006b00ff4c77ac */ /* 0x000ee20008000a00 */
[----:B------:R-:W4:Y:S01]  /*0070*/  LDCU.128 UR8, c[0x3][0x710] ;  /* 0x00c0e200ff0877ac */ /* 0x000f220008000c00 */
[----:B------:R-:W5:Y:S01]  /*0080*/  LDCU.128 UR16, c[0x3][0x20] ;  /* 0x00c00400ff1077ac */ /* 0x000f620008000c00 */
[----:B------:R-:W5:Y:S01]  /*0090*/  LDCU.128 UR52, c[0x3][0x90] ;  /* 0x00c01200ff3477ac */ /* 0x000f620008000c00 */
[----:B------:R-:W5:Y:S01]  /*00a0*/  LDCU.128 UR48, c[0x3][0x60] ;  /* 0x00c00c00ff3077ac */ /* 0x000f620008000c00 */
[----:B------:R-:W5:Y:S01]  /*00b0*/  LDCU.128 UR12, c[0x3][0xf0] ;  /* 0x00c01e00ff0c77ac */ /* 0x000f620008000c00 */
[----:B------:R-:W5:Y:S01]  /*00c0*/  LDCU.128 UR60, c[0x3][0x30] ;  /* 0x00c00600ff3c77ac */ /* 0x000f620008000c00 */
[----:B-1----:R-:W-:Y:S01]  /*00d0*/  VIADD R0, R234, UR4 ;  /* 0x00000004ea007c36 */ /* 0x002fe20008000000 */
[----:B------:R-:W1:Y:S01]  /*00e0*/  LDCU.128 UR32, c[0x3][URZ] ;  /* 0x00c00000ff2077ac */ /* 0x000e620008000c00 */
[----:B0-----:R-:W-:-:S03]  /*00f0*/  IMAD.MOV.U32 R2, RZ, RZ, R238 ;  /* 0x000000ffff027224 */ /* 0x001fc600078e00ee */
[C---:B--2---:R-:W-:Y:S01]  /*0100*/  ISETP.GE.AND P0, PT, R0.reuse, UR5, PT ;  /* 0x0000000500007c0c */ /* 0x044fe2000bf06270 */
[----:B------:R-:W0:Y:S01]  /*0110*/  LDCU.128 UR36, c[0x3][0xc0] ;  /* 0x00c01800ff2477ac */ /* 0x000e220008000c00 */
[----:B------:R-:W2:Y:S01]  /*0120*/  LDCU.128 UR40, c[0x3][0x700] ;  /* 0x00c0e000ff2877ac */ /* 0x000ea20008000c00 */
[----:B------:R-:W2:Y:S10]  /*0130*/  LDCU.128 UR56, c[0x3][0x730] ;  /* 0x00c0e600ff3877ac */ /* 0x000eb40008000c00 */
[----:B------:R-:W3:Y:S01]  /*0140*/  @!P0 LDC.64 R4, c[0x0][0x3a0] ;  /* 0x0000e800ff048b82 */ /* 0x000ee20000000a00 */
[----:B------:R-:W-:Y:S01]  /*0150*/  @!P0 IMAD R3, R0, 0x6c0, R2 ;  /* 0x000006c000038824 */ /* 0x000fe200078e0202 */
[----:B------:R-:W2:Y:S01]  /*0160*/  LDCU.128 UR44, c[0x3][0x760] ;  /* 0x00c0ec00ff2c77ac */ /* 0x000ea20008000c00 */
[----:B------:R-:W2:Y:S01]  /*0170*/  LDCU.128 UR68, c[0x3][0x830] ;  /* 0x00c10600ff4477ac */ /* 0x000ea20008000c00 */
[----:B------:R-:W2:Y:S01]  /*0180*/  LDCU.128 UR72, c[0x3][0x10] ;  /* 0x00c00200ff4877ac */ /* 0x000ea20008000c00 */
[----:B------:R-:W2:Y:S01]  /*0190*/  LDCU.128 UR20, c[0x3][0x40] ;  /* 0x00c00800ff1477ac */ /* 0x000ea20008000c00 */
[----:B------:R-:W2:Y:S01]  /*01a0*/  LDCU.128 UR28, c[0x3][0x70] ;  /* 0x00c00e00ff1c77ac */ /* 0x000ea20008000c00 */
[----:B------:R-:W2:Y:S01]  /*01b0*/  LDCU.128 UR24, c[0x3][0x740] ;  /* 0x00c0e800ff1877ac */ /* 0x000ea20008000c00 */
[----:B---3--:R-:W-:-:S05]  /*01c0*/  @!P0 IMAD.WIDE R4, R3, 0x8, R4 ;  /* 0x0000000803048825 */ /* 0x008fca00078e0204 */
[----:B------:R-:W3:Y:S04]  /*01d0*/  @!P0 LDG.E.64.CONSTANT R228, desc[UR76][R4.64+0x1200] ;  /* 0x0012004c04e48981 */ /* 0x000ee8000c1e9b00 */
        /* <DEDUP_REMOVED lines=10> */
[----:B------:R3:W3:Y:S01]  /*0280*/  @!P0 LDG.E.64.CONSTANT R20, desc[UR76][R4.64+0x2880] ;  /* 0x0028804c04148981 */ /* 0x0006e2000c1e9b00 */
[----:B----4-:R-:W-:Y:S01]  /*0290*/  UMOV UR4, UR10 ;  /* 0x0000000a00047c82 */ /* 0x010fe20008000000 */
[----:B------:R-:W-:Y:S01]  /*02a0*/  UMOV UR5, UR11 ;  /* 0x0000000b00057c82 */ /* 0x000fe20008000000 */
[----:B-----5:R-:W-:Y:S01]  /*02b0*/  MOV.SPILL R89, UR19 ;  /* 0x0000001300597c02 */ /* 0x020fe20009000f00 */
[----:B------:R-:W-:Y:S01]  /*02c0*/  UMOV UR19, UR5 ;  /* 0x0000000500137c82 */ /* 0x000fe20008000000 */
[----:B------:R-:W-:Y:S01]  /*02d0*/  MOV.SPILL R90, UR18 ;  /* 0x00000012005a7c02 */ /* 0x000fe20009000f00 */
[----:B------:R-:W-:Y:S01]  /*02e0*/  UMOV UR18, UR4 ;  /* 0x0000000400127c82 */ /* 0x000fe20008000000 */
[----:B------:R-:W4:Y:S01]  /*02f0*/  LDCU.128 UR4, c[0x3][0x720] ;  /* 0x00c0e400ff0477ac */ /* 0x000f220008000c00 */
[----:B------:R-:W-:-:S02]  /*0300*/  MOV.SPILL R91, UR17 ;  /* 0x00000011005b7c02 */ /* 0x000fc40009000f00 */
[----:B------:R-:W-:Y:S01]  /*0310*/  MOV.SPILL R92, UR16 ;  /* 0x00000010005c7c02 */ /* 0x000fe20009000f00 */
[----:B------:R-:W-:Y:S01]  /*0320*/  IMAD.U32 R65, RZ, RZ, UR53 ;  /* 0x00000035ff417e24 */ /* 0x000fe2000f8e00ff */
[----:B------:R-:W-:Y:S01]  /*0330*/  MOV R64, UR52 ;  /* 0x0000003400407c02 */ /* 0x000fe20008000f00 */
[----:B------:R-:W-:Y:S02]  /*0340*/  IMAD.U32 R56, RZ, RZ, UR54 ;  /* 0x00000036ff387e24 */ /* 0x000fe4000f8e00ff */
[----:B------:R-:W-:Y:S01]  /*0350*/  IMAD.U32 R57, RZ, RZ, UR55 ;  /* 0x00000037ff397e24 */ /* 0x000fe2000f8e00ff */
[----:B------:R-:W5:Y:S01]  /*0360*/  LDCU.128 UR52, c[0x3][0x790] ;  /* 0x00c0f200ff3477ac */ /* 0x000f620008000c00 */
[----:B----4-:R-:W-:Y:S01]  /*0370*/  UMOV UR66, UR4 ;  /* 0x0000000400427c82 */ /* 0x010fe20008000000 */
[----:B------:R-:W-:Y:S01]  /*0380*/  UMOV UR67, UR5 ;  /* 0x0000000500437c82 */ /* 0x000fe20008000000 */
[----:B------:R-:W-:Y:S01]  /*0390*/  UMOV UR16, UR6 ;  /* 0x0000000600107c82 */ /* 0x000fe20008000000 */
[----:B------:R-:W-:Y:S01]  /*03a0*/  UMOV UR17, UR7 ;  /* 0x0000000700117c82 */ /* 0x000fe20008000000 */
[----:B------:R-:W4:Y:S01]  /*03b0*/  LDCU.128 UR4, c[0x3][0x150] ;  /* 0x00c02a00ff0477ac */ /* 0x000f220008000c00 */
[----:B------:R-:W-:Y:S01]  /*03c0*/  UMOV UR64, UR8 ;  /* 0x0000000800407c82 */ /* 0x000fe20008000000 */
[----:B------:R-:W-:Y:S01]  /*03d0*/  UMOV UR65, UR9 ;  /* 0x0000000900417c82 */ /* 0x000fe20008000000 */
[----:B------:R-:W1:Y:S01]  /*03e0*/  LDCU.128 UR8, c[0x3][0x120] ;  /* 0x00c02400ff0877ac */ /* 0x000e620008000c00 */
[----:B------:R-:W-:Y:S01]  /*03f0*/  MOV R124, UR48 ;  /* 0x00000030007c7c02 */ /* 0x000fe20008000f00 */
[----:B------:R-:W-:Y:S01]  /*0400*/  IMAD.U32 R125, RZ, RZ, UR49 ;  /* 0x00000031ff7d7e24 */ /* 0x000fe2000f8e00ff */
[----:B-----5:R-:W-:Y:S01]  /*0410*/  MOV R62, UR52 ;  /* 0x00000034003e7c02 */ /* 0x020fe20008000f00 */
[----:B------:R-:W-:-:S02]  /*0420*/  IMAD.U32 R112, RZ, RZ, UR50 ;  /* 0x00000032ff707e24 */ /* 0x000fc4000f8e00ff */
[----:B------:R-:W-:Y:S01]  /*0430*/  IMAD.U32 R113, RZ, RZ, UR51 ;  /* 0x00000033ff717e24 */ /* 0x000fe2000f8e00ff */
[----:B------:R-:W5:Y:S01]  /*0440*/  LDCU.128 UR48, c[0x3][0x7c0] ;  /* 0x00c0f800ff3077ac */ /* 0x000f620008000c00 */
[----:B------:R-:W-:Y:S02]  /*0450*/  IMAD.U32 R63, RZ, RZ, UR53 ;  /* 0x00000035ff3f7e24 */ /* 0x000fe4000f8e00ff */
[----:B----4-:R-:W-:Y:S02]  /*0460*/  IMAD.U32 R136, RZ, RZ, UR4 ;  /* 0x00000004ff887e24 */ /* 0x010fe4000f8e00ff */
[----:B------:R-:W-:Y:S02]  /*0470*/  IMAD.U32 R137, RZ, RZ, UR5 ;  /* 0x00000005ff897e24 */ /* 0x000fe4000f8e00ff */
[----:B------:R-:W-:Y:S02]  /*0480*/  IMAD.U32 R140, RZ, RZ, UR6 ;  /* 0x00000006ff8c7e24 */ /* 0x000fe4000f8e00ff */
[----:B------:R-:W-:Y:S01]  /*0490*/  IMAD.U32 R141, RZ, RZ, UR7 ;  /* 0x00000007ff8d7e24 */ /* 0x000fe2000f8e00ff */
[----:B------:R-:W4:Y:S01]  /*04a0*/  LDCU.128 UR4, c[0x3][0x850] ;  /* 0x00c10a00ff0477ac */ /* 0x000f220008000c00 */
[----:B------:R-:W-:-:S02]  /*04b0*/  IMAD.U32 R54, RZ, RZ, UR54 ;  /* 0x00000036ff367e24 */ /* 0x000fc4000f8e00ff */
[----:B------:R-:W-:Y:S01]  /*04c0*/  IMAD.U32 R55, RZ, RZ, UR55 ;  /* 0x00000037ff377e24 */ /* 0x000fe2000f8e00ff */
[----:B------:R-:W2:Y:S01]  /*04d0*/  LDCU.128 UR52, c[0x3][0x100] ;  /* 0x00c02000ff3477ac */ /* 0x000ea20008000c00 */
[----:B-1----:R-:W-:Y:S01]  /*04e0*/  MOV R134, UR8 ;  /* 0x0000000800867c02 */ /* 0x002fe20008000f00 */
[----:B------:R-:W-:Y:S01]  /*04f0*/  IMAD.U32 R135, RZ, RZ, UR9 ;  /* 0x00000009ff877e24 */ /* 0x000fe2000f8e00ff */
[----:B------:R-:W-:Y:S01]  /*0500*/  MOV R138, UR10 ;  /* 0x0000000a008a7c02 */ /* 0x000fe20008000f00 */
[----:B------:R-:W-:Y:S01]  /*0510*/  IMAD.U32 R139, RZ, RZ, UR11 ;  /* 0x0000000bff8b7e24 */ /* 0x000fe2000f8e00ff */
[----:B------:R-:W1:Y:S01]  /*0520*/  LDCU.128 UR8, c[0x3][0x820] ;  /* 0x00c10400ff0877ac */ /* 0x000e620008000c00 */
[----:B------:R-:W-:Y:S02]  /*0530*/  MOV.SPILL R3, UR19 ;  /* 0x0000001300037c02 */ /* 0x000fe40009000f00 */
[----:B------:R-:W-:Y:S01]  /*0540*/  MOV.SPILL R86, UR18 ;  /* 0x0000001200567c02 */ /* 0x000fe20009000f00 */
[----:B------:R-:W-:Y:S01]  /*0550*/  UMOV UR18, UR64 ;  /* 0x0000004000127c82 */ /* 0x000fe20008000000 */
[----:B------:R-:W-:Y:S01]  /*0560*/  UMOV UR19, UR65 ;  /* 0x0000004100137c82 */ /* 0x000fe20008000000 */
[----:B------:R-:W-:Y:S01]  /*0570*/  MOV R128, UR60 ;  /* 0x0000003c00807c02 */ /* 0x000fe20008000f00 */
[----:B------:R-:W-:Y:S01]  /*0580*/  IMAD.U32 R129, RZ, RZ, UR61 ;  /* 0x0000003dff817e24 */ /* 0x000fe2000f8e00ff */
[----:B------:R-:W-:Y:S01]  /*0590*/  MOV.SPILL R87, UR17 ;  /* 0x0000001100577c02 */ /* 0x000fe20009000f00 */
[----:B------:R-:W-:Y:S01]  /*05a0*/  IMAD.U32 R116, RZ, RZ, UR62 ;  /* 0x0000003eff747e24 */ /* 0x000fe2000f8e00ff */
[----:B------:R-:W-:Y:S01]  /*05b0*/  MOV.SPILL R88, UR16 ;  /* 0x0000001000587c02 */ /* 0x000fe20009000f00 */
[----:B------:R-:W-:Y:S01]  /*05c0*/  IMAD.U32 R117, RZ, RZ, UR63 ;  /* 0x0000003fff757e24 */ /* 0x000fe2000f8e00ff */
[----:B------:R-:W-:Y:S01]  /*05d0*/  MOV R132, UR32 ;  /* 0x0000002000847c02 */ /* 0x000fe20008000f00 */
[----:B------:R-:W-:Y:S01]  /*05e0*/  IMAD.U32 R133, RZ, RZ, UR33 ;  /* 0x00000021ff857e24 */ /* 0x000fe2000f8e00ff */
[----:B0-----:R-:W-:Y:S01]  /*05f0*/  MOV R48, UR36 ;  /* 0x0000002400307c02 */ /* 0x001fe20008000f00 */
[----:B------:R-:W-:Y:S01]  /*0600*/  IMAD.U32 R49, RZ, RZ, UR37 ;  /* 0x00000025ff317e24 */ /* 0x000fe2000f8e00ff */
[----:B------:R-:W0:Y:S01]  /*0610*/  LDCU.128 UR60, c[0x3][0x130] ;  /* 0x00c02600ff3c77ac */ /* 0x000e220008000c00 */
[----:B------:R-:W-:Y:S01]  /*0620*/  MOV R106, UR18 ;  /* 0x00000012006a7c02 */ /* 0x000fe20008000f00 */
[----:B------:R-:W-:Y:S01]  /*0630*/  IMAD.U32 R107, RZ, RZ, UR19 ;  /* 0x00000013ff6b7e24 */ /* 0x000fe2000f8e00ff */
[----:B------:R-:W5:Y:S01]  /*0640*/  LDCU.128 UR16, c[0x3][0x750] ;  /* 0x00c0ea00ff1077ac */ /* 0x000f620008000c00 */
[----:B------:R-:W-:-:S02]  /*0650*/  IMAD.U32 R120, RZ, RZ, UR34 ;  /* 0x00000022ff787e24 */ /* 0x000fc4000f8e00ff */
[----:B------:R-:W-:Y:S01]  /*0660*/  IMAD.U32 R121, RZ, RZ, UR35 ;  /* 0x00000023ff797e24 */ /* 0x000fe2000f8e00ff */
[----:B------:R-:W3:Y:S01]  /*0670*/  LDCU.128 UR32, c[0x3][0x770] ;  /* 0x00c0ee00ff2077ac */ /* 0x000ee20008000c00 */
[----:B------:R-:W-:Y:S01]  /*0680*/  MOV R40, UR38 ;  /* 0x0000002600287c02 */ /* 0x000fe20008000f00 */
[----:B------:R-:W-:Y:S01]  /*0690*/  IMAD.U32 R41, RZ, RZ, UR39 ;  /* 0x00000027ff297e24 */ /* 0x000fe2000f8e00ff */
[----:B----4-:R-:W-:Y:S01]  /*06a0*/  MOV R144, UR4 ;  /* 0x0000000400907c02 */ /* 0x010fe20008000f00 */
[----:B------:R-:W-:Y:S01]  /*06b0*/  IMAD.U32 R145, RZ, RZ, UR5 ;  /* 0x00000005ff917e24 */ /* 0x000fe2000f8e00ff */
[----:B------:R-:W4:Y:S01]  /*06c0*/  LDCU.128 UR36, c[0x3][0xa0] ;  /* 0x00c01400ff2477ac */ /* 0x000f220008000c00 */
[----:B--2---:R-:W-:Y:S02]  /*06d0*/  IMAD.U32 R188, RZ, RZ, UR52 ;  /* 0x00000034ffbc7e24 */ /* 0x004fe4000f8e00ff */
[----:B------:R-:W-:Y:S01]  /*06e0*/  IMAD.U32 R189, RZ, RZ, UR53 ;  /* 0x00000035ffbd7e24 */ /* 0x000fe2000f8e00ff */
[----:B------:R-:W-:Y:S01]  /*06f0*/  MOV R130, UR40 ;  /* 0x0000002800827c02 */ /* 0x000fe20008000f00 */
[----:B-1----:R-:W-:-:S02]  /*0700*/  IMAD.U32 R142, RZ, RZ, UR8 ;  /* 0x00000008ff8e7e24 */ /* 0x002fc4000f8e00ff */
[----:B------:R-:W-:Y:S02]  /*0710*/  IMAD.U32 R143, RZ, RZ, UR9 ;  /* 0x00000009ff8f7e24 */ /* 0x000fe4000f8e00ff */
[----:B------:R-:W-:Y:S02]  /*0720*/  IMAD.U32 R131, RZ, RZ, UR41 ;  /* 0x00000029ff837e24 */ /* 0x000fe4000f8e00ff */
[----:B------:R-:W-:Y:S02]  /*0730*/  IMAD.U32 R118, RZ, RZ, UR42 ;  /* 0x0000002aff767e24 */ /* 0x000fe4000f8e00ff */
[----:B------:R-:W-:Y:S01]  /*0740*/  IMAD.U32 R119, RZ, RZ, UR43 ;  /* 0x0000002bff777e24 */ /* 0x000fe2000f8e00ff */
[----:B------:R-:W1:Y:S01]  /*0750*/  LDCU.128 UR40, c[0x3][0x7a0] ;  /* 0x00c0f400ff2877ac */ /* 0x000e620008000c00 */
[----:B------:R-:W-:Y:S02]  /*0760*/  IMAD.U32 R148, RZ, RZ, UR6 ;  /* 0x00000006ff947e24 */ /* 0x000fe4000f8e00ff */
[----:B------:R-:W-:Y:S01]  /*0770*/  IMAD.U32 R149, RZ, RZ, UR7 ;  /* 0x00000007ff957e24 */ /* 0x000fe2000f8e00ff */
[----:B------:R-:W-:Y:S01]  /*0780*/  MOV R126, UR56 ;  /* 0x00000038007e7c02 */ /* 0x000fe20008000f00 */
[----:B------:R-:W-:Y:S01]  /*0790*/  IMAD.U32 R127, RZ, RZ, UR57 ;  /* 0x00000039ff7f7e24 */ /* 0x000fe2000f8e00ff */
[----:B------:R-:W-:Y:S01]  /*07a0*/  MOV R122, UR44 ;  /* 0x0000002c007a7c02 */ /* 0x000fe20008000f00 */
[----:B------:R-:W-:Y:S01]  /*07b0*/  IMAD.U32 R123, RZ, RZ, UR45 ;  /* 0x0000002dff7b7e24 */ /* 0x000fe2000f8e00ff */
[----:B0-----:R-:W-:Y:S01]  /*07c0*/  MOV R150, UR60 ;  /* 0x0000003c00967c02 */ /* 0x001fe20008000f00 */
[----:B------:R-:W-:Y:S01]  /*07d0*/  IMAD.U32 R151, RZ, RZ, UR61 ;  /* 0x0000003dff977e24 */ /* 0x000fe2000f8e00ff */
[----:B-----5:R-:W-:Y:S01]  /*07e0*/  UMOV UR60, UR18 ;  /* 0x00000012003c7c82 */ /* 0x020fe20008000000 */
[----:B------:R-:W-:Y:S01]  /*07f0*/  IMAD.U32 R192, RZ, RZ, UR54 ;  /* 0x00000036ffc07e24 */ /* 0x000fe2000f8e00ff */
[----:B------:R-:W-:Y:S01]  /*0800*/  UMOV UR61, UR19 ;  /* 0x00000013003d7c82 */ /* 0x000fe20008000000 */
[----:B------:R-:W-:Y:S01]  /*0810*/  IMAD.U32 R193, RZ, RZ, UR55 ;  /* 0x00000037ffc17e24 */ /* 0x000fe2000f8e00ff */
[----:B------:R-:W-:Y:S01]  /*0820*/  MOV R146, UR10 ;  /* 0x0000000a00927c02 */ /* 0x000fe20008000f00 */
[----:B------:R-:W-:Y:S01]  /*0830*/  IMAD.U32 R147, RZ, RZ, UR11 ;  /* 0x0000000bff937e24 */ /* 0x000fe2000f8e00ff */
[----:B------:R-:W-:Y:S01]  /*0840*/  R2UR.FILL UR19, R3 ;  /* 0x00000000031372ca */ /* 0x000fe200004e0000 */
[----:B------:R-:W-:Y:S01]  /*0850*/  IMAD.U32 R114, RZ, RZ, UR58 ;  /* 0x0000003aff727e24 */ /* 0x000fe2000f8e00ff */
[----:B------:R-:W-:Y:S01]  /*0860*/  R2UR.FILL UR18, R86 ;  /* 0x00000000561272ca */ /* 0x000fe200004e0000 */
[----:B------:R-:W-:Y:S01]  /*0870*/  IMAD.U32 R115, RZ, RZ, UR59 ;  /* 0x0000003bff737e24 */ /* 0x000fe2000f8e00ff */
[----:B------:R-:W-:Y:S01]  /*0880*/  MOV R154, UR68 ;  /* 0x00000044009a7c02 */ /* 0x000fe20008000f00 */
[----:B------:R-:W-:Y:S01]  /*0890*/  IMAD.U32 R110, RZ, RZ, UR46 ;  /* 0x0000002eff6e7e24 */ /* 0x000fe2000f8e00ff */
[----:B------:R-:W0:Y:S01]  /*08a0*/  LDCU.128 UR56, c[0x3][0x800] ;  /* 0x00c10000ff3877ac */ /* 0x000e220008000c00 */
[----:B------:R-:W-:-:S02]  /*08b0*/  IMAD.U32 R111, RZ, RZ, UR47 ;  /* 0x0000002fff6f7e24 */ /* 0x000fc4000f8e00ff */
[----:B------:R-:W-:Y:S01]  /*08c0*/  IMAD.U32 R155, RZ, RZ, UR69 ;  /* 0x00000045ff9b7e24 */ /* 0x000fe2000f8e00ff */
[----:B------:R-:W2:Y:S01]  /*08d0*/  LDCU.128 UR44, c[0x3][0xd0] ;  /* 0x00c01a00ff2c77ac */ /* 0x000ea20008000c00 */
[----:B------:R-:W-:Y:S01]  /*08e0*/  MOV R108, UR72 ;  /* 0x00000048006c7c02 */ /* 0x000fe20008000f00 */
[----:B------:R-:W-:Y:S01]  /*08f0*/  IMAD.U32 R109, RZ, RZ, UR73 ;  /* 0x00000049ff6d7e24 */ /* 0x000fe2000f8e00ff */
[----:B------:R-:W5:Y:S01]  /*0900*/  LDCU.128 UR4, c[0x3][0x860] ;  /* 0x00c10c00ff0477ac */ /* 0x000f620008000c00 */
[----:B------:R-:W-:Y:S01]  /*0910*/  MOV R162, UR70 ;  /* 0x0000004600a27c02 */ /* 0x000fe20008000f00 */
[----:B------:R-:W4:Y:S01]  /*0920*/  LDCU.128 UR8, c[0x3][0x50] ;  /* 0x00c00a00ff0877ac */ /* 0x000f220008000c00 */
[----:B------:R-:W-:Y:S01]  /*0930*/  IMAD.U32 R163, RZ, RZ, UR71 ;  /* 0x00000047ffa37e24 */ /* 0x000fe2000f8e00ff */
[----:B------:R-:W-:Y:S01]  /*0940*/  MOV R100, UR28 ;  /* 0x0000001c00647c02 */ /* 0x000fe20008000f00 */
[----:B------:R-:W-:Y:S01]  /*0950*/  IMAD.U32 R104, RZ, RZ, UR20 ;  /* 0x00000014ff687e24 */ /* 0x000fe2000f8e00ff */
[----:B------:R-:W-:Y:S01]  /*0960*/  MOV R98, UR74 ;  /* 0x0000004a00627c02 */ /* 0x000fe20008000f00 */
[----:B------:R-:W-:Y:S01]  /*0970*/  IMAD.U32 R105, RZ, RZ, UR21 ;  /* 0x00000015ff697e24 */ /* 0x000fe2000f8e00ff */
[----:B------:R-:W2:Y:S01]  /*0980*/  LDCU.128 UR52, c[0x3][0x110] ;  /* 0x00c02200ff3477ac */ /* 0x000ea20008000c00 */
[----:B------:R-:W-:-:S02]  /*0990*/  IMAD.U32 R101, RZ, RZ, UR29 ;  /* 0x0000001dff657e24 */ /* 0x000fc4000f8e00ff */
[----:B------:R-:W-:Y:S02]  /*09a0*/  IMAD.U32 R102, RZ, RZ, UR24 ;  /* 0x00000018ff667e24 */ /* 0x000fe4000f8e00ff */
[----:B------:R-:W-:Y:S02]  /*09b0*/  IMAD.U32 R103, RZ, RZ, UR25 ;  /* 0x00000019ff677e24 */ /* 0x000fe4000f8e00ff */
[----:B0-----:R-:W-:Y:S02]  /*09c0*/  IMAD.U32 R190, RZ, RZ, UR56 ;  /* 0x00000038ffbe7e24 */ /* 0x001fe4000f8e00ff */
[----:B------:R-:W-:Y:S02]  /*09d0*/  IMAD.U32 R191, RZ, RZ, UR57 ;  /* 0x00000039ffbf7e24 */ /* 0x000fe4000f8e00ff */
[----:B-----5:R-:W-:Y:S02]  /*09e0*/  IMAD.U32 R156, RZ, RZ, UR4 ;  /* 0x00000004ff9c7e24 */ /* 0x020fe4000f8e00ff */
[----:B------:R-:W-:-:S02]  /*09f0*/  IMAD.U32 R157, RZ, RZ, UR5 ;  /* 0x00000005ff9d7e24 */ /* 0x000fc4000f8e00ff */
[----:B----4-:R-:W-:Y:S02]  /*0a00*/  IMAD.U32 R86, RZ, RZ, UR8 ;  /* 0x00000008ff567e24 */ /* 0x010fe4000f8e00ff */
[----:B------:R-:W-:Y:S02]  /*0a10*/  IMAD.U32 R99, RZ, RZ, UR75 ;  /* 0x0000004bff637e24 */ /* 0x000fe4000f8e00ff */
[----:B------:R-:W-:Y:S02]  /*0a20*/  IMAD.U32 R94, RZ, RZ, UR22 ;  /* 0x00000016ff5e7e24 */ /* 0x000fe4000f8e00ff */
[----:B------:R-:W-:Y:S01]  /*0a30*/  IMAD.U32 R95, RZ, RZ, UR23 ;  /* 0x00000017ff5f7e24 */ /* 0x000fe2000f8e00ff */
[----:B------:R-:W0:Y:S01]  /*0a40*/  LDCU.128 UR20, c[0x3][0xb0] ;  /* 0x00c01600ff1477ac */ /* 0x000e220008000c00 */
[----:B------:R-:W-:Y:S01]  /*0a50*/  IMAD.U32 R93, RZ, RZ, UR27 ;  /* 0x0000001bff5d7e24 */ /* 0x000fe2000f8e00ff */
[----:B------:R-:W-:Y:S01]  /*0a60*/  MOV R158, UR62 ;  /* 0x0000003e009e7c02 */ /* 0x000fe20008000f00 */
[----:B------:R-:W-:-:S02]  /*0a70*/  IMAD.U32 R159, RZ, RZ, UR63 ;  /* 0x0000003fff9f7e24 */ /* 0x000fc4000f8e00ff */
[----:B------:R-:W-:Y:S02]  /*0a80*/  IMAD.U32 R164, RZ, RZ, UR6 ;  /* 0x00000006ffa47e24 */ /* 0x000fe4000f8e00ff */
[----:B------:R-:W-:Y:S01]  /*0a90*/  IMAD.U32 R165, RZ, RZ, UR7 ;  /* 0x00000007ffa57e24 */ /* 0x000fe2000f8e00ff */
[----:B------:R-:W4:Y:S01]  /*0aa0*/  LDCU.128 UR4, c[0x3][0x870] ;  /* 0x00c10e00ff0477ac */ /* 0x000f220008000c00 */
[----:B------:R-:W-:Y:S02]  /*0ab0*/  IMAD.U32 R194, RZ, RZ, UR58 ;  /* 0x0000003affc27e24 */ /* 0x000fe4000f8e00ff */
[----:B------:R-:W-:Y:S01]  /*0ac0*/  IMAD.U32 R195, RZ, RZ, UR59 ;  /* 0x0000003bffc37e24 */ /* 0x000fe2000f8e00ff */
[C-C-:B---3--:R-:W-:Y:S02]  /*0ad0*/  DADD R4, R228.reuse, R16.reuse ;  /* 0x00000000e4047229 */ /* 0x148fe40000000010 */
[----:B------:R-:W-:Y:S02]  /*0ae0*/  DADD R228, R228, -R16 ;  /* 0x00000000e4e47229 */ /* 0x000fe40000000810 */
[----:B------:R-:W-:-:S02]  /*0af0*/  DADD R16, R14, R18 ;  /* 0x000000000e107229 */ /* 0x000fc40000000012 */
[----:B------:R-:W-:Y:S02]  /*0b00*/  DADD R14, R14, -R18 ;  /* 0x000000000e0e7229 */ /* 0x000fe40000000812 */
[C-C-:B------:R-:W-:Y:S02]  /*0b10*/  DADD R18, R8.reuse, R22.reuse ;  /* 0x0000000008127229 */ /* 0x140fe40000000016 */
[----:B------:R-:W-:Y:S02]  /*0b20*/  DADD R22, R8, -R22 ;  /* 0x0000000008167229 */ /* 0x000fe40000000816 */
[C-C-:B------:R-:W-:Y:S02]  /*0b30*/  DADD R222, R220.reuse, R12.reuse ;  /* 0x00000000dcde7229 */ /* 0x140fe4000000000c */
[----:B------:R-:W-:Y:S01]  /*0b40*/  DADD R220, R220, -R12 ;  /* 0x00000000dcdc7229 */ /* 0x000fe2000000080c */
[----:B------:R-:W-:Y:S02]  /*0b50*/  IMAD.U32 R12, RZ, RZ, UR12 ;  /* 0x0000000cff0c7e24 */ /* 0x000fe4000f8e00ff */
[----:B------:R-:W-:Y:S01]  /*0b60*/  IMAD.U32 R13, RZ, RZ, UR13 ;  /* 0x0000000dff0d7e24 */ /* 0x000fe2000f8e00ff */
[----:B------:R-:W-:-:S02]  /*0b70*/  DADD R8, R6, R24 ;  /* 0x0000000006087229 */ /* 0x000fc40000000018 */
[C-C-:B------:R-:W-:Y:S02]  /*0b80*/  DADD R26, R10.reuse, R20.reuse ;  /* 0x000000000a1a7229 */ /* 0x140fe40000000014 */
[----:B------:R-:W-:Y:S01]  /*0b90*/  DADD R20, R10, -R20 ;  /* 0x000000000a147229 */ /* 0x000fe20000000814 */
[----:B------:R-:W-:Y:S02]  /*0ba0*/  IMAD.U32 R10, RZ, RZ, UR14 ;  /* 0x0000000eff0a7e24 */ /* 0x000fe4000f8e00ff */
[----:B------:R-:W-:Y:S01]  /*0bb0*/  IMAD.U32 R11, RZ, RZ, UR15 ;  /* 0x0000000fff0b7e24 */ /* 0x000fe2000f8e00ff */
[----:B------:R-:W3:Y:S01]  /*0bc0*/  LDCU.128 UR12, c[0x3][0x7f0] ;  /* 0x00c0fe00ff0c77ac */ /* 0x000ee20008000c00 */
[C---:B------:R-:W-:Y:S02]  /*0bd0*/  DFMA R44, R8.reuse, R12, RZ ;  /* 0x0000000c082c722b */ /* 0x040fe400000000ff */
[----:B------:R-:W-:Y:S02]  /*0be0*/  DFMA R46, R8, R134, RZ ;  /* 0x00000086082e722b */ /* 0x000fe400000000ff */
[----:B------:R-:W-:-:S02]  /*0bf0*/  DADD R24, R6, -R24 ;  /* 0x0000000006187229 */ /* 0x000fc40000000818 */
[C---:B------:R-:W-:Y:S02]  /*0c00*/  DFMA R6, R8.reuse, R132, RZ ;  /* 0x000000840806722b */ /* 0x040fe400000000ff */
[C---:B------:R-:W-:Y:S02]  /*0c10*/  DFMA R30, R8.reuse, R128, RZ ;  /* 0x00000080081e722b */ /* 0x040fe400000000ff */
[C---:B------:R-:W-:Y:S02]  /*0c20*/  DFMA R32, R8.reuse, R124, RZ ;  /* 0x0000007c0820722b */ /* 0x040fe400000000ff */
[C---:B------:R-:W-:Y:S02]  /*0c30*/  DFMA R38, R8.reuse, R64, RZ ;  /* 0x000000400826722b */ /* 0x040fe400000000ff */
[C---:B------:R-:W-:Y:S02]  /*0c40*/  DFMA R42, R8.reuse, R48, RZ ;  /* 0x00000030082a722b */ /* 0x040fe400000000ff */
[----:B------:R-:W-:-:S02]  /*0c50*/  DFMA R8, R8, R136, RZ ;  /* 0x000000880808722b */ /* 0x000fc400000000ff */
[C---:B------:R-:W-:Y:S02]  /*0c60*/  DFMA R70, R18.reuse, R10, R44 ;  /* 0x0000000a1246722b */ /* 0x040fe4000000002c */
[----:B------:R-:W-:Y:S01]  /*0c70*/  DFMA R74, R18, R138, R46 ;  /* 0x0000008a124a722b */ /* 0x000fe2000000002e */
[----:B------:R-:W-:Y:S01]  /*0c80*/  MOV R46, UR48 ;  /* 0x00000030002e7c02 */ /* 0x000fe20008000f00 */
[----:B------:R-:W-:Y:S01]  /*0c90*/  IMAD.U32 R47, RZ, RZ, UR49 ;  /* 0x00000031ff2f7e24 */ /* 0x000fe2000f8e00ff */
[----:B------:R-:W-:Y:S02]  /*0ca0*/  DFMA R78, R24, R144, RZ ;  /* 0x00000090184e722b */ /* 0x000fe400000000ff */
[----:B------:R-:W-:Y:S01]  /*0cb0*/  DFMA R82, R18, R140, R8 ;  /* 0x0000008c1252722b */ /* 0x000fe20000000008 */
[----:B---3--:R-:W-:Y:S01]  /*0cc0*/  MOV R8, UR12 ;  /* 0x0000000c00087c02 */ /* 0x008fe20008000f00 */
[----:B------:R-:W-:Y:S01]  /*0cd0*/  IMAD.U32 R9, RZ, RZ, UR13 ;  /* 0x0000000dff097e24 */ /* 0x000fe2000f8e00ff */
[----:B------:R-:W-:-:S02]  /*0ce0*/  DFMA R52, R24, R46, RZ ;  /* 0x0000002e1834722b */ /* 0x000fc400000000ff */
[----:B------:R-:W-:Y:S02]  /*0cf0*/  DFMA R70, R26, R188, R70 ;  /* 0x000000bc1a46722b */ /* 0x000fe40000000046 */
[----:B------:R-:W-:Y:S01]  /*0d00*/  DFMA R50, R18, R56, R38 ;  /* 0x000000381232722b */ /* 0x000fe20000000026 */
[----:B------:R-:W-:Y:S01]  /*0d10*/  UMOV UR12, UR16 ;  /* 0x00000010000c7c82 */ /* 0x000fe20008000000 */
[----:B------:R-:W-:Y:S01]  /*0d20*/  IMAD.U32 R38, RZ, RZ, UR50 ;  /* 0x00000032ff267e24 */ /* 0x000fe2000f8e00ff */
[----:B------:R-:W-:Y:S01]  /*0d30*/  DFMA R68, R24, R142, RZ ;  /* 0x0000008e1844722b */ /* 0x000fe200000000ff */
[----:B------:R-:W-:Y:S01]  /*0d40*/  IMAD.U32 R39, RZ, RZ, UR51 ;  /* 0x00000033ff277e24 */ /* 0x000fe2000f8e00ff */
[----:B------:R-:W-:Y:S01]  /*0d50*/  UMOV UR13, UR17 ;  /* 0x00000011000d7c82 */ /* 0x000fe20008000000 */
[----:B------:R-:W-:Y:S01]  /*0d60*/  DFMA R84, R22, R148, R78 ;  /* 0x000000941654722b */ /* 0x000fe2000000004e */
[----:B------:R-:W-:Y:S01]  /*0d70*/  R2UR.FILL UR17, R87 ;  /* 0x00000000571172ca */ /* 0x000fe200004e0000 */
[C---:B------:R-:W-:Y:S01]  /*0d80*/  DFMA R28, R18.reuse, R120, R6 ;  /* 0x00000078121c722b */ /* 0x040fe20000000006 */
[----:B------:R-:W-:Y:S01]  /*0d90*/  R2UR.FILL UR16, R88 ;  /* 0x00000000581072ca */ /* 0x000fe200004e0000 */
[C---:B------:R-:W-:Y:S01]  /*0da0*/  DFMA R34, R18.reuse, R116, R30 ;  /* 0x000000741222722b */ /* 0x040fe2000000001e */
[----:B------:R-:W-:Y:S01]  /*0db0*/  MOV R78, UR32 ;  /* 0x00000020004e7c02 */ /* 0x000fe20008000f00 */
[C---:B------:R-:W-:Y:S01]  /*0dc0*/  DFMA R36, R18.reuse, R112, R32 ;  /* 0x000000701224722b */ /* 0x040fe20000000020 */
[----:B------:R-:W-:Y:S01]  /*0dd0*/  IMAD.U32 R79, RZ, RZ, UR33 ;  /* 0x00000021ff4f7e24 */ /* 0x000fe2000f8e00ff */
[----:B------:R-:W-:Y:S01]  /*0de0*/  DFMA R58, R18, R40, R42 ;  /* 0x00000028123a722b */ /* 0x000fe2000000002a */
[----:B------:R-:W-:Y:S01]  /*0df0*/  UMOV UR32, UR12 ;  /* 0x0000000c00207c82 */ /* 0x000fe20008000000 */
[C---:B------:R-:W-:Y:S01]  /*0e00*/  DFMA R18, R24.reuse, R130, RZ ;  /* 0x000000821812722b */ /* 0x040fe200000000ff */
[----:B------:R-:W-:Y:S01]  /*0e10*/  UMOV UR33, UR13 ;  /* 0x0000000d00217c82 */ /* 0x000fe20008000000 */
[C---:B------:R-:W-:Y:S01]  /*0e20*/  DFMA R30, R24.reuse, R126, RZ ;  /* 0x0000007e181e722b */ /* 0x040fe200000000ff */
[----:B------:R-:W3:Y:S01]  /*0e30*/  LDCU.128 UR48, c[0x3][0x7d0] ;  /* 0x00c0fa00ff3077ac */ /* 0x000ee20008000c00 */
[----:B------:R-:W-:-:S02]  /*0e40*/  DFMA R32, R24, R122, RZ ;  /* 0x0000007a1820722b */ /* 0x000fc400000000ff */
[C---:B------:R-:W-:Y:S02]  /*0e50*/  DFMA R44, R24.reuse, R62, RZ ;  /* 0x0000003e182c722b */ /* 0x040fe400000000ff */
[----:B------:R-:W-:Y:S01]  /*0e60*/  DFMA R60, R24, R8, RZ ;  /* 0x00000008183c722b */ /* 0x000fe200000000ff */
[----:B------:R-:W-:Y:S01]  /*0e70*/  IMAD.U32 R6, RZ, RZ, UR14 ;  /* 0x0000000eff067e24 */ /* 0x000fe2000f8e00ff */
[----:B------:R-:W-:Y:S01]  /*0e80*/  DFMA R66, R22, R38, R52 ;  /* 0x000000261642722b */ /* 0x000fe20000000034 */
[----:B------:R-:W-:Y:S01]  /*0e90*/  IMAD.U32 R7, RZ, RZ, UR15 ;  /* 0x0000000fff077e24 */ /* 0x000fe2000f8e00ff */
[----:B------:R-:W-:Y:S01]  /*0ea0*/  DFMA R218, R16, R192, R70 ;  /* 0x000000c010da722b */ /* 0x000fe20000000046 */
[----:B------:R-:W-:Y:S01]  /*0eb0*/  IMAD.U32 R52, RZ, RZ, UR36 ;  /* 0x00000024ff347e24 */ /* 0x000fe2000f8e00ff */
[----:B------:R-:W-:Y:S01]  /*0ec0*/  UMOV UR68, UR32 ;  /* 0x0000002000447c82 */ /* 0x000fe20008000000 */
[----:B------:R-:W-:Y:S01]  /*0ed0*/  IMAD.U32 R53, RZ, RZ, UR37 ;  /* 0x00000025ff357e24 */ /* 0x000fe2000f8e00ff */
[----:B------:R-:W-:Y:S01]  /*0ee0*/  UMOV UR69, UR33 ;  /* 0x0000002100457c82 */ /* 0x000fe20008000000 */
[----:B------:R-:W-:Y:S01]  /*0ef0*/  MOV R70, UR34 ;  /* 0x0000002200467c02 */ /* 0x000fe20008000f00 */
[----:B------:R-:W-:Y:S01]  /*0f00*/  IMAD.U32 R71, RZ, RZ, UR35 ;  /* 0x00000023ff477e24 */ /* 0x000fe2000f8e00ff */
[----:B------:R-:W-:Y:S01]  /*0f10*/  UMOV UR14, UR66 ;  /* 0x00000042000e7c82 */ /* 0x000fe20008000000 */
[----:B------:R-:W-:Y:S01]  /*0f20*/  UMOV UR15, UR67 ;  /* 0x00000043000f7c82 */ /* 0x000fe20008000000 */
[C---:B------:R-:W-:Y:S01]  /*0f30*/  DFMA R76, R22.reuse, R146, R68 ;  /* 0x00000092164c722b */ /* 0x040fe20000000044 */
[----:B------:R-:W5:Y:S01]  /*0f40*/  LDCU.128 UR32, c[0x3][0x840] ;  /* 0x00c10800ff2077ac */ /* 0x000f620008000c00 */
[C---:B------:R-:W-:Y:S01]  /*0f50*/  DFMA R18, R22.reuse, R118, R18 ;  /* 0x000000761612722b */ /* 0x040fe20000000012 */
[----:B------:R-:W0:Y:S01]  /*0f60*/  LDCU.128 UR64, c[0x3][0x160] ;  /* 0x00c02c00ff4077ac */ /* 0x000e220008000c00 */
[----:B------:R-:W-:-:S02]  /*0f70*/  DFMA R24, R22, R114, R30 ;  /* 0x000000721618722b */ /* 0x000fc4000000001e */
[C---:B------:R-:W-:Y:S02]  /*0f80*/  DFMA R42, R22.reuse, R110, R32 ;  /* 0x0000006e162a722b */ /* 0x040fe40000000020 */
[C---:B------:R-:W-:Y:S02]  /*0f90*/  DFMA R44, R22.reuse, R54, R44 ;  /* 0x00000036162c722b */ /* 0x040fe4000000002c */
[----:B------:R-:W-:Y:S02]  /*0fa0*/  DFMA R72, R22, R6, R60 ;  /* 0x000000061648722b */ /* 0x000fe4000000003c */
[----:B------:R-:W-:Y:S01]  /*0fb0*/  DFMA R22, R26, R52, R50 ;  /* 0x000000341a16722b */ /* 0x000fe20000000032 */
[----:B------:R-:W-:Y:S01]  /*0fc0*/  UMOV UR72, UR16 ;  /* 0x0000001000487c82 */ /* 0x000fe20008000000 */
[----:B-1----:R-:W-:Y:S01]  /*0fd0*/  IMAD.U32 R50, RZ, RZ, UR40 ;  /* 0x00000028ff327e24 */ /* 0x002fe2000f8e00ff */
[----:B------:R-:W-:Y:S01]  /*0fe0*/  UMOV UR73, UR17 ;  /* 0x0000001100497c82 */ /* 0x000fe20008000000 */
[----:B------:R-:W-:Y:S01]  /*0ff0*/  IMAD.U32 R51, RZ, RZ, UR41 ;  /* 0x00000029ff337e24 */ /* 0x000fe2000f8e00ff */
[----:B------:R-:W-:Y:S01]  /*1000*/  UMOV UR40, UR18 ;  /* 0x0000001200287c82 */ /* 0x000fe20008000000 */
[----:B------:R-:W-:Y:S01]  /*1010*/  UMOV UR41, UR19 ;  /* 0x0000001300297c82 */ /* 0x000fe20008000000 */
[C---:B------:R-:W-:Y:S01]  /*1020*/  DFMA R76, R20.reuse, R154, R76 ;  /* 0x0000009a144c722b */ /* 0x040fe2000000004c */
[----:B------:R-:W1:Y:S01]  /*1030*/  LDCU.128 UR16, c[0x3][0x780] ;  /* 0x00c0f000ff1077ac */ /* 0x000e620008000c00 */
[----:B-----5:R-:W-:Y:S01]  /*1040*/  IMAD.U32 R174, RZ, RZ, UR32 ;  /* 0x00000020ffae7e24 */ /* 0x020fe2000f8e00ff */
[----:B--2---:R-:W-:Y:S01]  /*1050*/  MOV R32, UR44 ;  /* 0x0000002c00207c02 */ /* 0x004fe20008000f00 */
[----:B------:R-:W-:Y:S01]  /*1060*/  IMAD.U32 R175, RZ, RZ, UR33 ;  /* 0x00000021ffaf7e24 */ /* 0x000fe2000f8e00ff */
[----:B------:R-:W-:-:S03]  /*1070*/  DFMA R60, R20, R50, R44 ;  /* 0x00000032143c722b */ /* 0x000fc6000000002c */
[----:B------:R-:W-:Y:S01]  /*1080*/  DFMA R76, R14, R162, R76 ;  /* 0x000000a20e4c722b */ /* 0x000fe2000000004c */
[----:B------:R-:W-:Y:S02]  /*1090*/  IMAD.U32 R33, RZ, RZ, UR45 ;  /* 0x0000002dff217e24 */ /* 0x000fe4000f8e00ff */
[----:B0-----:R-:W-:Y:S02]  /*10a0*/  IMAD.U32 R152, RZ, RZ, UR64 ;  /* 0x00000040ff987e24 */ /* 0x001fe4000f8e00ff */
[----:B------:R-:W-:Y:S02]  /*10b0*/  IMAD.U32 R153, RZ, RZ, UR65 ;  /* 0x00000041ff997e24 */ /* 0x000fe4000f8e00ff */
[----:B------:R-:W-:Y:S02]  /*10c0*/  IMAD.U32 R44, RZ, RZ, UR38 ;  /* 0x00000026ff2c7e24 */ /* 0x000fe4000f8e00ff */
[----:B------:R-:W-:Y:S01]  /*10d0*/  IMAD.U32 R45, RZ, RZ, UR39 ;  /* 0x00000027ff2d7e24 */ /* 0x000fe2000f8e00ff */
[----:B---3--:R-:W-:Y:S01]  /*10e0*/  MOV R30, UR48 ;  /* 0x00000030001e7c02 */ /* 0x008fe20008000f00 */
[----:B------:R-:W-:Y:S01]  /*10f0*/  IMAD.U32 R31, RZ, RZ, UR49 ;  /* 0x00000031ff1f7e24 */ /* 0x000fe2000f8e00ff */
[----:B------:R-:W-:Y:S01]  /*1100*/  DFMA R224, R228, R174, R76 ;  /* 0x000000aee4e0722b */ /* 0x000fe2000000004c */
[----:B------:R-:W-:Y:S01]  /*1110*/  UMOV UR24, UR14 ;  /* 0x0000000e00187c82 */ /* 0x000fe20008000000 */
[C---:B------:R-:W-:Y:S01]  /*1120*/  DFMA R28, R26.reuse, R108, R28 ;  /* 0x0000006c1a1c722b */ /* 0x040fe2000000001c */
[----:B------:R-:W-:Y:S01]  /*1130*/  UMOV UR25, UR15 ;  /* 0x0000000f00197c82 */ /* 0x000fe20008000000 */
[C---:B------:R-:W-:Y:S01]  /*1140*/  DFMA R34, R26.reuse, R104, R34 ;  /* 0x000000681a22722b */ /* 0x040fe20000000022 */
[----:B------:R-:W-:Y:S01]  /*1150*/  MOV R87, UR9 ;  /* 0x0000000900577c02 */ /* 0x000fe20008000f00 */
[C---:B------:R-:W-:Y:S01]  /*1160*/  DFMA R36, R26.reuse, R100, R36 ;  /* 0x000000641a24722b */ /* 0x040fe20000000024 */
[----:B------:R-:W-:Y:S01]  /*1170*/  IMAD.U32 R76, RZ, RZ, UR10 ;  /* 0x0000000aff4c7e24 */ /* 0x000fe2000f8e00ff */
[C---:B------:R-:W-:Y:S01]  /*1180*/  DFMA R68, R26.reuse, R32, R58 ;  /* 0x000000201a44722b */ /* 0x040fe2000000003a */
[----:B------:R-:W-:Y:S01]  /*1190*/  IMAD.U32 R77, RZ, RZ, UR11 ;  /* 0x0000000bff4d7e24 */ /* 0x000fe2000f8e00ff */
[C---:B------:R-:W-:Y:S01]  /*11a0*/  DFMA R80, R26.reuse, R150, R74 ;  /* 0x000000961a50722b */ /* 0x040fe2000000004a */
[----:B-1----:R-:W-:Y:S01]  /*11b0*/  UMOV UR64, UR16 ;  /* 0x0000001000407c82 */ /* 0x002fe20008000000 */
[----:B------:R-:W-:Y:S01]  /*11c0*/  DFMA R82, R26, R152, R82 ;  /* 0x000000981a52722b */ /* 0x000fe20000000052 */
[----:B------:R-:W0:Y:S01]  /*11d0*/  LDCU.128 UR8, c[0x3][URZ] ;  /* 0x00c00000ff0877ac */ /* 0x000e220008000c00 */
[C---:B------:R-:W-:Y:S01]  /*11e0*/  DFMA R26, R20.reuse, R102, R24 ;  /* 0x00000066141a722b */ /* 0x040fe20000000018 */
[----:B------:R-:W-:Y:S01]  /*11f0*/  R2UR.FILL UR16, R92 ;  /* 0x000000005c1072ca */ /* 0x000fe200004e0000 */
[----:B------:R-:W-:Y:S01]  /*1200*/  DFMA R58, R20, R78, R42 ;  /* 0x0000004e143a722b */ /* 0x000fe2000000002a */
[----:B------:R-:W-:Y:S01]  /*1210*/  MOV R24, UR46 ;  /* 0x0000002e00187c02 */ /* 0x000fe20008000f00 */
[----:B------:R-:W-:Y:S01]  /*1220*/  DFMA R202, R16, R44, R22 ;  /* 0x0000002c10ca722b */ /* 0x000fe20000000016 */
[----:B------:R-:W-:Y:S01]  /*1230*/  IMAD.U32 R25, RZ, RZ, UR47 ;  /* 0x0000002fff197e24 */ /* 0x000fe2000f8e00ff */
[C---:B------:R-:W-:Y:S01]  /*1240*/  DFMA R74, R20.reuse, R190, R72 ;  /* 0x000000be144a722b */ /* 0x040fe20000000048 */
[----:B------:R-:W-:Y:S01]  /*1250*/  MOV R96, UR40 ;  /* 0x0000002800607c02 */ /* 0x000fe20008000f00 */
[----:B------:R-:W-:Y:S01]  /*1260*/  IMAD.U32 R97, RZ, RZ, UR41 ;  /* 0x00000029ff617e24 */ /* 0x000fe2000f8e00ff */
[----:B------:R-:W-:Y:S01]  /*1270*/  MOV R22, UR50 ;  /* 0x0000003200167c02 */ /* 0x000fe20008000f00 */
[----:B------:R-:W-:Y:S01]  /*1280*/  IMAD.U32 R42, RZ, RZ, UR42 ;  /* 0x0000002aff2a7e24 */ /* 0x000fe2000f8e00ff */
[C---:B------:R-:W-:Y:S01]  /*1290*/  DFMA R66, R20.reuse, R30, R66 ;  /* 0x0000001e1442722b */ /* 0x040fe20000000042 */
[----:B------:R-:W-:Y:S01]  /*12a0*/  IMAD.U32 R43, RZ, RZ, UR43 ;  /* 0x0000002bff2b7e24 */ /* 0x000fe2000f8e00ff */
[----:B------:R-:W1:Y:S01]  /*12b0*/  LDCU.128 UR12, c[0x3][0x80] ;  /* 0x00c01000ff0c77ac */ /* 0x000e620008000c00 */
[----:B------:R-:W-:Y:S01]  /*12c0*/  IMAD.U32 R23, RZ, RZ, UR51 ;  /* 0x00000033ff177e24 */ /* 0x000fe2000f8e00ff */
[----:B------:R-:W-:Y:S01]  /*12d0*/  DFMA R84, R20, R156, R84 ;  /* 0x0000009c1454722b */ /* 0x000fe20000000054 */
[----:B------:R-:W-:Y:S01]  /*12e0*/  MOV R72, UR30 ;  /* 0x0000001e00487c02 */ /* 0x000fe20008000f00 */
[----:B------:R-:W-:Y:S01]  /*12f0*/  IMAD.U32 R73, RZ, RZ, UR31 ;  /* 0x0000001fff497e24 */ /* 0x000fe2000f8e00ff */
[----:B------:R-:W2:Y:S01]  /*1300*/  LDCU.128 UR44, c[0x3][0xe0] ;  /* 0x00c01c00ff2c77ac */ /* 0x000ea20008000c00 */
[----:B------:R-:W-:-:S02]  /*1310*/  IMAD.U32 R92, RZ, RZ, UR26 ;  /* 0x0000001aff5c7e24 */ /* 0x000fc4000f8e00ff */
[----:B------:R-:W-:Y:S01]  /*1320*/  IMAD.U32 R160, RZ, RZ, UR66 ;  /* 0x00000042ffa07e24 */ /* 0x000fe2000f8e00ff */
[----:B------:R-:W-:Y:S01]  /*1330*/  UMOV UR74, UR24 ;  /* 0x00000018004a7c82 */ /* 0x000fe20008000000 */
[----:B------:R-:W-:Y:S01]  /*1340*/  UMOV UR75, UR25 ;  /* 0x00000019004b7c82 */ /* 0x000fe20008000000 */
[----:B------:R-:W3:Y:S01]  /*1350*/  LDCU.128 UR40, c[0x3][0x140] ;  /* 0x00c02800ff2877ac */ /* 0x000ee20008000c00 */
[----:B------:R-:W-:Y:S01]  /*1360*/  IMAD.U32 R161, RZ, RZ, UR67 ;  /* 0x00000043ffa17e24 */ /* 0x000fe2000f8e00ff */
[----:B------:R-:W5:Y:S01]  /*1370*/  LDCU.128 UR48, c[0x3][0x170] ;  /* 0x00c02e00ff3077ac */ /* 0x000f620008000c00 */
[----:B------:R-:W4:Y:S01]  /*1380*/  LDCU.128 UR28, c[0x3][0x7b0] ;  /* 0x00c0f600ff1c77ac */ /* 0x000f220008000c00 */
[----:B------:R-:W4:Y:S01]  /*1390*/  LDCU.128 UR36, c[0x3][0x7e0] ;  /* 0x00c0fc00ff2477ac */ /* 0x000f220008000c00 */
[----:B------:R-:W4:Y:S01]  /*13a0*/  LDCU.128 UR24, c[0x3][0x810] ;  /* 0x00c10200ff1877ac */ /* 0x000f220008000c00 */
[C---:B------:R-:W-:Y:S01]  /*13b0*/  DFMA R28, R16.reuse, R98, R28 ;  /* 0x00000062101c722b */ /* 0x040fe2000000001c */
[----:B------:R-:W-:Y:S01]  /*13c0*/  UMOV UR65, UR17 ;  /* 0x0000001100417c82 */ /* 0x000fe20008000000 */
[----:B------:R-:W-:Y:S01]  /*13d0*/  R2UR.FILL UR17, R91 ;  /* 0x000000005b1172ca */ /* 0x000fe200004e0000 */
[----:B------:R-:W-:-:S02]  /*13e0*/  DFMA R34, R16, R94, R34 ;  /* 0x0000005e1022722b */ /* 0x000fc40000000022 */
[C---:B------:R-:W-:Y:S02]  /*13f0*/  DFMA R206, R16.reuse, R72, R36 ;  /* 0x0000004810ce722b */ /* 0x040fe40000000024 */
[C---:B------:R-:W-:Y:S02]  /*1400*/  DFMA R198, R16.reuse, R24, R68 ;  /* 0x0000001810c6722b */ /* 0x040fe40000000044 */
[C---:B------:R-:W-:Y:S02]  /*1410*/  DFMA R80, R16.reuse, R158, R80 ;  /* 0x0000009e1050722b */ /* 0x040fe40000000050 */
[----:B------:R-:W-:Y:S02]  /*1420*/  DFMA R82, R16, R160, R82 ;  /* 0x000000a01052722b */ /* 0x000fe40000000052 */
[C---:B------:R-:W-:Y:S02]  /*1430*/  DFMA R26, R14.reuse, R92, R26 ;  /* 0x0000005c0e1a722b */ /* 0x040fe4000000001a */
[----:B------:R-:W-:-:S02]  /*1440*/  DFMA R58, R14, R70, R58 ;  /* 0x000000460e3a722b */ /* 0x000fc4000000003a */
[C---:B------:R-:W-:Y:S02]  /*1450*/  DFMA R16, R14.reuse, R22, R66 ;  /* 0x000000160e10722b */ /* 0x040fe40000000042 */
[----:B------:R-:W-:Y:S01]  /*1460*/  DFMA R178, R14, R164, R84 ;  /* 0x000000a40eb2722b */ /* 0x000fe20000000054 */
[----:B------:R-:W-:Y:S01]  /*1470*/  IMAD.U32 R66, RZ, RZ, UR64 ;  /* 0x00000040ff427e24 */ /* 0x000fe2000f8e00ff */
[----:B------:R-:W-:Y:S01]  /*1480*/  DFMA R18, R20, R106, R18 ;  /* 0x0000006a1412722b */ /* 0x000fe20000000012 */
[----:B------:R-:W-:Y:S01]  /*1490*/  MOV R84, UR68 ;  /* 0x0000004400547c02 */ /* 0x000fe20008000f00 */
[----:B------:R-:W-:Y:S01]  /*14a0*/  IMAD.U32 R85, RZ, RZ, UR69 ;  /* 0x00000045ff557e24 */ /* 0x000fe2000f8e00ff */
[----:B------:R-:W-:Y:S01]  /*14b0*/  MOV R67, UR65 ;  /* 0x0000004100437c02 */ /* 0x000fe20008000f00 */
[----:B------:R-:W-:Y:S01]  /*14c0*/  UMOV UR56, UR18 ;  /* 0x0000001200387c82 */ /* 0x000fe20008000000 */
[----:B------:R-:W-:Y:S01]  /*14d0*/  UMOV UR57, UR19 ;  /* 0x0000001300397c82 */ /* 0x000fe20008000000 */
[----:B------:R-:W-:-:S02]  /*14e0*/  R2UR.FILL UR19, R89 ;  /* 0x00000000591372ca */ /* 0x000fc400004e0000 */
[----:B------:R-:W-:Y:S01]  /*14f0*/  R2UR.FILL UR18, R90 ;  /* 0x000000005a1272ca */ /* 0x000fe200004e0000 */
[C---:B------:R-:W-:Y:S02]  /*1500*/  DFMA R212, R228.reuse, R84, R26 ;  /* 0x00000054e4d4722b */ /* 0x040fe4000000001a */
[----:B------:R-:W-:Y:S01]  /*1510*/  DFMA R208, R228, R66, R58 ;  /* 0x00000042e4d0722b */ /* 0x000fe2000000003a */
[----:B0-----:R-:W-:Y:S01]  /*1520*/  IMAD.U32 R26, RZ, RZ, UR10 ;  /* 0x0000000aff1a7e24 */ /* 0x001fe2000f8e00ff */
[----:B------:R-:W-:Y:S01]  /*1530*/  MOV R58, UR8 ;  /* 0x00000008003a7c02 */ /* 0x000fe20008000f00 */
[----:B------:R-:W-:Y:S01]  /*1540*/  IMAD.U32 R59, RZ, RZ, UR9 ;  /* 0x00000009ff3b7e24 */ /* 0x000fe2000f8e00ff */
[----:B------:R-:W-:Y:S01]  /*1550*/  MOV R27, UR11 ;  /* 0x0000000b001b7c02 */ /* 0x000fe20008000f00 */
[C---:B------:R-:W-:Y:S01]  /*1560*/  DFMA R216, R14.reuse, R96, R18 ;  /* 0x000000600ed8722b */ /* 0x040fe20000000012 */
[----:B------:R-:W0:Y:S01]  /*1570*/  LDCU.128 UR8, c[0x3][0x700] ;  /* 0x00c0e000ff0877ac */ /* 0x000e220008000c00 */
[C---:B------:R-:W-:Y:S01]  /*1580*/  DFMA R60, R14.reuse, R42, R60 ;  /* 0x0000002a0e3c722b */ /* 0x040fe2000000003c */
[----:B------:R-:W-:Y:S01]  /*1590*/  MOV R90, UR16 ;  /* 0x00000010005a7c02 */ /* 0x000fe20008000f00 */
[----:B------:R-:W-:Y:S01]  /*15a0*/  DFMA R74, R14, R194, R74 ;  /* 0x000000c20e4a722b */ /* 0x000fe2000000004a */
[----:B------:R-:W-:Y:S01]  /*15b0*/  IMAD.U32 R91, RZ, RZ, UR17 ;  /* 0x00000011ff5b7e24 */ /* 0x000fe2000f8e00ff */
[----:B------:R-:W-:Y:S01]  /*15c0*/  MOV R36, UR20 ;  /* 0x0000001400247c02 */ /* 0x000fe20008000f00 */
[----:B-1----:R-:W-:Y:S01]  /*15d0*/  IMAD.U32 R68, RZ, RZ, UR12 ;  /* 0x0000000cff447e24 */ /* 0x002fe2000f8e00ff */
[----:B--2---:R-:W-:Y:S01]  /*15e0*/  MOV R21, UR45 ;  /* 0x0000002d00157c02 */ /* 0x004fe20008000f00 */
[----:B------:R-:W-:Y:S01]  /*15f0*/  IMAD.U32 R69, RZ, RZ, UR13 ;  /* 0x0000000dff457e24 */ /* 0x000fe2000f8e00ff */
[----:B---3--:R-:W-:Y:S01]  /*1600*/  MOV R168, UR40 ;  /* 0x0000002800a87c02 */ /* 0x008fe20008000f00 */
[----:B------:R-:W-:Y:S01]  /*1610*/  IMAD.U32 R37, RZ, RZ, UR21 ;  /* 0x00000015ff257e24 */ /* 0x000fe2000f8e00ff */
[----:B------:R-:W-:Y:S01]  /*1620*/  DFMA R210, R4, R86, R34 ;  /* 0x0000005604d2722b */ /* 0x000fe20000000022 */
[----:B------:R-:W-:Y:S01]  /*1630*/  IMAD.U32 R20, RZ, RZ, UR44 ;  /* 0x0000002cff147e24 */ /* 0x000fe2000f8e00ff */
[----:B-----5:R-:W-:Y:S01]  /*1640*/  MOV R171, UR49 ;  /* 0x0000003100ab7c02 */ /* 0x020fe20008000f00 */
[----:B------:R-:W-:Y:S01]  /*1650*/  IMAD.U32 R166, RZ, RZ, UR52 ;  /* 0x00000034ffa67e24 */ /* 0x000fe2000f8e00ff */
[----:B----4-:R-:W-:Y:S01]  /*1660*/  MOV R18, UR36 ;  /* 0x0000002400127c02 */ /* 0x010fe20008000f00 */
[----:B------:R-:W-:Y:S01]  /*1670*/  IMAD.U32 R167, RZ, RZ, UR53 ;  /* 0x00000035ffa77e24 */ /* 0x000fe2000f8e00ff */
[----:B------:R-:W-:Y:S01]  /*1680*/  MOV R173, UR25 ;  /* 0x0000001900ad7c02 */ /* 0x000fe20008000f00 */
[----:B------:R-:W-:-:S02]  /*1690*/  IMAD.U32 R169, RZ, RZ, UR41 ;  /* 0x00000029ffa97e24 */ /* 0x000fc4000f8e00ff */
[----:B------:R-:W-:Y:S01]  /*16a0*/  IMAD.U32 R170, RZ, RZ, UR48 ;  /* 0x00000030ffaa7e24 */ /* 0x000fe2000f8e00ff */
[----:B------:R-:W-:Y:S01]  /*16b0*/  MOV R176, UR4 ;  /* 0x0000000400b07c02 */ /* 0x000fe20008000f00 */
[----:B------:R-:W-:Y:S02]  /*16c0*/  IMAD.U32 R88, RZ, RZ, UR74 ;  /* 0x0000004aff587e24 */ /* 0x000fe4000f8e00ff */
[----:B------:R-:W-:Y:S02]  /*16d0*/  IMAD.U32 R89, RZ, RZ, UR75 ;  /* 0x0000004bff597e24 */ /* 0x000fe4000f8e00ff */
[----:B------:R-:W-:Y:S02]  /*16e0*/  IMAD.U32 R34, RZ, RZ, UR28 ;  /* 0x0000001cff227e24 */ /* 0x000fe4000f8e00ff */
[----:B------:R-:W-:Y:S02]  /*16f0*/  IMAD.U32 R35, RZ, RZ, UR29 ;  /* 0x0000001dff237e24 */ /* 0x000fe4000f8e00ff */
[----:B------:R-:W-:-:S02]  /*1700*/  IMAD.U32 R19, RZ, RZ, UR37 ;  /* 0x00000025ff137e24 */ /* 0x000fc4000f8e00ff */
[----:B------:R-:W-:Y:S02]  /*1710*/  IMAD.U32 R172, RZ, RZ, UR24 ;  /* 0x00000018ffac7e24 */ /* 0x000fe4000f8e00ff */
[----:B------:R-:W-:Y:S01]  /*1720*/  IMAD.U32 R177, RZ, RZ, UR5 ;  /* 0x00000005ffb17e24 */ /* 0x000fe2000f8e00ff */
[C---:B------:R-:W-:Y:S02]  /*1730*/  DFMA R214, R4.reuse, R90, R28 ;  /* 0x0000005a04d6722b */ /* 0x040fe4000000001c */
[C---:B------:R-:W-:Y:S02]  /*1740*/  DFMA R206, R4.reuse, R68, R206 ;  /* 0x0000004404ce722b */ /* 0x040fe400000000ce */
[C---:B------:R-:W-:Y:S02]  /*1750*/  DFMA R202, R4.reuse, R36, R202 ;  /* 0x0000002404ca722b */ /* 0x040fe400000000ca */
[C---:B------:R-:W-:Y:S02]  /*1760*/  DFMA R198, R4.reuse, R20, R198 ;  /* 0x0000001404c6722b */ /* 0x040fe400000000c6 */
[----:B------:R-:W-:-:S02]  /*1770*/  DFMA R218, R4, R166, R218 ;  /* 0x000000a604da722b */ /* 0x000fc400000000da */
[C---:B------:R-:W-:Y:S02]  /*1780*/  DFMA R226, R4.reuse, R168, R80 ;  /* 0x000000a804e2722b */ /* 0x040fe40000000050 */
[----:B------:R-:W-:Y:S02]  /*1790*/  DFMA R14, R4, R170, R82 ;  /* 0x000000aa040e722b */ /* 0x000fe40000000052 */
[C---:B------:R-:W-:Y:S02]  /*17a0*/  DFMA R216, R228.reuse, R88, R216 ;  /* 0x00000058e4d8722b */ /* 0x040fe400000000d8 */
[C---:B------:R-:W-:Y:S02]  /*17b0*/  DFMA R204, R228.reuse, R34, R60 ;  /* 0x00000022e4cc722b */ /* 0x040fe4000000003c */
[C---:B------:R-:W-:Y:S02]  /*17c0*/  DFMA R4, R228.reuse, R18, R16 ;  /* 0x00000012e404722b */ /* 0x040fe40000000010 */
[C---:B------:R-:W-:Y:S01]  /*17d0*/  DFMA R200, R228.reuse, R172, R74 ;  /* 0x000000ace4c8722b */ /* 0x040fe2000000004a */
[----:B------:R-:W-:Y:S01]  /*17e0*/  IMAD.U32 R82, RZ, RZ, UR18 ;  /* 0x00000012ff527e24 */ /* 0x000fe2000f8e00ff */
[----:B------:R-:W-:Y:S01]  /*17f0*/  DFMA R228, R228, R176, R178 ;  /* 0x000000b0e4e4722b */ /* 0x000fe200000000b2 */
[----:B------:R-:W-:Y:S01]  /*1800*/  MOV R83, UR19 ;  /* 0x0000001300537c02 */ /* 0x000fe20008000f00 */
[----:B------:R-:W-:Y:S01]  /*1810*/  IMAD.U32 R61, RZ, RZ, UR15 ;  /* 0x0000000fff3d7e24 */ /* 0x000fe2000f8e00ff */
[----:B------:R-:W-:Y:S01]  /*1820*/  MOV R60, UR14 ;  /* 0x0000000e003c7c02 */ /* 0x000fe20008000f00 */
[----:B------:R-:W-:Y:S01]  /*1830*/  IMAD.U32 R28, RZ, RZ, UR22 ;  /* 0x00000016ff1c7e24 */ /* 0x000fe2000f8e00ff */
[----:B------:R-:W-:Y:S01]  /*1840*/  MOV R29, UR23 ;  /* 0x00000017001d7c02 */ /* 0x000fe20008000f00 */
[----:B------:R-:W-:Y:S01]  /*1850*/  IMAD.U32 R16, RZ, RZ, UR46 ;  /* 0x0000002eff107e24 */ /* 0x000fe2000f8e00ff */
[----:B------:R-:W-:Y:S01]  /*1860*/  MOV R178, UR54 ;  /* 0x0000003600b27c02 */ /* 0x000fe20008000f00 */
[----:B------:R-:W-:Y:S01]  /*1870*/  IMAD.U32 R17, RZ, RZ, UR47 ;  /* 0x0000002fff117e24 */ /* 0x000fe2000f8e00ff */
[----:B------:R-:W-:Y:S01]  /*1880*/  MOV R181, UR43 ;  /* 0x0000002b00b57c02 */ /* 0x000fe20008000f00 */
[----:B------:R-:W-:-:S02]  /*1890*/  IMAD.U32 R179, RZ, RZ, UR55 ;  /* 0x00000037ffb37e24 */ /* 0x000fc4000f8e00ff */
[----:B------:R-:W-:Y:S02]  /*18a0*/  IMAD.U32 R180, RZ, RZ, UR42 ;  /* 0x0000002affb47e24 */ /* 0x000fe4000f8e00ff */
[----:B------:R-:W-:Y:S02]  /*18b0*/  IMAD.U32 R182, RZ, RZ, UR50 ;  /* 0x00000032ffb67e24 */ /* 0x000fe4000f8e00ff */
[----:B------:R-:W-:Y:S01]  /*18c0*/  IMAD.U32 R183, RZ, RZ, UR51 ;  /* 0x00000033ffb77e24 */ /* 0x000fe2000f8e00ff */
[C---:B------:R-:W-:Y:S01]  /*18d0*/  DFMA R214, R222.reuse, R82, R214 ;  /* 0x00000052ded6722b */ /* 0x040fe200000000d6 */
[----:B------:R-:W-:Y:S01]  /*18e0*/  STL.64 [R1+0x108], R58 ;  /* 0x0001083a01007387 */ /* 0x000fe20000100a00 */
[C---:B------:R-:W-:Y:S02]  /*18f0*/  DFMA R210, R222.reuse, R76, R210 ;  /* 0x0000004cded2722b */ /* 0x040fe400000000d2 */
[C---:B------:R-:W-:Y:S01]  /*1900*/  DFMA R206, R222.reuse, R60, R206 ;  /* 0x0000003cdece722b */ /* 0x040fe200000000ce */
[----:B------:R1:W-:Y:S01]  /*1910*/  STL.64 [R1+0xf8], R26 ;  /* 0x0000f81a01007387 */ /* 0x0003e20000100a00 */
[----:B------:R-:W-:-:S02]  /*1920*/  DFMA R202, R222, R28, R202 ;  /* 0x0000001cdeca722b */ /* 0x000fc400000000ca */
[C---:B------:R-:W-:Y:S02]  /*1930*/  DFMA R198, R222.reuse, R16, R198 ;  /* 0x00000010dec6722b */ /* 0x040fe400000000c6 */
[C---:B------:R-:W-:Y:S02]  /*1940*/  DFMA R218, R222.reuse, R178, R218 ;  /* 0x000000b2deda722b */ /* 0x040fe400000000da */
[C---:B------:R-:W-:Y:S02]  /*1950*/  DFMA R226, R222.reuse, R180, R226 ;  /* 0x000000b4dee2722b */ /* 0x040fe400000000e2 */
[----:B------:R-:W-:Y:S01]  /*1960*/  DFMA R222, R222, R182, R14 ;  /* 0x000000b6dede722b */ /* 0x000fe2000000000e */
[----:B0-----:R-:W-:Y:S01]  /*1970*/  MOV R14, UR10 ;  /* 0x0000000a000e7c02 */ /* 0x001fe20008000f00 */
[----:B-1----:R-:W-:Y:S02]  /*1980*/  IMAD.U32 R26, RZ, RZ, UR8 ;  /* 0x00000008ff1a7e24 */ /* 0x002fe4000f8e00ff */
[----:B------:R-:W-:-:S02]  /*1990*/  IMAD.U32 R27, RZ, RZ, UR9 ;  /* 0x00000009ff1b7e24 */ /* 0x000fc4000f8e00ff */
[----:B------:R-:W-:Y:S01]  /*19a0*/  IMAD.U32 R15, RZ, RZ, UR11 ;  /* 0x0000000bff0f7e24 */ /* 0x000fe2000f8e00ff */
[----:B------:R-:W0:Y:S02]  /*19b0*/  LDCU.128 UR8, c[0x3][0x10] ;  /* 0x00c00200ff0877ac */ /* 0x000e240008000c00 */
[----:B------:R-:W-:Y:S04]  /*19c0*/  STL.64 [R1+0x100], R26 ;  /* 0x0001001a01007387 */ /* 0x000fe80000100a00 */
[----:B------:R1:W-:Y:S01]  /*19d0*/  STL.64 [R1+0xf0], R14 ;  /* 0x0000f00e01007387 */ /* 0x0003e20000100a00 */
[----:B0-----:R-:W-:Y:S01]  /*19e0*/  IMAD.U32 R184, RZ, RZ, UR8 ;  /* 0x00000008ffb87e24 */ /* 0x001fe2000f8e00ff */
[----:B------:R-:W-:Y:S01]  /*19f0*/  MOV R185, UR9 ;  /* 0x0000000900b97c02 */ /* 0x000fe20008000f00 */
[----:B-1----:R-:W-:-:S02]  /*1a00*/  IMAD.U32 R14, RZ, RZ, UR10 ;  /* 0x0000000aff0e7e24 */ /* 0x002fc4000f8e00ff */
[----:B------:R-:W-:Y:S01]  /*1a10*/  IMAD.U32 R15, RZ, RZ, UR11 ;  /* 0x0000000bff0f7e24 */ /* 0x000fe2000f8e00ff */
[----:B------:R-:W0:Y:S01]  /*1a20*/  LDCU.128 UR8, c[0x3][0x710] ;  /* 0x00c0e200ff0877ac */ /* 0x000e220008000c00 */
[----:B------:R-:W-:Y:S01]  /*1a30*/  STL.64 [R1+0xe8], R184 ;  /* 0x0000e8b801007387 */ /* 0x000fe20000100a00 */
[----:B0-----:R-:W-:Y:S01]  /*1a40*/  MOV R196, UR8 ;  /* 0x0000000800c47c02 */ /* 0x001fe20008000f00 */
[----:B------:R-:W-:Y:S01]  /*1a50*/  IMAD.U32 R197, RZ, RZ, UR9 ;  /* 0x00000009ffc57e24 */ /* 0x000fe2000f8e00ff */
[----:B------:R-:W-:Y:S01]  /*1a60*/  MOV R187, UR11 ;  /* 0x0000000b00bb7c02 */ /* 0x000fe20008000f00 */
[----:B------:R-:W-:Y:S01]  /*1a70*/  IMAD.U32 R186, RZ, RZ, UR10 ;  /* 0x0000000affba7e24 */ /* 0x000fe2000f8e00ff */
[----:B------:R-:W0:Y:S01]  /*1a80*/  LDCU.128 UR8, c[0x3][0x20] ;  /* 0x00c00400ff0877ac */ /* 0x000e220008000c00 */
[----:B------:R-:W-:Y:S04]  /*1a90*/  STL.64 [R1+0xd8], R14 ;  /* 0x0000d80e01007387 */ /* 0x000fe80000100a00 */
[----:B------:R1:W-:Y:S01]  /*1aa0*/  STL.64 [R1+0xe0], R196 ;  /* 0x0000e0c401007387 */ /* 0x0003e20000100a00 */
[----:B0-----:R-:W-:Y:S01]  /*1ab0*/  IMAD.U32 R230, RZ, RZ, UR8 ;  /* 0x00000008ffe67e24 */ /* 0x001fe2000f8e00ff */
[----:B-1----:R-:W-:Y:S01]  /*1ac0*/  MOV R196, UR10 ;  /* 0x0000000a00c47c02 */ /* 0x002fe20008000f00 */
[----:B------:R-:W-:-:S02]  /*1ad0*/  IMAD.U32 R231, RZ, RZ, UR9 ;  /* 0x00000009ffe77e24 */ /* 0x000fc4000f8e00ff */
[----:B------:R-:W-:Y:S01]  /*1ae0*/  IMAD.U32 R197, RZ, RZ, UR11 ;  /* 0x0000000bffc57e24 */ /* 0x000fe2000f8e00ff */
[----:B------:R-:W0:Y:S01]  /*1af0*/  LDCU.128 UR8, c[0x3][0x720] ;  /* 0x00c0e400ff0877ac */ /* 0x000e220008000c00 */
[----:B------:R-:W-:Y:S04]  /*1b00*/  STL.64 [R1+0xd0], R186 ;  /* 0x0000d0ba01007387 */ /* 0x000fe80000100a00 */
[----:B------:R-:W-:Y:S04]  /*1b10*/  STL.64 [R1+0xc8], R230 ;  /* 0x0000c8e601007387 */ /* 0x000fe80000100a00 */
[----:B------:R0:W-:Y:S02]  /*1b20*/  STL.64 [R1+0xb8], R196 ;  /* 0x0000b8c401007387 */ /* 0x0001e40000100a00 */
[----:B0-----:R-:W-:-:S02]  /*1b30*/  IMAD.U32 R196, RZ, RZ, UR8 ;  /* 0x00000008ffc47e24 */ /* 0x001fc4000f8e00ff */
[----:B------:R-:W-:-:S05]  /*1b40*/  IMAD.U32 R197, RZ, RZ, UR9 ;  /* 0x00000009ffc57e24 */ /* 0x000fca000f8e00ff */
[----:B------:R0:W-:Y:S02]  /*1b50*/  STL.64 [R1+0xc0], R196 ;  /* 0x0000c0c401007387 */ /* 0x0001e40000100a00 */
[----:B0-----:R-:W-:Y:S01]  /*1b60*/  IMAD.U32 R196, RZ, RZ, UR6 ;  /* 0x00000006ffc47e24 */ /* 0x001fe2000f8e00ff */
[----:B------:R-:W-:Y:S01]  /*1b70*/  MOV R197, UR7 ;  /* 0x0000000700c57c02 */ /* 0x000fe20008000f00 */
[----:B------:R-:W0:Y:S01]  /*1b80*/  LDCU.128 UR4, c[0x3][0x30] ;  /* 0x00c00600ff0477ac */ /* 0x000e220008000c00 */
[----:B------:R-:W-:Y:S01]  /*1b90*/  MOV R230, UR10 ;  /* 0x0000000a00e67c02 */ /* 0x000fe20008000f00 */
[----:B------:R-:W-:-:S05]  /*1ba0*/  IMAD.U32 R231, RZ, RZ, UR11 ;  /* 0x0000000bffe77e24 */ /* 0x000fca000f8e00ff */
[----:B------:R1:W-:Y:S01]  /*1bb0*/  STL.64 [R1+0xb0], R230 ;  /* 0x0000b0e601007387 */ /* 0x0003e20000100a00 */
[----:B0-----:R-:W-:Y:S01]  /*1bc0*/  IMAD.U32 R232, RZ, RZ, UR4 ;  /* 0x00000004ffe87e24 */ /* 0x001fe2000f8e00ff */
[----:B-1----:R-:W-:Y:S01]  /*1bd0*/  MOV R230, UR6 ;  /* 0x0000000600e67c02 */ /* 0x002fe20008000f00 */
[----:B------:R-:W-:Y:S02]  /*1be0*/  IMAD.U32 R233, RZ, RZ, UR5 ;  /* 0x00000005ffe97e24 */ /* 0x000fe4000f8e00ff */
[----:B------:R-:W-:Y:S01]  /*1bf0*/  IMAD.U32 R231, RZ, RZ, UR7 ;  /* 0x00000007ffe77e24 */ /* 0x000fe2000f8e00ff */
[----:B------:R-:W0:Y:S02]  /*1c00*/  LDCU.128 UR4, c[0x3][0x730] ;  /* 0x00c0e600ff0477ac */ /* 0x000e240008000c00 */
[----:B------:R-:W-:Y:S01]  /*1c10*/  STL.64 [R1+0xa8], R232 ;  /* 0x0000a8e801007387 */ /* 0x000fe20000100a00 */
[----:B0-----:R-:W-:Y:S01]  /*1c20*/  IMAD.U32 R240, RZ, RZ, UR4 ;  /* 0x00000004fff07e24 */ /* 0x001fe2000f8e00ff */
[----:B------:R-:W-:Y:S01]  /*1c30*/  MOV R241, UR5 ;  /* 0x0000000500f17c02 */ /* 0x000fe20008000f00 */
[----:B------:R-:W-:-:S02]  /*1c40*/  IMAD.U32 R236, RZ, RZ, UR6 ;  /* 0x00000006ffec7e24 */ /* 0x000fc4000f8e00ff */
[----:B------:R-:W-:Y:S01]  /*1c50*/  IMAD.U32 R237, RZ, RZ, UR7 ;  /* 0x00000007ffed7e24 */ /* 0x000fe2000f8e00ff */
[----:B------:R-:W0:Y:S01]  /*1c60*/  LDCU.128 UR4, c[0x3][0x40] ;  /* 0x00c00800ff0477ac */ /* 0x000e220008000c00 */
[----:B------:R-:W-:Y:S04]  /*1c70*/  STL.64 [R1+0x98], R230 ;  /* 0x000098e601007387 */ /* 0x000fe80000100a00 */
[----:B------:R0:W-:Y:S04]  /*1c80*/  STL.64 [R1+0xa0], R240 ;  /* 0x0000a0f001007387 */ /* 0x0001e80000100a00 */
[----:B------:R1:W-:Y:S01]  /*1c90*/  STL.64 [R1+0x90], R236 ;  /* 0x000090ec01007387 */ /* 0x0003e20000100a00 */
[----:B0-----:R-:W-:-:S02]  /*1ca0*/  IMAD.U32 R240, RZ, RZ, UR4 ;  /* 0x00000004fff07e24 */ /* 0x001fc4000f8e00ff */
[----:B------:R-:W-:Y:S01]  /*1cb0*/  IMAD.U32 R241, RZ, RZ, UR5 ;  /* 0x00000005fff17e24 */ /* 0x000fe2000f8e00ff */
[----:B-1----:R-:W-:Y:S01]  /*1cc0*/  MOV R236, UR6 ;  /* 0x0000000600ec7c02 */ /* 0x002fe20008000f00 */
[----:B------:R-:W-:Y:S01]  /*1cd0*/  IMAD.U32 R237, RZ, RZ, UR7 ;  /* 0x00000007ffed7e24 */ /* 0x000fe2000f8e00ff */
[----:B------:R-:W0:Y:S01]  /*1ce0*/  LDCU.128 UR4, c[0x3][0x740] ;  /* 0x00c0e800ff0477ac */ /* 0x000e220008000c00 */
[----:B------:R-:W-:Y:S01]  /*1cf0*/  LOP3.LUT R3, R2, 0xffff, RZ, 0xc0, !PT ;  /* 0x0000ffff02037812 */ /* 0x000fe200078ec0ff */
[----:B------:R-:W-:Y:S01]  /*1d00*/  IMAD.U32 R80, RZ, RZ, UR72 ;  /* 0x00000048ff507e24 */ /* 0x000fe2000f8e00ff */
[----:B------:R-:W-:Y:S01]  /*1d10*/  MOV R81, UR73 ;  /* 0x0000004900517c02 */ /* 0x000fe20008000f00 */
[----:B------:R0:W-:Y:S02]  /*1d20*/  STL.64 [R1+0x88], R240 ;  /* 0x000088f001007387 */ /* 0x0001e40000100a00 */
[----:B------:R-:W-:Y:S02]  /*1d30*/  IMAD R3, R3, 0x1556, RZ ;  /* 0x0000155603037824 */ /* 0x000fe400078e02ff */
[----:B------:R1:W-:Y:S01]  /*1d40*/  STL.64 [R1+0x78], R236 ;  /* 0x000078ec01007387 */ /* 0x0003e20000100a00 */
[----:B------:R-:W-:Y:S01]  /*1d50*/  IMAD.U32 R74, RZ, RZ, UR60 ;  /* 0x0000003cff4a7e24 */ /* 0x000fe2000f8e00ff */
[----:B------:R-:W-:Y:S01]  /*1d60*/  MOV R58, UR56 ;  /* 0x00000038003a7c02 */ /* 0x000fe20008000f00 */
[----:B------:R-:W-:Y:S01]  /*1d70*/  IMAD.U32 R75, RZ, RZ, UR61 ;  /* 0x0000003dff4b7e24 */ /* 0x000fe2000f8e00ff */
[----:B------:R-:W-:Y:S01]  /*1d80*/  MOV R26, UR30 ;  /* 0x0000001e001a7c02 */ /* 0x000fe20008000f00 */
[----:B------:R-:W-:Y:S01]  /*1d90*/  IMAD.U32 R59, RZ, RZ, UR57 ;  /* 0x00000039ff3b7e24 */ /* 0x000fe2000f8e00ff */
[----:B------:R-:W-:Y:S01]  /*1da0*/  MOV R15, UR39 ;  /* 0x00000027000f7c02 */ /* 0x000fe20008000f00 */
[----:B------:R-:W-:-:S02]  /*1db0*/  IMAD.U32 R27, RZ, RZ, UR31 ;  /* 0x0000001fff1b7e24 */ /* 0x000fc4000f8e00ff */
[----:B0-----:R-:W-:Y:S01]  /*1dc0*/  IMAD.U32 R240, RZ, RZ, UR4 ;  /* 0x00000004fff07e24 */ /* 0x001fe2000f8e00ff */
[----:B------:R-:W-:Y:S01]  /*1dd0*/  MOV R241, UR5 ;  /* 0x0000000500f17c02 */ /* 0x000fe20008000f00 */
[----:B-1----:R-:W-:Y:S02]  /*1de0*/  IMAD.U32 R236, RZ, RZ, UR6 ;  /* 0x00000006ffec7e24 */ /* 0x002fe4000f8e00ff */
[----:B------:R-:W-:Y:S01]  /*1df0*/  IMAD.U32 R237, RZ, RZ, UR7 ;  /* 0x00000007ffed7e24 */ /* 0x000fe2000f8e00ff */
[----:B------:R-:W0:Y:S01]  /*1e00*/  LDCU.128 UR4, c[0x3][0x50] ;  /* 0x00c00a00ff0477ac */ /* 0x000e220008000c00 */
[----:B------:R-:W-:Y:S01]  /*1e10*/  IMAD.U32 R14, RZ, RZ, UR38 ;  /* 0x00000026ff0e7e24 */ /* 0x000fe2000f8e00ff */
[C---:B------:R-:W-:Y:S01]  /*1e20*/  DFMA R216, R220.reuse, R80, R216 ;  /* 0x00000050dcd8722b */ /* 0x040fe200000000d8 */
[----:B------:R-:W-:Y:S01]  /*1e30*/  IMAD.U32 R184, RZ, RZ, UR26 ;  /* 0x0000001affb87e24 */ /* 0x000fe2000f8e00ff */
[----:B------:R-:W-:Y:S01]  /*1e40*/  MOV R187, UR35 ;  /* 0x0000002300bb7c02 */ /* 0x000fe20008000f00 */
[----:B------:R-:W-:Y:S01]  /*1e50*/  IMAD.U32 R185, RZ, RZ, UR27 ;  /* 0x0000001bffb97e24 */ /* 0x000fe2000f8e00ff */
[----:B------:R-:W-:Y:S01]  /*1e60*/  SHF.R.U32.HI R3, RZ, 0x10, R3 ;  /* 0x00000010ff037819 */ /* 0x000fe20000011603 */
[----:B------:R-:W-:Y:S01]  /*1e70*/  IMAD.U32 R186, RZ, RZ, UR34 ;  /* 0x00000022ffba7e24 */ /* 0x000fe2000f8e00ff */
[----:B------:R-:W-:-:S02]  /*1e80*/  DFMA R212, R220, R74, R212 ;  /* 0x0000004adcd4722b */ /* 0x000fc400000000d4 */
[----:B------:R-:W-:Y:S01]  /*1e90*/  PRMT R230, R3, 0x9910, RZ ;  /* 0x0000991003e67816 */ /* 0x000fe200000000ff */
[C---:B------:R-:W-:Y:S02]  /*1ea0*/  DFMA R208, R220.reuse, R58, R208 ;  /* 0x0000003adcd0722b */ /* 0x040fe400000000d0 */
[C---:B------:R-:W-:Y:S02]  /*1eb0*/  DFMA R204, R220.reuse, R26, R204 ;  /* 0x0000001adccc722b */ /* 0x040fe400000000cc */
[C---:B------:R-:W-:Y:S02]  /*1ec0*/  DFMA R4, R220.reuse, R14, R4 ;  /* 0x0000000edc04722b */ /* 0x040fe40000000004 */
[C---:B------:R-:W-:Y:S02]  /*1ed0*/  DFMA R200, R220.reuse, R184, R200 ;  /* 0x000000b8dcc8722b */ /* 0x040fe400000000c8 */
[C---:B------:R-:W-:Y:S02]  /*1ee0*/  DFMA R224, R220.reuse, R186, R224 ;  /* 0x000000badce0722b */ /* 0x040fe400000000e0 */
[----:B------:R-:W-:-:S02]  /*1ef0*/  DFMA R220, R220, R196, R228 ;  /* 0x000000c4dcdc722b */ /* 0x000fc400000000e4 */
[C-C-:B------:R-:W-:Y:S02]  /*1f00*/  DADD R232, R214.reuse, -R216.reuse ;  /* 0x00000000d6e87229 */ /* 0x140fe400000008d8 */
[----:B------:R-:W-:Y:S01]  /*1f10*/  DADD R228, R214, R216 ;  /* 0x00000000d6e47229 */ /* 0x000fe200000000d8 */
[----:B------:R-:W-:Y:S01]  /*1f20*/  MOV R214, R230 ;  /* 0x000000e600d67202 */ /* 0x000fe20000000f00 */
[C-C-:B------:R-:W-:Y:S01]  /*1f30*/  DADD R230, R210.reuse, -R212.reuse ;  /* 0x00000000d2e67229 */ /* 0x140fe200000008d4 */
[----:B------:R-:W-:Y:S01]  /*1f40*/  STL.64 [R1+0x80], R240 ;  /* 0x000080f001007387 */ /* 0x000fe20000100a00 */
[----:B------:R-:W-:Y:S02]  /*1f50*/  DADD R216, R210, R212 ;  /* 0x00000000d2d87229 */ /* 0x000fe400000000d4 */
[----:B------:R-:W-:Y:S01]  /*1f60*/  IMAD R210, R214, 0xc, RZ ;  /* 0x0000000cd6d27824 */ /* 0x000fe200078e02ff */
[C-C-:B------:R-:W-:Y:S01]  /*1f70*/  DADD R214, R206.reuse, -R208.reuse ;  /* 0x00000000ced67229 */ /* 0x140fe200000008d0 */
[----:B------:R1:W-:Y:S01]  /*1f80*/  STL.64 [R1+0x70], R236 ;  /* 0x000070ec01007387 */ /* 0x0003e20000100a00 */
[----:B------:R-:W-:Y:S01]  /*1f90*/  DADD R212, R206, R208 ;  /* 0x00000000ced47229 */ /* 0x000fe200000000d0 */
[----:B0-----:R-:W-:Y:S01]  /*1fa0*/  IMAD.U32 R208, RZ, RZ, UR4 ;  /* 0x00000004ffd07e24 */ /* 0x001fe2000f8e00ff */
[----:B------:R-:W0:Y:S01]  /*1fb0*/  S2R R235, SR_CgaCtaId ;  /* 0x0000000000eb7919 */ /* 0x000e220000008800 */
[----:B------:R-:W-:Y:S01]  /*1fc0*/  IMAD.U32 R209, RZ, RZ, UR5 ;  /* 0x00000005ffd17e24 */ /* 0x000fe2000f8e00ff */
[----:B-1----:R-:W-:Y:S01]  /*1fd0*/  MOV R236, UR6 ;  /* 0x0000000600ec7c02 */ /* 0x002fe20008000f00 */
[----:B------:R-:W-:Y:S01]  /*1fe0*/  IMAD.U32 R237, RZ, RZ, UR7 ;  /* 0x00000007ffed7e24 */ /* 0x000fe2000f8e00ff */
[----:B------:R-:W1:Y:S01]  /*1ff0*/  LDCU.128 UR4, c[0x3][0x750] ;  /* 0x00c0ea00ff0477ac */ /* 0x000e620008000c00 */
[----:B------:R-:W-:Y:S01]  /*2000*/  IADD3 R206, PT, PT, RZ, -R210, RZ ;  /* 0x800000d2ffce7210 */ /* 0x000fe20007ffe0ff */
[----:B------:R2:W-:Y:S01]  /*2010*/  STL.64 [R1+0x68], R208 ;  /* 0x000068d001007387 */ /* 0x0005e20000100a00 */
[----:B------:R-:W-:-:S03]  /*2020*/  DADD R210, R202, -R204 ;  /* 0x00000000cad27229 */ /* 0x000fc600000008cc */
[----:B------:R3:W-:Y:S01]  /*2030*/  STL.64 [R1+0x58], R236 ;  /* 0x000058ec01007387 */ /* 0x0007e20000100a00 */
[----:B--2---:R-:W-:Y:S01]  /*2040*/  DADD R208, R202, R204 ;  /* 0x00000000cad07229 */ /* 0x004fe200000000cc */
[----:B-1----:R-:W-:Y:S01]  /*2050*/  IMAD.U32 R204, RZ, RZ, UR4 ;  /* 0x00000004ffcc7e24 */ /* 0x002fe2000f8e00ff */
[----:B------:R-:W-:Y:S01]  /*2060*/  MOV R205, UR5 ;  /* 0x0000000500cd7c02 */ /* 0x000fe20008000f00 */
[----:B---3--:R-:W-:Y:S02]  /*2070*/  IMAD.U32 R236, RZ, RZ, UR6 ;  /* 0x00000006ffec7e24 */ /* 0x008fe4000f8e00ff */
[----:B------:R-:W-:Y:S01]  /*2080*/  IMAD.U32 R237, RZ, RZ, UR7 ;  /* 0x00000007ffed7e24 */ /* 0x000fe2000f8e00ff */
[----:B------:R-:W1:Y:S01]  /*2090*/  LDCU.128 UR4, c[0x3][0x60] ;  /* 0x00c00c00ff0477ac */ /* 0x000e620008000c00 */
[----:B------:R-:W-:-:S04]  /*20a0*/  MOV R252, 0x400 ;  /* 0x0000040000fc7802 */ /* 0x000fc80000000f00 */
[----:B0-----:R-:W-:Y:S01]  /*20b0*/  LEA R252, R235, R252, 0x18 ;  /* 0x000000fcebfc7211 */ /* 0x001fe200078ec0ff */
[----:B------:R0:W-:Y:S01]  /*20c0*/  STL.64 [R1+0x60], R204 ;  /* 0x000060cc01007387 */ /* 0x0001e20000100a00 */
[----:B------:R-:W-:Y:S01]  /*20d0*/  PRMT R202, R206, 0x7710, RZ ;  /* 0x00007710ceca7816 */ /* 0x000fe200000000ff */
[C-C-:B------:R-:W-:Y:S02]  /*20e0*/  DADD R206, R198.reuse, -R4.reuse ;  /* 0x00000000c6ce7229 */ /* 0x140fe40000000804 */
[----:B------:R-:W-:Y:S01]  /*20f0*/  IMAD R252, R234, 0x8800, R252 ;  /* 0x00008800eafc7824 */ /* 0x000fe200078e02fc */
[----:B0-----:R-:W-:Y:S01]  /*2100*/  DADD R204, R198, R4 ;  /* 0x00000000c6cc7229 */ /* 0x001fe20000000004 */
[----:B-1----:R-:W-:Y:S01]  /*2110*/  IMAD.U32 R234, RZ, RZ, UR4 ;  /* 0x00000004ffea7e24 */ /* 0x002fe2000f8e00ff */
[----:B------:R-:W-:Y:S01]  /*2120*/  MOV R198, UR6 ;  /* 0x0000000600c67c02 */ /* 0x000fe20008000f00 */
[----:B------:R-:W-:Y:S02]  /*2130*/  IMAD.U32 R235, RZ, RZ, UR5 ;  /* 0x00000005ffeb7e24 */ /* 0x000fe4000f8e00ff */
[----:B------:R-:W-:Y:S01]  /*2140*/  IMAD.U32 R199, RZ, RZ, UR7 ;  /* 0x00000007ffc77e24 */ /* 0x000fe2000f8e00ff */
[----:B------:R-:W0:Y:S01]  /*2150*/  LDCU.128 UR4, c[0x3][0x760] ;  /* 0x00c0ec00ff0477ac */ /* 0x000e220008000c00 */
[----:B------:R-:W-:Y:S01]  /*2160*/  IADD3 R4, PT, PT, R2, R202, RZ ;  /* 0x000000ca02047210 */ /* 0x000fe20007ffe0ff */
[----:B------:R-:W-:-:S03]  /*2170*/  IMAD R3, R3, 0x88, R252 ;  /* 0x0000008803037824 */ /* 0x000fc600078e02fc */
[----:B------:R-:W-:Y:S01]  /*2180*/  LOP3.LUT R4, R4, 0xffff, RZ, 0xc0, !PT ;  /* 0x0000ffff04047812 */ /* 0x000fe200078ec0ff */
[C-C-:B------:R-:W-:Y:S02]  /*2190*/  DADD R202, R218.reuse, -R200.reuse ;  /* 0x00000000daca7229 */ /* 0x140fe400000008c8 */
[----:B------:R-:W-:Y:S02]  /*21a0*/  DADD R200, R218, R200 ;  /* 0x00000000dac87229 */ /* 0x000fe400000000c8 */
[----:B------:R-:W-:Y:S01]  /*21b0*/  IMAD R3, R4, 0x8, R3 ;  /* 0x0000000804037824 */ /* 0x000fe200078e0203 */
[----:B------:R-:W-:Y:S01]  /*21c0*/  BAR.SYNC.DEFER_BLOCKING 0x0 ;  /* 0x0000000000007b1d */ /* 0x000fe20000010000 */
[----:B0-----:R-:W-:Y:S01]  /*21d0*/  MOV R218, UR4 ;  /* 0x0000000400da7c02 */ /* 0x001fe20008000f00 */
[----:B------:R-:W-:Y:S01]  /*21e0*/  IMAD.U32 R219, RZ, RZ, UR5 ;  /* 0x00000005ffdb7e24 */ /* 0x000fe2000f8e00ff */
[----:B------:R-:W-:Y:S01]  /*21f0*/  MOV R5, UR7 ;  /* 0x0000000700057c02 */ /* 0x000fe20008000f00 */
[----:B------:R-:W-:-:S02]  /*2200*/  IMAD.U32 R4, RZ, RZ, UR6 ;  /* 0x00000006ff047e24 */ /* 0x000fc4000f8e00ff */
[----:B------:R-:W0:Y:S01]  /*2210*/  LDCU.128 UR4, c[0x3][0x70] ;  /* 0x00c00e00ff0477ac */ /* 0x000e220008000c00 */
[----:B------:R-:W-:Y:S04]  /*2220*/  STL.64 [R1+0x50], R236 ;  /* 0x000050ec01007387 */ /* 0x000fe80000100a00 */
[----:B------:R-:W-:Y:S04]  /*2230*/  STL.64 [R1+0x48], R234 ;  /* 0x000048ea01007387 */ /* 0x000fe80000100a00 */
[----:B------:R-:W-:Y:S04]  /*2240*/  STL.64 [R1+0x38], R198 ;  /* 0x000038c601007387 */ /* 0x000fe80000100a00 */
[----:B------:R0:W-:Y:S04]  /*2250*/  STL.64 [R1+0x40], R218 ;  /* 0x000040da01007387 */ /* 0x0001e80000100a00 */
[----:B------:R-:W-:Y:S04]  /*2260*/  STL [R1+0x110], R3 ;  /* 0x0001100301007387 */ /* 0x000fe80000100800 */
[----:B------:R1:W-:Y:S01]  /*2270*/  STL.64 [R1+0x30], R4 ;  /* 0x0000300401007387 */ /* 0x0003e20000100a00 */
[----:B0-----:R-:W-:Y:S01]  /*2280*/  MOV R218, UR6 ;  /* 0x0000000600da7c02 */ /* 0x001fe20008000f00 */
[----:B------:R-:W-:Y:S01]  /*2290*/  IMAD.U32 R219, RZ, RZ, UR7 ;  /* 0x00000007ffdb7e24 */ /* 0x000fe2000f8e00ff */
[----:B-1----:R-:W-:-:S02]  /*22a0*/  DADD R4, R222, -R220 ;  /* 0x00000000de047229 */ /* 0x002fc400000008dc */
[----:B------:R-:W-:Y:S01]  /*22b0*/  DADD R220, R222, R220 ;  /* 0x00000000dedc7229 */ /* 0x000fe200000000dc */
[----:B------:R-:W-:Y:S02]  /*22c0*/  IMAD.U32 R222, RZ, RZ, UR4 ;  /* 0x00000004ffde7e24 */ /* 0x000fe4000f8e00ff */
[----:B------:R-:W-:Y:S01]  /*22d0*/  IMAD.U32 R223, RZ, RZ, UR5 ;  /* 0x00000005ffdf7e24 */ /* 0x000fe2000f8e00ff */
[----:B------:R-:W0:Y:S04]  /*22e0*/  LDCU.128 UR4, c[0x3][0x770] ;  /* 0x00c0ee00ff0477ac */ /* 0x000e280008000c00 */
[----:B------:R0:W-:Y:S04]  /*22f0*/  STL.64 [R1+0x28], R222 ;  /* 0x000028de01007387 */ /* 0x0001e80000100a00 */
[----:B------:R1:W-:Y:S01]  /*2300*/  STL.64 [R1+0x18], R218 ;  /* 0x000018da01007387 */ /* 0x0003e20000100a00 */
[----:B0-----:R-:W-:Y:S01]  /*2310*/  IMAD.U32 R222, RZ, RZ, UR4 ;  /* 0x00000004ffde7e24 */ /* 0x001fe2000f8e00ff */
[----:B------:R-:W-:Y:S01]  /*2320*/  MOV R223, UR5 ;  /* 0x0000000500df7c02 */ /* 0x000fe20008000f00 */
[----:B-1----:R-:W-:-:S02]  /*2330*/  IMAD.U32 R218, RZ, RZ, UR6 ;  /* 0x00000006ffda7e24 */ /* 0x002fc4000f8e00ff */
[----:B------:R-:W-:Y:S01]  /*2340*/  IMAD.U32 R219, RZ, RZ, UR7 ;  /* 0x00000007ffdb7e24 */ /* 0x000fe2000f8e00ff */
[----:B------:R-:W0:Y:S01]  /*2350*/  LDCU.128 UR4, c[0x3][0x80] ;  /* 0x00c01000ff0477ac */ /* 0x000e220008000c00 */
[----:B------:R-:W-:Y:S04]  /*2360*/  STS.64 [R3+0x7f80], R232 ;  /* 0x007f80e803007388 */ /* 0x000fe80000000a00 */
[----:B------:R-:W-:Y:S04]  /*2370*/  STS.64 [R3], R228 ;  /* 0x000000e403007388 */ /* 0x000fe80000000a00 */
[----:B------:R-:W-:Y:S04]  /*2380*/  STS.64 [R3+0x7700], R230 ;  /* 0x007700e603007388 */ /* 0x000fe80000000a00 */
[----:B------:R0:W-:Y:S04]  /*2390*/  STS.64 [R3+0x880], R216 ;  /* 0x000880d803007388 */ /* 0x0001e80000000a00 */
[----:B------:R1:W-:Y:S04]  /*23a0*/  STS.64 [R3+0x6e80], R214 ;  /* 0x006e80d603007388 */ /* 0x0003e80000000a00 */
[----:B------:R2:W-:Y:S01]  /*23b0*/  STL.64 [R1+0x20], R222 ;  /* 0x000020de01007387 */ /* 0x0005e20000100a00 */
[----:B0-----:R-:W-:Y:S01]  /*23c0*/  MOV R216, UR4 ;  /* 0x0000000400d87c02 */ /* 0x001fe20008000f00 */
[----:B------:R-:W-:-:S02]  /*23d0*/  IMAD.U32 R217, RZ, RZ, UR5 ;  /* 0x00000005ffd97e24 */ /* 0x000fc4000f8e00ff */
[----:B-1----:R-:W-:Y:S01]  /*23e0*/  IMAD.U32 R214, RZ, RZ, UR6 ;  /* 0x00000006ffd67e24 */ /* 0x002fe2000f8e00ff */
[----:B------:R-:W-:Y:S01]  /*23f0*/  MOV R215, UR7 ;  /* 0x0000000700d77c02 */ /* 0x000fe20008000f00 */
[----:B------:R2:W-:Y:S01]  /*2400*/  STL.64 [R1+0x10], R218 ;  /* 0x000010da01007387 */ /* 0x0005e20000100a00 */
[----:B------:R-:W-:Y:S01]  /*2410*/  ISETP.GT.U32.AND P1, PT, R2, 0xbf, PT ;  /* 0x000000bf0200780c */ /* 0x000fe20003f24070 */
[C-C-:B------:R-:W-:Y:S01]  /*2420*/  DADD R198, R226.reuse, -R224.reuse ;  /* 0x00000000e2c67229 */ /* 0x140fe200000008e0 */
[----:B------:R-:W0:Y:S01]  /*2430*/  LDCU.128 UR4, c[0x3][0x780] ;  /* 0x00c0f000ff0477ac */ /* 0x000e220008000c00 */
[----:B------:R2:W-:Y:S04]  /*2440*/  STL.64 [R1+0x8], R216 ;  /* 0x000008d801007387 */ /* 0x0005e80000100a00 */
[----:B------:R2:W-:Y:S01]  /*2450*/  STL.64 [R1], R214 ;  /* 0x000000d601007387 */ /* 0x0005e20000100a00 */
[----:B------:R-:W-:-:S03]  /*2460*/  DADD R224, R226, R224 ;  /* 0x00000000e2e07229 */ /* 0x000fc600000000e0 */
[----:B------:R2:W-:Y:S04]  /*2470*/  STS.64 [R3+0x1100], R212 ;  /* 0x001100d403007388 */ /* 0x0005e80000000a00 */
[----:B------:R2:W-:Y:S04]  /*2480*/  STS.64 [R3+0x6600], R210 ;  /* 0x006600d203007388 */ /* 0x0005e80000000a00 */
[----:B------:R2:W-:Y:S04]  /*2490*/  STS.64 [R3+0x1980], R208 ;  /* 0x001980d003007388 */ /* 0x0005e80000000a00 */
[----:B------:R2:W-:Y:S04]  /*24a0*/  STS.64 [R3+0x5d80], R206 ;  /* 0x005d80ce03007388 */ /* 0x0005e80000000a00 */
[----:B------:R2:W-:Y:S04]  /*24b0*/  STS.64 [R3+0x2200], R204 ;  /* 0x002200cc03007388 */ /* 0x0005e80000000a00 */
[----:B------:R2:W-:Y:S04]  /*24c0*/  STS.64 [R3+0x5500], R202 ;  /* 0x005500ca03007388 */ /* 0x0005e80000000a00 */
[----:B------:R2:W-:Y:S04]  /*24d0*/  STS.64 [R3+0x2a80], R200 ;  /* 0x002a80c803007388 */ /* 0x0005e80000000a00 */
[----:B------:R2:W-:Y:S01]  /*24e0*/  STS.64 [R3+0x4c80], R198 ;  /* 0x004c80c603007388 */ /* 0x0005e20000000a00 */
[----:B------:R-:W-:Y:S03]  /*24f0*/  BSSY.RECONVERGENT B0, `(.L_x_0) ;  /* 0x00000ae000007945 */ /* 0x000fe60003800200 */
[----:B------:R2:W-:Y:S04]  /*2500*/  STS.64 [R3+0x3300], R224 ;  /* 0x003300e003007388 */ /* 0x0005e80000000a00 */
[----:B------:R2:W-:Y:S04]  /*2510*/  STS.64 [R3+0x4400], R4 ;  /* 0x0044000403007388 */ /* 0x0005e80000000a00 */
[----:B------:R2:W-:Y:S01]  /*2520*/  STS.64 [R3+0x3b80], R220 ;  /* 0x003b80dc03007388 */ /* 0x0005e20000000a00 */
[----:B------:R-:W-:Y:S06]  /*2530*/  BAR.SYNC.DEFER_BLOCKING 0x0 ;  /* 0x0000000000007b1d */ /* 0x000fec0000010000 */
[----:B0-----:R-:W-:Y:S05]  /*2540*/  @P1 BRA `(.L_x_1) ;  /* 0x0000000800a01947 */ /* 0x001fea0003800000 */
.L_x_2:
[C---:B0-2---:R-:W-:Y:S02]  /*2550*/  PRMT R3, R2.reuse, 0x9910, RZ ;  /* 0x0000991002037816 */ /* 0x045fe400000000ff */
[----:B------:R-:W-:-:S03]  /*2560*/  ISETP.GE.U32.AND P1, PT, R2, 0x30, PT ;  /* 0x000000300200780c */ /* 0x000fc60003f26070 */
[----:B------:R-:W-:-:S05]  /*2570*/  IMAD R3, R3, 0xab, RZ ;  /* 0x000000ab03037824 */ /* 0x000fca00078e02ff */
[----:B------:R-:W-:-:S04]  /*2580*/  LOP3.LUT R3, R3, 0xffff, RZ, 0xc0, !PT ;  /* 0x0000ffff03037812 */ /* 0x000fc800078ec0ff */
[----:B------:R-:W-:-:S04]  /*2590*/  SHF.R.U32.HI R3, RZ, 0xb, R3 ;  /* 0x0000000bff037819 */ /* 0x000fc80000011603 */
[C---:B------:R-:W-:Y:S02]  /*25a0*/  PRMT R4, R3.reuse, 0x9910, RZ ;  /* 0x0000991003047816 */ /* 0x040fe400000000ff */
[----:B------:R-:W-:-:S03]  /*25b0*/  LOP3.LUT R3, R3, 0xffff, RZ, 0xc0, !PT ;  /* 0x0000ffff03037812 */ /* 0x000fc600078ec0ff */
[----:B------:R-:W-:Y:S02]  /*25c0*/  IMAD R4, R4, 0xc, RZ ;  /* 0x0000000c04047824 */ /* 0x000fe400078e02ff */
[----:B------:R-:W-:Y:S02]  /*25d0*/  IMAD R3, R3, 0x880, R252 ;  /* 0x0000088003037824 */ /* 0x000fe400078e02fc */
[----:B------:R-:W-:-:S05]  /*25e0*/  IMAD.MOV R4, RZ, RZ, -R4 ;  /* 0x000000ffff047224 */ /* 0x000fca00078e0a04 */
[----:B------:R-:W-:-:S05]  /*25f0*/  PRMT R4, R4, 0x7710, RZ ;  /* 0x0000771004047816 */ /* 0x000fca00000000ff */
[----:B------:R-:W-:Y:S02]  /*2600*/  IMAD.IADD R4, R4, 0x1, R2 ;  /* 0x0000000104047824 */ /* 0x000fe400078e0202 */
[----:B------:R-:W-:-:S03]  /*2610*/  VIADD R2, R2, 0x90 ;  /* 0x0000009002027836 */ /* 0x000fc60000000000 */
[----:B------:R-:W-:-:S04]  /*2620*/  LOP3.LUT R4, R4, 0xff, RZ, 0xc0, !PT ;  /* 0x000000ff04047812 */ /* 0x000fc800078ec0ff */
[----:B------:R-:W-:-:S05]  /*2630*/  LEA R3, R4, R3, 0x3 ;  /* 0x0000000304037211 */ /* 0x000fca00078e18ff */
[----:B------:R-:W-:Y:S04]  /*2640*/  LDS.64 R208, [R3] ;  /* 0x0000000003d07984 */ /* 0x000fe80000000a00 */
[----:B------:R-:W0:Y:S04]  /*2650*/  LDS.64 R200, [R3+0x5d8] ;  /* 0x0005d80003c87984 */ /* 0x000e280000000a00 */
[----:B------:R-:W-:Y:S04]  /*2660*/  LDS.64 R204, [R3+0x88] ;  /* 0x0000880003cc7984 */ /* 0x000fe80000000a00 */
[----:B------:R-:W1:Y:S04]  /*2670*/  LDS.64 R198, [R3+0x550] ;  /* 0x0005500003c67984 */ /* 0x000e680000000a00 */
[----:B------:R-:W-:Y:S04]  /*2680*/  LDS.64 R206, [R3+0x110] ;  /* 0x0001100003ce7984 */ /* 0x000fe80000000a00 */
[----:B------:R-:W2:Y:S04]  /*2690*/  LDS.64 R228, [R3+0x4c8] ;  /* 0x0004c80003e47984 */ /* 0x000ea80000000a00 */
[----:B------:R-:W-:Y:S04]  /*26a0*/  LDS.64 R210, [R3+0x198] ;  /* 0x0001980003d27984 */ /* 0x000fe80000000a00 */
[----:B------:R-:W3:Y:S01]  /*26b0*/  LDS.64 R230, [R3+0x440] ;  /* 0x0004400003e67984 */ /* 0x000ee20000000a00 */
[----:B0-----:R-:W-:-:S02]  /*26c0*/  DADD R4, R208, R200 ;  /* 0x00000000d0047229 */ /* 0x001fc400000000c8 */
[----:B------:R-:W-:Y:S02]  /*26d0*/  DADD R208, R208, -R200 ;  /* 0x00000000d0d07229 */ /* 0x000fe400000008c8 */
[----:B-1----:R-:W-:-:S04]  /*26e0*/  DADD R226, R204, R198 ;  /* 0x00000000cce27229 */ /* 0x002fc800000000c6 */
[C---:B------:R-:W-:Y:S02]  /*26f0*/  DFMA R212, R4.reuse, R132, RZ ;  /* 0x0000008404d4722b */ /* 0x040fe400000000ff */
[C---:B------:R-:W-:Y:S02]  /*2700*/  DFMA R214, R4.reuse, R128, RZ ;  /* 0x0000008004d6722b */ /* 0x040fe400000000ff */
[C---:B------:R-:W-:Y:S02]  /*2710*/  DFMA R216, R4.reuse, R124, RZ ;  /* 0x0000007c04d8722b */ /* 0x040fe400000000ff */
[C---:B------:R-:W-:Y:S02]  /*2720*/  DFMA R218, R4.reuse, R64, RZ ;  /* 0x0000004004da722b */ /* 0x040fe400000000ff */
[C---:B------:R-:W-:Y:S02]  /*2730*/  DFMA R220, R4.reuse, R48, RZ ;  /* 0x0000003004dc722b */ /* 0x040fe400000000ff */
[----:B------:R-:W-:-:S02]  /*2740*/  DFMA R222, R4, R12, RZ ;  /* 0x0000000c04de722b */ /* 0x000fc400000000ff */
[C---:B------:R-:W-:Y:S02]  /*2750*/  DFMA R224, R4.reuse, R134, RZ ;  /* 0x0000008604e0722b */ /* 0x040fe400000000ff */
[----:B------:R-:W-:Y:S02]  /*2760*/  DFMA R4, R4, R136, RZ ;  /* 0x000000880404722b */ /* 0x000fe400000000ff */
[C---:B------:R-:W-:Y:S02]  /*2770*/  DFMA R212, R226.reuse, R120, R212 ;  /* 0x00000078e2d4722b */ /* 0x040fe400000000d4 */
[C---:B------:R-:W-:Y:S02]  /*2780*/  DFMA R214, R226.reuse, R116, R214 ;  /* 0x00000074e2d6722b */ /* 0x040fe400000000d6 */
[C---:B------:R-:W-:Y:S02]  /*2790*/  DFMA R216, R226.reuse, R112, R216 ;  /* 0x00000070e2d8722b */ /* 0x040fe400000000d8 */
[----:B------:R-:W-:-:S02]  /*27a0*/  DFMA R218, R226, R56, R218 ;  /* 0x00000038e2da722b */ /* 0x000fc400000000da */
[C---:B------:R-:W-:Y:S02]  /*27b0*/  DFMA R220, R226.reuse, R40, R220 ;  /* 0x00000028e2dc722b */ /* 0x040fe400000000dc */
[C---:B------:R-:W-:Y:S02]  /*27c0*/  DFMA R222, R226.reuse, R10, R222 ;  /* 0x0000000ae2de722b */ /* 0x040fe400000000de */
[----:B------:R-:W-:Y:S02]  /*27d0*/  DFMA R224, R226, R138, R224 ;  /* 0x0000008ae2e0722b */ /* 0x000fe400000000e0 */
[----:B------:R-:W-:Y:S02]  /*27e0*/  DADD R204, R204, -R198 ;  /* 0x00000000cccc7229 */ /* 0x000fe400000008c6 */
[----:B------:R-:W-:Y:S02]  /*27f0*/  DFMA R226, R226, R140, R4 ;  /* 0x0000008ce2e2722b */ /* 0x000fe40000000004 */
[----:B------:R-:W-:-:S02]  /*2800*/  DFMA R232, R208, R130, RZ ;  /* 0x00000082d0e8722b */ /* 0x000fc400000000ff */
[C---:B------:R-:W-:Y:S02]  /*2810*/  DFMA R234, R208.reuse, R126, RZ ;  /* 0x0000007ed0ea722b */ /* 0x040fe400000000ff */
[C---:B------:R-:W-:Y:S02]  /*2820*/  DFMA R236, R208.reuse, R122, RZ ;  /* 0x0000007ad0ec722b */ /* 0x040fe400000000ff */
[C---:B------:R-:W-:Y:S02]  /*2830*/  DFMA R4, R208.reuse, R62, RZ ;  /* 0x0000003ed004722b */ /* 0x040fe400000000ff */
[C---:B------:R-:W-:Y:S02]  /*2840*/  DFMA R198, R208.reuse, R46, RZ ;  /* 0x0000002ed0c6722b */ /* 0x040fe400000000ff */
[C---:B------:R-:W-:Y:S02]  /*2850*/  DFMA R200, R208.reuse, R8, RZ ;  /* 0x00000008d0c8722b */ /* 0x040fe400000000ff */
[----:B------:R-:W-:-:S02]  /*2860*/  DFMA R202, R208, R142, RZ ;  /* 0x0000008ed0ca722b */ /* 0x000fc400000000ff */
[----:B------:R-:W-:Y:S02]  /*2870*/  DFMA R208, R208, R144, RZ ;  /* 0x00000090d0d0722b */ /* 0x000fe400000000ff */
[C---:B------:R-:W-:Y:S02]  /*2880*/  DFMA R232, R204.reuse, R118, R232 ;  /* 0x00000076cce8722b */ /* 0x040fe400000000e8 */
[C---:B------:R-:W-:Y:S02]  /*2890*/  DFMA R234, R204.reuse, R114, R234 ;  /* 0x00000072ccea722b */ /* 0x040fe400000000ea */
[C---:B------:R-:W-:Y:S02]  /*28a0*/  DFMA R236, R204.reuse, R110, R236 ;  /* 0x0000006eccec722b */ /* 0x040fe400000000ec */
[C---:B------:R-:W-:Y:S02]  /*28b0*/  DFMA R4, R204.reuse, R54, R4 ;  /* 0x00000036cc04722b */ /* 0x040fe40000000004 */
[----:B------:R-:W-:-:S02]  /*28c0*/  DFMA R198, R204, R38, R198 ;  /* 0x00000026ccc6722b */ /* 0x000fc400000000c6 */
[C---:B------:R-:W-:Y:S02]  /*28d0*/  DFMA R200, R204.reuse, R6, R200 ;  /* 0x00000006ccc8722b */ /* 0x040fe400000000c8 */
[C---:B------:R-:W-:Y:S02]  /*28e0*/  DFMA R202, R204.reuse, R146, R202 ;  /* 0x00000092ccca722b */ /* 0x040fe400000000ca */
[----:B------:R-:W-:Y:S02]  /*28f0*/  DFMA R204, R204, R148, R208 ;  /* 0x00000094cccc722b */ /* 0x000fe400000000d0 */
[C-C-:B--2---:R-:W-:Y:S02]  /*2900*/  DADD R208, R206.reuse, R228.reuse ;  /* 0x00000000ced07229 */ /* 0x144fe400000000e4 */
[----:B------:R-:W-:Y:S02]  /*2910*/  DADD R206, R206, -R228 ;  /* 0x00000000cece7229 */ /* 0x000fe400000008e4 */
[----:B---3--:R-:W-:-:S02]  /*2920*/  DADD R228, R210, R230 ;  /* 0x00000000d2e47229 */ /* 0x008fc400000000e6 */
[----:B------:R-:W-:Y:S02]  /*2930*/  DADD R210, R210, -R230 ;  /* 0x00000000d2d27229 */ /* 0x000fe400000008e6 */
[C---:B------:R-:W-:Y:S01]  /*2940*/  DFMA R212, R208.reuse, R108, R212 ;  /* 0x0000006cd0d4722b */ /* 0x040fe200000000d4 */
[----:B------:R-:W-:Y:S01]  /*2950*/  LDS.64 R230, [R3+0x330] ;  /* 0x0003300003e67984 */ /* 0x000fe20000000a00 */
[C---:B------:R-:W-:Y:S02]  /*2960*/  DFMA R214, R208.reuse, R104, R214 ;  /* 0x00000068d0d6722b */ /* 0x040fe400000000d6 */
[C---:B------:R-:W-:Y:S02]  /*2970*/  DFMA R216, R208.reuse, R100, R216 ;  /* 0x00000064d0d8722b */ /* 0x040fe400000000d8 */
[C---:B------:R-:W-:Y:S02]  /*2980*/  DFMA R218, R208.reuse, R52, R218 ;  /* 0x00000034d0da722b */ /* 0x040fe400000000da */
[----:B------:R-:W-:-:S02]  /*2990*/  DFMA R220, R208, R32, R220 ;  /* 0x00000020d0dc722b */ /* 0x000fc400000000dc */
[C---:B------:R-:W-:Y:S02]  /*29a0*/  DFMA R222, R208.reuse, R188, R222 ;  /* 0x000000bcd0de722b */ /* 0x040fe400000000de */
[C---:B------:R-:W-:Y:S02]  /*29b0*/  DFMA R224, R208.reuse, R150, R224 ;  /* 0x00000096d0e0722b */ /* 0x040fe400000000e0 */
[----:B------:R-:W-:Y:S02]  /*29c0*/  DFMA R226, R208, R152, R226 ;  /* 0x00000098d0e2722b */ /* 0x000fe400000000e2 */
[C---:B------:R-:W-:Y:S01]  /*29d0*/  DFMA R232, R206.reuse, R106, R232 ;  /* 0x0000006acee8722b */ /* 0x040fe200000000e8 */
[----:B------:R-:W-:Y:S01]  /*29e0*/  LDS.64 R208, [R3+0x3b8] ;  /* 0x0003b80003d07984 */ /* 0x000fe20000000a00 */
[C---:B------:R-:W-:Y:S02]  /*29f0*/  DFMA R234, R206.reuse, R102, R234 ;  /* 0x00000066ceea722b */ /* 0x040fe400000000ea */
[----:B------:R-:W-:-:S02]  /*2a00*/  DFMA R236, R206, R78, R236 ;  /* 0x0000004eceec722b */ /* 0x000fc400000000ec */
[C---:B------:R-:W-:Y:S02]  /*2a10*/  DFMA R4, R206.reuse, R50, R4 ;  /* 0x00000032ce04722b */ /* 0x040fe40000000004 */
[C---:B------:R-:W-:Y:S02]  /*2a20*/  DFMA R198, R206.reuse, R30, R198 ;  /* 0x0000001ecec6722b */ /* 0x040fe400000000c6 */
[C---:B------:R-:W-:Y:S02]  /*2a30*/  DFMA R200, R206.reuse, R190, R200 ;  /* 0x000000becec8722b */ /* 0x040fe400000000c8 */
[C---:B------:R-:W-:Y:S02]  /*2a40*/  DFMA R202, R206.reuse, R154, R202 ;  /* 0x0000009aceca722b */ /* 0x040fe400000000ca */
[----:B------:R-:W-:Y:S01]  /*2a50*/  DFMA R204, R206, R156, R204 ;  /* 0x0000009ccecc722b */ /* 0x000fe200000000cc */
[----:B------:R-:W0:Y:S01]  /*2a60*/  LDS.64 R206, [R3+0x220] ;  /* 0x0002200003ce7984 */ /* 0x000e220000000a00 */
[----:B------:R-:W-:-:S02]  /*2a70*/  DFMA R212, R228, R98, R212 ;  /* 0x00000062e4d4722b */ /* 0x000fc400000000d4 */
[C---:B------:R-:W-:Y:S02]  /*2a80*/  DFMA R214, R228.reuse, R94, R214 ;  /* 0x0000005ee4d6722b */ /* 0x040fe400000000d6 */
[C---:B------:R-:W-:Y:S02]  /*2a90*/  DFMA R216, R228.reuse, R72, R216 ;  /* 0x00000048e4d8722b */ /* 0x040fe400000000d8 */
[C---:B------:R-:W-:Y:S02]  /*2aa0*/  DFMA R218, R228.reuse, R44, R218 ;  /* 0x0000002ce4da722b */ /* 0x040fe400000000da */
[C---:B------:R-:W-:Y:S02]  /*2ab0*/  DFMA R220, R228.reuse, R24, R220 ;  /* 0x00000018e4dc722b */ /* 0x040fe400000000dc */
[C---:B------:R-:W-:Y:S02]  /*2ac0*/  DFMA R222, R228.reuse, R192, R222 ;  /* 0x000000c0e4de722b */ /* 0x040fe400000000de */
[----:B------:R-:W-:-:S02]  /*2ad0*/  DFMA R224, R228, R158, R224 ;  /* 0x0000009ee4e0722b */ /* 0x000fc400000000e0 */
[----:B------:R-:W-:Y:S01]  /*2ae0*/  DFMA R226, R228, R160, R226 ;  /* 0x000000a0e4e2722b */ /* 0x000fe200000000e2 */
[----:B------:R-:W1:Y:S01]  /*2af0*/  LDS.64 R228, [R3+0x2a8] ;  /* 0x0002a80003e47984 */ /* 0x000e620000000a00 */
        /* <DEDUP_REMOVED lines=8> */
[C-C-:B0-----:R-:W-:Y:S02]  /*2b80*/  DADD R210, R206.reuse, R208.reuse ;  /* 0x00000000ced27229 */ /* 0x141fe400000000d0 */
[----:B------:R-:W-:-:S06]  /*2b90*/  DADD R206, R206, -R208 ;  /* 0x00000000cece7229 */ /* 0x000fcc00000008d0 */
[----:B------:R-:W-:Y:S02]  /*2ba0*/  DFMA R218, R210, R36, R218 ;  /* 0x00000024d2da722b */ /* 0x000fe400000000da */
        /* <DEDUP_REMOVED lines=8> */
[C-C-:B-1----:R-:W-:Y:S02]  /*2c30*/  DADD R206, R228.reuse, R230.reuse ;  /* 0x00000000e4ce7229 */ /* 0x142fe400000000e6 */
[----:B------:R-:W-:Y:S02]  /*2c40*/  DADD R228, R228, -R230 ;  /* 0x00000000e4e47229 */ /* 0x000fe400000008e6 */
[----:B------:R-:W-:-:S02]  /*2c50*/  DFMA R220, R210, R20, R220 ;  /* 0x00000014d2dc722b */ /* 0x000fc400000000dc */
[C---:B------:R-:W-:Y:S02]  /*2c60*/  DFMA R222, R210.reuse, R166, R222 ;  /* 0x000000a6d2de722b */ /* 0x040fe400000000de */
[C---:B------:R-:W-:Y:S02]  /*2c70*/  DFMA R224, R210.reuse, R168, R224 ;  /* 0x000000a8d2e0722b */ /* 0x040fe400000000e0 */
[C---:B------:R-:W-:Y:S02]  /*2c80*/  DFMA R212, R210.reuse, R90, R212 ;  /* 0x0000005ad2d4722b */ /* 0x040fe400000000d4 */
[C---:B------:R-:W-:Y:S02]  /*2c90*/  DFMA R214, R210.reuse, R86, R214 ;  /* 0x00000056d2d6722b */ /* 0x040fe400000000d6 */
[C---:B------:R-:W-:Y:S02]  /*2ca0*/  DFMA R216, R210.reuse, R68, R216 ;  /* 0x00000044d2d8722b */ /* 0x040fe400000000d8 */
[----:B------:R-:W-:-:S02]  /*2cb0*/  DFMA R226, R210, R170, R226 ;  /* 0x000000aad2e2722b */ /* 0x000fc400000000e2 */
[----:B------:R-:W-:Y:S02]  /*2cc0*/  DFMA R218, R206, R28, R218 ;  /* 0x0000001cceda722b */ /* 0x000fe400000000da */
[----:B------:R-:W-:Y:S02]  /*2cd0*/  DFMA R4, R228, R26, R4 ;  /* 0x0000001ae404722b */ /* 0x000fe40000000004 */
[----:B------:R-:W-:Y:S02]  /*2ce0*/  DFMA R220, R206, R16, R220 ;  /* 0x00000010cedc722b */ /* 0x000fe400000000dc */
[----:B------:R-:W-:Y:S02]  /*2cf0*/  DFMA R198, R228, R14, R198 ;  /* 0x0000000ee4c6722b */ /* 0x000fe400000000c6 */
[----:B------:R-:W-:Y:S02]  /*2d00*/  DFMA R222, R206, R178, R222 ;  /* 0x000000b2cede722b */ /* 0x000fe400000000de */
[----:B------:R-:W-:-:S02]  /*2d10*/  DFMA R200, R228, R184, R200 ;  /* 0x000000b8e4c8722b */ /* 0x000fc400000000c8 */
[----:B------:R-:W-:Y:S02]  /*2d20*/  DFMA R224, R206, R180, R224 ;  /* 0x000000b4cee0722b */ /* 0x000fe400000000e0 */
[C---:B------:R-:W-:Y:S02]  /*2d30*/  DFMA R202, R228.reuse, R186, R202 ;  /* 0x000000bae4ca722b */ /* 0x040fe400000000ca */
[C---:B------:R-:W-:Y:S02]  /*2d40*/  DFMA R232, R228.reuse, R80, R232 ;  /* 0x00000050e4e8722b */ /* 0x040fe400000000e8 */
[C---:B------:R-:W-:Y:S02]  /*2d50*/  DFMA R234, R228.reuse, R74, R234 ;  /* 0x0000004ae4ea722b */ /* 0x040fe400000000ea */
[----:B------:R-:W-:Y:S02]  /*2d60*/  DFMA R236, R228, R58, R236 ;  /* 0x0000003ae4ec722b */ /* 0x000fe400000000ec */
[----:B------:R-:W-:-:S02]  /*2d70*/  DFMA R212, R206, R82, R212 ;  /* 0x00000052ced4722b */ /* 0x000fc400000000d4 */
[C---:B------:R-:W-:Y:S02]  /*2d80*/  DFMA R214, R206.reuse, R76, R214 ;  /* 0x0000004cced6722b */ /* 0x040fe400000000d6 */
[C---:B------:R-:W-:Y:S02]  /*2d90*/  DFMA R216, R206.reuse, R60, R216 ;  /* 0x0000003cced8722b */ /* 0x040fe400000000d8 */
[----:B------:R-:W-:Y:S02]  /*2da0*/  DFMA R226, R206, R182, R226 ;  /* 0x000000b6cee2722b */ /* 0x000fe400000000e2 */
[----:B------:R-:W-:Y:S02]  /*2db0*/  DFMA R228, R228, R196, R204 ;  /* 0x000000c4e4e4722b */ /* 0x000fe400000000cc */
[C-C-:B------:R-:W-:Y:S02]  /*2dc0*/  DADD R210, R218.reuse, -R4.reuse ;  /* 0x00000000dad27229 */ /* 0x140fe40000000804 */
[----:B------:R-:W-:-:S02]  /*2dd0*/  DADD R218, R218, R4 ;  /* 0x00000000dada7229 */ /* 0x000fc40000000004 */
[C-C-:B------:R-:W-:Y:S02]  /*2de0*/  DADD R4, R220.reuse, -R198.reuse ;  /* 0x00000000dc047229 */ /* 0x140fe400000008c6 */
[----:B------:R-:W-:Y:S01]  /*2df0*/  DADD R220, R220, R198 ;  /* 0x00000000dcdc7229 */ /* 0x000fe200000000c6 */
[----:B------:R0:W-:Y:S01]  /*2e00*/  STS.64 [R3+0x660], R210 ;  /* 0x000660d203007388 */ /* 0x0001e20000000a00 */
[C-C-:B------:R-:W-:Y:S02]  /*2e10*/  DADD R198, R222.reuse, -R200.reuse ;  /* 0x00000000dec67229 */ /* 0x140fe400000008c8 */
[----:B------:R-:W-:Y:S01]  /*2e20*/  DADD R222, R222, R200 ;  /* 0x00000000dede7229 */ /* 0x000fe200000000c8 */
[----:B------:R0:W-:Y:S01]  /*2e30*/  STS.64 [R3+0x198], R218 ;  /* 0x000198da03007388 */ /* 0x0001e20000000a00 */
[C-C-:B------:R-:W-:Y:S02]  /*2e40*/  DADD R200, R224.reuse, -R202.reuse ;  /* 0x00000000e0c87229 */ /* 0x140fe400000008ca */
[----:B------:R-:W-:Y:S01]  /*2e50*/  DADD R202, R224, R202 ;  /* 0x00000000e0ca7229 */ /* 0x000fe200000000ca */
[----:B------:R0:W-:Y:S01]  /*2e60*/  STS.64 [R3+0x5d8], R4 ;  /* 0x0005d80403007388 */ /* 0x0001e20000000a00 */
[----:B------:R-:W-:-:S02]  /*2e70*/  DADD R204, R212, -R232 ;  /* 0x00000000d4cc7229 */ /* 0x000fc400000008e8 */
[----:B------:R-:W-:Y:S01]  /*2e80*/  DADD R206, R214, -R234 ;  /* 0x00000000d6ce7229 */ /* 0x000fe200000008ea */
[----:B------:R0:W-:Y:S01]  /*2e90*/  STS.64 [R3+0x220], R220 ;  /* 0x000220dc03007388 */ /* 0x0001e20000000a00 */
[----:B------:R-:W-:Y:S02]  /*2ea0*/  DADD R208, R216, -R236 ;  /* 0x00000000d8d07229 */ /* 0x000fe400000008ec */
[----:B------:R-:W-:Y:S01]  /*2eb0*/  DADD R224, R226, -R228 ;  /* 0x00000000e2e07229 */ /* 0x000fe200000008e4 */
[----:B------:R0:W-:Y:S01]  /*2ec0*/  STS.64 [R3+0x7f8], R204 ;  /* 0x0007f8cc03007388 */ /* 0x0001e20000000a00 */
[----:B------:R-:W-:Y:S02]  /*2ed0*/  DADD R212, R212, R232 ;  /* 0x00000000d4d47229 */ /* 0x000fe400000000e8 */
[----:B------:R-:W-:Y:S01]  /*2ee0*/  DADD R214, R214, R234 ;  /* 0x00000000d6d67229 */ /* 0x000fe200000000ea */
[----:B------:R0:W-:Y:S01]  /*2ef0*/  STS.64 [R3+0x770], R206 ;  /* 0x000770ce03007388 */ /* 0x0001e20000000a00 */
[----:B------:R-:W-:-:S02]  /*2f00*/  DADD R216, R216, R236 ;  /* 0x00000000d8d87229 */ /* 0x000fc400000000ec */
[----:B------:R-:W-:Y:S01]  /*2f10*/  DADD R226, R226, R228 ;  /* 0x00000000e2e27229 */ /* 0x000fe200000000e4 */
[----:B------:R0:W-:Y:S04]  /*2f20*/  STS.64 [R3], R212 ;  /* 0x000000d403007388 */ /* 0x0001e80000000a00 */
[----:B------:R0:W-:Y:S04]  /*2f30*/  STS.64 [R3+0x88], R214 ;  /* 0x000088d603007388 */ /* 0x0001e80000000a00 */
        /* <DEDUP_REMOVED lines=8> */
[----:B------:R-:W-:Y:S05]  /*2fc0*/  @!P1 BRA `(.L_x_2) ;  /* 0xfffffff400609947 */ /* 0x000fea000383ffff */
.L_x_1:
[----:B------:R-:W-:Y:S05]  /*2fd0*/  BSYNC.RECONVERGENT B0 ;  /* 0x0000000000007941 */ /* 0x000fea0003800200 */
.L_x_0:
[----:B------:R-:W-:Y:S01]  /*2fe0*/  ISETP.GT.U32.AND P1, PT, R238, 0xff, PT ;  /* 0x000000ffee00780c */ /* 0x000fe20003f24070 */
[----:B------:R-:W-:Y:S06]  /*2ff0*/  BAR.SYNC.DEFER_BLOCKING 0x0 ;  /* 0x0000000000007b1d */ /* 0x000fec0000010000 */
[----:B------:R-:W1:Y:S01]  /*3000*/  LDCU.128 UR8, c[0x3][0x90] ;  /* 0x00c01200ff0877ac */ /* 0x000e620008000c00 */
[----:B------:R-:W-:Y:S01]  /*3010*/  BSSY.RECONVERGENT B0, `(.L_x_3) ;  /* 0x0000307000007945 */ /* 0x000fe20003800200 */
[----:B------:R-:W3:Y:S01]  /*3020*/  LDCU.128 UR12, c[0x3][0x790] ;  /* 0x00c0f200ff0c77ac */ /* 0x000ee20008000c00 */
[----:B------:R-:W4:Y:S01]  /*3030*/  LDCU.128 UR16, c[0x3][0xa0] ;  /* 0x00c01400ff1077ac */ /* 0x000f220008000c00 */
[----:B------:R-:W0:Y:S01]  /*3040*/  LDCU.128 UR20, c[0x3][0x7a0] ;  /* 0x00c0f400ff1477ac */ /* 0x000e220008000c00 */
        /* <DEDUP_REMOVED lines=12> */
[----:B------:R-:W-:Y:S05]  /*3110*/  @P1 BRA `(.L_x_4) ;  /* 0x0000002c00d81947 */ /* 0x000fea0003800000 */
[----:B------:R-:W-:Y:S01]  /*3120*/  LOP3.LUT R2, R238, 0xf, RZ, 0xc0, !PT ;  /* 0x0000000fee027812 */ /* 0x000fe200078ec0ff */
[----:B0-2---:R-:W-:Y:S01]  /*3130*/  IMAD.SHL.U32 R3, R0, 0x1000, RZ ;  /* 0x0000100000037824 */ /* 0x005fe200078e00ff */
[----:B------:R-:W-:-:S03]  /*3140*/  MOV R4, R238 ;  /* 0x000000ee00047202 */ /* 0x000fc60000000f00 */
[----:B------:R-:W-:Y:S01]  /*3150*/  IMAD R6, R2, 0x88, R252 ;  /* 0x0000008802067824 */ /* 0x000fe200078e02fc */
[----:B------:R-:W-:-:S04]  /*3160*/  SHF.R.S32.HI R5, RZ, 0x1f, R3 ;  /* 0x0000001fff057819 */ /* 0x000fc80000011403 */
[----:B------:R0:W-:Y:S03]  /*3170*/  STL [R1+0x114], R6 ;  /* 0x0001140601007387 */ /* 0x0001e60000100800 */
.L_x_5:
[----:B------:R-:W2:Y:S04]  /*3180*/  LDL.64 R8, [R1+0x100] ;  /* 0x0001000001087983 */ /* 0x000ea80000100a00 */
[----:B------:R-:W5:Y:S04]  /*3190*/  LDL.64 R16, [R1+0x40] ;  /* 0x0000400001107983 */ /* 0x000f680000100a00 */
[----:B------:R-:W3:Y:S04]  /*31a0*/  LDL.64 R12, [R1+0x48] ;  /* 0x00004800010c7983 */ /* 0x000ee80000100a00 */
[----:B------:R-:W4:Y:S04]  /*31b0*/  LDL.64 R10, [R1+0xa8] ;  /* 0x0000a800010a7983 */ /* 0x000f280000100a00 */
[----:B0-----:R-:W4:Y:S04]  /*31c0*/  LDL.64 R6, [R1+0x108] ;  /* 0x0001080001067983 */ /* 0x001f280000100a00 */
[----:B------:R-:W4:Y:S04]  /*31d0*/  LDL.64 R14, [R1+0xf8] ;  /* 0x0000f800010e7983 */ /* 0x000f280000100a00 */
[----:B------:R-:W4:Y:S04]  /*31e0*/  LDL.64 R18, [R1+0xf0] ;  /* 0x0000f00001127983 */ /* 0x000f280000100a00 */
[----:B------:R-:W4:Y:S01]  /*31f0*/  LDL.64 R22, [R1+0xa0] ;  /* 0x0000a00001167983 */ /* 0x000f220000100a00 */
[----:B------:R-:W-:Y:S01]  /*3200*/  MOV.SPILL R33, UR69 ;  /* 0x0000004500217c02 */ /* 0x000fe20009000f00 */
[----:B------:R-:W0:Y:S01]  /*3210*/  @!P0 LDC.64 R28, c[0x0][0x388] ;  /* 0x0000e200ff1c8b82 */ /* 0x000e220000000a00 */
[----:B------:R-:W-:Y:S01]  /*3220*/  MOV.SPILL R40, UR59 ;  /* 0x0000003b00287c02 */ /* 0x000fe20009000f00 */
[----:B------:R-:W4:Y:S01]  /*3230*/  LDL R51, [R1+0x114] ;  /* 0x0001140001337983 */ /* 0x000f220000100800 */
[----:B------:R-:W-:Y:S01]  /*3240*/  MOV.SPILL R41, UR58 ;  /* 0x0000003a00297c02 */ /* 0x000fe20009000f00 */
[----:B------:R-:W1:Y:S01]  /*3250*/  LDCU.128 UR72, c[0x3][0x110] ;  /* 0x00c02200ff4877ac */ /* 0x000e620008000c00 */
[----:B------:R-:W1:Y:S01]  /*3260*/  @!P0 S2R R50, SR_TID.X ;  /* 0x0000000000328919 */ /* 0x000e620000002100 */
[----:B------:R-:W-:-:S02]  /*3270*/  MOV.SPILL R32, UR68 ;  /* 0x0000004400207c02 */ /* 0x000fc40009000f00 */
[----:B------:R-:W0:Y:S01]  /*3280*/  @!P0 LDC.64 R30, c[0x0][0x388] ;  /* 0x0000e200ff1e8b82 */ /* 0x000e220000000a00 */
[----:B------:R-:W-:Y:S01]  /*3290*/  MOV.SPILL R37, UR62 ;  /* 0x0000003e00257c02 */ /* 0x000fe20009000f00 */
[----:B------:R-:W4:Y:S01]  /*32a0*/  LDL.64 R20, [R1+0x98] ;  /* 0x0000980001147983 */ /* 0x000f220000100a00 */
[----:B------:R-:W-:Y:S02]  /*32b0*/  MOV.SPILL R34, UR65 ;  /* 0x0000004100227c02 */ /* 0x000fe40009000f00 */
[----:B------:R-:W-:Y:S02]  /*32c0*/  MOV.SPILL R35, UR64 ;  /* 0x0000004000237c02 */ /* 0x000fe40009000f00 */
[----:B------:R-:W-:Y:S01]  /*32d0*/  MOV.SPILL R38, UR60 ;  /* 0x0000003c00267c02 */ /* 0x000fe20009000f00 */
[----:B------:R-:W0:Y:S01]  /*32e0*/  @!P0 LDC.64 R48, c[0x0][0x388] ;  /* 0x0000e200ff308b82 */ /* 0x000e220000000a00 */
[----:B------:R-:W-:Y:S02]  /*32f0*/  MOV.SPILL R43, UR56 ;  /* 0x00000038002b7c02 */ /* 0x000fe40009000f00 */
[----:B------:R-:W-:-:S02]  /*3300*/  MOV.SPILL R39, UR61 ;  /* 0x0000003d00277c02 */ /* 0x000fc40009000f00 */
[----:B------:R-:W-:Y:S02]  /*3310*/  MOV.SPILL R36, UR63 ;  /* 0x0000003f00247c02 */ /* 0x000fe40009000f00 */
[----:B------:R-:W-:Y:S02]  /*3320*/  MOV.SPILL R47, UR50 ;  /* 0x00000032002f7c02 */ /* 0x000fe40009000f00 */
[----:B------:R-:W-:Y:S02]  /*3330*/  CS2R R208, SRZ ;  /* 0x0000000000d07805 */ /* 0x000fe4000001ff00 */
[----:B------:R-:W-:Y:S01]  /*3340*/  SHF.R.U32.HI R246, RZ, 0x4, R4 ;  /* 0x00000004fff67819 */ /* 0x000fe20000011604 */
[----:B------:R-:W4:Y:S01]  /*3350*/  LDL.64 R66, [R1+0x38] ;  /* 0x0000380001427983 */ /* 0x000f220000100a00 */
[----:B------:R-:W-:Y:S01]  /*3360*/  MOV.SPILL R46, UR51 ;  /* 0x00000033002e7c02 */ /* 0x000fe20009000f00 */
[----:B------:R-:W0:Y:S02]  /*3370*/  @!P0 LDC.64 R24, c[0x0][0x388] ;  /* 0x0000e200ff188b82 */ /* 0x000e240000000a00 */
[----:B------:R-:W4:Y:S04]  /*3380*/  LDL.64 R64, [R1+0x30] ;  /* 0x0000300001407983 */ /* 0x000f280000100a00 */
[----:B------:R-:W4:Y:S01]  /*3390*/  LDL.64 R62, [R1+0xe8] ;  /* 0x0000e800013e7983 */ /* 0x000f220000100a00 */
[----:B------:R-:W-:-:S02]  /*33a0*/  MOV.SPILL R45, UR55 ;  /* 0x00000037002d7c02 */ /* 0x000fc40009000f00 */
[----:B------:R-:W-:Y:S01]  /*33b0*/  MOV.SPILL R44, UR54 ;  /* 0x00000036002c7c02 */ /* 0x000fe20009000f00 */
[----:B------:R-:W4:Y:S04]  /*33c0*/  LDL.64 R68, [R1+0x90] ;  /* 0x0000900001447983 */ /* 0x000f280000100a00 */
[----:B------:R-:W4:Y:S04]  /*33d0*/  LDL.64 R60, [R1+0xe0] ;  /* 0x0000e000013c7983 */ /* 0x000f280000100a00 */
[----:B------:R-:W4:Y:S04]  /*33e0*/  LDL.64 R56, [R1+0x80] ;  /* 0x0000800001387983 */ /* 0x000f280000100a00 */
[----:B------:R-:W4:Y:S04]  /*33f0*/  LDL.64 R54, [R1+0x28] ;  /* 0x0000280001367983 */ /* 0x000f280000100a00 */
[----:B------:R-:W4:Y:S04]  /*3400*/  LDL.64 R58, [R1+0x88] ;  /* 0x00008800013a7983 */ /* 0x000f280000100a00 */
[----:B------:R-:W4:Y:S01]  /*3410*/  LDL.64 R52, [R1+0xd8] ;  /* 0x0000d80001347983 */ /* 0x000f220000100a00 */
[----:B------:R-:W-:-:S03]  /*3420*/  MOV.SPILL R42, UR57 ;  /* 0x00000039002a7c02 */ /* 0x000fc60009000f00 */
[----:B------:R-:W4:Y:S01]  /*3430*/  LDL.64 R70, [R1+0x70] ;  /* 0x0000700001467983 */ /* 0x000f220000100a00 */
[----:B--2---:R-:W-:Y:S02]  /*3440*/  R2UR UR69, R9 ;  /* 0x00000000094572ca */ /* 0x004fe400000e0000 */
[----:B------:R-:W2:Y:S01]  /*3450*/  @!P0 S2R R9, SR_TID.X ;  /* 0x0000000000098919 */ /* 0x000ea20000002100 */
[----:B-----5:R-:W-:Y:S02]  /*3460*/  R2UR UR58, R16 ;  /* 0x00000000103a72ca */ /* 0x020fe400000e0000 */
[----:B------:R-:W-:Y:S02]  /*3470*/  R2UR UR59, R17 ;  /* 0x00000000113b72ca */ /* 0x000fe400000e0000 */
[----:B------:R-:W5:Y:S01]  /*3480*/  @!P0 LDC.64 R16, c[0x0][0x388] ;  /* 0x0000e200ff108b82 */ /* 0x000f620000000a00 */
[----:B------:R-:W-:Y:S02]  /*3490*/  R2UR UR68, R8 ;  /* 0x00000000084472ca */ /* 0x000fe400000e0000 */
[----:B------:R-:W-:-:S02]  /*34a0*/  @!P0 LOP3.LUT R8, R2, 0xf0, R4, 0xf8, !PT ;  /* 0x000000f002088812 */ /* 0x000fc400078ef804 */
[----:B---3--:R-:W-:Y:S02]  /*34b0*/  R2UR UR62, R12 ;  /* 0x000000000c3e72ca */ /* 0x008fe400000e0000 */
[----:B----4-:R-:W-:Y:S01]  /*34c0*/  R2UR UR64, R10 ;  /* 0x000000000a4072ca */ /* 0x010fe200000e0000 */
[----:B------:R-:W-:Y:S01]  /*34d0*/  @!P0 IMAD.SHL.U32 R12, R8, 0x10, RZ ;  /* 0x00000010080c8824 */ /* 0x000fe200078e00ff */
[----:B------:R-:W-:Y:S02]  /*34e0*/  R2UR UR65, R11 ;  /* 0x000000000b4172ca */ /* 0x000fe400000e0000 */
[----:B------:R-:W-:Y:S02]  /*34f0*/  MOV.SPILL R10, UR67 ;  /* 0x00000043000a7c02 */ /* 0x000fe40009000f00 */
[----:B------:R-:W-:Y:S02]  /*3500*/  MOV.SPILL R11, UR66 ;  /* 0x00000042000b7c02 */ /* 0x000fe40009000f00 */
[----:B------:R-:W-:-:S02]  /*3510*/  R2UR UR66, R6 ;  /* 0x00000000064272ca */ /* 0x000fc400000e0000 */
[----:B------:R-:W-:Y:S02]  /*3520*/  R2UR UR67, R7 ;  /* 0x00000000074372ca */ /* 0x000fe400000e0000 */
[----:B------:R-:W3:Y:S01]  /*3530*/  @!P0 LDC.64 R6, c[0x0][0x388] ;  /* 0x0000e200ff068b82 */ /* 0x000ee20000000a00 */
[----:B------:R-:W-:Y:S02]  /*3540*/  R2UR UR60, R14 ;  /* 0x000000000e3c72ca */ /* 0x000fe400000e0000 */
[----:B------:R-:W-:Y:S02]  /*3550*/  @!P0 LOP3.LUT R14, R12, R3, RZ, 0xfc, !PT ;  /* 0x000000030c0e8212 */ /* 0x000fe400078efcff */
[----:B------:R-:W-:Y:S02]  /*3560*/  R2UR UR56, R18 ;  /* 0x00000000123872ca */ /* 0x000fe400000e0000 */
[----:B------:R-:W-:Y:S02]  /*3570*/  @!P0 LOP3.LUT R18, R2, 0xf0, R4, 0xf8, !PT ;  /* 0x000000f002128812 */ /* 0x000fe400078ef804 */
[----:B-----5:R-:W-:-:S02]  /*3580*/  @!P0 LEA R8, P1, R14, R16, 0x3 ;  /* 0x000000100e088211 */ /* 0x020fc400078218ff */
[----:B--2---:R-:W-:Y:S02]  /*3590*/  @!P0 LOP3.LUT R2, R9, 0xf, RZ, 0xc0, !PT ;  /* 0x0000000f09028812 */ /* 0x004fe400078ec0ff */
[----:B------:R-:W-:Y:S02]  /*35a0*/  @!P0 SHF.L.U32 R18, R18, 0x4, RZ ;  /* 0x0000000412128819 */ /* 0x000fe400000006ff */
[----:B------:R-:W-:Y:S02]  /*35b0*/  @!P0 LEA.HI.X R9, R14, R17, R5, 0x3, P1 ;  /* 0x000000110e098211 */ /* 0x000fe400008f1c05 */
[----:B------:R-:W-:Y:S01]  /*35c0*/  R2UR UR61, R15 ;  /* 0x000000000f3d72ca */ /* 0x000fe200000e0000 */
[----:B------:R-:W-:Y:S01]  /*35d0*/  @!P0 IMAD.IADD R15, R3, 0x1, R12 ;  /* 0x00000001030f8824 */ /* 0x000fe200078e020c */
[----:B------:R-:W-:Y:S02]  /*35e0*/  @!P0 LOP3.LUT R17, R2, 0xf0, R4, 0xf8, !PT ;  /* 0x000000f002118812 */ /* 0x000fe400078ef804 */
[----:B------:R-:W-:-:S02]  /*35f0*/  R2UR UR63, R13 ;  /* 0x000000000d3f72ca */ /* 0x000fc400000e0000 */
[----:B------:R-:W-:Y:S02]  /*3600*/  CS2R R12, SRZ ;  /* 0x00000000000c7805 */ /* 0x000fe4000001ff00 */
[----:B------:R-:W-:Y:S01]  /*3610*/  R2UR UR50, R22 ;  /* 0x00000000163272ca */ /* 0x000fe200000e0000 */
[----:B------:R-:W-:Y:S01]  /*3620*/  @!P0 IMAD.IADD R27, R3, 0x1, R18 ;  /* 0x00000001031b8824 */ /* 0x000fe200078e0212 */
[----:B------:R-:W-:Y:S01]  /*3630*/  @!P0 LOP3.LUT R22, R18, R3, RZ, 0xfc, !PT ;  /* 0x0000000312168212 */ /* 0x000fe200078efcff */
[----:B------:R-:W-:Y:S01]  /*3640*/  @!P0 IMAD.SHL.U32 R3, R0, 0x1000, RZ ;  /* 0x0000100000038824 */ /* 0x000fe200078e00ff */
[----:B------:R-:W-:Y:S01]  /*3650*/  @!P0 SHF.L.U32 R26, R17, 0x4, RZ ;  /* 0x00000004111a8819 */ /* 0x000fe200000006ff */
[----:B------:R2:W4:Y:S01]  /*3660*/  @!P0 LDG.E.64.CONSTANT R12, desc[UR76][R8.64+0x78] ;  /* 0x0000784c080c8981 */ /* 0x000522000c1e9b00 */
[----:B-1----:R-:W-:Y:S01]  /*3670*/  @!P0 LOP3.LUT R2, R50, 0xf, RZ, 0xc0, !PT ;  /* 0x0000000f32028812 */ /* 0x002fe200078ec0ff */
[----:B------:R-:W-:Y:S02]  /*3680*/  IMAD R246, R246, 0x880, R51 ;  /* 0x00000880f6f67824 */ /* 0x000fe400078e0233 */
[----:B------:R-:W5:Y:S01]  /*3690*/  LDL.64 R50, [R1+0xd0] ;  /* 0x0000d00001327983 */ /* 0x000f620000100a00 */
[----:B0-----:R-:W-:Y:S01]  /*36a0*/  @!P0 LEA R16, P1, R22, R28, 0x3 ;  /* 0x0000001c16108211 */ /* 0x001fe200078218ff */
[----:B---3--:R-:W-:Y:S01]  /*36b0*/  @!P0 IMAD.WIDE R6, R15, 0x8, R6 ;  /* 0x000000080f068825 */ /* 0x008fe200078e0206 */
[----:B------:R-:W-:Y:S01]  /*36c0*/  R2UR UR51, R23 ;  /* 0x00000000173372ca */ /* 0x000fe200000e0000 */
[----:B------:R-:W0:Y:S01]  /*36d0*/  @!P0 LDC.64 R14, c[0x0][0x388] ;  /* 0x0000e200ff0e8b82 */ /* 0x000e220000000a00 */
[----:B--2---:R-:W-:Y:S01]  /*36e0*/  @!P0 LOP3.LUT R8, R26, R3, RZ, 0xfc, !PT ;  /* 0x000000031a088212 */ /* 0x004fe200078efcff */
[----:B------:R-:W-:Y:S01]  /*36f0*/  @!P0 IMAD.IADD R9, R3, 0x1, R26 ;  /* 0x0000000103098824 */ /* 0x000fe200078e021a */
[----:B------:R-:W-:Y:S01]  /*3700*/  @!P0 LOP3.LUT R26, R2, 0xf0, R4, 0xf8, !PT ;  /* 0x000000f0021a8812 */ /* 0x000fe200078ef804 */
[----:B------:R1:W2:Y:S01]  /*3710*/  @!P0 LDG.E.64.CONSTANT R208, desc[UR76][R6.64] ;  /* 0x0000004c06d08981 */ /* 0x0002a2000c1e9b00 */
[----:B------:R-:W-:-:S02]  /*3720*/  @!P0 LEA.HI.X R17, R22, R29, R5, 0x3, P1 ;  /* 0x0000001d16118211 */ /* 0x000fc400008f1c05 */
[----:B------:R-:W-:Y:S01]  /*3730*/  CS2R R22, SRZ ;  /* 0x0000000000167805 */ /* 0x000fe2000001ff00 */
[----:B------:R-:W-:Y:S01]  /*3740*/  @!P0 IMAD.SHL.U32 R26, R26, 0x10, RZ ;  /* 0x000000101a1a8824 */ /* 0x000fe200078e00ff */
[----:B------:R-:W-:Y:S02]  /*3750*/  @!P0 SHF.R.S32.HI R5, RZ, 0x1f, R3 ;  /* 0x0000001fff058819 */ /* 0x000fe40000011403 */
[----:B------:R-:W-:Y:S02]  /*3760*/  R2UR UR54, R20 ;  /* 0x00000000143672ca */ /* 0x000fe400000e0000 */
[----:B------:R3:W2:Y:S01]  /*3770*/  @!P0 LDG.E.64.CONSTANT R22, desc[UR76][R16.64+0x70] ;  /* 0x0000704c10168981 */ /* 0x0006a2000c1e9b00 */
[----:B------:R-:W-:Y:S02]  /*3780*/  @!P0 LOP3.LUT R28, R26, R3, RZ, 0xfc, !PT ;  /* 0x000000031a1c8212 */ /* 0x000fe400078efcff */
[C---:B-1----:R-:W-:Y:S02]  /*3790*/  @!P0 LEA R6, P1, R8.reuse, R30, 0x3 ;  /* 0x0000001e08068211 */ /* 0x042fe400078218ff */
[----:B------:R-:W-:Y:S01]  /*37a0*/  R2UR UR55, R21 ;  /* 0x00000000153772ca */ /* 0x000fe200000e0000 */
[----:B------:R-:W-:Y:S01]  /*37b0*/  IMAD.U32 R122, RZ, RZ, UR58 ;  /* 0x0000003aff7a7e24 */ /* 0x000fe2000f8e00ff */
[--C-:B------:R-:W-:Y:S01]  /*37c0*/  @!P0 LEA.HI.X R7, R8, R31, R5.reuse, 0x3, P1 ;  /* 0x0000001f08078211 */ /* 0x100fe200008f1c05 */
[----:B------:R-:W-:Y:S01]  /*37d0*/  IMAD.U32 R123, RZ, RZ, UR59 ;  /* 0x0000003bff7b7e24 */ /* 0x000fe2000f8e00ff */
[----:B------:R-:W-:Y:S01]  /*37e0*/  R2UR UR57, R19 ;  /* 0x00000000133972ca */ /* 0x000fe200000e0000 */
[----:B------:R-:W-:Y:S01]  /*37f0*/  IMAD.U32 R130, RZ, RZ, UR68 ;  /* 0x00000044ff827e24 */ /* 0x000fe2000f8e00ff */
[C---:B---3--:R-:W-:Y:S01]  /*3800*/  @!P0 LEA R16, P1, R28.reuse, R48, 0x3 ;  /* 0x000000301c108211 */ /* 0x048fe200078218ff */
[----:B------:R-:W-:Y:S01]  /*3810*/  IMAD.U32 R116, RZ, RZ, UR54 ;  /* 0x00000036ff747e24 */ /* 0x000fe2000f8e00ff */
[----:B------:R-:W-:Y:S01]  /*3820*/  MOV R131, UR69 ;  /* 0x0000004500837c02 */ /* 0x000fe20008000f00 */
[----:B------:R-:W-:Y:S01]  /*3830*/  IMAD.U32 R124, RZ, RZ, UR62 ;  /* 0x0000003eff7c7e24 */ /* 0x000fe2000f8e00ff */
[----:B------:R-:W-:-:S02]  /*3840*/  @!P0 LEA.HI.X R17, R28, R49, R5, 0x3, P1 ;  /* 0x000000311c118211 */ /* 0x000fc400008f1c05 */
[----:B------:R-:W-:Y:S01]  /*3850*/  MOV R125, UR63 ;  /* 0x0000003f007d7c02 */ /* 0x000fe20008000f00 */
[----:B------:R-:W3:Y:S01]  /*3860*/  LDL.64 R48, [R1+0x78] ;  /* 0x0000780001307983 */ /* 0x000ee20000100a00 */
[----:B------:R-:W-:Y:S01]  /*3870*/  IMAD.U32 R117, RZ, RZ, UR55 ;  /* 0x00000037ff757e24 */ /* 0x000fe2000f8e00ff */
[----:B------:R-:W-:Y:S01]  /*3880*/  R2UR UR58, R66 ;  /* 0x00000000423a72ca */ /* 0x000fe200000e0000 */
[----:B------:R-:W-:Y:S01]  /*3890*/  IMAD.U32 R133, RZ, RZ, UR67 ;  /* 0x00000043ff857e24 */ /* 0x000fe2000f8e00ff */
[----:B------:R-:W-:Y:S01]  /*38a0*/  R2UR UR59, R67 ;  /* 0x00000000433b72ca */ /* 0x000fe200000e0000 */
[----:B------:R-:W-:Y:S01]  /*38b0*/  IMAD.U32 R127, RZ, RZ, UR51 ;  /* 0x00000033ff7f7e24 */ /* 0x000fe2000f8e00ff */
[----:B------:R-:W-:Y:S01]  /*38c0*/  MOV R132, UR66 ;  /* 0x0000004200847c02 */ /* 0x000fe20008000f00 */
[----:B------:R-:W-:Y:S01]  /*38d0*/  IMAD.U32 R121, RZ, RZ, UR61 ;  /* 0x0000003dff797e24 */ /* 0x000fe2000f8e00ff */
[----:B------:R-:W-:Y:S02]  /*38e0*/  MOV R126, UR50 ;  /* 0x00000032007e7c02 */ /* 0x000fe40008000f00 */
[----:B------:R-:W-:Y:S01]  /*38f0*/  MOV R120, UR60 ;  /* 0x0000003c00787c02 */ /* 0x000fe20008000f00 */
[----:B------:R-:W-:-:S02]  /*3900*/  IMAD.U32 R118, RZ, RZ, UR56 ;  /* 0x00000038ff767e24 */ /* 0x000fc4000f8e00ff */
[----:B------:R-:W-:Y:S02]  /*3910*/  IMAD.U32 R128, RZ, RZ, UR64 ;  /* 0x00000040ff807e24 */ /* 0x000fe4000f8e00ff */
[----:B------:R-:W-:Y:S01]  /*3920*/  IMAD.U32 R129, RZ, RZ, UR65 ;  /* 0x00000041ff817e24 */ /* 0x000fe2000f8e00ff */
[----:B------:R-:W1:Y:S01]  /*3930*/  @!P0 S2R R29, SR_TID.X ;  /* 0x00000000001d8919 */ /* 0x000e620000002100 */
[----:B------:R-:W-:Y:S01]  /*3940*/  IMAD.U32 R112, RZ, RZ, UR58 ;  /* 0x0000003aff707e24 */ /* 0x000fe2000f8e00ff */
[----:B------:R-:W-:Y:S01]  /*3950*/  MOV R113, UR59 ;  /* 0x0000003b00717c02 */ /* 0x000fe20008000f00 */
[----:B------:R-:W-:Y:S01]  /*3960*/  IMAD.U32 R166, RZ, RZ, UR72 ;  /* 0x00000048ffa67e24 */ /* 0x000fe2000f8e00ff */
[----:B------:R-:W-:Y:S01]  /*3970*/  MOV R178, UR74 ;  /* 0x0000004a00b27c02 */ /* 0x000fe20008000f00 */
[----:B------:R-:W4:Y:S01]  /*3980*/  LDL.64 R66, [R1+0xc0] ;  /* 0x0000c00001427983 */ /* 0x000f220000100a00 */
[----:B------:R-:W-:Y:S01]  /*3990*/  IMAD.U32 R167, RZ, RZ, UR73 ;  /* 0x00000049ffa77e24 */ /* 0x000fe2000f8e00ff */
[----:B------:R-:W-:Y:S01]  /*39a0*/  CS2R R212, SRZ ;  /* 0x0000000000d47805 */ /* 0x000fe2000001ff00 */
[----:B------:R-:W-:Y:S01]  /*39b0*/  IMAD.U32 R179, RZ, RZ, UR75 ;  /* 0x0000004bffb37e24 */ /* 0x000fe2000f8e00ff */
[----:B------:R-:W-:Y:S01]  /*39c0*/  CS2R R216, SRZ ;  /* 0x0000000000d87805 */ /* 0x000fe2000001ff00 */
[----:B0-----:R-:W-:Y:S01]  /*39d0*/  @!P0 IMAD.WIDE R14, R27, 0x8, R14 ;  /* 0x000000081b0e8825 */ /* 0x001fe200078e020e */
[----:B------:R-:W0:Y:S01]  /*39e0*/  @!P0 LDC.64 R30, c[0x0][0x388] ;  /* 0x0000e200ff1e8b82 */ /* 0x000e220000000a00 */
[----:B------:R-:W-:-:S02]  /*39f0*/  CS2R R226, SRZ ;  /* 0x0000000000e27805 */ /* 0x000fc4000001ff00 */
[----:B------:R-:W-:Y:S02]  /*3a00*/  CS2R R220, SRZ ;  /* 0x0000000000dc7805 */ /* 0x000fe4000001ff00 */
[----:B------:R-:W-:Y:S01]  /*3a10*/  CS2R R224, SRZ ;  /* 0x0000000000e07805 */ /* 0x000fe2000001ff00 */
[----:B------:R-:W-:Y:S04]  /*3a20*/  LDS.64 R244, [R246] ;  /* 0x00000000f6f47984 */ /* 0x000fe80000000a00 */
[----:B------:R-:W-:Y:S04]  /*3a30*/  LDS.64 R188, [R246+0x8] ;  /* 0x00000800f6bc7984 */ /* 0x000fe80000000a00 */
[----:B------:R-:W-:Y:S04]  /*3a40*/  LDS.64 R196, [R246+0x18] ;  /* 0x00001800f6c47984 */ /* 0x000fe80000000a00 */
[----:B------:R-:W-:Y:S04]  /*3a50*/  LDS.64 R204, [R246+0x28] ;  /* 0x00002800f6cc7984 */ /* 0x000fe80000000a00 */
[----:B------:R-:W-:Y:S04]  /*3a60*/  LDS.64 R192, [R246+0x10] ;  /* 0x00001000f6c07984 */ /* 0x000fe80000000a00 */
[----:B------:R-:W-:Y:S01]  /*3a70*/  LDS.64 R200, [R246+0x20] ;  /* 0x00002000f6c87984 */ /* 0x000fe20000000a00 */
[----:B-----5:R-:W-:Y:S01]  /*3a80*/  R2UR UR54, R50 ;  /* 0x00000000323672ca */ /* 0x020fe200000e0000 */
[----:B------:R-:W5:Y:S01]  /*3a90*/  LDCU.128 UR72, c[0x3][0x810] ;  /* 0x00c10200ff4877ac */ /* 0x000f620008000c00 */
[----:B------:R-:W-:-:S02]  /*3aa0*/  R2UR UR55, R51 ;  /* 0x00000000333772ca */ /* 0x000fc400000e0000 */
[----:B------:R-:W-:Y:S01]  /*3ab0*/  CS2R R18, SRZ ;  /* 0x0000000000127805 */ /* 0x000fe2000001ff00 */
[----:B------:R-:W2:Y:S01]  /*3ac0*/  LDL.64 R50, [R1+0xb8] ;  /* 0x0000b80001327983 */ /* 0x000ea20000100a00 */
[----:B------:R-:W-:Y:S02]  /*3ad0*/  R2UR UR62, R64 ;  /* 0x00000000403e72ca */ /* 0x000fe400000e0000 */
[----:B------:R-:W-:Y:S01]  /*3ae0*/  R2UR UR63, R65 ;  /* 0x00000000413f72ca */ /* 0x000fe200000e0000 */
[----:B------:R-:W-:Y:S01]  /*3af0*/  @!P0 IMAD.WIDE R24, R9, 0x8, R24 ;  /* 0x0000000809188825 */ /* 0x000fe200078e0218 */
[----:B------:R-:W-:Y:S01]  /*3b00*/  R2UR UR68, R62 ;  /* 0x000000003e4472ca */ /* 0x000fe200000e0000 */
[----:B------:R-:W4:Y:S01]  /*3b10*/  LDL.64 R64, [R1+0x68] ;  /* 0x0000680001407983 */ /* 0x000f220000100a00 */
[----:B------:R-:W-:Y:S01]  /*3b20*/  R2UR UR69, R63 ;  /* 0x000000003f4572ca */ /* 0x000fe200000e0000 */
[----:B------:R-:W0:Y:S02]  /*3b30*/  @!P0 LDC.64 R8, c[0x0][0x388] ;  /* 0x0000e200ff088b82 */ /* 0x000e240000000a00 */
[----:B------:R-:W4:Y:S01]  /*3b40*/  LDL.64 R62, [R1+0x60] ;  /* 0x00006000013e7983 */ /* 0x000f220000100a00 */
[----:B------:R-:W-:-:S02]  /*3b50*/  R2UR UR50, R68 ;  /* 0x00000000443272ca */ /* 0x000fc400000e0000 */
[----:B------:R-:W-:Y:S01]  /*3b60*/  R2UR UR51, R69 ;  /* 0x00000000453372ca */ /* 0x000fe200000e0000 */
[----:B------:R-:W4:Y:S01]  /*3b70*/  @!P0 LDG.E.64.CONSTANT R18, desc[UR76][R6.64+0x68] ;  /* 0x0000684c06128981 */ /* 0x000f22000c1e9b00 */
[----:B------:R-:W-:Y:S02]  /*3b80*/  R2UR UR66, R60 ;  /* 0x000000003c4272ca */ /* 0x000fe400000e0000 */
[----:B------:R-:W-:Y:S01]  /*3b90*/  R2UR UR67, R61 ;  /* 0x000000003d4372ca */ /* 0x000fe200000e0000 */
[----:B------:R-:W4:Y:S01]  /*3ba0*/  LDL.64 R68, [R1+0xc8] ;  /* 0x0000c80001447983 */ /* 0x000f220000100a00 */
[----:B------:R-:W-:Y:S02]  /*3bb0*/  R2UR UR60, R56 ;  /* 0x00000000383c72ca */ /* 0x000fe400000e0000 */
[----:B------:R-:W-:Y:S01]  /*3bc0*/  R2UR UR61, R57 ;  /* 0x00000000393d72ca */ /* 0x000fe200000e0000 */
[----:B------:R-:W4:Y:S01]  /*3bd0*/  LDL.64 R60, [R1+0xb0] ;  /* 0x0000b000013c7983 */ /* 0x000f220000100a00 */
[----:B------:R-:W-:-:S02]  /*3be0*/  MOV R119, UR57 ;  /* 0x0000003900777c02 */ /* 0x000fc40008000f00 */
[----:B---3--:R-:W-:Y:S01]  /*3bf0*/  R2UR UR58, R48 ;  /* 0x00000000303a72ca */ /* 0x008fe200000e0000 */
[----:B------:R-:W3:Y:S01]  /*3c00*/  LDL.64 R56, [R1+0x58] ;  /* 0x0000580001387983 */ /* 0x000ee20000100a00 */
[----:B------:R-:W-:-:S03]  /*3c10*/  R2UR UR59, R49 ;  /* 0x00000000313b72ca */ /* 0x000fc600000e0000 */
[----:B------:R-:W4:Y:S01]  /*3c20*/  LDL.64 R48, [R1+0x10] ;  /* 0x0000100001307983 */ /* 0x000f220000100a00 */
[----:B------:R-:W-:Y:S02]  /*3c30*/  R2UR UR56, R54 ;  /* 0x00000000363872ca */ /* 0x000fe400000e0000 */
[----:B------:R-:W-:Y:S01]  /*3c40*/  R2UR UR57, R55 ;  /* 0x00000000373972ca */ /* 0x000fe200000e0000 */
[----:B------:R1:W3:Y:S04]  /*3c50*/  @!P0 LDG.E.64.CONSTANT R212, desc[UR76][R14.64+0x8] ;  /* 0x0000084c0ed48981 */ /* 0x0002e8000c1e9b00 */
[----:B------:R-:W3:Y:S01]  /*3c60*/  LDL.64 R54, [R1+0x50] ;  /* 0x0000500001367983 */ /* 0x000ee20000100a00 */
[----:B------:R-:W-:Y:S02]  /*3c70*/  R2UR UR64, R58 ;  /* 0x000000003a4072ca */ /* 0x000fe400000e0000 */
[----:B------:R-:W-:Y:S01]  /*3c80*/  R2UR UR65, R59 ;  /* 0x000000003b4172ca */ /* 0x000fe200000e0000 */
[----:B-----5:R-:W-:Y:S01]  /*3c90*/  IMAD.U32 R172, RZ, RZ, UR72 ;  /* 0x00000048ffac7e24 */ /* 0x020fe2000f8e00ff */
[----:B------:R-:W5:Y:S01]  /*3ca0*/  LDL.64 R58, [R1+0x20] ;  /* 0x00002000013a7983 */ /* 0x000f620000100a00 */
[----:B------:R-:W-:Y:S01]  /*3cb0*/  MOV R102, UR60 ;  /* 0x0000003c00667c02 */ /* 0x000fe20008000f00 */
[----:B------:R-:W-:Y:S01]  /*3cc0*/  IMAD.U32 R103, RZ, RZ, UR61 ;  /* 0x0000003dff677e24 */ /* 0x000fe2000f8e00ff */
[----:B------:R-:W-:Y:S01]  /*3cd0*/  MOV R114, UR50 ;  /* 0x0000003200727c02 */ /* 0x000fe20008000f00 */
[----:B------:R-:W-:Y:S01]  /*3ce0*/  IMAD.U32 R115, RZ, RZ, UR51 ;  /* 0x00000033ff737e24 */ /* 0x000fe2000f8e00ff */
[----:B------:R-:W-:Y:S01]  /*3cf0*/  R2UR UR50, R52 ;  /* 0x00000000343272ca */ /* 0x000fe200000e0000 */
[----:B------:R-:W-:Y:S01]  /*3d00*/  IMAD.U32 R106, RZ, RZ, UR66 ;  /* 0x00000042ff6a7e24 */ /* 0x000fe2000f8e00ff */
[----:B------:R-:W-:Y:S01]  /*3d10*/  R2UR UR51, R53 ;  /* 0x00000000353372ca */ /* 0x000fe200000e0000 */
[----:B------:R-:W-:Y:S01]  /*3d20*/  IMAD.U32 R184, RZ, RZ, UR74 ;  /* 0x0000004affb87e24 */ /* 0x000fe2000f8e00ff */
[----:B------:R-:W5:Y:S01]  /*3d30*/  LDL.64 R52, [R1+0x18] ;  /* 0x0000180001347983 */ /* 0x000f620000100a00 */
[----:B------:R-:W-:Y:S01]  /*3d40*/  MOV R107, UR67 ;  /* 0x00000043006b7c02 */ /* 0x000fe20008000f00 */
[----:B------:R-:W-:Y:S01]  /*3d50*/  IMAD.U32 R185, RZ, RZ, UR75 ;  /* 0x0000004bffb97e24 */ /* 0x000fe2000f8e00ff */
[----:B------:R-:W-:Y:S01]  /*3d60*/  MOV R173, UR73 ;  /* 0x0000004900ad7c02 */ /* 0x000fe20008000f00 */
[----:B------:R-:W0:Y:S01]  /*3d70*/  LDCU.128 UR72, c[0x3][0x120] ;  /* 0x00c02400ff4877ac */ /* 0x000e220008000c00 */
[----:B------:R-:W5:Y:S01]  /*3d80*/  @!P0 LDG.E.64.CONSTANT R216, desc[UR76][R24.64+0x10] ;  /* 0x0000104c18d88981 */ /* 0x000f62000c1e9b00 */
[----:B-1----:R-:W-:Y:S01]  /*3d90*/  @!P0 LOP3.LUT R2, R29, 0xf, RZ, 0xc0, !PT ;  /* 0x0000000f1d028812 */ /* 0x002fe200078ec0ff */
[----:B------:R-:W1:Y:S01]  /*3da0*/  @!P0 LDC.64 R14, c[0x0][0x388] ;  /* 0x0000e200ff0e8b82 */ /* 0x000e620000000a00 */
[----:B------:R-:W-:Y:S01]  /*3db0*/  @!P0 IADD3 R7, PT, PT, R3, R26, RZ ;  /* 0x0000001a03078210 */ /* 0x000fe20007ffe0ff */
[----:B------:R0:W5:Y:S01]  /*3dc0*/  @!P0 LDG.E.64.CONSTANT R226, desc[UR76][R16.64+0x60] ;  /* 0x0000604c10e28981 */ /* 0x000162000c1e9b00 */
[----:B------:R-:W-:-:S05]  /*3dd0*/  @!P0 LOP3.LUT R26, R2, 0xf0, R4, 0xf8, !PT ;  /* 0x000000f0021a8812 */ /* 0x000fca00078ef804 */
[----:B------:R-:W-:Y:S02]  /*3de0*/  @!P0 IMAD.SHL.U32 R26, R26, 0x10, RZ ;  /* 0x000000101a1a8824 */ /* 0x000fe400078e00ff */
[----:B0-----:R-:W-:Y:S01]  /*3df0*/  @!P0 IMAD.WIDE R6, R7, 0x8, R8 ;  /* 0x0000000807068825 */ /* 0x001fe200078e0208 */
[----:B------:R-:W-:Y:S01]  /*3e00*/  LDS.64 R16, [R246+0x50] ;  /* 0x00005000f6107984 */ /* 0x000fe20000000a00 */
[----:B------:R-:W-:Y:S02]  /*3e10*/  MOV R134, UR72 ;  /* 0x0000004800867c02 */ /* 0x000fe40008000f00 */
[----:B------:R-:W-:Y:S01]  /*3e20*/  IMAD.U32 R135, RZ, RZ, UR73 ;  /* 0x00000049ff877e24 */ /* 0x000fe2000f8e00ff */
[----:B------:R-:W-:Y:S01]  /*3e30*/  MOV R139, UR75 ;  /* 0x0000004b008b7c02 */ /* 0x000fe20008000f00 */
[----:B------:R-:W-:Y:S01]  /*3e40*/  IMAD.U32 R138, RZ, RZ, UR74 ;  /* 0x0000004aff8a7e24 */ /* 0x000fe2000f8e00ff */
[----:B------:R-:W0:Y:S01]  /*3e50*/  LDCU.128 UR72, c[0x3][0x820] ;  /* 0x00c10400ff4877ac */ /* 0x000e220008000c00 */
[----:B------:R-:W-:Y:S01]  /*3e60*/  @!P0 LOP3.LUT R8, R26, R3, RZ, 0xfc, !PT ;  /* 0x000000031a088212 */ /* 0x000fe200078efcff */
[----:B------:R-:W5:Y:S03]  /*3e70*/  @!P0 LDG.E.64.CONSTANT R220, desc[UR76][R6.64+0x18] ;  /* 0x0000184c06dc8981 */ /* 0x000f66000c1e9b00 */
[----:B------:R-:W-:-:S04]  /*3e80*/  @!P0 LEA R24, P1, R8, R30, 0x3 ;  /* 0x0000001e08188211 */ /* 0x000fc800078218ff */
[----:B------:R-:W-:Y:S02]  /*3e90*/  @!P0 LEA.HI.X R25, R8, R31, R5, 0x3, P1 ;  /* 0x0000001f08198211 */ /* 0x000fe400008f1c05 */
[----:B------:R-:W-:Y:S01]  /*3ea0*/  CS2R R8, SRZ ;  /* 0x0000000000087805 */ /* 0x000fe2000001ff00 */
[----:B------:R-:W-:Y:S01]  /*3eb0*/  @!P0 IMAD.IADD R29, R3, 0x1, R26 ;  /* 0x00000001031d8824 */ /* 0x000fe200078e021a */
[----:B------:R-:W-:Y:S04]  /*3ec0*/  LDS.64 R30, [R246+0x30] ;  /* 0x00003000f61e7984 */ /* 0x000fe80000000a00 */
[----:B------:R1:W5:Y:S01]  /*3ed0*/  @!P0 LDG.E.64.CONSTANT R8, desc[UR76][R24.64+0x58] ;  /* 0x0000584c18088981 */ /* 0x000362000c1e9b00 */
[----:B0-----:R-:W-:Y:S01]  /*3ee0*/  IMAD.U32 R142, RZ, RZ, UR72 ;  /* 0x00000048ff8e7e24 */ /* 0x001fe2000f8e00ff */
[----:B------:R-:W-:Y:S01]  /*3ef0*/  MOV R146, UR74 ;  /* 0x0000004a00927c02 */ /* 0x000fe20008000f00 */
[----:B------:R-:W-:Y:S01]  /*3f00*/  IMAD.U32 R143, RZ, RZ, UR73 ;  /* 0x00000049ff8f7e24 */ /* 0x000fe2000f8e00ff */
[----:B------:R-:W-:Y:S01]  /*3f10*/  LDS.64 R26, [R246+0x40] ;  /* 0x00004000f61a7984 */ /* 0x000fe20000000a00 */
[----:B------:R-:W-:Y:S01]  /*3f20*/  IMAD.U32 R147, RZ, RZ, UR75 ;  /* 0x0000004bff937e24 */ /* 0x000fe2000f8e00ff */
[----:B------:R-:W0:Y:S01]  /*3f30*/  LDCU.128 UR72, c[0x3][0x130] ;  /* 0x00c02600ff4877ac */ /* 0x000e220008000c00 */
[----:B-1----:R-:W-:-:S02]  /*3f40*/  @!P0 IMAD.WIDE R28, R29, 0x8, R14 ;  /* 0x000000081d1c8825 */ /* 0x002fc400078e020e */
[----:B------:R-:W1:Y:S04]  /*3f50*/  LDS.64 R14, [R246+0x58] ;  /* 0x00005800f60e7984 */ /* 0x000e680000000a00 */
[----:B------:R0:W5:Y:S04]  /*3f60*/  @!P0 LDG.E.64.CONSTANT R224, desc[UR76][R28.64+0x20] ;  /* 0x0000204c1ce08981 */ /* 0x000168000c1e9b00 */
[----:B------:R-:W1:Y:S04]  /*3f70*/  LDS.64 R24, [R246+0x48] ;  /* 0x00004800f6187984 */ /* 0x000e680000000a00 */
[----:B0-----:R-:W0:Y:S01]  /*3f80*/  LDS.64 R28, [R246+0x38] ;  /* 0x00003800f61c7984 */ /* 0x001e220000000a00 */
[----:B------:R-:W-:Y:S01]  /*3f90*/  IMAD.U32 R150, RZ, RZ, UR72 ;  /* 0x00000048ff967e24 */ /* 0x000fe2000f8e00ff */
[----:B------:R-:W-:Y:S01]  /*3fa0*/  MOV R151, UR73 ;  /* 0x0000004900977c02 */ /* 0x000fe20008000f00 */
[----:B------:R-:W-:-:S02]  /*3fb0*/  IMAD.U32 R158, RZ, RZ, UR74 ;  /* 0x0000004aff9e7e24 */ /* 0x000fc4000f8e00ff */
[----:B------:R-:W-:Y:S01]  /*3fc0*/  IMAD.U32 R159, RZ, RZ, UR75 ;  /* 0x0000004bff9f7e24 */ /* 0x000fe2000f8e00ff */
[----:B------:R-:W1:Y:S02]  /*3fd0*/  LDCU.128 UR72, c[0x3][0x830] ;  /* 0x00c10600ff4877ac */ /* 0x000e640008000c00 */
[----:B-1----:R-:W-:Y:S01]  /*3fe0*/  MOV R154, UR72 ;  /* 0x00000048009a7c02 */ /* 0x002fe20008000f00 */
[----:B------:R-:W-:Y:S01]  /*3ff0*/  IMAD.U32 R155, RZ, RZ, UR73 ;  /* 0x00000049ff9b7e24 */ /* 0x000fe2000f8e00ff */
[----:B------:R-:W-:Y:S01]  /*4000*/  MOV R163, UR75 ;  /* 0x0000004b00a37c02 */ /* 0x000fe20008000f00 */
[----:B------:R-:W-:Y:S01]  /*4010*/  IMAD.U32 R162, RZ, RZ, UR74 ;  /* 0x0000004affa27e24 */ /* 0x000fe2000f8e00ff */
[----:B------:R-:W1:Y:S01]  /*4020*/  LDCU.128 UR72, c[0x3][0x140] ;  /* 0x00c02800ff4877ac */ /* 0x000e620008000c00 */
[----:B--2---:R-:W-:Y:S02]  /*4030*/  R2UR UR60, R50 ;  /* 0x00000000323c72ca */ /* 0x004fe400000e0000 */
[----:B------:R-:W-:-:S02]  /*4040*/  R2UR UR61, R51 ;  /* 0x00000000333d72ca */ /* 0x000fc400000e0000 */
[----:B------:R-:W2:Y:S01]  /*4050*/  LDL.64 R50, [R1+0x8] ;  /* 0x0000080001327983 */ /* 0x000ea20000100a00 */
[----:B----4-:R-:W-:Y:S02]  /*4060*/  R2UR UR66, R48 ;  /* 0x00000000304272ca */ /* 0x010fe400000e0000 */
[----:B------:R-:W-:Y:S02]  /*4070*/  R2UR UR67, R49 ;  /* 0x00000000314372ca */ /* 0x000fe400000e0000 */
[----:B------:R-:W4:Y:S01]  /*4080*/  LDL.64 R48, [R1] ;  /* 0x0000000001307983 */ /* 0x000f220000100a00 */
[----:B-1----:R-:W-:Y:S01]  /*4090*/  IMAD.U32 R168, RZ, RZ, UR72 ;  /* 0x00000048ffa87e24 */ /* 0x002fe2000f8e00ff */
[----:B------:R-:W-:Y:S01]  /*40a0*/  MOV R180, UR74 ;  /* 0x0000004a00b47c02 */ /* 0x000fe20008000f00 */
[----:B------:R-:W-:Y:S02]  /*40b0*/  IMAD.U32 R169, RZ, RZ, UR73 ;  /* 0x00000049ffa97e24 */ /* 0x000fe4000f8e00ff */
[----:B------:R-:W-:Y:S01]  /*40c0*/  IMAD.U32 R181, RZ, RZ, UR75 ;  /* 0x0000004bffb57e24 */ /* 0x000fe2000f8e00ff */
[----:B------:R-:W1:Y:S02]  /*40d0*/  LDCU.128 UR72, c[0x3][0x840] ;  /* 0x00c10800ff4877ac */ /* 0x000e640008000c00 */
[----:B-1----:R-:W-:Y:S01]  /*40e0*/  IMAD.U32 R174, RZ, RZ, UR72 ;  /* 0x00000048ffae7e24 */ /* 0x002fe2000f8e00ff */
        /* <DEDUP_REMOVED lines=8> */
[----:B------:R-:W1:Y:S02]  /*4170*/  LDCU.128 UR72, c[0x3][0x850] ;  /* 0x00c10a00ff4877ac */ /* 0x000e640008000c00 */
[----:B-1----:R-:W-:Y:S01]  /*4180*/  IMAD.U32 R144, RZ, RZ, UR72 ;  /* 0x00000048ff907e24 */ /* 0x002fe2000f8e00ff */
[----:B------:R-:W-:Y:S01]  /*4190*/  MOV R148, UR74 ;  /* 0x0000004a00947c02 */ /* 0x000fe20008000f00 */
[----:B------:R-:W-:-:S02]  /*41a0*/  IMAD.U32 R145, RZ, RZ, UR73 ;  /* 0x00000049ff917e24 */ /* 0x000fc4000f8e00ff */
[----:B------:R-:W-:Y:S01]  /*41b0*/  IMAD.U32 R149, RZ, RZ, UR75 ;  /* 0x0000004bff957e24 */ /* 0x000fe2000f8e00ff */
[----:B------:R-:W1:Y:S02]  /*41c0*/  LDCU.128 UR72, c[0x3][0x160] ;  /* 0x00c02c00ff4877ac */ /* 0x000e640008000c00 */
[----:B-1----:R-:W-:Y:S01]  /*41d0*/  IMAD.U32 R152, RZ, RZ, UR72 ;  /* 0x00000048ff987e24 */ /* 0x002fe2000f8e00ff */
[----:B------:R-:W-:Y:S01]  /*41e0*/  MOV R153, UR73 ;  /* 0x0000004900997c02 */ /* 0x000fe20008000f00 */
[----:B------:R-:W-:Y:S02]  /*41f0*/  IMAD.U32 R160, RZ, RZ, UR74 ;  /* 0x0000004affa07e24 */ /* 0x000fe4000f8e00ff */
[----:B------:R-:W-:Y:S01]  /*4200*/  IMAD.U32 R161, RZ, RZ, UR75 ;  /* 0x0000004bffa17e24 */ /* 0x000fe2000f8e00ff */
[----:B------:R-:W1:Y:S01]  /*4210*/  LDCU.128 UR72, c[0x3][0x860] ;  /* 0x00c10c00ff4877ac */ /* 0x000e620008000c00 */
[C-C-:B------:R-:W-:Y:S02]  /*4220*/  DADD R6, R244.reuse, R14.reuse ;  /* 0x00000000f4067229 */ /* 0x140fe4000000000e */
[----:B------:R-:W-:Y:S01]  /*4230*/  DADD R244, R244, -R14 ;  /* 0x00000000f4f47229 */ /* 0x000fe2000000080e */
[----:B-1----:R-:W-:Y:S01]  /*4240*/  MOV R156, UR72 ;  /* 0x00000048009c7c02 */ /* 0x002fe20008000f00 */
[----:B------:R-:W-:Y:S01]  /*4250*/  IMAD.U32 R157, RZ, RZ, UR73 ;  /* 0x00000049ff9d7e24 */ /* 0x000fe2000f8e00ff */
[----:B------:R-:W-:Y:S01]  /*4260*/  MOV R165, UR75 ;  /* 0x0000004b00a57c02 */ /* 0x000fe20008000f00 */
[----:B------:R-:W-:Y:S01]  /*4270*/  IMAD.U32 R164, RZ, RZ, UR74 ;  /* 0x0000004affa47e24 */ /* 0x000fe2000f8e00ff */
[----:B------:R-:W1:Y:S01]  /*4280*/  LDCU.128 UR72, c[0x3][0x170] ;  /* 0x00c02e00ff4877ac */ /* 0x000e620008000c00 */
[----:B------:R-:W-:-:S02]  /*4290*/  DADD R238, R188, R16 ;  /* 0x00000000bcee7229 */ /* 0x000fc40000000010 */
[----:B------:R-:W-:Y:S02]  /*42a0*/  DADD R194, R196, R26 ;  /* 0x00000000c4c27229 */ /* 0x000fe4000000001a */
[----:B------:R-:W-:Y:S02]  /*42b0*/  DADD R188, R188, -R16 ;  /* 0x00000000bcbc7229 */ /* 0x000fe40000000810 */
[----:B------:R-:W-:Y:S02]  /*42c0*/  DADD R196, R196, -R26 ;  /* 0x00000000c4c47229 */ /* 0x000fe4000000081a */
[----:B------:R-:W-:Y:S02]  /*42d0*/  DFMA R26, R6, R128, RZ ;  /* 0x00000080061a722b */ /* 0x000fe400000000ff */
[----:B------:R-:W-:Y:S01]  /*42e0*/  DFMA R16, R244, R126, RZ ;  /* 0x0000007ef410722b */ /* 0x000fe200000000ff */
[----:B------:R-:W-:Y:S01]  /*42f0*/  IMAD.U32 R110, RZ, RZ, UR62 ;  /* 0x0000003eff6e7e24 */ /* 0x000fe2000f8e00ff */
[----:B------:R-:W-:Y:S01]  /*4300*/  DADD R202, R204, R30 ;  /* 0x00000000ccca7229 */ /* 0x000fe2000000001e */
[----:B------:R-:W-:-:S02]  /*4310*/  IMAD.U32 R111, RZ, RZ, UR63 ;  /* 0x0000003fff6f7e24 */ /* 0x000fc4000f8e00ff */
[----:B-1----:R-:W-:Y:S01]  /*4320*/  IMAD.U32 R170, RZ, RZ, UR72 ;  /* 0x00000048ffaa7e24 */ /* 0x002fe2000f8e00ff */
[----:B------:R-:W-:Y:S01]  /*4330*/  MOV R182, UR74 ;  /* 0x0000004a00b67c02 */ /* 0x000fe20008000f00 */
[----:B------:R-:W-:Y:S02]  /*4340*/  IMAD.U32 R171, RZ, RZ, UR73 ;  /* 0x00000049ffab7e24 */ /* 0x000fe4000f8e00ff */
[----:B------:R-:W-:Y:S01]  /*4350*/  IMAD.U32 R183, RZ, RZ, UR75 ;  /* 0x0000004bffb77e24 */ /* 0x000fe2000f8e00ff */
[----:B------:R-:W1:Y:S01]  /*4360*/  LDCU.128 UR72, c[0x3][0x870] ;  /* 0x00c10e00ff4877ac */ /* 0x000e620008000c00 */
[----:B------:R-:W-:Y:S01]  /*4370*/  DADD R204, R204, -R30 ;  /* 0x00000000cccc7229 */ /* 0x000fe2000000081e */
[----:B------:R-:W-:Y:S01]  /*4380*/  R2UR UR62, R70 ;  /* 0x00000000463e72ca */ /* 0x000fe200000e0000 */
[----:B------:R-:W-:Y:S01]  /*4390*/  DFMA R14, R6, R132, RZ ;  /* 0x00000084060e722b */ /* 0x000fe200000000ff */
[----:B------:R-:W-:Y:S01]  /*43a0*/  R2UR UR63, R71 ;  /* 0x00000000473f72ca */ /* 0x000fe200000e0000 */
[----:B------:R-:W-:-:S02]  /*43b0*/  DFMA R30, R244, R130, RZ ;  /* 0x00000082f41e722b */ /* 0x000fc400000000ff */
[C-C-:B------:R-:W-:Y:S02]  /*43c0*/  DADD R190, R192.reuse, R24.reuse ;  /* 0x00000000c0be7229 */ /* 0x140fe40000000018 */
[----:B------:R-:W-:Y:S02]  /*43d0*/  DADD R192, R192, -R24 ;  /* 0x00000000c0c07229 */ /* 0x000fe40000000818 */
[----:B------:R-:W-:Y:S02]  /*43e0*/  DFMA R26, R238, R116, R26 ;  /* 0x00000074ee1a722b */ /* 0x000fe4000000001a */
[----:B------:R-:W-:Y:S01]  /*43f0*/  DFMA R16, R188, R114, R16 ;  /* 0x00000072bc10722b */ /* 0x000fe20000000010 */
[----:B------:R-:W-:Y:S02]  /*4400*/  IMAD.U32 R104, RZ, RZ, UR64 ;  /* 0x00000040ff687e24 */ /* 0x000fe4000f8e00ff */
[----:B------:R-:W-:Y:S01]  /*4410*/  IMAD.U32 R105, RZ, RZ, UR65 ;  /* 0x00000041ff697e24 */ /* 0x000fe2000f8e00ff */
[----:B------:R-:W-:Y:S01]  /*4420*/  MOV R101, UR57 ;  /* 0x0000003900657c02 */ /* 0x000fe20008000f00 */
[----:B------:R-:W-:Y:S01]  /*4430*/  IMAD.U32 R100, RZ, RZ, UR56 ;  /* 0x00000038ff647e24 */ /* 0x000fe2000f8e00ff */
[----:B------:R-:W-:Y:S01]  /*4440*/  MOV R95, UR59 ;  /* 0x0000003b005f7c02 */ /* 0x000fe20008000f00 */
[----:B------:R-:W-:Y:S01]  /*4450*/  IMAD.U32 R94, RZ, RZ, UR58 ;  /* 0x0000003aff5e7e24 */ /* 0x000fe2000f8e00ff */
[----:B------:R-:W-:Y:S01]  /*4460*/  R2UR UR56, R64 ;  /* 0x00000000403872ca */ /* 0x000fe200000e0000 */
[----:B------:R-:W-:Y:S01]  /*4470*/  DFMA R14, R238, R120, R14 ;  /* 0x00000078ee0e722b */ /* 0x000fe2000000000e */
[----:B------:R-:W-:Y:S01]  /*4480*/  R2UR UR57, R65 ;  /* 0x00000000413972ca */ /* 0x000fe200000e0000 */
[----:B------:R-:W-:Y:S01]  /*4490*/  DFMA R30, R188, R118, R30 ;  /* 0x00000076bc1e722b */ /* 0x000fe2000000001e */
[----:B------:R-:W-:-:S02]  /*44a0*/  R2UR UR58, R62 ;  /* 0x000000003e3a72ca */ /* 0x000fc400000e0000 */
[----:B------:R-:W-:Y:S01]  /*44b0*/  R2UR UR59, R63 ;  /* 0x000000003f3b72ca */ /* 0x000fe200000e0000 */
[----:B------:R-:W-:Y:S01]  /*44c0*/  IMAD.U32 R109, RZ, RZ, UR69 ;  /* 0x00000045ff6d7e24 */ /* 0x000fe2000f8e00ff */
[----:B------:R-:W-:Y:S01]  /*44d0*/  MOV R108, UR68 ;  /* 0x00000044006c7c02 */ /* 0x000fe20008000f00 */
[----:B------:R-:W-:Y:S02]  /*44e0*/  DFMA R26, R190, R104, R26 ;  /* 0x00000068be1a722b */ /* 0x000fe4000000001a */
[----:B------:R-:W-:Y:S01]  /*44f0*/  DFMA R16, R192, R102, R16 ;  /* 0x00000066c010722b */ /* 0x000fe20000000010 */
[----:B------:R-:W-:Y:S01]  /*4500*/  MOV.SPILL R21, UR71 ;  /* 0x0000004700157c02 */ /* 0x000fe20009000f00 */
[----:B------:R-:W-:Y:S01]  /*4510*/  IMAD.U32 R98, RZ, RZ, UR50 ;  /* 0x00000032ff627e24 */ /* 0x000fe2000f8e00ff */
[----:B------:R-:W-:Y:S01]  /*4520*/  MOV.SPILL R20, UR70 ;  /* 0x0000004600147c02 */ /* 0x000fe20009000f00 */
[----:B------:R-:W-:Y:S01]  /*4530*/  IMAD.U32 R99, RZ, RZ, UR51 ;  /* 0x00000033ff637e24 */ /* 0x000fe2000f8e00ff */
[----:B------:R-:W-:Y:S01]  /*4540*/  MOV R96, UR54 ;  /* 0x0000003600607c02 */ /* 0x000fe20008000f00 */
[----:B------:R-:W-:Y:S01]  /*4550*/  IMAD.U32 R97, RZ, RZ, UR55 ;  /* 0x00000037ff617e24 */ /* 0x000fe2000f8e00ff */
[----:B------:R-:W-:Y:S01]  /*4560*/  R2UR UR50, R68 ;  /* 0x00000000443272ca */ /* 0x000fe200000e0000 */
[----:B------:R-:W-:Y:S01]  /*4570*/  IMAD.U32 R92, RZ, RZ, UR62 ;  /* 0x0000003eff5c7e24 */ /* 0x000fe2000f8e00ff */
[----:B------:R-:W-:Y:S01]  /*4580*/  R2UR UR51, R69 ;  /* 0x00000000453372ca */ /* 0x000fe200000e0000 */
[----:B------:R-:W-:Y:S01]  /*4590*/  IMAD.U32 R93, RZ, RZ, UR63 ;  /* 0x0000003fff5d7e24 */ /* 0x000fe2000f8e00ff */
[----:B------:R-:W-:Y:S01]  /*45a0*/  R2UR UR54, R66 ;  /* 0x00000000423672ca */ /* 0x000fe200000e0000 */
[----:B-1----:R-:W-:Y:S01]  /*45b0*/  IMAD.U32 R176, RZ, RZ, UR72 ;  /* 0x00000048ffb07e24 */ /* 0x002fe2000f8e00ff */
[----:B------:R-:W-:-:S02]  /*45c0*/  R2UR UR55, R67 ;  /* 0x00000000433772ca */ /* 0x000fc400000e0000 */
[----:B------:R-:W-:Y:S02]  /*45d0*/  R2UR UR70, R60 ;  /* 0x000000003c4672ca */ /* 0x000fe400000e0000 */
[----:B------:R-:W-:Y:S02]  /*45e0*/  R2UR UR71, R61 ;  /* 0x000000003d4772ca */ /* 0x000fe400000e0000 */
[----:B------:R-:W-:Y:S01]  /*45f0*/  MOV R177, UR73 ;  /* 0x0000004900b17c02 */ /* 0x000fe20008000f00 */
[----:B------:R-:W-:Y:S01]  /*4600*/  DFMA R14, R190, R108, R14 ;  /* 0x0000006cbe0e722b */ /* 0x000fe2000000000e */
[----:B---3--:R-:W-:Y:S01]  /*4610*/  R2UR UR64, R56 ;  /* 0x00000000384072ca */ /* 0x008fe200000e0000 */
[----:B------:R-:W-:Y:S01]  /*4620*/  DFMA R30, R192, R106, R30 ;  /* 0x0000006ac01e722b */ /* 0x000fe2000000001e */
[----:B------:R-:W-:Y:S02]  /*4630*/  R2UR UR65, R57 ;  /* 0x00000000394172ca */ /* 0x000fe400000e0000 */
[----:B------:R-:W-:-:S02]  /*4640*/  R2UR UR72, R54 ;  /* 0x00000000364872ca */ /* 0x000fc400000e0000 */
[----:B------:R-:W-:Y:S01]  /*4650*/  R2UR UR73, R55 ;  /* 0x00000000374972ca */ /* 0x000fe200000e0000 */
[C-C-:B0-----:R-:W-:Y:S02]  /*4660*/  DADD R198, R200.reuse, R28.reuse ;  /* 0x00000000c8c67229 */ /* 0x141fe4000000001c */
[----:B------:R-:W-:Y:S02]  /*4670*/  DADD R200, R200, -R28 ;  /* 0x00000000c8c87229 */ /* 0x000fe4000000081c */
[----:B------:R-:W-:Y:S02]  /*4680*/  DFMA R26, R194, R94, R26 ;  /* 0x0000005ec21a722b */ /* 0x000fe4000000001a */
[----:B------:R-:W-:Y:S01]  /*4690*/  DFMA R16, R196, R92, R16 ;  /* 0x0000005cc410722b */ /* 0x000fe20000000010 */
[----:B------:R-:W-:Y:S01]  /*46a0*/  IMAD.U32 R86, RZ, RZ, UR56 ;  /* 0x00000038ff567e24 */ /* 0x000fe2000f8e00ff */
[----:B------:R-:W-:Y:S01]  /*46b0*/  MOV R84, UR58 ;  /* 0x0000003a00547c02 */ /* 0x000fe20008000f00 */
[----:B------:R-:W-:-:S02]  /*46c0*/  IMAD.U32 R87, RZ, RZ, UR57 ;  /* 0x00000039ff577e24 */ /* 0x000fc4000f8e00ff */
[----:B------:R-:W-:Y:S01]  /*46d0*/  IMAD.U32 R85, RZ, RZ, UR59 ;  /* 0x0000003bff557e24 */ /* 0x000fe2000f8e00ff */
[----:B-----5:R-:W-:Y:S02]  /*46e0*/  R2UR UR62, R58 ;  /* 0x000000003a3e72ca */ /* 0x020fe400000e0000 */
[----:B------:R-:W-:Y:S01]  /*46f0*/  R2UR UR63, R59 ;  /* 0x000000003b3f72ca */ /* 0x000fe200000e0000 */
[----:B------:R-:W-:Y:S02]  /*4700*/  DFMA R14, R194, R98, R14 ;  /* 0x00000062c20e722b */ /* 0x000fe4000000000e */
[----:B------:R-:W-:Y:S01]  /*4710*/  DFMA R30, R196, R96, R30 ;  /* 0x00000060c41e722b */ /* 0x000fe2000000001e */
[----:B------:R-:W-:Y:S01]  /*4720*/  MOV R90, UR50 ;  /* 0x00000032005a7c02 */ /* 0x000fe20008000f00 */
[----:B------:R-:W-:Y:S01]  /*4730*/  DFMA R24, R6, R124, RZ ;  /* 0x0000007c0618722b */ /* 0x000fe200000000ff */
[----:B------:R-:W-:Y:S01]  /*4740*/  IMAD.U32 R91, RZ, RZ, UR51 ;  /* 0x00000033ff5b7e24 */ /* 0x000fe2000f8e00ff */
[----:B------:R-:W-:Y:S01]  /*4750*/  DFMA R28, R244, R122, RZ ;  /* 0x0000007af41c722b */ /* 0x000fe200000000ff */
[----:B------:R-:W-:Y:S01]  /*4760*/  IMAD.U32 R88, RZ, RZ, UR54 ;  /* 0x00000036ff587e24 */ /* 0x000fe2000f8e00ff */
[----:B------:R-:W-:Y:S01]  /*4770*/  MOV R89, UR55 ;  /* 0x0000003700597c02 */ /* 0x000fe20008000f00 */
[----:B------:R-:W-:Y:S01]  /*4780*/  IMAD.U32 R80, RZ, RZ, UR70 ;  /* 0x00000046ff507e24 */ /* 0x000fe2000f8e00ff */
[----:B------:R-:W-:Y:S01]  /*4790*/  DFMA R26, R198, R86, R26 ;  /* 0x00000056c61a722b */ /* 0x000fe2000000001a */
[----:B------:R-:W-:Y:S01]  /*47a0*/  IMAD.U32 R81, RZ, RZ, UR71 ;  /* 0x00000047ff517e24 */ /* 0x000fe2000f8e00ff */
[----:B------:R-:W-:Y:S01]  /*47b0*/  DFMA R16, R200, R84, R16 ;  /* 0x00000054c810722b */ /* 0x000fe20000000010 */
[----:B------:R-:W-:Y:S01]  /*47c0*/  IMAD.U32 R76, RZ, RZ, UR64 ;  /* 0x00000040ff4c7e24 */ /* 0x000fe2000f8e00ff */
[----:B------:R-:W-:Y:S01]  /*47d0*/  MOV R77, UR65 ;  /* 0x00000041004d7c02 */ /* 0x000fe20008000f00 */
[----:B------:R-:W-:-:S02]  /*47e0*/  IMAD.U32 R74, RZ, RZ, UR72 ;  /* 0x00000048ff4a7e24 */ /* 0x000fc4000f8e00ff */
[----:B------:R-:W-:Y:S01]  /*47f0*/  IMAD.U32 R75, RZ, RZ, UR73 ;  /* 0x00000049ff4b7e24 */ /* 0x000fe2000f8e00ff */
[----:B------:R-:W-:Y:S02]  /*4800*/  R2UR UR68, R52 ;  /* 0x00000000344472ca */ /* 0x000fe400000e0000 */
[----:B------:R-:W-:Y:S01]  /*4810*/  R2UR UR69, R53 ;  /* 0x00000000354572ca */ /* 0x000fe200000e0000 */
[----:B------:R-:W-:Y:S02]  /*4820*/  DFMA R14, R198, R90, R14 ;  /* 0x0000005ac60e722b */ /* 0x000fe4000000000e */
[----:B------:R-:W-:Y:S01]  /*4830*/  DFMA R30, R200, R88, R30 ;  /* 0x00000058c81e722b */ /* 0x000fe2000000001e */
[----:B------:R-:W-:Y:S01]  /*4840*/  IMAD.U32 R82, RZ, RZ, UR60 ;  /* 0x0000003cff527e24 */ /* 0x000fe2000f8e00ff */
[----:B------:R-:W-:Y:S01]  /*4850*/  DFMA R24, R238, R112, R24 ;  /* 0x00000070ee18722b */ /* 0x000fe20000000018 */
[----:B------:R-:W-:Y:S01]  /*4860*/  MOV R83, UR61 ;  /* 0x0000003d00537c02 */ /* 0x000fe20008000f00 */
[----:B------:R-:W-:Y:S01]  /*4870*/  DFMA R28, R188, R110, R28 ;  /* 0x0000006ebc1c722b */ /* 0x000fe2000000001c */
[----:B------:R-:W-:Y:S01]  /*4880*/  MOV R78, UR62 ;  /* 0x0000003e004e7c02 */ /* 0x000fe20008000f00 */
[----:B------:R-:W-:Y:S01]  /*4890*/  DFMA R26, R202, R76, R26 ;  /* 0x0000004cca1a722b */ /* 0x000fe2000000001a */
[----:B------:R-:W-:Y:S01]  /*48a0*/  IMAD.U32 R79, RZ, RZ, UR63 ;  /* 0x0000003fff4f7e24 */ /* 0x000fe2000f8e00ff */
[----:B------:R-:W-:Y:S01]  /*48b0*/  DFMA R16, R204, R74, R16 ;  /* 0x0000004acc10722b */ /* 0x000fe20000000010 */
[----:B------:R-:W-:Y:S01]  /*48c0*/  IMAD.U32 R64, RZ, RZ, UR8 ;  /* 0x00000008ff407e24 */ /* 0x000fe2000f8e00ff */
[----:B------:R-:W-:Y:S01]  /*48d0*/  MOV R65, UR9 ;  /* 0x0000000900417c02 */ /* 0x000fe20008000f00 */
[----:B------:R-:W-:-:S02]  /*48e0*/  IMAD.U32 R62, RZ, RZ, UR12 ;  /* 0x0000000cff3e7e24 */ /* 0x000fc4000f8e00ff */
[----:B------:R-:W-:Y:S01]  /*48f0*/  IMAD.U32 R63, RZ, RZ, UR13 ;  /* 0x0000000dff3f7e24 */ /* 0x000fe2000f8e00ff */
[----:B--2---:R-:W-:Y:S02]  /*4900*/  R2UR UR70, R50 ;  /* 0x00000000324672ca */ /* 0x004fe400000e0000 */
[----:B------:R-:W-:Y:S01]  /*4910*/  R2UR UR71, R51 ;  /* 0x00000000334772ca */ /* 0x000fe200000e0000 */
[----:B------:R-:W-:Y:S02]  /*4920*/  DFMA R14, R202, R82, R14 ;  /* 0x00000052ca0e722b */ /* 0x000fe4000000000e */
[----:B------:R-:W-:Y:S02]  /*4930*/  DFMA R30, R204, R80, R30 ;  /* 0x00000050cc1e722b */ /* 0x000fe4000000001e */
[----:B------:R-:W-:Y:S02]  /*4940*/  DFMA R24, R190, R100, R24 ;  /* 0x00000064be18722b */ /* 0x000fe40000000018 */
[----:B------:R-:W-:Y:S01]  /*4950*/  DFMA R28, R192, R78, R28 ;  /* 0x0000004ec01c722b */ /* 0x000fe2000000001c */
[----:B------:R-:W-:-:S03]  /*4960*/  MOV R72, UR68 ;  /* 0x0000004400487c02 */ /* 0x000fc60008000f00 */
[----:B------:R-:W-:Y:S01]  /*4970*/  IMAD.U32 R68, RZ, RZ, UR70 ;  /* 0x00000046ff447e24 */ /* 0x000fe2000f8e00ff */
[----:B------:R-:W-:Y:S01]  /*4980*/  R2UR.FILL UR70, R20 ;  /* 0x00000000144672ca */ /* 0x000fe200004e0000 */
[----:B------:R-:W-:Y:S01]  /*4990*/  IMAD.U32 R69, RZ, RZ, UR71 ;  /* 0x00000047ff457e24 */ /* 0x000fe2000f8e00ff */
[----:B------:R-:W-:Y:S01]  /*49a0*/  R2UR.FILL UR71, R21 ;  /* 0x00000000154772ca */ /* 0x000fe200004e0000 */
[C-C-:B------:R-:W-:Y:S01]  /*49b0*/  DADD R20, R26.reuse, R16.reuse ;  /* 0x000000001a147229 */ /* 0x140fe20000000010 */
[----:B------:R-:W-:Y:S01]  /*49c0*/  IMAD.U32 R73, RZ, RZ, UR69 ;  /* 0x00000045ff497e24 */ /* 0x000fe2000f8e00ff */
[----:B------:R-:W-:Y:S01]  /*49d0*/  MOV R71, UR67 ;  /* 0x0000004300477c02 */ /* 0x000fe20008000f00 */
[----:B------:R-:W-:Y:S01]  /*49e0*/  IMAD.U32 R70, RZ, RZ, UR66 ;  /* 0x00000042ff467e24 */ /* 0x000fe2000f8e00ff */
[----:B------:R-:W-:Y:S02]  /*49f0*/  DADD R26, R26, -R16 ;  /* 0x000000001a1a7229 */ /* 0x000fe40000000810 */
[----:B------:R-:W-:-:S02]  /*4a00*/  DFMA R222, R6, R64, RZ ;  /* 0x0000004006de722b */ /* 0x000fc400000000ff */
[----:B------:R-:W-:Y:S01]  /*4a10*/  DFMA R16, R244, R62, RZ ;  /* 0x0000003ef410722b */ /* 0x000fe200000000ff */
[----:B------:R-:W-:Y:S01]  /*4a20*/  IMAD.U32 R56, RZ, RZ, UR10 ;  /* 0x0000000aff387e24 */ /* 0x000fe2000f8e00ff */
[----:B------:R-:W-:Y:S01]  /*4a30*/  MOV R54, UR14 ;  /* 0x0000000e00367c02 */ /* 0x000fe20008000f00 */
[----:B------:R-:W-:Y:S01]  /*4a40*/  IMAD.U32 R57, RZ, RZ, UR11 ;  /* 0x0000000bff397e24 */ /* 0x000fe2000f8e00ff */
[----:B------:R-:W-:Y:S01]  /*4a50*/  R2UR.FILL UR67, R10 ;  /* 0x000000000a4372ca */ /* 0x000fe200004e0000 */
[----:B------:R-:W-:Y:S01]  /*4a60*/  IMAD.U32 R55, RZ, RZ, UR15 ;  /* 0x0000000fff377e24 */ /* 0x000fe2000f8e00ff */
[----:B------:R-:W-:Y:S01]  /*4a70*/  R2UR.FILL UR66, R11 ;  /* 0x000000000b4272ca */ /* 0x000fe200004e0000 */
[C-C-:B------:R-:W-:Y:S01]  /*4a80*/  DADD R10, R14.reuse, R30.reuse ;  /* 0x000000000e0a7229 */ /* 0x140fe2000000001e */
[----:B----4-:R-:W-:Y:S02]  /*4a90*/  R2UR UR72, R48 ;  /* 0x00000000304872ca */ /* 0x010fe400000e0000 */
[----:B------:R-:W-:Y:S01]  /*4aa0*/  R2UR UR73, R49 ;  /* 0x00000000314972ca */ /* 0x000fe200000e0000 */
[----:B------:R-:W-:-:S02]  /*4ab0*/  DADD R14, R14, -R30 ;  /* 0x000000000e0e7229 */ /* 0x000fc4000000081e */
[----:B------:R-:W-:Y:S02]  /*4ac0*/  DFMA R24, R194, R72, R24 ;  /* 0x00000048c218722b */ /* 0x000fe40000000018 */
[----:B------:R-:W-:Y:S01]  /*4ad0*/  DFMA R28, R196, R70, R28 ;  /* 0x00000046c41c722b */ /* 0x000fe2000000001c */
[----:B------:R-:W-:Y:S01]  /*4ae0*/  MOV R66, UR4 ;  /* 0x0000000400427c02 */ /* 0x000fe20008000f00 */
[----:B------:R-:W-:Y:S01]  /*4af0*/  IMAD.U32 R67, RZ, RZ, UR5 ;  /* 0x00000005ff437e24 */ /* 0x000fe2000f8e00ff */
[----:B------:R-:W-:Y:S02]  /*4b00*/  DFMA R222, R238, R56, R222 ;  /* 0x00000038eede722b */ /* 0x000fe400000000de */
[----:B------:R-:W-:Y:S01]  /*4b10*/  DFMA R16, R188, R54, R16 ;  /* 0x00000036bc10722b */ /* 0x000fe20000000010 */
[----:B------:R-:W-:Y:S01]  /*4b20*/  IMAD.U32 R52, RZ, RZ, UR16 ;  /* 0x00000010ff347e24 */ /* 0x000fe2000f8e00ff */
[----:B------:R-:W-:Y:S01]  /*4b30*/  MOV R53, UR17 ;  /* 0x0000001100357c02 */ /* 0x000fe20008000f00 */
[----:B------:R-:W-:-:S02]  /*4b40*/  IMAD.U32 R50, RZ, RZ, UR20 ;  /* 0x00000014ff327e24 */ /* 0x000fc4000f8e00ff */
[----:B------:R-:W-:Y:S01]  /*4b50*/  IMAD.U32 R51, RZ, RZ, UR21 ;  /* 0x00000015ff337e24 */ /* 0x000fe2000f8e00ff */
[----:B------:R-:W-:Y:S02]  /*4b60*/  DFMA R24, R198, R68, R24 ;  /* 0x00000044c618722b */ /* 0x000fe40000000018 */
[----:B------:R-:W-:Y:S02]  /*4b70*/  DFMA R28, R200, R66, R28 ;  /* 0x00000042c81c722b */ /* 0x000fe4000000001c */
[----:B------:R-:W-:Y:S01]  /*4b80*/  DMUL R12, R14, R12 ;  /* 0x0000000c0e0c7228 */ /* 0x000fe20000000000 */
[----:B------:R-:W-:Y:S01]  /*4b90*/  MOV R60, UR72 ;  /* 0x00000048003c7c02 */ /* 0x000fe20008000f00 */
[----:B------:R-:W-:Y:S01]  /*4ba0*/  IMAD.U32 R61, RZ, RZ, UR73 ;  /* 0x00000049ff3d7e24 */ /* 0x000fe2000f8e00ff */
[----:B------:R-:W-:Y:S01]  /*4bb0*/  MOV R59, UR7 ;  /* 0x00000007003b7c02 */ /* 0x000fe20008000f00 */
[----:B------:R-:W-:Y:S01]  /*4bc0*/  IMAD.U32 R58, RZ, RZ, UR6 ;  /* 0x00000006ff3a7e24 */ /* 0x000fe2000f8e00ff */
[----:B------:R-:W-:Y:S01]  /*4bd0*/  R2UR.FILL UR51, R46 ;  /* 0x000000002e3372ca */ /* 0x000fe200004e0000 */
[----:B------:R-:W-:Y:S01]  /*4be0*/  DFMA R222, R190, R52, R222 ;  /* 0x00000034bede722b */ /* 0x000fe200000000de */
[----:B------:R-:W-:Y:S01]  /*4bf0*/  R2UR.FILL UR50, R47 ;  /* 0x000000002f3272ca */ /* 0x000fe200004e0000 */
[----:B------:R-:W-:Y:S01]  /*4c00*/  DFMA R16, R192, R50, R16 ;  /* 0x00000032c010722b */ /* 0x000fe20000000010 */
[----:B------:R-:W-:Y:S01]  /*4c10*/  R2UR.FILL UR55, R45 ;  /* 0x000000002d3772ca */ /* 0x000fe200004e0000 */
[----:B------:R-:W-:Y:S01]  /*4c20*/  IMAD.U32 R49, RZ, RZ, UR33 ;  /* 0x00000021ff317e24 */ /* 0x000fe2000f8e00ff */
[----:B------:R-:W-:Y:S01]  /*4c30*/  R2UR.FILL UR54, R44 ;  /* 0x000000002c3672ca */ /* 0x000fe200004e0000 */
[----:B------:R-:W-:Y:S01]  /*4c40*/  IMAD.U32 R46, RZ, RZ, UR36 ;  /* 0x00000024ff2e7e24 */ /* 0x000fe2000f8e00ff */
[----:B------:R-:W-:Y:S01]  /*4c50*/  R2UR.FILL UR57, R42 ;  /* 0x000000002a3972ca */ /* 0x000fe200004e0000 */
[----:B------:R-:W-:Y:S01]  /*4c60*/  IMAD.U32 R44, RZ, RZ, UR18 ;  /* 0x00000012ff2c7e24 */ /* 0x000fe2000f8e00ff */
[----:B------:R-:W-:Y:S01]  /*4c70*/  R2UR.FILL UR56, R43 ;  /* 0x000000002b3872ca */ /* 0x000fe200004e0000 */
[----:B------:R-:W-:Y:S01]  /*4c80*/  IMAD.U32 R45, RZ, RZ, UR19 ;  /* 0x00000013ff2d7e24 */ /* 0x000fe2000f8e00ff */
[----:B------:R-:W-:Y:S01]  /*4c90*/  MOV R48, UR32 ;  /* 0x0000002000307c02 */ /* 0x000fe20008000f00 */
[----:B------:R-:W-:Y:S01]  /*4ca0*/  IMAD.U32 R43, RZ, RZ, UR23 ;  /* 0x00000017ff2b7e24 */ /* 0x000fe2000f8e00ff */
[----:B------:R-:W-:-:S02]  /*4cb0*/  MOV R47, UR37 ;  /* 0x00000025002f7c02 */ /* 0x000fc40008000f00 */
[----:B------:R-:W-:Y:S01]  /*4cc0*/  MOV R42, UR22 ;  /* 0x00000016002a7c02 */ /* 0x000fe20008000f00 */
[----:B------:R-:W-:Y:S02]  /*4cd0*/  DFMA R24, R202, R60, R24 ;  /* 0x0000003cca18722b */ /* 0x000fe40000000018 */
[----:B------:R-:W-:Y:S02]  /*4ce0*/  DFMA R28, R204, R58, R28 ;  /* 0x0000003acc1c722b */ /* 0x000fe4000000001c */
[CCC-:B------:R-:W-:Y:S02]  /*4cf0*/  DFMA R206, R10.reuse, R208.reuse, -R12.reuse ;  /* 0x000000d00ace722b */ /* 0x1c0fe4000000080c */
[----:B------:R-:W-:Y:S01]  /*4d00*/  DFMA R208, R10, R208, R12 ;  /* 0x000000d00ad0722b */ /* 0x000fe2000000000c */
[----:B------:R-:W-:Y:S01]  /*4d10*/  R2UR.FILL UR59, R40 ;  /* 0x00000000283b72ca */ /* 0x000fe200004e0000 */
[----:B------:R-:W-:Y:S01]  /*4d20*/  DFMA R10, R6, R48, RZ ;  /* 0x00000030060a722b */ /* 0x000fe200000000ff */
[----:B------:R-:W-:Y:S01]  /*4d30*/  R2UR.FILL UR58, R41 ;  /* 0x00000000293a72ca */ /* 0x000fe200004e0000 */
[----:B------:R-:W-:Y:S01]  /*4d40*/  DFMA R12, R244, R46, RZ ;  /* 0x0000002ef40c722b */ /* 0x000fe200000000ff */
        /* <DEDUP_REMOVED lines=16> */
[C-C-:B------:R-:W-:Y:S02]  /*4e50*/  DADD R14, R24.reuse, R28.reuse ;  /* 0x00000000180e7229 */ /* 0x140fe4000000001c */
[----:B------:R-:W-:Y:S01]  /*4e60*/  DADD R24, R24, -R28 ;  /* 0x0000000018187229 */ /* 0x000fe2000000081c */
[----:B------:R-:W-:Y:S01]  /*4e70*/  R2UR.FILL UR69, R33 ;  /* 0x00000000214572ca */ /* 0x000fe200004e0000 */
[----:B------:R-:W-:Y:S01]  /*4e80*/  DMUL R22, R26, R22 ;  /* 0x000000161a167228 */ /* 0x000fe20000000000 */
[----:B------:R-:W-:Y:S01]  /*4e90*/  R2UR.FILL UR68, R32 ;  /* 0x00000000204472ca */ /* 0x000fe200004e0000 */
[----:B------:R-:W-:Y:S02]  /*4ea0*/  DFMA R10, R238, R40, R10 ;  /* 0x00000028ee0a722b */ /* 0x000fe4000000000a */
[----:B------:R-:W-:Y:S01]  /*4eb0*/  DFMA R12, R188, R38, R12 ;  /* 0x00000026bc0c722b */ /* 0x000fe2000000000c */
[----:B------:R-:W-:Y:S01]  /*4ec0*/  IMAD.U32 R32, RZ, RZ, UR40 ;  /* 0x00000028ff207e24 */ /* 0x000fe2000f8e00ff */
[----:B------:R-:W-:Y:S01]  /*4ed0*/  DFMA R222, R198, R36, R222 ;  /* 0x00000024c6de722b */ /* 0x000fe200000000de */
[----:B------:R-:W-:Y:S01]  /*4ee0*/  IMAD.U32 R33, RZ, RZ, UR41 ;  /* 0x00000029ff217e24 */ /* 0x000fe2000f8e00ff */
[----:B------:R-:W-:Y:S01]  /*4ef0*/  DFMA R16, R200, R34, R16 ;  /* 0x00000022c810722b */ /* 0x000fe20000000010 */
[----:B------:R-:W-:Y:S01]  /*4f00*/  MOV R30, UR44 ;  /* 0x0000002c001e7c02 */ /* 0x000fe20008000f00 */
[----:B------:R-:W-:Y:S01]  /*4f10*/  IMAD.U32 R31, RZ, RZ, UR45 ;  /* 0x0000002dff1f7e24 */ /* 0x000fe2000f8e00ff */
[----:B------:R-:W-:Y:S01]  /*4f20*/  MOV R29, UR27 ;  /* 0x0000001b001d7c02 */ /* 0x000fe20008000f00 */
[----:B------:R-:W-:-:S02]  /*4f30*/  IMAD.U32 R28, RZ, RZ, UR26 ;  /* 0x0000001aff1c7e24 */ /* 0x000fc4000f8e00ff */
[----:B------:R-:W-:Y:S02]  /*4f40*/  IMAD.U32 R26, RZ, RZ, UR30 ;  /* 0x0000001eff1a7e24 */ /* 0x000fe4000f8e00ff */
[----:B------:R-:W-:Y:S01]  /*4f50*/  IMAD.U32 R27, RZ, RZ, UR31 ;  /* 0x0000001fff1b7e24 */ /* 0x000fe2000f8e00ff */
[----:B------:R-:W-:Y:S02]  /*4f60*/  DMUL R18, R24, R18 ;  /* 0x0000001218127228 */ /* 0x000fe40000000000 */
[----:B------:R-:W-:Y:S02]  /*4f70*/  DFMA R10, R190, R32, R10 ;  /* 0x00000020be0a722b */ /* 0x000fe4000000000a */
[----:B------:R-:W-:Y:S02]  /*4f80*/  DFMA R12, R192, R30, R12 ;  /* 0x0000001ec00c722b */ /* 0x000fe4000000000c */
[----:B------:R-:W-:Y:S01]  /*4f90*/  DFMA R210, R20, R212, -R22 ;  /* 0x000000d414d2722b */ /* 0x000fe20000000816 */
[----:B------:R-:W-:Y:S01]  /*4fa0*/  MOV R24, UR42 ;  /* 0x0000002a00187c02 */ /* 0x000fe20008000f00 */
[----:B------:R-:W-:Y:S01]  /*4fb0*/  DFMA R222, R202, R28, R222 ;  /* 0x0000001ccade722b */ /* 0x000fe200000000de */
[----:B------:R-:W-:Y:S01]  /*4fc0*/  IMAD.U32 R25, RZ, RZ, UR43 ;  /* 0x0000002bff197e24 */ /* 0x000fe2000f8e00ff */
[----:B------:R-:W-:-:S02]  /*4fd0*/  DFMA R16, R204, R26, R16 ;  /* 0x0000001acc10722b */ /* 0x000fc40000000010 */
[----:B------:R-:W-:Y:S01]  /*4fe0*/  DFMA R212, R20, R212, R22 ;  /* 0x000000d414d4722b */ /* 0x000fe20000000016 */
[----:B------:R-:W-:Y:S01]  /*4ff0*/  IMAD.U32 R22, RZ, RZ, UR46 ;  /* 0x0000002eff167e24 */ /* 0x000fe2000f8e00ff */
[----:B------:R-:W-:Y:S01]  /*5000*/  MOV R23, UR47 ;  /* 0x0000002f00177c02 */ /* 0x000fe20008000f00 */
[CCC-:B------:R-:W-:Y:S02]  /*5010*/  DFMA R214, R14.reuse, R216.reuse, -R18.reuse ;  /* 0x000000d80ed6722b */ /* 0x1c0fe40000000812 */
[----:B------:R-:W-:Y:S02]  /*5020*/  DFMA R216, R14, R216, R18 ;  /* 0x000000d80ed8722b */ /* 0x000fe40000000012 */
[----:B------:R-:W-:Y:S02]  /*5030*/  DFMA R10, R194, R24, R10 ;  /* 0x00000018c20a722b */ /* 0x000fe4000000000a */
[----:B------:R-:W-:Y:S01]  /*5040*/  DFMA R12, R196, R22, R12 ;  /* 0x00000016c40c722b */ /* 0x000fe2000000000c */
[----:B------:R-:W-:Y:S01]  /*5050*/  IMAD.U32 R20, RZ, RZ, UR48 ;  /* 0x00000030ff147e24 */ /* 0x000fe2000f8e00ff */
[C-C-:B------:R-:W-:Y:S01]  /*5060*/  DADD R14, R222.reuse, -R16.reuse ;  /* 0x00000000de0e7229 */ /* 0x140fe20000000810 */
[----:B------:R-:W-:Y:S01]  /*5070*/  IMAD.U32 R21, RZ, RZ, UR49 ;  /* 0x00000031ff157e24 */ /* 0x000fe2000f8e00ff */
[----:B------:R-:W-:Y:S01]  /*5080*/  MOV R18, UR52 ;  /* 0x0000003400127c02 */ /* 0x000fe20008000f00 */
[----:B------:R-:W-:Y:S01]  /*5090*/  IMAD.U32 R19, RZ, RZ, UR53 ;  /* 0x00000035ff137e24 */ /* 0x000fe2000f8e00ff */
[----:B------:R-:W-:Y:S01]  /*50a0*/  DADD R222, R222, R16 ;  /* 0x00000000dede7229 */ /* 0x000fe20000000010 */
[----:B------:R-:W0:Y:S02]  /*50b0*/  @!P0 S2R R229, SR_TID.X ;  /* 0x0000000000e58919 */ /* 0x000e240000002100 */
[----:B------:R-:W-:-:S02]  /*50c0*/  DFMA R10, R198, R20, R10 ;  /* 0x00000014c60a722b */ /* 0x000fc4000000000a */
[----:B------:R-:W-:Y:S01]  /*50d0*/  DFMA R12, R200, R18, R12 ;  /* 0x00000012c80c722b */ /* 0x000fe2000000000c */
[----:B------:R-:W-:Y:S01]  /*50e0*/  IMAD.U32 R16, RZ, RZ, UR50 ;  /* 0x00000032ff107e24 */ /* 0x000fe2000f8e00ff */
[----:B------:R-:W-:Y:S01]  /*50f0*/  DMUL R226, R14, R226 ;  /* 0x000000e20ee27228 */ /* 0x000fe20000000000 */
[----:B------:R-:W-:Y:S01]  /*5100*/  MOV R17, UR51 ;  /* 0x0000003300117c02 */ /* 0x000fe20008000f00 */
[----:B------:R-:W-:Y:S02]  /*5110*/  IMAD.U32 R14, RZ, RZ, UR54 ;  /* 0x00000036ff0e7e24 */ /* 0x000fe4000f8e00ff */
[----:B------:R-:W-:-:S03]  /*5120*/  IMAD.U32 R15, RZ, RZ, UR55 ;  /* 0x00000037ff0f7e24 */ /* 0x000fc6000f8e00ff */
[----:B------:R-:W-:-:S03]  /*5130*/  DFMA R10, R202, R16, R10 ;  /* 0x00000010ca0a722b */ /* 0x000fc6000000000a */
[----:B------:R-:W-:Y:S02]  /*5140*/  DFMA R12, R204, R14, R12 ;  /* 0x0000000ecc0c722b */ /* 0x000fe4000000000c */
[CCC-:B------:R-:W-:Y:S02]  /*5150*/  DFMA R218, R222.reuse, R220.reuse, -R226.reuse ;  /* 0x000000dcdeda722b */ /* 0x1c0fe400000008e2 */
[----:B------:R-:W-:-:S04]  /*5160*/  DFMA R220, R222, R220, R226 ;  /* 0x000000dcdedc722b */ /* 0x000fc800000000e2 */
[C-C-:B------:R-:W-:Y:S01]  /*5170*/  DADD R222, R10.reuse, -R12.reuse ;  /* 0x000000000ade7229 */ /* 0x140fe2000000080c */
[----:B------:R-:W1:Y:S01]  /*5180*/  @!P0 S2R R228, SR_TID.X ;  /* 0x0000000000e48919 */ /* 0x000e620000002100 */
[----:B------:R-:W-:-:S06]  /*5190*/  DADD R10, R10, R12 ;  /* 0x000000000a0a7229 */ /* 0x000fcc000000000c */
[----:B------:R-:W-:Y:S01]  /*51a0*/  DMUL R12, R222, R8 ;  /* 0x00000008de0c7228 */ /* 0x000fe20000000000 */
[----:B------:R-:W2:Y:S01]  /*51b0*/  @!P0 LDC.64 R8, c[0x0][0x388] ;  /* 0x0000e200ff088b82 */ /* 0x000ea20000000a00 */
[----:B0-----:R-:W-:-:S06]  /*51c0*/  @!P0 LOP3.LUT R2, R229, 0xf, RZ, 0xc0, !PT ;  /* 0x0000000fe5028812 */ /* 0x001fcc00078ec0ff */
[CCC-:B------:R-:W-:Y:S02]  /*51d0*/  DFMA R222, R10.reuse, R224.reuse, -R12.reuse ;  /* 0x000000e00ade722b */ /* 0x1c0fe4000000080c */
[----:B------:R-:W-:Y:S01]  /*51e0*/  DFMA R224, R10, R224, R12 ;  /* 0x000000e00ae0722b */ /* 0x000fe2000000000c */
[----:B------:R-:W0:Y:S01]  /*51f0*/  @!P0 LDC.64 R10, c[0x0][0x388] ;  /* 0x0000e200ff0a8b82 */ /* 0x000e220000000a00 */
[----:B------:R-:W-:-:S04]  /*5200*/  @!P0 LOP3.LUT R12, R2, 0xf0, R4, 0xf8, !PT ;  /* 0x000000f0020c8812 */ /* 0x000fc800078ef804 */
[----:B------:R-:W-:-:S04]  /*5210*/  @!P0 SHF.L.U32 R12, R12, 0x4, RZ ;  /* 0x000000040c0c8819 */ /* 0x000fc800000006ff */
[----:B------:R-:W-:Y:S02]  /*5220*/  @!P0 LOP3.LUT R13, R12, R3, RZ, 0xfc, !PT ;  /* 0x000000030c0d8212 */ /* 0x000fe400078efcff */
[----:B------:R-:W-:Y:S02]  /*5230*/  CS2R R226, SRZ ;  /* 0x0000000000e27805 */ /* 0x000fe4000001ff00 */
[----:B--2---:R-:W-:Y:S01]  /*5240*/  @!P0 LEA R8, P1, R13, R8, 0x3 ;  /* 0x000000080d088211 */ /* 0x004fe200078218ff */
[----:B------:R-:W-:Y:S01]  /*5250*/  @!P0 IMAD.IADD R12, R3, 0x1, R12 ;  /* 0x00000001030c8824 */ /* 0x000fe200078e020c */
[----:B-1----:R-:W-:Y:S02]  /*5260*/  @!P0 LOP3.LUT R2, R228, 0xf, RZ, 0xc0, !PT ;  /* 0x0000000fe4028812 */ /* 0x002fe400078ec0ff */
[----:B------:R-:W-:Y:S02]  /*5270*/  @!P0 LEA.HI.X R9, R13, R9, R5, 0x3, P1 ;  /* 0x000000090d098211 */ /* 0x000fe400008f1c05 */
[----:B------:R-:W-:-:S03]  /*5280*/  CS2R R228, SRZ ;  /* 0x0000000000e47805 */ /* 0x000fc6000001ff00 */
[----:B------:R1:W2:Y:S01]  /*5290*/  @!P0 LDG.E.64.CONSTANT R226, desc[UR76][R8.64+0x50] ;  /* 0x0000504c08e28981 */ /* 0x0002a2000c1e9b00 */
[----:B0-----:R-:W-:-:S05]  /*52a0*/  @!P0 IMAD.WIDE R10, R12, 0x8, R10 ;  /* 0x000000080c0a8825 */ /* 0x001fca00078e020a */
[----:B------:R0:W3:Y:S01]  /*52b0*/  @!P0 LDG.E.64.CONSTANT R228, desc[UR76][R10.64+0x28] ;  /* 0x0000284c0ae48981 */ /* 0x0000e2000c1e9b00 */
[----:B-1----:R-:W1:Y:S01]  /*52c0*/  @!P0 LDC.64 R8, c[0x0][0x388] ;  /* 0x0000e200ff088b82 */ /* 0x002e620000000a00 */
[----:B------:R-:W-:-:S07]  /*52d0*/  @!P0 LOP3.LUT R12, R2, 0xf0, R4, 0xf8, !PT ;  /* 0x000000f0020c8812 */ /* 0x000fce00078ef804 */
[----:B0-----:R-:W0:Y:S01]  /*52e0*/  @!P0 LDC.64 R10, c[0x0][0x388] ;  /* 0x0000e200ff0a8b82 */ /* 0x001e220000000a00 */
[----:B------:R-:W-:-:S05]  /*52f0*/  @!P0 IMAD.SHL.U32 R12, R12, 0x10, RZ ;  /* 0x000000100c0c8824 */ /* 0x000fca00078e00ff */
[----:B------:R-:W-:Y:S02]  /*5300*/  @!P0 LOP3.LUT R13, R12, R3, RZ, 0xfc, !PT ;  /* 0x000000030c0d8212 */ /* 0x000fe400078efcff */
[----:B------:R-:W-:Y:S02]  /*5310*/  @!P0 IADD3 R12, PT, PT, R3, R12, RZ ;  /* 0x0000000c030c8210 */ /* 0x000fe40007ffe0ff */
[----:B------:R-:W-:Y:S02]  /*5320*/  CS2R R230, SRZ ;  /* 0x0000000000e67805 */ /* 0x000fe4000001ff00 */
[----:B------:R-:W-:Y:S02]  /*5330*/  CS2R R232, SRZ ;  /* 0x0000000000e87805 */ /* 0x000fe4000001ff00 */
[----:B-1----:R-:W-:-:S04]  /*5340*/  @!P0 LEA R8, P1, R13, R8, 0x3 ;  /* 0x000000080d088211 */ /* 0x002fc800078218ff */
[----:B------:R-:W-:Y:S01]  /*5350*/  @!P0 LEA.HI.X R9, R13, R9, R5, 0x3, P1 ;  /* 0x000000090d098211 */ /* 0x000fe200008f1c05 */
[----:B------:R-:W-:Y:S02]  /*5360*/  IMAD.U32 R13, RZ, RZ, UR57 ;  /* 0x00000039ff0d7e24 */ /* 0x000fe4000f8e00ff */
[----:B0-----:R-:W-:Y:S02]  /*5370*/  @!P0 IMAD.WIDE R10, R12, 0x8, R10 ;  /* 0x000000080c0a8825 */ /* 0x001fe400078e020a */
[----:B------:R0:W4:Y:S02]  /*5380*/  @!P0 LDG.E.64.CONSTANT R230, desc[UR76][R8.64+0x48] ;  /* 0x0000484c08e68981 */ /* 0x000124000c1e9b00 */
[----:B------:R-:W-:Y:S01]  /*5390*/  IMAD.U32 R12, RZ, RZ, UR56 ;  /* 0x00000038ff0c7e24 */ /* 0x000fe2000f8e00ff */
[C---:B------:R-:W-:Y:S01]  /*53a0*/  DFMA R236, R6.reuse, R134, RZ ;  /* 0x0000008606ec722b */ /* 0x040fe200000000ff */
[----:B------:R1:W5:Y:S04]  /*53b0*/  @!P0 LDG.E.64.CONSTANT R232, desc[UR76][R10.64+0x30] ;  /* 0x0000304c0ae88981 */ /* 0x000368000c1e9b00 */
[C---:B------:R-:W-:Y:S01]  /*53c0*/  DFMA R234, R6.reuse, R12, RZ ;  /* 0x0000000c06ea722b */ /* 0x040fe200000000ff */
[----:B0-----:R-:W-:Y:S01]  /*53d0*/  IMAD.U32 R8, RZ, RZ, UR60 ;  /* 0x0000003cff087e24 */ /* 0x001fe2000f8e00ff */
[----:B------:R-:W-:Y:S01]  /*53e0*/  DFMA R6, R6, R136, RZ ;  /* 0x000000880606722b */ /* 0x000fe200000000ff */
[----:B------:R-:W-:-:S02]  /*53f0*/  MOV R9, UR61 ;  /* 0x0000003d00097c02 */ /* 0x000fc40008000f00 */
[----:B-1----:R-:W-:Y:S01]  /*5400*/  MOV R10, UR58 ;  /* 0x0000003a000a7c02 */ /* 0x002fe20008000f00 */
[----:B------:R-:W-:Y:S01]  /*5410*/  IMAD.U32 R11, RZ, RZ, UR59 ;  /* 0x0000003bff0b7e24 */ /* 0x000fe2000f8e00ff */
[C---:B------:R-:W-:Y:S02]  /*5420*/  DFMA R242, R244.reuse, R142, RZ ;  /* 0x0000008ef4f2722b */ /* 0x040fe400000000ff */
[----:B------:R-:W-:Y:S02]  /*5430*/  DFMA R240, R244, R8, RZ ;  /* 0x00000008f4f0722b */ /* 0x000fe400000000ff */
[C---:B------:R-:W-:Y:S02]  /*5440*/  DFMA R236, R238.reuse, R138, R236 ;  /* 0x0000008aeeec722b */ /* 0x040fe400000000ec */
[----:B------:R-:W-:Y:S02]  /*5450*/  DFMA R234, R238, R10, R234 ;  /* 0x0000000aeeea722b */ /* 0x000fe400000000ea */
[----:B------:R-:W-:-:S02]  /*5460*/  DFMA R244, R244, R144, RZ ;  /* 0x00000090f4f4722b */ /* 0x000fc400000000ff */
[----:B------:R-:W-:Y:S01]  /*5470*/  DFMA R238, R238, R140, R6 ;  /* 0x0000008ceeee722b */ /* 0x000fe20000000006 */
[----:B------:R-:W-:Y:S02]  /*5480*/  IMAD.U32 R6, RZ, RZ, UR62 ;  /* 0x0000003eff067e24 */ /* 0x000fe4000f8e00ff */
[----:B------:R-:W-:Y:S01]  /*5490*/  IMAD.U32 R7, RZ, RZ, UR63 ;  /* 0x0000003fff077e24 */ /* 0x000fe2000f8e00ff */
[C---:B------:R-:W-:Y:S02]  /*54a0*/  DFMA R242, R188.reuse, R146, R242 ;  /* 0x00000092bcf2722b */ /* 0x040fe400000000f2 */
[----:B------:R-:W-:-:S03]  /*54b0*/  DFMA R244, R188, R148, R244 ;  /* 0x00000094bcf4722b */ /* 0x000fc600000000f4 */
[----:B------:R-:W-:Y:S01]  /*54c0*/  DFMA R250, R188, R6, R240 ;  /* 0x00000006bcfa722b */ /* 0x000fe200000000f0 */
[----:B------:R-:W-:Y:S01]  /*54d0*/  MOV R188, UR64 ;  /* 0x0000004000bc7c02 */ /* 0x000fe20008000f00 */
[----:B------:R-:W-:Y:S01]  /*54e0*/  IMAD.U32 R189, RZ, RZ, UR65 ;  /* 0x00000041ffbd7e24 */ /* 0x000fe2000f8e00ff */
[----:B------:R-:W0:Y:S01]  /*54f0*/  @!P0 S2R R247, SR_TID.X ;  /* 0x0000000000f78919 */ /* 0x000e220000002100 */
[C---:B------:R-:W-:Y:S02]  /*5500*/  DFMA R236, R190.reuse, R150, R236 ;  /* 0x00000096beec722b */ /* 0x040fe400000000ec */
[C---:B------:R-:W-:Y:S02]  /*5510*/  DFMA R238, R190.reuse, R152, R238 ;  /* 0x00000098beee722b */ /* 0x040fe400000000ee */
[----:B------:R-:W-:Y:S01]  /*5520*/  DFMA R240, R190, R188, R234 ;  /* 0x000000bcbef0722b */ /* 0x000fe200000000ea */
[----:B------:R-:W-:Y:S01]  /*5530*/  IMAD.U32 R190, RZ, RZ, UR68 ;  /* 0x00000044ffbe7e24 */ /* 0x000fe2000f8e00ff */
[----:B------:R-:W-:Y:S01]  /*5540*/  MOV R191, UR69 ;  /* 0x0000004500bf7c02 */ /* 0x000fe20008000f00 */
[----:B------:R-:W-:-:S02]  /*5550*/  DFMA R234, R192, R154, R242 ;  /* 0x0000009ac0ea722b */ /* 0x000fc400000000f2 */
[----:B------:R-:W-:-:S03]  /*5560*/  DFMA R244, R192, R156, R244 ;  /* 0x0000009cc0f4722b */ /* 0x000fc600000000f4 */
[----:B------:R-:W-:Y:S01]  /*5570*/  DFMA R250, R192, R190, R250 ;  /* 0x000000bec0fa722b */ /* 0x000fe200000000fa */
[----:B------:R-:W-:Y:S02]  /*5580*/  IMAD.U32 R192, RZ, RZ, UR66 ;  /* 0x00000042ffc07e24 */ /* 0x000fe4000f8e00ff */
[----:B------:R-:W-:Y:S01]  /*5590*/  IMAD.U32 R193, RZ, RZ, UR67 ;  /* 0x00000043ffc17e24 */ /* 0x000fe2000f8e00ff */
[----:B------:R-:W-:-:S05]  /*55a0*/  DFMA R238, R194, R160, R238 ;  /* 0x000000a0c2ee722b */ /* 0x000fca00000000ee */
[C---:B------:R-:W-:Y:S02]  /*55b0*/  DFMA R248, R194.reuse, R192, R240 ;  /* 0x000000c0c2f8722b */ /* 0x040fe400000000f0 */
[----:B------:R-:W-:Y:S02]  /*55c0*/  DFMA R240, R194, R158, R236 ;  /* 0x0000009ec2f0722b */ /* 0x000fe400000000ec */
[----:B------:R-:W-:-:S04]  /*55d0*/  DFMA R238, R198, R170, R238 ;  /* 0x000000aac6ee722b */ /* 0x000fc800000000ee */
[C---:B------:R-:W-:Y:S02]  /*55e0*/  DFMA R236, R198.reuse, R166, R248 ;  /* 0x000000a6c6ec722b */ /* 0x040fe400000000f8 */
[----:B------:R-:W-:Y:S01]  /*55f0*/  DFMA R240, R198, R168, R240 ;  /* 0x000000a8c6f0722b */ /* 0x000fe200000000f0 */
[----:B------:R-:W1:Y:S01]  /*5600*/  @!P0 LDC.64 R198, c[0x0][0x388] ;  /* 0x0000e200ffc68b82 */ /* 0x000e620000000a00 */
[----:B------:R-:W-:Y:S01]  /*5610*/  MOV R194, UR70 ;  /* 0x0000004600c27c02 */ /* 0x000fe20008000f00 */
[----:B------:R-:W-:Y:S01]  /*5620*/  IMAD.U32 R195, RZ, RZ, UR71 ;  /* 0x00000047ffc37e24 */ /* 0x000fe2000f8e00ff */
[----:B0-----:R-:W-:Y:S02]  /*5630*/  @!P0 LOP3.LUT R2, R247, 0xf, RZ, 0xc0, !PT ;  /* 0x0000000ff7028812 */ /* 0x001fe400078ec0ff */
[C---:B------:R-:W-:Y:S02]  /*5640*/  DFMA R236, R202.reuse, R178, R236 ;  /* 0x000000b2caec722b */ /* 0x040fe400000000ec */
[----:B------:R-:W-:-:S02]  /*5650*/  DFMA R240, R202, R180, R240 ;  /* 0x000000b4caf0722b */ /* 0x000fc400000000f0 */
[----:B------:R-:W-:Y:S01]  /*5660*/  DFMA R238, R202, R182, R238 ;  /* 0x000000b6caee722b */ /* 0x000fe200000000ee */
[----:B------:R-:W-:Y:S01]  /*5670*/  @!P0 LOP3.LUT R202, R2, 0xf0, R4, 0xf8, !PT ;  /* 0x000000f002ca8812 */ /* 0x000fe200078ef804 */
[C---:B------:R-:W-:Y:S02]  /*5680*/  DFMA R242, R196.reuse, R194, R250 ;  /* 0x000000c2c4f2722b */ /* 0x040fe400000000fa */
[C---:B------:R-:W-:Y:S02]  /*5690*/  DFMA R234, R196.reuse, R162, R234 ;  /* 0x000000a2c4ea722b */ /* 0x040fe400000000ea */
[----:B------:R-:W-:Y:S01]  /*56a0*/  DFMA R244, R196, R164, R244 ;  /* 0x000000a4c4f4722b */ /* 0x000fe200000000f4 */
[----:B------:R-:W-:-:S03]  /*56b0*/  @!P0 IMAD.SHL.U32 R202, R202, 0x10, RZ ;  /* 0x00000010caca8824 */ /* 0x000fc600078e00ff */
[C---:B------:R-:W-:Y:S02]  /*56c0*/  DFMA R242, R200.reuse, R172, R242 ;  /* 0x000000acc8f2722b */ /* 0x040fe400000000f2 */
[C---:B------:R-:W-:Y:S02]  /*56d0*/  DFMA R234, R200.reuse, R174, R234 ;  /* 0x000000aec8ea722b */ /* 0x040fe400000000ea */
[----:B------:R-:W-:Y:S01]  /*56e0*/  DFMA R244, R200, R176, R244 ;  /* 0x000000b0c8f4722b */ /* 0x000fe200000000f4 */
[----:B------:R-:W-:-:S04]  /*56f0*/  @!P0 LOP3.LUT R200, R202, R3, RZ, 0xfc, !PT ;  /* 0x00000003cac88212 */ /* 0x000fc800078efcff */
[----:B-1----:R-:W-:-:S04]  /*5700*/  @!P0 LEA R198, P1, R200, R198, 0x3 ;  /* 0x000000c6c8c68211 */ /* 0x002fc800078218ff */
[----:B------:R-:W-:Y:S02]  /*5710*/  @!P0 LEA.HI.X R199, R200, R199, R5, 0x3, P1 ;  /* 0x000000c7c8c78211 */ /* 0x000fe400008f1c05 */
[----:B------:R-:W-:-:S06]  /*5720*/  CS2R R200, SRZ ;  /* 0x0000000000c87805 */ /* 0x000fcc000001ff00 */
[----:B------:R0:W3:Y:S02]  /*5730*/  @!P0 LDG.E.64.CONSTANT R200, desc[UR76][R198.64+0x40] ;  /* 0x0000404cc6c88981 */ /* 0x0000e4000c1e9b00 */
[----:B0-----:R-:W0:Y:S01]  /*5740*/  @!P0 LDC.64 R198, c[0x0][0x388] ;  /* 0x0000e200ffc68b82 */ /* 0x001e220000000a00 */
[----:B------:R-:W-:-:S04]  /*5750*/  @!P0 IMAD.IADD R202, R3, 0x1, R202 ;  /* 0x0000000103ca8824 */ /* 0x000fc800078e02ca */
[----:B0-----:R-:W-:Y:S01]  /*5760*/  @!P0 IMAD.WIDE R202, R202, 0x8, R198 ;  /* 0x00000008caca8825 */ /* 0x001fe200078e02c6 */
[----:B------:R-:W-:-:S06]  /*5770*/  CS2R R198, SRZ ;  /* 0x0000000000c67805 */ /* 0x000fcc000001ff00 */
[----:B------:R0:W5:Y:S01]  /*5780*/  @!P0 LDG.E.64.CONSTANT R198, desc[UR76][R202.64+0x38] ;  /* 0x0000384ccac68981 */ /* 0x000162000c1e9b00 */
[----:B------:R-:W-:Y:S01]  /*5790*/  IMAD.U32 R196, RZ, RZ, UR74 ;  /* 0x0000004affc47e24 */ /* 0x000fe2000f8e00ff */
[----:B------:R-:W-:Y:S01]  /*57a0*/  MOV R197, UR75 ;  /* 0x0000004b00c57c02 */ /* 0x000fe20008000f00 */
[C---:B------:R-:W-:Y:S02]  /*57b0*/  DFMA R242, R204.reuse, R184, R242 ;  /* 0x000000b8ccf2722b */ /* 0x040fe400000000f2 */
[----:B------:R-:W-:-:S03]  /*57c0*/  DFMA R234, R204, R186, R234 ;  /* 0x000000baccea722b */ /* 0x000fc600000000ea */
[----:B------:R-:W-:-:S03]  /*57d0*/  DFMA R244, R204, R196, R244 ;  /* 0x000000c4ccf4722b */ /* 0x000fc600000000f4 */
[C-C-:B0-----:R-:W-:Y:S02]  /*57e0*/  DADD R202, R236.reuse, R242.reuse ;  /* 0x00000000ecca7229 */ /* 0x141fe400000000f2 */
[----:B------:R-:W-:Y:S02]  /*57f0*/  DADD R236, R236, -R242 ;  /* 0x00000000ecec7229 */ /* 0x000fe400000008f2 */
[C-C-:B------:R-:W-:Y:S02]  /*5800*/  DADD R204, R240.reuse, R234.reuse ;  /* 0x00000000f0cc7229 */ /* 0x140fe400000000ea */
[----:B------:R-:W-:Y:S02]  /*5810*/  DADD R240, R240, -R234 ;  /* 0x00000000f0f07229 */ /* 0x000fe400000008ea */
[C-C-:B------:R-:W-:Y:S02]  /*5820*/  DADD R234, R238.reuse, -R244.reuse ;  /* 0x00000000eeea7229 */ /* 0x140fe400000008f4 */
[----:B------:R-:W-:-:S02]  /*5830*/  DADD R238, R238, R244 ;  /* 0x00000000eeee7229 */ /* 0x000fc400000000f4 */
[----:B------:R-:W-:-:S08]  /*5840*/  DFMA R244, R208, R132, RZ ;  /* 0x00000084d0f4722b */ /* 0x000fd000000000ff */
[----:B------:R-:W-:-:S08]  /*5850*/  DFMA R244, R212, R128, R244 ;  /* 0x00000080d4f4722b */ /* 0x000fd000000000f4 */
[----:B------:R-:W-:-:S08]  /*5860*/  DFMA R244, R216, R124, R244 ;  /* 0x0000007cd8f4722b */ /* 0x000fd000000000f4 */
[----:B------:R-:W-:Y:S02]  /*5870*/  DFMA R244, R220, R64, R244 ;  /* 0x00000040dcf4722b */ /* 0x000fe400000000f4 */
[----:B--2---:R-:W-:Y:S02]  /*5880*/  DMUL R226, R236, R226 ;  /* 0x000000e2ece27228 */ /* 0x004fe40000000000 */
[----:B------:R-:W-:-:S08]  /*5890*/  DFMA R236, R208, R120, RZ ;  /* 0x00000078d0ec722b */ /* 0x000fd000000000ff */
[----:B------:R-:W-:Y:S02]  /*58a0*/  DFMA R236, R212, R116, R236 ;  /* 0x00000074d4ec722b */ /* 0x000fe400000000ec */
[----:B----4-:R-:W-:Y:S02]  /*58b0*/  DMUL R230, R240, R230 ;  /* 0x000000e6f0e67228 */ /* 0x010fe40000000000 */
[----:B------:R-:W-:-:S04]  /*58c0*/  DFMA R240, R206, R106, RZ ;  /* 0x0000006acef0722b */ /* 0x000fc800000000ff */
[----:B------:R-:W-:-:S04]  /*58d0*/  DFMA R236, R216, R112, R236 ;  /* 0x00000070d8ec722b */ /* 0x000fc800000000ec */
[----:B------:R-:W-:-:S04]  /*58e0*/  DFMA R240, R210, R102, R240 ;  /* 0x00000066d2f0722b */ /* 0x000fc800000000f0 */
[----:B------:R-:W-:-:S04]  /*58f0*/  DFMA R236, R220, R56, R236 ;  /* 0x00000038dcec722b */ /* 0x000fc800000000ec */
[----:B------:R-:W-:Y:S02]  /*5900*/  DFMA R240, R214, R78, R240 ;  /* 0x0000004ed6f0722b */ /* 0x000fe400000000f0 */
[----:B------:R-:W-:-:S06]  /*5910*/  DFMA R244, R224, R48, R244 ;  /* 0x00000030e0f4722b */ /* 0x000fcc00000000f4 */
[----:B------:R-:W-:Y:S02]  /*5920*/  DFMA R240, R218, R50, R240 ;  /* 0x00000032daf0722b */ /* 0x000fe400000000f0 */
[----:B------:R-:W-:-:S06]  /*5930*/  DFMA R236, R224, R40, R236 ;  /* 0x00000028e0ec722b */ /* 0x000fcc00000000ec */
[----:B------:R-:W-:Y:S02]  /*5940*/  DFMA R240, R222, R30, R240 ;  /* 0x0000001edef0722b */ /* 0x000fe400000000f0 */
[----:B------:R-:W-:Y:S02]  /*5950*/  DFMA R242, R208, R98, RZ ;  /* 0x00000062d0f2722b */ /* 0x000fe400000000ff */
[----:B---3--:R-:W-:Y:S02]  /*5960*/  DMUL R200, R234, R200 ;  /* 0x000000c8eac87228 */ /* 0x008fe40000000000 */
[CCC-:B------:R-:W-:Y:S02]  /*5970*/  DFMA R234, R202.reuse, R228.reuse, -R226.reuse ;  /* 0x000000e4caea722b */ /* 0x1c0fe400000008e2 */
[----:B------:R-:W-:Y:S02]  /*5980*/  DFMA R226, R202, R228, R226 ;  /* 0x000000e4cae2722b */ /* 0x000fe400000000e2 */
[----:B-----5:R-:W-:-:S02]  /*5990*/  DFMA R202, R204, R232, -R230 ;  /* 0x000000e8ccca722b */ /* 0x020fc400000008e6 */
[----:B------:R-:W-:Y:S02]  /*59a0*/  DFMA R230, R204, R232, R230 ;  /* 0x000000e8cce6722b */ /* 0x000fe400000000e6 */
[----:B------:R-:W-:Y:S02]  /*59b0*/  DFMA R232, R206, R118, RZ ;  /* 0x00000076cee8722b */ /* 0x000fe400000000ff */
[----:B------:R-:W-:-:S06]  /*59c0*/  DFMA R228, R208, R108, RZ ;  /* 0x0000006cd0e4722b */ /* 0x000fcc00000000ff */
[----:B------:R-:W-:Y:S02]  /*59d0*/  DFMA R232, R210, R114, R232 ;  /* 0x00000072d2e8722b */ /* 0x000fe400000000e8 */
[----:B------:R-:W-:Y:S02]  /*59e0*/  DFMA R228, R212, R104, R228 ;  /* 0x00000068d4e4722b */ /* 0x000fe400000000e4 */
[CCC-:B------:R-:W-:Y:S02]  /*59f0*/  DFMA R204, R238.reuse, R198.reuse, -R200.reuse ;  /* 0x000000c6eecc722b */ /* 0x1c0fe400000008c8 */
[----:B------:R-:W-:Y:S02]  /*5a00*/  DFMA R238, R238, R198, R200 ;  /* 0x000000c6eeee722b */ /* 0x000fe400000000c8 */
[----:B------:R-:W-:-:S08]  /*5a10*/  DFMA R198, R206, R130, RZ ;  /* 0x00000082cec6722b */ /* 0x000fd000000000ff */
[----:B------:R-:W-:Y:S02]  /*5a20*/  DFMA R198, R210, R126, R198 ;  /* 0x0000007ed2c6722b */ /* 0x000fe400000000c6 */
[----:B------:R-:W-:Y:S02]  /*5a30*/  DFMA R232, R214, R110, R232 ;  /* 0x0000006ed6e8722b */ /* 0x000fe400000000e8 */
[----:B------:R-:W-:-:S04]  /*5a40*/  DFMA R228, R216, R100, R228 ;  /* 0x00000064d8e4722b */ /* 0x000fc800000000e4 */
[----:B------:R-:W-:Y:S02]  /*5a50*/  DFMA R198, R214, R122, R198 ;  /* 0x0000007ad6c6722b */ /* 0x000fe400000000c6 */
[----:B------:R-:W-:Y:S02]  /*5a60*/  DFMA R232, R218, R54, R232 ;  /* 0x00000036dae8722b */ /* 0x000fe400000000e8 */
[----:B------:R-:W-:-:S04]  /*5a70*/  DFMA R228, R220, R52, R228 ;  /* 0x00000034dce4722b */ /* 0x000fc800000000e4 */
[----:B------:R-:W-:Y:S02]  /*5a80*/  DFMA R198, R218, R62, R198 ;  /* 0x0000003edac6722b */ /* 0x000fe400000000c6 */
[----:B------:R-:W-:Y:S02]  /*5a90*/  DFMA R232, R222, R38, R232 ;  /* 0x00000026dee8722b */ /* 0x000fe400000000e8 */
[----:B------:R-:W-:-:S04]  /*5aa0*/  DFMA R228, R224, R32, R228 ;  /* 0x00000020e0e4722b */ /* 0x000fc800000000e4 */
[----:B------:R-:W-:Y:S02]  /*5ab0*/  DFMA R198, R222, R46, R198 ;  /* 0x0000002edec6722b */ /* 0x000fe400000000c6 */
[C---:B------:R-:W-:Y:S02]  /*5ac0*/  DFMA R244, R226.reuse, R12, R244 ;  /* 0x0000000ce2f4722b */ /* 0x040fe400000000f4 */
[----:B------:R-:W-:Y:S02]  /*5ad0*/  DFMA R236, R226, R10, R236 ;  /* 0x0000000ae2ec722b */ /* 0x000fe400000000ec */
[C---:B------:R-:W-:Y:S02]  /*5ae0*/  DFMA R232, R234.reuse, R6, R232 ;  /* 0x00000006eae8722b */ /* 0x040fe400000000e8 */
[----:B------:R-:W-:Y:S02]  /*5af0*/  DFMA R198, R234, R8, R198 ;  /* 0x00000008eac6722b */ /* 0x000fe400000000c6 */
        /* <DEDUP_REMOVED lines=14> */
[C-C-:B------:R-:W-:Y:S02]  /*5be0*/  DADD R200, R244.reuse, -R198.reuse ;  /* 0x00000000f4c87229 */ /* 0x140fe400000008c6 */
[----:B------:R-:W-:Y:S02]  /*5bf0*/  DADD R244, R244, R198 ;  /* 0x00000000f4f47229 */ /* 0x000fe400000000c6 */
[C-C-:B------:R-:W-:Y:S02]  /*5c00*/  DADD R198, R236.reuse, -R232.reuse ;  /* 0x00000000ecc67229 */ /* 0x140fe400000008e8 */
[----:B------:R-:W-:Y:S02]  /*5c10*/  DADD R236, R236, R232 ;  /* 0x00000000ecec7229 */ /* 0x000fe400000000e8 */
[----:B------:R-:W-:-:S02]  /*5c20*/  DADD R232, R228, -R240 ;  /* 0x00000000e4e87229 */ /* 0x000fc400000008f0 */
[----:B------:R-:W-:Y:S02]  /*5c30*/  DADD R228, R228, R240 ;  /* 0x00000000e4e47229 */ /* 0x000fe400000000f0 */
[----:B------:R-:W-:Y:S02]  /*5c40*/  DFMA R240, R206, R96, RZ ;  /* 0x00000060cef0722b */ /* 0x000fe400000000ff */
[----:B------:R-:W-:-:S06]  /*5c50*/  DFMA R242, R212, R94, R242 ;  /* 0x0000005ed4f2722b */ /* 0x000fcc00000000f2 */
[----:B------:R-:W-:Y:S02]  /*5c60*/  DFMA R240, R210, R92, R240 ;  /* 0x0000005cd2f0722b */ /* 0x000fe400000000f0 */
        /* <DEDUP_REMOVED lines=11> */
[----:B------:R-:W-:Y:S01]  /*5d20*/  DFMA R240, R204, R164, R240 ;  /* 0x000000a4ccf0722b */ /* 0x000fe200000000f0 */
[----:B------:R0:W-:Y:S07]  /*5d30*/  STS.64 [R246+0x58], R200 ;  /* 0x000058c8f6007388 */ /* 0x0001ee0000000a00 */
[C-C-:B0-----:R-:W-:Y:S02]  /*5d40*/  DADD R200, R242.reuse, -R240.reuse ;  /* 0x00000000f2c87229 */ /* 0x141fe400000008f0 */
[----:B------:R-:W-:-:S02]  /*5d50*/  DADD R240, R242, R240 ;  /* 0x00000000f2f07229 */ /* 0x000fc400000000f0 */
[C---:B------:R-:W-:Y:S02]  /*5d60*/  DFMA R242, R208.reuse, R90, RZ ;  /* 0x0000005ad0f2722b */ /* 0x040fe400000000ff */
[----:B------:R-:W-:-:S06]  /*5d70*/  DFMA R208, R208, R82, RZ ;  /* 0x00000052d0d0722b */ /* 0x000fcc00000000ff */
[C---:B------:R-:W-:Y:S02]  /*5d80*/  DFMA R242, R212.reuse, R86, R242 ;  /* 0x00000056d4f2722b */ /* 0x040fe400000000f2 */
[----:B------:R-:W-:Y:S02]  /*5d90*/  DFMA R208, R212, R76, R208 ;  /* 0x0000004cd4d0722b */ /* 0x000fe400000000d0 */
[C---:B------:R-:W-:Y:S02]  /*5da0*/  DFMA R212, R206.reuse, R88, RZ ;  /* 0x00000058ced4722b */ /* 0x040fe400000000ff */
[----:B------:R-:W-:-:S06]  /*5db0*/  DFMA R206, R206, R80, RZ ;  /* 0x00000050cece722b */ /* 0x000fcc00000000ff */
[C---:B------:R-:W-:Y:S02]  /*5dc0*/  DFMA R212, R210.reuse, R84, R212 ;  /* 0x00000054d2d4722b */ /* 0x040fe400000000d4 */
[----:B------:R-:W-:Y:S02]  /*5dd0*/  DFMA R206, R210, R74, R206 ;  /* 0x0000004ad2ce722b */ /* 0x000fe400000000ce */
[C---:B------:R-:W-:Y:S02]  /*5de0*/  DFMA R242, R216.reuse, R68, R242 ;  /* 0x00000044d8f2722b */ /* 0x040fe400000000f2 */
[----:B------:R-:W-:Y:S02]  /*5df0*/  DFMA R208, R216, R60, R208 ;  /* 0x0000003cd8d0722b */ /* 0x000fe400000000d0 */
[C---:B------:R-:W-:Y:S02]  /*5e00*/  DFMA R212, R214.reuse, R66, R212 ;  /* 0x00000042d6d4722b */ /* 0x040fe400000000d4 */
[----:B------:R-:W-:-:S02]  /*5e10*/  DFMA R206, R214, R58, R206 ;  /* 0x0000003ad6ce722b */ /* 0x000fc400000000ce */
        /* <DEDUP_REMOVED lines=19> */
[----:B------:R-:W-:-:S06]  /*5f50*/  DFMA R206, R204, R196, R206 ;  /* 0x000000c4ccce722b */ /* 0x000fcc00000000ce */
[----:B------:R-:W-:Y:S02]  /*5f60*/  DADD R202, R242, -R212 ;  /* 0x00000000f2ca7229 */ /* 0x000fe400000008d4 */
[----:B------:R-:W-:Y:S02]  /*5f70*/  DADD R204, R208, -R206 ;  /* 0x00000000d0cc7229 */ /* 0x000fe400000008ce */
[----:B------:R-:W-:Y:S02]  /*5f80*/  DADD R212, R242, R212 ;  /* 0x00000000f2d47229 */ /* 0x000fe400000000d4 */
        /* <DEDUP_REMOVED lines=12> */
[----:B------:R-:W-:-:S02]  /*6050*/  ISETP.GE.U32.AND P1, PT, R4, 0x70, PT ;  /* 0x000000700400780c */ /* 0x000fc40003f26070 */
[----:B------:R-:W-:-:S11]  /*6060*/  IADD3 R4, PT, PT, R4, 0x90, RZ ;  /* 0x0000009004047810 */ /* 0x000fd60007ffe0ff */
[----:B0-----:R-:W-:Y:S05]  /*6070*/  @!P1 BRA `(.L_x_5) ;  /* 0xffffffd000409947 */ /* 0x001fea000383ffff */
.L_x_4:
[----:B01-34-:R-:W-:Y:S05]  /*6080*/  BSYNC.RECONVERGENT B0 ;  /* 0x0000000000007941 */ /* 0x01bfea0003800200 */
.L_x_3:
[----:B--2---:R-:W0:Y:S01]  /*6090*/  S2R R220, SR_TID.X ;  /* 0x0000000000dc7919 */ /* 0x004e220000002100 */
[----:B------:R-:W-:Y:S01]  /*60a0*/  BSSY.RECONVERGENT B0, `(.L_x_6) ;  /* 0x00000ac000007945 */ /* 0x000fe20003800200 */
[----:B------:R-:W-:Y:S01]  /*60b0*/  BAR.SYNC.DEFER_BLOCKING 0x0 ;  /* 0x0000000000007b1d */ /* 0x000fe20000010000 */
[----:B0-----:R-:W-:-:S13]  /*60c0*/  ISETP.GT.U32.AND P0, PT, R220, 0xbf, PT ;  /* 0x000000bfdc00780c */ /* 0x001fda0003f04070 */
[----:B------:R-:W-:Y:S05]  /*60d0*/  @P0 BRA `(.L_x_7) ;  /* 0x0000000800a00947 */ /* 0x000fea0003800000 */
.L_x_8:
[C---:B0-----:R-:W-:Y:S02]  /*60e0*/  PRMT R2, R220.reuse, 0x9910, RZ ;  /* 0x00009910dc027816 */ /* 0x041fe400000000ff */
        /* <DEDUP_REMOVED lines=21> */
[----:B------:R-:W-:Y:S01]  /*6240*/  LDS.64 R232, [R221+0x220] ;  /* 0x00022000dde87984 */ /* 0x000fe20000000a00 */
[----:B0-----:R-:W-:-:S02]  /*6250*/  DADD R200, R2, R198 ;  /* 0x0000000002c87229 */ /* 0x001fc400000000c6 */
[----:B------:R-:W-:Y:S01]  /*6260*/  DADD R214, R2, -R198 ;  /* 0x0000000002d67229 */ /* 0x000fe200000008c6 */
[----:B------:R-:W0:Y:S01]  /*6270*/  LDS.64 R2, [R221+0x198] ;  /* 0x00019800dd027984 */ /* 0x000e220000000a00 */
[----:B-1----:R-:W-:-:S04]  /*6280*/  DADD R198, R210, R202 ;  /* 0x00000000d2c67229 */ /* 0x002fc800000000ca */
[C---:B------:R-:W-:Y:S02]  /*6290*/  DFMA R222, R200.reuse, R132, RZ ;  /* 0x00000084c8de722b */ /* 0x040fe400000000ff */
[C---:B------:R-:W-:Y:S02]  /*62a0*/  DFMA R224, R200.reuse, R120, RZ ;  /* 0x00000078c8e0722b */ /* 0x040fe400000000ff */
[C---:B------:R-:W-:Y:S02]  /*62b0*/  DFMA R230, R200.reuse, R108, RZ ;  /* 0x0000006cc8e6722b */ /* 0x040fe400000000ff */
[C---:B------:R-:W-:Y:S02]  /*62c0*/  DFMA R228, R200.reuse, R98, RZ ;  /* 0x00000062c8e4722b */ /* 0x040fe400000000ff */
[C---:B------:R-:W-:Y:S02]  /*62d0*/  DFMA R226, R200.reuse, R90, RZ ;  /* 0x0000005ac8e2722b */ /* 0x040fe400000000ff */
[----:B------:R-:W-:-:S02]  /*62e0*/  DFMA R218, R200, R82, RZ ;  /* 0x00000052c8da722b */ /* 0x000fc400000000ff */
[C---:B------:R-:W-:Y:S02]  /*62f0*/  DFMA R222, R198.reuse, R128, R222 ;  /* 0x00000080c6de722b */ /* 0x040fe400000000de */
[C---:B------:R-:W-:Y:S02]  /*6300*/  DFMA R224, R198.reuse, R116, R224 ;  /* 0x00000074c6e0722b */ /* 0x040fe400000000e0 */
[C---:B------:R-:W-:Y:S02]  /*6310*/  DFMA R230, R198.reuse, R104, R230 ;  /* 0x00000068c6e6722b */ /* 0x040fe400000000e6 */
[C---:B------:R-:W-:Y:S02]  /*6320*/  DFMA R228, R198.reuse, R94, R228 ;  /* 0x0000005ec6e4722b */ /* 0x040fe400000000e4 */
[C---:B------:R-:W-:Y:S02]  /*6330*/  DFMA R226, R198.reuse, R86, R226 ;  /* 0x00000056c6e2722b */ /* 0x040fe400000000e2 */
[----:B------:R-:W-:Y:S01]  /*6340*/  DFMA R198, R198, R76, R218 ;  /* 0x0000004cc6c6722b */ /* 0x000fe200000000da */
[----:B------:R-:W1:Y:S01]  /*6350*/  LDS.64 R218, [R221+0x5d8] ;  /* 0x0005d800ddda7984 */ /* 0x000e620000000a00 */
        /* <DEDUP_REMOVED lines=12> */
[----:B------:R-:W-:-:S02]  /*6420*/  DFMA R210, R210, R74, R214 ;  /* 0x0000004ad2d2722b */ /* 0x000fc400000000d6 */
[C-C-:B--2---:R-:W-:Y:S02]  /*6430*/  DADD R214, R4.reuse, R216.reuse ;  /* 0x0000000004d67229 */ /* 0x144fe400000000d8 */
[----:B------:R-:W-:Y:S01]  /*6440*/  DADD R4, R4, -R216 ;  /* 0x0000000004047229 */ /* 0x000fe200000008d8 */
[----:B------:R-:W-:Y:S05]  /*6450*/  LDS.64 R216, [R221+0x4c8] ;  /* 0x0004c800ddd87984 */ /* 0x000fea0000000a00 */
[C---:B------:R-:W-:Y:S02]  /*6460*/  DFMA R222, R214.reuse, R124, R222 ;  /* 0x0000007cd6de722b */ /* 0x040fe400000000de */
[----:B------:R-:W-:-:S02]  /*6470*/  DFMA R224, R214, R112, R224 ;  /* 0x00000070d6e0722b */ /* 0x000fc400000000e0 */
[C---:B------:R-:W-:Y:S02]  /*6480*/  DFMA R230, R214.reuse, R100, R230 ;  /* 0x00000064d6e6722b */ /* 0x040fe400000000e6 */
[C---:B------:R-:W-:Y:S02]  /*6490*/  DFMA R228, R214.reuse, R72, R228 ;  /* 0x00000048d6e4722b */ /* 0x040fe400000000e4 */
[C---:B------:R-:W-:Y:S02]  /*64a0*/  DFMA R226, R214.reuse, R68, R226 ;  /* 0x00000044d6e2722b */ /* 0x040fe400000000e2 */
[----:B------:R-:W-:Y:S02]  /*64b0*/  DFMA R198, R214, R60, R198 ;  /* 0x0000003cd6c6722b */ /* 0x000fe400000000c6 */
[C-C-:B0-----:R-:W-:Y:S02]  /*64c0*/  DADD R214, R2.reuse, R212.reuse ;  /* 0x0000000002d67229 */ /* 0x141fe400000000d4 */
[----:B------:R-:W-:-:S02]  /*64d0*/  DADD R212, R2, -R212 ;  /* 0x0000000002d47229 */ /* 0x000fc400000008d4 */
[C---:B------:R-:W-:Y:S01]  /*64e0*/  DFMA R200, R4.reuse, R122, R200 ;  /* 0x0000007a04c8722b */ /* 0x040fe200000000c8 */
[----:B------:R-:W-:Y:S01]  /*64f0*/  LDS.64 R2, [R221+0x2a8] ;  /* 0x0002a800dd027984 */ /* 0x000fe20000000a00 */
        /* <DEDUP_REMOVED lines=11> */
[----:B------:R-:W-:Y:S02]  /*65b0*/  DFMA R198, R214, R28, R198 ;  /* 0x0000001cd6c6722b */ /* 0x000fe400000000c6 */
[----:B-1----:R-:W-:-:S02]  /*65c0*/  DADD R214, R232, R218 ;  /* 0x00000000e8d67229 */ /* 0x002fc400000000da */
[C---:B------:R-:W-:Y:S02]  /*65d0*/  DFMA R200, R212.reuse, R62, R200 ;  /* 0x0000003ed4c8722b */ /* 0x040fe400000000c8 */
[C---:B------:R-:W-:Y:S02]  /*65e0*/  DFMA R202, R212.reuse, R54, R202 ;  /* 0x00000036d4ca722b */ /* 0x040fe400000000ca */
[C---:B------:R-:W-:Y:S02]  /*65f0*/  DFMA R204, R212.reuse, R50, R204 ;  /* 0x00000032d4cc722b */ /* 0x040fe400000000cc */
[C---:B------:R-:W-:Y:S02]  /*6600*/  DFMA R206, R212.reuse, R42, R206 ;  /* 0x0000002ad4ce722b */ /* 0x040fe400000000ce */
[C---:B------:R-:W-:Y:S02]  /*6610*/  DFMA R208, R212.reuse, R34, R208 ;  /* 0x00000022d4d0722b */ /* 0x040fe400000000d0 */
[----:B------:R-:W-:Y:S01]  /*6620*/  DFMA R210, R212, R26, R210 ;  /* 0x0000001ad4d2722b */ /* 0x000fe200000000d2 */
[----:B------:R-:W1:Y:S01]  /*6630*/  LDS.64 R212, [R221+0x330] ;  /* 0x00033000ddd47984 */ /* 0x000e620000000a00 */
[----:B------:R-:W-:-:S02]  /*6640*/  DFMA R222, R214, R48, R222 ;  /* 0x00000030d6de722b */ /* 0x000fc400000000de */
[C---:B------:R-:W-:Y:S02]  /*6650*/  DFMA R224, R214.reuse, R40, R224 ;  /* 0x00000028d6e0722b */ /* 0x040fe400000000e0 */
[C---:B------:R-:W-:Y:S02]  /*6660*/  DFMA R230, R214.reuse, R32, R230 ;  /* 0x00000020d6e6722b */ /* 0x040fe400000000e6 */
[C---:B------:R-:W-:Y:S02]  /*6670*/  DFMA R228, R214.reuse, R24, R228 ;  /* 0x00000018d6e4722b */ /* 0x040fe400000000e4 */
[----:B------:R-:W-:Y:S02]  /*6680*/  DFMA R226, R214, R20, R226 ;  /* 0x00000014d6e2722b */ /* 0x000fe400000000e2 */
[----:B------:R-:W-:Y:S02]  /*6690*/  DADD R218, R232, -R218 ;  /* 0x00000000e8da7229 */ /* 0x000fe400000008da */
[----:B------:R-:W-:Y:S01]  /*66a0*/  DFMA R214, R214, R16, R198 ;  /* 0x00000010d6d6722b */ /* 0x000fe200000000c6 */
[----:B------:R-:W-:Y:S04]  /*66b0*/  LDS.64 R232, [R221+0x3b8] ;  /* 0x0003b800dde87984 */ /* 0x000fe80000000a00 */
[----:B------:R-:W2:Y:S01]  /*66c0*/  LDS.64 R198, [R221+0x440] ;  /* 0x00044000ddc67984 */ /* 0x000ea20000000a00 */
[----:B------:R-:W-:-:S02]  /*66d0*/  DFMA R200, R218, R46, R200 ;  /* 0x0000002edac8722b */ /* 0x000fc400000000c8 */
[C---:B------:R-:W-:Y:S02]  /*66e0*/  DFMA R202, R218.reuse, R38, R202 ;  /* 0x00000026daca722b */ /* 0x040fe400000000ca */
[C---:B------:R-:W-:Y:S02]  /*66f0*/  DFMA R204, R218.reuse, R30, R204 ;  /* 0x0000001edacc722b */ /* 0x040fe400000000cc */
[C---:B------:R-:W-:Y:S02]  /*6700*/  DFMA R206, R218.reuse, R22, R206 ;  /* 0x00000016dace722b */ /* 0x040fe400000000ce */
[C---:B------:R-:W-:Y:S02]  /*6710*/  DFMA R208, R218.reuse, R18, R208 ;  /* 0x00000012dad0722b */ /* 0x040fe400000000d0 */
[----:B------:R-:W-:Y:S02]  /*6720*/  DFMA R210, R218, R14, R210 ;  /* 0x0000000edad2722b */ /* 0x000fe400000000d2 */
[----:B0-----:R-:W-:-:S02]  /*6730*/  DADD R218, R2, R4 ;  /* 0x0000000002da7229 */ /* 0x001fc40000000004 */
[----:B------:R-:W-:-:S06]  /*6740*/  DADD R2, R2, -R4 ;  /* 0x0000000002027229 */ /* 0x000fcc0000000804 */
[----:B------:R-:W-:Y:S02]  /*6750*/  DFMA R222, R218, R12, R222 ;  /* 0x0000000cdade722b */ /* 0x000fe400000000de */
[----:B-1----:R-:W-:Y:S02]  /*6760*/  DADD R4, R212, R216 ;  /* 0x00000000d4047229 */ /* 0x002fe400000000d8 */
[C---:B------:R-:W-:Y:S02]  /*6770*/  DFMA R224, R218.reuse, R10, R224 ;  /* 0x0000000adae0722b */ /* 0x040fe400000000e0 */
[C---:B------:R-:W-:Y:S02]  /*6780*/  DFMA R230, R218.reuse, R188, R230 ;  /* 0x000000bcdae6722b */ /* 0x040fe400000000e6 */
[C---:B------:R-:W-:Y:S02]  /*6790*/  DFMA R228, R218.reuse, R192, R228 ;  /* 0x000000c0dae4722b */ /* 0x040fe400000000e4 */
[----:B------:R-:W-:-:S02]  /*67a0*/  DFMA R226, R218, R166, R226 ;  /* 0x000000a6dae2722b */ /* 0x000fc400000000e2 */
[----:B------:R-:W-:Y:S02]  /*67b0*/  DFMA R214, R218, R178, R214 ;  /* 0x000000b2dad6722b */ /* 0x000fe400000000d6 */
[C---:B------:R-:W-:Y:S02]  /*67c0*/  DFMA R200, R2.reuse, R8, R200 ;  /* 0x0000000802c8722b */ /* 0x040fe400000000c8 */
[C---:B------:R-:W-:Y:S02]  /*67d0*/  DFMA R202, R2.reuse, R6, R202 ;  /* 0x0000000602ca722b */ /* 0x040fe400000000ca */
[C---:B------:R-:W-:Y:S02]  /*67e0*/  DFMA R204, R2.reuse, R190, R204 ;  /* 0x000000be02cc722b */ /* 0x040fe400000000cc */
[C---:B------:R-:W-:Y:S02]  /*67f0*/  DFMA R206, R2.reuse, R194, R206 ;  /* 0x000000c202ce722b */ /* 0x040fe400000000ce */
[----:B------:R-:W-:-:S02]  /*6800*/  DFMA R208, R2, R172, R208 ;  /* 0x000000ac02d0722b */ /* 0x000fc400000000d0 */
[----:B------:R-:W-:Y:S02]  /*6810*/  DFMA R210, R2, R184, R210 ;  /* 0x000000b802d2722b */ /* 0x000fe400000000d2 */
[----:B------:R-:W-:Y:S02]  /*6820*/  DADD R212, R212, -R216 ;  /* 0x00000000d4d47229 */ /* 0x000fe400000008d8 */
[----:B--2---:R-:W-:Y:S02]  /*6830*/  DADD R2, R232, R198 ;  /* 0x00000000e8027229 */ /* 0x004fe400000000c6 */
[C---:B------:R-:W-:Y:S02]  /*6840*/  DFMA R222, R4.reuse, R134, R222 ;  /* 0x0000008604de722b */ /* 0x040fe400000000de */
[C---:B------:R-:W-:Y:S02]  /*6850*/  DFMA R224, R4.reuse, R138, R224 ;  /* 0x0000008a04e0722b */ /* 0x040fe400000000e0 */
[----:B------:R-:W-:-:S02]  /*6860*/  DFMA R230, R4, R150, R230 ;  /* 0x0000009604e6722b */ /* 0x000fc400000000e6 */
[C---:B------:R-:W-:Y:S02]  /*6870*/  DFMA R228, R4.reuse, R158, R228 ;  /* 0x0000009e04e4722b */ /* 0x040fe400000000e4 */
[C---:B------:R-:W-:Y:S02]  /*6880*/  DFMA R226, R4.reuse, R168, R226 ;  /* 0x000000a804e2722b */ /* 0x040fe400000000e2 */
[----:B------:R-:W-:Y:S02]  /*6890*/  DFMA R214, R4, R180, R214 ;  /* 0x000000b404d6722b */ /* 0x000fe400000000d6 */
[C---:B------:R-:W-:Y:S02]  /*68a0*/  DFMA R200, R212.reuse, R142, R200 ;  /* 0x0000008ed4c8722b */ /* 0x040fe400000000c8 */
[C---:B------:R-:W-:Y:S02]  /*68b0*/  DFMA R202, R212.reuse, R146, R202 ;  /* 0x00000092d4ca722b */ /* 0x040fe400000000ca */
[----:B------:R-:W-:-:S02]  /*68c0*/  DFMA R204, R212, R154, R204 ;  /* 0x0000009ad4cc722b */ /* 0x000fc400000000cc */
[C---:B------:R-:W-:Y:S02]  /*68d0*/  DFMA R206, R212.reuse, R162, R206 ;  /* 0x000000a2d4ce722b */ /* 0x040fe400000000ce */
[C---:B------:R-:W-:Y:S02]  /*68e0*/  DFMA R208, R212.reuse, R174, R208 ;  /* 0x000000aed4d0722b */ /* 0x040fe400000000d0 */
[----:B------:R-:W-:Y:S02]  /*68f0*/  DFMA R210, R212, R186, R210 ;  /* 0x000000bad4d2722b */ /* 0x000fe400000000d2 */
[----:B------:R-:W-:Y:S02]  /*6900*/  DADD R198, R232, -R198 ;  /* 0x00000000e8c67229 */ /* 0x000fe400000008c6 */
[C---:B------:R-:W-:Y:S02]  /*6910*/  DFMA R222, R2.reuse, R136, R222 ;  /* 0x0000008802de722b */ /* 0x040fe400000000de */
        /* <DEDUP_REMOVED lines=8> */
[C---:B------:R-:W-:Y:S02]  /*69a0*/  DFMA R206, R198.reuse, R164, R206 ;  /* 0x000000a4c6ce722b */ /* 0x040fe400000000ce */
[C---:B------:R-:W-:Y:S02]  /*69b0*/  DFMA R212, R198.reuse, R176, R208 ;  /* 0x000000b0c6d4722b */ /* 0x040fe400000000d0 */
[----:B------:R-:W-:Y:S02]  /*69c0*/  DFMA R216, R198, R196, R210 ;  /* 0x000000c4c6d8722b */ /* 0x000fe400000000d2 */
[----:B------:R-:W-:Y:S02]  /*69d0*/  DADD R2, R222, -R200 ;  /* 0x00000000de027229 */ /* 0x000fe400000008c8 */
[----:B------:R-:W-:-:S02]  /*69e0*/  DADD R4, R224, -R202 ;  /* 0x00000000e0047229 */ /* 0x000fc400000008ca */
[----:B------:R-:W-:Y:S02]  /*69f0*/  DADD R198, R230, -R204 ;  /* 0x00000000e6c67229 */ /* 0x000fe400000008cc */
        /* <DEDUP_REMOVED lines=10> */
[----:B------:R0:W-:Y:S01]  /*6aa0*/  STS.64 [R221], R200 ;  /* 0x000000c8dd007388 */ /* 0x0001e20000000a00 */
[----:B------:R-:W-:Y:S02]  /*6ab0*/  DADD R212, R226, R212 ;  /* 0x00000000e2d47229 */ /* 0x000fe400000000d4 */
[----:B------:R-:W-:Y:S01]  /*6ac0*/  DADD R214, R214, R216 ;  /* 0x00000000d6d67229 */ /* 0x000fe200000000d8 */
        /* <DEDUP_REMOVED lines=9> */
.L_x_7:
[----:B------:R-:W-:Y:S05]  /*6b60*/  BSYNC.RECONVERGENT B0 ;  /* 0x0000000000007941 */ /* 0x000fea0003800200 */
.L_x_6:
[----:B0-----:R-:W2:Y:S01]  /*6b70*/  LDL.LU R198, [R1+0x110] ;  /* 0x0001100001c67983 */ /* 0x001ea20000300800 */
[----:B------:R-:W0:Y:S01]  /*6b80*/  LDCU.64 UR44, c[0x3][0x10] ;  /* 0x00c00200ff2c77ac */ /* 0x000e220008000a00 */
[----:B------:R-:W-:Y:S06]  /*6b90*/  BAR.SYNC.DEFER_BLOCKING 0x0 ;  /* 0x0000000000007b1d */ /* 0x000fec0000010000 */
[----:B------:R-:W1:Y:S01]  /*6ba0*/  LDCU.64 UR42, c[0x3][0x8] ;  /* 0x00c00100ff2a77ac */ /* 0x000e620008000a00 */
[----:B------:R-:W3:Y:S01]  /*6bb0*/  LDCU.64 UR48, c[0x3][0x40] ;  /* 0x00c00800ff3077ac */ /* 0x000ee20008000a00 */
[----:B------:R-:W4:Y:S01]  /*6bc0*/  LDCU.64 UR50, c[0x3][0x18] ;  /* 0x00c00300ff3277ac */ /* 0x000f220008000a00 */
[----:B------:R-:W5:Y:S01]  /*6bd0*/  LDCU.64 UR54, c[0x3][0x20] ;  /* 0x00c00400ff3677ac */ /* 0x000f620008000a00 */
        /* <DEDUP_REMOVED lines=31> */
[----:B--2---:R-:W-:Y:S04]  /*6dd0*/  LDS.64 R2, [R198] ;  /* 0x00000000c6027984 */ /* 0x004fe80000000a00 */
[----:B------:R-:W2:Y:S04]  /*6de0*/  LDS.64 R4, [R198+0x7f80] ;  /* 0x007f8000c6047984 */ /* 0x000ea80000000a00 */
[----:B------:R-:W-:Y:S04]  /*6df0*/  LDS.64 R10, [R198+0x880] ;  /* 0x00088000c60a7984 */ /* 0x000fe80000000a00 */
[----:B------:R-:W0:Y:S01]  /*6e00*/  LDS.64 R14, [R198+0x7700] ;  /* 0x00770000c60e7984 */ /* 0x000e220000000a00 */
[----:B--2---:R-:W-:-:S02]  /*6e10*/  DADD R6, R2, R4 ;  /* 0x0000000002067229 */ /* 0x004fc40000000004 */
[----:B------:R-:W-:Y:S01]  /*6e20*/  DADD R2, R2, -R4 ;  /* 0x0000000002027229 */ /* 0x000fe20000000804 */
[----:B------:R-:W-:Y:S01]  /*6e30*/  LDS.64 R4, [R198+0x1100] ;  /* 0x00110000c6047984 */ /* 0x000fe20000000a00 */
[----:B0-----:R-:W-:-:S04]  /*6e40*/  DADD R16, R10, R14 ;  /* 0x000000000a107229 */ /* 0x001fc8000000000e */
[C---:B------:R-:W-:Y:S01]  /*6e50*/  DFMA R20, R6.reuse, UR44, RZ ;  /* 0x0000002c06147c2b */ /* 0x040fe200080000ff */
[----:B------:R-:W0:Y:S01]  /*6e60*/  LDCU.64 UR44, c[0x3][0x7a8] ;  /* 0x00c0f500ff2c77ac */ /* 0x000e220008000a00 */
[C---:B-1----:R-:W-:Y:S02]  /*6e70*/  DFMA R18, R6.reuse, UR42, RZ ;  /* 0x0000002a06127c2b */ /* 0x042fe400080000ff */
[----:B----4-:R-:W-:Y:S01]  /*6e80*/  DFMA R24, R6, UR50, RZ ;  /* 0x0000003206187c2b */ /* 0x010fe200080000ff */
[----:B------:R-:W1:Y:S01]  /*6e90*/  LDCU.64 UR42, c[0x3][0x7a0] ;  /* 0x00c0f400ff2a77ac */ /* 0x000e620008000a00 */
[----:B------:R-:W-:Y:S02]  /*6ea0*/  DADD R10, R10, -R14 ;  /* 0x000000000a0a7229 */ /* 0x000fe4000000080e */
[----:B---3--:R-:W-:Y:S01]  /*6eb0*/  DFMA R28, R16, UR48, R20 ;  /* 0x00000030101c7c2b */ /* 0x008fe20008000014 */
[----:B------:R-:W2:Y:S01]  /*6ec0*/  LDCU.64 UR48, c[0x3][0x7b8] ;  /* 0x00c0f700ff3077ac */ /* 0x000ea20008000a00 */
[----:B-----5:R-:W-:-:S02]  /*6ed0*/  DFMA R20, R6, UR54, RZ ;  /* 0x0000003606147c2b */ /* 0x020fc400080000ff */
[C---:B------:R-:W-:Y:S01]  /*6ee0*/  DFMA R22, R16.reuse, UR46, R18 ;  /* 0x0000002e10167c2b */ /* 0x040fe20008000012 */
[----:B------:R-:W3:Y:S01]  /*6ef0*/  LDCU.64 UR46, c[0x3][0x7b0] ;  /* 0x00c0f600ff2e77ac */ /* 0x000ee20008000a00 */
[----:B------:R-:W4:Y:S01]  /*6f00*/  LDS.64 R18, [R198+0x6e80] ;  /* 0x006e8000c6127984 */ /* 0x000f220000000a00 */
[----:B------:R-:W-:Y:S02]  /*6f10*/  DFMA R32, R16, UR52, R24 ;  /* 0x0000003410207c2b */ /* 0x000fe40008000018 */
[----:B------:R-:W-:Y:S01]  /*6f20*/  DFMA R24, R6, UR58, RZ ;  /* 0x0000003a06187c2b */ /* 0x000fe200080000ff */
[----:B------:R-:W5:Y:S01]  /*6f30*/  LDCU.64 UR50, c[0x3][0xc8] ;  /* 0x00c01900ff3277ac */ /* 0x000f620008000a00 */
[----:B------:R-:W-:Y:S02]  /*6f40*/  DFMA R38, R16, UR56, R20 ;  /* 0x0000003810267c2b */ /* 0x000fe40008000014 */
[C---:B------:R-:W-:Y:S01]  /*6f50*/  DFMA R14, R2.reuse, UR60, RZ ;  /* 0x0000003c020e7c2b */ /* 0x040fe200080000ff */
[----:B------:R-:W5:Y:S01]  /*6f60*/  LDCU.64 UR60, c[0x3][0x7c8] ;  /* 0x00c0f900ff3c77ac */ /* 0x000f620008000a00 */
[----:B------:R-:W-:-:S02]  /*6f70*/  DFMA R20, R2, UR66, RZ ;  /* 0x0000004202147c2b */ /* 0x000fc400080000ff */
[----:B------:R-:W-:Y:S01]  /*6f80*/  DFMA R42, R16, UR62, R24 ;  /* 0x0000003e102a7c2b */ /* 0x000fe20008000018 */
[----:B------:R-:W5:Y:S01]  /*6f90*/  LDCU.64 UR62, c[0x3][0x7d0] ;  /* 0x00c0fa00ff3e77ac */ /* 0x000f620008000a00 */
[----:B------:R-:W-:Y:S02]  /*6fa0*/  DFMA R26, R2, UR70, RZ ;  /* 0x00000046021a7c2b */ /* 0x000fe400080000ff */
[C---:B------:R-:W-:Y:S01]  /*6fb0*/  DFMA R24, R10.reuse, UR64, R14 ;  /* 0x000000400a187c2b */ /* 0x040fe2000800000e */
[----:B------:R-:W5:Y:S01]  /*6fc0*/  LDCU.64 UR64, c[0x3][0x7d8] ;  /* 0x00c0fb00ff4077ac */ /* 0x000f620008000a00 */
[----:B------:R-:W-:Y:S01]  /*6fd0*/  DFMA R30, R10, UR68, R20 ;  /* 0x000000440a1e7c2b */ /* 0x000fe20008000014 */
[----:B------:R-:W-:Y:S01]  /*6fe0*/  LDS.64 R14, [R198+0x1980] ;  /* 0x00198000c60e7984 */ /* 0x000fe20000000a00 */
[----:B------:R-:W-:Y:S01]  /*6ff0*/  DFMA R6, R6, R132, RZ ;  /* 0x000000840606722b */ /* 0x000fe200000000ff */
[----:B------:R-:W5:Y:S01]  /*7000*/  LDCU.64 UR66, c[0x3][0x7e0] ;  /* 0x00c0fc00ff4277ac */ /* 0x000f620008000a00 */
[----:B------:R-:W-:Y:S01]  /*7010*/  DFMA R34, R10, UR72, R26 ;  /* 0x000000480a227c2b */ /* 0x000fe2000800001a */
[----:B------:R-:W0:Y:S01]  /*7020*/  LDS.64 R20, [R198+0x6600] ;  /* 0x00660000c6147984 */ /* 0x000e220000000a00 */
[C---:B------:R-:W-:Y:S01]  /*7030*/  DFMA R36, R2.reuse, UR74, RZ ;  /* 0x0000004a02247c2b */ /* 0x040fe200080000ff */
[----:B------:R-:W5:Y:S01]  /*7040*/  LDCU.64 UR68, c[0x3][0x7e8] ;  /* 0x00c0fd00ff4477ac */ /* 0x000f620008000a00 */
[----:B------:R-:W-:-:S02]  /*7050*/  DFMA R26, R2, UR6, RZ ;  /* 0x00000006021a7c2b */ /* 0x000fc400080000ff */
[----:B------:R-:W-:Y:S01]  /*7060*/  DFMA R130, R2, R130, RZ ;  /* 0x000000820282722b */ /* 0x000fe200000000ff */
[----:B------:R-:W5:Y:S01]  /*7070*/  LDCU.64 UR56, c[0x3][0xe0] ;  /* 0x00c01c00ff3877ac */ /* 0x000f620008000a00 */
[----:B------:R-:W-:Y:S01]  /*7080*/  DFMA R128, R16, R128, R6 ;  /* 0x000000801080722b */ /* 0x000fe20000000006 */
[----:B------:R-:W-:Y:S01]  /*7090*/  LDS.64 R6, [R198+0x2200] ;  /* 0x00220000c6067984 */ /* 0x000fe20000000a00 */
[C---:B------:R-:W-:Y:S01]  /*70a0*/  DFMA R40, R10.reuse, UR4, R36 ;  /* 0x000000040a287c2b */ /* 0x040fe20008000024 */
[----:B------:R-:W5:Y:S01]  /*70b0*/  LDCU.64 UR52, c[0x3][0xd0] ;  /* 0x00c01a00ff3477ac */ /* 0x000f620008000a00 */
[C---:B------:R-:W-:Y:S01]  /*70c0*/  DFMA R44, R10.reuse, UR8, R26 ;  /* 0x000000080a2c7c2b */ /* 0x040fe2000800001a */
[----:B------:R-:W5:Y:S01]  /*70d0*/  LDS.64 R16, [R198+0x5d80] ;  /* 0x005d8000c6107984 */ /* 0x000f620000000a00 */
[----:B------:R-:W-:Y:S01]  /*70e0*/  DFMA R130, R10, R126, R130 ;  /* 0x0000007e0a82722b */ /* 0x000fe20000000082 */
[----:B------:R-:W5:Y:S02]  /*70f0*/  LDCU.64 UR8, c[0x3][0x7f8] ;  /* 0x00c0ff00ff0877ac */ /* 0x000f640008000a00 */
[----:B------:R-:W-:Y:S01]  /*7100*/  LDS.64 R10, [R198+0x2a80] ;  /* 0x002a8000c60a7984 */ /* 0x000fe20000000a00 */
[C-C-:B----4-:R-:W-:Y:S01]  /*7110*/  DADD R2, R4.reuse, R18.reuse ;  /* 0x0000000004027229 */ /* 0x150fe20000000012 */
[----:B------:R-:W4:Y:S01]  /*7120*/  LDCU.64 UR54, c[0x3][0xd8] ;  /* 0x00c01b00ff3677ac */ /* 0x000f220008000a00 */
[----:B------:R-:W-:Y:S01]  /*7130*/  DADD R4, R4, -R18 ;  /* 0x0000000004047229 */ /* 0x000fe20000000812 */
[----:B------:R-:W4:Y:S01]  /*7140*/  LDS.64 R18, [R198+0x5500] ;  /* 0x00550000c6127984 */ /* 0x000f220000000a00 */
[----:B------:R-:W4:Y:S04]  /*7150*/  LDCU.64 UR58, c[0x3][0xe8] ;  /* 0x00c01d00ff3a77ac */ /* 0x000f280008000a00 */
[C---:B------:R-:W-:Y:S01]  /*7160*/  DFMA R26, R2.reuse, UR10, R22 ;  /* 0x0000000a021a7c2b */ /* 0x040fe20008000016 */
[----:B------:R-:W4:Y:S01]  /*7170*/  LDCU.64 UR10, c[0x3][0x800] ;  /* 0x00c10000ff0a77ac */ /* 0x000f220008000a00 */
[C---:B------:R-:W-:Y:S01]  /*7180*/  DFMA R28, R2.reuse, UR12, R28 ;  /* 0x0000000c021c7c2b */ /* 0x040fe2000800001c */
[----:B------:R-:W-:Y:S01]  /*7190*/  LDS.64 R22, [R198+0x4c80] ;  /* 0x004c8000c6167984 */ /* 0x000fe20000000a00 */
[C---:B------:R-:W-:Y:S01]  /*71a0*/  DFMA R36, R2.reuse, UR14, R32 ;  /* 0x0000000e02247c2b */ /* 0x040fe20008000020 */
[----:B------:R-:W4:Y:S01]  /*71b0*/  LDCU.64 UR12, c[0x3][0x808] ;  /* 0x00c10100ff0c77ac */ /* 0x000f220008000a00 */
[----:B------:R-:W-:-:S02]  /*71c0*/  DFMA R128, R2, R124, R128 ;  /* 0x0000007c0280722b */ /* 0x000fc40000000080 */
[C---:B------:R-:W-:Y:S01]  /*71d0*/  DFMA R38, R2.reuse, UR16, R38 ;  /* 0x0000001002267c2b */ /* 0x040fe20008000026 */
[----:B------:R-:W4:Y:S01]  /*71e0*/  LDCU.64 UR4, c[0x3][0x110] ;  /* 0x00c02200ff0477ac */ /* 0x000f220008000a00 */
[----:B------:R-:W-:Y:S02]  /*71f0*/  DFMA R42, R2, UR18, R42 ;  /* 0x00000012022a7c2b */ /* 0x000fe4000800002a */
[----:B------:R-:W-:Y:S01]  /*7200*/  DFMA R24, R4, UR20, R24 ;  /* 0x0000001404187c2b */ /* 0x000fe20008000018 */
[----:B------:R-:W4:Y:S01]  /*7210*/  LDCU.64 UR14, c[0x3][0x810] ;  /* 0x00c10200ff0e77ac */ /* 0x000f220008000a00 */
[C-C-:B0-----:R-:W-:Y:S02]  /*7220*/  DADD R2, R14.reuse, R20.reuse ;  /* 0x000000000e027229 */ /* 0x141fe40000000014 */
[----:B------:R-:W-:Y:S01]  /*7230*/  DADD R14, R14, -R20 ;  /* 0x000000000e0e7229 */ /* 0x000fe20000000814 */
[----:B------:R-:W0:Y:S01]  /*7240*/  LDCU.64 UR16, c[0x3][0x818] ;  /* 0x00c10300ff1077ac */ /* 0x000e220008000a00 */
[----:B------:R-:W0:Y:S01]  /*7250*/  LDS.64 R20, [R198+0x3300] ;  /* 0x00330000c6147984 */ /* 0x000e220000000a00 */
[----:B------:R-:W-:-:S02]  /*7260*/  DFMA R130, R4, R122, R130 ;  /* 0x0000007a0482722b */ /* 0x000fc40000000082 */
[C---:B------:R-:W-:Y:S01]  /*7270*/  DFMA R30, R4.reuse, UR22, R30 ;  /* 0x00000016041e7c2b */ /* 0x040fe2000800001e */
[----:B------:R-:W0:Y:S01]  /*7280*/  LDCU.64 UR70, c[0x3][0xf8] ;  /* 0x00c01f00ff4677ac */ /* 0x000e220008000a00 */
[C---:B------:R-:W-:Y:S02]  /*7290*/  DFMA R34, R4.reuse, UR24, R34 ;  /* 0x0000001804227c2b */ /* 0x040fe40008000022 */
[C---:B------:R-:W-:Y:S01]  /*72a0*/  DFMA R40, R4.reuse, UR26, R40 ;  /* 0x0000001a04287c2b */ /* 0x040fe20008000028 */
[----:B------:R-:W0:Y:S01]  /*72b0*/  LDCU.64 UR74, c[0x3][0x100] ;  /* 0x00c02000ff4a77ac */ /* 0x000e220008000a00 */
[----:B------:R-:W-:Y:S02]  /*72c0*/  DFMA R44, R4, UR28, R44 ;  /* 0x0000001c042c7c2b */ /* 0x000fe4000800002c */
[----:B------:R-:W-:Y:S01]  /*72d0*/  DFMA R32, R2, UR32, R28 ;  /* 0x0000002002207c2b */ /* 0x000fe2000800001c */
[----:B------:R-:W0:Y:S01]  /*72e0*/  LDCU.64 UR28, c[0x3][0x828] ;  /* 0x00c10500ff1c77ac */ /* 0x000e220008000a00 */
[----:B------:R-:W-:-:S02]  /*72f0*/  DFMA R130, R14, R62, R130 ;  /* 0x0000003e0e82722b */ /* 0x000fc40000000082 */
[C---:B------:R-:W-:Y:S01]  /*7300*/  DFMA R28, R14.reuse, UR40, R24 ;  /* 0x000000280e1c7c2b */ /* 0x040fe20008000018 */
[----:B------:R-:W0:Y:S01]  /*7310*/  LDCU.64 UR32, c[0x3][0x838] ;  /* 0x00c10700ff2077ac */ /* 0x000e220008000a00 */
[C---:B-1----:R-:W-:Y:S01]  /*7320*/  DFMA R30, R14.reuse, UR42, R30 ;  /* 0x0000002a0e1e7c2b */ /* 0x042fe2000800001e */
[----:B------:R-:W-:Y:S01]  /*7330*/  LDS.64 R24, [R198+0x4400] ;  /* 0x00440000c6187984 */ /* 0x000fe20000000a00 */
[C---:B------:R-:W-:Y:S01]  /*7340*/  DFMA R34, R14.reuse, UR44, R34 ;  /* 0x0000002c0e227c2b */ /* 0x040fe20008000022 */
[----:B------:R-:W1:Y:S01]  /*7350*/  LDCU.64 UR72, c[0x3][0x108] ;  /* 0x00c02100ff4877ac */ /* 0x000e620008000a00 */
[C---:B---3--:R-:W-:Y:S02]  /*7360*/  DFMA R40, R14.reuse, UR46, R40 ;  /* 0x0000002e0e287c2b */ /* 0x048fe40008000028 */
[----:B--2---:R-:W-:Y:S01]  /*7370*/  DFMA R44, R14, UR48, R44 ;  /* 0x000000300e2c7c2b */ /* 0x004fe2000800002c */
[----:B------:R-:W2:Y:S01]  /*7380*/  LDCU.64 UR6, c[0x3][0x118] ;  /* 0x00c02300ff0677ac */ /* 0x000ea20008000a00 */
[----:B------:R-:W3:Y:S01]  /*7390*/  LDS.64 R14, [R198+0x3b80] ;  /* 0x003b8000c60e7984 */ /* 0x000ee20000000a00 */
[----:B------:R-:W-:-:S02]  /*73a0*/  DFMA R128, R2, R64, R128 ;  /* 0x000000400280722b */ /* 0x000fc40000000080 */
[C---:B------:R-:W-:Y:S01]  /*73b0*/  DFMA R26, R2.reuse, UR30, R26 ;  /* 0x0000001e021a7c2b */ /* 0x040fe2000800001a */
[----:B------:R-:W1:Y:S01]  /*73c0*/  LDCU.64 UR30, c[0x3][0x830] ;  /* 0x00c10600ff1e77ac */ /* 0x000e620008000a00 */
[C---:B------:R-:W-:Y:S02]  /*73d0*/  DFMA R36, R2.reuse, UR34, R36 ;  /* 0x0000002202247c2b */ /* 0x040fe40008000024 */
[C---:B------:R-:W-:Y:S01]  /*73e0*/  DFMA R38, R2.reuse, UR36, R38 ;  /* 0x0000002402267c2b */ /* 0x040fe20008000026 */
[----:B------:R-:W2:Y:S01]  /*73f0*/  LDCU.64 UR36, c[0x3][0x840] ;  /* 0x00c10800ff2477ac */ /* 0x000ea20008000a00 */
[----:B------:R-:W-:Y:S02]  /*7400*/  DFMA R42, R2, UR38, R42 ;  /* 0x00000026022a7c2b */ /* 0x000fe4000800002a */
[----:B-----5:R-:W-:Y:S01]  /*7410*/  DADD R2, R6, -R16 ;  /* 0x0000000006027229 */ /* 0x020fe20000000810 */
[----:B------:R-:W5:Y:S01]  /*7420*/  LDCU.64 UR34, c[0x3][0x848] ;  /* 0x00c10900ff2277ac */ /* 0x000f620008000a00 */
[----:B----4-:R-:W-:-:S02]  /*7430*/  DADD R4, R10, -R18 ;  /* 0x000000000a047229 */ /* 0x010fc40000000812 */
[----:B------:R-:W-:Y:S01]  /*7440*/  DADD R6, R6, R16 ;  /* 0x0000000006067229 */ /* 0x000fe20000000010 */
[----:B------:R-:W4:Y:S01]  /*7450*/  LDCU.64 UR18, c[0x3][0x128] ;  /* 0x00c02500ff1277ac */ /* 0x000f220008000a00 */
[----:B------:R-:W-:Y:S02]  /*7460*/  DADD R10, R10, R18 ;  /* 0x000000000a0a7229 */ /* 0x000fe40000000012 */
[C---:B------:R-:W-:Y:S01]  /*7470*/  DFMA R28, R2.reuse, UR60, R28 ;  /* 0x0000003c021c7c2b */ /* 0x040fe2000800001c */
[----:B------:R-:W4:Y:S01]  /*7480*/  LDCU.64 UR20, c[0x3][0x130] ;  /* 0x00c02600ff1477ac */ /* 0x000f220008000a00 */
[C---:B------:R-:W-:Y:S02]  /*7490*/  DFMA R30, R2.reuse, UR62, R30 ;  /* 0x0000003e021e7c2b */ /* 0x040fe4000800001e */
[C---:B------:R-:W-:Y:S01]  /*74a0*/  DFMA R34, R2.reuse, UR64, R34 ;  /* 0x0000004002227c2b */ /* 0x040fe20008000022 */
[----:B------:R-:W4:Y:S01]  /*74b0*/  LDCU.64 UR22, c[0x3][0x138] ;  /* 0x00c02700ff1677ac */ /* 0x000f220008000a00 */
[----:B------:R-:W-:-:S02]  /*74c0*/  DFMA R130, R2, R46, R130 ;  /* 0x0000002e0282722b */ /* 0x000fc40000000082 */
[----:B------:R-:W-:Y:S01]  /*74d0*/  DFMA R28, R4, UR8, R28 ;  /* 0x00000008041c7c2b */ /* 0x000fe2000800001c */
[----:B------:R-:W1:Y:S01]  /*74e0*/  LDCU UR8, c[0x0][0x380] ;  /* 0x00007000ff0877ac */ /* 0x000e620008000800 */
[C---:B------:R-:W-:Y:S02]  /*74f0*/  DFMA R40, R2.reuse, UR66, R40 ;  /* 0x0000004202287c2b */ /* 0x040fe40008000028 */
[----:B------:R-:W-:Y:S01]  /*7500*/  DFMA R44, R2, UR68, R44 ;  /* 0x00000044022c7c2b */ /* 0x000fe2000800002c */
[----:B------:R-:W4:Y:S01]  /*7510*/  LDCU.64 UR26, c[0x3][0x140] ;  /* 0x00c02800ff1a77ac */ /* 0x000f220008000a00 */
[----:B0-----:R-:W-:Y:S02]  /*7520*/  DADD R2, R20, -R22 ;  /* 0x0000000014027229 */ /* 0x001fe40000000816 */
[C---:B------:R-:W-:Y:S01]  /*7530*/  DFMA R30, R4.reuse, UR10, R30 ;  /* 0x0000000a041e7c2b */ /* 0x040fe2000800001e */
[----:B------:R-:W0:Y:S01]  /*7540*/  LDCU.64 UR24, c[0x3][0x148] ;  /* 0x00c02900ff1877ac */ /* 0x000e220008000a00 */
[----:B------:R-:W-:-:S02]  /*7550*/  DFMA R34, R4, UR12, R34 ;  /* 0x0000000c04227c2b */ /* 0x000fc40008000022 */
[C---:B------:R-:W-:Y:S01]  /*7560*/  DFMA R38, R6.reuse, UR56, R38 ;  /* 0x0000003806267c2b */ /* 0x040fe20008000026 */
[----:B------:R-:W0:Y:S01]  /*7570*/  LDCU.64 UR38, c[0x3][0x158] ;  /* 0x00c02b00ff2677ac */ /* 0x000e220008000a00 */
[C---:B------:R-:W-:Y:S02]  /*7580*/  DFMA R26, R6.reuse, UR50, R26 ;  /* 0x00000032061a7c2b */ /* 0x040fe4000800001a */
[C---:B------:R-:W-:Y:S01]  /*7590*/  DFMA R32, R6.reuse, UR52, R32 ;  /* 0x0000003406207c2b */ /* 0x040fe20008000020 */
[----:B------:R-:W0:Y:S01]  /*75a0*/  LDCU.64 UR42, c[0x3][0x160] ;  /* 0x00c02c00ff2a77ac */ /* 0x000e220008000a00 */
[C---:B------:R-:W-:Y:S01]  /*75b0*/  DFMA R36, R6.reuse, UR54, R36 ;  /* 0x0000003606247c2b */ /* 0x040fe20008000024 */
[----:B-1----:R-:W-:Y:S01]  /*75c0*/  ISETP.GE.AND P0, PT, R0, UR8, PT ;  /* 0x0000000800007c0c */ /* 0x002fe2000bf06270 */
[----:B------:R-:W-:Y:S01]  /*75d0*/  DFMA R42, R6, UR58, R42 ;  /* 0x0000003a062a7c2b */ /* 0x000fe2000800002a */
[----:B------:R-:W1:Y:S01]  /*75e0*/  LDCU.64 UR40, c[0x3][0x168] ;  /* 0x00c02d00ff2877ac */ /* 0x000e620008000a00 */
[----:B------:R-:W-:-:S02]  /*75f0*/  DFMA R40, R4, UR14, R40 ;  /* 0x0000000e04287c2b */ /* 0x000fc40008000028 */
[----:B------:R-:W-:Y:S01]  /*7600*/  DFMA R44, R4, UR16, R44 ;  /* 0x00000010042c7c2b */ /* 0x000fe2000800002c */
[----:B------:R-:W1:Y:S01]  /*7610*/  LDCU.64 UR10, c[0x3][0x850] ;  /* 0x00c10a00ff0a77ac */ /* 0x000e620008000a00 */
[C---:B------:R-:W-:Y:S02]  /*7620*/  DFMA R28, R2.reuse, UR28, R28 ;  /* 0x0000001c021c7c2b */ /* 0x040fe4000800001c */
[C---:B------:R-:W-:Y:S01]  /*7630*/  DFMA R30, R2.reuse, UR30, R30 ;  /* 0x0000001e021e7c2b */ /* 0x040fe2000800001e */
[----:B------:R-:W1:Y:S01]  /*7640*/  LDCU.64 UR12, c[0x3][0x858] ;  /* 0x00c10b00ff0c77ac */ /* 0x000e620008000a00 */
[----:B------:R-:W-:Y:S02]  /*7650*/  DFMA R34, R2, UR32, R34 ;  /* 0x0000002002227c2b */ /* 0x000fe40008000022 */
[----:B------:R-:W-:Y:S01]  /*7660*/  DFMA R38, R10, UR4, R38 ;  /* 0x000000040a267c2b */ /* 0x000fe20008000026 */
[----:B------:R-:W1:Y:S01]  /*7670*/  LDCU.64 UR14, c[0x3][0x860] ;  /* 0x00c10c00ff0e77ac */ /* 0x000e620008000a00 */
[----:B------:R-:W-:-:S02]  /*7680*/  DFMA R130, R4, R8, R130 ;  /* 0x000000080482722b */ /* 0x000fc40000000082 */
[----:B------:R-:W-:Y:S01]  /*7690*/  DADD R20, R20, R22 ;  /* 0x0000000014147229 */ /* 0x000fe20000000016 */
[----:B------:R-:W1:Y:S01]  /*76a0*/  LDCU.64 UR16, c[0x3][0x868] ;  /* 0x00c10d00ff1077ac */ /* 0x000e620008000a00 */
[C---:B------:R-:W-:Y:S02]  /*76b0*/  DFMA R26, R10.reuse, UR70, R26 ;  /* 0x000000460a1a7c2b */ /* 0x040fe4000800001a */
[C---:B------:R-:W-:Y:S01]  /*76c0*/  DFMA R32, R10.reuse, UR74, R32 ;  /* 0x0000004a0a207c2b */ /* 0x040fe20008000020 */
[----:B------:R-:W1:Y:S01]  /*76d0*/  LDCU.64 UR30, c[0x3][0x870] ;  /* 0x00c10e00ff1e77ac */ /* 0x000e620008000a00 */
[C---:B------:R-:W-:Y:S02]  /*76e0*/  DFMA R36, R10.reuse, UR72, R36 ;  /* 0x000000480a247c2b */ /* 0x040fe40008000024 */
[----:B--2---:R-:W-:Y:S01]  /*76f0*/  DFMA R42, R10, UR6, R42 ;  /* 0x000000060a2a7c2b */ /* 0x004fe2000800002a */
[----:B------:R-:W2:Y:S01]  /*7700*/  LDCU.64 UR32, c[0x3][0x878] ;  /* 0x00c10f00ff2077ac */ /* 0x000ea20008000a00 */
[----:B------:R-:W-:-:S02]  /*7710*/  DFMA R130, R2, R142, R130 ;  /* 0x0000008e0282722b */ /* 0x000fc40000000082 */
[C---:B------:R-:W-:Y:S01]  /*7720*/  DFMA R40, R2.reuse, UR36, R40 ;  /* 0x0000002402287c2b */ /* 0x040fe20008000028 */
[----:B------:R-:W2:Y:S01]  /*7730*/  LDCU.64 UR28, c[0x3][0x170] ;  /* 0x00c02e00ff1c77ac */ /* 0x000ea20008000a00 */
[----:B-----5:R-:W-:Y:S02]  /*7740*/  DFMA R44, R2, UR34, R44 ;  /* 0x00000022022c7c2b */ /* 0x020fe4000800002c */
[C-C-:B---3--:R-:W-:Y:S01]  /*7750*/  DADD R2, R14.reuse, R24.reuse ;  /* 0x000000000e027229 */ /* 0x148fe20000000018 */
[----:B------:R-:W3:Y:S01]  /*7760*/  LDCU.64 UR4, c[0x3][0x178] ;  /* 0x00c02f00ff0477ac */ /* 0x000ee20008000a00 */
[----:B------:R-:W-:Y:S02]  /*7770*/  DADD R14, R14, -R24 ;  /* 0x000000000e0e7229 */ /* 0x000fe40000000818 */
[C---:B----4-:R-:W-:Y:S02]  /*7780*/  DFMA R26, R20.reuse, UR18, R26 ;  /* 0x00000012141a7c2b */ /* 0x050fe4000800001a */
[----:B------:R-:W-:-:S02]  /*7790*/  DFMA R32, R20, UR20, R32 ;  /* 0x0000001414207c2b */ /* 0x000fc40008000020 */
[C---:B------:R-:W-:Y:S02]  /*77a0*/  DFMA R36, R20.reuse, UR22, R36 ;  /* 0x0000001614247c2b */ /* 0x040fe40008000024 */
[C---:B------:R-:W-:Y:S02]  /*77b0*/  DFMA R38, R20.reuse, UR26, R38 ;  /* 0x0000001a14267c2b */ /* 0x040fe40008000026 */
[----:B0-----:R-:W-:Y:S02]  /*77c0*/  DFMA R42, R20, UR24, R42 ;  /* 0x00000018142a7c2b */ /* 0x001fe4000800002a */
[C---:B-1----:R-:W-:Y:S02]  /*77d0*/  DFMA R130, R14.reuse, UR10, R130 ;  /* 0x0000000a0e827c2b */ /* 0x042fe40008000082 */
[C---:B------:R-:W-:Y:S02]  /*77e0*/  DFMA R28, R14.reuse, UR12, R28 ;  /* 0x0000000c0e1c7c2b */ /* 0x040fe4000800001c */
[----:B------:R-:W-:-:S02]  /*77f0*/  DFMA R30, R14, UR14, R30 ;  /* 0x0000000e0e1e7c2b */ /* 0x000fc4000800001e */
[C---:B------:R-:W-:Y:S02]  /*7800*/  DFMA R34, R14.reuse, UR16, R34 ;  /* 0x000000100e227c2b */ /* 0x040fe40008000022 */
[C---:B------:R-:W-:Y:S02]  /*7810*/  DFMA R40, R14.reuse, UR30, R40 ;  /* 0x0000001e0e287c2b */ /* 0x040fe40008000028 */
[----:B--2---:R-:W-:Y:S02]  /*7820*/  DFMA R44, R14, UR32, R44 ;  /* 0x000000200e2c7c2b */ /* 0x004fe4000800002c */
[C---:B------:R-:W-:Y:S02]  /*7830*/  DFMA R26, R2.reuse, UR38, R26 ;  /* 0x00000026021a7c2b */ /* 0x040fe4000800001a */
[C---:B------:R-:W-:Y:S02]  /*7840*/  DFMA R32, R2.reuse, UR42, R32 ;  /* 0x0000002a02207c2b */ /* 0x040fe40008000020 */
[----:B------:R-:W-:-:S02]  /*7850*/  DFMA R36, R2, UR40, R36 ;  /* 0x0000002802247c2b */ /* 0x000fc40008000024 */
[C---:B------:R-:W-:Y:S02]  /*7860*/  DFMA R38, R2.reuse, UR28, R38 ;  /* 0x0000001c02267c2b */ /* 0x040fe40008000026 */
[----:B---3--:R-:W-:Y:S01]  /*7870*/  DFMA R42, R2, UR4, R42 ;  /* 0x00000004022a7c2b */ /* 0x008fe2000800002a */
[----:B------:R-:W-:Y:S10]  /*7880*/  @P0 EXIT ;  /* 0x000000000000094d */ /* 0x000ff40003800000 */
[----:B------:R-:W0:Y:S01]  /*7890*/  S2R R9, SR_TID.X ;  /* 0x0000000000097919 */ /* 0x000e220000002100 */
[----:B------:R-:W-:Y:S01]  /*78a0*/  DFMA R128, R6, R48, R128 ;  /* 0x000000300680722b */ /* 0x000fe20000000080 */
[----:B------:R-:W1:Y:S01]  /*78b0*/  LDC.64 R4, c[0x0][0x3a8] ;  /* 0x0000ea00ff047b82 */ /* 0x000e620000000a00 */
[C-C-:B------:R-:W-:Y:S02]  /*78c0*/  DADD R6, R26.reuse, R28.reuse ;  /* 0x000000001a067229 */ /* 0x140fe4000000001c */
[----:B------:R-:W-:Y:S02]  /*78d0*/  DADD R24, R26, -R28 ;  /* 0x000000001a187229 */ /* 0x000fe4000000081c */
[----:B------:R-:W-:Y:S02]  /*78e0*/  DADD R14, R42, R44 ;  /* 0x000000002a0e7229 */ /* 0x000fe4000000002c */
[----:B------:R-:W-:Y:S02]  /*78f0*/  DFMA R128, R10, R12, R128 ;  /* 0x0000000c0a80722b */ /* 0x000fe40000000080 */
[----:B------:R-:W-:-:S02]  /*7900*/  DADD R16, R42, -R44 ;  /* 0x000000002a107229 */ /* 0x000fc4000000082c */
[C-C-:B------:R-:W-:Y:S02]  /*7910*/  DADD R12, R38.reuse, R40.reuse ;  /* 0x00000000260c7229 */ /* 0x140fe40000000028 */
[----:B------:R-:W-:Y:S02]  /*7920*/  DADD R18, R38, -R40 ;  /* 0x0000000026127229 */ /* 0x000fe40000000828 */
[----:B------:R-:W-:Y:S02]  /*7930*/  DFMA R128, R20, R134, R128 ;  /* 0x000000861480722b */ /* 0x000fe40000000080 */
[C-C-:B------:R-:W-:Y:S02]  /*7940*/  DADD R10, R36.reuse, R34.reuse ;  /* 0x00000000240a7229 */ /* 0x140fe40000000022 */
[----:B------:R-:W-:Y:S02]  /*7950*/  DADD R20, R36, -R34 ;  /* 0x0000000024147229 */ /* 0x000fe40000000822 */
[----:B------:R-:W-:-:S02]  /*7960*/  DADD R22, R32, -R30 ;  /* 0x0000000020167229 */ /* 0x000fc4000000081e */
[----:B------:R-:W-:Y:S01]  /*7970*/  DFMA R128, R2, R136, R128 ;  /* 0x000000880280722b */ /* 0x000fe20000000080 */
[----:B0-----:R-:W-:Y:S01]  /*7980*/  IMAD R3, R0, 0x6c0, R9 ;  /* 0x000006c000037824 */ /* 0x001fe200078e0209 */
[----:B------:R-:W-:-:S06]  /*7990*/  DADD R8, R32, R30 ;  /* 0x0000000020087229 */ /* 0x000fcc000000001e */
[C-C-:B------:R-:W-:Y:S01]  /*79a0*/  DADD R26, R128.reuse, -R130.reuse ;  /* 0x00000000801a7229 */ /* 0x140fe20000000882 */
[----:B-1----:R-:W-:Y:S01]  /*79b0*/  IMAD.WIDE R2, R3, 0x8, R4 ;  /* 0x0000000803027825 */ /* 0x002fe200078e0204 */
[----:B------:R-:W-:-:S04]  /*79c0*/  DADD R4, R128, R130 ;  /* 0x0000000080047229 */ /* 0x000fc80000000082 */
[----:B------:R-:W-:Y:S04]  /*79d0*/  STG.E.64 desc[UR76][R2.64+0x1680], R14 ;  /* 0x0016800e02007986 */ /* 0x000fe8000c101b4c */
        /* <DEDUP_REMOVED lines=10> */
[----:B------:R-:W-:Y:S01]  /*7a80*/  STG.E.64 desc[UR76][R2.64+0x3180], R26 ;  /* 0x0031801a02007986 */ /* 0x000fe2000c101b4c */
[----:B------:R-:W-:Y:S05]  /*7a90*/  EXIT ;  /* 0x000000000000794d */ /* 0x000fea0003800000 */
.L_x_9:
[----:B------:R-:W-:-:S00]  /*7aa0*/  BRA `(.L_x_9) ;  /* 0xfffffffc00fc7947 */ /* 0x000fc0000383ffff */
[----:B------:R-:W-:-:S00]  /*7ab0*/  NOP ;  /* 0x0000000000007918 */ /* 0x000fc00000000000 */
        /* <DEDUP_REMOVED lines=12> */
.L_x_1036:


//--------------------- .text._Z32massMatrixMultiplyRegisterKernelILi12ELi16ELi1EEviPKdS1_S1_S1_Pd --------------------------
	.section	.text._Z32massMatrixMultiplyRegisterKernelILi12ELi16ELi1EEviPKdS1_S1_S1_Pd,"ax",@progbits
	.align	128
        .global         _Z32massMatrixMultiplyRegisterKernelILi12ELi16ELi1EEviPKdS1_S1_S1_Pd
        .type           _Z32massMatrixMultiplyRegisterKernelILi12ELi16ELi1EEviPKdS1_S1_S1_Pd,@function
        .size           _Z32massMatrixMultiplyRegisterKernelILi12ELi16ELi1EEviPKdS1_S1_S1_Pd,(.L_x_1037 - _Z32massMatrixMultiplyRegisterKernelILi12ELi16ELi1EEviPKdS1_S1_S1_Pd)
        .other          _Z32massMatrixMultiplyRegisterKernelILi12ELi16ELi1EEviPKdS1_S1_S1_Pd,@"STO_CUDA_ENTRY STV_DEFAULT"
_Z32massMatrixMultiplyRegisterKernelILi12ELi16ELi1EEviPKdS1_S1_S1_Pd:
.text._Z32massMatrixMultiplyRegisterKernelILi12ELi16ELi1EEviPKdS1_S1_S1_Pd:
[----:B------:R-:W-:Y:S01]  /*0000*/  LDC R1, c[0x0][0x37c] ;  /* 0x0000df00ff017b82 */ /* 0x000fe20000000800 */
[----:B------:R-:W0:Y:S07]  /*0010*/  S2R R9, SR_TID.X ;  /* 0x0000000000097919 */ /* 0x000e2e0000002100 */
[----:B------:R-:W1:Y:S01]  /*0020*/  LDC.64 R20, c[0x0][0x390] ;  /* 0x0000e400ff147b82 */ /* 0x000e620000000a00 */
[----:B------:R-:W2:Y:S01]  /*0030*/  LDCU.64 UR6, c[0x0][0x358] ;  /* 0x00006b00ff0677ac */ /* 0x000ea20008000a00 */
[----:B------:R-:W3:Y:S01]  /*0040*/  S2R R7, SR_TID.Y ;  /* 0x0000000000077919 */ /* 0x000ee20000002200 */
[----:B------:R-:W4:Y:S05]  /*0050*/  LDCU UR5, c[0x0][0x380] ;  /* 0x00007000ff0577ac */ /* 0x000f2a0008000800 */
[----:B------:R-:W5:Y:S08]  /*0060*/  LDC.64 R36, c[0x0][0x398] ;  /* 0x0000e600ff247b82 */ /* 0x000f700000000a00 */
[----:B------:R-:W3:Y:S01]  /*0070*/  S2UR UR4, SR_CTAID.X ;  /* 0x00000000000479c3 */ /* 0x000ee20000002500 */
[----:B0-----:R-:W-:-:S05]  /*0080*/  IMAD.MOV.U32 R5, RZ, RZ, R9 ;  /* 0x000000ffff057224 */ /* 0x001fca00078e0009 */
[----:B------:R-:W-:Y:S01]  /*0090*/  ISETP.GT.U32.AND P1, PT, R5, 0x2f, PT ;  /* 0x0000002f0500780c */ /* 0x000fe20003f24070 */
[----:B---3--:R-:W-:-:S05]  /*00a0*/  VIADD R0, R7, UR4 ;  /* 0x0000000407007c36 */ /* 0x008fca0008000000 */
[----:B----4-:R-:W-:-:S07]  /*00b0*/  ISETP.GE.AND P0, PT, R0, UR5, PT ;  /* 0x0000000500007c0c */ /* 0x010fce000bf06270 */
[----:B-1----:R-:W-:-:S04]  /*00c0*/  @!P1 IMAD.WIDE.U32 R20, R5, 0x8, R20 ;  /* 0x0000000805149825 */ /* 0x002fc800078e0014 */
[----:B-----5:R-:W-:Y:S02]  /*00d0*/  @!P1 IMAD.WIDE.U32 R36, R5, 0x8, R36 ;  /* 0x0000000805249825 */ /* 0x020fe400078e0024 */
[----:B--2---:R-:W2:Y:S01]  /*00e0*/  @!P1 LDG.E.64.CONSTANT R20, desc[UR6][R20.64] ;  /* 0x0000000614149981 */ /* 0x004ea2000c1e9b00 */
[----:B------:R-:W0:Y:S03]  /*00f0*/  @!P0 LDC.64 R2, c[0x0][0x3a0] ;  /* 0x0000e800ff028b82 */ /* 0x000e260000000a00 */
[----:B------:R-:W3:Y:S01]  /*0100*/  @!P1 LDG.E.64.CONSTANT R72, desc[UR6][R36.64] ;  /* 0x0000000624489981 */ /* 0x000ee2000c1e9b00 */
[----:B------:R-:W-:-:S04]  /*0110*/  @!P0 IMAD R39, R0, 0x6c0, R5 ;  /* 0x000006c000278824 */ /* 0x000fc800078e0205 */
[----:B0-----:R-:W-:-:S05]  /*0120*/  @!P0 IMAD.WIDE R2, R39, 0x8, R2 ;  /* 0x0000000827028825 */ /* 0x001fca00078e0202 */
[----:B------:R-:W4:Y:S04]  /*0130*/  @!P0 LDG.E.64.CONSTANT R10, desc[UR6][R2.64+0x1680] ;  /* 0x00168006020a8981 */ /* 0x000f28000c1e9b00 */
[----:B------:R-:W4:Y:S04]  /*0140*/  @!P0 LDG.E.64.CONSTANT R22, desc[UR6][R2.64+0x1b00] ;  /* 0x001b000602168981 */ /* 0x000f28000c1e9b00 */
[----:B------:R-:W5:Y:S04]  /*0150*/  @!P0 LDG.E.64.CONSTANT R24, desc[UR6][R2.64+0x1200] ;  /* 0x0012000602188981 */ /* 0x000f68000c1e9b00 */
        /* <DEDUP_REMOVED lines=8> */
[----:B------:R0:W5:Y:S01]  /*01e0*/  @!P0 LDG.E.64.CONSTANT R30, desc[UR6][R2.64+0x2880] ;  /* 0x00288006021e8981 */ /* 0x000162000c1e9b00 */
[----:B------:R-:W1:Y:S01]  /*01f0*/  S2UR UR7, SR_CgaCtaId ;  /* 0x00000000000779c3 */ /* 0x000e620000008800 */
[----:B------:R-:W-:Y:S01]  /*0200*/  VOTEU.ALL UP0, P1 ;  /* 0x0000000000ff7886 */ /* 0x000fe20000800000 */
[----:B------:R-:W-:-:S04]  /*0210*/  UMOV UR4, 0x400 ;  /* 0x0000040000047882 */ /* 0x000fc80000000000 */
[----:B------:R-:W-:Y:S02]  /*0220*/  @!UP0 UIADD3 UR5, UPT, UPT, UR4, 0x8800, URZ ;  /* 0x0000880004058890 */ /* 0x000fe4000fffe0ff */
[----:B------:R-:W-:Y:S02]  /*0230*/  @!UP0 UIADD3 UR6, UPT, UPT, UR4, 0x8980, URZ ;  /* 0x0000898004068890 */ /* 0x000fe4000fffe0ff */
[----:B-1----:R-:W-:Y:S02]  /*0240*/  @!UP0 ULEA UR5, UR7, UR5, 0x18 ;  /* 0x0000000507058291 */ /* 0x002fe4000f8ec0ff */
[----:B------:R-:W-:-:S04]  /*0250*/  @!UP0 ULEA UR6, UR7, UR6, 0x18 ;  /* 0x0000000607068291 */ /* 0x000fc8000f8ec0ff */
[C---:B------:R-:W-:Y:S02]  /*0260*/  @!P1 LEA R69, R5.reuse, UR5, 0x3 ;  /* 0x0000000505459c11 */ /* 0x040fe4000f8e18ff */
[----:B------:R-:W-:Y:S01]  /*0270*/  @!P1 LEA R75, R5, UR6, 0x3 ;  /* 0x00000006054b9c11 */ /* 0x000fe2000f8e18ff */
[----:B------:R-:W-:Y:S02]  /*0280*/  ULEA UR4, UR7, UR4, 0x18 ;  /* 0x0000000407047291 */ /* 0x000fe4000f8ec0ff */
[----:B--2---:R-:W-:Y:S04]  /*0290*/  @!P1 STS.64 [R69], R20 ;  /* 0x0000001445009388 */ /* 0x004fe80000000a00 */
[----:B---3--:R-:W-:Y:S01]  /*02a0*/  @!P1 STS.64 [R75], R72 ;  /* 0x000000484b009388 */ /* 0x008fe20000000a00 */
[----:B------:R-:W-:Y:S06]  /*02b0*/  BAR.SYNC.DEFER_BLOCKING 0x0 ;  /* 0x0000000000007b1d */ /* 0x000fec0000010000 */
[----:B------:R-:W1:Y:S04]  /*02c0*/  LDS.128 R116, [UR4+0x8820] ;  /* 0x00882004ff747984 */ /* 0x000e680008000c00 */
[----:B------:R-:W2:Y:S04]  /*02d0*/  LDS.128 R40, [UR4+0x8830] ;  /* 0x00883004ff287984 */ /* 0x000ea80008000c00 */
[----:B------:R-:W3:Y:S04]  /*02e0*/  LDS.128 R44, [UR4+0x8860] ;  /* 0x00886004ff2c7984 */ /* 0x000ee80008000c00 */
        /* <DEDUP_REMOVED lines=11> */
[----:B------:R-:W3:Y:S01]  /*03a0*/  LDS.128 R136, [UR4+0x8850] ;  /* 0x00885004ff887984 */ /* 0x000ee20008000c00 */
[----:B-1----:R-:W-:-:S03]  /*03b0*/  R2UR UR70, R118 ;  /* 0x00000000764672ca */ /* 0x002fc600000e0000 */
[----:B------:R-:W1:Y:S01]  /*03c0*/  LDS.128 R72, [UR4+0x8810] ;  /* 0x00881004ff487984 */ /* 0x000e620008000c00 */
[----:B------:R-:W-:Y:S02]  /*03d0*/  R2UR UR71, R119 ;  /* 0x00000000774772ca */ /* 0x000fe400000e0000 */
[----:B------:R-:W-:Y:S01]  /*03e0*/  R2UR UR8, R116 ;  /* 0x00000000740872ca */ /* 0x000fe200000e0000 */
[----:B------:R-:W1:Y:S01]  /*03f0*/  LDS.128 R84, [UR4+0x88a0] ;  /* 0x0088a004ff547984 */ /* 0x000e620008000c00 */
[----:B------:R-:W-:-:S03]  /*0400*/  R2UR UR9, R117 ;  /* 0x00000000750972ca */ /* 0x000fc600000e0000 */
[----:B------:R-:W1:Y:S01]  /*0410*/  LDS.128 R96, [UR4+0x8930] ;  /* 0x00893004ff607984 */ /* 0x000e620008000c00 */
[----:B----4-:R-:W-:-:S03]  /*0420*/  DADD R20, R10, R22 ;  /* 0x000000000a147229 */ /* 0x010fc60000000016 */
[----:B------:R-:W4:Y:S01]  /*0430*/  LDS.128 R104, [UR4+0x8990] ;  /* 0x00899004ff687984 */ /* 0x000f220008000c00 */
[----:B------:R-:W-:-:S03]  /*0440*/  DADD R10, R10, -R22 ;  /* 0x000000000a0a7229 */ /* 0x000fc60000000816 */
[----:B------:R-:W4:Y:S01]  /*0450*/  LDS.128 R116, [UR4+0x88e0] ;  /* 0x0088e004ff747984 */ /* 0x000f220008000c00 */
[C-C-:B-----5:R-:W-:Y:S02]  /*0460*/  DADD R22, R24.reuse, R26.reuse ;  /* 0x0000000018167229 */ /* 0x160fe4000000001a */
[----:B0-----:R-:W-:Y:S01]  /*0470*/  DADD R2, R24, -R26 ;  /* 0x0000000018027229 */ /* 0x001fe2000000081a */
[----:B------:R-:W0:Y:S01]  /*0480*/  LDS.128 R68, [UR4+0x8980] ;  /* 0x00898004ff447984 */ /* 0x000e220008000c00 */
[----:B------:R-:W-:Y:S02]  /*0490*/  DADD R26, R18, R34 ;  /* 0x00000000121a7229 */ /* 0x000fe40000000022 */
[C-C-:B------:R-:W-:Y:S01]  /*04a0*/  DADD R24, R12.reuse, R28.reuse ;  /* 0x000000000c187229 */ /* 0x140fe2000000001c */
[----:B------:R-:W5:Y:S01]  /*04b0*/  LDS.128 R132, [UR4+0x8880] ;  /* 0x00888004ff847984 */ /* 0x000f620008000c00 */
[----:B------:R-:W-:Y:S02]  /*04c0*/  DADD R12, R12, -R28 ;  /* 0x000000000c0c7229 */ /* 0x000fe4000000081c */
[C-C-:B------:R-:W-:Y:S01]  /*04d0*/  DADD R28, R16.reuse, R32.reuse ;  /* 0x00000000101c7229 */ /* 0x140fe20000000020 */
[----:B------:R-:W-:Y:S01]  /*04e0*/  LDS.128 R100, [UR4+0x89b0] ;  /* 0x0089b004ff647984 */ /* 0x000fe20008000c00 */
[----:B------:R-:W-:-:S02]  /*04f0*/  DADD R16, R16, -R32 ;  /* 0x0000000010107229 */ /* 0x000fc40000000820 */
[----:B------:R-:W-:Y:S01]  /*0500*/  DADD R18, R18, -R34 ;  /* 0x0000000012127229 */ /* 0x000fe20000000822 */
[----:B------:R-:W-:Y:S01]  /*0510*/  LDS.128 R120, [UR4+0x88b0] ;  /* 0x0088b004ff787984 */ /* 0x000fe20008000c00 */
[--C-:B------:R-:W-:Y:S02]  /*0520*/  DADD R108, R14, R30.reuse ;  /* 0x000000000e6c7229 */ /* 0x100fe4000000001e */
[-C--:B--2---:R-:W-:Y:S01]  /*0530*/  DFMA R32, R40, R26.reuse, RZ ;  /* 0x0000001a2820722b */ /* 0x084fe200000000ff */
[----:B------:R-:W-:Y:S01]  /*0540*/  LDS.128 R144, [UR4+0x8940] ;  /* 0x00894004ff907984 */ /* 0x000fe20008000c00 */
[-C--:B---3--:R-:W-:Y:S02]  /*0550*/  DFMA R34, R44, R26.reuse, RZ ;  /* 0x0000001a2c22722b */ /* 0x088fe400000000ff */
[----:B------:R-:W-:Y:S01]  /*0560*/  DADD R14, R14, -R30 ;  /* 0x000000000e0e7229 */ /* 0x000fe2000000081e */
[----:B------:R-:W-:Y:S01]  /*0570*/  LDS.128 R164, [UR4+0x8af0] ;  /* 0x008af004ffa47984 */ /* 0x000fe20008000c00 */
[----:B------:R-:W-:-:S02]  /*0580*/  DFMA R124, R52, R26, RZ ;  /* 0x0000001a347c722b */ /* 0x000fc400000000ff */
[-C--:B------:R-:W-:Y:S01]  /*0590*/  DFMA R126, R56, R26.reuse, RZ ;  /* 0x0000001a387e722b */ /* 0x080fe200000000ff */
[----:B------:R-:W-:Y:S01]  /*05a0*/  LDS.128 R176, [UR4+0x8a30] ;  /* 0x008a3004ffb07984 */ /* 0x000fe20008000c00 */
[-C--:B------:R-:W-:Y:S02]  /*05b0*/  DFMA R30, R36, R26.reuse, RZ ;  /* 0x0000001a241e722b */ /* 0x080fe400000000ff */
[-C--:B------:R-:W-:Y:S01]  /*05c0*/  DFMA R110, R48, R26.reuse, RZ ;  /* 0x0000001a306e722b */ /* 0x080fe200000000ff */
[----:B------:R-:W-:Y:S01]  /*05d0*/  LDS.128 R172, [UR4+0x8a00] ;  /* 0x008a0004ffac7984 */ /* 0x000fe20008000c00 */
[-C--:B------:R-:W-:Y:S02]  /*05e0*/  DFMA R140, R60, R26.reuse, RZ ;  /* 0x0000001a3c8c722b */ /* 0x080fe400000000ff */
[----:B------:R-:W-:Y:S01]  /*05f0*/  DFMA R142, R64, R26, RZ ;  /* 0x0000001a408e722b */ /* 0x000fe200000000ff */
[----:B------:R-:W-:Y:S01]  /*0600*/  IMAD.MOV.U32 R4, RZ, RZ, 0x8800 ;  /* 0x00008800ff047424 */ /* 0x000fe200078e00ff */
[C---:B------:R-:W-:Y:S01]  /*0610*/  DFMA R32, R28.reuse, R42, R32 ;  /* 0x0000002a1c20722b */ /* 0x040fe20000000020 */
[----:B------:R-:W-:Y:S01]  /*0620*/  LDS.128 R168, [UR4+0x8ab0] ;  /* 0x008ab004ffa87984 */ /* 0x000fe20008000c00 */
[----:B------:R-:W-:-:S02]  /*0630*/  DFMA R34, R28, R46, R34 ;  /* 0x0000002e1c22722b */ /* 0x000fc40000000022 */
[C---:B------:R-:W-:Y:S01]  /*0640*/  DFMA R30, R28.reuse, R38, R30 ;  /* 0x000000261c1e722b */ /* 0x040fe2000000001e */
[----:B------:R-:W-:Y:S01]  /*0650*/  LDS.128 R156, [UR4+0x8ac0] ;  /* 0x008ac004ff9c7984 */ /* 0x000fe20008000c00 */
[C---:B------:R-:W-:Y:S02]  /*0660*/  DFMA R110, R28.reuse, R50, R110 ;  /* 0x000000321c6e722b */ /* 0x040fe4000000006e */
[C---:B------:R-:W-:Y:S02]  /*0670*/  DFMA R128, R28.reuse, R54, R124 ;  /* 0x000000361c80722b */ /* 0x040fe4000000007c */
[C---:B------:R-:W-:Y:S02]  /*0680*/  DFMA R130, R28.reuse, R58, R126 ;  /* 0x0000003a1c82722b */ /* 0x040fe4000000007e */
[C---:B------:R-:W-:Y:S01]  /*0690*/  DFMA R148, R28.reuse, R62, R140 ;  /* 0x0000003e1c94722b */ /* 0x040fe2000000008c */
[----:B------:R-:W2:Y:S01]  /*06a0*/  LDS.128 R124, [UR4+0x8910] ;  /* 0x00891004ff7c7984 */ /* 0x000ea20008000c00 */
[----:B------:R-:W-:Y:S01]  /*06b0*/  DFMA R28, R28, R66, R142 ;  /* 0x000000421c1c722b */ /* 0x000fe2000000008e */
[----:B------:R-:W-:-:S02]  /*06c0*/  R2UR UR62, R78 ;  /* 0x000000004e3e72ca */ /* 0x000fc400000e0000 */
[----:B------:R-:W3:Y:S01]  /*06d0*/  LDS.128 R140, [UR4+0x89a0] ;  /* 0x0089a004ff8c7984 */ /* 0x000ee20008000c00 */
[----:B------:R-:W-:Y:S02]  /*06e0*/  R2UR UR63, R79 ;  /* 0x000000004f3f72ca */ /* 0x000fe400000e0000 */
[----:B------:R-:W-:Y:S02]  /*06f0*/  R2UR UR60, R82 ;  /* 0x00000000523c72ca */ /* 0x000fe400000e0000 */
[----:B------:R-:W-:Y:S02]  /*0700*/  R2UR UR61, R83 ;  /* 0x00000000533d72ca */ /* 0x000fe400000e0000 */
[----:B------:R-:W-:Y:S02]  /*0710*/  R2UR UR66, R112 ;  /* 0x00000000704272ca */ /* 0x000fe400000e0000 */
[----:B------:R-:W-:Y:S01]  /*0720*/  R2UR UR67, R113 ;  /* 0x00000000714372ca */ /* 0x000fe200000e0000 */
[-C--:B------:R-:W-:Y:S01]  /*0730*/  DFMA R32, R76, R108.reuse, R32 ;  /* 0x0000006c4c20722b */ /* 0x080fe20000000020 */
[----:B------:R-:W-:Y:S01]  /*0740*/  R2UR UR56, R90 ;  /* 0x000000005a3872ca */ /* 0x000fe200000e0000 */
[----:B------:R-:W-:Y:S01]  /*0750*/  DFMA R34, R80, R108, R34 ;  /* 0x0000006c5022722b */ /* 0x000fe20000000022 */
[----:B------:R-:W-:-:S02]  /*0760*/  R2UR UR57, R91 ;  /* 0x000000005b3972ca */ /* 0x000fc400000e0000 */
[----:B------:R-:W-:Y:S02]  /*0770*/  R2UR UR54, R94 ;  /* 0x000000005e3672ca */ /* 0x000fe400000e0000 */
[----:B------:R-:W-:Y:S01]  /*0780*/  R2UR UR55, R95 ;  /* 0x000000005f3772ca */ /* 0x000fe200000e0000 */
[-C--:B------:R-:W-:Y:S01]  /*0790*/  DFMA R128, R88, R108.reuse, R128 ;  /* 0x0000006c5880722b */ /* 0x080fe20000000080 */
[----:B------:R-:W-:Y:S01]  /*07a0*/  R2UR UR68, R138 ;  /* 0x000000008a4472ca */ /* 0x000fe200000e0000 */
[----:B------:R-:W-:Y:S01]  /*07b0*/  DFMA R130, R92, R108, R130 ;  /* 0x0000006c5c82722b */ /* 0x000fe20000000082 */
[----:B------:R-:W-:Y:S02]  /*07c0*/  R2UR UR69, R139 ;  /* 0x000000008b4572ca */ /* 0x000fe400000e0000 */
[----:B------:R-:W-:Y:S02]  /*07d0*/  R2UR UR18, R136 ;  /* 0x00000000881272ca */ /* 0x000fe400000e0000 */
[----:B------:R-:W-:-:S02]  /*07e0*/  R2UR UR19, R137 ;  /* 0x00000000891372ca */ /* 0x000fc400000e0000 */
[----:B------:R-:W3:Y:S01]  /*07f0*/  LDS.128 R136, [UR4+0x8970] ;  /* 0x00897004ff887984 */ /* 0x000ee20008000c00 */
[----:B------:R-:W-:Y:S02]  /*0800*/  R2UR UR52, R114 ;  /* 0x00000000723472ca */ /* 0x000fe400000e0000 */
[----:B------:R-:W-:Y:S02]  /*0810*/  R2UR UR53, R115 ;  /* 0x00000000733572ca */ /* 0x000fe400000e0000 */
[----:B------:R-:W3:Y:S01]  /*0820*/  LDS.128 R112, [UR4+0x8ad0] ;  /* 0x008ad004ff707984 */ /* 0x000ee20008000c00 */
[----:B-1----:R-:W-:Y:S01]  /*0830*/  R2UR UR64, R74 ;  /* 0x000000004a4072ca */ /* 0x002fe200000e0000 */
[C---:B------:R-:W-:Y:S01]  /*0840*/  DFMA R90, R24.reuse, UR62, R32 ;  /* 0x0000003e185a7c2b */ /* 0x040fe20008000020 */
[----:B------:R-:W-:Y:S01]  /*0850*/  R2UR UR65, R75 ;  /* 0x000000004b4172ca */ /* 0x000fe200000e0000 */
[----:B------:R-:W-:Y:S02]  /*0860*/  DFMA R94, R24, UR60, R34 ;  /* 0x0000003c185e7c2b */ /* 0x000fe40008000022 */
[-C--:B------:R-:W-:Y:S01]  /*0870*/  DFMA R30, R72, R108.reuse, R30 ;  /* 0x0000006c481e722b */ /* 0x080fe2000000001e */
[----:B------:R-:W1:Y:S01]  /*0880*/  LDS.128 R32, [UR4+0x89d0] ;  /* 0x0089d004ff207984 */ /* 0x000e620008000c00 */
[----:B------:R-:W-:-:S02]  /*0890*/  DFMA R74, R84, R108, R110 ;  /* 0x0000006c544a722b */ /* 0x000fc4000000006e */
[----:B------:R-:W-:Y:S02]  /*08a0*/  DFMA R82, R108, UR66, R28 ;  /* 0x000000426c527c2b */ /* 0x000fe4000800001c */
[----:B------:R-:W-:Y:S01]  /*08b0*/  DFMA R148, R96, R108, R148 ;  /* 0x0000006c6094722b */ /* 0x000fe20000000094 */
[----:B----4-:R-:W-:Y:S01]  /*08c0*/  R2UR UR48, R106 ;  /* 0x000000006a3072ca */ /* 0x010fe200000e0000 */
[----:B------:R-:W4:Y:S01]  /*08d0*/  LDS.128 R108, [UR4+0x89c0] ;  /* 0x0089c004ff6c7984 */ /* 0x000f220008000c00 */
[----:B------:R-:W-:Y:S01]  /*08e0*/  R2UR UR49, R107 ;  /* 0x000000006b3172ca */ /* 0x000fe200000e0000 */
[C---:B------:R-:W-:Y:S01]  /*08f0*/  DFMA R106, R24.reuse, UR56, R128 ;  /* 0x00000038186a7c2b */ /* 0x040fe20008000080 */
[----:B------:R-:W-:Y:S02]  /*0900*/  R2UR UR12, R116 ;  /* 0x00000000740c72ca */ /* 0x000fe400000e0000 */
[----:B------:R-:W-:Y:S01]  /*0910*/  R2UR UR13, R117 ;  /* 0x00000000750d72ca */ /* 0x000fe200000e0000 */
[----:B------:R-:W-:Y:S01]  /*0920*/  DFMA R116, R24, UR54, R130 ;  /* 0x0000003618747c2b */ /* 0x000fe20008000082 */
[----:B------:R-:W4:Y:S01]  /*0930*/  LDS.128 R128, [UR4+0x8ae0] ;  /* 0x008ae004ff807984 */ /* 0x000f220008000c00 */
[----:B0-----:R-:W-:-:S08]  /*0940*/  DFMA R26, R68, R18, RZ ;  /* 0x00000012441a722b */ /* 0x001fd000000000ff */
[----:B------:R-:W-:Y:S01]  /*0950*/  DFMA R26, R16, R70, R26 ;  /* 0x00000046101a722b */ /* 0x000fe2000000001a */
[----:B-----5:R-:W-:Y:S01]  /*0960*/  R2UR UR16, R132 ;  /* 0x00000000841072ca */ /* 0x020fe200000e0000 */
[----:B------:R-:W-:Y:S01]  /*0970*/  DFMA R30, R24, UR64, R30 ;  /* 0x00000040181e7c2b */ /* 0x000fe2000800001e */
[----:B------:R-:W-:Y:S02]  /*0980*/  R2UR UR17, R133 ;  /* 0x00000000851172ca */ /* 0x000fe400000e0000 */
[----:B--2---:R-:W-:-:S03]  /*0990*/  R2UR UR10, R124 ;  /* 0x000000007c0a72ca */ /* 0x004fc600000e0000 */
[----:B------:R-:W-:Y:S01]  /*09a0*/  DFMA R26, R104, R14, R26 ;  /* 0x0000000e681a722b */ /* 0x000fe2000000001a */
[----:B------:R-:W-:Y:S02]  /*09b0*/  R2UR UR11, R125 ;  /* 0x000000007d0b72ca */ /* 0x000fe400000e0000 */
[----:B------:R-:W-:Y:S02]  /*09c0*/  R2UR UR58, R86 ;  /* 0x00000000563a72ca */ /* 0x000fe400000e0000 */
[----:B------:R-:W-:Y:S02]  /*09d0*/  R2UR UR59, R87 ;  /* 0x00000000573b72ca */ /* 0x000fe400000e0000 */
[----:B------:R-:W-:Y:S02]  /*09e0*/  R2UR UR50, R98 ;  /* 0x00000000623272ca */ /* 0x000fe400000e0000 */
[----:B------:R-:W-:Y:S02]  /*09f0*/  R2UR UR51, R99 ;  /* 0x00000000633372ca */ /* 0x000fe400000e0000 */
[----:B---3--:R-:W-:-:S02]  /*0a00*/  R2UR UR6, R140 ;  /* 0x000000008c0672ca */ /* 0x008fc400000e0000 */
[----:B------:R-:W-:Y:S01]  /*0a10*/  R2UR UR7, R141 ;  /* 0x000000008d0772ca */ /* 0x000fe200000e0000 */
[----:B------:R-:W-:Y:S02]  /*0a20*/  DFMA R28, R100, R18, RZ ;  /* 0x00000012641c722b */ /* 0x000fe400000000ff */
[----:B------:R-:W-:Y:S01]  /*0a30*/  DFMA R26, R12, UR48, R26 ;  /* 0x000000300c1a7c2b */ /* 0x000fe2000800001a */
[----:B------:R-:W-:Y:S01]  /*0a40*/  R2UR UR38, R126 ;  /* 0x000000007e2672ca */ /* 0x000fe200000e0000 */
[----:B------:R-:W-:Y:S01]  /*0a50*/  IMAD.U32 R152, RZ, RZ, UR8 ;  /* 0x00000008ff987e24 */ /* 0x000fe2000f8e00ff */
[----:B------:R-:W-:Y:S01]  /*0a60*/  R2UR UR39, R127 ;  /* 0x000000007f2772ca */ /* 0x000fe200000e0000 */
[----:B------:R-:W-:Y:S01]  /*0a70*/  IMAD.U32 R153, RZ, RZ, UR9 ;  /* 0x00000009ff997e24 */ /* 0x000fe2000f8e00ff */
[----:B------:R-:W-:Y:S01]  /*0a80*/  DFMA R30, R22, UR8, R30 ;  /* 0x00000008161e7c2b */ /* 0x000fe2000800001e */
[----:B------:R-:W0:Y:S01]  /*0a90*/  LDS.128 R124, [UR4+0x8a10] ;  /* 0x008a1004ff7c7984 */ /* 0x000e220008000c00 */
[----:B------:R-:W-:-:S02]  /*0aa0*/  R2UR UR14, R120 ;  /* 0x00000000780e72ca */ /* 0x000fc400000e0000 */
[----:B------:R-:W-:Y:S02]  /*0ab0*/  R2UR UR15, R121 ;  /* 0x00000000790f72ca */ /* 0x000fe400000e0000 */
[----:B------:R-:W-:Y:S02]  /*0ac0*/  R2UR UR46, R136 ;  /* 0x00000000882e72ca */ /* 0x000fe400000e0000 */
[----:B------:R-:W-:Y:S02]  /*0ad0*/  R2UR UR47, R137 ;  /* 0x00000000892f72ca */ /* 0x000fe400000e0000 */
[----:B------:R-:W-:Y:S02]  /*0ae0*/  R2UR UR8, R144 ;  /* 0x00000000900872ca */ /* 0x000fe400000e0000 */
[----:B------:R-:W-:Y:S02]  /*0af0*/  R2UR UR9, R145 ;  /* 0x00000000910972ca */ /* 0x000fe400000e0000 */
[----:B------:R-:W-:-:S02]  /*0b00*/  R2UR UR40, R118 ;  /* 0x00000000762872ca */ /* 0x000fc400000e0000 */
[----:B------:R-:W-:Y:S02]  /*0b10*/  R2UR UR41, R119 ;  /* 0x00000000772972ca */ /* 0x000fe400000e0000 */
[----:B------:R-:W-:Y:S02]  /*0b20*/  R2UR UR28, R114 ;  /* 0x00000000721c72ca */ /* 0x000fe400000e0000 */
[----:B------:R-:W-:Y:S01]  /*0b30*/  R2UR UR29, R115 ;  /* 0x00000000731d72ca */ /* 0x000fe200000e0000 */
[----:B------:R-:W-:Y:S01]  /*0b40*/  DFMA R28, R16, R102, R28 ;  /* 0x00000066101c722b */ /* 0x000fe2000000001c */
[----:B------:R-:W-:Y:S01]  /*0b50*/  R2UR UR42, R122 ;  /* 0x000000007a2a72ca */ /* 0x000fe200000e0000 */
[C---:B------:R-:W-:Y:S01]  /*0b60*/  DFMA R180, R22.reuse, UR16, R94 ;  /* 0x0000001016b47c2b */ /* 0x040fe2000800005e */
[----:B------:R-:W-:Y:S01]  /*0b70*/  R2UR UR43, R123 ;  /* 0x000000007b2b72ca */ /* 0x000fe200000e0000 */
[----:B------:R-:W-:Y:S01]  /*0b80*/  DFMA R122, R22, UR10, R116 ;  /* 0x0000000a167a7c2b */ /* 0x000fe20008000074 */
[----:B------:R-:W-:Y:S01]  /*0b90*/  IMAD.U32 R94, RZ, RZ, UR6 ;  /* 0x00000006ff5e7e24 */ /* 0x000fe2000f8e00ff */
[C---:B------:R-:W-:Y:S01]  /*0ba0*/  DFMA R98, R24.reuse, UR58, R74 ;  /* 0x0000003a18627c2b */ /* 0x040fe2000800004a */
[----:B------:R-:W-:Y:S01]  /*0bb0*/  IMAD.U32 R95, RZ, RZ, UR7 ;  /* 0x00000007ff5f7e24 */ /* 0x000fe2000f8e00ff */
[C---:B------:R-:W-:Y:S01]  /*0bc0*/  DFMA R132, R24.reuse, UR52, R82 ;  /* 0x0000003418847c2b */ /* 0x040fe20008000052 */
[----:B------:R-:W2:Y:S01]  /*0bd0*/  LDS.128 R116, [UR4+0x89e0] ;  /* 0x0089e004ff747984 */ /* 0x000ea20008000c00 */
[----:B------:R-:W-:-:S02]  /*0be0*/  DFMA R148, R24, UR50, R148 ;  /* 0x0000003218947c2b */ /* 0x000fc40008000094 */
[----:B------:R-:W-:Y:S01]  /*0bf0*/  DFMA R26, R2, UR6, R26 ;  /* 0x00000006021a7c2b */ /* 0x000fe2000800001a */
[----:B-1----:R-:W-:Y:S01]  /*0c00*/  R2UR UR6, R32 ;  /* 0x00000000200672ca */ /* 0x002fe200000e0000 */
[C---:B------:R-:W-:Y:S01]  /*0c10*/  DFMA R24, R22.reuse, UR18, R90 ;  /* 0x0000001216187c2b */ /* 0x040fe2000800005a */
[----:B------:R-:W-:Y:S01]  /*0c20*/  R2UR UR7, R33 ;  /* 0x00000000210772ca */ /* 0x000fe200000e0000 */
[----:B------:R-:W-:Y:S01]  /*0c30*/  DFMA R120, R22, UR12, R106 ;  /* 0x0000000c16787c2b */ /* 0x000fe2000800006a */
[----:B----4-:R-:W-:Y:S01]  /*0c40*/  R2UR UR30, R110 ;  /* 0x000000006e1e72ca */ /* 0x010fe200000e0000 */
[----:B------:R-:W-:Y:S01]  /*0c50*/  DFMA R32, R112, R18, RZ ;  /* 0x000000127020722b */ /* 0x000fe200000000ff */
[----:B------:R-:W-:Y:S02]  /*0c60*/  R2UR UR31, R111 ;  /* 0x000000006f1f72ca */ /* 0x000fe400000e0000 */
[----:B------:R-:W-:Y:S02]  /*0c70*/  R2UR UR24, R130 ;  /* 0x00000000821872ca */ /* 0x000fe400000e0000 */
[----:B------:R-:W-:-:S02]  /*0c80*/  R2UR UR25, R131 ;  /* 0x00000000831972ca */ /* 0x000fc400000e0000 */
[----:B------:R-:W-:Y:S02]  /*0c90*/  R2UR UR22, R128 ;  /* 0x00000000801672ca */ /* 0x000fe400000e0000 */
[----:B------:R-:W-:Y:S01]  /*0ca0*/  R2UR UR23, R129 ;  /* 0x00000000811772ca */ /* 0x000fe200000e0000 */
[----:B------:R-:W-:Y:S01]  /*0cb0*/  DFMA R28, R108, R14, R28 ;  /* 0x0000000e6c1c722b */ /* 0x000fe2000000001c */
[----:B------:R-:W1:Y:S01]  /*0cc0*/  LDS.128 R128, [UR4+0x8a20] ;  /* 0x008a2004ff807984 */ /* 0x000e620008000c00 */
[C---:B------:R-:W-:Y:S02]  /*0cd0*/  DFMA R98, R22.reuse, UR14, R98 ;  /* 0x0000000e16627c2b */ /* 0x040fe40008000062 */
[C---:B------:R-:W-:Y:S02]  /*0ce0*/  DFMA R132, R22.reuse, UR46, R132 ;  /* 0x0000002e16847c2b */ /* 0x040fe40008000084 */
[----:B------:R-:W-:Y:S02]  /*0cf0*/  DFMA R148, R22, UR8, R148 ;  /* 0x0000000816947c2b */ /* 0x000fe40008000094 */
[----:B------:R-:W-:-:S02]  /*0d00*/  DFMA R182, R20, UR68, R24 ;  /* 0x0000004414b67c2b */ /* 0x000fc40008000018 */
[C---:B------:R-:W-:Y:S02]  /*0d10*/  DFMA R24, R20.reuse, UR40, R120 ;  /* 0x0000002814187c2b */ /* 0x040fe40008000078 */
[----:B------:R-:W-:Y:S02]  /*0d20*/  DFMA R22, R20, UR38, R122 ;  /* 0x0000002614167c2b */ /* 0x000fe4000800007a */
[----:B------:R-:W-:Y:S01]  /*0d30*/  DFMA R114, R16, UR28, R32 ;  /* 0x0000001c10727c2b */ /* 0x000fe20008000020 */
[----:B------:R-:W3:Y:S01]  /*0d40*/  LDS.128 R120, [UR4+0x89f0] ;  /* 0x0089f004ff787984 */ /* 0x000ee20008000c00 */
[----:B------:R-:W-:Y:S01]  /*0d50*/  DFMA R28, R12, UR30, R28 ;  /* 0x0000001e0c1c7c2b */ /* 0x000fe2000800001c */
[----:B------:R-:W-:Y:S02]  /*0d60*/  R2UR UR26, R34 ;  /* 0x00000000221a72ca */ /* 0x000fe400000e0000 */
[----:B------:R-:W-:Y:S01]  /*0d70*/  R2UR UR27, R35 ;  /* 0x00000000231b72ca */ /* 0x000fe200000e0000 */
[----:B------:R-:W-:-:S02]  /*0d80*/  IMAD.U32 R154, RZ, RZ, UR18 ;  /* 0x00000012ff9a7e24 */ /* 0x000fc4000f8e00ff */
[----:B------:R-:W-:Y:S01]  /*0d90*/  DFMA R114, R14, UR22, R114 ;  /* 0x000000160e727c2b */ /* 0x000fe20008000072 */
[----:B------:R-:W-:Y:S01]  /*0da0*/  IMAD.U32 R155, RZ, RZ, UR19 ;  /* 0x00000013ff9b7e24 */ /* 0x000fe2000f8e00ff */
[----:B------:R-:W-:Y:S01]  /*0db0*/  R2UR UR18, R164 ;  /* 0x00000000a41272ca */ /* 0x000fe200000e0000 */
[----:B------:R-:W-:Y:S01]  /*0dc0*/  DFMA R110, R2, UR6, R28 ;  /* 0x00000006026e7c2b */ /* 0x000fe2000800001c */
[----:B------:R-:W-:Y:S02]  /*0dd0*/  R2UR UR19, R165 ;  /* 0x00000000a51372ca */ /* 0x000fe400000e0000 */
[----:B------:R-:W-:Y:S02]  /*0de0*/  R2UR UR32, R142 ;  /* 0x000000008e2072ca */ /* 0x000fe400000e0000 */
[----:B------:R-:W-:Y:S01]  /*0df0*/  R2UR UR33, R143 ;  /* 0x000000008f2172ca */ /* 0x000fe200000e0000 */
[----:B------:R-:W-:Y:S01]  /*0e00*/  DFMA R114, R12, UR24, R114 ;  /* 0x000000180c727c2b */ /* 0x000fe20008000072 */
[----:B------:R-:W-:Y:S01]  /*0e10*/  R2UR UR20, R166 ;  /* 0x00000000a61472ca */ /* 0x000fe200000e0000 */
[----:B------:R-:W-:Y:S01]  /*0e20*/  DFMA R110, R10, UR26, R110 ;  /* 0x0000001a0a6e7c2b */ /* 0x000fe2000800006e */
[----:B------:R-:W-:-:S02]  /*0e30*/  R2UR UR21, R167 ;  /* 0x00000000a71572ca */ /* 0x000fc400000e0000 */
[----:B------:R-:W-:Y:S02]  /*0e40*/  R2UR UR44, R134 ;  /* 0x00000000862c72ca */ /* 0x000fe400000e0000 */
[----:B------:R-:W-:Y:S01]  /*0e50*/  R2UR UR45, R135 ;  /* 0x00000000872d72ca */ /* 0x000fe200000e0000 */
[----:B------:R-:W-:Y:S01]  /*0e60*/  DFMA R166, R2, UR18, R114 ;  /* 0x0000001202a67c2b */ /* 0x000fe20008000072 */
[----:B------:R-:W-:Y:S01]  /*0e70*/  R2UR UR36, R138 ;  /* 0x000000008a2472ca */ /* 0x000fe200000e0000 */
[----:B0-----:R-:W-:Y:S01]  /*0e80*/  DFMA R114, R124, R18, RZ ;  /* 0x000000127c72722b */ /* 0x001fe200000000ff */
[----:B------:R-:W-:Y:S02]  /*0e90*/  R2UR UR37, R139 ;  /* 0x000000008b2572ca */ /* 0x000fe400000e0000 */
[----:B------:R-:W-:Y:S02]  /*0ea0*/  R2UR UR34, R146 ;  /* 0x00000000922272ca */ /* 0x000fe400000e0000 */
[----:B------:R-:W-:Y:S01]  /*0eb0*/  R2UR UR35, R147 ;  /* 0x00000000932372ca */ /* 0x000fe200000e0000 */
[C-C-:B------:R-:W-:Y:S01]  /*0ec0*/  DADD R162, R182.reuse, -R110.reuse ;  /* 0x00000000b6a27229 */ /* 0x140fe2000000086e */
[----:B------:R-:W0:Y:S01]  /*0ed0*/  LDS.128 R140, [UR4+0x8a40] ;  /* 0x008a4004ff8c7984 */ /* 0x000e220008000c00 */
[----:B------:R-:W-:-:S02]  /*0ee0*/  DADD R164, R182, R110 ;  /* 0x00000000b6a47229 */ /* 0x000fc4000000006e */
[----:B--2---:R-:W-:Y:S02]  /*0ef0*/  DFMA R110, R116, R18, RZ ;  /* 0x00000012746e722b */ /* 0x004fe400000000ff */
[----:B------:R-:W-:Y:S01]  /*0f00*/  DFMA R30, R20, UR70, R30 ;  /* 0x00000046141e7c2b */ /* 0x000fe2000800001e */
[----:B------:R-:W-:Y:S01]  /*0f10*/  IMAD.U32 R78, RZ, RZ, UR14 ;  /* 0x0000000eff4e7e24 */ /* 0x000fe2000f8e00ff */
[----:B------:R-:W-:Y:S01]  /*0f20*/  DFMA R160, R10, UR32, R26 ;  /* 0x000000200aa07c2b */ /* 0x000fe2000800001a */
[----:B------:R-:W-:Y:S01]  /*0f30*/  IMAD.U32 R79, RZ, RZ, UR15 ;  /* 0x0000000fff4f7e24 */ /* 0x000fe2000f8e00ff */
[----:B------:R-:W-:Y:S01]  /*0f40*/  DFMA R114, R16, R126, R114 ;  /* 0x0000007e1072722b */ /* 0x000fe20000000072 */
[----:B-1----:R-:W-:Y:S01]  /*0f50*/  R2UR UR14, R130 ;  /* 0x00000000820e72ca */ /* 0x002fe200000e0000 */
[----:B------:R-:W-:Y:S01]  /*0f60*/  DFMA R180, R20, UR44, R180 ;  /* 0x0000002c14b47c2b */ /* 0x000fe200080000b4 */
[----:B------:R-:W-:Y:S01]  /*0f70*/  R2UR UR15, R131 ;  /* 0x00000000830f72ca */ /* 0x000fe200000e0000 */
[----:B------:R-:W-:Y:S01]  /*0f80*/  DFMA R110, R16, R118, R110 ;  /* 0x00000076106e722b */ /* 0x000fe2000000006e */
[----:B------:R-:W-:Y:S01]  /*0f90*/  IMAD.U32 R74, RZ, RZ, UR16 ;  /* 0x00000010ff4a7e24 */ /* 0x000fe2000f8e00ff */
[C---:B------:R-:W-:Y:S01]  /*0fa0*/  DFMA R106, R20.reuse, UR42, R98 ;  /* 0x0000002a146a7c2b */ /* 0x040fe20008000062 */
[----:B------:R-:W-:Y:S01]  /*0fb0*/  IMAD.U32 R75, RZ, RZ, UR17 ;  /* 0x00000011ff4b7e24 */ /* 0x000fe2000f8e00ff */
[C---:B------:R-:W-:Y:S01]  /*0fc0*/  DFMA R184, R20.reuse, UR36, R132 ;  /* 0x0000002414b87c2b */ /* 0x040fe20008000084 */
[----:B------:R-:W1:Y:S01]  /*0fd0*/  LDS.128 R144, [UR4+0x8a70] ;  /* 0x008a7004ff907984 */ /* 0x000e620008000c00 */
[----:B------:R-:W-:Y:S01]  /*0fe0*/  DFMA R20, R20, UR34, R148 ;  /* 0x0000002214147c2b */ /* 0x000fe20008000094 */
[----:B---3--:R-:W-:Y:S01]  /*0ff0*/  R2UR UR16, R122 ;  /* 0x000000007a1072ca */ /* 0x008fe200000e0000 */
[----:B------:R-:W-:Y:S01]  /*1000*/  DADD R26, R30, -R160 ;  /* 0x000000001e1a7229 */ /* 0x000fe200000008a0 */
[----:B------:R-:W2:Y:S01]  /*1010*/  LDS.128 R148, [UR4+0x8aa0] ;  /* 0x008aa004ff947984 */ /* 0x000ea20008000c00 */
[----:B------:R-:W-:Y:S01]  /*1020*/  R2UR UR17, R123 ;  /* 0x000000007b1172ca */ /* 0x000fe200000e0000 */
[----:B------:R-:W-:Y:S01]  /*1030*/  DFMA R182, R128, R14, R114 ;  /* 0x0000000e80b6722b */ /* 0x000fe20000000072 */
[----:B------:R-:W-:Y:S01]  /*1040*/  IMAD R7, R7, R4, UR4 ;  /* 0x0000000407077e24 */ /* 0x000fe2000f8e0204 */
[----:B------:R-:W-:Y:S01]  /*1050*/  DADD R160, R30, R160 ;  /* 0x000000001ea07229 */ /* 0x000fe200000000a0 */
[----:B------:R-:W-:Y:S01]  /*1060*/  LDS.128 R32, [UR4+0x8a90] ;  /* 0x008a9004ff207984 */ /* 0x000fe20008000c00 */
[----:B------:R-:W-:-:S03]  /*1070*/  R2UR UR5, R177 ;  /* 0x00000000b10572ca */ /* 0x000fc600000e0000 */
[----:B------:R-:W-:Y:S01]  /*1080*/  LDS.128 R28, [UR4+0x8a60] ;  /* 0x008a6004ff1c7984 */ /* 0x000fe20008000c00 */
[----:B------:R-:W-:-:S03]  /*1090*/  DFMA R110, R120, R14, R110 ;  /* 0x0000000e786e722b */ /* 0x000fc6000000006e */
[----:B------:R-:W3:Y:S04]  /*10a0*/  LDS.128 R132, [UR4+0x8a50] ;  /* 0x008a5004ff847984 */ /* 0x000ee80008000c00 */
[----:B------:R-:W4:Y:S01]  /*10b0*/  LDS.128 R136, [UR4+0x8a80] ;  /* 0x008a8004ff887984 */ /* 0x000f220008000c00 */
[----:B------:R-:W-:Y:S01]  /*10c0*/  R2UR UR4, R176 ;  /* 0x00000000b00472ca */ /* 0x000fe200000e0000 */
[----:B------:R-:W-:Y:S01]  /*10d0*/  IMAD.U32 R98, RZ, RZ, UR6 ;  /* 0x00000006ff627e24 */ /* 0x000fe2000f8e00ff */
[C---:B------:R-:W-:Y:S01]  /*10e0*/  DFMA R182, R12.reuse, UR14, R182 ;  /* 0x0000000e0cb67c2b */ /* 0x040fe200080000b6 */
[----:B------:R-:W-:Y:S01]  /*10f0*/  IMAD.U32 R99, RZ, RZ, UR7 ;  /* 0x00000007ff637e24 */ /* 0x000fe2000f8e00ff */
[----:B------:R-:W-:Y:S02]  /*1100*/  R2UR UR6, R172 ;  /* 0x00000000ac0672ca */ /* 0x000fe400000e0000 */
[----:B------:R-:W-:Y:S01]  /*1110*/  R2UR UR7, R173 ;  /* 0x00000000ad0772ca */ /* 0x000fe200000e0000 */
[----:B------:R-:W-:Y:S01]  /*1120*/  IMAD.U32 R86, RZ, RZ, UR10 ;  /* 0x0000000aff567e24 */ /* 0x000fe2000f8e00ff */
[----:B------:R-:W-:Y:S01]  /*1130*/  R2UR UR10, R178 ;  /* 0x00000000b20a72ca */ /* 0x000fe200000e0000 */
[----:B------:R-:W-:Y:S01]  /*1140*/  IMAD.U32 R87, RZ, RZ, UR11 ;  /* 0x0000000bff577e24 */ /* 0x000fe2000f8e00ff */
[----:B------:R-:W-:Y:S01]  /*1150*/  R2UR UR11, R179 ;  /* 0x00000000b30b72ca */ /* 0x000fe200000e0000 */
[----:B------:R-:W-:Y:S01]  /*1160*/  DFMA R114, R12, UR16, R110 ;  /* 0x000000100c727c2b */ /* 0x000fe2000800006e */
[----:B------:R-:W-:Y:S01]  /*1170*/  IMAD.U32 R82, RZ, RZ, UR12 ;  /* 0x0000000cff527e24 */ /* 0x000fe2000f8e00ff */
[----:B------:R-:W-:Y:S01]  /*1180*/  DFMA R182, R2, UR4, R182 ;  /* 0x0000000402b67c2b */ /* 0x000fe200080000b6 */
[----:B------:R-:W-:Y:S01]  /*1190*/  IMAD.U32 R83, RZ, RZ, UR13 ;  /* 0x0000000dff537e24 */ /* 0x000fe2000f8e00ff */
[----:B------:R-:W-:-:S02]  /*11a0*/  R2UR UR12, R174 ;  /* 0x00000000ae0c72ca */ /* 0x000fc400000e0000 */
[----:B------:R-:W-:Y:S02]  /*11b0*/  R2UR UR13, R175 ;  /* 0x00000000af0d72ca */ /* 0x000fe400000e0000 */
[----:B------:R-:W-:-:S04]  /*11c0*/  DFMA R130, R2, UR6, R114 ;  /* 0x0000000602827c2b */ /* 0x000fc80008000072 */
[----:B------:R-:W-:-:S07]  /*11d0*/  DFMA R182, R10, UR10, R182 ;  /* 0x0000000a0ab67c2b */ /* 0x000fce00080000b6 */
[----:B------:R-:W-:Y:S02]  /*11e0*/  DFMA R130, R10, UR12, R130 ;  /* 0x0000000c0a827c2b */ /* 0x000fe40008000082 */
[C-C-:B------:R-:W-:Y:S02]  /*11f0*/  DADD R174, R106.reuse, -R182.reuse ;  /* 0x000000006aae7229 */ /* 0x140fe400000008b6 */
[----:B------:R-:W-:Y:S02]  /*1200*/  DADD R176, R106, R182 ;  /* 0x000000006ab07229 */ /* 0x000fe400000000b6 */
[----:B0-----:R-:W-:Y:S02]  /*1210*/  DFMA R106, R140, R18, RZ ;  /* 0x000000128c6a722b */ /* 0x001fe400000000ff */
[C-C-:B------:R-:W-:Y:S02]  /*1220*/  DADD R172, R180.reuse, -R130.reuse ;  /* 0x00000000b4ac7229 */ /* 0x140fe40000000882 */
[----:B------:R-:W-:-:S02]  /*1230*/  DADD R180, R180, R130 ;  /* 0x00000000b4b47229 */ /* 0x000fc40000000082 */
[-C--:B-1----:R-:W-:Y:S02]  /*1240*/  DFMA R130, R144, R18.reuse, RZ ;  /* 0x000000129082722b */ /* 0x082fe400000000ff */
[----:B--2---:R-:W-:Y:S02]  /*1250*/  DFMA R18, R148, R18, RZ ;  /* 0x000000129412722b */ /* 0x004fe400000000ff */
[C---:B------:R-:W-:Y:S01]  /*1260*/  DFMA R106, R16.reuse, R142, R106 ;  /* 0x0000008e106a722b */ /* 0x040fe2000000006a */
[----:B------:R-:W-:Y:S01]  /*1270*/  IMAD.U32 R90, RZ, RZ, UR8 ;  /* 0x00000008ff5a7e24 */ /* 0x000fe2000f8e00ff */
[----:B---3--:R-:W-:Y:S01]  /*1280*/  R2UR UR8, R134 ;  /* 0x00000000860872ca */ /* 0x008fe200000e0000 */
[----:B------:R-:W-:Y:S01]  /*1290*/  IMAD.U32 R91, RZ, RZ, UR9 ;  /* 0x00000009ff5b7e24 */ /* 0x000fe2000f8e00ff */
[----:B------:R-:W-:Y:S01]  /*12a0*/  R2UR UR9, R135 ;  /* 0x00000000870972ca */ /* 0x000fe200000e0000 */
[C---:B------:R-:W-:Y:S01]  /*12b0*/  DFMA R130, R16.reuse, R146, R130 ;  /* 0x000000921082722b */ /* 0x040fe20000000082 */
[----:B------:R-:W-:Y:S01]  /*12c0*/  IMAD.U32 R114, RZ, RZ, UR4 ;  /* 0x00000004ff727e24 */ /* 0x000fe2000f8e00ff */
[----:B------:R-:W-:Y:S01]  /*12d0*/  DFMA R18, R16, R150, R18 ;  /* 0x000000961012722b */ /* 0x000fe20000000012 */
[----:B------:R-:W-:Y:S01]  /*12e0*/  IMAD.U32 R115, RZ, RZ, UR5 ;  /* 0x00000005ff737e24 */ /* 0x000fe2000f8e00ff */
[----:B------:R-:W-:Y:S01]  /*12f0*/  DFMA R16, R132, R14, R106 ;  /* 0x0000000e8410722b */ /* 0x000fe2000000006a */
[----:B------:R-:W-:Y:S01]  /*1300*/  IMAD.U32 R110, RZ, RZ, UR6 ;  /* 0x00000006ff6e7e24 */ /* 0x000fe2000f8e00ff */
[----:B------:R-:W-:Y:S01]  /*1310*/  R2UR UR4, R168 ;  /* 0x00000000a80472ca */ /* 0x000fe200000e0000 */
[----:B------:R-:W-:Y:S01]  /*1320*/  IMAD.U32 R111, RZ, RZ, UR7 ;  /* 0x00000007ff6f7e24 */ /* 0x000fe2000f8e00ff */
[----:B------:R-:W-:-:S02]  /*1330*/  R2UR UR5, R169 ;  /* 0x00000000a90572ca */ /* 0x000fc400000e0000 */
[----:B----4-:R-:W-:Y:S02]  /*1340*/  R2UR UR6, R138 ;  /* 0x000000008a0672ca */ /* 0x010fe400000e0000 */
[----:B------:R-:W-:Y:S02]  /*1350*/  R2UR UR7, R139 ;  /* 0x000000008b0772ca */ /* 0x000fe400000e0000 */
[----:B------:R-:W-:Y:S02]  /*1360*/  R2UR UR72, R28 ;  /* 0x000000001c4872ca */ /* 0x000fe400000e0000 */
[----:B------:R-:W-:Y:S01]  /*1370*/  R2UR UR73, R29 ;  /* 0x000000001d4972ca */ /* 0x000fe200000e0000 */
[----:B------:R-:W-:Y:S02]  /*1380*/  DFMA R130, R136, R14, R130 ;  /* 0x0000000e8882722b */ /* 0x000fe40000000082 */
[----:B------:R-:W-:Y:S02]  /*1390*/  DFMA R16, R12, UR8, R16 ;  /* 0x000000080c107c2b */ /* 0x000fe40008000010 */
[----:B------:R-:W-:-:S04]  /*13a0*/  DFMA R18, R14, UR4, R18 ;  /* 0x000000040e127c2b */ /* 0x000fc80008000012 */
[----:B------:R-:W-:Y:S02]  /*13b0*/  DFMA R14, R12, UR6, R130 ;  /* 0x000000060c0e7c2b */ /* 0x000fe40008000082 */
[----:B------:R-:W-:Y:S02]  /*13c0*/  IMAD.U32 R130, RZ, RZ, UR72 ;  /* 0x00000048ff827e24 */ /* 0x000fe4000f8e00ff */
[----:B------:R-:W-:Y:S01]  /*13d0*/  IMAD.U32 R131, RZ, RZ, UR73 ;  /* 0x00000049ff837e24 */ /* 0x000fe2000f8e00ff */
[----:B------:R-:W-:Y:S01]  /*13e0*/  DFMA R16, R2, UR72, R16 ;  /* 0x0000004802107c2b */ /* 0x000fe20008000010 */
[----:B------:R-:W-:Y:S02]  /*13f0*/  R2UR UR72, R32 ;  /* 0x00000000204872ca */ /* 0x000fe400000e0000 */
[----:B------:R-:W-:Y:S02]  /*1400*/  R2UR UR73, R33 ;  /* 0x00000000214972ca */ /* 0x000fe400000e0000 */
[----:B------:R-:W-:Y:S01]  /*1410*/  LOP3.LUT R4, R5, 0xffff, RZ, 0xc0, !PT ;  /* 0x0000ffff05047812 */ /* 0x000fe200078ec0ff */
[----:B------:R-:W-:Y:S01]  /*1420*/  IMAD.U32 R106, RZ, RZ, UR4 ;  /* 0x00000004ff6a7e24 */ /* 0x000fe2000f8e00ff */
[----:B------:R-:W-:Y:S01]  /*1430*/  R2UR UR4, R170 ;  /* 0x00000000aa0472ca */ /* 0x000fe200000e0000 */
[----:B------:R-:W-:Y:S01]  /*1440*/  IMAD.U32 R107, RZ, RZ, UR5 ;  /* 0x00000005ff6b7e24 */ /* 0x000fe2000f8e00ff */
[----:B------:R-:W-:Y:S01]  /*1450*/  R2UR UR5, R171 ;  /* 0x00000000ab0572ca */ /* 0x000fe200000e0000 */
[----:B------:R-:W-:-:S04]  /*1460*/  IMAD R4, R4, 0x1556, RZ ;  /* 0x0000155604047824 */ /* 0x000fc800078e02ff */
[----:B------:R-:W-:Y:S01]  /*1470*/  IMAD.U32 R134, RZ, RZ, UR72 ;  /* 0x00000048ff867e24 */ /* 0x000fe2000f8e00ff */
[----:B------:R-:W-:Y:S01]  /*1480*/  SHF.R.U32.HI R4, RZ, 0x10, R4 ;  /* 0x00000010ff047819 */ /* 0x000fe20000011604 */
[----:B------:R-:W-:Y:S01]  /*1490*/  IMAD.U32 R135, RZ, RZ, UR73 ;  /* 0x00000049ff877e24 */ /* 0x000fe2000f8e00ff */
[----:B------:R-:W-:Y:S01]  /*14a0*/  DFMA R14, R2, UR72, R14 ;  /* 0x00000048020e7c2b */ /* 0x000fe2000800000e */
[----:B------:R-:W-:Y:S02]  /*14b0*/  R2UR UR72, R156 ;  /* 0x000000009c4872ca */ /* 0x000fe400000e0000 */
[----:B------:R-:W-:Y:S02]  /*14c0*/  R2UR UR73, R157 ;  /* 0x000000009d4972ca */ /* 0x000fe400000e0000 */
[----:B------:R-:W-:Y:S01]  /*14d0*/  PRMT R6, R4, 0x9910, RZ ;  /* 0x0000991004067816 */ /* 0x000fe200000000ff */
[----:B------:R-:W-:-:S04]  /*14e0*/  DFMA R18, R12, UR4, R18 ;  /* 0x000000040c127c2b */ /* 0x000fc80008000012 */
[----:B------:R-:W-:Y:S01]  /*14f0*/  IMAD R6, R6, 0xc, RZ ;  /* 0x0000000c06067824 */ /* 0x000fe200078e02ff */
[----:B------:R-:W-:Y:S02]  /*1500*/  R2UR UR74, R34 ;  /* 0x00000000224a72ca */ /* 0x000fe400000e0000 */
[----:B------:R-:W-:Y:S01]  /*1510*/  R2UR UR75, R35 ;  /* 0x00000000234b72ca */ /* 0x000fe200000e0000 */
[----:B------:R-:W-:Y:S01]  /*1520*/  IMAD.MOV R6, RZ, RZ, -R6 ;  /* 0x000000ffff067224 */ /* 0x000fe200078e0a06 */
[----:B------:R-:W-:Y:S01]  /*1530*/  R2UR UR76, R158 ;  /* 0x000000009e4c72ca */ /* 0x000fe200000e0000 */
[----:B------:R-:W-:Y:S01]  /*1540*/  IMAD.U32 R138, RZ, RZ, UR72 ;  /* 0x00000048ff8a7e24 */ /* 0x000fe2000f8e00ff */
[----:B------:R-:W-:Y:S01]  /*1550*/  DFMA R18, R2, UR72, R18 ;  /* 0x0000004802127c2b */ /* 0x000fe20008000012 */
[----:B------:R-:W-:Y:S01]  /*1560*/  IMAD.U32 R139, RZ, RZ, UR73 ;  /* 0x00000049ff8b7e24 */ /* 0x000fe2000f8e00ff */
[----:B------:R-:W-:Y:S01]  /*1570*/  R2UR UR72, R30 ;  /* 0x000000001e4872ca */ /* 0x000fe200000e0000 */
[----:B------:R-:W0:Y:S01]  /*1580*/  S2R R3, SR_TID.X ;  /* 0x0000000000037919 */ /* 0x000e220000002100 */
[----:B------:R-:W-:-:S02]  /*1590*/  R2UR UR73, R31 ;  /* 0x000000001f4972ca */ /* 0x000fc400000e0000 */
[----:B------:R-:W-:Y:S02]  /*15a0*/  R2UR UR77, R159 ;  /* 0x000000009f4d72ca */ /* 0x000fe400000e0000 */
[----:B------:R-:W-:Y:S01]  /*15b0*/  PRMT R6, R6, 0x7710, RZ ;  /* 0x0000771006067816 */ /* 0x000fe200000000ff */
[----:B------:R-:W-:-:S04]  /*15c0*/  DFMA R14, R10, UR74, R14 ;  /* 0x0000004a0a0e7c2b */ /* 0x000fc8000800000e */
[C---:B------:R-:W-:Y:S01]  /*15d0*/  IMAD.IADD R2, R5.reuse, 0x1, R6 ;  /* 0x0000000105027824 */ /* 0x040fe200078e0206 */
[C---:B------:R-:W-:Y:S01]  /*15e0*/  DFMA R122, R10.reuse, UR20, R166 ;  /* 0x000000140a7a7c2b */ /* 0x040fe200080000a6 */
[----:B------:R-:W-:Y:S02]  /*15f0*/  IMAD R4, R4, 0x88, R7 ;  /* 0x0000008804047824 */ /* 0x000fe400078e0207 */
[C---:B------:R-:W-:Y:S01]  /*1600*/  DFMA R16, R10.reuse, UR72, R16 ;  /* 0x000000480a107c2b */ /* 0x040fe20008000010 */
[----:B------:R-:W-:Y:S01]  /*1610*/  LOP3.LUT R13, R2, 0xffff, RZ, 0xc0, !PT ;  /* 0x0000ffff020d7812 */ /* 0x000fe200078ec0ff */
[----:B------:R-:W-:Y:S01]  /*1620*/  DFMA R18, R10, UR76, R18 ;  /* 0x0000004c0a127c2b */ /* 0x000fe20008000012 */
[----:B------:R-:W-:-:S03]  /*1630*/  ISETP.GT.U32.AND P3, PT, R5, 0xbf, PT ;  /* 0x000000bf0500780c */ /* 0x000fc60003f64070 */
[----:B------:R-:W-:Y:S01]  /*1640*/  IMAD R2, R13, 0x8, R4 ;  /* 0x000000080d027824 */ /* 0x000fe200078e0204 */
[C-C-:B------:R-:W-:Y:S02]  /*1650*/  DADD R12, R22.reuse, -R14.reuse ;  /* 0x00000000160c7229 */ /* 0x140fe4000000080e */
[----:B------:R-:W-:Y:S02]  /*1660*/  DADD R14, R22, R14 ;  /* 0x00000000160e7229 */ /* 0x000fe4000000000e */
[----:B------:R-:W-:Y:S02]  /*1670*/  DADD R166, R184, -R122 ;  /* 0x00000000b8a67229 */ /* 0x000fe4000000087a */
[----:B------:R-:W-:Y:S02]  /*1680*/  DADD R10, R24, -R16 ;  /* 0x00000000180a7229 */ /* 0x000fe40000000810 */
[----:B------:R-:W-:Y:S02]  /*1690*/  DADD R22, R20, -R18 ;  /* 0x0000000014167229 */ /* 0x000fe40000000812 */
[----:B------:R-:W-:-:S02]  /*16a0*/  DADD R122, R184, R122 ;  /* 0x00000000b87a7229 */ /* 0x000fc4000000007a */
[----:B------:R-:W-:Y:S02]  /*16b0*/  DADD R16, R24, R16 ;  /* 0x0000000018107229 */ /* 0x000fe40000000010 */
[----:B------:R-:W-:Y:S01]  /*16c0*/  DADD R18, R20, R18 ;  /* 0x0000000014127229 */ /* 0x000fe20000000012 */
[----:B------:R1:W-:Y:S01]  /*16d0*/  STS.64 [R2+0x7f80], R26 ;  /* 0x007f801a02007388 */ /* 0x0003e20000000a00 */
[----:B------:R-:W-:Y:S03]  /*16e0*/  BSSY.RECONVERGENT B0, `(.L_x_10) ;  /* 0x0000112000007945 */ /* 0x000fe60003800200 */
        /* <DEDUP_REMOVED lines=15> */
[----:B------:R-:W-:Y:S01]  /*17e0*/  BAR.SYNC.DEFER_BLOCKING 0x0 ;  /* 0x0000000000007b1d */ /* 0x000fe20000010000 */
[----:B------:R-:W-:-:S02]  /*17f0*/  ISETP.GT.U32.AND P1, PT, R9, 0xff, PT ;  /* 0x000000ff0900780c */ /* 0x000fc40003f24070 */
[----:B0-----:R-:W-:-:S03]  /*1800*/  ISETP.GT.U32.AND P2, PT, R3, 0xbf, PT ;  /* 0x000000bf0300780c */ /* 0x001fc60003f44070 */
[----:B------:R-:W-:Y:S10]  /*1810*/  @P3 BRA `(.L_x_11) ;  /* 0x0000000c00f83947 */ /* 0x000ff40003800000 */
.L_x_12:
[----:B0-----:R-:W-:Y:S02]  /*1820*/  PRMT R4, R5, 0x9910, RZ ;  /* 0x0000991005047816 */ /* 0x001fe400000000ff */
[----:B------:R-:W-:Y:S02]  /*1830*/  MOV.SPILL R188, UR45 ;  /* 0x0000002d00bc7c02 */ /* 0x000fe40009000f00 */
[----:B------:R-:W-:Y:S01]  /*1840*/  MOV.SPILL R201, UR44 ;  /* 0x0000002c00c97c02 */ /* 0x000fe20009000f00 */
[----:B------:R-:W-:Y:S01]  /*1850*/  IMAD R4, R4, 0xab, RZ ;  /* 0x000000ab04047824 */ /* 0x000fe200078e02ff */
[----:B------:R-:W-:Y:S02]  /*1860*/  R2UR UR44, R106 ;  /* 0x000000006a2c72ca */ /* 0x000fe400000e0000 */
[----:B------:R-:W-:Y:S02]  /*1870*/  R2UR UR45, R107 ;  /* 0x000000006b2d72ca */ /* 0x000fe400000e0000 */
[----:B------:R-:W-:-:S02]  /*1880*/  LOP3.LUT R4, R4, 0xffff, RZ, 0xc0, !PT ;  /* 0x0000ffff04047812 */ /* 0x000fc400078ec0ff */
[----:B------:R-:W-:Y:S02]  /*1890*/  MOV.SPILL R8, UR43 ;  /* 0x0000002b00087c02 */ /* 0x000fe40009000f00 */
[----:B------:R-:W-:Y:S02]  /*18a0*/  SHF.R.U32.HI R4, RZ, 0xb, R4 ;  /* 0x0000000bff047819 */ /* 0x000fe40000011604 */
[----:B------:R-:W-:Y:S02]  /*18b0*/  MOV.SPILL R200, UR42 ;  /* 0x0000002a00c87c02 */ /* 0x000fe40009000f00 */
[C---:B-1----:R-:W-:Y:S02]  /*18c0*/  PRMT R10, R4.reuse, 0x9910, RZ ;  /* 0x00009910040a7816 */ /* 0x042fe400000000ff */
[----:B------:R-:W-:Y:S02]  /*18d0*/  LOP3.LUT R12, R4, 0xffff, RZ, 0xc0, !PT ;  /* 0x0000ffff040c7812 */ /* 0x000fe400078ec0ff */
[----:B------:R-:W-:Y:S01]  /*18e0*/  MOV.SPILL R6, UR13 ;  /* 0x0000000d00067c02 */ /* 0x000fe20009000f00 */
[----:B------:R-:W-:Y:S01]  /*18f0*/  IMAD R10, R10, 0xc, RZ ;  /* 0x0000000c0a0a7824 */ /* 0x000fe200078e02ff */
[----:B------:R-:W-:-:S02]  /*1900*/  MOV.SPILL R194, UR12 ;  /* 0x0000000c00c27c02 */ /* 0x000fc40009000f00 */
[----:B------:R-:W-:Y:S01]  /*1910*/  MOV.SPILL R186, UR11 ;  /* 0x0000000b00ba7c02 */ /* 0x000fe20009000f00 */
[----:B------:R-:W-:Y:S01]  /*1920*/  IMAD.MOV R10, RZ, RZ, -R10 ;  /* 0x000000ffff0a7224 */ /* 0x000fe200078e0a0a */
[----:B------:R-:W-:Y:S02]  /*1930*/  MOV.SPILL R193, UR10 ;  /* 0x0000000a00c17c02 */ /* 0x000fe40009000f00 */
[----:B------:R-:W-:Y:S02]  /*1940*/  R2UR UR42, R154 ;  /* 0x000000009a2a72ca */ /* 0x000fe400000e0000 */
[----:B------:R-:W-:Y:S02]  /*1950*/  PRMT R10, R10, 0x7710, RZ ;  /* 0x000077100a0a7816 */ /* 0x000fe400000000ff */
[----:B------:R-:W-:Y:S02]  /*1960*/  R2UR UR43, R155 ;  /* 0x000000009b2b72ca */ /* 0x000fe400000e0000 */
[----:B------:R-:W-:Y:S01]  /*1970*/  R2UR UR12, R98 ;  /* 0x00000000620c72ca */ /* 0x000fe200000e0000 */
[----:B------:R-:W-:Y:S01]  /*1980*/  IMAD.IADD R4, R10, 0x1, R5 ;  /* 0x000000010a047824 */ /* 0x000fe200078e0205 */
[----:B------:R-:W-:Y:S01]  /*1990*/  R2UR UR13, R99 ;  /* 0x00000000630d72ca */ /* 0x000fe200000e0000 */
[----:B------:R-:W-:Y:S01]  /*19a0*/  IMAD R10, R12, 0x880, R7 ;  /* 0x000008800c0a7824 */ /* 0x000fe200078e0207 */
[----:B------:R-:W-:-:S02]  /*19b0*/  R2UR UR10, R110 ;  /* 0x000000006e0a72ca */ /* 0x000fc400000e0000 */
[----:B------:R-:W-:Y:S02]  /*19c0*/  LOP3.LUT R11, R4, 0xff, RZ, 0xc0, !PT ;  /* 0x000000ff040b7812 */ /* 0x000fe400078ec0ff */
[----:B------:R-:W-:Y:S02]  /*19d0*/  R2UR UR11, R111 ;  /* 0x000000006f0b72ca */ /* 0x000fe400000e0000 */
[----:B------:R-:W-:Y:S01]  /*19e0*/  MOV.SPILL R187, UR41 ;  /* 0x0000002900bb7c02 */ /* 0x000fe20009000f00 */
[----:B------:R-:W-:Y:S01]  /*19f0*/  IMAD R4, R11, 0x8, R10 ;  /* 0x000000080b047824 */ /* 0x000fe200078e020a */
[----:B------:R-:W-:Y:S02]  /*1a00*/  MOV.SPILL R199, UR40 ;  /* 0x0000002800c77c02 */ /* 0x000fe40009000f00 */
[----:B------:R-:W-:Y:S02]  /*1a10*/  MOV.SPILL R185, UR39 ;  /* 0x0000002700b97c02 */ /* 0x000fe40009000f00 */
[----:B------:R-:W-:Y:S01]  /*1a20*/  LDS.64 R16, [R4] ;  /* 0x0000000004107984 */ /* 0x000fe20000000a00 */
[----:B------:R-:W-:-:S02]  /*1a30*/  MOV.SPILL R198, UR38 ;  /* 0x0000002600c67c02 */ /* 0x000fc40009000f00 */
[----:B------:R-:W-:Y:S01]  /*1a40*/  MOV.SPILL R183, UR35 ;  /* 0x0000002300b77c02 */ /* 0x000fe20009000f00 */
[----:B------:R-:W0:Y:S01]  /*1a50*/  LDS.64 R10, [R4+0x5d8] ;  /* 0x0005d800040a7984 */ /* 0x000e220000000a00 */
[----:B------:R-:W-:Y:S02]  /*1a60*/  MOV.SPILL R197, UR34 ;  /* 0x0000002200c57c02 */ /* 0x000fe40009000f00 */
[----:B------:R-:W-:Y:S01]  /*1a70*/  MOV.SPILL R181, UR37 ;  /* 0x0000002500b57c02 */ /* 0x000fe20009000f00 */
[----:B------:R-:W-:Y:S01]  /*1a80*/  LDS.64 R172, [R4+0x88] ;  /* 0x0000880004ac7984 */ /* 0x000fe20000000a00 */
[----:B------:R-:W-:Y:S02]  /*1a90*/  MOV.SPILL R196, UR36 ;  /* 0x0000002400c47c02 */ /* 0x000fe40009000f00 */
[----:B------:R-:W-:Y:S01]  /*1aa0*/  MOV.SPILL R179, UR33 ;  /* 0x0000002100b37c02 */ /* 0x000fe20009000f00 */
[----:B------:R-:W1:Y:S01]  /*1ab0*/  LDS.64 R18, [R4+0x550] ;  /* 0x0005500004127984 */ /* 0x000e620000000a00 */
[----:B------:R-:W-:-:S02]  /*1ac0*/  MOV.SPILL R195, UR32 ;  /* 0x0000002000c37c02 */ /* 0x000fc40009000f00 */
[----:B------:R-:W-:Y:S01]  /*1ad0*/  MOV.SPILL R176, UR27 ;  /* 0x0000001b00b07c02 */ /* 0x000fe20009000f00 */
[----:B------:R-:W-:Y:S01]  /*1ae0*/  LDS.64 R14, [R4+0x110] ;  /* 0x00011000040e7984 */ /* 0x000fe20000000a00 */
[----:B------:R-:W-:Y:S02]  /*1af0*/  MOV.SPILL R177, UR26 ;  /* 0x0000001a00b17c02 */ /* 0x000fe40009000f00 */
[----:B------:R-:W-:Y:S01]  /*1b00*/  MOV.SPILL R184, UR73 ;  /* 0x0000004900b87c02 */ /* 0x000fe20009000f00 */
[----:B------:R-:W2:Y:S01]  /*1b10*/  LDS.64 R174, [R4+0x4c8] ;  /* 0x0004c80004ae7984 */ /* 0x000ea20000000a00 */
[----:B------:R-:W-:Y:S02]  /*1b20*/  MOV.SPILL R192, UR72 ;  /* 0x0000004800c07c02 */ /* 0x000fe40009000f00 */
[----:B------:R-:W-:Y:S01]  /*1b30*/  MOV.SPILL R182, UR75 ;  /* 0x0000004b00b67c02 */ /* 0x000fe20009000f00 */
[----:B------:R-:W-:Y:S01]  /*1b40*/  LDS.64 R166, [R4+0x198] ;  /* 0x0001980004a67984 */ /* 0x000fe20000000a00 */
[----:B------:R-:W-:-:S02]  /*1b50*/  MOV.SPILL R191, UR74 ;  /* 0x0000004a00bf7c02 */ /* 0x000fc40009000f00 */
[----:B------:R-:W-:Y:S01]  /*1b60*/  MOV.SPILL R180, UR77 ;  /* 0x0000004d00b47c02 */ /* 0x000fe20009000f00 */
[----:B------:R-:W3:Y:S01]  /*1b70*/  LDS.64 R168, [R4+0x440] ;  /* 0x0004400004a87984 */ /* 0x000ee20000000a00 */
[----:B------:R-:W-:Y:S02]  /*1b80*/  MOV.SPILL R190, UR76 ;  /* 0x0000004c00be7c02 */ /* 0x000fe40009000f00 */
[----:B------:R-:W-:Y:S02]  /*1b90*/  MOV.SPILL R178, UR21 ;  /* 0x0000001500b27c02 */ /* 0x000fe40009000f00 */
[----:B------:R-:W-:Y:S02]  /*1ba0*/  MOV.SPILL R189, UR20 ;  /* 0x0000001400bd7c02 */ /* 0x000fe40009000f00 */
[----:B------:R-:W-:Y:S02]  /*1bb0*/  R2UR UR40, R74 ;  /* 0x000000004a2872ca */ /* 0x000fe400000e0000 */
[----:B------:R-:W-:-:S02]  /*1bc0*/  R2UR UR41, R75 ;  /* 0x000000004b2972ca */ /* 0x000fc400000e0000 */
[----:B------:R-:W-:Y:S02]  /*1bd0*/  R2UR UR38, R78 ;  /* 0x000000004e2672ca */ /* 0x000fe400000e0000 */
[----:B------:R-:W-:Y:S02]  /*1be0*/  R2UR UR39, R79 ;  /* 0x000000004f2772ca */ /* 0x000fe400000e0000 */
[----:B------:R-:W-:Y:S01]  /*1bf0*/  R2UR UR34, R82 ;  /* 0x00000000522272ca */ /* 0x000fe200000e0000 */
[C-C-:B0-----:R-:W-:Y:S01]  /*1c00*/  DADD R12, R16.reuse, R10.reuse ;  /* 0x00000000100c7229 */ /* 0x141fe2000000000a */
[----:B------:R-:W-:Y:S01]  /*1c10*/  R2UR UR35, R83 ;  /* 0x00000000532372ca */ /* 0x000fe200000e0000 */
[----:B------:R-:W-:Y:S01]  /*1c20*/  DADD R16, R16, -R10 ;  /* 0x0000000010107229 */ /* 0x000fe2000000080a */
[----:B------:R-:W-:Y:S01]  /*1c30*/  R2UR UR36, R86 ;  /* 0x00000000562472ca */ /* 0x000fe200000e0000 */
[----:B------:R-:W-:Y:S01]  /*1c40*/  LDS.64 R10, [R4+0x220] ;  /* 0x00022000040a7984 */ /* 0x000fe20000000a00 */
[----:B------:R-:W-:-:S02]  /*1c50*/  R2UR UR37, R87 ;  /* 0x00000000572572ca */ /* 0x000fc400000e0000 */
[----:B------:R-:W-:Y:S01]  /*1c60*/  R2UR UR32, R90 ;  /* 0x000000005a2072ca */ /* 0x000fe200000e0000 */
[C-C-:B-1----:R-:W-:Y:S01]  /*1c70*/  DADD R34, R172.reuse, R18.reuse ;  /* 0x00000000ac227229 */ /* 0x142fe20000000012 */
[----:B------:R-:W-:Y:S01]  /*1c80*/  R2UR UR33, R91 ;  /* 0x000000005b2172ca */ /* 0x000fe200000e0000 */
[----:B------:R-:W-:Y:S01]  /*1c90*/  DADD R172, R172, -R18 ;  /* 0x00000000acac7229 */ /* 0x000fe20000000812 */
[----:B------:R-:W-:Y:S01]  /*1ca0*/  R2UR UR26, R94 ;  /* 0x000000005e1a72ca */ /* 0x000fe200000e0000 */
[-C--:B------:R-:W-:Y:S01]  /*1cb0*/  DFMA R162, R36, R12.reuse, RZ ;  /* 0x0000000c24a2722b */ /* 0x080fe200000000ff */
        /* <DEDUP_REMOVED lines=13> */
[----:B------:R-:W-:Y:S01]  /*1d90*/  DFMA R12, R64, R12, RZ ;  /* 0x0000000c400c722b */ /* 0x000fe200000000ff */
[----:B------:R-:W-:Y:S01]  /*1da0*/  R2UR UR20, R138 ;  /* 0x000000008a1472ca */ /* 0x000fe200000e0000 */
[C---:B------:R-:W-:Y:S01]  /*1db0*/  DFMA R162, R34.reuse, R38, R162 ;  /* 0x0000002622a2722b */ /* 0x040fe200000000a2 */
[----:B------:R-:W-:Y:S01]  /*1dc0*/  R2UR UR21, R139 ;  /* 0x000000008b1572ca */ /* 0x000fe200000e0000 */
[C---:B------:R-:W-:Y:S01]  /*1dd0*/  DFMA R158, R34.reuse, R42, R158 ;  /* 0x0000002a229e722b */ /* 0x040fe2000000009e */
[C---:B------:R-:W-:Y:S01]  /*1de0*/  ISETP.GE.U32.AND P3, PT, R5.reuse, 0x30, PT ;  /* 0x000000300500780c */ /* 0x040fe20003f66070 */
[C---:B------:R-:W-:Y:S01]  /*1df0*/  DFMA R32, R34.reuse, R46, R32 ;  /* 0x0000002e2220722b */ /* 0x040fe20000000020 */
[----:B------:R-:W-:Y:S01]  /*1e00*/  VIADD R5, R5, 0x90 ;  /* 0x0000009005057836 */ /* 0x000fe20000000000 */
[----:B------:R-:W-:-:S02]  /*1e10*/  DFMA R18, R34, R50, R18 ;  /* 0x000000322212722b */ /* 0x000fc40000000012 */
[C---:B------:R-:W-:Y:S02]  /*1e20*/  DFMA R20, R34.reuse, R54, R20 ;  /* 0x000000362214722b */ /* 0x040fe40000000014 */
[C---:B------:R-:W-:Y:S02]  /*1e30*/  DFMA R22, R34.reuse, R58, R22 ;  /* 0x0000003a2216722b */ /* 0x040fe40000000016 */
[C---:B------:R-:W-:Y:S02]  /*1e40*/  DFMA R24, R34.reuse, R62, R24 ;  /* 0x0000003e2218722b */ /* 0x040fe40000000018 */
[----:B------:R-:W-:Y:S01]  /*1e50*/  DFMA R34, R34, R66, R12 ;  /* 0x000000422222722b */ /* 0x000fe2000000000c */
[----:B------:R-:W0:Y:S01]  /*1e60*/  LDS.64 R12, [R4+0x3b8] ;  /* 0x0003b800040c7984 */ /* 0x000e220000000a00 */
[-C--:B------:R-:W-:Y:S02]  /*1e70*/  DFMA R26, R68, R16.reuse, RZ ;  /* 0x00000010441a722b */ /* 0x080fe400000000ff */
[----:B------:R-:W-:-:S02]  /*1e80*/  DFMA R28, R100, R16, RZ ;  /* 0x00000010641c722b */ /* 0x000fc400000000ff */
[-C--:B------:R-:W-:Y:S02]  /*1e90*/  DFMA R30, R116, R16.reuse, RZ ;  /* 0x00000010741e722b */ /* 0x080fe400000000ff */
[-C--:B------:R-:W-:Y:S02]  /*1ea0*/  DFMA R156, R124, R16.reuse, RZ ;  /* 0x000000107c9c722b */ /* 0x080fe400000000ff */
[-C--:B------:R-:W-:Y:S02]  /*1eb0*/  DFMA R160, R140, R16.reuse, RZ ;  /* 0x000000108ca0722b */ /* 0x080fe400000000ff */
[-C--:B------:R-:W-:Y:S02]  /*1ec0*/  DFMA R164, R144, R16.reuse, RZ ;  /* 0x0000001090a4722b */ /* 0x080fe400000000ff */
[-C--:B------:R-:W-:Y:S02]  /*1ed0*/  DFMA R170, R148, R16.reuse, RZ ;  /* 0x0000001094aa722b */ /* 0x080fe400000000ff */
[----:B------:R-:W-:-:S02]  /*1ee0*/  DFMA R16, R112, R16, RZ ;  /* 0x000000107010722b */ /* 0x000fc400000000ff */
[----:B--2---:R-:W-:Y:S02]  /*1ef0*/  DADD R122, R14, R174 ;  /* 0x000000000e7a7229 */ /* 0x004fe400000000ae */
[C---:B------:R-:W-:Y:S02]  /*1f00*/  DFMA R26, R172.reuse, R70, R26 ;  /* 0x00000046ac1a722b */ /* 0x040fe4000000001a */
[C---:B------:R-:W-:Y:S02]  /*1f10*/  DFMA R28, R172.reuse, R102, R28 ;  /* 0x00000066ac1c722b */ /* 0x040fe4000000001c */
[C---:B------:R-:W-:Y:S02]  /*1f20*/  DFMA R30, R172.reuse, R118, R30 ;  /* 0x00000076ac1e722b */ /* 0x040fe4000000001e */
[C---:B------:R-:W-:Y:S02]  /*1f30*/  DFMA R156, R172.reuse, R126, R156 ;  /* 0x0000007eac9c722b */ /* 0x040fe4000000009c */
[----:B------:R-:W-:-:S02]  /*1f40*/  DFMA R160, R172, R142, R160 ;  /* 0x0000008eaca0722b */ /* 0x000fc400000000a0 */
[C---:B------:R-:W-:Y:S02]  /*1f50*/  DFMA R164, R172.reuse, R146, R164 ;  /* 0x00000092aca4722b */ /* 0x040fe400000000a4 */
[C---:B------:R-:W-:Y:S02]  /*1f60*/  DFMA R170, R172.reuse, R150, R170 ;  /* 0x00000096acaa722b */ /* 0x040fe400000000aa */
[----:B------:R-:W-:Y:S02]  /*1f70*/  DFMA R172, R172, UR28, R16 ;  /* 0x0000001cacac7c2b */ /* 0x000fe40008000010 */
[----:B------:R-:W-:Y:S01]  /*1f80*/  DADD R174, R14, -R174 ;  /* 0x000000000eae7229 */ /* 0x000fe200000008ae */
[----:B------:R-:W-:Y:S01]  /*1f90*/  LDS.64 R16, [R4+0x330] ;  /* 0x0003300004107984 */ /* 0x000fe20000000a00 */
[-C--:B------:R-:W-:Y:S02]  /*1fa0*/  DFMA R162, R72, R122.reuse, R162 ;  /* 0x0000007a48a2722b */ /* 0x080fe400000000a2 */
[-C--:B------:R-:W-:Y:S01]  /*1fb0*/  DFMA R158, R76, R122.reuse, R158 ;  /* 0x0000007a4c9e722b */ /* 0x080fe2000000009e */
[----:B------:R-:W1:Y:S01]  /*1fc0*/  LDS.64 R14, [R4+0x2a8] ;  /* 0x0002a800040e7984 */ /* 0x000e620000000a00 */
[----:B------:R-:W-:-:S02]  /*1fd0*/  DFMA R32, R80, R122, R32 ;  /* 0x0000007a5020722b */ /* 0x000fc40000000020 */
[-C--:B------:R-:W-:Y:S02]  /*1fe0*/  DFMA R18, R84, R122.reuse, R18 ;  /* 0x0000007a5412722b */ /* 0x080fe40000000012 */
[-C--:B------:R-:W-:Y:S02]  /*1ff0*/  DFMA R20, R88, R122.reuse, R20 ;  /* 0x0000007a5814722b */ /* 0x080fe40000000014 */
[-C--:B------:R-:W-:Y:S02]  /*2000*/  DFMA R22, R92, R122.reuse, R22 ;  /* 0x0000007a5c16722b */ /* 0x080fe40000000016 */
[----:B------:R-:W-:Y:S02]  /*2010*/  DFMA R24, R96, R122, R24 ;  /* 0x0000007a6018722b */ /* 0x000fe40000000018 */
[----:B------:R-:W-:Y:S02]  /*2020*/  DFMA R34, R122, UR66, R34 ;  /* 0x000000427a227c2b */ /* 0x000fe40008000022 */
[----:B---3--:R-:W-:-:S02]  /*2030*/  DADD R122, R166, R168 ;  /* 0x00000000a67a7229 */ /* 0x008fc400000000a8 */
[-C--:B------:R-:W-:Y:S02]  /*2040*/  DFMA R28, R108, R174.reuse, R28 ;  /* 0x000000ae6c1c722b */ /* 0x080fe4000000001c */
[-C--:B------:R-:W-:Y:S02]  /*2050*/  DFMA R30, R120, R174.reuse, R30 ;  /* 0x000000ae781e722b */ /* 0x080fe4000000001e */
[----:B------:R-:W-:Y:S02]  /*2060*/  DADD R166, R166, -R168 ;  /* 0x00000000a6a67229 */ /* 0x000fe400000008a8 */
[-C--:B------:R-:W-:Y:S02]  /*2070*/  DFMA R26, R104, R174.reuse, R26 ;  /* 0x000000ae681a722b */ /* 0x080fe4000000001a */
[-C--:B------:R-:W-:Y:S02]  /*2080*/  DFMA R156, R128, R174.reuse, R156 ;  /* 0x000000ae809c722b */ /* 0x080fe4000000009c */
[----:B------:R-:W-:-:S02]  /*2090*/  DFMA R160, R132, R174, R160 ;  /* 0x000000ae84a0722b */ /* 0x000fc400000000a0 */
[----:B------:R-:W-:Y:S02]  /*20a0*/  DFMA R164, R136, R174, R164 ;  /* 0x000000ae88a4722b */ /* 0x000fe400000000a4 */
[----:B------:R-:W-:Y:S01]  /*20b0*/  DFMA R170, R174, UR44, R170 ;  /* 0x0000002caeaa7c2b */ /* 0x000fe200080000aa */
[----:B------:R-:W-:Y:S01]  /*20c0*/  R2UR UR44, R152 ;  /* 0x00000000982c72ca */ /* 0x000fe200000e0000 */
[C---:B------:R-:W-:Y:S01]  /*20d0*/  DFMA R162, R122.reuse, UR64, R162 ;  /* 0x000000407aa27c2b */ /* 0x040fe200080000a2 */
[----:B------:R-:W-:Y:S01]  /*20e0*/  R2UR UR45, R153 ;  /* 0x00000000992d72ca */ /* 0x000fe200000e0000 */
[C---:B------:R-:W-:Y:S02]  /*20f0*/  DFMA R158, R122.reuse, UR62, R158 ;  /* 0x0000003e7a9e7c2b */ /* 0x040fe4000800009e */
[C---:B------:R-:W-:Y:S02]  /*2100*/  DFMA R32, R122.reuse, UR60, R32 ;  /* 0x0000003c7a207c2b */ /* 0x040fe40008000020 */
[----:B------:R-:W-:-:S02]  /*2110*/  DFMA R18, R122, UR58, R18 ;  /* 0x0000003a7a127c2b */ /* 0x000fc40008000012 */
[C---:B------:R-:W-:Y:S02]  /*2120*/  DFMA R20, R122.reuse, UR56, R20 ;  /* 0x000000387a147c2b */ /* 0x040fe40008000014 */
[C---:B------:R-:W-:Y:S02]  /*2130*/  DFMA R22, R122.reuse, UR54, R22 ;  /* 0x000000367a167c2b */ /* 0x040fe40008000016 */
[C---:B------:R-:W-:Y:S02]  /*2140*/  DFMA R24, R122.reuse, UR50, R24 ;  /* 0x000000327a187c2b */ /* 0x040fe40008000018 */
[----:B------:R-:W-:Y:S02]  /*2150*/  DFMA R122, R122, UR52, R34 ;  /* 0x000000347a7a7c2b */ /* 0x000fe40008000022 */
[----:B0-----:R-:W-:Y:S02]  /*2160*/  DADD R34, R10, R12 ;  /* 0x000000000a227229 */ /* 0x001fe4000000000c */
[----:B------:R-:W-:-:S02]  /*2170*/  DFMA R172, R174, UR22, R172 ;  /* 0x00000016aeac7c2b */ /* 0x000fc400080000ac */
[C---:B------:R-:W-:Y:S02]  /*2180*/  DFMA R28, R166.reuse, UR30, R28 ;  /* 0x0000001ea61c7c2b */ /* 0x040fe4000800001c */
[----:B------:R-:W-:Y:S02]  /*2190*/  DFMA R30, R166, UR16, R30 ;  /* 0x00000010a61e7c2b */ /* 0x000fe4000800001e */
[----:B------:R-:W-:Y:S02]  /*21a0*/  DADD R10, R10, -R12 ;  /* 0x000000000a0a7229 */ /* 0x000fe4000000080c */
[C---:B------:R-:W-:Y:S02]  /*21b0*/  DFMA R26, R166.reuse, UR48, R26 ;  /* 0x00000030a61a7c2b */ /* 0x040fe4000800001a */
[C---:B------:R-:W-:Y:S02]  /*21c0*/  DFMA R156, R166.reuse, UR14, R156 ;  /* 0x0000000ea69c7c2b */ /* 0x040fe4000800009c */
[----:B------:R-:W-:-:S02]  /*21d0*/  DFMA R160, R166, UR8, R160 ;  /* 0x00000008a6a07c2b */ /* 0x000fc400080000a0 */
[C---:B------:R-:W-:Y:S02]  /*21e0*/  DFMA R164, R166.reuse, UR6, R164 ;  /* 0x00000006a6a47c2b */ /* 0x040fe400080000a4 */
[C---:B------:R-:W-:Y:S02]  /*21f0*/  DFMA R170, R166.reuse, UR4, R170 ;  /* 0x00000004a6aa7c2b */ /* 0x040fe400080000aa */
[----:B------:R-:W-:Y:S02]  /*2200*/  DFMA R172, R166, UR24, R172 ;  /* 0x00000018a6ac7c2b */ /* 0x000fe400080000ac */
[C---:B------:R-:W-:Y:S01]  /*2210*/  DFMA R162, R34.reuse, UR44, R162 ;  /* 0x0000002c22a27c2b */ /* 0x040fe200080000a2 */
[----:B------:R-:W-:Y:S01]  /*2220*/  R2UR.FILL UR45, R188 ;  /* 0x00000000bc2d72ca */ /* 0x000fe200004e0000 */
[----:B------:R-:W-:Y:S01]  /*2230*/  DFMA R158, R34, UR42, R158 ;  /* 0x0000002a229e7c2b */ /* 0x000fe2000800009e */
[----:B------:R-:W-:Y:S01]  /*2240*/  R2UR.FILL UR44, R201 ;  /* 0x00000000c92c72ca */ /* 0x000fe200004e0000 */
[C---:B------:R-:W-:Y:S01]  /*2250*/  DFMA R28, R10.reuse, UR12, R28 ;  /* 0x0000000c0a1c7c2b */ /* 0x040fe2000800001c */
[----:B------:R-:W-:Y:S01]  /*2260*/  R2UR.FILL UR43, R8 ;  /* 0x00000000082b72ca */ /* 0x000fe200004e0000 */
[----:B------:R-:W-:Y:S01]  /*2270*/  DFMA R30, R10, UR10, R30 ;  /* 0x0000000a0a1e7c2b */ /* 0x000fe2000800001e */
[----:B------:R-:W-:Y:S01]  /*2280*/  R2UR.FILL UR42, R200 ;  /* 0x00000000c82a72ca */ /* 0x000fe200004e0000 */
[C---:B------:R-:W-:Y:S01]  /*2290*/  DFMA R32, R34.reuse, UR40, R32 ;  /* 0x0000002822207c2b */ /* 0x040fe20008000020 */
[----:B------:R-:W-:Y:S01]  /*22a0*/  R2UR.FILL UR13, R6 ;  /* 0x00000000060d72ca */ /* 0x000fe200004e0000 */
[C---:B------:R-:W-:Y:S01]  /*22b0*/  DFMA R18, R34.reuse, UR38, R18 ;  /* 0x0000002622127c2b */ /* 0x040fe20008000012 */
[----:B------:R-:W-:Y:S01]  /*22c0*/  R2UR.FILL UR12, R194 ;  /* 0x00000000c20c72ca */ /* 0x000fe200004e0000 */
[C---:B------:R-:W-:Y:S01]  /*22d0*/  DFMA R20, R34.reuse, UR34, R20 ;  /* 0x0000002222147c2b */ /* 0x040fe20008000014 */
        /* <DEDUP_REMOVED lines=15> */
[C-C-:B-1----:R-:W-:Y:S01]  /*23d0*/  DADD R12, R14.reuse, R16.reuse ;  /* 0x000000000e0c7229 */ /* 0x142fe20000000010 */
[----:B------:R-:W-:Y:S01]  /*23e0*/  R2UR.FILL UR37, R181 ;  /* 0x00000000b52572ca */ /* 0x000fe200004e0000 */
[----:B------:R-:W-:Y:S01]  /*23f0*/  DADD R14, R14, -R16 ;  /* 0x000000000e0e7229 */ /* 0x000fe20000000810 */
[----:B------:R-:W-:Y:S01]  /*2400*/  R2UR.FILL UR36, R196 ;  /* 0x00000000c42472ca */ /* 0x000fe200004e0000 */
[----:B------:R-:W-:Y:S01]  /*2410*/  DFMA R122, R34, UR46, R122 ;  /* 0x0000002e227a7c2b */ /* 0x000fe2000800007a */
        /* <DEDUP_REMOVED lines=23> */
[----:B------:R-:W-:-:S02]  /*2590*/  DFMA R26, R14, UR32, R26 ;  /* 0x000000200e1a7c2b */ /* 0x000fc4000800001a */
[C---:B------:R-:W-:Y:S02]  /*25a0*/  DFMA R28, R14.reuse, UR26, R28 ;  /* 0x0000001a0e1c7c2b */ /* 0x040fe4000800001c */
[C---:B------:R-:W-:Y:S02]  /*25b0*/  DFMA R160, R14.reuse, UR72, R160 ;  /* 0x000000480ea07c2b */ /* 0x040fe400080000a0 */
[C---:B------:R-:W-:Y:S02]  /*25c0*/  DFMA R164, R14.reuse, UR74, R164 ;  /* 0x0000004a0ea47c2b */ /* 0x040fe400080000a4 */
[----:B------:R-:W-:Y:S02]  /*25d0*/  DFMA R170, R14, UR76, R170 ;  /* 0x0000004c0eaa7c2b */ /* 0x000fe400080000aa */
[----:B------:R-:W-:Y:S02]  /*25e0*/  DADD R16, R18, -R156 ;  /* 0x0000000012107229 */ /* 0x000fe4000000089c */
[----:B------:R-:W-:-:S02]  /*25f0*/  DFMA R172, R14, UR20, R172 ;  /* 0x000000140eac7c2b */ /* 0x000fc400080000ac */
[C-C-:B------:R-:W-:Y:S02]  /*2600*/  DADD R14, R32.reuse, -R30.reuse ;  /* 0x00000000200e7229 */ /* 0x140fe4000000081e */
[----:B------:R-:W-:Y:S01]  /*2610*/  DADD R30, R32, R30 ;  /* 0x00000000201e7229 */ /* 0x000fe2000000001e */
[----:B------:R0:W-:Y:S01]  /*2620*/  STS.64 [R4+0x660], R16 ;  /* 0x0006601004007388 */ /* 0x0001e20000000a00 */
[----:B------:R-:W-:Y:S02]  /*2630*/  DADD R18, R18, R156 ;  /* 0x0000000012127229 */ /* 0x000fe4000000009c */
[----:B------:R-:W-:Y:S01]  /*2640*/  DADD R10, R162, -R26 ;  /* 0x00000000a20a7229 */ /* 0x000fe2000000081a */
[----:B------:R0:W-:Y:S01]  /*2650*/  STS.64 [R4+0x6e8], R14 ;  /* 0x0006e80e04007388 */ /* 0x0001e20000000a00 */
[----:B------:R-:W-:Y:S02]  /*2660*/  DADD R12, R158, -R28 ;  /* 0x000000009e0c7229 */ /* 0x000fe4000000081c */
[----:B------:R-:W-:Y:S01]  /*2670*/  DADD R22, R20, -R160 ;  /* 0x0000000014167229 */ /* 0x000fe200000008a0 */
[----:B------:R0:W-:Y:S01]  /*2680*/  STS.64 [R4+0x110], R30 ;  /* 0x0001101e04007388 */ /* 0x0001e20000000a00 */
[----:B------:R-:W-:-:S02]  /*2690*/  DADD R32, R24, -R164 ;  /* 0x0000000018207229 */ /* 0x000fc400000008a4 */
[----:B------:R-:W-:Y:S01]  /*26a0*/  DADD R34, R166, -R170 ;  /* 0x00000000a6227229 */ /* 0x000fe200000008aa */
[----:B------:R0:W-:Y:S01]  /*26b0*/  STS.64 [R4+0x7f8], R10 ;  /* 0x0007f80a04007388 */ /* 0x0001e20000000a00 */
[----:B------:R-:W-:Y:S02]  /*26c0*/  DADD R156, R122, -R172 ;  /* 0x000000007a9c7229 */ /* 0x000fe400000008ac */
[----:B------:R-:W-:Y:S01]  /*26d0*/  DADD R26, R162, R26 ;  /* 0x00000000a21a7229 */ /* 0x000fe2000000001a */
[----:B------:R0:W-:Y:S01]  /*26e0*/  STS.64 [R4+0x770], R12 ;  /* 0x0007700c04007388 */ /* 0x0001e20000000a00 */
[----:B------:R-:W-:Y:S02]  /*26f0*/  DADD R28, R158, R28 ;  /* 0x000000009e1c7229 */ /* 0x000fe4000000001c */
[----:B------:R-:W-:Y:S01]  /*2700*/  DADD R20, R20, R160 ;  /* 0x0000000014147229 */ /* 0x000fe200000000a0 */
[----:B------:R0:W-:Y:S01]  /*2710*/  STS.64 [R4+0x198], R18 ;  /* 0x0001981204007388 */ /* 0x0001e20000000a00 */
[----:B------:R-:W-:-:S02]  /*2720*/  DADD R24, R24, R164 ;  /* 0x0000000018187229 */ /* 0x000fc400000000a4 */
[----:B------:R-:W-:Y:S01]  /*2730*/  DADD R166, R166, R170 ;  /* 0x00000000a6a67229 */ /* 0x000fe200000000aa */
[----:B------:R0:W-:Y:S01]  /*2740*/  STS.64 [R4], R26 ;  /* 0x0000001a04007388 */ /* 0x0001e20000000a00 */
        /* <DEDUP_REMOVED lines=11> */
.L_x_11:
[----:B------:R-:W-:Y:S05]  /*2800*/  BSYNC.RECONVERGENT B0 ;  /* 0x0000000000007941 */ /* 0x000fea0003800200 */
.L_x_10:
[----:B------:R-:W-:Y:S06]  /*2810*/  BAR.SYNC.DEFER_BLOCKING 0x0 ;  /* 0x0000000000007b1d */ /* 0x000fec0000010000 */
[----:B------:R-:W-:Y:S04]  /*2820*/  BSSY.RECONVERGENT B0, `(.L_x_13) ;  /* 0x00001f6000007945 */ /* 0x000fe80003800200 */
[----:B------:R-:W-:Y:S05]  /*2830*/  @P1 BRA `(.L_x_14) ;  /* 0x0000001c00d01947 */ /* 0x000fea0003800000 */
[----:B0-----:R-:W-:Y:S01]  /*2840*/  LOP3.LUT R4, R9, 0xf, RZ, 0xc0, !PT ;  /* 0x0000000f09047812 */ /* 0x001fe200078ec0ff */
[----:B------:R-:W-:-:S04]  /*2850*/  IMAD.SHL.U32 R5, R0, 0x1000, RZ ;  /* 0x0000100000057824 */ /* 0x000fc800078e00ff */
[----:B------:R-:W-:Y:S01]  /*2860*/  IMAD R7, R4, 0x88, R7 ;  /* 0x0000008804077824 */ /* 0x000fe200078e0207 */
[----:B------:R-:W-:-:S07]  /*2870*/  SHF.R.S32.HI R6, RZ, 0x1f, R5 ;  /* 0x0000001fff067819 */ /* 0x000fce0000011405 */
.L_x_15:
[----:B-1----:R-:W0:Y:S01]  /*2880*/  @!P0 LDC.64 R14, c[0x0][0x388] ;  /* 0x0000e200ff0e8b82 */ /* 0x002e220000000a00 */
[C-C-:B------:R-:W-:Y:S02]  /*2890*/  @!P0 LOP3.LUT R8, R4.reuse, 0xf0, R9.reuse, 0xf8, !PT ;  /* 0x000000f004088812 */ /* 0x140fe400078ef809 */
[----:B------:R-:W-:Y:S02]  /*28a0*/  CS2R R158, SRZ ;  /* 0x00000000009e7805 */ /* 0x000fe4000001ff00 */
[----:B------:R-:W-:Y:S02]  /*28b0*/  @!P0 LOP3.LUT R12, R4, 0xf0, R9, 0xf8, !PT ;  /* 0x000000f0040c8812 */ /* 0x000fe400078ef809 */
[----:B------:R-:W-:Y:S02]  /*28c0*/  CS2R R122, SRZ ;  /* 0x00000000007a7805 */ /* 0x000fe4000001ff00 */
[----:B------:R-:W-:Y:S01]  /*28d0*/  MOV.SPILL R222, UR21 ;  /* 0x0000001500de7c02 */ /* 0x000fe20009000f00 */
[----:B------:R-:W-:Y:S01]  /*28e0*/  @!P0 IMAD.SHL.U32 R8, R8, 0x10, RZ ;  /* 0x0000001008088824 */ /* 0x000fe200078e00ff */
[----:B------:R-:W-:Y:S01]  /*28f0*/  MOV.SPILL R223, UR20 ;  /* 0x0000001400df7c02 */ /* 0x000fe20009000f00 */
[----:B------:R-:W1:Y:S01]  /*2900*/  @!P0 LDC.64 R22, c[0x0][0x388] ;  /* 0x0000e200ff168b82 */ /* 0x000e620000000a00 */
[----:B------:R-:W2:Y:S01]  /*2910*/  LDCU.64 UR20, c[0x0][0x358] ;  /* 0x00006b00ff1477ac */ /* 0x000ea20008000a00 */
[----:B------:R-:W-:Y:S01]  /*2920*/  @!P0 IMAD.SHL.U32 R18, R12, 0x10, RZ ;  /* 0x000000100c128824 */ /* 0x000fe200078e00ff */
[----:B------:R-:W-:-:S04]  /*2930*/  @!P0 LOP3.LUT R13, R8, R5, RZ, 0xfc, !PT ;  /* 0x00000005080d8212 */ /* 0x000fc800078efcff */
[----:B------:R-:W-:Y:S01]  /*2940*/  @!P0 LOP3.LUT R17, R18, R5, RZ, 0xfc, !PT ;  /* 0x0000000512118212 */ /* 0x000fe200078efcff */
[----:B------:R-:W3:Y:S08]  /*2950*/  @!P0 LDC.64 R10, c[0x0][0x388] ;  /* 0x0000e200ff0a8b82 */ /* 0x000ef00000000a00 */
[----:B------:R-:W4:Y:S01]  /*2960*/  @!P0 LDC.64 R20, c[0x0][0x388] ;  /* 0x0000e200ff148b82 */ /* 0x000f220000000a00 */
[----:B0-----:R-:W-:-:S04]  /*2970*/  @!P0 LEA R12, P1, R13, R14, 0x3 ;  /* 0x0000000e0d0c8211 */ /* 0x001fc800078218ff */
[----:B------:R-:W-:Y:S01]  /*2980*/  @!P0 LEA.HI.X R13, R13, R15, R6, 0x3, P1 ;  /* 0x0000000f0d0d8211 */ /* 0x000fe200008f1c06 */
[----:B------:R-:W-:Y:S01]  /*2990*/  @!P0 IMAD.IADD R25, R5, 0x1, R18 ;  /* 0x0000000105198824 */ /* 0x000fe200078e0212 */
[----:B-1----:R-:W-:Y:S02]  /*29a0*/  @!P0 LEA R16, P3, R17, R22, 0x3 ;  /* 0x0000001611108211 */ /* 0x002fe400078618ff */
[----:B------:R-:W-:Y:S01]  /*29b0*/  CS2R R174, SRZ ;  /* 0x0000000000ae7805 */ /* 0x000fe2000001ff00 */
[----:B--2---:R0:W2:Y:S01]  /*29c0*/  @!P0 LDG.E.64.CONSTANT R158, desc[UR20][R12.64+0x78] ;  /* 0x000078140c9e8981 */ /* 0x0040a2000c1e9b00 */
[----:B------:R-:W-:Y:S01]  /*29d0*/  @!P0 IMAD.IADD R15, R5, 0x1, R8 ;  /* 0x00000001050f8824 */ /* 0x000fe200078e0208 */
[----:B------:R-:W-:Y:S02]  /*29e0*/  @!P0 LEA.HI.X R17, R17, R23, R6, 0x3, P3 ;  /* 0x0000001711118211 */ /* 0x000fe400018f1c06 */
[----:B------:R-:W-:Y:S02]  /*29f0*/  CS2R R182, SRZ ;  /* 0x0000000000b67805 */ /* 0x000fe4000001ff00 */
[----:B------:R-:W-:-:S02]  /*2a00*/  MOV.SPILL R219, UR48 ;  /* 0x0000003000db7c02 */ /* 0x000fc40009000f00 */
[----:B------:R-:W-:Y:S01]  /*2a10*/  MOV.SPILL R220, UR58 ;  /* 0x0000003a00dc7c02 */ /* 0x000fe20009000f00 */
[----:B------:R1:W5:Y:S01]  /*2a20*/  @!P0 LDG.E.64.CONSTANT R122, desc[UR20][R16.64+0x70] ;  /* 0x00007014107a8981 */ /* 0x000362000c1e9b00 */
[----:B---3--:R-:W-:Y:S01]  /*2a30*/  @!P0 IMAD.WIDE R24, R25, 0x8, R10 ;  /* 0x0000000819188825 */ /* 0x008fe200078e020a */
[----:B------:R-:W-:Y:S01]  /*2a40*/  MOV.SPILL R221, UR16 ;  /* 0x0000001000dd7c02 */ /* 0x000fe20009000f00 */
[----:B------:R-:W3:Y:S03]  /*2a50*/  @!P0 LDC.64 R214, c[0x0][0x388] ;  /* 0x0000e200ffd68b82 */ /* 0x000ee60000000a00 */
[----:B------:R-:W3:Y:S01]  /*2a60*/  @!P0 LDG.E.64.CONSTANT R174, desc[UR20][R24.64+0x8] ;  /* 0x0000081418ae8981 */ /* 0x000ee2000c1e9b00 */
[----:B----4-:R-:W-:Y:S01]  /*2a70*/  @!P0 IMAD.WIDE R20, R15, 0x8, R20 ;  /* 0x000000080f148825 */ /* 0x010fe200078e0214 */
[----:B------:R-:W-:Y:S01]  /*2a80*/  MOV.SPILL R218, UR14 ;  /* 0x0000000e00da7c02 */ /* 0x000fe20009000f00 */
[----:B------:R-:W4:Y:S02]  /*2a90*/  @!P0 S2R R212, SR_TID.X ;  /* 0x0000000000d48919 */ /* 0x000f240000002100 */
[----:B------:R-:W4:Y:S01]  /*2aa0*/  @!P0 LDC.64 R216, c[0x0][0x388] ;  /* 0x0000e200ffd88b82 */ /* 0x000f220000000a00 */
[----:B------:R4:W3:Y:S01]  /*2ab0*/  @!P0 LDG.E.64.CONSTANT R182, desc[UR20][R20.64] ;  /* 0x0000001414b68981 */ /* 0x0008e2000c1e9b00 */
[----:B------:R-:W-:-:S05]  /*2ac0*/  SHF.R.U32.HI R10, RZ, 0x4, R9 ;  /* 0x00000004ff0a7819 */ /* 0x000fca0000011609 */
[----:B------:R-:W-:-:S05]  /*2ad0*/  IMAD R10, R10, 0x880, R7 ;  /* 0x000008800a0a7824 */ /* 0x000fca00078e0207 */
[----:B0-----:R-:W-:Y:S04]  /*2ae0*/  LDS.64 R12, [R10] ;  /* 0x000000000a0c7984 */ /* 0x001fe80000000a00 */
[----:B------:R-:W0:Y:S04]  /*2af0*/  LDS.64 R14, [R10+0x58] ;  /* 0x000058000a0e7984 */ /* 0x000e280000000a00 */
[----:B-1----:R-:W-:Y:S04]  /*2b00*/  LDS.64 R16, [R10+0x8] ;  /* 0x000008000a107984 */ /* 0x002fe80000000a00 */
[----:B------:R-:W1:Y:S04]  /*2b10*/  LDS.64 R18, [R10+0x50] ;  /* 0x000050000a127984 */ /* 0x000e680000000a00 */
[----:B------:R-:W-:Y:S04]  /*2b20*/  LDS.64 R22, [R10+0x10] ;  /* 0x000010000a167984 */ /* 0x000fe80000000a00 */
[----:B------:R-:W1:Y:S04]  /*2b30*/  LDS.64 R26, [R10+0x48] ;  /* 0x000048000a1a7984 */ /* 0x000e680000000a00 */
[----:B------:R-:W-:Y:S04]  /*2b40*/  LDS.64 R186, [R10+0x20] ;  /* 0x000020000aba7984 */ /* 0x000fe80000000a00 */
[----:B------:R-:W-:Y:S04]  /*2b50*/  LDS.64 R172, [R10+0x38] ;  /* 0x000038000aac7984 */ /* 0x000fe80000000a00 */
[----:B------:R-:W-:Y:S01]  /*2b60*/  LDS.64 R204, [R10+0x30] ;  /* 0x000030000acc7984 */ /* 0x000fe20000000a00 */
[----:B0-----:R-:W-:-:S02]  /*2b70*/  DADD R160, R12, R14 ;  /* 0x000000000ca07229 */ /* 0x001fc4000000000e */
[----:B------:R-:W-:-:S06]  /*2b80*/  DADD R164, R12, -R14 ;  /* 0x000000000ca47229 */ /* 0x000fcc000000080e */
[-C--:B------:R-:W-:Y:S02]  /*2b90*/  DFMA R12, R36, R160.reuse, RZ ;  /* 0x000000a0240c722b */ /* 0x080fe400000000ff */
[-C--:B------:R-:W-:Y:S02]  /*2ba0*/  DFMA R14, R40, R160.reuse, RZ ;  /* 0x000000a0280e722b */ /* 0x080fe400000000ff */
[-C--:B----4-:R-:W-:Y:S02]  /*2bb0*/  DFMA R20, R44, R160.reuse, RZ ;  /* 0x000000a02c14722b */ /* 0x090fe400000000ff */
[-C--:B------:R-:W-:Y:S02]  /*2bc0*/  DFMA R24, R48, R160.reuse, RZ ;  /* 0x000000a03018722b */ /* 0x080fe400000000ff */
[-C--:B------:R-:W-:Y:S02]  /*2bd0*/  DFMA R30, R52, R160.reuse, RZ ;  /* 0x000000a0341e722b */ /* 0x080fe400000000ff */
[----:B------:R-:W-:-:S02]  /*2be0*/  DFMA R32, R56, R160, RZ ;  /* 0x000000a03820722b */ /* 0x000fc400000000ff */
[-C--:B------:R-:W-:Y:S02]  /*2bf0*/  DFMA R34, R60, R160.reuse, RZ ;  /* 0x000000a03c22722b */ /* 0x080fe400000000ff */
[--C-:B-1----:R-:W-:Y:S02]  /*2c00*/  DADD R178, R16, R18.reuse ;  /* 0x0000000010b27229 */ /* 0x102fe40000000012 */
[----:B------:R-:W-:Y:S02]  /*2c10*/  DFMA R160, R64, R160, RZ ;  /* 0x000000a040a0722b */ /* 0x000fe400000000ff */
[----:B------:R-:W-:-:S04]  /*2c20*/  DADD R188, R16, -R18 ;  /* 0x0000000010bc7229 */ /* 0x000fc80000000812 */
[C---:B------:R-:W-:Y:S02]  /*2c30*/  DFMA R16, R178.reuse, R38, R12 ;  /* 0x00000026b210722b */ /* 0x040fe4000000000c */
[C---:B------:R-:W-:Y:S02]  /*2c40*/  DFMA R18, R178.reuse, R42, R14 ;  /* 0x0000002ab212722b */ /* 0x040fe4000000000e */
[C---:B------:R-:W-:Y:S02]  /*2c50*/  DFMA R28, R178.reuse, R46, R20 ;  /* 0x0000002eb21c722b */ /* 0x040fe40000000014 */
[C---:B------:R-:W-:Y:S01]  /*2c60*/  DFMA R156, R178.reuse, R50, R24 ;  /* 0x00000032b29c722b */ /* 0x040fe20000000018 */
[----:B------:R-:W-:Y:S01]  /*2c70*/  LDS.64 R20, [R10+0x40] ;  /* 0x000040000a147984 */ /* 0x000fe20000000a00 */
[C---:B------:R-:W-:Y:S02]  /*2c80*/  DFMA R202, R178.reuse, R54, R30 ;  /* 0x00000036b2ca722b */ /* 0x040fe4000000001e */
[----:B------:R-:W-:-:S02]  /*2c90*/  DFMA R200, R178, R58, R32 ;  /* 0x0000003ab2c8722b */ /* 0x000fc40000000020 */
[C---:B------:R-:W-:Y:S02]  /*2ca0*/  DFMA R198, R178.reuse, R62, R34 ;  /* 0x0000003eb2c6722b */ /* 0x040fe40000000022 */
[----:B------:R-:W-:Y:S01]  /*2cb0*/  DFMA R178, R178, R66, R160 ;  /* 0x00000042b2b2722b */ /* 0x000fe200000000a0 */
[----:B------:R-:W0:Y:S01]  /*2cc0*/  LDS.64 R160, [R10+0x18] ;  /* 0x000018000aa07984 */ /* 0x000e220000000a00 */
[-C--:B------:R-:W-:Y:S02]  /*2cd0*/  DFMA R12, R68, R164.reuse, RZ ;  /* 0x000000a4440c722b */ /* 0x080fe400000000ff */
[-C--:B------:R-:W-:Y:S02]  /*2ce0*/  DFMA R14, R100, R164.reuse, RZ ;  /* 0x000000a4640e722b */ /* 0x080fe400000000ff */
[-C--:B------:R-:W-:Y:S02]  /*2cf0*/  DFMA R24, R116, R164.reuse, RZ ;  /* 0x000000a47418722b */ /* 0x080fe400000000ff */
[----:B------:R-:W-:-:S02]  /*2d00*/  DFMA R30, R124, R164, RZ ;  /* 0x000000a47c1e722b */ /* 0x000fc400000000ff */
[-C--:B------:R-:W-:Y:S02]  /*2d10*/  DFMA R32, R140, R164.reuse, RZ ;  /* 0x000000a48c20722b */ /* 0x080fe400000000ff */
[-C--:B------:R-:W-:Y:S02]  /*2d20*/  DFMA R34, R144, R164.reuse, RZ ;  /* 0x000000a49022722b */ /* 0x080fe400000000ff */
[-C--:B------:R-:W-:Y:S02]  /*2d30*/  DFMA R162, R148, R164.reuse, RZ ;  /* 0x000000a494a2722b */ /* 0x080fe400000000ff */
[----:B------:R-:W-:Y:S02]  /*2d40*/  DADD R168, R22, R26 ;  /* 0x0000000016a87229 */ /* 0x000fe4000000001a */
[----:B------:R-:W-:Y:S02]  /*2d50*/  DFMA R164, R112, R164, RZ ;  /* 0x000000a470a4722b */ /* 0x000fe400000000ff */
[----:B------:R-:W-:-:S02]  /*2d60*/  DFMA R12, R188, R70, R12 ;  /* 0x00000046bc0c722b */ /* 0x000fc4000000000c */
[C---:B------:R-:W-:Y:S02]  /*2d70*/  DFMA R180, R188.reuse, R102, R14 ;  /* 0x00000066bcb4722b */ /* 0x040fe4000000000e */
[C---:B------:R-:W-:Y:S02]  /*2d80*/  DFMA R170, R188.reuse, R118, R24 ;  /* 0x00000076bcaa722b */ /* 0x040fe40000000018 */
[C---:B------:R-:W-:Y:S02]  /*2d90*/  DFMA R30, R188.reuse, R126, R30 ;  /* 0x0000007ebc1e722b */ /* 0x040fe4000000001e */
[C---:B------:R-:W-:Y:S02]  /*2da0*/  DFMA R32, R188.reuse, R142, R32 ;  /* 0x0000008ebc20722b */ /* 0x040fe40000000020 */
[C---:B------:R-:W-:Y:S02]  /*2db0*/  DFMA R34, R188.reuse, R146, R34 ;  /* 0x00000092bc22722b */ /* 0x040fe40000000022 */
[----:B------:R-:W-:-:S02]  /*2dc0*/  DFMA R166, R188, R150, R162 ;  /* 0x00000096bca6722b */ /* 0x000fc400000000a2 */
[----:B------:R-:W-:Y:S02]  /*2dd0*/  DFMA R188, R188, UR28, R164 ;  /* 0x0000001cbcbc7c2b */ /* 0x000fe400080000a4 */
[-C--:B------:R-:W-:Y:S02]  /*2de0*/  DFMA R164, R72, R168.reuse, R16 ;  /* 0x000000a848a4722b */ /* 0x080fe40000000010 */
[-C--:B------:R-:W-:Y:S02]  /*2df0*/  DFMA R162, R76, R168.reuse, R18 ;  /* 0x000000a84ca2722b */ /* 0x080fe40000000012 */
[-C--:B------:R-:W-:Y:S02]  /*2e00*/  DFMA R208, R80, R168.reuse, R28 ;  /* 0x000000a850d0722b */ /* 0x080fe4000000001c */
[-C--:B------:R-:W-:Y:S02]  /*2e10*/  DFMA R156, R84, R168.reuse, R156 ;  /* 0x000000a8549c722b */ /* 0x080fe4000000009c */
[----:B------:R-:W-:-:S02]  /*2e20*/  DFMA R202, R88, R168, R202 ;  /* 0x000000a858ca722b */ /* 0x000fc400000000ca */
[-C--:B------:R-:W-:Y:S02]  /*2e30*/  DFMA R200, R92, R168.reuse, R200 ;  /* 0x000000a85cc8722b */ /* 0x080fe400000000c8 */
[----:B------:R-:W-:Y:S02]  /*2e40*/  DFMA R198, R96, R168, R198 ;  /* 0x000000a860c6722b */ /* 0x000fe400000000c6 */
[----:B------:R-:W-:Y:S01]  /*2e50*/  DFMA R178, R168, UR66, R178 ;  /* 0x00000042a8b27c2b */ /* 0x000fe200080000b2 */
[----:B------:R-:W1:Y:S01]  /*2e60*/  LDS.64 R168, [R10+0x28] ;  /* 0x000028000aa87984 */ /* 0x000e620000000a00 */
[----:B------:R-:W-:Y:S01]  /*2e70*/  DADD R22, R22, -R26 ;  /* 0x0000000016167229 */ /* 0x000fe2000000081a */
[----:B------:R-:W-:Y:S02]  /*2e80*/  MOV.SPILL R19, UR67 ;  /* 0x0000004300137c02 */ /* 0x000fe40009000f00 */
[----:B------:R-:W-:Y:S02]  /*2e90*/  MOV.SPILL R8, UR66 ;  /* 0x0000004200087c02 */ /* 0x000fe40009000f00 */
[----:B------:R-:W-:-:S02]  /*2ea0*/  R2UR UR66, R106 ;  /* 0x000000006a4272ca */ /* 0x000fc400000e0000 */
[----:B------:R-:W-:Y:S01]  /*2eb0*/  R2UR UR67, R107 ;  /* 0x000000006b4372ca */ /* 0x000fe200000e0000 */
[----:B0-----:R-:W-:Y:S02]  /*2ec0*/  DADD R176, R160, R20 ;  /* 0x00000000a0b07229 */ /* 0x001fe40000000014 */
[-C--:B------:R-:W-:Y:S02]  /*2ed0*/  DFMA R180, R108, R22.reuse, R180 ;  /* 0x000000166cb4722b */ /* 0x080fe400000000b4 */
[----:B------:R-:W-:Y:S02]  /*2ee0*/  DADD R160, R160, -R20 ;  /* 0x00000000a0a07229 */ /* 0x000fe40000000814 */
[----:B------:R-:W-:Y:S02]  /*2ef0*/  DFMA R184, R104, R22, R12 ;  /* 0x0000001668b8722b */ /* 0x000fe4000000000c */
[C---:B------:R-:W-:Y:S02]  /*2f00*/  DFMA R164, R176.reuse, UR64, R164 ;  /* 0x00000040b0a47c2b */ /* 0x040fe400080000a4 */
[----:B------:R-:W-:-:S02]  /*2f10*/  DFMA R162, R176, UR62, R162 ;  /* 0x0000003eb0a27c2b */ /* 0x000fc400080000a2 */
[C---:B------:R-:W-:Y:S02]  /*2f20*/  DFMA R208, R176.reuse, UR60, R208 ;  /* 0x0000003cb0d07c2b */ /* 0x040fe400080000d0 */
[C---:B------:R-:W-:Y:S02]  /*2f30*/  DFMA R156, R176.reuse, UR58, R156 ;  /* 0x0000003ab09c7c2b */ /* 0x040fe4000800009c */
[C---:B------:R-:W-:Y:S02]  /*2f40*/  DFMA R202, R176.reuse, UR56, R202 ;  /* 0x00000038b0ca7c2b */ /* 0x040fe400080000ca */
[C---:B------:R-:W-:Y:S02]  /*2f50*/  DFMA R200, R176.reuse, UR54, R200 ;  /* 0x00000036b0c87c2b */ /* 0x040fe400080000c8 */
[C---:B------:R-:W-:Y:S02]  /*2f60*/  DFMA R198, R176.reuse, UR50, R198 ;  /* 0x00000032b0c67c2b */ /* 0x040fe400080000c6 */
[----:B------:R-:W-:-:S02]  /*2f70*/  DFMA R178, R176, UR52, R178 ;  /* 0x00000034b0b27c2b */ /* 0x000fc400080000b2 */
[----:B------:R-:W-:Y:S01]  /*2f80*/  DADD R176, R186, R172 ;  /* 0x00000000bab07229 */ /* 0x000fe200000000ac */
[----:B------:R-:W-:Y:S01]  /*2f90*/  MOV.SPILL R29, UR62 ;  /* 0x0000003e001d7c02 */ /* 0x000fe20009000f00 */
[-C--:B------:R-:W-:Y:S01]  /*2fa0*/  DFMA R170, R120, R22.reuse, R170 ;  /* 0x0000001678aa722b */ /* 0x080fe200000000aa */
[----:B------:R-:W-:Y:S01]  /*2fb0*/  MOV.SPILL R27, UR31 ;  /* 0x0000001f001b7c02 */ /* 0x000fe20009000f00 */
[-C--:B------:R-:W-:Y:S02]  /*2fc0*/  DFMA R196, R128, R22.reuse, R30 ;  /* 0x0000001680c4722b */ /* 0x080fe4000000001e */
[-C--:B------:R-:W-:Y:S01]  /*2fd0*/  DFMA R194, R132, R22.reuse, R32 ;  /* 0x0000001684c2722b */ /* 0x080fe20000000020 */
[----:B------:R-:W-:Y:S01]  /*2fe0*/  MOV.SPILL R31, UR30 ;  /* 0x0000001e001f7c02 */ /* 0x000fe20009000f00 */
[----:B------:R-:W-:Y:S02]  /*2ff0*/  DFMA R192, R136, R22, R34 ;  /* 0x0000001688c0722b */ /* 0x000fe40000000022 */
[----:B------:R-:W-:-:S02]  /*3000*/  DFMA R166, R22, UR66, R166 ;  /* 0x0000004216a67c2b */ /* 0x000fc400080000a6 */
[----:B------:R-:W-:Y:S02]  /*3010*/  DFMA R188, R22, UR22, R188 ;  /* 0x0000001616bc7c2b */ /* 0x000fe400080000bc */
[----:B------:R-:W-:Y:S01]  /*3020*/  DADD R172, R186, -R172 ;  /* 0x00000000baac7229 */ /* 0x000fe200000008ac */
[----:B------:R-:W-:Y:S01]  /*3030*/  MOV.SPILL R23, UR63 ;  /* 0x0000003f00177c02 */ /* 0x000fe20009000f00 */
[C---:B------:R-:W-:Y:S01]  /*3040*/  DFMA R180, R160.reuse, UR30, R180 ;  /* 0x0000001ea0b47c2b */ /* 0x040fe200080000b4 */
[----:B------:R-:W0:Y:S01]  /*3050*/  @!P0 S2R R186, SR_TID.X ;  /* 0x0000000000ba8919 */ /* 0x000e220000002100 */
[----:B------:R-:W-:Y:S01]  /*3060*/  R2UR UR62, R152 ;  /* 0x00000000983e72ca */ /* 0x000fe200000e0000 */
[----:B------:R-:W-:Y:S01]  /*3070*/  DFMA R184, R160, UR48, R184 ;  /* 0x00000030a0b87c2b */ /* 0x000fe200080000b8 */
[----:B------:R-:W-:Y:S02]  /*3080*/  R2UR UR63, R153 ;  /* 0x00000000993f72ca */ /* 0x000fe400000e0000 */
[----:B------:R-:W-:-:S02]  /*3090*/  MOV.SPILL R30, UR61 ;  /* 0x0000003d001e7c02 */ /* 0x000fc40009000f00 */
[----:B------:R-:W-:Y:S02]  /*30a0*/  MOV.SPILL R35, UR60 ;  /* 0x0000003c00237c02 */ /* 0x000fe40009000f00 */
[----:B------:R-:W-:Y:S02]  /*30b0*/  MOV.SPILL R13, UR49 ;  /* 0x00000031000d7c02 */ /* 0x000fe40009000f00 */
[----:B------:R-:W-:Y:S02]  /*30c0*/  R2UR UR30, R94 ;  /* 0x000000005e1e72ca */ /* 0x000fe400000e0000 */
[----:B------:R-:W-:Y:S02]  /*30d0*/  R2UR UR31, R95 ;  /* 0x000000005f1f72ca */ /* 0x000fe400000e0000 */
[----:B------:R-:W-:Y:S02]  /*30e0*/  R2UR UR60, R98 ;  /* 0x00000000623c72ca */ /* 0x000fe400000e0000 */
[----:B------:R-:W-:-:S02]  /*30f0*/  R2UR UR61, R99 ;  /* 0x00000000633d72ca */ /* 0x000fc400000e0000 */
[----:B------:R-:W-:Y:S02]  /*3100*/  R2UR UR48, R154 ;  /* 0x000000009a3072ca */ /* 0x000fe400000e0000 */
[----:B------:R-:W-:Y:S01]  /*3110*/  R2UR UR49, R155 ;  /* 0x000000009b3172ca */ /* 0x000fe200000e0000 */
[----:B-1----:R-:W-:Y:S01]  /*3120*/  DADD R206, R168, R204 ;  /* 0x00000000a8ce7229 */ /* 0x002fe200000000cc */
[----:B------:R-:W-:Y:S01]  /*3130*/  MOV.SPILL R15, UR29 ;  /* 0x0000001d000f7c02 */ /* 0x000fe20009000f00 */
[----:B------:R-:W-:Y:S01]  /*3140*/  DFMA R164, R176, UR62, R164 ;  /* 0x0000003eb0a47c2b */ /* 0x000fe200080000a4 */
[----:B------:R-:W-:Y:S01]  /*3150*/  MOV.SPILL R24, UR28 ;  /* 0x0000001c00187c02 */ /* 0x000fe20009000f00 */
[----:B------:R-:W-:Y:S01]  /*3160*/  DADD R204, R168, -R204 ;  /* 0x00000000a8cc7229 */ /* 0x000fe200000008cc */
[----:B------:R-:W-:Y:S01]  /*3170*/  MOV.SPILL R17, UR23 ;  /* 0x0000001700117c02 */ /* 0x000fe20009000f00 */
[C---:B------:R-:W-:Y:S01]  /*3180*/  DFMA R184, R172.reuse, UR30, R184 ;  /* 0x0000001eacb87c2b */ /* 0x040fe200080000b8 */
[----:B------:R-:W-:Y:S01]  /*3190*/  MOV.SPILL R12, UR22 ;  /* 0x00000016000c7c02 */ /* 0x000fe20009000f00 */
[----:B------:R-:W-:Y:S01]  /*31a0*/  DFMA R180, R172, UR60, R180 ;  /* 0x0000003cacb47c2b */ /* 0x000fe200080000b4 */
[----:B------:R-:W-:Y:S01]  /*31b0*/  MOV.SPILL R26, UR59 ;  /* 0x0000003b001a7c02 */ /* 0x000fe20009000f00 */
[----:B------:R-:W-:Y:S01]  /*31c0*/  DFMA R170, R160, UR16, R170 ;  /* 0x00000010a0aa7c2b */ /* 0x000fe200080000aa */
[----:B------:R-:W-:Y:S01]  /*31d0*/  MOV.SPILL R22, UR57 ;  /* 0x0000003900167c02 */ /* 0x000fe20009000f00 */
[----:B------:R-:W-:Y:S01]  /*31e0*/  DFMA R162, R176, UR48, R162 ;  /* 0x00000030b0a27c2b */ /* 0x000fe200080000a2 */
[----:B------:R-:W-:Y:S01]  /*31f0*/  MOV.SPILL R34, UR56 ;  /* 0x0000003800227c02 */ /* 0x000fe20009000f00 */
[----:B------:R-:W-:Y:S01]  /*3200*/  DFMA R196, R160, UR14, R196 ;  /* 0x0000000ea0c47c2b */ /* 0x000fe200080000c4 */
[----:B------:R-:W-:-:S02]  /*3210*/  MOV.SPILL R25, UR55 ;  /* 0x0000003700197c02 */ /* 0x000fc40009000f00 */
[----:B------:R-:W-:Y:S02]  /*3220*/  MOV.SPILL R14, UR54 ;  /* 0x00000036000e7c02 */ /* 0x000fe40009000f00 */
[----:B------:R-:W-:Y:S02]  /*3230*/  R2UR UR29, R139 ;  /* 0x000000008b1d72ca */ /* 0x000fe400000e0000 */
[----:B------:R-:W-:Y:S02]  /*3240*/  MOV.SPILL R16, UR67 ;  /* 0x0000004300107c02 */ /* 0x000fe40009000f00 */
[----:B------:R-:W-:Y:S02]  /*3250*/  MOV.SPILL R28, UR66 ;  /* 0x00000042001c7c02 */ /* 0x000fe40009000f00 */
[----:B------:R-:W-:Y:S02]  /*3260*/  R2UR UR58, R110 ;  /* 0x000000006e3a72ca */ /* 0x000fe400000e0000 */
[----:B------:R-:W-:-:S02]  /*3270*/  MOV.SPILL R18, UR51 ;  /* 0x0000003300127c02 */ /* 0x000fc40009000f00 */
[----:B------:R-:W-:Y:S02]  /*3280*/  MOV.SPILL R32, UR50 ;  /* 0x0000003200207c02 */ /* 0x000fe40009000f00 */
[----:B------:R-:W-:Y:S02]  /*3290*/  MOV.SPILL R20, UR53 ;  /* 0x0000003500147c02 */ /* 0x000fe40009000f00 */
[----:B------:R-:W-:Y:S02]  /*32a0*/  MOV.SPILL R33, UR52 ;  /* 0x0000003400217c02 */ /* 0x000fe40009000f00 */
[----:B------:R-:W-:Y:S02]  /*32b0*/  MOV.SPILL R21, UR17 ;  /* 0x0000001100157c02 */ /* 0x000fe40009000f00 */
[----:B------:R-:W-:Y:S01]  /*32c0*/  MOV.SPILL R11, UR15 ;  /* 0x0000000f000b7c02 */ /* 0x000fe20009000f00 */
[----:B------:R-:W1:Y:S01]  /*32d0*/  @!P0 S2R R187, SR_TID.X ;  /* 0x0000000000bb8919 */ /* 0x000e620000002100 */
[----:B------:R-:W-:Y:S01]  /*32e0*/  R2UR UR28, R138 ;  /* 0x000000008a1c72ca */ /* 0x000fe200000e0000 */
[C---:B------:R-:W-:Y:S01]  /*32f0*/  DFMA R194, R160.reuse, UR8, R194 ;  /* 0x00000008a0c27c2b */ /* 0x040fe200080000c2 */
[----:B------:R-:W-:Y:S01]  /*3300*/  R2UR UR22, R134 ;  /* 0x00000000861672ca */ /* 0x000fe200000e0000 */
[C---:B------:R-:W-:Y:S01]  /*3310*/  DFMA R192, R160.reuse, UR6, R192 ;  /* 0x00000006a0c07c2b */ /* 0x040fe200080000c0 */
[----:B------:R-:W-:Y:S01]  /*3320*/  R2UR UR23, R135 ;  /* 0x00000000871772ca */ /* 0x000fe200000e0000 */
[----:B------:R-:W-:Y:S01]  /*3330*/  DFMA R166, R160, UR4, R166 ;  /* 0x00000004a0a67c2b */ /* 0x000fe200080000a6 */
[----:B------:R-:W-:Y:S01]  /*3340*/  R2UR UR59, R111 ;  /* 0x000000006f3b72ca */ /* 0x000fe200000e0000 */
[----:B------:R-:W-:Y:S01]  /*3350*/  DFMA R164, R206, UR70, R164 ;  /* 0x00000046cea47c2b */ /* 0x000fe200080000a4 */
[----:B------:R-:W-:Y:S01]  /*3360*/  R2UR UR56, R114 ;  /* 0x00000000723872ca */ /* 0x000fe200000e0000 */
[----:B------:R-:W4:Y:S01]  /*3370*/  @!P0 LDC.64 R168, c[0x0][0x388] ;  /* 0x0000e200ffa88b82 */ /* 0x000f220000000a00 */
        /* <DEDUP_REMOVED lines=9> */
[----:B------:R-:W-:Y:S02]  /*3410*/  R2UR UR16, R74 ;  /* 0x000000004a1072ca */ /* 0x000fe400000e0000 */
[----:B------:R-:W-:Y:S02]  /*3420*/  R2UR UR17, R75 ;  /* 0x000000004b1172ca */ /* 0x000fe400000e0000 */
[----:B------:R-:W-:Y:S02]  /*3430*/  R2UR UR14, R78 ;  /* 0x000000004e0e72ca */ /* 0x000fe400000e0000 */
[----:B------:R-:W-:Y:S01]  /*3440*/  R2UR UR15, R79 ;  /* 0x000000004f0f72ca */ /* 0x000fe200000e0000 */
[----:B------:R-:W-:-:S02]  /*3450*/  DFMA R160, R160, UR24, R188 ;  /* 0x00000018a0a07c2b */ /* 0x000fc400080000bc */
[----:B------:R-:W-:Y:S01]  /*3460*/  DFMA R184, R204, UR32, R184 ;  /* 0x00000020ccb87c2b */ /* 0x000fe200080000b8 */
[----:B------:R-:W4:Y:S01]  /*3470*/  @!P0 S2R R188, SR_TID.X ;  /* 0x0000000000bc8919 */ /* 0x000f220000002100 */
[----:B------:R-:W-:Y:S02]  /*3480*/  DFMA R162, R206, UR68, R162 ;  /* 0x00000044cea27c2b */ /* 0x000fe400080000a2 */
[----:B------:R-:W-:Y:S02]  /*3490*/  DFMA R180, R204, UR26, R180 ;  /* 0x0000001accb47c2b */ /* 0x000fe400080000b4 */
[C---:B------:R-:W-:Y:S02]  /*34a0*/  DFMA R170, R172.reuse, UR58, R170 ;  /* 0x0000003aacaa7c2b */ /* 0x040fe400080000aa */
[C---:B------:R-:W-:Y:S02]  /*34b0*/  DFMA R196, R172.reuse, UR56, R196 ;  /* 0x00000038acc47c2b */ /* 0x040fe400080000c4 */
[----:B------:R-:W-:-:S02]  /*34c0*/  DFMA R194, R172, UR54, R194 ;  /* 0x00000036acc27c2b */ /* 0x000fc400080000c2 */
[C---:B------:R-:W-:Y:S02]  /*34d0*/  DFMA R192, R172.reuse, UR22, R192 ;  /* 0x00000016acc07c2b */ /* 0x040fe400080000c0 */
[C---:B------:R-:W-:Y:S02]  /*34e0*/  DFMA R166, R172.reuse, UR28, R166 ;  /* 0x0000001caca67c2b */ /* 0x040fe400080000a6 */
[----:B------:R-:W-:Y:S02]  /*34f0*/  DFMA R160, R172, UR18, R160 ;  /* 0x00000012aca07c2b */ /* 0x000fe400080000a0 */
[C---:B------:R-:W-:Y:S02]  /*3500*/  DFMA R208, R176.reuse, UR16, R208 ;  /* 0x00000010b0d07c2b */ /* 0x040fe400080000d0 */
[C---:B------:R-:W-:Y:S02]  /*3510*/  DFMA R156, R176.reuse, UR14, R156 ;  /* 0x0000000eb09c7c2b */ /* 0x040fe4000800009c */
[----:B------:R-:W-:-:S02]  /*3520*/  DFMA R202, R176, UR52, R202 ;  /* 0x00000034b0ca7c2b */ /* 0x000fc400080000ca */
[C---:B------:R-:W-:Y:S02]  /*3530*/  DFMA R200, R176.reuse, UR50, R200 ;  /* 0x00000032b0c87c2b */ /* 0x040fe400080000c8 */
[C---:B------:R-:W-:Y:S02]  /*3540*/  DFMA R198, R176.reuse, UR66, R198 ;  /* 0x00000042b0c67c2b */ /* 0x040fe400080000c6 */
[----:B------:R-:W-:Y:S02]  /*3550*/  DFMA R178, R176, UR46, R178 ;  /* 0x0000002eb0b27c2b */ /* 0x000fe400080000b2 */
[----:B------:R-:W-:Y:S01]  /*3560*/  DADD R172, R164, -R184 ;  /* 0x00000000a4ac7229 */ /* 0x000fe200000008b8 */
[----:B0-----:R-:W-:Y:S01]  /*3570*/  @!P0 LOP3.LUT R4, R186, 0xf, RZ, 0xc0, !PT ;  /* 0x0000000fba048812 */ /* 0x001fe200078ec0ff */
[----:B------:R-:W-:Y:S02]  /*3580*/  DADD R176, R162, -R180 ;  /* 0x00000000a2b07229 */ /* 0x000fe400000008b4 */
[----:B------:R-:W-:Y:S01]  /*3590*/  DADD R164, R164, R184 ;  /* 0x00000000a4a47229 */ /* 0x000fe200000000b8 */
[----:B------:R-:W-:Y:S01]  /*35a0*/  @!P0 LOP3.LUT R184, R4, 0xf0, R9, 0xf8, !PT ;  /* 0x000000f004b88812 */ /* 0x000fe200078ef809 */
[----:B------:R-:W-:-:S02]  /*35b0*/  DADD R162, R162, R180 ;  /* 0x00000000a2a27229 */ /* 0x000fc400000000b4 */
[----:B--2---:R-:W-:Y:S02]  /*35c0*/  DMUL R180, R172, R158 ;  /* 0x0000009eacb47228 */ /* 0x004fe40000000000 */
[----:B-----5:R-:W-:Y:S01]  /*35d0*/  DMUL R172, R176, R122 ;  /* 0x0000007ab0ac7228 */ /* 0x020fe20000000000 */
[----:B------:R-:W-:Y:S01]  /*35e0*/  @!P0 IMAD.SHL.U32 R5, R0, 0x1000, RZ ;  /* 0x0000100000058824 */ /* 0x000fe200078e00ff */
[----:B------:R-:W0:Y:S01]  /*35f0*/  @!P0 LDC.64 R122, c[0x0][0x388] ;  /* 0x0000e200ff7a8b82 */ /* 0x000e220000000a00 */
[----:B------:R-:W-:Y:S01]  /*3600*/  @!P0 IMAD.SHL.U32 R184, R184, 0x10, RZ ;  /* 0x00000010b8b88824 */ /* 0x000fe200078e00ff */
[----:B-1----:R-:W-:-:S04]  /*3610*/  @!P0 LOP3.LUT R4, R187, 0xf, RZ, 0xc0, !PT ;  /* 0x0000000fbb048812 */ /* 0x002fc800078ec0ff */
[----:B------:R-:W-:Y:S02]  /*3620*/  @!P0 LOP3.LUT R185, R184, R5, RZ, 0xfc, !PT ;  /* 0x00000005b8b98212 */ /* 0x000fe400078efcff */
[----:B------:R-:W1:Y:S01]  /*3630*/  @!P0 LDC.64 R158, c[0x0][0x388] ;  /* 0x0000e200ff9e8b82 */ /* 0x000e620000000a00 */
[CCC-:B---3--:R-:W-:Y:S02]  /*3640*/  DFMA R190, R162.reuse, R174.reuse, -R172.reuse ;  /* 0x000000aea2be722b */ /* 0x1c8fe400000008ac */
[----:B------:R-:W-:Y:S01]  /*3650*/  DFMA R174, R162, R174, R172 ;  /* 0x000000aea2ae722b */ /* 0x000fe200000000ac */
[----:B------:R-:W-:Y:S01]  /*3660*/  @!P0 SHF.R.S32.HI R6, RZ, 0x1f, R5 ;  /* 0x0000001fff068819 */ /* 0x000fe20000011405 */
[CCC-:B------:R-:W-:Y:S01]  /*3670*/  DFMA R176, R164.reuse, R182.reuse, -R180.reuse ;  /* 0x000000b6a4b0722b */ /* 0x1c0fe200000008b4 */
[C---:B----4-:R-:W-:Y:S02]  /*3680*/  @!P0 LEA R168, P1, R185.reuse, R168, 0x3 ;  /* 0x000000a8b9a88211 */ /* 0x050fe400078218ff */
[----:B------:R-:W2:Y:S01]  /*3690*/  @!P0 LDC.64 R172, c[0x0][0x388] ;  /* 0x0000e200ffac8b82 */ /* 0x000ea20000000a00 */
[----:B------:R-:W-:Y:S01]  /*36a0*/  DFMA R182, R164, R182, R180 ;  /* 0x000000b6a4b6722b */ /* 0x000fe200000000b4 */
[----:B------:R-:W-:-:S02]  /*36b0*/  @!P0 LEA.HI.X R169, R185, R169, R6, 0x3, P1 ;  /* 0x000000a9b9a98211 */ /* 0x000fc400008f1c06 */
[----:B------:R-:W-:Y:S02]  /*36c0*/  CS2R R164, SRZ ;  /* 0x0000000000a47805 */ /* 0x000fe4000001ff00 */
[--C-:B------:R-:W-:Y:S02]  /*36d0*/  @!P0 LOP3.LUT R180, R4, 0xf0, R9.reuse, 0xf8, !PT ;  /* 0x000000f004b48812 */ /* 0x100fe400078ef809 */
[----:B------:R-:W-:Y:S01]  /*36e0*/  @!P0 LOP3.LUT R4, R188, 0xf, RZ, 0xc0, !PT ;  /* 0x0000000fbc048812 */ /* 0x000fe200078ec0ff */
[----:B------:R-:W3:Y:S01]  /*36f0*/  @!P0 LDC.64 R162, c[0x0][0x388] ;  /* 0x0000e200ffa28b82 */ /* 0x000ee20000000a00 */
[----:B------:R-:W-:Y:S01]  /*3700*/  @!P0 IMAD.IADD R181, R5, 0x1, R184 ;  /* 0x0000000105b58824 */ /* 0x000fe200078e02b8 */
[----:B------:R4:W5:Y:S01]  /*3710*/  @!P0 LDG.E.64.CONSTANT R164, desc[UR20][R168.64+0x68] ;  /* 0x00006814a8a48981 */ /* 0x000962000c1e9b00 */
[----:B------:R-:W-:Y:S01]  /*3720*/  @!P0 IMAD.SHL.U32 R184, R180, 0x10, RZ ;  /* 0x00000010b4b88824 */ /* 0x000fe200078e00ff */
[----:B------:R-:W-:-:S04]  /*3730*/  @!P0 LOP3.LUT R188, R4, 0xf0, R9, 0xf8, !PT ;  /* 0x000000f004bc8812 */ /* 0x000fc800078ef809 */
[-C--:B------:R-:W-:Y:S01]  /*3740*/  @!P0 LOP3.LUT R185, R184, R5.reuse, RZ, 0xfc, !PT ;  /* 0x00000005b8b98212 */ /* 0x080fe200078efcff */
[----:B----4-:R-:W4:Y:S01]  /*3750*/  @!P0 LDC.64 R168, c[0x0][0x388] ;  /* 0x0000e200ffa88b82 */ /* 0x010f220000000a00 */
[----:B------:R-:W-:Y:S02]  /*3760*/  @!P0 IMAD.SHL.U32 R210, R188, 0x10, RZ ;  /* 0x00000010bcd28824 */ /* 0x000fe400078e00ff */
[----:B0-----:R-:W-:Y:S01]  /*3770*/  @!P0 LEA R122, P1, R185, R122, 0x3 ;  /* 0x0000007ab97a8211 */ /* 0x001fe200078218ff */
[----:B-1----:R-:W-:Y:S01]  /*3780*/  @!P0 IMAD.WIDE R180, R181, 0x8, R158 ;  /* 0x00000008b5b48825 */ /* 0x002fe200078e029e */
[----:B------:R-:W-:Y:S02]  /*3790*/  CS2R R158, SRZ ;  /* 0x00000000009e7805 */ /* 0x000fe4000001ff00 */
[----:B------:R-:W-:Y:S02]  /*37a0*/  @!P0 LOP3.LUT R211, R210, R5, RZ, 0xfc, !PT ;  /* 0x00000005d2d38212 */ /* 0x000fe400078efcff */
[----:B------:R-:W-:-:S02]  /*37b0*/  @!P0 LEA.HI.X R123, R185, R123, R6, 0x3, P1 ;  /* 0x0000007bb97b8211 */ /* 0x000fc400008f1c06 */
[----:B--2---:R-:W-:Y:S01]  /*37c0*/  @!P0 LEA R172, P1, R211, R172, 0x3 ;  /* 0x000000acd3ac8211 */ /* 0x004fe200078218ff */
[----:B------:R-:W-:Y:S01]  /*37d0*/  @!P0 IMAD.IADD R185, R5, 0x1, R184 ;  /* 0x0000000105b98824 */ /* 0x000fe200078e02b8 */
[----:B------:R0:W2:Y:S02]  /*37e0*/  @!P0 LDG.E.64.CONSTANT R158, desc[UR20][R180.64+0x10] ;  /* 0x00001014b49e8981 */ /* 0x0000a4000c1e9b00 */
[----:B------:R-:W-:Y:S01]  /*37f0*/  @!P0 LEA.HI.X R173, R211, R173, R6, 0x3, P1 ;  /* 0x000000add3ad8211 */ /* 0x000fe200008f1c06 */
[----:B---3--:R-:W-:Y:S01]  /*3800*/  @!P0 IMAD.WIDE R162, R185, 0x8, R162 ;  /* 0x00000008b9a28825 */ /* 0x008fe200078e02a2 */
[----:B------:R-:W1:Y:S01]  /*3810*/  @!P0 S2R R211, SR_TID.X ;  /* 0x0000000000d38919 */ /* 0x000e620000002100 */
[----:B------:R-:W-:Y:S02]  /*3820*/  CS2R R186, SRZ ;  /* 0x0000000000ba7805 */ /* 0x000fe4000001ff00 */
[----:B------:R-:W-:Y:S01]  /*3830*/  @!P0 IMAD.IADD R185, R5, 0x1, R210 ;  /* 0x0000000105b98824 */ /* 0x000fe200078e02d2 */
[----:B0-----:R-:W-:-:S03]  /*3840*/  CS2R R180, SRZ ;  /* 0x0000000000b47805 */ /* 0x001fc6000001ff00 */
[----:B------:R0:W3:Y:S01]  /*3850*/  @!P0 LDG.E.64.CONSTANT R186, desc[UR20][R122.64+0x60] ;  /* 0x000060147aba8981 */ /* 0x0000e2000c1e9b00 */
[----:B----4-:R-:W-:Y:S01]  /*3860*/  @!P0 IMAD.WIDE R168, R185, 0x8, R168 ;  /* 0x00000008b9a88825 */ /* 0x010fe200078e02a8 */
[----:B------:R-:W-:Y:S02]  /*3870*/  CS2R R184, SRZ ;  /* 0x0000000000b87805 */ /* 0x000fe4000001ff00 */
[----:B------:R-:W4:Y:S01]  /*3880*/  @!P0 LDG.E.64.CONSTANT R180, desc[UR20][R172.64+0x58] ;  /* 0x00005814acb48981 */ /* 0x000f22000c1e9b00 */
[----:B------:R-:W-:-:S03]  /*3890*/  CS2R R188, SRZ ;  /* 0x0000000000bc7805 */ /* 0x000fc6000001ff00 */
[----:B------:R-:W2:Y:S01]  /*38a0*/  @!P0 LDG.E.64.CONSTANT R184, desc[UR20][R168.64+0x20] ;  /* 0x00002014a8b88981 */ /* 0x000ea2000c1e9b00 */
[----:B0-----:R-:W0:Y:S01]  /*38b0*/  @!P0 LDC.64 R122, c[0x0][0x388] ;  /* 0x0000e200ff7a8b82 */ /* 0x001e220000000a00 */
[----:B------:R-:W-:Y:S02]  /*38c0*/  @!P0 LOP3.LUT R4, R212, 0xf, RZ, 0xc0, !PT ;  /* 0x0000000fd4048812 */ /* 0x000fe400078ec0ff */
[----:B------:R1:W2:Y:S02]  /*38d0*/  @!P0 LDG.E.64.CONSTANT R188, desc[UR20][R162.64+0x18] ;  /* 0x00001814a2bc8981 */ /* 0x0002a4000c1e9b00 */
[----:B------:R-:W-:-:S05]  /*38e0*/  @!P0 LOP3.LUT R210, R4, 0xf0, R9, 0xf8, !PT ;  /* 0x000000f004d28812 */ /* 0x000fca00078ef809 */
[----:B------:R-:W-:Y:S01]  /*38f0*/  @!P0 IMAD.SHL.U32 R210, R210, 0x10, RZ ;  /* 0x00000010d2d28824 */ /* 0x000fe200078e00ff */
[----:B-1----:R-:W1:Y:S04]  /*3900*/  @!P0 LDC.64 R162, c[0x0][0x388] ;  /* 0x0000e200ffa28b82 */ /* 0x002e680000000a00 */
[----:B------:R-:W-:Y:S02]  /*3910*/  @!P0 LOP3.LUT R173, R210, R5, RZ, 0xfc, !PT ;  /* 0x00000005d2ad8212 */ /* 0x000fe400078efcff */
[----:B------:R-:W-:Y:S01]  /*3920*/  @!P0 LOP3.LUT R4, R211, 0xf, RZ, 0xc0, !PT ;  /* 0x0000000fd3048812 */ /* 0x000fe200078ec0ff */
[----:B------:R-:W-:-:S03]  /*3930*/  @!P0 IMAD.IADD R169, R5, 0x1, R210 ;  /* 0x0000000105a98824 */ /* 0x000fc600078e02d2 */
[----:B------:R-:W-:Y:S02]  /*3940*/  @!P0 LOP3.LUT R210, R4, 0xf0, R9, 0xf8, !PT ;  /* 0x000000f004d28812 */ /* 0x000fe400078ef809 */
[----:B0-----:R-:W-:-:S04]  /*3950*/  @!P0 LEA R122, P1, R173, R122, 0x3 ;  /* 0x0000007aad7a8211 */ /* 0x001fc800078218ff */
[----:B------:R-:W-:Y:S02]  /*3960*/  @!P0 LEA.HI.X R123, R173, R123, R6, 0x3, P1 ;  /* 0x0000007bad7b8211 */ /* 0x000fe400008f1c06 */
[----:B------:R-:W-:Y:S01]  /*3970*/  CS2R R172, SRZ ;  /* 0x0000000000ac7805 */ /* 0x000fe2000001ff00 */
[----:B------:R-:W-:-:S05]  /*3980*/  @!P0 IMAD.SHL.U32 R210, R210, 0x10, RZ ;  /* 0x00000010d2d28824 */ /* 0x000fca00078e00ff */
[----:B------:R0:W2:Y:S02]  /*3990*/  @!P0 LDG.E.64.CONSTANT R172, desc[UR20][R122.64+0x50] ;  /* 0x000050147aac8981 */ /* 0x0000a4000c1e9b00 */
[----:B0-----:R-:W-:-:S04]  /*39a0*/  @!P0 LOP3.LUT R123, R210, R5, RZ, 0xfc, !PT ;  /* 0x00000005d27b8212 */ /* 0x001fc800078efcff */
[----:B------:R-:W-:Y:S01]  /*39b0*/  @!P0 LEA R214, P1, R123, R214, 0x3 ;  /* 0x000000d67bd68211 */ /* 0x000fe200078218ff */
[----:B-1----:R-:W-:Y:S01]  /*39c0*/  @!P0 IMAD.WIDE R162, R169, 0x8, R162 ;  /* 0x00000008a9a28825 */ /* 0x002fe200078e02a2 */
[----:B------:R-:W-:Y:S02]  /*39d0*/  CS2R R168, SRZ ;  /* 0x0000000000a87805 */ /* 0x000fe4000001ff00 */
[----:B------:R-:W-:Y:S01]  /*39e0*/  @!P0 LEA.HI.X R215, R123, R215, R6, 0x3, P1 ;  /* 0x000000d77bd78211 */ /* 0x000fe200008f1c06 */
[----:B------:R-:W-:-:S03]  /*39f0*/  @!P0 IMAD.IADD R123, R5, 0x1, R210 ;  /* 0x00000001057b8824 */ /* 0x000fc600078e02d2 */
[----:B------:R0:W2:Y:S01]  /*3a00*/  @!P0 LDG.E.64.CONSTANT R168, desc[UR20][R162.64+0x28] ;  /* 0x00002814a2a88981 */ /* 0x0000a2000c1e9b00 */
[----:B------:R-:W-:Y:S02]  /*3a10*/  @!P0 IMAD.WIDE R216, R123, 0x8, R216 ;  /* 0x000000087bd88825 */ /* 0x000fe400078e02d8 */
[----:B------:R-:W1:Y:S01]  /*3a20*/  @!P0 LDC.64 R122, c[0x0][0x388] ;  /* 0x0000e200ff7a8b82 */ /* 0x000e620000000a00 */
[----:B------:R-:W-:Y:S02]  /*3a30*/  @!P0 LOP3.LUT R212, R4, 0xf0, R9, 0xf8, !PT ;  /* 0x000000f004d48812 */ /* 0x000fe400078ef809 */
[----:B0-----:R-:W-:Y:S02]  /*3a40*/  CS2R R162, SRZ ;  /* 0x0000000000a27805 */ /* 0x001fe4000001ff00 */
[----:B------:R-:W-:Y:S01]  /*3a50*/  CS2R R210, SRZ ;  /* 0x0000000000d27805 */ /* 0x000fe2000001ff00 */
[----:B------:R-:W-:Y:S02]  /*3a60*/  @!P0 IMAD.SHL.U32 R224, R212, 0x10, RZ ;  /* 0x00000010d4e08824 */ /* 0x000fe400078e00ff */
[----:B------:R-:W0:Y:S01]  /*3a70*/  @!P0 LDC.64 R212, c[0x0][0x388] ;  /* 0x0000e200ffd48b82 */ /* 0x000e220000000a00 */
[----:B------:R1:W2:Y:S04]  /*3a80*/  @!P0 LDG.E.64.CONSTANT R162, desc[UR20][R214.64+0x48] ;  /* 0x00004814d6a28981 */ /* 0x0002a8000c1e9b00 */
[----:B------:R1:W2:Y:S02]  /*3a90*/  @!P0 LDG.E.64.CONSTANT R210, desc[UR20][R216.64+0x30] ;  /* 0x00003014d8d28981 */ /* 0x0002a4000c1e9b00 */
[----:B-1----:R-:W-:-:S04]  /*3aa0*/  @!P0 LOP3.LUT R215, R224, R5, RZ, 0xfc, !PT ;  /* 0x00000005e0d78212 */ /* 0x002fc800078efcff */
[----:B------:R-:W-:-:S04]  /*3ab0*/  @!P0 LEA R122, P1, R215, R122, 0x3 ;  /* 0x0000007ad77a8211 */ /* 0x000fc800078218ff */
[----:B------:R-:W-:Y:S02]  /*3ac0*/  @!P0 LEA.HI.X R123, R215, R123, R6, 0x3, P1 ;  /* 0x0000007bd77b8211 */ /* 0x000fe400008f1c06 */
[----:B------:R-:W-:Y:S01]  /*3ad0*/  CS2R R214, SRZ ;  /* 0x0000000000d67805 */ /* 0x000fe2000001ff00 */
[----:B------:R-:W-:-:S04]  /*3ae0*/  @!P0 IMAD.IADD R217, R5, 0x1, R224 ;  /* 0x0000000105d98824 */ /* 0x000fc800078e02e0 */
[----:B0-----:R-:W-:Y:S01]  /*3af0*/  @!P0 IMAD.WIDE R212, R217, 0x8, R212 ;  /* 0x00000008d9d48825 */ /* 0x001fe200078e02d4 */
[----:B------:R0:W2:Y:S01]  /*3b00*/  @!P0 LDG.E.64.CONSTANT R214, desc[UR20][R122.64+0x40] ;  /* 0x000040147ad68981 */ /* 0x0000a2000c1e9b00 */
[----:B------:R-:W-:-:S06]  /*3b10*/  CS2R R216, SRZ ;  /* 0x0000000000d87805 */ /* 0x000fcc000001ff00 */
[----:B------:R-:W2:Y:S01]  /*3b20*/  @!P0 LDG.E.64.CONSTANT R216, desc[UR20][R212.64+0x38] ;  /* 0x00003814d4d88981 */ /* 0x000ea2000c1e9b00 */
[----:B------:R-:W-:Y:S02]  /*3b30*/  DFMA R208, R206, UR44, R208 ;  /* 0x0000002cced07c2b */ /* 0x000fe400080000d0 */
[----:B------:R-:W-:Y:S02]  /*3b40*/  DFMA R170, R204, UR12, R170 ;  /* 0x0000000cccaa7c2b */ /* 0x000fe400080000aa */
[----:B------:R-:W-:Y:S02]  /*3b50*/  DFMA R156, R206, UR42, R156 ;  /* 0x0000002ace9c7c2b */ /* 0x000fe4000800009c */
[----:B------:R-:W-:Y:S01]  /*3b60*/  DFMA R196, R204, UR10, R196 ;  /* 0x0000000accc47c2b */ /* 0x000fe200080000c4 */
[----:B------:R-:W-:Y:S01]  /*3b70*/  R2UR.FILL UR21, R222 ;  /* 0x00000000de1572ca */ /* 0x000fe200004e0000 */
[----:B------:R-:W-:Y:S01]  /*3b80*/  DFMA R202, R206, UR40, R202 ;  /* 0x00000028ceca7c2b */ /* 0x000fe200080000ca */
[----:B------:R-:W-:Y:S01]  /*3b90*/  R2UR.FILL UR20, R223 ;  /* 0x00000000df1472ca */ /* 0x000fe200004e0000 */
[----:B------:R-:W-:-:S02]  /*3ba0*/  DFMA R194, R204, UR72, R194 ;  /* 0x00000048ccc27c2b */ /* 0x000fc400080000c2 */
[C-C-:B0-----:R-:W-:Y:S02]  /*3bb0*/  DADD R122, R208.reuse, R170.reuse ;  /* 0x00000000d07a7229 */ /* 0x141fe400000000aa */
[----:B------:R-:W-:Y:S02]  /*3bc0*/  DADD R208, R208, -R170 ;  /* 0x00000000d0d07229 */ /* 0x000fe400000008aa */
[C-C-:B------:R-:W-:Y:S02]  /*3bd0*/  DADD R170, R156.reuse, R196.reuse ;  /* 0x000000009caa7229 */ /* 0x140fe400000000c4 */
[----:B------:R-:W-:Y:S02]  /*3be0*/  DADD R196, R156, -R196 ;  /* 0x000000009cc47229 */ /* 0x000fe400000008c4 */
[C-C-:B------:R-:W-:Y:S02]  /*3bf0*/  DADD R156, R202.reuse, R194.reuse ;  /* 0x00000000ca9c7229 */ /* 0x140fe400000000c2 */
[----:B------:R-:W-:-:S02]  /*3c00*/  DADD R202, R202, -R194 ;  /* 0x00000000caca7229 */ /* 0x000fc400000008c2 */
[----:B------:R-:W-:Y:S02]  /*3c10*/  DFMA R178, R206, UR36, R178 ;  /* 0x00000024ceb27c2b */ /* 0x000fe400080000b2 */
[----:B------:R-:W-:Y:S02]  /*3c20*/  DFMA R160, R204, UR20, R160 ;  /* 0x00000014cca07c2b */ /* 0x000fe400080000a0 */
[C---:B------:R-:W-:Y:S02]  /*3c30*/  DFMA R200, R206.reuse, UR38, R200 ;  /* 0x00000026cec87c2b */ /* 0x040fe400080000c8 */
[----:B------:R-:W-:Y:S02]  /*3c40*/  DFMA R198, R206, UR34, R198 ;  /* 0x00000022cec67c2b */ /* 0x000fe400080000c6 */
[C---:B------:R-:W-:Y:S02]  /*3c50*/  DFMA R192, R204.reuse, UR74, R192 ;  /* 0x0000004accc07c2b */ /* 0x040fe400080000c0 */
[----:B------:R-:W-:-:S06]  /*3c60*/  DFMA R166, R204, UR76, R166 ;  /* 0x0000004ccca67c2b */ /* 0x000fcc00080000a6 */
[C-C-:B------:R-:W-:Y:S02]  /*3c70*/  DADD R194, R200.reuse, R192.reuse ;  /* 0x00000000c8c27229 */ /* 0x140fe400000000c0 */
[----:B------:R-:W-:Y:S02]  /*3c80*/  DADD R200, R200, -R192 ;  /* 0x00000000c8c87229 */ /* 0x000fe400000008c0 */
[C-C-:B------:R-:W-:Y:S02]  /*3c90*/  DADD R192, R198.reuse, R166.reuse ;  /* 0x00000000c6c07229 */ /* 0x140fe400000000a6 */
[----:B------:R-:W-:Y:S02]  /*3ca0*/  DADD R166, R198, -R166 ;  /* 0x00000000c6a67229 */ /* 0x000fe400000008a6 */
[----:B------:R-:W-:Y:S02]  /*3cb0*/  DFMA R198, R104, R176, RZ ;  /* 0x000000b068c6722b */ /* 0x000fe400000000ff */
[----:B------:R-:W-:-:S06]  /*3cc0*/  DFMA R204, R176, R70, RZ ;  /* 0x00000046b0cc722b */ /* 0x000fcc00000000ff */
[----:B------:R-:W-:Y:S02]  /*3cd0*/  DFMA R198, R108, R190, R198 ;  /* 0x000000be6cc6722b */ /* 0x000fe400000000c6 */
[----:B------:R-:W-:Y:S02]  /*3ce0*/  DFMA R204, R190, R102, R204 ;  /* 0x00000066becc722b */ /* 0x000fe400000000cc */
[----:B-----5:R-:W-:Y:S02]  /*3cf0*/  DMUL R164, R208, R164 ;  /* 0x000000a4d0a47228 */ /* 0x020fe40000000000 */
[----:B---3--:R-:W-:Y:S02]  /*3d00*/  DMUL R186, R196, R186 ;  /* 0x000000bac4ba7228 */ /* 0x008fe40000000000 */
[----:B----4-:R-:W-:Y:S02]  /*3d10*/  DMUL R202, R202, R180 ;  /* 0x000000b4caca7228 */ /* 0x010fe40000000000 */
[----:B------:R-:W-:-:S02]  /*3d20*/  DADD R180, R178, R160 ;  /* 0x00000000b2b47229 */ /* 0x000fc400000000a0 */
[----:B------:R-:W-:Y:S02]  /*3d30*/  DADD R160, R178, -R160 ;  /* 0x00000000b2a07229 */ /* 0x000fe400000008a0 */
[CCC-:B--2---:R-:W-:Y:S02]  /*3d40*/  DFMA R178, R122.reuse, R158.reuse, -R164.reuse ;  /* 0x0000009e7ab2722b */ /* 0x1c4fe400000008a4 */
[----:B------:R-:W-:Y:S02]  /*3d50*/  DFMA R158, R122, R158, R164 ;  /* 0x0000009e7a9e722b */ /* 0x000fe400000000a4 */
[CCC-:B------:R-:W-:Y:S02]  /*3d60*/  DFMA R164, R156.reuse, R184.reuse, -R202.reuse ;  /* 0x000000b89ca4722b */ /* 0x1c0fe400000008ca */
[----:B------:R-:W-:Y:S02]  /*3d70*/  DFMA R202, R156, R184, R202 ;  /* 0x000000b89cca722b */ /* 0x000fe400000000ca */
[----:B------:R-:W-:Y:S01]  /*3d80*/  DFMA R156, R182, UR62, RZ ;  /* 0x0000003eb69c7c2b */ /* 0x000fe200080000ff */
[----:B------:R-:W-:-:S02]  /*3d90*/  R2UR.FILL UR63, R23 ;  /* 0x00000000173f72ca */ /* 0x000fc400004e0000 */
[----:B------:R-:W-:Y:S01]  /*3da0*/  R2UR.FILL UR62, R29 ;  /* 0x000000001d3e72ca */ /* 0x000fe200004e0000 */
[CCC-:B------:R-:W-:Y:S02]  /*3db0*/  DFMA R122, R170.reuse, R188.reuse, -R186.reuse ;  /* 0x000000bcaa7a722b */ /* 0x1c0fe400000008ba */
[----:B------:R-:W-:Y:S02]  /*3dc0*/  DFMA R170, R170, R188, R186 ;  /* 0x000000bcaaaa722b */ /* 0x000fe400000000ba */
[----:B------:R-:W-:Y:S02]  /*3dd0*/  DFMA R196, R36, R182, RZ ;  /* 0x000000b624c4722b */ /* 0x000fe400000000ff */
[----:B------:R-:W-:Y:S02]  /*3de0*/  DFMA R188, R182, R38, RZ ;  /* 0x00000026b6bc722b */ /* 0x000fe400000000ff */
[----:B------:R-:W-:Y:S02]  /*3df0*/  DFMA R186, R72, R182, RZ ;  /* 0x000000b648ba722b */ /* 0x000fe400000000ff */
[----:B------:R-:W-:-:S02]  /*3e00*/  DFMA R184, R182, UR64, RZ ;  /* 0x00000040b6b87c2b */ /* 0x000fc400080000ff */
[----:B------:R-:W-:Y:S02]  /*3e10*/  DFMA R182, R182, UR70, RZ ;  /* 0x00000046b6b67c2b */ /* 0x000fe400080000ff */
[----:B------:R-:W-:Y:S02]  /*3e20*/  DFMA R196, R40, R174, R196 ;  /* 0x000000ae28c4722b */ /* 0x000fe400000000c4 */
[----:B------:R-:W-:Y:S02]  /*3e30*/  DFMA R188, R174, R42, R188 ;  /* 0x0000002aaebc722b */ /* 0x000fe400000000bc */
[----:B------:R-:W-:Y:S02]  /*3e40*/  DFMA R186, R76, R174, R186 ;  /* 0x000000ae4cba722b */ /* 0x000fe400000000ba */
[C---:B------:R-:W-:Y:S02]  /*3e50*/  DFMA R184, R174.reuse, UR62, R184 ;  /* 0x0000003eaeb87c2b */ /* 0x040fe400080000b8 */
[----:B------:R-:W-:-:S02]  /*3e60*/  DFMA R156, R174, UR48, R156 ;  /* 0x00000030ae9c7c2b */ /* 0x000fc4000800009c */
[----:B------:R-:W-:Y:S02]  /*3e70*/  DFMA R206, R174, UR68, R182 ;  /* 0x00000044aece7c2b */ /* 0x000fe400080000b6 */
[----:B------:R-:W-:Y:S01]  /*3e80*/  DFMA R174, R176, UR30, RZ ;  /* 0x0000001eb0ae7c2b */ /* 0x000fe200080000ff */
[----:B------:R-:W-:Y:S02]  /*3e90*/  R2UR.FILL UR49, R13 ;  /* 0x000000000d3172ca */ /* 0x000fe400004e0000 */
[----:B------:R-:W-:-:S05]  /*3ea0*/  R2UR.FILL UR48, R219 ;  /* 0x00000000db3072ca */ /* 0x000fca00004e0000 */
[----:B------:R-:W-:Y:S01]  /*3eb0*/  DFMA R174, R190, UR60, R174 ;  /* 0x0000003cbeae7c2b */ /* 0x000fe200080000ae */
[----:B------:R-:W-:Y:S02]  /*3ec0*/  R2UR.FILL UR61, R30 ;  /* 0x000000001e3d72ca */ /* 0x000fe400004e0000 */
[----:B------:R-:W-:Y:S01]  /*3ed0*/  R2UR.FILL UR60, R35 ;  /* 0x00000000233c72ca */ /* 0x000fe200004e0000 */
[----:B------:R-:W-:-:S04]  /*3ee0*/  DFMA R156, R158, UR16, R156 ;  /* 0x000000109e9c7c2b */ /* 0x000fc8000800009c */
[----:B------:R-:W-:Y:S01]  /*3ef0*/  DFMA R174, R178, UR58, R174 ;  /* 0x0000003ab2ae7c2b */ /* 0x000fe200080000ae */
[----:B------:R-:W-:Y:S02]  /*3f00*/  R2UR.FILL UR59, R26 ;  /* 0x000000001a3b72ca */ /* 0x000fe400004e0000 */
[----:B------:R-:W-:Y:S01]  /*3f10*/  R2UR.FILL UR58, R220 ;  /* 0x00000000dc3a72ca */ /* 0x000fe200004e0000 */
[----:B------:R-:W-:Y:S01]  /*3f20*/  DFMA R196, R44, R158, R196 ;  /* 0x0000009e2cc4722b */ /* 0x000fe200000000c4 */
[----:B------:R-:W-:Y:S01]  /*3f30*/  R2UR.FILL UR31, R27 ;  /* 0x000000001b1f72ca */ /* 0x000fe200004e0000 */
[----:B------:R-:W-:Y:S01]  /*3f40*/  DFMA R188, R158, R46, R188 ;  /* 0x0000002e9ebc722b */ /* 0x000fe200000000bc */
[----:B------:R-:W-:Y:S01]  /*3f50*/  R2UR.FILL UR30, R31 ;  /* 0x000000001f1e72ca */ /* 0x000fe200004e0000 */
[----:B------:R-:W-:Y:S02]  /*3f60*/  DFMA R186, R80, R158, R186 ;  /* 0x0000009e50ba722b */ /* 0x000fe400000000ba */
[----:B------:R-:W-:-:S02]  /*3f70*/  DFMA R184, R158, UR60, R184 ;  /* 0x0000003c9eb87c2b */ /* 0x000fc400080000b8 */
[----:B------:R-:W-:Y:S02]  /*3f80*/  DFMA R206, R158, UR44, R206 ;  /* 0x0000002c9ece7c2b */ /* 0x000fe400080000ce */
[----:B------:R-:W-:Y:S01]  /*3f90*/  DFMA R174, R122, UR56, R174 ;  /* 0x000000387aae7c2b */ /* 0x000fe200080000ae */
[----:B------:R-:W-:Y:S01]  /*3fa0*/  R2UR.FILL UR57, R22 ;  /* 0x00000000163972ca */ /* 0x000fe200004e0000 */
[----:B------:R-:W-:Y:S01]  /*3fb0*/  DFMA R208, R68, R176, RZ ;  /* 0x000000b044d0722b */ /* 0x000fe200000000ff */
[----:B------:R-:W-:Y:S01]  /*3fc0*/  R2UR.FILL UR56, R34 ;  /* 0x00000000223872ca */ /* 0x000fe200004e0000 */
[C---:B------:R-:W-:Y:S02]  /*3fd0*/  DFMA R182, R176.reuse, UR48, RZ ;  /* 0x00000030b0b67c2b */ /* 0x040fe400080000ff */
[----:B------:R-:W-:Y:S02]  /*3fe0*/  DFMA R176, R176, UR32, RZ ;  /* 0x00000020b0b07c2b */ /* 0x000fe400080000ff */
[----:B------:R-:W-:Y:S01]  /*3ff0*/  DFMA R156, R170, UR14, R156 ;  /* 0x0000000eaa9c7c2b */ /* 0x000fe2000800009c */
[----:B------:R-:W-:Y:S01]  /*4000*/  R2UR.FILL UR17, R21 ;  /* 0x00000000151172ca */ /* 0x000fe200004e0000 */
[----:B------:R-:W-:Y:S01]  /*4010*/  DFMA R196, R48, R170, R196 ;  /* 0x000000aa30c4722b */ /* 0x000fe200000000c4 */
[----:B------:R-:W-:Y:S01]  /*4020*/  R2UR.FILL UR16, R221 ;  /* 0x00000000dd1072ca */ /* 0x000fe200004e0000 */
[----:B------:R-:W-:-:S02]  /*4030*/  DFMA R188, R170, R50, R188 ;  /* 0x00000032aabc722b */ /* 0x000fc400000000bc */
[----:B------:R-:W-:Y:S02]  /*4040*/  DFMA R186, R84, R170, R186 ;  /* 0x000000aa54ba722b */ /* 0x000fe400000000ba */
[C---:B------:R-:W-:Y:S02]  /*4050*/  DFMA R184, R170.reuse, UR58, R184 ;  /* 0x0000003aaab87c2b */ /* 0x040fe400080000b8 */
[----:B------:R-:W-:Y:S02]  /*4060*/  DFMA R206, R170, UR42, R206 ;  /* 0x0000002aaace7c2b */ /* 0x000fe400080000ce */
[----:B------:R-:W-:Y:S02]  /*4070*/  DMUL R172, R200, R172 ;  /* 0x000000acc8ac7228 */ /* 0x000fe40000000000 */
[----:B------:R-:W-:Y:S01]  /*4080*/  DFMA R174, R164, UR54, R174 ;  /* 0x00000036a4ae7c2b */ /* 0x000fe200080000ae */
[----:B------:R-:W-:Y:S02]  /*4090*/  R2UR.FILL UR55, R25 ;  /* 0x00000000193772ca */ /* 0x000fe400004e0000 */
[----:B------:R-:W-:Y:S01]  /*40a0*/  R2UR.FILL UR54, R14 ;  /* 0x000000000e3672ca */ /* 0x000fe200004e0000 */
[----:B------:R-:W-:-:S02]  /*40b0*/  DFMA R208, R100, R190, R208 ;  /* 0x000000be64d0722b */ /* 0x000fc400000000d0 */
[C---:B------:R-:W-:Y:S02]  /*40c0*/  DFMA R182, R190.reuse, UR30, R182 ;  /* 0x0000001ebeb67c2b */ /* 0x040fe400080000b6 */
[----:B------:R-:W-:Y:S02]  /*40d0*/  DFMA R176, R190, UR26, R176 ;  /* 0x0000001abeb07c2b */ /* 0x000fe400080000b0 */
[----:B------:R-:W-:Y:S01]  /*40e0*/  DFMA R156, R202, UR52, R156 ;  /* 0x00000034ca9c7c2b */ /* 0x000fe2000800009c */
[----:B------:R-:W-:Y:S01]  /*40f0*/  R2UR.FILL UR53, R20 ;  /* 0x00000000143572ca */ /* 0x000fe200004e0000 */
[----:B------:R-:W-:Y:S01]  /*4100*/  DFMA R198, R120, R178, R198 ;  /* 0x000000b278c6722b */ /* 0x000fe200000000c6 */
[----:B------:R-:W-:Y:S01]  /*4110*/  R2UR.FILL UR15, R11 ;  /* 0x000000000b0f72ca */ /* 0x000fe200004e0000 */
[----:B------:R-:W-:Y:S01]  /*4120*/  DFMA R196, R52, R202, R196 ;  /* 0x000000ca34c4722b */ /* 0x000fe200000000c4 */
[----:B------:R-:W-:Y:S01]  /*4130*/  R2UR.FILL UR14, R218 ;  /* 0x00000000da0e72ca */ /* 0x000fe200004e0000 */
[----:B------:R-:W-:-:S02]  /*4140*/  DFMA R188, R202, R54, R188 ;  /* 0x00000036cabc722b */ /* 0x000fc400000000bc */
[----:B------:R-:W-:Y:S02]  /*4150*/  DFMA R186, R88, R202, R186 ;  /* 0x000000ca58ba722b */ /* 0x000fe400000000ba */
[C---:B------:R-:W-:Y:S02]  /*4160*/  DFMA R184, R202.reuse, UR56, R184 ;  /* 0x00000038cab87c2b */ /* 0x040fe400080000b8 */
[----:B------:R-:W-:Y:S02]  /*4170*/  DFMA R206, R202, UR40, R206 ;  /* 0x00000028cace7c2b */ /* 0x000fe400080000ce */
[----:B------:R-:W-:Y:S02]  /*4180*/  DFMA R20, R194, R168, R172 ;  /* 0x000000a8c214722b */ /* 0x000fe400000000ac */
[----:B------:R-:W-:Y:S02]  /*4190*/  DMUL R162, R166, R162 ;  /* 0x000000a2a6a27228 */ /* 0x000fe40000000000 */
[----:B------:R-:W-:-:S02]  /*41a0*/  DFMA R208, R116, R178, R208 ;  /* 0x000000b274d0722b */ /* 0x000fc400000000d0 */
[C---:B------:R-:W-:Y:S02]  /*41b0*/  DFMA R204, R178.reuse, R118, R204 ;  /* 0x00000076b2cc722b */ /* 0x040fe400000000cc */
[C---:B------:R-:W-:Y:S02]  /*41c0*/  DFMA R182, R178.reuse, UR16, R182 ;  /* 0x00000010b2b67c2b */ /* 0x040fe400080000b6 */
[----:B------:R-:W-:Y:S02]  /*41d0*/  DFMA R176, R178, UR12, R176 ;  /* 0x0000000cb2b07c2b */ /* 0x000fe400080000b0 */
[----:B------:R-:W-:Y:S02]  /*41e0*/  DFMA R198, R128, R122, R198 ;  /* 0x0000007a80c6722b */ /* 0x000fe400000000c6 */
[----:B------:R-:W-:Y:S02]  /*41f0*/  DFMA R196, R56, R20, R196 ;  /* 0x0000001438c4722b */ /* 0x000fe400000000c4 */
[----:B------:R-:W-:-:S02]  /*4200*/  DFMA R188, R20, R58, R188 ;  /* 0x0000003a14bc722b */ /* 0x000fc400000000bc */
[----:B------:R-:W-:Y:S02]  /*4210*/  DFMA R186, R92, R20, R186 ;  /* 0x000000145cba722b */ /* 0x000fe400000000ba */
[C---:B------:R-:W-:Y:S02]  /*4220*/  DFMA R184, R20.reuse, UR54, R184 ;  /* 0x0000003614b87c2b */ /* 0x040fe400080000b8 */
[C---:B------:R-:W-:Y:S02]  /*4230*/  DFMA R156, R20.reuse, UR50, R156 ;  /* 0x00000032149c7c2b */ /* 0x040fe4000800009c */
[----:B------:R-:W-:Y:S02]  /*4240*/  DFMA R206, R20, UR38, R206 ;  /* 0x0000002614ce7c2b */ /* 0x000fe400080000ce */
[----:B------:R-:W-:Y:S02]  /*4250*/  DFMA R20, R192, R210, R162 ;  /* 0x000000d2c014722b */ /* 0x000fe400000000a2 */
[----:B------:R-:W-:-:S02]  /*4260*/  DFMA R208, R124, R122, R208 ;  /* 0x0000007a7cd0722b */ /* 0x000fc400000000d0 */
[C---:B------:R-:W-:Y:S02]  /*4270*/  DFMA R204, R122.reuse, R126, R204 ;  /* 0x0000007e7acc722b */ /* 0x040fe400000000cc */
[C---:B------:R-:W-:Y:S02]  /*4280*/  DFMA R182, R122.reuse, UR14, R182 ;  /* 0x0000000e7ab67c2b */ /* 0x040fe400080000b6 */
[----:B------:R-:W-:Y:S02]  /*4290*/  DFMA R176, R122, UR10, R176 ;  /* 0x0000000a7ab07c2b */ /* 0x000fe400080000b0 */
[----:B------:R-:W-:Y:S02]  /*42a0*/  DFMA R198, R132, R164, R198 ;  /* 0x000000a484c6722b */ /* 0x000fe400000000c6 */
[----:B------:R-:W-:Y:S02]  /*42b0*/  DFMA R168, R194, R168, -R172 ;  /* 0x000000a8c2a8722b */ /* 0x000fe400000008ac */
[----:B------:R-:W-:Y:S01]  /*42c0*/  DFMA R156, R20, UR66, R156 ;  /* 0x00000042149c7c2b */ /* 0x000fe2000800009c */
[----:B------:R-:W-:-:S02]  /*42d0*/  R2UR.FILL UR67, R16 ;  /* 0x00000000104372ca */ /* 0x000fc400004e0000 */
[----:B------:R-:W-:Y:S01]  /*42e0*/  R2UR.FILL UR66, R28 ;  /* 0x000000001c4272ca */ /* 0x000fe200004e0000 */
[----:B------:R-:W-:Y:S02]  /*42f0*/  DFMA R208, R140, R164, R208 ;  /* 0x000000a48cd0722b */ /* 0x000fe400000000d0 */
[C---:B------:R-:W-:Y:S02]  /*4300*/  DFMA R204, R164.reuse, R142, R204 ;  /* 0x0000008ea4cc722b */ /* 0x040fe400000000cc */
[C---:B------:R-:W-:Y:S02]  /*4310*/  DFMA R182, R164.reuse, UR8, R182 ;  /* 0x00000008a4b67c2b */ /* 0x040fe400080000b6 */
[----:B------:R-:W-:Y:S01]  /*4320*/  DFMA R176, R164, UR72, R176 ;  /* 0x00000048a4b07c2b */ /* 0x000fe200080000b0 */
[----:B------:R-:W-:Y:S01]  /*4330*/  R2UR.FILL UR51, R18 ;  /* 0x00000000123372ca */ /* 0x000fe200004e0000 */
[----:B------:R-:W-:Y:S01]  /*4340*/  DFMA R198, R136, R168, R198 ;  /* 0x000000a888c6722b */ /* 0x000fe200000000c6 */
[----:B------:R-:W-:Y:S01]  /*4350*/  R2UR.FILL UR50, R32 ;  /* 0x00000000203272ca */ /* 0x000fe200004e0000 */
[----:B------:R-:W-:-:S02]  /*4360*/  DFMA R174, R168, UR22, R174 ;  /* 0x00000016a8ae7c2b */ /* 0x000fc400080000ae */
[----:B------:R-:W-:Y:S02]  /*4370*/  DFMA R162, R192, R210, -R162 ;  /* 0x000000d2c0a2722b */ /* 0x000fe400000008a2 */
[----:B------:R-:W-:Y:S02]  /*4380*/  DMUL R160, R160, R214 ;  /* 0x000000d6a0a07228 */ /* 0x000fe40000000000 */
[----:B------:R-:W-:Y:S02]  /*4390*/  DFMA R208, R144, R168, R208 ;  /* 0x000000a890d0722b */ /* 0x000fe400000000d0 */
[C---:B------:R-:W-:Y:S02]  /*43a0*/  DFMA R204, R168.reuse, R146, R204 ;  /* 0x00000092a8cc722b */ /* 0x040fe400000000cc */
[C---:B------:R-:W-:Y:S02]  /*43b0*/  DFMA R182, R168.reuse, UR6, R182 ;  /* 0x00000006a8b67c2b */ /* 0x040fe400080000b6 */
[----:B------:R-:W-:Y:S01]  /*43c0*/  DFMA R176, R168, UR74, R176 ;  /* 0x0000004aa8b07c2b */ /* 0x000fe200080000b0 */
[----:B------:R-:W-:Y:S01]  /*43d0*/  R2UR.FILL UR52, R33 ;  /* 0x00000000213472ca */ /* 0x000fe200004e0000 */
[C---:B------:R-:W-:Y:S01]  /*43e0*/  DFMA R198, R162.reuse, UR66, R198 ;  /* 0x00000042a2c67c2b */ /* 0x040fe200080000c6 */
[----:B------:R-:W-:Y:S01]  /*43f0*/  R2UR.FILL UR23, R17 ;  /* 0x00000000111772ca */ /* 0x000fe200004e0000 */
[----:B------:R-:W-:Y:S01]  /*4400*/  DFMA R174, R162, UR28, R174 ;  /* 0x0000001ca2ae7c2b */ /* 0x000fe200080000ae */
[----:B------:R-:W-:-:S02]  /*4410*/  R2UR.FILL UR22, R12 ;  /* 0x000000000c1672ca */ /* 0x000fc400004e0000 */
[----:B------:R-:W-:Y:S02]  /*4420*/  R2UR.FILL UR67, R19 ;  /* 0x00000000134372ca */ /* 0x000fe400004e0000 */
[----:B------:R-:W-:Y:S02]  /*4430*/  R2UR.FILL UR66, R8 ;  /* 0x00000000084272ca */ /* 0x000fe400004e0000 */
[----:B------:R-:W-:Y:S02]  /*4440*/  R2UR.FILL UR29, R15 ;  /* 0x000000000f1d72ca */ /* 0x000fe400004e0000 */
[----:B------:R-:W-:Y:S01]  /*4450*/  R2UR.FILL UR28, R24 ;  /* 0x00000000181c72ca */ /* 0x000fe200004e0000 */
[----:B------:R-:W-:Y:S02]  /*4460*/  DFMA R12, R180, R216, R160 ;  /* 0x000000d8b40c722b */ /* 0x000fe400000000a0 */
[----:B------:R-:W-:Y:S02]  /*4470*/  DFMA R196, R60, R20, R196 ;  /* 0x000000143cc4722b */ /* 0x000fe400000000c4 */
[----:B------:R-:W-:-:S02]  /*4480*/  DFMA R188, R20, R62, R188 ;  /* 0x0000003e14bc722b */ /* 0x000fc400000000bc */
[----:B------:R-:W-:Y:S02]  /*4490*/  DFMA R186, R96, R20, R186 ;  /* 0x0000001460ba722b */ /* 0x000fe400000000ba */
[C---:B------:R-:W-:Y:S02]  /*44a0*/  DFMA R184, R20.reuse, UR50, R184 ;  /* 0x0000003214b87c2b */ /* 0x040fe400080000b8 */
[----:B------:R-:W-:Y:S02]  /*44b0*/  DFMA R206, R20, UR34, R206 ;  /* 0x0000002214ce7c2b */ /* 0x000fe400080000ce */
[----:B------:R-:W-:Y:S02]  /*44c0*/  DFMA R208, R148, R162, R208 ;  /* 0x000000a294d0722b */ /* 0x000fe400000000d0 */
[C---:B------:R-:W-:Y:S02]  /*44d0*/  DFMA R204, R162.reuse, R150, R204 ;  /* 0x00000096a2cc722b */ /* 0x040fe400000000cc */
[----:B------:R-:W-:-:S02]  /*44e0*/  DFMA R182, R162, UR4, R182 ;  /* 0x00000004a2b67c2b */ /* 0x000fc400080000b6 */
[----:B------:R-:W-:Y:S02]  /*44f0*/  DFMA R176, R162, UR76, R176 ;  /* 0x0000004ca2b07c2b */ /* 0x000fe400080000b0 */
[----:B------:R-:W-:Y:S02]  /*4500*/  DFMA R160, R180, R216, -R160 ;  /* 0x000000d8b4a0722b */ /* 0x000fe400000008a0 */
[----:B------:R-:W-:Y:S02]  /*4510*/  DFMA R196, R64, R12, R196 ;  /* 0x0000000c40c4722b */ /* 0x000fe400000000c4 */
[C---:B------:R-:W-:Y:S02]  /*4520*/  DFMA R188, R12.reuse, R66, R188 ;  /* 0x000000420cbc722b */ /* 0x040fe400000000bc */
[C---:B------:R-:W-:Y:S02]  /*4530*/  DFMA R186, R12.reuse, UR66, R186 ;  /* 0x000000420cba7c2b */ /* 0x040fe400080000ba */
[----:B------:R-:W-:-:S02]  /*4540*/  DFMA R184, R12, UR52, R184 ;  /* 0x000000340cb87c2b */ /* 0x000fc400080000b8 */
[C---:B------:R-:W-:Y:S02]  /*4550*/  DFMA R156, R12.reuse, UR46, R156 ;  /* 0x0000002e0c9c7c2b */ /* 0x040fe4000800009c */
[----:B------:R-:W-:Y:S02]  /*4560*/  DFMA R206, R12, UR36, R206 ;  /* 0x000000240cce7c2b */ /* 0x000fe400080000ce */
[----:B------:R-:W-:Y:S02]  /*4570*/  DFMA R208, R112, R160, R208 ;  /* 0x000000a070d0722b */ /* 0x000fe400000000d0 */
[C---:B------:R-:W-:Y:S02]  /*4580*/  DFMA R204, R160.reuse, UR28, R204 ;  /* 0x0000001ca0cc7c2b */ /* 0x040fe400080000cc */
[C---:B------:R-:W-:Y:S02]  /*4590*/  DFMA R198, R160.reuse, UR22, R198 ;  /* 0x00000016a0c67c2b */ /* 0x040fe400080000c6 */
[----:B------:R-:W-:-:S02]  /*45a0*/  DFMA R182, R160, UR24, R182 ;  /* 0x00000018a0b67c2b */ /* 0x000fc400080000b6 */
[C---:B------:R-:W-:Y:S02]  /*45b0*/  DFMA R174, R160.reuse, UR18, R174 ;  /* 0x00000012a0ae7c2b */ /* 0x040fe400080000ae */
[----:B------:R-:W-:Y:S02]  /*45c0*/  DFMA R176, R160, UR20, R176 ;  /* 0x00000014a0b07c2b */ /* 0x000fe400080000b0 */
[----:B------:R-:W-:Y:S02]  /*45d0*/  DADD R12, R196, -R208 ;  /* 0x00000000c40c7229 */ /* 0x000fe400000008d0 */
[----:B------:R-:W-:Y:S02]  /*45e0*/  DADD R14, R188, -R204 ;  /* 0x00000000bc0e7229 */ /* 0x000fe400000008cc */
[----:B------:R-:W-:Y:S02]  /*45f0*/  DADD R16, R186, -R198 ;  /* 0x00000000ba107229 */ /* 0x000fe400000008c6 */
[----:B------:R-:W-:-:S02]  /*4600*/  DADD R18, R184, -R182 ;  /* 0x00000000b8127229 */ /* 0x000fc400000008b6 */
[----:B------:R-:W-:Y:S02]  /*4610*/  DADD R20, R156, -R174 ;  /* 0x000000009c147229 */ /* 0x000fe400000008ae */
[----:B------:R-:W-:Y:S02]  /*4620*/  DADD R22, R206, -R176 ;  /* 0x00000000ce167229 */ /* 0x000fe400000008b0 */
[----:B------:R-:W-:Y:S02]  /*4630*/  DADD R196, R196, R208 ;  /* 0x00000000c4c47229 */ /* 0x000fe400000000d0 */
[----:B------:R-:W-:Y:S02]  /*4640*/  DADD R188, R188, R204 ;  /* 0x00000000bcbc7229 */ /* 0x000fe400000000cc */
[----:B------:R-:W-:Y:S02]  /*4650*/  DADD R186, R186, R198 ;  /* 0x00000000baba7229 */ /* 0x000fe400000000c6 */
[----:B------:R-:W-:-:S02]  /*4660*/  DADD R182, R184, R182 ;  /* 0x00000000b8b67229 */ /* 0x000fc400000000b6 */
[----:B------:R-:W-:Y:S02]  /*4670*/  DADD R156, R156, R174 ;  /* 0x000000009c9c7229 */ /* 0x000fe400000000ae */
[----:B------:R-:W-:Y:S01]  /*4680*/  DADD R176, R206, R176 ;  /* 0x00000000ceb07229 */ /* 0x000fe200000000b0 */
[----:B------:R2:W-:Y:S04]  /*4690*/  STS.64 [R10+0x58], R12 ;  /* 0x0000580c0a007388 */ /* 0x0005e80000000a00 */
        /* <DEDUP_REMOVED lines=11> */
[C---:B------:R-:W-:Y:S01]  /*4750*/  ISETP.GE.U32.AND P1, PT, R9.reuse, 0x70, PT ;  /* 0x000000700900780c */ /* 0x040fe20003f26070 */
[----:B------:R-:W-:-:S12]  /*4760*/  VIADD R9, R9, 0x90 ;  /* 0x0000009009097836 */ /* 0x000fd80000000000 */
[----:B--2---:R-:W-:Y:S05]  /*4770*/  @!P1 BRA `(.L_x_15) ;  /* 0xffffffe000409947 */ /* 0x004fea000383ffff */
.L_x_14:
[----:B------:R-:W-:Y:S05]  /*4780*/  BSYNC.RECONVERGENT B0 ;  /* 0x0000000000007941 */ /* 0x000fea0003800200 */
.L_x_13:
[----:B------:R-:W-:Y:S06]  /*4790*/  BAR.SYNC.DEFER_BLOCKING 0x0 ;  /* 0x0000000000007b1d */ /* 0x000fec0000010000 */
[----:B------:R-:W-:Y:S04]  /*47a0*/  BSSY.RECONVERGENT B0, `(.L_x_16) ;  /* 0x00000de000007945 */ /* 0x000fe80003800200 */
[----:B------:R-:W-:Y:S05]  /*47b0*/  @P2 BRA `(.L_x_17) ;  /* 0x0000000c00702947 */ /* 0x000fea0003800000 */
[----:B------:R-:W2:Y:S01]  /*47c0*/  S2R R6, SR_CgaCtaId ;  /* 0x0000000000067919 */ /* 0x000ea20000008800 */
[----:B------:R-:W-:Y:S01]  /*47d0*/  MOV R5, 0x400 ;  /* 0x0000040000057802 */ /* 0x000fe20000000f00 */
[----:B0-----:R-:W0:Y:S03]  /*47e0*/  S2R R4, SR_TID.Y ;  /* 0x0000000000047919 */ /* 0x001e260000002200 */
[----:B--2---:R-:W-:Y:S01]  /*47f0*/  LEA R7, R6, R5, 0x18 ;  /* 0x0000000506077211 */ /* 0x004fe200078ec0ff */
[----:B------:R-:W-:-:S04]  /*4800*/  IMAD.MOV.U32 R5, RZ, RZ, R3 ;  /* 0x000000ffff057224 */ /* 0x000fc800078e0003 */
[----:B0-----:R-:W-:-:S07]  /*4810*/  IMAD R4, R4, 0x8800, R7 ;  /* 0x0000880004047824 */ /* 0x001fce00078e0207 */
.L_x_18:
[----:B--2---:R-:W-:Y:S02]  /*4820*/  PRMT R6, R5, 0x9910, RZ ;  /* 0x0000991005067816 */ /* 0x004fe400000000ff */
        /* <DEDUP_REMOVED lines=8> */
[----:B-1----:R-:W-:Y:S02]  /*48b0*/  MOV.SPILL R162, UR24 ;  /* 0x0000001800a27c02 */ /* 0x002fe40009000f00 */
[C---:B------:R-:W-:Y:S02]  /*48c0*/  PRMT R8, R6.reuse, 0x9910, RZ ;  /* 0x0000991006087816 */ /* 0x040fe400000000ff */
[----:B------:R-:W-:Y:S02]  /*48d0*/  LOP3.LUT R9, R6, 0xffff, RZ, 0xc0, !PT ;  /* 0x0000ffff06097812 */ /* 0x000fe400078ec0ff */
[----:B------:R-:W-:Y:S01]  /*48e0*/  MOV.SPILL R163, UR23 ;  /* 0x0000001700a37c02 */ /* 0x000fe20009000f00 */
[----:B------:R-:W-:Y:S01]  /*48f0*/  IMAD R8, R8, 0xc, RZ ;  /* 0x0000000c08087824 */ /* 0x000fe200078e02ff */
[----:B------:R-:W-:-:S02]  /*4900*/  MOV.SPILL R164, UR22 ;  /* 0x0000001600a47c02 */ /* 0x000fc40009000f00 */
[----:B------:R-:W-:Y:S01]  /*4910*/  R2UR UR24, R154 ;  /* 0x000000009a1872ca */ /* 0x000fe200000e0000 */
[----:B------:R-:W-:Y:S01]  /*4920*/  IMAD.MOV R8, RZ, RZ, -R8 ;  /* 0x000000ffff087224 */ /* 0x000fe200078e0a08 */
[----:B------:R-:W-:Y:S02]  /*4930*/  R2UR UR25, R155 ;  /* 0x000000009b1972ca */ /* 0x000fe400000e0000 */
[----:B------:R-:W-:Y:S02]  /*4940*/  R2UR UR22, R94 ;  /* 0x000000005e1672ca */ /* 0x000fe400000e0000 */
[----:B------:R-:W-:Y:S02]  /*4950*/  PRMT R8, R8, 0x7710, RZ ;  /* 0x0000771008087816 */ /* 0x000fe400000000ff */
[----:B------:R-:W-:Y:S02]  /*4960*/  R2UR UR23, R95 ;  /* 0x000000005f1772ca */ /* 0x000fe400000e0000 */
[----:B------:R-:W-:Y:S01]  /*4970*/  MOV.SPILL R156, UR21 ;  /* 0x00000015009c7c02 */ /* 0x000fe20009000f00 */
[----:B------:R-:W-:Y:S01]  /*4980*/  IMAD.IADD R6, R8, 0x1, R5 ;  /* 0x0000000108067824 */ /* 0x000fe200078e0205 */
[----:B------:R-:W-:Y:S01]  /*4990*/  MOV.SPILL R158, UR20 ;  /* 0x00000014009e7c02 */ /* 0x000fe20009000f00 */
[----:B------:R-:W-:Y:S01]  /*49a0*/  IMAD R8, R9, 0x880, R4 ;  /* 0x0000088009087824 */ /* 0x000fe200078e0204 */
[----:B------:R-:W-:-:S02]  /*49b0*/  R2UR UR20, R98 ;  /* 0x00000000621472ca */ /* 0x000fc400000e0000 */
[----:B------:R-:W-:Y:S02]  /*49c0*/  LOP3.LUT R9, R6, 0xff, RZ, 0xc0, !PT ;  /* 0x000000ff06097812 */ /* 0x000fe400078ec0ff */
[----:B------:R-:W-:Y:S02]  /*49d0*/  R2UR UR21, R99 ;  /* 0x00000000631572ca */ /* 0x000fe400000e0000 */
[----:B------:R-:W-:Y:S01]  /*49e0*/  ISETP.GE.U32.AND P0, PT, R5, 0x30, PT ;  /* 0x000000300500780c */ /* 0x000fe20003f06070 */
[----:B------:R-:W-:Y:S02]  /*49f0*/  IMAD R6, R9, 0x8, R8 ;  /* 0x0000000809067824 */ /* 0x000fe400078e0208 */
[----:B------:R-:W-:-:S03]  /*4a00*/  VIADD R5, R5, 0x90 ;  /* 0x0000009005057836 */ /* 0x000fc60000000000 */
        /* <DEDUP_REMOVED lines=9> */
[----:B------:R-:W-:-:S06]  /*4aa0*/  DADD R8, R8, -R10 ;  /* 0x0000000008087229 */ /* 0x000fcc000000080a */
[----:B------:R-:W-:Y:S02]  /*4ab0*/  DFMA R18, R36, R12, RZ ;  /* 0x0000000c2412722b */ /* 0x000fe400000000ff */
[----:B------:R-:W-:Y:S02]  /*4ac0*/  DFMA R30, R12, R38, RZ ;  /* 0x000000260c1e722b */ /* 0x000fe400000000ff */
[----:B------:R-:W-:Y:S02]  /*4ad0*/  DFMA R32, R72, R12, RZ ;  /* 0x0000000c4820722b */ /* 0x000fe400000000ff */
[C---:B------:R-:W-:Y:S02]  /*4ae0*/  DFMA R34, R12.reuse, UR64, RZ ;  /* 0x000000400c227c2b */ /* 0x040fe400080000ff */
[----:B------:R-:W-:Y:S01]  /*4af0*/  DFMA R160, R12, UR18, RZ ;  /* 0x000000120ca07c2b */ /* 0x000fe200080000ff */
[----:B------:R-:W-:Y:S01]  /*4b00*/  R2UR UR18, R110 ;  /* 0x000000006e1272ca */ /* 0x000fe200000e0000 */
[----:B-1----:R-:W-:Y:S01]  /*4b10*/  DADD R10, R14, R16 ;  /* 0x000000000e0a7229 */ /* 0x002fe20000000010 */
[----:B------:R-:W-:Y:S01]  /*4b20*/  R2UR UR19, R111 ;  /* 0x000000006f1372ca */ /* 0x000fe200000e0000 */
[----:B------:R-:W-:-:S02]  /*4b30*/  DFMA R12, R12, UR70, RZ ;  /* 0x000000460c0c7c2b */ /* 0x000fc400080000ff */
[----:B------:R-:W-:Y:S02]  /*4b40*/  DADD R14, R14, -R16 ;  /* 0x000000000e0e7229 */ /* 0x000fe40000000810 */
[----:B------:R-:W-:Y:S01]  /*4b50*/  DFMA R166, R8, UR48, RZ ;  /* 0x0000003008a67c2b */ /* 0x000fe200080000ff */
[----:B------:R-:W-:Y:S01]  /*4b60*/  LDS.64 R16, [R6+0x5d8] ;  /* 0x0005d80006107984 */ /* 0x000fe20000000a00 */
[----:B------:R-:W-:Y:S02]  /*4b70*/  DFMA R28, R40, R10, R18 ;  /* 0x0000000a281c722b */ /* 0x000fe40000000012 */
[C---:B------:R-:W-:Y:S01]  /*4b80*/  DFMA R176, R10.reuse, UR68, R12 ;  /* 0x000000440ab07c2b */ /* 0x040fe2000800000c */
[----:B------:R-:W0:Y:S01]  /*4b90*/  LDS.64 R18, [R6+0x220] ;  /* 0x0002200006127984 */ /* 0x000e220000000a00 */
[----:B------:R-:W-:Y:S02]  /*4ba0*/  DFMA R30, R10, R42, R30 ;  /* 0x0000002a0a1e722b */ /* 0x000fe4000000001e */
[----:B------:R-:W-:-:S02]  /*4bb0*/  DFMA R122, R76, R10, R32 ;  /* 0x0000000a4c7a722b */ /* 0x000fc40000000020 */
[C---:B------:R-:W-:Y:S02]  /*4bc0*/  DFMA R168, R10.reuse, UR62, R34 ;  /* 0x0000003e0aa87c2b */ /* 0x040fe40008000022 */
[----:B------:R-:W-:Y:S01]  /*4bd0*/  DFMA R172, R10, UR24, R160 ;  /* 0x000000180aac7c2b */ /* 0x000fe200080000a0 */
[----:B------:R-:W-:Y:S01]  /*4be0*/  R2UR UR24, R90 ;  /* 0x000000005a1872ca */ /* 0x000fe200000e0000 */
[----:B------:R-:W-:Y:S01]  /*4bf0*/  DFMA R12, R8, R70, RZ ;  /* 0x00000046080c722b */ /* 0x000fe200000000ff */
[----:B------:R-:W-:Y:S01]  /*4c00*/  R2UR UR25, R91 ;  /* 0x000000005b1972ca */ /* 0x000fe200000e0000 */
[-C--:B------:R-:W-:Y:S02]  /*4c10*/  DFMA R10, R68, R8.reuse, RZ ;  /* 0x00000008440a722b */ /* 0x080fe400000000ff */
[----:B------:R-:W-:Y:S02]  /*4c20*/  DFMA R34, R104, R8, RZ ;  /* 0x000000086822722b */ /* 0x000fe400000000ff */
[C---:B------:R-:W-:Y:S01]  /*4c30*/  DFMA R170, R8.reuse, UR22, RZ ;  /* 0x0000001608aa7c2b */ /* 0x040fe200080000ff */
[----:B------:R-:W-:Y:S01]  /*4c40*/  R2UR UR22, R74 ;  /* 0x000000004a1672ca */ /* 0x000fe200000e0000 */
[----:B------:R-:W-:Y:S01]  /*4c50*/  DFMA R174, R8, UR32, RZ ;  /* 0x0000002008ae7c2b */ /* 0x000fe200080000ff */
[----:B------:R-:W-:Y:S01]  /*4c60*/  R2UR UR23, R75 ;  /* 0x000000004b1772ca */ /* 0x000fe200000e0000 */
[----:B------:R-:W-:-:S02]  /*4c70*/  DFMA R10, R100, R14, R10 ;  /* 0x0000000e640a722b */ /* 0x000fc4000000000a */
[----:B------:R-:W-:Y:S02]  /*4c80*/  DFMA R32, R14, R102, R12 ;  /* 0x000000660e20722b */ /* 0x000fe4000000000c */
[----:B------:R-:W-:Y:S01]  /*4c90*/  DFMA R160, R108, R14, R34 ;  /* 0x0000000e6ca0722b */ /* 0x000fe20000000022 */
[----:B------:R-:W-:Y:S01]  /*4ca0*/  LDS.64 R12, [R6+0x550] ;  /* 0x00055000060c7984 */ /* 0x000fe20000000a00 */
[C---:B------:R-:W-:Y:S02]  /*4cb0*/  DFMA R166, R14.reuse, UR30, R166 ;  /* 0x0000001e0ea67c2b */ /* 0x040fe400080000a6 */
[C---:B------:R-:W-:Y:S01]  /*4cc0*/  DFMA R170, R14.reuse, UR20, R170 ;  /* 0x000000140eaa7c2b */ /* 0x040fe200080000aa */
[----:B------:R-:W-:Y:S01]  /*4cd0*/  R2UR UR20, R78 ;  /* 0x000000004e1472ca */ /* 0x000fe200000e0000 */
[----:B------:R-:W-:Y:S01]  /*4ce0*/  DFMA R174, R14, UR26, R174 ;  /* 0x0000001a0eae7c2b */ /* 0x000fe200080000ae */
[----:B------:R-:W-:Y:S01]  /*4cf0*/  R2UR UR21, R79 ;  /* 0x000000004f1572ca */ /* 0x000fe200000e0000 */
[----:B------:R-:W1:Y:S01]  /*4d00*/  LDS.64 R14, [R6+0x2a8] ;  /* 0x0002a800060e7984 */ /* 0x000e620000000a00 */
[----:B--2---:R-:W-:-:S02]  /*4d10*/  DADD R8, R24, R26 ;  /* 0x0000000018087229 */ /* 0x004fc4000000001a */
[----:B------:R-:W-:Y:S02]  /*4d20*/  DADD R24, R24, -R26 ;  /* 0x0000000018187229 */ /* 0x000fe4000000081a */
[----:B---3--:R-:W-:-:S04]  /*4d30*/  DADD R26, R22, R20 ;  /* 0x00000000161a7229 */ /* 0x008fc80000000014 */
[----:B------:R-:W-:Y:S02]  /*4d40*/  DFMA R34, R8, R46, R30 ;  /* 0x0000002e0822722b */ /* 0x000fe4000000001e */
[-C--:B------:R-:W-:Y:S02]  /*4d50*/  DFMA R28, R44, R8.reuse, R28 ;  /* 0x000000082c1c722b */ /* 0x080fe4000000001c */
[----:B------:R-:W-:Y:S02]  /*4d60*/  DFMA R122, R80, R8, R122 ;  /* 0x00000008507a722b */ /* 0x000fe4000000007a */
[C---:B------:R-:W-:Y:S02]  /*4d70*/  DFMA R168, R8.reuse, UR60, R168 ;  /* 0x0000003c08a87c2b */ /* 0x040fe400080000a8 */
[C---:B------:R-:W-:Y:S01]  /*4d80*/  DFMA R172, R8.reuse, UR22, R172 ;  /* 0x0000001608ac7c2b */ /* 0x040fe200080000ac */
[----:B------:R-:W-:Y:S01]  /*4d90*/  R2UR UR22, R82 ;  /* 0x00000000521672ca */ /* 0x000fe200000e0000 */
[----:B------:R-:W-:Y:S01]  /*4da0*/  DFMA R176, R8, UR44, R176 ;  /* 0x0000002c08b07c2b */ /* 0x000fe200080000b0 */
[----:B------:R-:W-:Y:S01]  /*4db0*/  R2UR UR23, R83 ;  /* 0x00000000531772ca */ /* 0x000fe200000e0000 */
[----:B------:R-:W-:Y:S01]  /*4dc0*/  DFMA R30, R116, R24, R10 ;  /* 0x00000018741e722b */ /* 0x000fe2000000000a */
[----:B------:R-:W-:Y:S01]  /*4dd0*/  LDS.64 R8, [R6+0x330] ;  /* 0x0003300006087984 */ /* 0x000fe20000000a00 */
[C---:B------:R-:W-:Y:S01]  /*4de0*/  DFMA R170, R24.reuse, UR18, R170 ;  /* 0x0000001218aa7c2b */ /* 0x040fe200080000aa */
[----:B------:R-:W-:Y:S01]  /*4df0*/  R2UR UR18, R114 ;  /* 0x00000000721272ca */ /* 0x000fe200000e0000 */
[----:B------:R-:W-:Y:S01]  /*4e00*/  DFMA R32, R24, R118, R32 ;  /* 0x000000761820722b */ /* 0x000fe20000000020 */
[----:B------:R-:W2:Y:S01]  /*4e10*/  LDS.64 R10, [R6+0x4c8] ;  /* 0x0004c800060a7984 */ /* 0x000ea20000000a00 */
[----:B------:R-:W-:Y:S01]  /*4e20*/  R2UR UR19, R115 ;  /* 0x00000000731372ca */ /* 0x000fe200000e0000 */
[----:B------:R-:W-:-:S02]  /*4e30*/  DFMA R160, R120, R24, R160 ;  /* 0x0000001878a0722b */ /* 0x000fc400000000a0 */
[C---:B------:R-:W-:Y:S02]  /*4e40*/  DFMA R166, R24.reuse, UR16, R166 ;  /* 0x0000001018a67c2b */ /* 0x040fe400080000a6 */
[----:B------:R-:W-:Y:S02]  /*4e50*/  DFMA R174, R24, UR12, R174 ;  /* 0x0000000c18ae7c2b */ /* 0x000fe400080000ae */
[----:B------:R-:W-:Y:S01]  /*4e60*/  DADD R24, R22, -R20 ;  /* 0x0000000016187229 */ /* 0x000fe20000000814 */
[----:B------:R-:W-:Y:S01]  /*4e70*/  LDS.64 R20, [R6+0x3b8] ;  /* 0x0003b80006147984 */ /* 0x000fe20000000a00 */
[----:B------:R-:W-:Y:S02]  /*4e80*/  DFMA R28, R48, R26, R28 ;  /* 0x0000001a301c722b */ /* 0x000fe4000000001c */
[----:B------:R-:W-:Y:S01]  /*4e90*/  DFMA R34, R26, R50, R34 ;  /* 0x000000321a22722b */ /* 0x000fe20000000022 */
[----:B------:R-:W3:Y:S01]  /*4ea0*/  LDS.64 R22, [R6+0x440] ;  /* 0x0004400006167984 */ /* 0x000ee20000000a00 */
[----:B------:R-:W-:-:S02]  /*4eb0*/  DFMA R122, R84, R26, R122 ;  /* 0x0000001a547a722b */ /* 0x000fc4000000007a */
[C---:B------:R-:W-:Y:S02]  /*4ec0*/  DFMA R168, R26.reuse, UR58, R168 ;  /* 0x0000003a1aa87c2b */ /* 0x040fe400080000a8 */
[C---:B------:R-:W-:Y:S01]  /*4ed0*/  DFMA R172, R26.reuse, UR20, R172 ;  /* 0x000000141aac7c2b */ /* 0x040fe200080000ac */
[----:B------:R-:W-:Y:S01]  /*4ee0*/  R2UR UR20, R130 ;  /* 0x00000000821472ca */ /* 0x000fe200000e0000 */
[----:B------:R-:W-:Y:S01]  /*4ef0*/  DFMA R176, R26, UR42, R176 ;  /* 0x0000002a1ab07c2b */ /* 0x000fe200080000b0 */
[----:B------:R-:W-:Y:S01]  /*4f00*/  R2UR UR21, R131 ;  /* 0x00000000831572ca */ /* 0x000fe200000e0000 */
[----:B0-----:R-:W-:Y:S02]  /*4f10*/  DADD R26, R18, R16 ;  /* 0x00000000121a7229 */ /* 0x001fe40000000010 */
[----:B------:R-:W-:Y:S01]  /*4f20*/  DFMA R170, R24, UR18, R170 ;  /* 0x0000001218aa7c2b */ /* 0x000fe200080000aa */
[----:B------:R-:W-:Y:S01]  /*4f30*/  R2UR UR18, R86 ;  /* 0x00000000561272ca */ /* 0x000fe200000e0000 */
[----:B------:R-:W-:Y:S01]  /*4f40*/  DFMA R160, R128, R24, R160 ;  /* 0x0000001880a0722b */ /* 0x000fe200000000a0 */
[----:B------:R-:W-:Y:S01]  /*4f50*/  R2UR UR19, R87 ;  /* 0x00000000571372ca */ /* 0x000fe200000e0000 */
[----:B------:R-:W-:-:S02]  /*4f60*/  DADD R16, R18, -R16 ;  /* 0x0000000012107229 */ /* 0x000fc40000000810 */
[----:B------:R-:W-:Y:S01]  /*4f70*/  DFMA R172, R26, UR22, R172 ;  /* 0x000000161aac7c2b */ /* 0x000fe200080000ac */
[----:B------:R-:W-:Y:S01]  /*4f80*/  R2UR UR22, R134 ;  /* 0x00000000861672ca */ /* 0x000fe200000e0000 */
[----:B-1----:R-:W-:Y:S01]  /*4f90*/  DADD R18, R14, R12 ;  /* 0x000000000e127229 */ /* 0x002fe2000000000c */
[----:B------:R-:W-:Y:S01]  /*4fa0*/  R2UR UR23, R135 ;  /* 0x00000000871772ca */ /* 0x000fe200000e0000 */
[----:B------:R-:W-:Y:S02]  /*4fb0*/  DFMA R30, R124, R24, R30 ;  /* 0x000000187c1e722b */ /* 0x000fe4000000001e */
[C---:B------:R-:W-:Y:S02]  /*4fc0*/  DFMA R32, R24.reuse, R126, R32 ;  /* 0x0000007e1820722b */ /* 0x040fe40000000020 */
[C---:B------:R-:W-:Y:S02]  /*4fd0*/  DFMA R166, R24.reuse, UR14, R166 ;  /* 0x0000000e18a67c2b */ /* 0x040fe400080000a6 */
[----:B------:R-:W-:-:S02]  /*4fe0*/  DFMA R174, R24, UR10, R174 ;  /* 0x0000000a18ae7c2b */ /* 0x000fc400080000ae */
[----:B------:R-:W-:Y:S02]  /*4ff0*/  DFMA R160, R132, R16, R160 ;  /* 0x0000001084a0722b */ /* 0x000fe400000000a0 */
[----:B------:R-:W-:Y:S01]  /*5000*/  DFMA R170, R16, UR20, R170 ;  /* 0x0000001410aa7c2b */ /* 0x000fe200080000aa */
[----:B------:R-:W-:Y:S01]  /*5010*/  R2UR UR20, R138 ;  /* 0x000000008a1472ca */ /* 0x000fe200000e0000 */
[----:B------:R-:W-:Y:S01]  /*5020*/  DADD R12, R14, -R12 ;  /* 0x000000000e0c7229 */ /* 0x000fe2000000080c */
[----:B------:R-:W-:Y:S01]  /*5030*/  R2UR UR21, R139 ;  /* 0x000000008b1572ca */ /* 0x000fe200000e0000 */
[----:B------:R-:W-:Y:S01]  /*5040*/  DFMA R172, R18, UR18, R172 ;  /* 0x0000001212ac7c2b */ /* 0x000fe200080000ac */
[----:B------:R-:W-:Y:S01]  /*5050*/  R2UR UR18, R106 ;  /* 0x000000006a1272ca */ /* 0x000fe200000e0000 */
[----:B------:R-:W-:Y:S01]  /*5060*/  DFMA R28, R52, R26, R28 ;  /* 0x0000001a341c722b */ /* 0x000fe2000000001c */
[----:B------:R-:W-:Y:S01]  /*5070*/  R2UR UR19, R107 ;  /* 0x000000006b1372ca */ /* 0x000fe200000e0000 */
        /* <DEDUP_REMOVED lines=8> */
[----:B--2---:R-:W-:Y:S02]  /*5100*/  DADD R14, R8, R10 ;  /* 0x00000000080e7229 */ /* 0x004fe4000000000a */
[----:B------:R-:W-:Y:S02]  /*5110*/  DFMA R160, R136, R12, R160 ;  /* 0x0000000c88a0722b */ /* 0x000fe400000000a0 */
[----:B------:R-:W-:Y:S01]  /*5120*/  DFMA R170, R12, UR22, R170 ;  /* 0x000000160caa7c2b */ /* 0x000fe200080000aa */
[----:B------:R-:W-:Y:S01]  /*5130*/  R2UR.FILL UR23, R163 ;  /* 0x00000000a31772ca */ /* 0x000fe200004e0000 */
[----:B------:R-:W-:Y:S01]  /*5140*/  DADD R8, R8, -R10 ;  /* 0x0000000008087229 */ /* 0x000fe2000000080a */
[----:B------:R-:W-:Y:S01]  /*5150*/  R2UR.FILL UR22, R164 ;  /* 0x00000000a41672ca */ /* 0x000fe200004e0000 */
[----:B------:R-:W-:-:S02]  /*5160*/  DFMA R28, R56, R18, R28 ;  /* 0x00000012381c722b */ /* 0x000fc4000000001c */
[----:B------:R-:W-:Y:S02]  /*5170*/  DFMA R34, R18, R58, R34 ;  /* 0x0000003a1222722b */ /* 0x000fe40000000022 */
[----:B------:R-:W-:Y:S02]  /*5180*/  DFMA R122, R92, R18, R122 ;  /* 0x000000125c7a722b */ /* 0x000fe4000000007a */
[C---:B------:R-:W-:Y:S02]  /*5190*/  DFMA R168, R18.reuse, UR54, R168 ;  /* 0x0000003612a87c2b */ /* 0x040fe400080000a8 */
[----:B------:R-:W-:Y:S02]  /*51a0*/  DFMA R176, R18, UR38, R176 ;  /* 0x0000002612b07c2b */ /* 0x000fe400080000b0 */
[----:B------:R-:W-:Y:S02]  /*51b0*/  DFMA R30, R144, R12, R30 ;  /* 0x0000000c901e722b */ /* 0x000fe4000000001e */
[----:B------:R-:W-:-:S02]  /*51c0*/  DFMA R32, R12, R146, R32 ;  /* 0x000000920c20722b */ /* 0x000fc40000000020 */
[C---:B------:R-:W-:Y:S02]  /*51d0*/  DFMA R166, R12.reuse, UR6, R166 ;  /* 0x000000060ca67c2b */ /* 0x040fe400080000a6 */
[----:B------:R-:W-:Y:S02]  /*51e0*/  DFMA R174, R12, UR74, R174 ;  /* 0x0000004a0cae7c2b */ /* 0x000fe400080000ae */
[----:B------:R-:W-:Y:S01]  /*51f0*/  DFMA R172, R14, UR24, R172 ;  /* 0x000000180eac7c2b */ /* 0x000fe200080000ac */
[----:B------:R-:W-:Y:S01]  /*5200*/  R2UR.FILL UR25, R159 ;  /* 0x000000009f1972ca */ /* 0x000fe200004e0000 */
[C---:B------:R-:W-:Y:S01]  /*5210*/  DFMA R160, R8.reuse, UR18, R160 ;  /* 0x0000001208a07c2b */ /* 0x040fe200080000a0 */
[----:B------:R-:W-:Y:S01]  /*5220*/  R2UR.FILL UR24, R162 ;  /* 0x00000000a21872ca */ /* 0x000fe200004e0000 */
[----:B------:R-:W-:Y:S01]  /*5230*/  DFMA R170, R8, UR20, R170 ;  /* 0x0000001408aa7c2b */ /* 0x000fe200080000aa */
[----:B------:R-:W-:Y:S01]  /*5240*/  R2UR.FILL UR19, R157 ;  /* 0x000000009d1372ca */ /* 0x000fe200004e0000 */
[----:B---3--:R-:W-:Y:S01]  /*5250*/  DADD R10, R20, R22 ;  /* 0x00000000140a7229 */ /* 0x008fe20000000016 */
[----:B------:R-:W-:Y:S01]  /*5260*/  R2UR.FILL UR18, R7 ;  /* 0x00000000071272ca */ /* 0x000fe200004e0000 */
[----:B------:R-:W-:Y:S01]  /*5270*/  DFMA R28, R60, R14, R28 ;  /* 0x0000000e3c1c722b */ /* 0x000fe2000000001c */
[----:B------:R-:W-:Y:S01]  /*5280*/  R2UR.FILL UR21, R156 ;  /* 0x000000009c1572ca */ /* 0x000fe200004e0000 */
[----:B------:R-:W-:Y:S01]  /*5290*/  DFMA R34, R14, R62, R34 ;  /* 0x0000003e0e22722b */ /* 0x000fe20000000022 */
[----:B------:R-:W-:Y:S01]  /*52a0*/  R2UR.FILL UR20, R158 ;  /* 0x000000009e1472ca */ /* 0x000fe200004e0000 */
[----:B------:R-:W-:-:S02]  /*52b0*/  DFMA R122, R96, R14, R122 ;  /* 0x0000000e607a722b */ /* 0x000fc4000000007a */
[C---:B------:R-:W-:Y:S02]  /*52c0*/  DFMA R168, R14.reuse, UR50, R168 ;  /* 0x000000320ea87c2b */ /* 0x040fe400080000a8 */
[----:B------:R-:W-:Y:S02]  /*52d0*/  DFMA R176, R14, UR34, R176 ;  /* 0x000000220eb07c2b */ /* 0x000fe400080000b0 */
[----:B------:R-:W-:Y:S02]  /*52e0*/  DFMA R30, R148, R8, R30 ;  /* 0x00000008941e722b */ /* 0x000fe4000000001e */
[C---:B------:R-:W-:Y:S02]  /*52f0*/  DFMA R32, R8.reuse, R150, R32 ;  /* 0x000000960820722b */ /* 0x040fe40000000020 */
[C---:B------:R-:W-:Y:S02]  /*5300*/  DFMA R166, R8.reuse, UR4, R166 ;  /* 0x0000000408a67c2b */ /* 0x040fe400080000a6 */
[----:B------:R-:W-:-:S02]  /*5310*/  DFMA R174, R8, UR76, R174 ;  /* 0x0000004c08ae7c2b */ /* 0x000fc400080000ae */
[----:B------:R-:W-:Y:S02]  /*5320*/  DADD R20, R20, -R22 ;  /* 0x0000000014147229 */ /* 0x000fe40000000816 */
[----:B------:R-:W-:Y:S02]  /*5330*/  DFMA R28, R64, R10, R28 ;  /* 0x0000000a401c722b */ /* 0x000fe4000000001c */
[C---:B------:R-:W-:Y:S02]  /*5340*/  DFMA R34, R10.reuse, R66, R34 ;  /* 0x000000420a22722b */ /* 0x040fe40000000022 */
[C---:B------:R-:W-:Y:S02]  /*5350*/  DFMA R122, R10.reuse, UR66, R122 ;  /* 0x000000420a7a7c2b */ /* 0x040fe4000800007a */
[C---:B------:R-:W-:Y:S02]  /*5360*/  DFMA R168, R10.reuse, UR52, R168 ;  /* 0x000000340aa87c2b */ /* 0x040fe400080000a8 */
[----:B------:R-:W-:-:S02]  /*5370*/  DFMA R172, R10, UR46, R172 ;  /* 0x0000002e0aac7c2b */ /* 0x000fc400080000ac */
[----:B------:R-:W-:Y:S02]  /*5380*/  DFMA R176, R10, UR36, R176 ;  /* 0x000000240ab07c2b */ /* 0x000fe400080000b0 */
[----:B------:R-:W-:Y:S02]  /*5390*/  DFMA R30, R112, R20, R30 ;  /* 0x00000014701e722b */ /* 0x000fe4000000001e */
[C---:B------:R-:W-:Y:S02]  /*53a0*/  DFMA R32, R20.reuse, UR28, R32 ;  /* 0x0000001c14207c2b */ /* 0x040fe40008000020 */
[C---:B------:R-:W-:Y:S02]  /*53b0*/  DFMA R160, R20.reuse, UR22, R160 ;  /* 0x0000001614a07c2b */ /* 0x040fe400080000a0 */
[C---:B------:R-:W-:Y:S02]  /*53c0*/  DFMA R166, R20.reuse, UR24, R166 ;  /* 0x0000001814a67c2b */ /* 0x040fe400080000a6 */
[----:B------:R-:W-:-:S02]  /*53d0*/  DFMA R170, R20, UR18, R170 ;  /* 0x0000001214aa7c2b */ /* 0x000fc400080000aa */
[----:B------:R-:W-:Y:S02]  /*53e0*/  DFMA R174, R20, UR20, R174 ;  /* 0x0000001414ae7c2b */ /* 0x000fe400080000ae */
[----:B------:R-:W-:Y:S02]  /*53f0*/  DADD R8, R28, -R30 ;  /* 0x000000001c087229 */ /* 0x000fe4000000081e */
[----:B------:R-:W-:Y:S02]  /*5400*/  DADD R10, R34, -R32 ;  /* 0x00000000220a7229 */ /* 0x000fe40000000820 */
[----:B------:R-:W-:Y:S02]  /*5410*/  DADD R12, R122, -R160 ;  /* 0x000000007a0c7229 */ /* 0x000fe400000008a0 */
[----:B------:R-:W-:Y:S01]  /*5420*/  DADD R14, R168, -R166 ;  /* 0x00000000a80e7229 */ /* 0x000fe200000008a6 */
[----:B------:R2:W-:Y:S01]  /*5430*/  STS.64 [R6+0x5d8], R8 ;  /* 0x0005d80806007388 */ /* 0x0005e20000000a00 */
[----:B------:R-:W-:-:S02]  /*5440*/  DADD R16, R172, -R170 ;  /* 0x00000000ac107229 */ /* 0x000fc400000008aa */
[----:B------:R-:W-:Y:S01]  /*5450*/  DADD R18, R176, -R174 ;  /* 0x00000000b0127229 */ /* 0x000fe200000008ae */
[----:B------:R2:W-:Y:S01]  /*5460*/  STS.64 [R6+0x550], R10 ;  /* 0x0005500a06007388 */ /* 0x0005e20000000a00 */
[----:B------:R-:W-:Y:S02]  /*5470*/  DADD R28, R28, R30 ;  /* 0x000000001c1c7229 */ /* 0x000fe4000000001e */
[----:B------:R-:W-:Y:S01]  /*5480*/  DADD R32, R34, R32 ;  /* 0x0000000022207229 */ /* 0x000fe20000000020 */
[----:B------:R2:W-:Y:S01]  /*5490*/  STS.64 [R6+0x4c8], R12 ;  /* 0x0004c80c06007388 */ /* 0x0005e20000000a00 */
[----:B------:R-:W-:Y:S02]  /*54a0*/  DADD R122, R122, R160 ;  /* 0x000000007a7a7229 */ /* 0x000fe400000000a0 */
[----:B------:R-:W-:Y:S01]  /*54b0*/  DADD R166, R168, R166 ;  /* 0x00000000a8a67229 */ /* 0x000fe200000000a6 */
[----:B------:R2:W-:Y:S01]  /*54c0*/  STS.64 [R6], R28 ;  /* 0x0000001c06007388 */ /* 0x0005e20000000a00 */
[----:B------:R-:W-:-:S02]  /*54d0*/  DADD R170, R172, R170 ;  /* 0x00000000acaa7229 */ /* 0x000fc400000000aa */
        /* <DEDUP_REMOVED lines=10> */
.L_x_17:
[----:B------:R-:W-:Y:S05]  /*5580*/  BSYNC.RECONVERGENT B0 ;  /* 0x0000000000007941 */ /* 0x000fea0003800200 */
.L_x_16:
[----:B------:R-:W-:Y:S01]  /*5590*/  BAR.SYNC.DEFER_BLOCKING 0x0 ;  /* 0x0000000000007b1d */ /* 0x000fe20000010000 */
[----:B0-2---:R-:W-:Y:S02]  /*55a0*/  MOV.SPILL R33, UR23 ;  /* 0x0000001700217c02 */ /* 0x005fe40009000f00 */
[----:B------:R-:W-:Y:S02]  /*55b0*/  MOV.SPILL R32, UR29 ;  /* 0x0000001d00207c02 */ /* 0x000fe40009000f00 */
[----:B------:R-:W-:Y:S01]  /*55c0*/  MOV.SPILL R35, UR28 ;  /* 0x0000001c00237c02 */ /* 0x000fe20009000f00 */
[----:B------:R-:W0:Y:S01]  /*55d0*/  LDCU UR23, c[0x0][0x380] ;  /* 0x00007000ff1777ac */ /* 0x000e220008000800 */
[----:B-1----:R-:W-:Y:S02]  /*55e0*/  MOV.SPILL R27, UR25 ;  /* 0x00000019001b7c02 */ /* 0x002fe40009000f00 */
[----:B------:R-:W-:Y:S02]  /*55f0*/  MOV.SPILL R31, UR24 ;  /* 0x00000018001f7c02 */ /* 0x000fe40009000f00 */
[----:B------:R-:W-:-:S02]  /*5600*/  R2UR UR28, R152 ;  /* 0x00000000981c72ca */ /* 0x000fc400000e0000 */
[----:B------:R-:W-:Y:S02]  /*5610*/  R2UR UR29, R153 ;  /* 0x00000000991d72ca */ /* 0x000fe400000e0000 */
[----:B------:R-:W-:Y:S02]  /*5620*/  R2UR UR24, R94 ;  /* 0x000000005e1872ca */ /* 0x000fe400000e0000 */
[----:B------:R-:W-:Y:S02]  /*5630*/  R2UR UR25, R95 ;  /* 0x000000005f1972ca */ /* 0x000fe400000e0000 */
[----:B------:R-:W-:Y:S02]  /*5640*/  MOV.SPILL R26, UR19 ;  /* 0x00000013001a7c02 */ /* 0x000fe40009000f00 */
[----:B------:R-:W-:Y:S02]  /*5650*/  MOV.SPILL R30, UR18 ;  /* 0x00000012001e7c02 */ /* 0x000fe40009000f00 */
[----:B------:R-:W-:Y:S01]  /*5660*/  R2UR UR18, R98 ;  /* 0x00000000621272ca */ /* 0x000fe200000e0000 */
[----:B------:R-:W-:Y:S01]  /*5670*/  LDS.64 R4, [R2] ;  /* 0x0000000002047984 */ /* 0x000fe20000000a00 */
[----:B------:R-:W-:-:S02]  /*5680*/  R2UR UR19, R99 ;  /* 0x00000000631372ca */ /* 0x000fc400000e0000 */
[----:B------:R-:W-:Y:S01]  /*5690*/  MOV.SPILL R34, UR22 ;  /* 0x0000001600227c02 */ /* 0x000fe20009000f00 */
[----:B------:R-:W1:Y:S01]  /*56a0*/  LDS.64 R6, [R2+0x7f80] ;  /* 0x007f800002067984 */ /* 0x000e620000000a00 */
[----:B0-----:R-:W-:Y:S02]  /*56b0*/  ISETP.GE.AND P0, PT, R0, UR23, PT ;  /* 0x0000001700007c0c */ /* 0x001fe4000bf06270 */
[----:B------:R-:W-:Y:S01]  /*56c0*/  R2UR UR22, R154 ;  /* 0x000000009a1672ca */ /* 0x000fe200000e0000 */
[----:B------:R-:W-:Y:S01]  /*56d0*/  LDS.64 R10, [R2+0x880] ;  /* 0x00088000020a7984 */ /* 0x000fe20000000a00 */
[----:B------:R-:W-:Y:S02]  /*56e0*/  R2UR UR23, R155 ;  /* 0x000000009b1772ca */ /* 0x000fe400000e0000 */
[----:B------:R-:W-:Y:S01]  /*56f0*/  MOV.SPILL R28, UR21 ;  /* 0x00000015001c7c02 */ /* 0x000fe20009000f00 */
[----:B------:R-:W0:Y:S01]  /*5700*/  LDS.64 R12, [R2+0x7700] ;  /* 0x00770000020c7984 */ /* 0x000e220000000a00 */
[----:B------:R-:W-:-:S02]  /*5710*/  MOV.SPILL R29, UR20 ;  /* 0x00000014001d7c02 */ /* 0x000fc40009000f00 */
[----:B------:R-:W-:Y:S01]  /*5720*/  R2UR UR20, R74 ;  /* 0x000000004a1472ca */ /* 0x000fe200000e0000 */
[----:B------:R-:W-:Y:S01]  /*5730*/  LDS.64 R14, [R2+0x1100] ;  /* 0x00110000020e7984 */ /* 0x000fe20000000a00 */
[----:B------:R-:W-:-:S03]  /*5740*/  R2UR UR21, R75 ;  /* 0x000000004b1572ca */ /* 0x000fc600000e0000 */
[----:B------:R-:W2:Y:S04]  /*5750*/  LDS.64 R16, [R2+0x6e80] ;  /* 0x006e800002107984 */ /* 0x000ea80000000a00 */
[----:B------:R-:W-:Y:S04]  /*5760*/  LDS.64 R18, [R2+0x6600] ;  /* 0x0066000002127984 */ /* 0x000fe80000000a00 */
[----:B------:R-:W-:Y:S01]  /*5770*/  LDS.64 R20, [R2+0x2200] ;  /* 0x0022000002147984 */ /* 0x000fe20000000a00 */
[C-C-:B-1----:R-:W-:Y:S02]  /*5780*/  DADD R8, R4.reuse, R6.reuse ;  /* 0x0000000004087229 */ /* 0x142fe40000000006 */
[----:B------:R-:W-:-:S02]  /*5790*/  DADD R4, R4, -R6 ;  /* 0x0000000004047229 */ /* 0x000fc40000000806 */
[C-C-:B0-----:R-:W-:Y:S02]  /*57a0*/  DADD R6, R10.reuse, R12.reuse ;  /* 0x000000000a067229 */ /* 0x141fe4000000000c */
[----:B------:R-:W-:Y:S01]  /*57b0*/  DADD R10, R10, -R12 ;  /* 0x000000000a0a7229 */ /* 0x000fe2000000080c */
[----:B------:R-:W0:Y:S03]  /*57c0*/  LDS.64 R12, [R2+0x1980] ;  /* 0x00198000020c7984 */ /* 0x000e260000000a00 */
[----:B------:R-:W-:Y:S02]  /*57d0*/  DFMA R68, R68, R4, RZ ;  /* 0x000000044444722b */ /* 0x000fe400000000ff */
[----:B------:R-:W-:Y:S02]  /*57e0*/  DFMA R36, R36, R8, RZ ;  /* 0x000000082424722b */ /* 0x000fe400000000ff */
[----:B------:R-:W-:-:S02]  /*57f0*/  DFMA R38, R8, R38, RZ ;  /* 0x000000260826722b */ /* 0x000fc400000000ff */
[----:B------:R-:W-:Y:S02]  /*5800*/  DFMA R70, R4, R70, RZ ;  /* 0x000000460446722b */ /* 0x000fe400000000ff */
[----:B------:R-:W-:Y:S02]  /*5810*/  DFMA R104, R104, R4, RZ ;  /* 0x000000046868722b */ /* 0x000fe400000000ff */
[----:B------:R-:W-:Y:S02]  /*5820*/  DFMA R68, R100, R10, R68 ;  /* 0x0000000a6444722b */ /* 0x000fe40000000044 */
[----:B------:R-:W-:Y:S02]  /*5830*/  DFMA R36, R40, R6, R36 ;  /* 0x000000062824722b */ /* 0x000fe40000000024 */
[----:B------:R-:W-:Y:S02]  /*5840*/  DFMA R38, R6, R42, R38 ;  /* 0x0000002a0626722b */ /* 0x000fe40000000026 */
[----:B------:R-:W-:-:S02]  /*5850*/  DFMA R70, R10, R102, R70 ;  /* 0x000000660a46722b */ /* 0x000fc40000000046 */
[C---:B------:R-:W-:Y:S02]  /*5860*/  DFMA R22, R8.reuse, UR64, RZ ;  /* 0x0000004008167c2b */ /* 0x040fe400080000ff */
[----:B------:R-:W-:Y:S02]  /*5870*/  DFMA R100, R8, UR70, RZ ;  /* 0x0000004608647c2b */ /* 0x000fe400080000ff */
[----:B------:R-:W-:Y:S02]  /*5880*/  DFMA R72, R72, R8, RZ ;  /* 0x000000084848722b */ /* 0x000fe400000000ff */
[----:B------:R-:W-:Y:S01]  /*5890*/  DFMA R40, R8, UR28, RZ ;  /* 0x0000001c08287c2b */ /* 0x000fe200080000ff */
[----:B------:R-:W-:Y:S01]  /*58a0*/  R2UR UR28, R86 ;  /* 0x00000000561c72ca */ /* 0x000fe200000e0000 */
[C---:B------:R-:W-:Y:S01]  /*58b0*/  DFMA R24, R4.reuse, UR48, RZ ;  /* 0x0000003004187c2b */ /* 0x040fe200080000ff */
[----:B------:R-:W1:Y:S01]  /*58c0*/  LDS.64 R8, [R2+0x5d80] ;  /* 0x005d800002087984 */ /* 0x000e620000000a00 */
[C---:B------:R-:W-:Y:S01]  /*58d0*/  DFMA R42, R4.reuse, UR24, RZ ;  /* 0x00000018042a7c2b */ /* 0x040fe200080000ff */
[----:B------:R-:W-:Y:S01]  /*58e0*/  R2UR UR24, R78 ;  /* 0x000000004e1872ca */ /* 0x000fe200000e0000 */
[----:B------:R-:W-:Y:S01]  /*58f0*/  DFMA R102, R4, UR32, RZ ;  /* 0x0000002004667c2b */ /* 0x000fe200080000ff */
[----:B------:R-:W-:Y:S01]  /*5900*/  R2UR UR25, R79 ;  /* 0x000000004f1972ca */ /* 0x000fe200000e0000 */
[----:B------:R-:W-:Y:S01]  /*5910*/  DFMA R104, R108, R10, R104 ;  /* 0x0000000a6c68722b */ /* 0x000fe20000000068 */
[----:B------:R-:W-:Y:S01]  /*5920*/  R2UR UR29, R87 ;  /* 0x00000000571d72ca */ /* 0x000fe200000e0000 */
[----:B------:R-:W-:-:S02]  /*5930*/  DFMA R22, R6, UR62, R22 ;  /* 0x0000003e06167c2b */ /* 0x000fc40008000016 */
[----:B------:R-:W-:Y:S02]  /*5940*/  DFMA R108, R6, UR68, R100 ;  /* 0x00000044066c7c2b */ /* 0x000fe40008000064 */
[C-C-:B--2---:R-:W-:Y:S02]  /*5950*/  DADD R4, R14.reuse, R16.reuse ;  /* 0x000000000e047229 */ /* 0x144fe40000000010 */
[----:B------:R-:W-:Y:S02]  /*5960*/  DADD R14, R14, -R16 ;  /* 0x000000000e0e7229 */ /* 0x000fe40000000810 */
[C---:B------:R-:W-:Y:S01]  /*5970*/  DFMA R24, R10.reuse, UR30, R24 ;  /* 0x0000001e0a187c2b */ /* 0x040fe20008000018 */
[----:B------:R-:W-:Y:S01]  /*5980*/  LDS.64 R16, [R2+0x5500] ;  /* 0x0055000002107984 */ /* 0x000fe20000000a00 */
[C---:B------:R-:W-:Y:S01]  /*5990*/  DFMA R100, R10.reuse, UR18, R42 ;  /* 0x000000120a647c2b */ /* 0x040fe2000800002a */
[----:B------:R-:W-:Y:S01]  /*59a0*/  R2UR UR18, R110 ;  /* 0x000000006e1272ca */ /* 0x000fe200000e0000 */
[----:B------:R-:W-:Y:S01]  /*59b0*/  DFMA R102, R10, UR26, R102 ;  /* 0x0000001a0a667c2b */ /* 0x000fe20008000066 */
[----:B------:R-:W-:Y:S01]  /*59c0*/  R2UR UR19, R111 ;  /* 0x000000006f1372ca */ /* 0x000fe200000e0000 */
[----:B------:R-:W2:Y:S01]  /*59d0*/  LDS.64 R10, [R2+0x2a80] ;  /* 0x002a8000020a7984 */ /* 0x000ea20000000a00 */
[----:B------:R-:W-:-:S02]  /*59e0*/  DFMA R72, R76, R6, R72 ;  /* 0x000000064c48722b */ /* 0x000fc40000000048 */
[----:B------:R-:W-:Y:S01]  /*59f0*/  DFMA R76, R6, UR22, R40 ;  /* 0x00000016064c7c2b */ /* 0x000fe20008000028 */
[----:B------:R-:W-:Y:S01]  /*5a00*/  R2UR UR22, R114 ;  /* 0x00000000721672ca */ /* 0x000fe200000e0000 */
[C-C-:B0-----:R-:W-:Y:S01]  /*5a10*/  DADD R6, R12.reuse, R18.reuse ;  /* 0x000000000c067229 */ /* 0x141fe20000000012 */
[----:B------:R-:W-:Y:S01]  /*5a20*/  R2UR UR23, R115 ;  /* 0x00000000731772ca */ /* 0x000fe200000e0000 */
[----:B------:R-:W-:Y:S02]  /*5a30*/  DADD R12, R12, -R18 ;  /* 0x000000000c0c7229 */ /* 0x000fe40000000812 */
[----:B------:R-:W-:Y:S01]  /*5a40*/  DFMA R40, R4, UR60, R22 ;  /* 0x0000003c04287c2b */ /* 0x000fe20008000016 */
[----:B------:R-:W-:Y:S01]  /*5a50*/  LDS.64 R18, [R2+0x3300] ;  /* 0x0033000002127984 */ /* 0x000fe20000000a00 */
[----:B------:R-:W-:Y:S02]  /*5a60*/  DFMA R68, R116, R14, R68 ;  /* 0x0000000e7444722b */ /* 0x000fe40000000044 */
[----:B------:R-:W-:Y:S01]  /*5a70*/  DFMA R70, R14, R118, R70 ;  /* 0x000000760e46722b */ /* 0x000fe20000000046 */
[----:B------:R-:W0:Y:S01]  /*5a80*/  LDS.64 R22, [R2+0x4c80] ;  /* 0x004c800002167984 */ /* 0x000e220000000a00 */
[----:B------:R-:W-:-:S02]  /*5a90*/  DFMA R104, R120, R14, R104 ;  /* 0x0000000e7868722b */ /* 0x000fc40000000068 */
[C---:B------:R-:W-:Y:S02]  /*5aa0*/  DFMA R42, R14.reuse, UR16, R24 ;  /* 0x000000100e2a7c2b */ /* 0x040fe40008000018 */
[C---:B------:R-:W-:Y:S01]  /*5ab0*/  DFMA R100, R14.reuse, UR18, R100 ;  /* 0x000000120e647c2b */ /* 0x040fe20008000064 */
[----:B------:R-:W-:Y:S01]  /*5ac0*/  LDS.64 R24, [R2+0x4400] ;  /* 0x0044000002187984 */ /* 0x000fe20000000a00 */
[----:B------:R-:W-:Y:S01]  /*5ad0*/  DFMA R102, R14, UR12, R102 ;  /* 0x0000000c0e667c2b */ /* 0x000fe20008000066 */
[----:B------:R-:W-:Y:S01]  /*5ae0*/  R2UR UR18, R130 ;  /* 0x00000000821272ca */ /* 0x000fe200000e0000 */
[----:B------:R-:W-:Y:S01]  /*5af0*/  DFMA R76, R4, UR20, R76 ;  /* 0x00000014044c7c2b */ /* 0x000fe2000800004c */
[----:B------:R-:W3:Y:S01]  /*5b00*/  LDS.64 R14, [R2+0x3b80] ;  /* 0x003b8000020e7984 */ /* 0x000ee20000000a00 */
[----:B------:R-:W-:Y:S01]  /*5b10*/  R2UR UR20, R82 ;  /* 0x00000000521472ca */ /* 0x000fe200000e0000 */
[----:B------:R-:W-:Y:S01]  /*5b20*/  DFMA R36, R44, R4, R36 ;  /* 0x000000042c24722b */ /* 0x000fe20000000024 */
[----:B------:R-:W-:Y:S01]  /*5b30*/  R2UR UR21, R83 ;  /* 0x00000000531572ca */ /* 0x000fe200000e0000 */
[----:B------:R-:W-:Y:S01]  /*5b40*/  DFMA R38, R4, R46, R38 ;  /* 0x0000002e0426722b */ /* 0x000fe20000000026 */
[----:B------:R-:W-:Y:S01]  /*5b50*/  R2UR UR19, R131 ;  /* 0x00000000831372ca */ /* 0x000fe200000e0000 */
[----:B------:R-:W-:-:S02]  /*5b60*/  DFMA R72, R80, R4, R72 ;  /* 0x000000045048722b */ /* 0x000fc40000000048 */
[----:B------:R-:W-:Y:S02]  /*5b70*/  DFMA R108, R4, UR44, R108 ;  /* 0x0000002c046c7c2b */ /* 0x000fe4000800006c */
[----:B-1----:R-:W-:Y:S02]  /*5b80*/  DADD R4, R20, R8 ;  /* 0x0000000014047229 */ /* 0x002fe40000000008 */
[----:B------:R-:W-:Y:S02]  /*5b90*/  DFMA R104, R128, R12, R104 ;  /* 0x0000000c8068722b */ /* 0x000fe40000000068 */
[----:B------:R-:W-:Y:S02]  /*5ba0*/  DADD R8, R20, -R8 ;  /* 0x0000000014087229 */ /* 0x000fe40000000808 */
[----:B------:R-:W-:Y:S01]  /*5bb0*/  DFMA R76, R6, UR24, R76 ;  /* 0x00000018064c7c2b */ /* 0x000fe2000800004c */
[----:B------:R-:W-:Y:S01]  /*5bc0*/  R2UR UR24, R106 ;  /* 0x000000006a1872ca */ /* 0x000fe200000e0000 */
[----:B------:R-:W-:Y:S01]  /*5bd0*/  DFMA R100, R12, UR22, R100 ;  /* 0x000000160c647c2b */ /* 0x000fe20008000064 */
[----:B------:R-:W-:Y:S01]  /*5be0*/  R2UR UR22, R134 ;  /* 0x00000000861672ca */ /* 0x000fe200000e0000 */
[----:B------:R-:W-:Y:S01]  /*5bf0*/  DFMA R36, R48, R6, R36 ;  /* 0x000000063024722b */ /* 0x000fe20000000024 */
[----:B------:R-:W-:Y:S01]  /*5c00*/  R2UR UR23, R135 ;  /* 0x00000000871772ca */ /* 0x000fe200000e0000 */
[----:B------:R-:W-:Y:S01]  /*5c10*/  DFMA R38, R6, R50, R38 ;  /* 0x000000320626722b */ /* 0x000fe20000000026 */
[----:B------:R-:W-:Y:S01]  /*5c20*/  R2UR UR25, R107 ;  /* 0x000000006b1972ca */ /* 0x000fe200000e0000 */
[----:B------:R-:W-:-:S02]  /*5c30*/  DFMA R70, R12, R126, R70 ;  /* 0x0000007e0c46722b */ /* 0x000fc40000000046 */
[----:B------:R-:W-:Y:S02]  /*5c40*/  DFMA R72, R84, R6, R72 ;  /* 0x000000065448722b */ /* 0x000fe40000000048 */
[C---:B------:R-:W-:Y:S02]  /*5c50*/  DFMA R40, R6.reuse, UR58, R40 ;  /* 0x0000003a06287c2b */ /* 0x040fe40008000028 */
[----:B------:R-:W-:Y:S02]  /*5c60*/  DFMA R108, R6, UR42, R108 ;  /* 0x0000002a066c7c2b */ /* 0x000fe4000800006c */
[C---:B------:R-:W-:Y:S02]  /*5c70*/  DFMA R42, R12.reuse, UR14, R42 ;  /* 0x0000000e0c2a7c2b */ /* 0x040fe4000800002a */
[----:B------:R-:W-:Y:S02]  /*5c80*/  DFMA R102, R12, UR10, R102 ;  /* 0x0000000a0c667c2b */ /* 0x000fe40008000066 */
[----:B--2---:R-:W-:-:S02]  /*5c90*/  DADD R6, R10, R16 ;  /* 0x000000000a067229 */ /* 0x004fc40000000010 */
        /* <DEDUP_REMOVED lines=16> */
[----:B0-----:R-:W-:-:S02]  /*5da0*/  DADD R4, R18, R22 ;  /* 0x0000000012047229 */ /* 0x001fc40000000016 */
[----:B------:R-:W-:Y:S02]  /*5db0*/  DFMA R104, R136, R10, R104 ;  /* 0x0000000a8868722b */ /* 0x000fe40000000068 */
[----:B------:R-:W-:Y:S02]  /*5dc0*/  DADD R18, R18, -R22 ;  /* 0x0000000012127229 */ /* 0x000fe40000000816 */
[----:B------:R-:W-:Y:S01]  /*5dd0*/  DFMA R76, R6, UR28, R76 ;  /* 0x0000001c064c7c2b */ /* 0x000fe2000800004c */
[----:B------:R-:W-:Y:S01]  /*5de0*/  R2UR.FILL UR29, R32 ;  /* 0x00000000201d72ca */ /* 0x000fe200004e0000 */
[----:B------:R-:W-:Y:S01]  /*5df0*/  DFMA R100, R10, UR22, R100 ;  /* 0x000000160a647c2b */ /* 0x000fe20008000064 */
        /* <DEDUP_REMOVED lines=8> */
[C---:B------:R-:W-:Y:S02]  /*5e80*/  DFMA R42, R10.reuse, UR6, R42 ;  /* 0x000000060a2a7c2b */ /* 0x040fe4000800002a */
[----:B------:R-:W-:Y:S02]  /*5e90*/  DFMA R102, R10, UR74, R102 ;  /* 0x0000004a0a667c2b */ /* 0x000fe40008000066 */
[----:B------:R-:W-:Y:S01]  /*5ea0*/  DFMA R104, R18, UR24, R104 ;  /* 0x0000001812687c2b */ /* 0x000fe20008000068 */
[----:B------:R-:W-:Y:S01]  /*5eb0*/  R2UR.FILL UR25, R27 ;  /* 0x000000001b1972ca */ /* 0x000fe200004e0000 */
        /* <DEDUP_REMOVED lines=8> */
[----:B---3--:R-:W-:Y:S01]  /*5f40*/  DADD R6, R14, R24 ;  /* 0x000000000e067229 */ /* 0x008fe20000000018 */
[----:B------:R-:W-:Y:S01]  /*5f50*/  R2UR.FILL UR20, R29 ;  /* 0x000000001d1472ca */ /* 0x000fe200004e0000 */
[----:B------:R-:W-:-:S02]  /*5f60*/  DFMA R68, R140, R8, R68 ;  /* 0x000000088c44722b */ /* 0x000fc40000000044 */
[----:B------:R-:W-:Y:S02]  /*5f70*/  DFMA R70, R18, R150, R70 ;  /* 0x000000961246722b */ /* 0x000fe40000000046 */
[----:B------:R-:W-:Y:S02]  /*5f80*/  DFMA R72, R96, R4, R72 ;  /* 0x000000046048722b */ /* 0x000fe40000000048 */
[----:B------:R-:W-:Y:S02]  /*5f90*/  DADD R14, R14, -R24 ;  /* 0x000000000e0e7229 */ /* 0x000fe40000000818 */
[C---:B------:R-:W-:Y:S02]  /*5fa0*/  DFMA R40, R4.reuse, UR50, R40 ;  /* 0x0000003204287c2b */ /* 0x040fe40008000028 */
[----:B------:R-:W-:Y:S02]  /*5fb0*/  DFMA R108, R4, UR34, R108 ;  /* 0x00000022046c7c2b */ /* 0x000fe4000800006c */
[----:B------:R-:W-:-:S02]  /*5fc0*/  DFMA R42, R18, UR4, R42 ;  /* 0x00000004122a7c2b */ /* 0x000fc4000800002a */
[----:B------:R-:W-:Y:S02]  /*5fd0*/  DFMA R102, R18, UR76, R102 ;  /* 0x0000004c12667c2b */ /* 0x000fe40008000066 */
[----:B------:R-:W-:Y:S02]  /*5fe0*/  DFMA R68, R144, R10, R68 ;  /* 0x0000000a9044722b */ /* 0x000fe40000000044 */
[C---:B------:R-:W-:Y:S02]  /*5ff0*/  DFMA R72, R6.reuse, UR66, R72 ;  /* 0x0000004206487c2b */ /* 0x040fe40008000048 */
[C---:B------:R-:W-:Y:S02]  /*6000*/  DFMA R40, R6.reuse, UR52, R40 ;  /* 0x0000003406287c2b */ /* 0x040fe40008000028 */
[C---:B------:R-:W-:Y:S02]  /*6010*/  DFMA R76, R6.reuse, UR46, R76 ;  /* 0x0000002e064c7c2b */ /* 0x040fe4000800004c */
[----:B------:R-:W-:-:S02]  /*6020*/  DFMA R108, R6, UR36, R108 ;  /* 0x00000024066c7c2b */ /* 0x000fc4000800006c */
[C---:B------:R-:W-:Y:S02]  /*6030*/  DFMA R70, R14.reuse, UR28, R70 ;  /* 0x0000001c0e467c2b */ /* 0x040fe40008000046 */
[C---:B------:R-:W-:Y:S02]  /*6040*/  DFMA R104, R14.reuse, UR22, R104 ;  /* 0x000000160e687c2b */ /* 0x040fe40008000068 */
[C---:B------:R-:W-:Y:S02]  /*6050*/  DFMA R42, R14.reuse, UR24, R42 ;  /* 0x000000180e2a7c2b */ /* 0x040fe4000800002a */
[C---:B------:R-:W-:Y:S02]  /*6060*/  DFMA R100, R14.reuse, UR18, R100 ;  /* 0x000000120e647c2b */ /* 0x040fe40008000064 */
[----:B------:R-:W-:Y:S01]  /*6070*/  DFMA R102, R14, UR20, R102 ;  /* 0x000000140e667c2b */ /* 0x000fe20008000066 */
[----:B------:R-:W-:Y:S10]  /*6080*/  @P0 EXIT ;  /* 0x000000000000094d */ /* 0x000ff40003800000 */
[----:B------:R-:W0:Y:S01]  /*6090*/  LDC.64 R24, c[0x0][0x3a8] ;  /* 0x0000ea00ff187b82 */ /* 0x000e220000000a00 */
[----:B------:R-:W-:Y:S01]  /*60a0*/  DFMA R68, R148, R18, R68 ;  /* 0x000000129444722b */ /* 0x000fe20000000044 */
[----:B------:R-:W1:Y:S01]  /*60b0*/  LDCU.64 UR4, c[0x0][0x358] ;  /* 0x00006b00ff0477ac */ /* 0x000e620008000a00 */
[----:B------:R-:W-:Y:S01]  /*60c0*/  DFMA R36, R60, R4, R36 ;  /* 0x000000043c24722b */ /* 0x000fe20000000024 */
[----:B------:R-:W-:Y:S01]  /*60d0*/  IMAD R3, R0, 0x6c0, R3 ;  /* 0x000006c000037824 */ /* 0x000fe200078e0203 */
[----:B------:R-:W-:Y:S02]  /*60e0*/  DFMA R38, R4, R62, R38 ;  /* 0x0000003e0426722b */ /* 0x000fe40000000026 */
[----:B------:R-:W-:Y:S02]  /*60f0*/  DADD R16, R108, -R102 ;  /* 0x000000006c107229 */ /* 0x000fe40000000866 */
[----:B------:R-:W-:Y:S02]  /*6100*/  DFMA R68, R112, R14, R68 ;  /* 0x0000000e7044722b */ /* 0x000fe40000000044 */
[----:B------:R-:W-:-:S02]  /*6110*/  DFMA R36, R64, R6, R36 ;  /* 0x000000064024722b */ /* 0x000fc40000000024 */
[----:B------:R-:W-:Y:S02]  /*6120*/  DFMA R38, R6, R66, R38 ;  /* 0x000000420626722b */ /* 0x000fe40000000026 */
[----:B------:R-:W-:Y:S02]  /*6130*/  DADD R14, R108, R102 ;  /* 0x000000006c0e7229 */ /* 0x000fe40000000066 */
[C-C-:B------:R-:W-:Y:S02]  /*6140*/  DADD R12, R76.reuse, R100.reuse ;  /* 0x000000004c0c7229 */ /* 0x140fe40000000064 */
[----:B------:R-:W-:Y:S02]  /*6150*/  DADD R18, R76, -R100 ;  /* 0x000000004c127229 */ /* 0x000fe40000000864 */
[C-C-:B------:R-:W-:Y:S02]  /*6160*/  DADD R10, R40.reuse, R42.reuse ;  /* 0x00000000280a7229 */ /* 0x140fe4000000002a */
[----:B------:R-:W-:Y:S01]  /*6170*/  DADD R20, R40, -R42 ;  /* 0x0000000028147229 */ /* 0x000fe2000000082a */
[----:B0-----:R-:W-:Y:S01]  /*6180*/  IMAD.WIDE R2, R3, 0x8, R24 ;  /* 0x0000000803027825 */ /* 0x001fe200078e0218 */
[----:B------:R-:W-:-:S02]  /*6190*/  DADD R8, R72, R104 ;  /* 0x0000000048087229 */ /* 0x000fc40000000068 */
[----:B------:R-:W-:Y:S02]  /*61a0*/  DADD R22, R72, -R104 ;  /* 0x0000000048167229 */ /* 0x000fe40000000868 */
[C-C-:B------:R-:W-:Y:S01]  /*61b0*/  DADD R6, R38.reuse, R70.reuse ;  /* 0x0000000026067229 */ /* 0x140fe20000000046 */
[----:B-1----:R-:W-:Y:S01]  /*61c0*/  STG.E.64 desc[UR4][R2.64+0x1680], R14 ;  /* 0x0016800e02007986 */ /* 0x002fe2000c101b04 */
[----:B------:R-:W-:Y:S02]  /*61d0*/  DADD R24, R38, -R70 ;  /* 0x0000000026187229 */ /* 0x000fe40000000846 */
[C-C-:B------:R-:W-:Y:S01]  /*61e0*/  DADD R4, R36.reuse, R68.reuse ;  /* 0x0000000024047229 */ /* 0x140fe20000000044 */
[----:B------:R-:W-:Y:S01]  /*61f0*/  STG.E.64 desc[UR4][R2.64+0x1b00], R16 ;  /* 0x001b001002007986 */ /* 0x000fe2000c101b04 */
[----:B------:R-:W-:-:S03]  /*6200*/  DADD R26, R36, -R68 ;  /* 0x00000000241a7229 */ /* 0x000fc60000000844 */
        /* <DEDUP_REMOVED lines=11> */
.L_x_19:
        /* <DEDUP_REMOVED lines=12> */
.L_x_1037:


//--------------------- .text._Z32massMatrixMultiplyConstantKernelILi12ELi15ELi1EEviPKdS1_S1_S1_Pd --------------------------
	.section	.text._Z32massMatrixMultiplyConstantKernelILi12ELi15ELi1EEviPKdS1_S1_S1_Pd,"ax",@progbits
	.align	128
        .global         _Z32massMatrixMultiplyConstantKernelILi12ELi15ELi1EEviPKdS1_S1_S1_Pd
        .type           _Z32massMatrixMultiplyConstantKernelILi12ELi15ELi1EEviPKdS1_S1_S1_Pd,@function
        .size           _Z32massMatrixMultiplyConstantKernelILi12ELi15ELi1EEviPKdS1_S1_S1_Pd,(.L_x_1038 - _Z32massMatrixMultiplyConstantKernelILi12ELi15ELi1EEviPKdS1_S1_S1_Pd)
        .other          _Z32massMatrixMultiplyConstantKernelILi12ELi15ELi1EEviPKdS1_S1_S1_Pd,@"STO_CUDA_ENTRY STV_DEFAULT"
_Z32massMatrixMultiplyConstantKernelILi12ELi15ELi1EEviPKdS1_S1_S1_Pd:
.text._Z32massMatrixMultiplyConstantKernelILi12ELi15ELi1EEviPKdS1_S1_S1_Pd:
        /* <DEDUP_REMOVED lines=15> */
[----:B0-----:R-:W-:-:S03]  /*00f0*/  MOV R2, R240 ;  /* 0x000000f000027202 */ /* 0x001fc60000000f00 */
[C---:B--2---:R-:W-:Y:S01]  /*0100*/  ISETP.GE.AND P0, PT, R0.reuse, UR5, PT ;  /* 0x0000000500007c0c */ /* 0x044fe2000bf06270 */
[----:B------:R-:W0:Y:S01]  /*0110*/  LDCU.128 UR20, c[0x3][URZ] ;  /* 0x00c00000ff1477ac */ /* 0x000e220008000c00 */
[----:B------:R-:W2:Y:S01]  /*0120*/  LDCU.128 UR48, c[0x3][0x30] ;  /* 0x00c00600ff3077ac */ /* 0x000ea20008000c00 */
[----:B------:R-:W0:Y:S10]  /*0130*/  LDCU.128 UR60, c[0x3][0x10] ;  /* 0x00c00200ff3c77ac */ /* 0x000e340008000c00 */
[----:B------:R-:W3:Y:S01]  /*0140*/  @!P0 LDC.64 R4, c[0x0][0x3a0] ;  /* 0x0000e800ff048b82 */ /* 0x000ee20000000a00 */
[----:B------:R-:W-:Y:S01]  /*0150*/  @!P0 IMAD R3, R0, 0x6c0, R2 ;  /* 0x000006c000038824 */ /* 0x000fe200078e0202 */
[----:B------:R-:W0:Y:S01]  /*0160*/  LDCU.128 UR24, c[0x3][0x700] ;  /* 0x00c0e000ff1877ac */ /* 0x000e220008000c00 */
[----:B------:R-:W0:Y:S01]  /*0170*/  LDCU.128 UR44, c[0x3][0x730] ;  /* 0x00c0e600ff2c77ac */ /* 0x000e220008000c00 */
[----:B------:R-:W0:Y:S01]  /*0180*/  LDCU.128 UR16, c[0x3][0x740] ;  /* 0x00c0e800ff1077ac */ /* 0x000e220008000c00 */
[----:B------:R-:W0:Y:S01]  /*0190*/  LDCU.128 UR64, c[0x3][0x40] ;  /* 0x00c00800ff4077ac */ /* 0x000e220008000c00 */
[----:B------:R-:W0:Y:S01]  /*01a0*/  LDCU.128 UR68, c[0x3][0x70] ;  /* 0x00c00e00ff4477ac */ /* 0x000e220008000c00 */
[----:B------:R-:W0:Y:S01]  /*01b0*/  LDCU.128 UR56, c[0x3][0xd0] ;  /* 0x00c01a00ff3877ac */ /* 0x000e220008000c00 */
        /* <DEDUP_REMOVED lines=15> */
[----:B------:R-:W-:Y:S01]  /*02b0*/  UMOV UR4, UR8 ;  /* 0x0000000800047c82 */ /* 0x000fe20008000000 */
[----:B------:R-:W-:Y:S01]  /*02c0*/  UMOV UR5, UR9 ;  /* 0x0000000900057c82 */ /* 0x000fe20008000000 */
[----:B------:R-:W4:Y:S01]  /*02d0*/  LDCU.128 UR8, c[0x3][0x20] ;  /* 0x00c00400ff0877ac */ /* 0x000f220008000c00 */
[----:B-----5:R-:W-:-:S02]  /*02e0*/  MOV.SPILL R3, UR75 ;  /* 0x0000004b00037c02 */ /* 0x020fc40009000f00 */
[----:B------:R-:W-:Y:S01]  /*02f0*/  MOV.SPILL R156, UR74 ;  /* 0x0000004a009c7c02 */ /* 0x000fe20009000f00 */
[----:B------:R-:W-:Y:S01]  /*0300*/  UMOV UR74, UR6 ;  /* 0x00000006004a7c82 */ /* 0x000fe20008000000 */
[----:B------:R-:W-:Y:S01]  /*0310*/  MOV.SPILL R157, UR73 ;  /* 0x00000049009d7c02 */ /* 0x000fe20009000f00 */
[----:B------:R-:W-:Y:S01]  /*0320*/  UMOV UR75, UR7 ;  /* 0x00000007004b7c82 */ /* 0x000fe20008000000 */
[----:B------:R-:W-:Y:S01]  /*0330*/  MOV.SPILL R162, UR72 ;  /* 0x0000004800a27c02 */ /* 0x000fe20009000f00 */
[----:B------:R-:W-:Y:S01]  /*0340*/  UMOV UR72, UR4 ;  /* 0x0000000400487c82 */ /* 0x000fe20008000000 */
[----:B------:R-:W-:Y:S01]  /*0350*/  UMOV UR73, UR5 ;  /* 0x0000000500497c82 */ /* 0x000fe20008000000 */
[----:B------:R-:W5:Y:S01]  /*0360*/  LDCU.128 UR4, c[0x3][0xc0] ;  /* 0x00c01800ff0477ac */ /* 0x000f620008000c00 */
[----:B----4-:R-:W-:Y:S01]  /*0370*/  UMOV UR54, UR8 ;  /* 0x0000000800367c82 */ /* 0x010fe20008000000 */
[----:B------:R-:W-:Y:S01]  /*0380*/  UMOV UR55, UR9 ;  /* 0x0000000900377c82 */ /* 0x000fe20008000000 */
[----:B------:R-:W-:Y:S01]  /*0390*/  UMOV UR52, UR10 ;  /* 0x0000000a00347c82 */ /* 0x000fe20008000000 */
[----:B------:R-:W-:Y:S01]  /*03a0*/  UMOV UR53, UR11 ;  /* 0x0000000b00357c82 */ /* 0x000fe20008000000 */
[----:B------:R-:W4:Y:S01]  /*03b0*/  LDCU.128 UR8, c[0x3][0x150] ;  /* 0x00c02a00ff0877ac */ /* 0x000f220008000c00 */
[----:B------:R-:W-:Y:S01]  /*03c0*/  MOV R110, UR12 ;  /* 0x0000000c006e7c02 */ /* 0x000fe20008000f00 */
[----:B------:R-:W-:Y:S01]  /*03d0*/  IMAD.U32 R111, RZ, RZ, UR13 ;  /* 0x0000000dff6f7e24 */ /* 0x000fe2000f8e00ff */
[----:B------:R-:W-:Y:S01]  /*03e0*/  MOV R103, UR15 ;  /* 0x0000000f00677c02 */ /* 0x000fe20008000f00 */
[----:B------:R-:W-:Y:S01]  /*03f0*/  IMAD.U32 R102, RZ, RZ, UR14 ;  /* 0x0000000eff667e24 */ /* 0x000fe2000f8e00ff */
[----:B------:R-:W-:Y:S01]  /*0400*/  MOV R104, UR30 ;  /* 0x0000001e00687c02 */ /* 0x000fe20008000f00 */
[----:B------:R-:W-:Y:S01]  /*0410*/  IMAD.U32 R112, RZ, RZ, UR28 ;  /* 0x0000001cff707e24 */ /* 0x000fe2000f8e00ff */
[----:B------:R-:W0:Y:S01]  /*0420*/  LDCU.128 UR12, c[0x3][0x820] ;  /* 0x00c10400ff0c77ac */ /* 0x000e220008000c00 */
[----:B------:R-:W-:Y:S01]  /*0430*/  IMAD.U32 R113, RZ, RZ, UR29 ;  /* 0x0000001dff717e24 */ /* 0x000fe2000f8e00ff */
[----:B------:R-:W-:Y:S01]  /*0440*/  MOV R116, UR42 ;  /* 0x0000002a00747c02 */ /* 0x000fe20008000f00 */
[----:B------:R-:W-:Y:S01]  /*0450*/  IMAD.U32 R105, RZ, RZ, UR31 ;  /* 0x0000001fff697e24 */ /* 0x000fe2000f8e00ff */
[----:B------:R-:W0:Y:S01]  /*0460*/  LDCU.128 UR28, c[0x3][0x7c0] ;  /* 0x00c0f800ff1c77ac */ /* 0x000e220008000c00 */
[----:B------:R-:W-:-:S02]  /*0470*/  IMAD.U32 R118, RZ, RZ, UR40 ;  /* 0x00000028ff767e24 */ /* 0x000fc4000f8e00ff */
[----:B------:R-:W-:Y:S02]  /*0480*/  IMAD.U32 R119, RZ, RZ, UR41 ;  /* 0x00000029ff777e24 */ /* 0x000fe4000f8e00ff */
[----:B------:R-:W-:Y:S01]  /*0490*/  IMAD.U32 R117, RZ, RZ, UR43 ;  /* 0x0000002bff757e24 */ /* 0x000fe2000f8e00ff */
[----:B------:R-:W0:Y:S01]  /*04a0*/  LDCU.128 UR40, c[0x3][0x790] ;  /* 0x00c0f200ff2877ac */ /* 0x000e220008000c00 */
[----:B------:R-:W-:Y:S01]  /*04b0*/  MOV R122, UR32 ;  /* 0x00000020007a7c02 */ /* 0x000fe20008000f00 */
[----:B------:R-:W-:Y:S01]  /*04c0*/  IMAD.U32 R123, RZ, RZ, UR33 ;  /* 0x00000021ff7b7e24 */ /* 0x000fe2000f8e00ff */
[----:B------:R-:W-:Y:S01]  /*04d0*/  MOV R121, UR35 ;  /* 0x0000002300797c02 */ /* 0x000fe20008000f00 */
[----:B------:R-:W-:Y:S01]  /*04e0*/  IMAD.U32 R120, RZ, RZ, UR34 ;  /* 0x00000022ff787e24 */ /* 0x000fe2000f8e00ff */
[----:B------:R-:W0:Y:S01]  /*04f0*/  LDCU.128 UR32, c[0x3][0x7f0] ;  /* 0x00c0fe00ff2077ac */ /* 0x000e220008000c00 */
[----:B----4-:R-:W-:Y:S01]  /*0500*/  IMAD.U32 R108, RZ, RZ, UR8 ;  /* 0x00000008ff6c7e24 */ /* 0x010fe2000f8e00ff */
[----:B------:R-:W-:Y:S01]  /*0510*/  MOV R109, UR9 ;  /* 0x00000009006d7c02 */ /* 0x000fe20008000f00 */
[----:B------:R-:W-:-:S02]  /*0520*/  IMAD.U32 R100, RZ, RZ, UR10 ;  /* 0x0000000aff647e24 */ /* 0x000fc4000f8e00ff */
[----:B------:R-:W-:Y:S01]  /*0530*/  IMAD.U32 R101, RZ, RZ, UR11 ;  /* 0x0000000bff657e24 */ /* 0x000fe2000f8e00ff */
[----:B------:R-:W4:Y:S01]  /*0540*/  LDCU.128 UR8, c[0x3][0x850] ;  /* 0x00c10a00ff0877ac */ /* 0x000f220008000c00 */
[----:B-1----:R-:W-:Y:S01]  /*0550*/  IMAD.U32 R90, RZ, RZ, UR36 ;  /* 0x00000024ff5a7e24 */ /* 0x002fe2000f8e00ff */
[----:B------:R-:W-:Y:S01]  /*0560*/  MOV R91, UR37 ;  /* 0x00000025005b7c02 */ /* 0x000fe20008000f00 */
[----:B------:R-:W-:Y:S01]  /*0570*/  IMAD.U32 R88, RZ, RZ, UR38 ;  /* 0x00000026ff587e24 */ /* 0x000fe2000f8e00ff */
[----:B-----5:R-:W-:Y:S01]  /*0580*/  MOV R115, UR5 ;  /* 0x0000000500737c02 */ /* 0x020fe20008000f00 */
[----:B------:R-:W-:Y:S01]  /*0590*/  IMAD.U32 R89, RZ, RZ, UR39 ;  /* 0x00000027ff597e24 */ /* 0x000fe2000f8e00ff */
[----:B------:R-:W1:Y:S01]  /*05a0*/  LDCU.128 UR36, c[0x3][0x130] ;  /* 0x00c02600ff2477ac */ /* 0x000e620008000c00 */
[----:B------:R-:W-:Y:S01]  /*05b0*/  IMAD.U32 R114, RZ, RZ, UR4 ;  /* 0x00000004ff727e24 */ /* 0x000fe2000f8e00ff */
[----:B--2---:R-:W-:Y:S01]  /*05c0*/  MOV R127, UR49 ;  /* 0x00000031007f7c02 */ /* 0x004fe20008000f00 */
[----:B0-----:R-:W-:Y:S01]  /*05d0*/  IMAD.U32 R130, RZ, RZ, UR20 ;  /* 0x00000014ff827e24 */ /* 0x001fe2000f8e00ff */
[----:B------:R-:W-:Y:S01]  /*05e0*/  UMOV UR49, UR55 ;  /* 0x0000003700317c82 */ /* 0x000fe20008000000 */
[----:B------:R-:W-:Y:S01]  /*05f0*/  IMAD.U32 R131, RZ, RZ, UR21 ;  /* 0x00000015ff837e24 */ /* 0x000fe2000f8e00ff */
[----:B------:R-:W-:Y:S01]  /*0600*/  MOV R80, UR30 ;  /* 0x0000001e00507c02 */ /* 0x000fe20008000f00 */
[----:B------:R-:W-:Y:S01]  /*0610*/  IMAD.U32 R126, RZ, RZ, UR48 ;  /* 0x00000030ff7e7e24 */ /* 0x000fe2000f8e00ff */
[----:B------:R-:W-:Y:S01]  /*0620*/  UMOV UR48, UR54 ;  /* 0x0000003600307c82 */ /* 0x000fe20008000000 */
[----:B------:R-:W-:Y:S01]  /*0630*/  IMAD.U32 R76, RZ, RZ, UR12 ;  /* 0x0000000cff4c7e24 */ /* 0x000fe2000f8e00ff */
[----:B------:R-:W-:Y:S01]  /*0640*/  UMOV UR12, UR52 ;  /* 0x00000034000c7c82 */ /* 0x000fe20008000000 */
[----:B------:R-:W-:Y:S01]  /*0650*/  IMAD.U32 R77, RZ, RZ, UR13 ;  /* 0x0000000dff4d7e24 */ /* 0x000fe2000f8e00ff */
[----:B------:R-:W-:Y:S01]  /*0660*/  UMOV UR13, UR53 ;  /* 0x00000035000d7c82 */ /* 0x000fe20008000000 */
[----:B------:R-:W-:Y:S01]  /*0670*/  IMAD.U32 R106, RZ, RZ, UR6 ;  /* 0x00000006ff6a7e24 */ /* 0x000fe2000f8e00ff */
[----:B------:R-:W-:Y:S01]  /*0680*/  MOV R86, UR40 ;  /* 0x0000002800567c02 */ /* 0x000fe20008000f00 */
[----:B------:R-:W-:Y:S01]  /*0690*/  IMAD.U32 R107, RZ, RZ, UR7 ;  /* 0x00000007ff6b7e24 */ /* 0x000fe2000f8e00ff */
[----:B------:R-:W0:Y:S01]  /*06a0*/  LDCU.128 UR4, c[0x3][0xa0] ;  /* 0x00c01400ff0477ac */ /* 0x000e220008000c00 */
[----:B------:R-:W-:Y:S01]  /*06b0*/  IMAD.U32 R82, RZ, RZ, UR28 ;  /* 0x0000001cff527e24 */ /* 0x000fe2000f8e00ff */
[----:B------:R-:W-:Y:S01]  /*06c0*/  MOV R85, UR43 ;  /* 0x0000002b00557c02 */ /* 0x000fe20008000f00 */
[----:B------:R-:W-:Y:S01]  /*06d0*/  IMAD.U32 R83, RZ, RZ, UR29 ;  /* 0x0000001dff537e24 */ /* 0x000fe2000f8e00ff */
[----:B------:R-:W2:Y:S01]  /*06e0*/  LDCU.128 UR52, c[0x3][0x100] ;  /* 0x00c02000ff3477ac */ /* 0x000ea20008000c00 */
[----:B------:R-:W-:-:S02]  /*06f0*/  IMAD.U32 R81, RZ, RZ, UR31 ;  /* 0x0000001fff517e24 */ /* 0x000fc4000f8e00ff */
[----:B------:R-:W-:Y:S01]  /*0700*/  IMAD.U32 R87, RZ, RZ, UR41 ;  /* 0x00000029ff577e24 */ /* 0x000fe2000f8e00ff */
[----:B------:R-:W5:Y:S01]  /*0710*/  LDCU.128 UR28, c[0x3][0x7d0] ;  /* 0x00c0fa00ff1c77ac */ /* 0x000f620008000c00 */
[----:B------:R-:W-:Y:S01]  /*0720*/  IMAD.U32 R84, RZ, RZ, UR42 ;  /* 0x0000002aff547e24 */ /* 0x000fe2000f8e00ff */
[----:B------:R-:W5:Y:S01]  /*0730*/  LDCU.128 UR40, c[0x3][0x160] ;  /* 0x00c02c00ff2877ac */ /* 0x000f620008000c00 */
        /* <DEDUP_REMOVED lines=15> */
[----:B------:R-:W-:Y:S01]  /*0830*/  UMOV UR60, UR48 ;  /* 0x00000030003c7c82 */ /* 0x000fe20008000000 */
[----:B------:R-:W-:Y:S01]  /*0840*/  IMAD.U32 R93, RZ, RZ, UR47 ;  /* 0x0000002fff5d7e24 */ /* 0x000fe2000f8e00ff */
[----:B------:R-:W-:Y:S01]  /*0850*/  UMOV UR61, UR49 ;  /* 0x00000031003d7c82 */ /* 0x000fe20008000000 */
[----:B------:R-:W-:Y:S01]  /*0860*/  IMAD.U32 R78, RZ, RZ, UR32 ;  /* 0x00000020ff4e7e24 */ /* 0x000fe2000f8e00ff */
[----:B------:R-:W5:Y:S01]  /*0870*/  LDCU.128 UR20, c[0x3][0x770] ;  /* 0x00c0ee00ff1477ac */ /* 0x000f620008000c00 */
[----:B------:R-:W-:Y:S01]  /*0880*/  IMAD.U32 R72, RZ, RZ, UR34 ;  /* 0x00000022ff487e24 */ /* 0x000fe2000f8e00ff */
[----:B----4-:R-:W-:Y:S01]  /*0890*/  MOV R74, UR8 ;  /* 0x00000008004a7c02 */ /* 0x010fe20008000f00 */
[----:B------:R-:W-:Y:S01]  /*08a0*/  IMAD.U32 R75, RZ, RZ, UR9 ;  /* 0x00000009ff4b7e24 */ /* 0x000fe2000f8e00ff */
[----:B------:R-:W4:Y:S01]  /*08b0*/  LDCU.128 UR24, c[0x3][0x7a0] ;  /* 0x00c0f400ff1877ac */ /* 0x000f220008000c00 */
[----:B-1----:R-:W-:Y:S01]  /*08c0*/  IMAD.U32 R54, RZ, RZ, UR36 ;  /* 0x00000024ff367e24 */ /* 0x002fe2000f8e00ff */
[----:B------:R-:W1:Y:S01]  /*08d0*/  LDCU.128 UR32, c[0x3][0x800] ;  /* 0x00c10000ff2077ac */ /* 0x000e620008000c00 */
[----:B------:R-:W-:Y:S01]  /*08e0*/  MOV R55, UR37 ;  /* 0x0000002500377c02 */ /* 0x000fe20008000f00 */
[----:B------:R-:W4:Y:S01]  /*08f0*/  LDCU.128 UR44, c[0x3][0x830] ;  /* 0x00c10600ff2c77ac */ /* 0x000f220008000c00 */
[----:B------:R-:W1:Y:S01]  /*0900*/  LDCU.128 UR48, c[0x3][0x860] ;  /* 0x00c10c00ff3077ac */ /* 0x000e620008000c00 */
[----:B------:R-:W-:Y:S01]  /*0910*/  IMAD.U32 R70, RZ, RZ, UR14 ;  /* 0x0000000eff467e24 */ /* 0x000fe2000f8e00ff */
[----:B------:R-:W-:Y:S01]  /*0920*/  MOV R68, UR10 ;  /* 0x0000000a00447c02 */ /* 0x000fe20008000f00 */
[----:B------:R-:W-:Y:S01]  /*0930*/  IMAD.U32 R71, RZ, RZ, UR15 ;  /* 0x0000000fff477e24 */ /* 0x000fe2000f8e00ff */
[----:B------:R-:W-:Y:S01]  /*0940*/  MOV R49, UR17 ;  /* 0x0000001100317c02 */ /* 0x000fe20008000f00 */
[----:B------:R-:W-:Y:S01]  /*0950*/  IMAD.U32 R69, RZ, RZ, UR11 ;  /* 0x0000000bff457e24 */ /* 0x000fe2000f8e00ff */
[----:B------:R-:W-:Y:S01]  /*0960*/  MOV R62, UR68 ;  /* 0x00000044003e7c02 */ /* 0x000fe20008000f00 */
[----:B------:R-:W-:Y:S01]  /*0970*/  IMAD.U32 R48, RZ, RZ, UR16 ;  /* 0x00000010ff307e24 */ /* 0x000fe2000f8e00ff */
[----:B0-----:R-:W-:Y:S01]  /*0980*/  MOV R61, UR5 ;  /* 0x00000005003d7c02 */ /* 0x001fe20008000f00 */
[----:B------:R-:W-:Y:S01]  /*0990*/  IMAD.U32 R64, RZ, RZ, UR64 ;  /* 0x00000040ff407e24 */ /* 0x000fe2000f8e00ff */
[----:B--2---:R-:W-:Y:S01]  /*09a0*/  MOV R56, UR52 ;  /* 0x0000003400387c02 */ /* 0x004fe20008000f00 */
[----:B------:R-:W-:Y:S01]  /*09b0*/  IMAD.U32 R65, RZ, RZ, UR65 ;  /* 0x00000041ff417e24 */ /* 0x000fe2000f8e00ff */
[----:B------:R-:W-:Y:S01]  /*09c0*/  MOV R50, UR72 ;  /* 0x0000004800327c02 */ /* 0x000fe20008000f00 */
[----:B------:R-:W-:Y:S01]  /*09d0*/  IMAD.U32 R63, RZ, RZ, UR69 ;  /* 0x00000045ff3f7e24 */ /* 0x000fe2000f8e00ff */
[----:B------:R-:W-:Y:S01]  /*09e0*/  UMOV UR16, UR74 ;  /* 0x0000004a00107c82 */ /* 0x000fe20008000000 */
[----:B------:R-:W-:Y:S01]  /*09f0*/  IMAD.U32 R60, RZ, RZ, UR4 ;  /* 0x00000004ff3c7e24 */ /* 0x000fe2000f8e00ff */
[----:B------:R-:W-:Y:S01]  /*0a00*/  UMOV UR17, UR75 ;  /* 0x0000004b00117c82 */ /* 0x000fe20008000000 */
[----:B------:R-:W-:-:S02]  /*0a10*/  IMAD.U32 R58, RZ, RZ, UR56 ;  /* 0x00000038ff3a7e24 */ /* 0x000fc4000f8e00ff */
[----:B------:R-:W-:Y:S02]  /*0a20*/  IMAD.U32 R59, RZ, RZ, UR57 ;  /* 0x00000039ff3b7e24 */ /* 0x000fe4000f8e00ff */
[----:B------:R-:W-:Y:S02]  /*0a30*/  IMAD.U32 R57, RZ, RZ, UR53 ;  /* 0x00000035ff397e24 */ /* 0x000fe4000f8e00ff */
[----:B------:R-:W-:Y:S01]  /*0a40*/  IMAD.U32 R51, RZ, RZ, UR73 ;  /* 0x00000049ff337e24 */ /* 0x000fe2000f8e00ff */
[----:B------:R-:W0:Y:S01]  /*0a50*/  LDCU.128 UR72, c[0x3][0x780] ;  /* 0x00c0f000ff4877ac */ /* 0x000e220008000c00 */
[----:B-----5:R-:W-:Y:S02]  /*0a60*/  IMAD.U32 R52, RZ, RZ, UR40 ;  /* 0x00000028ff347e24 */ /* 0x020fe4000f8e00ff */
[----:B------:R-:W-:Y:S02]  /*0a70*/  IMAD.U32 R53, RZ, RZ, UR41 ;  /* 0x00000029ff357e24 */ /* 0x000fe4000f8e00ff */
[----:B------:R-:W-:-:S02]  /*0a80*/  IMAD.U32 R46, RZ, RZ, UR20 ;  /* 0x00000014ff2e7e24 */ /* 0x000fc4000f8e00ff */
[----:B------:R-:W-:Y:S01]  /*0a90*/  IMAD.U32 R47, RZ, RZ, UR21 ;  /* 0x00000015ff2f7e24 */ /* 0x000fe2000f8e00ff */
[----:B------:R-:W-:Y:S01]  /*0aa0*/  UMOV UR64, UR12 ;  /* 0x0000000c00407c82 */ /* 0x000fe20008000000 */
[----:B------:R-:W-:Y:S01]  /*0ab0*/  UMOV UR65, UR13 ;  /* 0x0000000d00417c82 */ /* 0x000fe20008000000 */
[----:B------:R-:W2:Y:S01]  /*0ac0*/  LDCU.128 UR12, c[0x3][0x750] ;  /* 0x00c0ea00ff0c77ac */ /* 0x000ea20008000c00 */
[----:B-1----:R-:W-:Y:S02]  /*0ad0*/  IMAD.U32 R244, RZ, RZ, UR50 ;  /* 0x00000032fff47e24 */ /* 0x002fe4000f8e00ff */
[----:B------:R-:W-:Y:S01]  /*0ae0*/  IMAD.U32 R245, RZ, RZ, UR51 ;  /* 0x00000033fff57e24 */ /* 0x000fe2000f8e00ff */
[----:B------:R-:W1:Y:S01]  /*0af0*/  LDCU.128 UR8, c[0x3][0x50] ;  /* 0x00c00a00ff0877ac */ /* 0x000e620008000c00 */
[----:B--2---:R-:W-:Y:S01]  /*0b00*/  UMOV UR68, UR12 ;  /* 0x0000000c00447c82 */ /* 0x004fe20008000000 */
[----:B------:R-:W-:Y:S01]  /*0b10*/  UMOV UR69, UR13 ;  /* 0x0000000d00457c82 */ /* 0x000fe20008000000 */
[----:B---3--:R-:W-:-:S02]  /*0b20*/  DADD R222, R210, R6 ;  /* 0x00000000d2de7229 */ /* 0x008fc40000000006 */
[----:B------:R-:W-:Y:S02]  /*0b30*/  DADD R210, R210, -R6 ;  /* 0x00000000d2d27229 */ /* 0x000fe40000000806 */
[C-C-:B------:R-:W-:Y:S02]  /*0b40*/  DADD R6, R14.reuse, R18.reuse ;  /* 0x000000000e067229 */ /* 0x140fe40000000012 */
[----:B------:R-:W-:Y:S02]  /*0b50*/  DADD R4, R14, -R18 ;  /* 0x000000000e047229 */ /* 0x000fe40000000812 */
[C-C-:B------:R-:W-:Y:S02]  /*0b60*/  DADD R14, R12.reuse, R20.reuse ;  /* 0x000000000c0e7229 */ /* 0x140fe40000000014 */
[----:B------:R-:W-:Y:S02]  /*0b70*/  DADD R20, R12, -R20 ;  /* 0x000000000c147229 */ /* 0x000fe40000000814 */
[----:B------:R-:W-:-:S02]  /*0b80*/  DADD R12, R10, R22 ;  /* 0x000000000a0c7229 */ /* 0x000fc40000000016 */
[----:B------:R-:W-:Y:S02]  /*0b90*/  DADD R22, R10, -R22 ;  /* 0x000000000a167229 */ /* 0x000fe40000000816 */
[C-C-:B------:R-:W-:Y:S02]  /*0ba0*/  DADD R10, R8.reuse, R24.reuse ;  /* 0x00000000080a7229 */ /* 0x140fe40000000018 */
[----:B------:R-:W-:-:S06]  /*0bb0*/  DADD R8, R8, -R24 ;  /* 0x0000000008087229 */ /* 0x000fcc0000000818 */
[C---:B------:R-:W-:Y:S02]  /*0bc0*/  DFMA R32, R10.reuse, R114, RZ ;  /* 0x000000720a20722b */ /* 0x040fe400000000ff */
[----:B------:R-:W-:Y:S02]  /*0bd0*/  DFMA R40, R10, R110, RZ ;  /* 0x0000006e0a28722b */ /* 0x000fe400000000ff */
[C-C-:B------:R-:W-:Y:S02]  /*0be0*/  DADD R178, R218.reuse, R16.reuse ;  /* 0x00000000dab27229 */ /* 0x140fe40000000010 */
[----:B------:R-:W-:Y:S02]  /*0bf0*/  DADD R218, R218, -R16 ;  /* 0x00000000dada7229 */ /* 0x000fe40000000810 */
[C---:B------:R-:W-:Y:S02]  /*0c00*/  DFMA R16, R10.reuse, R130, RZ ;  /* 0x000000820a10722b */ /* 0x040fe400000000ff */
[----:B------:R-:W-:-:S02]  /*0c10*/  DFMA R18, R10, R126, RZ ;  /* 0x0000007e0a12722b */ /* 0x000fc400000000ff */
[C---:B------:R-:W-:Y:S02]  /*0c20*/  DFMA R24, R10.reuse, R122, RZ ;  /* 0x0000007a0a18722b */ /* 0x040fe400000000ff */
[C---:B------:R-:W-:Y:S02]  /*0c30*/  DFMA R28, R10.reuse, R118, RZ ;  /* 0x000000760a1c722b */ /* 0x040fe400000000ff */
[C---:B------:R-:W-:Y:S02]  /*0c40*/  DFMA R36, R10.reuse, R112, RZ ;  /* 0x000000700a24722b */ /* 0x040fe400000000ff */
[----:B------:R-:W-:Y:S02]  /*0c50*/  DFMA R10, R10, R108, RZ ;  /* 0x0000006c0a0a722b */ /* 0x000fe400000000ff */
[----:B------:R-:W-:Y:S02]  /*0c60*/  DFMA R34, R12, R106, R32 ;  /* 0x0000006a0c22722b */ /* 0x000fe40000000020 */
[----:B------:R-:W-:-:S02]  /*0c70*/  DFMA R32, R8, R82, RZ ;  /* 0x000000520820722b */ /* 0x000fc400000000ff */
[C---:B------:R-:W-:Y:S02]  /*0c80*/  DFMA R42, R12.reuse, R102, R40 ;  /* 0x000000660c2a722b */ /* 0x040fe40000000028 */
[C---:B------:R-:W-:Y:S02]  /*0c90*/  DFMA R16, R12.reuse, R128, R16 ;  /* 0x000000800c10722b */ /* 0x040fe40000000010 */
[C---:B------:R-:W-:Y:S02]  /*0ca0*/  DFMA R18, R12.reuse, R124, R18 ;  /* 0x0000007c0c12722b */ /* 0x040fe40000000012 */
[C---:B------:R-:W-:Y:S02]  /*0cb0*/  DFMA R26, R12.reuse, R120, R24 ;  /* 0x000000780c1a722b */ /* 0x040fe40000000018 */
[C---:B------:R-:W-:Y:S02]  /*0cc0*/  DFMA R30, R12.reuse, R116, R28 ;  /* 0x000000740c1e722b */ /* 0x040fe4000000001c */
[----:B------:R-:W-:-:S02]  /*0cd0*/  DFMA R38, R12, R104, R36 ;  /* 0x000000680c26722b */ /* 0x000fc40000000024 */
[----:B------:R-:W-:Y:S02]  /*0ce0*/  DFMA R44, R12, R100, R10 ;  /* 0x000000640c2c722b */ /* 0x000fe4000000000a */
[C---:B------:R-:W-:Y:S02]  /*0cf0*/  DFMA R10, R8.reuse, R98, RZ ;  /* 0x00000062080a722b */ /* 0x040fe400000000ff */
[C---:B------:R-:W-:Y:S02]  /*0d00*/  DFMA R12, R8.reuse, R94, RZ ;  /* 0x0000005e080c722b */ /* 0x040fe400000000ff */
[C---:B------:R-:W-:Y:S02]  /*0d10*/  DFMA R24, R8.reuse, R90, RZ ;  /* 0x0000005a0818722b */ /* 0x040fe400000000ff */
[C---:B------:R-:W-:Y:S02]  /*0d20*/  DFMA R28, R8.reuse, R86, RZ ;  /* 0x00000056081c722b */ /* 0x040fe400000000ff */
[----:B------:R-:W-:-:S02]  /*0d30*/  DFMA R36, R8, R78, RZ ;  /* 0x0000004e0824722b */ /* 0x000fc400000000ff */
[C---:B------:R-:W-:Y:S02]  /*0d40*/  DFMA R40, R8.reuse, R76, RZ ;  /* 0x0000004c0828722b */ /* 0x040fe400000000ff */
[----:B------:R-:W-:Y:S02]  /*0d50*/  DFMA R8, R8, R74, RZ ;  /* 0x0000004a0808722b */ /* 0x000fe400000000ff */
[----:B------:R-:W-:Y:S02]  /*0d60*/  DFMA R32, R22, R80, R32 ;  /* 0x000000501620722b */ /* 0x000fe40000000020 */
[----:B------:R-:W-:Y:S01]  /*0d70*/  DFMA R154, R14, R54, R42 ;  /* 0x000000360e9a722b */ /* 0x000fe2000000002a */
[----:B------:R-:W-:Y:S01]  /*0d80*/  IMAD.U32 R42, RZ, RZ, UR28 ;  /* 0x0000001cff2a7e24 */ /* 0x000fe2000f8e00ff */
[----:B------:R-:W-:Y:S01]  /*0d90*/  MOV R43, UR29 ;  /* 0x0000001d002b7c02 */ /* 0x000fe20008000f00 */
[C---:B------:R-:W-:Y:S02]  /*0da0*/  DFMA R10, R22.reuse, R96, R10 ;  /* 0x00000060160a722b */ /* 0x040fe4000000000a */
[----:B------:R-:W-:-:S02]  /*0db0*/  DFMA R12, R22, R92, R12 ;  /* 0x0000005c160c722b */ /* 0x000fc4000000000c */
[C---:B------:R-:W-:Y:S02]  /*0dc0*/  DFMA R24, R22.reuse, R88, R24 ;  /* 0x000000581618722b */ /* 0x040fe40000000018 */
[C---:B------:R-:W-:Y:S02]  /*0dd0*/  DFMA R28, R22.reuse, R84, R28 ;  /* 0x00000054161c722b */ /* 0x040fe4000000001c */
[C---:B------:R-:W-:Y:S02]  /*0de0*/  DFMA R144, R22.reuse, R72, R36 ;  /* 0x000000481690722b */ /* 0x040fe40000000024 */
[C---:B------:R-:W-:Y:S02]  /*0df0*/  DFMA R146, R22.reuse, R70, R40 ;  /* 0x000000461692722b */ /* 0x040fe40000000028 */
[----:B------:R-:W-:Y:S02]  /*0e00*/  DFMA R22, R22, R68, R8 ;  /* 0x000000441616722b */ /* 0x000fe40000000008 */
[----:B------:R-:W-:-:S02]  /*0e10*/  DFMA R16, R14, R66, R16 ;  /* 0x000000420e10722b */ /* 0x000fc40000000010 */
[C---:B------:R-:W-:Y:S02]  /*0e20*/  DFMA R18, R14.reuse, R64, R18 ;  /* 0x000000400e12722b */ /* 0x040fe40000000012 */
[C---:B------:R-:W-:Y:S02]  /*0e30*/  DFMA R8, R14.reuse, R62, R26 ;  /* 0x0000003e0e08722b */ /* 0x040fe4000000001a */
[C---:B------:R-:W-:Y:S02]  /*0e40*/  DFMA R138, R14.reuse, R60, R30 ;  /* 0x0000003c0e8a722b */ /* 0x040fe4000000001e */
[C---:B------:R-:W-:Y:S02]  /*0e50*/  DFMA R142, R14.reuse, R58, R34 ;  /* 0x0000003a0e8e722b */ /* 0x040fe40000000022 */
[----:B------:R-:W-:Y:S02]  /*0e60*/  DFMA R150, R14, R56, R38 ;  /* 0x000000380e96722b */ /* 0x000fe40000000026 */
[----:B------:R-:W-:Y:S01]  /*0e70*/  DFMA R148, R20, R42, R32 ;  /* 0x0000002a1494722b */ /* 0x000fe20000000020 */
[----:B------:R-:W-:Y:S01]  /*0e80*/  IMAD.U32 R40, RZ, RZ, UR32 ;  /* 0x00000020ff287e24 */ /* 0x000fe2000f8e00ff */
[----:B------:R-:W-:Y:S01]  /*0e90*/  DFMA R14, R14, R52, R44 ;  /* 0x000000340e0e722b */ /* 0x000fe2000000002c */
[----:B------:R-:W-:Y:S01]  /*0ea0*/  MOV R32, UR66 ;  /* 0x0000004200207c02 */ /* 0x000fe20008000f00 */
[----:B------:R-:W-:Y:S01]  /*0eb0*/  IMAD.U32 R33, RZ, RZ, UR67 ;  /* 0x00000043ff217e24 */ /* 0x000fe2000f8e00ff */
[----:B----4-:R-:W-:Y:S01]  /*0ec0*/  MOV R44, UR24 ;  /* 0x00000018002c7c02 */ /* 0x010fe20008000f00 */
        /* <DEDUP_REMOVED lines=8> */
[----:B------:R-:W-:-:S02]  /*0f50*/  IMAD.U32 R34, RZ, RZ, UR62 ;  /* 0x0000003eff227e24 */ /* 0x000fc4000f8e00ff */
[----:B------:R-:W-:Y:S01]  /*0f60*/  IMAD.U32 R35, RZ, RZ, UR63 ;  /* 0x0000003fff237e24 */ /* 0x000fe2000f8e00ff */
[----:B------:R-:W2:Y:S01]  /*0f70*/  LDCU.128 UR60, c[0x3][0xb0] ;  /* 0x00c01600ff3c77ac */ /* 0x000ea20008000c00 */
[C---:B------:R-:W-:Y:S02]  /*0f80*/  DFMA R132, R20.reuse, R50, R10 ;  /* 0x000000321484722b */ /* 0x040fe4000000000a */
[C---:B------:R-:W-:Y:S01]  /*0f90*/  DFMA R134, R20.reuse, R48, R12 ;  /* 0x000000301486722b */ /* 0x040fe2000000000c */
[----:B------:R-:W-:Y:S01]  /*0fa0*/  IMAD.U32 R10, RZ, RZ, UR30 ;  /* 0x0000001eff0a7e24 */ /* 0x000fe2000f8e00ff */
[C---:B------:R-:W-:Y:S01]  /*0fb0*/  DFMA R136, R20.reuse, R46, R24 ;  /* 0x0000002e1488722b */ /* 0x040fe20000000018 */
[----:B------:R-:W-:Y:S01]  /*0fc0*/  IMAD.U32 R11, RZ, RZ, UR31 ;  /* 0x0000001fff0b7e24 */ /* 0x000fe2000f8e00ff */
[C---:B------:R-:W-:Y:S01]  /*0fd0*/  DFMA R140, R20.reuse, R44, R28 ;  /* 0x0000002c148c722b */ /* 0x040fe2000000001c */
[----:B------:R-:W3:Y:S01]  /*0fe0*/  LDCU.128 UR28, c[0x3][0x140] ;  /* 0x00c02800ff1c77ac */ /* 0x000ee20008000c00 */
[----:B------:R-:W-:-:S02]  /*0ff0*/  DFMA R152, R20, R40, R144 ;  /* 0x000000281498722b */ /* 0x000fc40000000090 */
[C---:B------:R-:W-:Y:S02]  /*1000*/  DFMA R158, R20.reuse, R38, R146 ;  /* 0x00000026149e722b */ /* 0x040fe40000000092 */
[----:B------:R-:W-:Y:S01]  /*1010*/  DFMA R160, R20, R36, R22 ;  /* 0x0000002414a0722b */ /* 0x000fe20000000016 */
[----:B------:R-:W-:Y:S01]  /*1020*/  MOV R20, UR42 ;  /* 0x0000002a00147c02 */ /* 0x000fe20008000f00 */
[----:B------:R-:W-:Y:S01]  /*1030*/  IMAD.U32 R21, RZ, RZ, UR43 ;  /* 0x0000002bff157e24 */ /* 0x000fe2000f8e00ff */
[----:B------:R-:W4:Y:S01]  /*1040*/  LDCU.128 UR40, c[0x3][0x110] ;  /* 0x00c02200ff2877ac */ /* 0x000f220008000c00 */
[----:B------:R-:W-:Y:S01]  /*1050*/  IMAD.U32 R30, RZ, RZ, UR70 ;  /* 0x00000046ff1e7e24 */ /* 0x000fe2000f8e00ff */
[----:B------:R-:W-:Y:S01]  /*1060*/  MOV R31, UR71 ;  /* 0x00000047001f7c02 */ /* 0x000fe20008000f00 */
[----:B------:R-:W-:Y:S01]  /*1070*/  IMAD.U32 R28, RZ, RZ, UR6 ;  /* 0x00000006ff1c7e24 */ /* 0x000fe2000f8e00ff */
[----:B0-----:R-:W-:Y:S01]  /*1080*/  UMOV UR48, UR72 ;  /* 0x0000004800307c82 */ /* 0x001fe20008000000 */
[----:B------:R-:W-:Y:S01]  /*1090*/  IMAD.U32 R29, RZ, RZ, UR7 ;  /* 0x00000007ff1d7e24 */ /* 0x000fe2000f8e00ff */
[----:B------:R-:W-:Y:S01]  /*10a0*/  MOV R26, UR58 ;  /* 0x0000003a001a7c02 */ /* 0x000fe20008000f00 */
[----:B------:R-:W-:Y:S01]  /*10b0*/  IMAD.U32 R27, RZ, RZ, UR59 ;  /* 0x0000003bff1b7e24 */ /* 0x000fe2000f8e00ff */
[----:B------:R-:W-:Y:S01]  /*10c0*/  MOV R25, UR55 ;  /* 0x0000003700197c02 */ /* 0x000fe20008000f00 */
[----:B------:R-:W-:Y:S01]  /*10d0*/  IMAD.U32 R24, RZ, RZ, UR54 ;  /* 0x00000036ff187e24 */ /* 0x000fe2000f8e00ff */
[C---:B------:R-:W-:Y:S01]  /*10e0*/  DFMA R204, R6.reuse, R32, R18 ;  /* 0x0000002006cc722b */ /* 0x040fe20000000012 */
[----:B------:R-:W-:Y:S01]  /*10f0*/  IMAD.U32 R22, RZ, RZ, UR38 ;  /* 0x00000026ff167e24 */ /* 0x000fe2000f8e00ff */
[----:B------:R-:W-:Y:S01]  /*1100*/  UMOV UR49, UR73 ;  /* 0x0000004900317c82 */ /* 0x000fe20008000000 */
[----:B------:R-:W-:Y:S01]  /*1110*/  IMAD.U32 R23, RZ, RZ, UR39 ;  /* 0x00000027ff177e24 */ /* 0x000fe2000f8e00ff */
[----:B------:R-:W-:Y:S01]  /*1120*/  R2UR.FILL UR72, R162 ;  /* 0x00000000a24872ca */ /* 0x000fe200004e0000 */
[----:B------:R-:W-:Y:S01]  /*1130*/  IMAD.U32 R18, RZ, RZ, UR16 ;  /* 0x00000010ff127e24 */ /* 0x000fe2000f8e00ff */
[----:B------:R-:W-:Y:S01]  /*1140*/  MOV R19, UR17 ;  /* 0x0000001100137c02 */ /* 0x000fe20008000f00 */
[C---:B------:R-:W-:Y:S01]  /*1150*/  DFMA R144, R6.reuse, R34, R16 ;  /* 0x000000220690722b */ /* 0x040fe20000000010 */
[----:B------:R-:W-:Y:S01]  /*1160*/  R2UR.FILL UR73, R157 ;  /* 0x000000009d4972ca */ /* 0x000fe200004e0000 */
[C---:B------:R-:W-:Y:S01]  /*1170*/  DFMA R162, R6.reuse, R20, R14 ;  /* 0x0000001406a2722b */ /* 0x040fe2000000000e */
[----:B------:R-:W-:Y:S01]  /*1180*/  IMAD.U32 R16, RZ, RZ, UR18 ;  /* 0x00000012ff107e24 */ /* 0x000fe2000f8e00ff */
[----:B------:R-:W-:Y:S01]  /*1190*/  MOV R14, UR22 ;  /* 0x00000016000e7c02 */ /* 0x000fe20008000f00 */
[----:B------:R-:W-:Y:S01]  /*11a0*/  IMAD.U32 R17, RZ, RZ, UR19 ;  /* 0x00000013ff117e24 */ /* 0x000fe2000f8e00ff */
[----:B------:R-:W0:Y:S01]  /*11b0*/  LDCU.128 UR4, c[0x3][0x7b0] ;  /* 0x00c0f600ff0477ac */ /* 0x000e220008000c00 */
[----:B------:R-:W-:Y:S01]  /*11c0*/  IMAD.U32 R15, RZ, RZ, UR23 ;  /* 0x00000017ff0f7e24 */ /* 0x000fe2000f8e00ff */
[----:B------:R-:W-:Y:S01]  /*11d0*/  MOV R13, UR27 ;  /* 0x0000001b000d7c02 */ /* 0x000fe20008000f00 */
[----:B------:R-:W-:Y:S01]  /*11e0*/  IMAD.U32 R12, RZ, RZ, UR26 ;  /* 0x0000001aff0c7e24 */ /* 0x000fe2000f8e00ff */
[----:B------:R-:W5:Y:S01]  /*11f0*/  LDCU.128 UR36, c[0x3][0x7e0] ;  /* 0x00c0fc00ff2477ac */ /* 0x000f620008000c00 */
[C---:B------:R-:W-:Y:S01]  /*1200*/  DFMA R190, R6.reuse, R30, R8 ;  /* 0x0000001e06be722b */ /* 0x040fe20000000008 */
[----:B------:R-:W0:Y:S01]  /*1210*/  LDCU.128 UR16, c[0x3][0x810] ;  /* 0x00c10200ff1077ac */ /* 0x000e220008000c00 */
[C---:B------:R-:W-:Y:S01]  /*1220*/  DFMA R146, R6.reuse, R28, R138 ;  /* 0x0000001c0692722b */ /* 0x040fe2000000008a */
[----:B------:R-:W0:Y:S01]  /*1230*/  LDCU.128 UR20, c[0x3][0x840] ;  /* 0x00c10800ff1477ac */ /* 0x000e220008000c00 */
[C---:B------:R-:W-:Y:S01]  /*1240*/  DFMA R208, R6.reuse, R26, R142 ;  /* 0x0000001a06d0722b */ /* 0x040fe2000000008e */
[----:B------:R-:W-:Y:S01]  /*1250*/  MOV R8, UR34 ;  /* 0x0000002200087c02 */ /* 0x000fe20008000f00 */
[C---:B------:R-:W-:Y:S01]  /*1260*/  DFMA R150, R6.reuse, R24, R150 ;  /* 0x000000180696722b */ /* 0x040fe20000000096 */
[----:B------:R-:W-:Y:S01]  /*1270*/  UMOV UR44, UR74 ;  /* 0x0000004a002c7c82 */ /* 0x000fe20008000000 */
[----:B------:R-:W1:Y:S01]  /*1280*/  LDCU.128 UR24, c[0x3][0x870] ;  /* 0x00c10e00ff1877ac */ /* 0x000e620008000c00 */
[----:B------:R-:W-:Y:S01]  /*1290*/  R2UR.FILL UR74, R156 ;  /* 0x000000009c4a72ca */ /* 0x000fe200004e0000 */
[----:B------:R-:W-:Y:S01]  /*12a0*/  DFMA R154, R6, R22, R154 ;  /* 0x00000016069a722b */ /* 0x000fe2000000009a */
[----:B------:R-:W-:Y:S01]  /*12b0*/  IMAD.U32 R9, RZ, RZ, UR35 ;  /* 0x00000023ff097e24 */ /* 0x000fe2000f8e00ff */
[C---:B------:R-:W-:Y:S01]  /*12c0*/  DFMA R156, R4.reuse, R18, R132 ;  /* 0x00000012049c722b */ /* 0x040fe20000000084 */
[----:B------:R-:W-:Y:S01]  /*12d0*/  IMAD.U32 R6, RZ, RZ, UR46 ;  /* 0x0000002eff067e24 */ /* 0x000fe2000f8e00ff */
[----:B------:R-:W-:Y:S01]  /*12e0*/  MOV R7, UR47 ;  /* 0x0000002f00077c02 */ /* 0x000fe20008000f00 */
[----:B------:R-:W-:Y:S01]  /*12f0*/  IMAD.U32 R133, RZ, RZ, UR67 ;  /* 0x00000043ff857e24 */ /* 0x000fe2000f8e00ff */
[----:B------:R-:W-:Y:S01]  /*1300*/  MOV R132, UR66 ;  /* 0x0000004200847c02 */ /* 0x000fe20008000f00 */
[----:B--2---:R-:W-:Y:S01]  /*1310*/  IMAD.U32 R139, RZ, RZ, UR61 ;  /* 0x0000003dff8b7e24 */ /* 0x004fe2000f8e00ff */
[----:B------:R-:W-:Y:S01]  /*1320*/  MOV R138, UR60 ;  /* 0x0000003c008a7c02 */ /* 0x000fe20008000f00 */
[C---:B------:R-:W-:Y:S01]  /*1330*/  DFMA R202, R4.reuse, R16, R134 ;  /* 0x0000001004ca722b */ /* 0x040fe20000000086 */
[----:B------:R-:W-:Y:S01]  /*1340*/  UMOV UR56, UR14 ;  /* 0x0000000e00387c82 */ /* 0x000fe20008000000 */
[C---:B------:R-:W-:Y:S01]  /*1350*/  DFMA R200, R4.reuse, R14, R136 ;  /* 0x0000000e04c8722b */ /* 0x040fe20000000088 */
[----:B------:R-:W-:Y:S01]  /*1360*/  UMOV UR57, UR15 ;  /* 0x0000000f00397c82 */ /* 0x000fe20008000000 */
[----:B------:R-:W-:-:S02]  /*1370*/  DFMA R188, R4, R12, R140 ;  /* 0x0000000c04bc722b */ /* 0x000fc4000000008c */
[C---:B------:R-:W-:Y:S02]  /*1380*/  DFMA R206, R4.reuse, R10, R148 ;  /* 0x0000000a04ce722b */ /* 0x040fe40000000094 */
[C---:B------:R-:W-:Y:S01]  /*1390*/  DFMA R164, R4.reuse, R244, R160 ;  /* 0x000000f404a4722b */ /* 0x040fe200000000a0 */
[----:B----4-:R-:W-:Y:S01]  /*13a0*/  IMAD.U32 R142, RZ, RZ, UR40 ;  /* 0x00000028ff8e7e24 */ /* 0x010fe2000f8e00ff */
[C---:B------:R-:W-:Y:S01]  /*13b0*/  DFMA R212, R4.reuse, R8, R152 ;  /* 0x0000000804d4722b */ /* 0x040fe20000000098 */
[----:B------:R-:W-:Y:S01]  /*13c0*/  IMAD.U32 R143, RZ, RZ, UR41 ;  /* 0x00000029ff8f7e24 */ /* 0x000fe2000f8e00ff */
[----:B------:R-:W-:Y:S01]  /*13d0*/  DFMA R220, R4, R6, R158 ;  /* 0x0000000604dc722b */ /* 0x000fe2000000009e */
[----:B-1----:R-:W-:Y:S01]  /*13e0*/  MOV R194, UR24 ;  /* 0x0000001800c27c02 */ /* 0x002fe20008000f00 */
[C---:B------:R-:W-:Y:S01]  /*13f0*/  DFMA R230, R178.reuse, R132, R144 ;  /* 0x00000084b2e6722b */ /* 0x040fe20000000090 */
[----:B------:R-:W-:Y:S01]  /*1400*/  IMAD.U32 R195, RZ, RZ, UR25 ;  /* 0x00000019ffc37e24 */ /* 0x000fe2000f8e00ff */
[C---:B------:R-:W-:Y:S01]  /*1410*/  DFMA R4, R178.reuse, R138, R146 ;  /* 0x0000008ab204722b */ /* 0x040fe20000000092 */
[----:B---3--:R-:W-:Y:S01]  /*1420*/  MOV R144, UR28 ;  /* 0x0000001c00907c02 */ /* 0x008fe20008000f00 */
[----:B------:R-:W-:Y:S01]  /*1430*/  IMAD.U32 R145, RZ, RZ, UR29 ;  /* 0x0000001dff917e24 */ /* 0x000fe2000f8e00ff */
[----:B------:R-:W-:Y:S01]  /*1440*/  MOV R135, UR9 ;  /* 0x0000000900877c02 */ /* 0x000fe20008000f00 */
[----:B------:R-:W-:Y:S01]  /*1450*/  IMAD.U32 R146, RZ, RZ, UR72 ;  /* 0x00000048ff927e24 */ /* 0x000fe2000f8e00ff */
[----:B------:R-:W1:Y:S01]  /*1460*/  LDCU.128 UR12, c[0x3][0x80] ;  /* 0x00c01000ff0c77ac */ /* 0x000e620008000c00 */
[----:B------:R-:W-:Y:S01]  /*1470*/  IMAD.U32 R147, RZ, RZ, UR73 ;  /* 0x00000049ff937e24 */ /* 0x000fe2000f8e00ff */
[C---:B------:R-:W-:Y:S01]  /*1480*/  DFMA R214, R178.reuse, R142, R150 ;  /* 0x0000008eb2d6722b */ /* 0x040fe20000000096 */
[----:B------:R-:W-:Y:S01]  /*1490*/  MOV R148, UR68 ;  /* 0x0000004400947c02 */ /* 0x000fe20008000f00 */
[----:B------:R-:W-:Y:S01]  /*14a0*/  DFMA R216, R178, R144, R154 ;  /* 0x00000090b2d8722b */ /* 0x000fe2000000009a */
[----:B------:R-:W-:Y:S01]  /*14b0*/  IMAD.U32 R149, RZ, RZ, UR69 ;  /* 0x00000045ff957e24 */ /* 0x000fe2000f8e00ff */
[----:B------:R-:W-:Y:S01]  /*14c0*/  MOV R151, UR49 ;  /* 0x0000003100977c02 */ /* 0x000fe20008000f00 */
[----:B------:R-:W-:Y:S01]  /*14d0*/  DFMA R176, R218, R146, R156 ;  /* 0x00000092dab0722b */ /* 0x000fe2000000009c */
[----:B------:R-:W-:Y:S01]  /*14e0*/  IMAD.U32 R150, RZ, RZ, UR48 ;  /* 0x00000030ff967e24 */ /* 0x000fe2000f8e00ff */
[----:B-----5:R-:W-:Y:S01]  /*14f0*/  MOV R154, UR36 ;  /* 0x00000024009a7c02 */ /* 0x020fe20008000f00 */
[----:B0-----:R-:W-:Y:S01]  /*1500*/  IMAD.U32 R152, RZ, RZ, UR4 ;  /* 0x00000004ff987e24 */ /* 0x001fe2000f8e00ff */
[----:B------:R-:W-:Y:S01]  /*1510*/  MOV R157, UR17 ;  /* 0x00000011009d7c02 */ /* 0x000fe20008000f00 */
[----:B------:R-:W-:Y:S01]  /*1520*/  IMAD.U32 R153, RZ, RZ, UR5 ;  /* 0x00000005ff997e24 */ /* 0x000fe2000f8e00ff */
[----:B------:R-:W0:Y:S01]  /*1530*/  LDCU.128 UR52, c[0x3][0xe0] ;  /* 0x00c01c00ff3477ac */ /* 0x000e220008000c00 */
[----:B------:R-:W-:-:S02]  /*1540*/  IMAD.U32 R155, RZ, RZ, UR37 ;  /* 0x00000025ff9b7e24 */ /* 0x000fc4000f8e00ff */
[----:B------:R-:W-:Y:S01]  /*1550*/  IMAD.U32 R156, RZ, RZ, UR16 ;  /* 0x00000010ff9c7e24 */ /* 0x000fe2000f8e00ff */
[----:B------:R-:W2:Y:S01]  /*1560*/  LDCU.128 UR32, c[0x3][0x170] ;  /* 0x00c02e00ff2077ac */ /* 0x000ea20008000c00 */
[----:B------:R-:W-:Y:S02]  /*1570*/  IMAD.U32 R158, RZ, RZ, UR20 ;  /* 0x00000014ff9e7e24 */ /* 0x000fe4000f8e00ff */
[----:B------:R-:W-:Y:S01]  /*1580*/  IMAD.U32 R159, RZ, RZ, UR21 ;  /* 0x00000015ff9f7e24 */ /* 0x000fe2000f8e00ff */
[C---:B------:R-:W-:Y:S02]  /*1590*/  DFMA R202, R218.reuse, R148, R202 ;  /* 0x00000094daca722b */ /* 0x040fe400000000ca */
[C---:B------:R-:W-:Y:S02]  /*15a0*/  DFMA R200, R218.reuse, R150, R200 ;  /* 0x00000096dac8722b */ /* 0x040fe400000000c8 */
[C---:B------:R-:W-:Y:S02]  /*15b0*/  DFMA R188, R218.reuse, R152, R188 ;  /* 0x00000098dabc722b */ /* 0x040fe400000000bc */
[----:B------:R-:W-:-:S02]  /*15c0*/  DFMA R206, R218, R154, R206 ;  /* 0x0000009adace722b */ /* 0x000fc400000000ce */
[C---:B------:R-:W-:Y:S02]  /*15d0*/  DFMA R212, R218.reuse, R156, R212 ;  /* 0x0000009cdad4722b */ /* 0x040fe400000000d4 */
[C---:B------:R-:W-:Y:S01]  /*15e0*/  DFMA R220, R218.reuse, R158, R220 ;  /* 0x0000009edadc722b */ /* 0x040fe200000000dc */
[----:B------:R-:W-:Y:S01]  /*15f0*/  IMAD.U32 R134, RZ, RZ, UR8 ;  /* 0x00000008ff867e24 */ /* 0x000fe2000f8e00ff */
[----:B------:R-:W-:Y:S01]  /*1600*/  DFMA R218, R218, R194, R164 ;  /* 0x000000c2dada722b */ /* 0x000fe200000000a4 */
[----:B------:R-:W-:Y:S01]  /*1610*/  MOV R164, UR10 ;  /* 0x0000000a00a47c02 */ /* 0x000fe20008000f00 */
[----:B------:R-:W-:Y:S01]  /*1620*/  IMAD.U32 R165, RZ, RZ, UR11 ;  /* 0x0000000bffa57e24 */ /* 0x000fe2000f8e00ff */
[----:B------:R-:W3:Y:S02]  /*1630*/  LDCU.128 UR8, c[0x3][URZ] ;  /* 0x00c00000ff0877ac */ /* 0x000ee40008000c00 */
[----:B---3--:R-:W-:Y:S01]  /*1640*/  IMAD.U32 R182, RZ, RZ, UR8 ;  /* 0x00000008ffb67e24 */ /* 0x008fe2000f8e00ff */
[----:B------:R-:W-:Y:S01]  /*1650*/  MOV R183, UR9 ;  /* 0x0000000900b77c02 */ /* 0x000fe20008000f00 */
[----:B------:R-:W-:-:S02]  /*1660*/  IMAD.U32 R180, RZ, RZ, UR10 ;  /* 0x0000000affb47e24 */ /* 0x000fc4000f8e00ff */
[----:B------:R-:W-:Y:S01]  /*1670*/  IMAD.U32 R181, RZ, RZ, UR11 ;  /* 0x0000000bffb57e24 */ /* 0x000fe2000f8e00ff */
[----:B------:R-:W3:Y:S01]  /*1680*/  LDCU.128 UR8, c[0x3][0x700] ;  /* 0x00c0e000ff0877ac */ /* 0x000ee20008000c00 */
[----:B------:R3:W-:Y:S04]  /*1690*/  STL.64 [R1+0x108], R182 ;  /* 0x000108b601007387 */ /* 0x0007e80000100a00 */
[----:B------:R4:W-:Y:S01]  /*16a0*/  STL.64 [R1+0xf8], R180 ;  /* 0x0000f8b401007387 */ /* 0x0009e20000100a00 */
[----:B-1----:R-:W-:Y:S01]  /*16b0*/  IMAD.U32 R136, RZ, RZ, UR12 ;  /* 0x0000000cff887e24 */ /* 0x002fe2000f8e00ff */
[----:B0-----:R-:W-:Y:S01]  /*16c0*/  MOV R141, UR53 ;  /* 0x00000035008d7c02 */ /* 0x001fe20008000f00 */
[----:B------:R-:W-:Y:S01]  /*16d0*/  IMAD.U32 R137, RZ, RZ, UR13 ;  /* 0x0000000dff897e24 */ /* 0x000fe2000f8e00ff */
[----:B--2---:R-:W-:Y:S01]  /*16e0*/  MOV R193, UR33 ;  /* 0x0000002100c17c02 */ /* 0x004fe20008000f00 */
[----:B------:R-:W-:-:S02]  /*16f0*/  IMAD.U32 R140, RZ, RZ, UR52 ;  /* 0x00000034ff8c7e24 */ /* 0x000fc4000f8e00ff */
[----:B------:R-:W-:Y:S01]  /*1700*/  IMAD.U32 R192, RZ, RZ, UR32 ;  /* 0x00000020ffc07e24 */ /* 0x000fe2000f8e00ff */
[----:B---3--:R-:W-:Y:S01]  /*1710*/  MOV R182, UR8 ;  /* 0x0000000800b67c02 */ /* 0x008fe20008000f00 */
[----:B------:R-:W-:Y:S01]  /*1720*/  IMAD.U32 R183, RZ, RZ, UR9 ;  /* 0x00000009ffb77e24 */ /* 0x000fe2000f8e00ff */
[----:B----4-:R-:W-:Y:S01]  /*1730*/  MOV R181, UR11 ;  /* 0x0000000b00b57c02 */ /* 0x010fe20008000f00 */
[----:B------:R-:W-:Y:S01]  /*1740*/  IMAD.U32 R180, RZ, RZ, UR10 ;  /* 0x0000000affb47e24 */ /* 0x000fe2000f8e00ff */
[----:B------:R-:W0:Y:S01]  /*1750*/  LDCU.128 UR8, c[0x3][0x10] ;  /* 0x00c00200ff0877ac */ /* 0x000e220008000c00 */
        /* <DEDUP_REMOVED lines=33> */
[----:B------:R1:W-:Y:S04]  /*1970*/  STL.64 [R1+0xe8], R180 ;  /* 0x0000e8b401007387 */ /* 0x0003e80000100a00 */
[----:B------:R-:W-:Y:S01]  /*1980*/  STL.64 [R1+0xd8], R178 ;  /* 0x0000d8b201007387 */ /* 0x000fe20000100a00 */
[----:B0-----:R-:W-:Y:S01]  /*1990*/  IMAD.U32 R182, RZ, RZ, UR8 ;  /* 0x00000008ffb67e24 */ /* 0x001fe2000f8e00ff */
[----:B-1----:R-:W-:Y:S01]  /*19a0*/  MOV R180, UR10 ;  /* 0x0000000a00b47c02 */ /* 0x002fe20008000f00 */
[----:B------:R-:W-:-:S02]  /*19b0*/  IMAD.U32 R183, RZ, RZ, UR9 ;  /* 0x00000009ffb77e24 */ /* 0x000fc4000f8e00ff */
[----:B------:R-:W-:Y:S01]  /*19c0*/  IMAD.U32 R181, RZ, RZ, UR11 ;  /* 0x0000000bffb57e24 */ /* 0x000fe2000f8e00ff */
[----:B------:R-:W0:Y:S02]  /*19d0*/  LDCU.128 UR8, c[0x3][0x20] ;  /* 0x00c00400ff0877ac */ /* 0x000e240008000c00 */
[----:B------:R-:W-:Y:S04]  /*19e0*/  STL.64 [R1+0xe0], R182 ;  /* 0x0000e0b601007387 */ /* 0x000fe80000100a00 */
[----:B------:R1:W-:Y:S02]  /*19f0*/  STL.64 [R1+0xd0], R180 ;  /* 0x0000d0b401007387 */ /* 0x0003e40000100a00 */
[----:B-1----:R-:W-:Y:S02]  /*1a00*/  IMAD.U32 R180, RZ, RZ, UR6 ;  /* 0x00000006ffb47e24 */ /* 0x002fe4000f8e00ff */
[----:B------:R-:W-:Y:S01]  /*1a10*/  IMAD.U32 R181, RZ, RZ, UR7 ;  /* 0x00000007ffb57e24 */ /* 0x000fe2000f8e00ff */
[----:B------:R-:W1:Y:S01]  /*1a20*/  LDCU.128 UR4, c[0x3][0x720] ;  /* 0x00c0e400ff0477ac */ /* 0x000e620008000c00 */
[----:B0-----:R-:W-:Y:S01]  /*1a30*/  MOV R184, UR8 ;  /* 0x0000000800b87c02 */ /* 0x001fe20008000f00 */
[----:B------:R-:W-:Y:S01]  /*1a40*/  IMAD.U32 R185, RZ, RZ, UR9 ;  /* 0x00000009ffb97e24 */ /* 0x000fe2000f8e00ff */
[----:B------:R-:W-:Y:S01]  /*1a50*/  MOV R187, UR11 ;  /* 0x0000000b00bb7c02 */ /* 0x000fe20008000f00 */
[----:B------:R-:W-:-:S02]  /*1a60*/  IMAD.U32 R186, RZ, RZ, UR10 ;  /* 0x0000000affba7e24 */ /* 0x000fc4000f8e00ff */
[----:B-1----:R-:W-:Y:S01]  /*1a70*/  IMAD.U32 R232, RZ, RZ, UR4 ;  /* 0x00000004ffe87e24 */ /* 0x002fe2000f8e00ff */
[----:B------:R-:W-:Y:S01]  /*1a80*/  MOV R226, UR6 ;  /* 0x0000000600e27c02 */ /* 0x000fe20008000f00 */
[----:B------:R-:W-:Y:S02]  /*1a90*/  IMAD.U32 R233, RZ, RZ, UR5 ;  /* 0x00000005ffe97e24 */ /* 0x000fe4000f8e00ff */
[----:B------:R-:W-:Y:S01]  /*1aa0*/  IMAD.U32 R227, RZ, RZ, UR7 ;  /* 0x00000007ffe37e24 */ /* 0x000fe2000f8e00ff */
[----:B------:R-:W0:Y:S01]  /*1ab0*/  LDCU.128 UR4, c[0x3][0x30] ;  /* 0x00c00600ff0477ac */ /* 0x000e220008000c00 */
[----:B------:R-:W-:Y:S04]  /*1ac0*/  STL.64 [R1+0xc8], R184 ;  /* 0x0000c8b801007387 */ /* 0x000fe80000100a00 */
[----:B------:R-:W-:Y:S04]  /*1ad0*/  STL.64 [R1+0xb8], R186 ;  /* 0x0000b8ba01007387 */ /* 0x000fe80000100a00 */
[----:B------:R0:W-:Y:S04]  /*1ae0*/  STL.64 [R1+0xc0], R232 ;  /* 0x0000c0e801007387 */ /* 0x0001e80000100a00 */
[----:B------:R1:W-:Y:S01]  /*1af0*/  STL.64 [R1+0xb0], R226 ;  /* 0x0000b0e201007387 */ /* 0x0003e20000100a00 */
[----:B0-----:R-:W-:-:S02]  /*1b00*/  IMAD.U32 R232, RZ, RZ, UR4 ;  /* 0x00000004ffe87e24 */ /* 0x001fc4000f8e00ff */
[----:B------:R-:W-:Y:S01]  /*1b10*/  IMAD.U32 R233, RZ, RZ, UR5 ;  /* 0x00000005ffe97e24 */ /* 0x000fe2000f8e00ff */
[----:B-1----:R-:W-:Y:S01]  /*1b20*/  MOV R226, UR6 ;  /* 0x0000000600e27c02 */ /* 0x002fe20008000f00 */
[----:B------:R-:W-:Y:S01]  /*1b30*/  IMAD.U32 R227, RZ, RZ, UR7 ;  /* 0x00000007ffe37e24 */ /* 0x000fe2000f8e00ff */
[----:B------:R-:W0:Y:S02]  /*1b40*/  LDCU.128 UR4, c[0x3][0x730] ;  /* 0x00c0e600ff0477ac */ /* 0x000e240008000c00 */
[----:B------:R0:W-:Y:S04]  /*1b50*/  STL.64 [R1+0xa8], R232 ;  /* 0x0000a8e801007387 */ /* 0x0001e80000100a00 */
[----:B------:R1:W-:Y:S01]  /*1b60*/  STL.64 [R1+0x98], R226 ;  /* 0x000098e201007387 */ /* 0x0003e20000100a00 */
[----:B------:R-:W2:Y:S01]  /*1b70*/  S2R R252, SR_CgaCtaId ;  /* 0x0000000000fc7919 */ /* 0x000ea20000008800 */
[----:B0-----:R-:W-:Y:S01]  /*1b80*/  IMAD.U32 R232, RZ, RZ, UR4 ;  /* 0x00000004ffe87e24 */ /* 0x001fe2000f8e00ff */
[----:B------:R-:W-:Y:S01]  /*1b90*/  MOV R233, UR5 ;  /* 0x0000000500e97c02 */ /* 0x000fe20008000f00 */
[----:B-1----:R-:W-:-:S02]  /*1ba0*/  IMAD.U32 R226, RZ, RZ, UR6 ;  /* 0x00000006ffe27e24 */ /* 0x002fc4000f8e00ff */
[----:B------:R-:W-:Y:S01]  /*1bb0*/  IMAD.U32 R227, RZ, RZ, UR7 ;  /* 0x00000007ffe37e24 */ /* 0x000fe2000f8e00ff */
[----:B------:R-:W0:Y:S01]  /*1bc0*/  LDCU.128 UR4, c[0x3][0x40] ;  /* 0x00c00800ff0477ac */ /* 0x000e220008000c00 */
[----:B------:R-:W-:Y:S01]  /*1bd0*/  UMOV UR45, UR75 ;  /* 0x0000004b002d7c82 */ /* 0x000fe20008000000 */
[----:B------:R-:W-:Y:S01]  /*1be0*/  R2UR.FILL UR75, R3 ;  /* 0x00000000034b72ca */ /* 0x000fe200004e0000 */
[----:B------:R0:W-:Y:S04]  /*1bf0*/  STL.64 [R1+0xa0], R232 ;  /* 0x0000a0e801007387 */ /* 0x0001e80000100a00 */
[----:B------:R1:W-:Y:S01]  /*1c00*/  STL.64 [R1+0x90], R226 ;  /* 0x000090e201007387 */ /* 0x0003e20000100a00 */
[----:B------:R-:W-:Y:S01]  /*1c10*/  IMAD.U32 R198, RZ, RZ, UR26 ;  /* 0x0000001affc67e24 */ /* 0x000fe2000f8e00ff */
[----:B------:R-:W-:-:S02]  /*1c20*/  MOV R199, UR27 ;  /* 0x0000001b00c77c02 */ /* 0x000fc40008000f00 */
[----:B0-----:R-:W-:Y:S01]  /*1c30*/  MOV R232, UR4 ;  /* 0x0000000400e87c02 */ /* 0x001fe20008000f00 */
[----:B------:R-:W-:Y:S02]  /*1c40*/  IMAD.U32 R233, RZ, RZ, UR5 ;  /* 0x00000005ffe97e24 */ /* 0x000fe4000f8e00ff */
[----:B-1----:R-:W-:Y:S01]  /*1c50*/  IMAD.U32 R226, RZ, RZ, UR6 ;  /* 0x00000006ffe27e24 */ /* 0x002fe2000f8e00ff */
[----:B------:R-:W-:Y:S01]  /*1c60*/  MOV R227, UR7 ;  /* 0x0000000700e37c02 */ /* 0x000fe20008000f00 */
[----:B------:R-:W0:Y:S01]  /*1c70*/  LDCU.128 UR4, c[0x3][0x740] ;  /* 0x00c0e800ff0477ac */ /* 0x000e220008000c00 */
[----:B------:R-:W-:Y:S02]  /*1c80*/  IMAD.U32 R162, RZ, RZ, UR74 ;  /* 0x0000004affa27e24 */ /* 0x000fe4000f8e00ff */
[----:B------:R-:W-:Y:S01]  /*1c90*/  IMAD.U32 R163, RZ, RZ, UR75 ;  /* 0x0000004bffa37e24 */ /* 0x000fe2000f8e00ff */
[----:B------:R-:W-:Y:S01]  /*1ca0*/  MOV R3, 0x400 ;  /* 0x0000040000037802 */ /* 0x000fe20000000f00 */
[----:B------:R-:W-:-:S03]  /*1cb0*/  DFMA R218, R210, R198, R218 ;  /* 0x000000c6d2da722b */ /* 0x000fc600000000da */
[----:B--2---:R-:W-:Y:S01]  /*1cc0*/  LEA R252, R252, R3, 0x18 ;  /* 0x00000003fcfc7211 */ /* 0x004fe200078ec0ff */
[----:B------:R-:W-:Y:S01]  /*1cd0*/  DFMA R176, R210, R162, R176 ;  /* 0x000000a2d2b0722b */ /* 0x000fe200000000b0 */
[----:B------:R-:W-:Y:S01]  /*1ce0*/  LOP3.LUT R3, R2, 0xffff, RZ, 0xc0, !PT ;  /* 0x0000ffff02037812 */ /* 0x000fe200078ec0ff */
[----:B------:R1:W-:Y:S02]  /*1cf0*/  STL.64 [R1+0x88], R232 ;  /* 0x000088e801007387 */ /* 0x0003e40000100a00 */
[----:B------:R-:W-:Y:S02]  /*1d00*/  DADD R218, R222, R218 ;  /* 0x00000000deda7229 */ /* 0x000fe400000000da */
[----:B------:R-:W-:Y:S02]  /*1d10*/  IMAD R3, R3, 0x1556, RZ ;  /* 0x0000155603037824 */ /* 0x000fe400078e02ff */
[C-C-:B------:R-:W-:Y:S01]  /*1d20*/  DADD R228, R230.reuse, -R176.reuse ;  /* 0x00000000e6e47229 */ /* 0x140fe200000008b0 */
[----:B0-----:R-:W-:Y:S01]  /*1d30*/  MOV R222, UR6 ;  /* 0x0000000600de7c02 */ /* 0x001fe20008000f00 */
[----:B------:R-:W-:Y:S01]  /*1d40*/  IMAD.U32 R223, RZ, RZ, UR7 ;  /* 0x00000007ffdf7e24 */ /* 0x000fe2000f8e00ff */
[----:B------:R-:W-:Y:S01]  /*1d50*/  DADD R230, R230, R176 ;  /* 0x00000000e6e67229 */ /* 0x000fe200000000b0 */
[----:B-1----:R-:W-:-:S02]  /*1d60*/  IMAD.U32 R232, RZ, RZ, UR4 ;  /* 0x00000004ffe87e24 */ /* 0x002fc4000f8e00ff */
[----:B------:R-:W-:Y:S01]  /*1d70*/  IMAD.U32 R233, RZ, RZ, UR5 ;  /* 0x00000005ffe97e24 */ /* 0x000fe2000f8e00ff */
[----:B------:R-:W0:Y:S01]  /*1d80*/  LDCU.128 UR4, c[0x3][0x50] ;  /* 0x00c00a00ff0477ac */ /* 0x000e220008000c00 */
[----:B------:R-:W-:Y:S01]  /*1d90*/  IMAD.U32 R176, RZ, RZ, UR56 ;  /* 0x00000038ffb07e24 */ /* 0x000fe2000f8e00ff */
[----:B------:R-:W-:Y:S01]  /*1da0*/  MOV R177, UR57 ;  /* 0x0000003900b17c02 */ /* 0x000fe20008000f00 */
[----:B------:R-:W-:Y:S01]  /*1db0*/  IMAD.U32 R178, RZ, RZ, UR44 ;  /* 0x0000002cffb27e24 */ /* 0x000fe2000f8e00ff */
[----:B------:R-:W-:Y:S01]  /*1dc0*/  SHF.R.U32.HI R3, RZ, 0x10, R3 ;  /* 0x00000010ff037819 */ /* 0x000fe20000011603 */
[----:B------:R-:W-:Y:S01]  /*1dd0*/  IMAD.U32 R182, RZ, RZ, UR38 ;  /* 0x00000026ffb67e24 */ /* 0x000fe2000f8e00ff */
[----:B------:R-:W-:Y:S01]  /*1de0*/  MOV R179, UR45 ;  /* 0x0000002d00b37c02 */ /* 0x000fe20008000f00 */
[----:B------:R-:W-:Y:S01]  /*1df0*/  IMAD.U32 R183, RZ, RZ, UR39 ;  /* 0x00000027ffb77e24 */ /* 0x000fe2000f8e00ff */
[----:B------:R-:W-:Y:S01]  /*1e00*/  MOV R184, UR18 ;  /* 0x0000001200b87c02 */ /* 0x000fe20008000f00 */
[----:B------:R-:W-:Y:S01]  /*1e10*/  IMAD.U32 R185, RZ, RZ, UR19 ;  /* 0x00000013ffb97e24 */ /* 0x000fe2000f8e00ff */
[----:B------:R-:W-:Y:S01]  /*1e20*/  MOV R187, UR23 ;  /* 0x0000001700bb7c02 */ /* 0x000fe20008000f00 */
[----:B------:R-:W-:Y:S01]  /*1e30*/  IMAD.U32 R186, RZ, RZ, UR22 ;  /* 0x00000016ffba7e24 */ /* 0x000fe2000f8e00ff */
[C---:B------:R-:W-:Y:S01]  /*1e40*/  DFMA R202, R210.reuse, R176, R202 ;  /* 0x000000b0d2ca722b */ /* 0x040fe200000000ca */
[----:B------:R-:W-:Y:S01]  /*1e50*/  PRMT R224, R3, 0x9910, RZ ;  /* 0x0000991003e07816 */ /* 0x000fe200000000ff */
[----:B------:R-:W-:-:S02]  /*1e60*/  DFMA R200, R210, R178, R200 ;  /* 0x000000b2d2c8722b */ /* 0x000fc400000000c8 */
[C---:B------:R-:W-:Y:S02]  /*1e70*/  DFMA R188, R210.reuse, R180, R188 ;  /* 0x000000b4d2bc722b */ /* 0x040fe400000000bc */
[C---:B------:R-:W-:Y:S02]  /*1e80*/  DFMA R206, R210.reuse, R182, R206 ;  /* 0x000000b6d2ce722b */ /* 0x040fe400000000ce */
[C---:B------:R-:W-:Y:S02]  /*1e90*/  DFMA R212, R210.reuse, R184, R212 ;  /* 0x000000b8d2d4722b */ /* 0x040fe400000000d4 */
[----:B------:R-:W-:Y:S01]  /*1ea0*/  DFMA R210, R210, R186, R220 ;  /* 0x000000bad2d2722b */ /* 0x000fe200000000dc */
[----:B------:R-:W-:Y:S01]  /*1eb0*/  IMAD R220, R224, 0xc, RZ ;  /* 0x0000000ce0dc7824 */ /* 0x000fe200078e02ff */
[----:B------:R1:W-:Y:S01]  /*1ec0*/  STL.64 [R1+0x78], R226 ;  /* 0x000078e201007387 */ /* 0x0003e20000100a00 */
[----:B------:R-:W-:Y:S01]  /*1ed0*/  IMAD R252, R225, 0x6978, R252 ;  /* 0x00006978e1fc7824 */ /* 0x000fe200078e02fc */
[C-C-:B------:R-:W-:Y:S01]  /*1ee0*/  DADD R224, R204.reuse, R202.reuse ;  /* 0x00000000cce07229 */ /* 0x140fe200000000ca */
[----:B0-----:R-:W-:Y:S01]  /*1ef0*/  IMAD.U32 R221, RZ, RZ, UR5 ;  /* 0x00000005ffdd7e24 */ /* 0x001fe2000f8e00ff */
[----:B-1----:R-:W-:Y:S01]  /*1f00*/  DADD R226, R204, -R202 ;  /* 0x00000000cce27229 */ /* 0x002fe200000008ca */
[----:B------:R-:W-:Y:S01]  /*1f10*/  IMAD.MOV R202, RZ, RZ, -R220 ;  /* 0x000000ffffca7224 */ /* 0x000fe200078e0adc */
[----:B------:R-:W-:Y:S01]  /*1f20*/  MOV R220, UR4 ;  /* 0x0000000400dc7c02 */ /* 0x000fe20008000f00 */
[----:B------:R-:W-:Y:S01]  /*1f30*/  IMAD.U32 R204, RZ, RZ, UR6 ;  /* 0x00000006ffcc7e24 */ /* 0x000fe2000f8e00ff */
[----:B------:R-:W-:Y:S01]  /*1f40*/  MOV R205, UR7 ;  /* 0x0000000700cd7c02 */ /* 0x000fe20008000f00 */
[----:B------:R-:W0:Y:S01]  /*1f50*/  LDCU.128 UR4, c[0x3][0x750] ;  /* 0x00c0ea00ff0477ac */ /* 0x000e220008000c00 */
[----:B------:R-:W-:Y:S04]  /*1f60*/  STL.64 [R1+0x80], R232 ;  /* 0x000080e801007387 */ /* 0x000fe80000100a00 */
[----:B------:R1:W-:Y:S02]  /*1f70*/  STL.64 [R1+0x70], R222 ;  /* 0x000070de01007387 */ /* 0x0003e40000100a00 */
[----:B-1----:R-:W-:-:S02]  /*1f80*/  DADD R222, R190, -R200 ;  /* 0x00000000bede7229 */ /* 0x002fc400000008c8 */
[----:B------:R-:W-:Y:S01]  /*1f90*/  DADD R190, R190, R200 ;  /* 0x00000000bebe7229 */ /* 0x000fe200000000c8 */
[----:B0-----:R-:W-:Y:S01]  /*1fa0*/  IMAD.U32 R232, RZ, RZ, UR4 ;  /* 0x00000004ffe87e24 */ /* 0x001fe2000f8e00ff */
[----:B------:R-:W-:Y:S01]  /*1fb0*/  PRMT R200, R202, 0x7710, RZ ;  /* 0x00007710cac87816 */ /* 0x000fe200000000ff */
[----:B------:R-:W-:Y:S01]  /*1fc0*/  IMAD.U32 R233, RZ, RZ, UR5 ;  /* 0x00000005ffe97e24 */ /* 0x000fe2000f8e00ff */
[----:B------:R-:W-:Y:S01]  /*1fd0*/  MOV R202, UR6 ;  /* 0x0000000600ca7c02 */ /* 0x000fe20008000f00 */
[----:B------:R-:W-:Y:S01]  /*1fe0*/  IMAD.U32 R203, RZ, RZ, UR7 ;  /* 0x00000007ffcb7e24 */ /* 0x000fe2000f8e00ff */
[----:B------:R-:W0:Y:S01]  /*1ff0*/  LDCU.128 UR4, c[0x3][0x60] ;  /* 0x00c00c00ff0477ac */ /* 0x000e220008000c00 */
[----:B------:R1:W-:Y:S04]  /*2000*/  STL.64 [R1+0x68], R220 ;  /* 0x000068dc01007387 */ /* 0x0003e80000100a00 */
[----:B------:R2:W-:Y:S01]  /*2010*/  STL.64 [R1+0x58], R204 ;  /* 0x000058cc01007387 */ /* 0x0005e20000100a00 */
[----:B-1----:R-:W-:-:S02]  /*2020*/  DADD R220, R4, -R188 ;  /* 0x0000000004dc7229 */ /* 0x002fc400000008bc */
[----:B--2---:R-:W-:Y:S01]  /*2030*/  DADD R204, R4, R188 ;  /* 0x0000000004cc7229 */ /* 0x004fe200000000bc */
[----:B0-----:R-:W-:Y:S01]  /*2040*/  MOV R188, UR4 ;  /* 0x0000000400bc7c02 */ /* 0x001fe20008000f00 */
[----:B------:R-:W-:Y:S01]  /*2050*/  IMAD.U32 R189, RZ, RZ, UR5 ;  /* 0x00000005ffbd7e24 */ /* 0x000fe2000f8e00ff */
[----:B------:R-:W-:Y:S01]  /*2060*/  MOV R5, UR7 ;  /* 0x0000000700057c02 */ /* 0x000fe20008000f00 */
[----:B------:R-:W-:Y:S01]  /*2070*/  IMAD.U32 R4, RZ, RZ, UR6 ;  /* 0x00000006ff047e24 */ /* 0x000fe2000f8e00ff */
[----:B------:R-:W0:Y:S01]  /*2080*/  LDCU.128 UR4, c[0x3][0x760] ;  /* 0x00c0ec00ff0477ac */ /* 0x000e220008000c00 */
[----:B------:R-:W-:Y:S04]  /*2090*/  STL.64 [R1+0x60], R232 ;  /* 0x000060e801007387 */ /* 0x000fe80000100a00 */
[----:B------:R1:W-:Y:S04]  /*20a0*/  STL.64 [R1+0x50], R202 ;  /* 0x000050ca01007387 */ /* 0x0003e80000100a00 */
[----:B------:R2:W-:Y:S01]  /*20b0*/  STL.64 [R1+0x48], R188 ;  /* 0x000048bc01007387 */ /* 0x0005e20000100a00 */
[----:B-1----:R-:W-:-:S02]  /*20c0*/  DADD R202, R208, -R206 ;  /* 0x00000000d0ca7229 */ /* 0x002fc400000008ce */
[----:B------:R-:W-:Y:S01]  /*20d0*/  DADD R206, R208, R206 ;  /* 0x00000000d0ce7229 */ /* 0x000fe200000000ce */
[----:B0-----:R-:W-:Y:S01]  /*20e0*/  IMAD.U32 R208, RZ, RZ, UR4 ;  /* 0x00000004ffd07e24 */ /* 0x001fe2000f8e00ff */
[----:B--2---:R-:W-:Y:S01]  /*20f0*/  MOV R188, UR6 ;  /* 0x0000000600bc7c02 */ /* 0x004fe20008000f00 */
[----:B------:R-:W-:Y:S02]  /*2100*/  IMAD.U32 R209, RZ, RZ, UR5 ;  /* 0x00000005ffd17e24 */ /* 0x000fe4000f8e00ff */
[----:B------:R-:W-:Y:S01]  /*2110*/  IMAD.U32 R189, RZ, RZ, UR7 ;  /* 0x00000007ffbd7e24 */ /* 0x000fe2000f8e00ff */
[----:B------:R-:W0:Y:S01]  /*2120*/  LDCU.128 UR4, c[0x3][0x70] ;  /* 0x00c00e00ff0477ac */ /* 0x000e220008000c00 */
[----:B------:R-:W-:Y:S01]  /*2130*/  STL.64 [R1+0x38], R4 ;  /* 0x0000380401007387 */ /* 0x000fe20000100a00 */
[----:B------:R-:W-:-:S03]  /*2140*/  IMAD.IADD R200, R2, 0x1, R200 ;  /* 0x0000000102c87824 */ /* 0x000fc600078e02c8 */
[----:B------:R0:W-:Y:S04]  /*2150*/  STL.64 [R1+0x40], R208 ;  /* 0x000040d001007387 */ /* 0x0001e80000100a00 */
[----:B------:R1:W-:Y:S01]  /*2160*/  STL.64 [R1+0x30], R188 ;  /* 0x000030bc01007387 */ /* 0x0003e20000100a00 */
[----:B------:R-:W-:Y:S01]  /*2170*/  IMAD R3, R3, 0x78, R252 ;  /* 0x0000007803037824 */ /* 0x000fe200078e02fc */
[----:B0-----:R-:W-:Y:S01]  /*2180*/  MOV R208, UR4 ;  /* 0x0000000400d07c02 */ /* 0x001fe20008000f00 */
[----:B------:R-:W-:Y:S02]  /*2190*/  IMAD.U32 R209, RZ, RZ, UR5 ;  /* 0x00000005ffd17e24 */ /* 0x000fe4000f8e00ff */
[----:B-1----:R-:W-:Y:S01]  /*21a0*/  IMAD.U32 R188, RZ, RZ, UR6 ;  /* 0x00000006ffbc7e24 */ /* 0x002fe2000f8e00ff */
[----:B------:R-:W-:Y:S01]  /*21b0*/  MOV R189, UR7 ;  /* 0x0000000700bd7c02 */ /* 0x000fe20008000f00 */
[----:B------:R-:W0:Y:S01]  /*21c0*/  LDCU.128 UR4, c[0x3][0x770] ;  /* 0x00c0ee00ff0477ac */ /* 0x000e220008000c00 */
[----:B------:R-:W-:-:S05]  /*21d0*/  LOP3.LUT R4, R200, 0xffff, RZ, 0xc0, !PT ;  /* 0x0000ffffc8047812 */ /* 0x000fca00078ec0ff */
[----:B------:R-:W-:Y:S01]  /*21e0*/  IMAD R3, R4, 0x8, R3 ;  /* 0x0000000804037824 */ /* 0x000fe200078e0203 */
[----:B------:R-:W-:Y:S06]  /*21f0*/  BAR.SYNC.DEFER_BLOCKING 0x0 ;  /* 0x0000000000007b1d */ /* 0x000fec0000010000 */
[----:B------:R-:W-:Y:S04]  /*2200*/  STL [R1+0x110], R3 ;  /* 0x0001100301007387 */ /* 0x000fe80000100800 */
        /* <DEDUP_REMOVED lines=9> */
[----:B0-----:R-:W-:Y:S01]  /*22a0*/  IMAD.U32 R208, RZ, RZ, UR4 ;  /* 0x00000004ffd07e24 */ /* 0x001fe2000f8e00ff */
[----:B------:R-:W-:Y:S01]  /*22b0*/  MOV R209, UR5 ;  /* 0x0000000500d17c02 */ /* 0x000fe20008000f00 */
[----:B-1----:R-:W-:-:S02]  /*22c0*/  IMAD.U32 R188, RZ, RZ, UR6 ;  /* 0x00000006ffbc7e24 */ /* 0x002fc4000f8e00ff */
[----:B------:R-:W-:Y:S01]  /*22d0*/  IMAD.U32 R189, RZ, RZ, UR7 ;  /* 0x00000007ffbd7e24 */ /* 0x000fe2000f8e00ff */
[----:B------:R-:W0:Y:S01]  /*22e0*/  LDCU.128 UR4, c[0x3][0x780] ;  /* 0x00c0f000ff0477ac */ /* 0x000e220008000c00 */
[----:B------:R0:W-:Y:S01]  /*22f0*/  STL.64 [R1+0x8], R208 ;  /* 0x000008d001007387 */ /* 0x0001e20000100a00 */
[----:B------:R-:W-:-:S03]  /*2300*/  ISETP.GT.U32.AND P1, PT, R2, 0xb3, PT ;  /* 0x000000b30200780c */ /* 0x000fc60003f24070 */
[----:B------:R-:W-:Y:S01]  /*2310*/  STS.64 [R3+0x6270], R228 ;  /* 0x006270e403007388 */ /* 0x000fe20000000a00 */
[----:B------:R-:W-:-:S03]  /*2320*/  DADD R200, R214, -R212 ;  /* 0x00000000d6c87229 */ /* 0x000fc600000008d4 */
[----:B------:R-:W-:Y:S01]  /*2330*/  STS.64 [R3], R230 ;  /* 0x000000e603007388 */ /* 0x000fe20000000a00 */
[----:B0-----:R-:W-:Y:S01]  /*2340*/  MOV R208, UR4 ;  /* 0x0000000400d07c02 */ /* 0x001fe20008000f00 */
[----:B------:R-:W-:Y:S02]  /*2350*/  IMAD.U32 R209, RZ, RZ, UR5 ;  /* 0x00000005ffd17e24 */ /* 0x000fe4000f8e00ff */
[----:B------:R-:W-:Y:S04]  /*2360*/  STS.64 [R3+0x3138], R218 ;  /* 0x003138da03007388 */ /* 0x000fe80000000a00 */
[----:B------:R-:W-:Y:S01]  /*2370*/  STL.64 [R1], R208 ;  /* 0x000000d001007387 */ /* 0x000fe20000100a00 */
[----:B------:R-:W-:-:S03]  /*2380*/  DADD R212, R214, R212 ;  /* 0x00000000d6d47229 */ /* 0x000fc600000000d4 */
[----:B------:R-:W-:Y:S01]  /*2390*/  STS.64 [R3+0x5b68], R226 ;  /* 0x005b68e203007388 */ /* 0x000fe20000000a00 */
[----:B------:R-:W-:-:S03]  /*23a0*/  DADD R4, R216, -R210 ;  /* 0x00000000d8047229 */ /* 0x000fc600000008d2 */
[----:B------:R-:W-:Y:S01]  /*23b0*/  STS.64 [R3+0x708], R224 ;  /* 0x000708e003007388 */ /* 0x000fe20000000a00 */
[----:B------:R-:W-:-:S03]  /*23c0*/  DADD R210, R216, R210 ;  /* 0x00000000d8d27229 */ /* 0x000fc600000000d2 */
[----:B------:R-:W-:Y:S04]  /*23d0*/  STS.64 [R3+0x5460], R222 ;  /* 0x005460de03007388 */ /* 0x000fe80000000a00 */
[----:B------:R0:W-:Y:S04]  /*23e0*/  STS.64 [R3+0xe10], R190 ;  /* 0x000e10be03007388 */ /* 0x0001e80000000a00 */
[----:B------:R1:W-:Y:S04]  /*23f0*/  STS.64 [R3+0x4d58], R220 ;  /* 0x004d58dc03007388 */ /* 0x0003e80000000a00 */
[----:B------:R1:W-:Y:S04]  /*2400*/  STS.64 [R3+0x1518], R204 ;  /* 0x001518cc03007388 */ /* 0x0003e80000000a00 */
[----:B------:R1:W-:Y:S04]  /*2410*/  STS.64 [R3+0x4650], R202 ;  /* 0x004650ca03007388 */ /* 0x0003e80000000a00 */
[----:B------:R1:W-:Y:S04]  /*2420*/  STS.64 [R3+0x1c20], R206 ;  /* 0x001c20ce03007388 */ /* 0x0003e80000000a00 */
[----:B------:R1:W-:Y:S01]  /*2430*/  STS.64 [R3+0x3f48], R200 ;  /* 0x003f48c803007388 */ /* 0x0003e20000000a00 */
[----:B0-----:R-:W-:-:S03]  /*2440*/  IMAD.U32 R190, RZ, RZ, UR6 ;  /* 0x00000006ffbe7e24 */ /* 0x001fc6000f8e00ff */
[----:B------:R1:W-:Y:S01]  /*2450*/  STS.64 [R3+0x2328], R212 ;  /* 0x002328d403007388 */ /* 0x0003e20000000a00 */
[----:B------:R-:W-:Y:S01]  /*2460*/  MOV R191, UR7 ;  /* 0x0000000700bf7c02 */ /* 0x000fe20008000f00 */
[----:B------:R-:W-:Y:S02]  /*2470*/  BSSY.RECONVERGENT B0, `(.L_x_20) ;  /* 0x00000ab000007945 */ /* 0x000fe40003800200 */
[----:B------:R1:W-:Y:S04]  /*2480*/  STS.64 [R3+0x3840], R4 ;  /* 0x0038400403007388 */ /* 0x0003e80000000a00 */
[----:B------:R1:W-:Y:S01]  /*2490*/  STS.64 [R3+0x2a30], R210 ;  /* 0x002a30d203007388 */ /* 0x0003e20000000a00 */
[----:B------:R-:W-:Y:S06]  /*24a0*/  BAR.SYNC.DEFER_BLOCKING 0x0 ;  /* 0x0000000000007b1d */ /* 0x000fec0000010000 */
[----:B------:R-:W-:Y:S05]  /*24b0*/  @P1 BRA `(.L_x_21) ;  /* 0x0000000800981947 */ /* 0x000fea0003800000 */
.L_x_22:
[C---:B01----:R-:W-:Y:S02]  /*24c0*/  PRMT R3, R2.reuse, 0x9910, RZ ;  /* 0x0000991002037816 */ /* 0x043fe400000000ff */
        /* <DEDUP_REMOVED lines=126> */
[C---:B------:R-:W-:Y:S02]  /*2cb0*/  DFMA R214, R208.reuse, R160, R214 ;  /* 0x000000a0d0d6722b */ /* 0x040fe400000000d6 */
[C---:B------:R-:W-:Y:S02]  /*2cc0*/  DFMA R216, R208.reuse, R164, R216 ;  /* 0x000000a4d0d8722b */ /* 0x040fe400000000d8 */
[----:B------:R-:W-:Y:S02]  /*2cd0*/  DFMA R226, R208, R174, R226 ;  /* 0x000000aed0e2722b */ /* 0x000fe400000000e2 */
[----:B------:R-:W-:-:S02]  /*2ce0*/  DFMA R234, R230, R162, R234 ;  /* 0x000000a2e6ea722b */ /* 0x000fc400000000ea */
[C---:B------:R-:W-:Y:S02]  /*2cf0*/  DFMA R236, R230.reuse, R176, R236 ;  /* 0x000000b0e6ec722b */ /* 0x040fe400000000ec */
[----:B------:R-:W-:Y:S02]  /*2d00*/  DFMA R204, R230, R186, R204 ;  /* 0x000000bae6cc722b */ /* 0x000fe400000000cc */
[----:B------:R-:W-:Y:S02]  /*2d10*/  DADD R212, R218, -R238 ;  /* 0x00000000dad47229 */ /* 0x000fe400000008ee */
[----:B------:R-:W-:Y:S02]  /*2d20*/  DFMA R228, R208, R196, R228 ;  /* 0x000000c4d0e4722b */ /* 0x000fe400000000e4 */
[----:B------:R-:W-:Y:S02]  /*2d30*/  DFMA R206, R230, R198, R206 ;  /* 0x000000c6e6ce722b */ /* 0x000fe400000000ce */
[----:B------:R-:W-:Y:S01]  /*2d40*/  DADD R238, R218, R238 ;  /* 0x00000000daee7229 */ /* 0x000fe200000000ee */
[----:B------:R0:W-:Y:S01]  /*2d50*/  STS.64 [R3+0x5a0], R212 ;  /* 0x0005a0d403007388 */ /* 0x0001e20000000a00 */
[----:B------:R-:W-:-:S02]  /*2d60*/  DADD R218, R220, -R4 ;  /* 0x00000000dcda7229 */ /* 0x000fc40000000804 */
[----:B------:R-:W-:Y:S02]  /*2d70*/  DADD R220, R220, R4 ;  /* 0x00000000dcdc7229 */ /* 0x000fe40000000004 */
[C-C-:B------:R-:W-:Y:S01]  /*2d80*/  DADD R4, R222.reuse, -R200.reuse ;  /* 0x00000000de047229 */ /* 0x140fe200000008c8 */
[----:B------:R0:W-:Y:S01]  /*2d90*/  STS.64 [R3+0xf0], R238 ;  /* 0x0000f0ee03007388 */ /* 0x0001e20000000a00 */
[----:B------:R-:W-:Y:S02]  /*2da0*/  DADD R222, R222, R200 ;  /* 0x00000000dede7229 */ /* 0x000fe400000000c8 */
[C-C-:B------:R-:W-:Y:S01]  /*2db0*/  DADD R200, R224.reuse, -R202.reuse ;  /* 0x00000000e0c87229 */ /* 0x140fe200000008ca */
[----:B------:R0:W-:Y:S01]  /*2dc0*/  STS.64 [R3+0x528], R218 ;  /* 0x000528da03007388 */ /* 0x0001e20000000a00 */
[----:B------:R-:W-:Y:S02]  /*2dd0*/  DADD R202, R224, R202 ;  /* 0x00000000e0ca7229 */ /* 0x000fe400000000ca */
        /* <DEDUP_REMOVED lines=20> */
.L_x_21:
[----:B------:R-:W-:Y:S05]  /*2f20*/  BSYNC.RECONVERGENT B0 ;  /* 0x0000000000007941 */ /* 0x000fea0003800200 */
.L_x_20:
[----:B------:R-:W-:Y:S01]  /*2f30*/  ISETP.GT.U32.AND P1, PT, R240, 0xe0, PT ;  /* 0x000000e0f000780c */ /* 0x000fe20003f24070 */
[----:B------:R-:W-:Y:S06]  /*2f40*/  BAR.SYNC.DEFER_BLOCKING 0x0 ;  /* 0x0000000000007b1d */ /* 0x000fec0000010000 */
[----:B------:R-:W2:Y:S01]  /*2f50*/  LDCU.128 UR4, c[0x3][0x90] ;  /* 0x00c01200ff0477ac */ /* 0x000ea20008000c00 */
        /* <DEDUP_REMOVED lines=17> */
[----:B01----:R-:W-:-:S07]  /*3070*/  IMAD.MOV.U32 R3, RZ, RZ, R240 ;  /* 0x000000ffff037224 */ /* 0x003fce00078e00f0 */
.L_x_25:
[----:B------:R-:W5:Y:S04]  /*3080*/  LDL.64 R8, [R1+0xa0] ;  /* 0x0000a00001087983 */ /* 0x000f680000100a00 */
[----:B------:R-:W2:Y:S04]  /*3090*/  LDL.64 R22, [R1+0x90] ;  /* 0x0000900001167983 */ /* 0x000ea80000100a00 */
[----:B------:R-:W3:Y:S04]  /*30a0*/  LDL.64 R4, [R1+0xa8] ;  /* 0x0000a80001047983 */ /* 0x000ee80000100a00 */
[----:B------:R-:W4:Y:S04]  /*30b0*/  LDL.64 R6, [R1+0x100] ;  /* 0x0001000001067983 */ /* 0x000f280000100a00 */
[----:B------:R-:W4:Y:S04]  /*30c0*/  LDL.64 R10, [R1+0x48] ;  /* 0x00004800010a7983 */ /* 0x000f280000100a00 */
[----:B------:R-:W4:Y:S01]  /*30d0*/  LDL.64 R20, [R1+0x38] ;  /* 0x0000380001147983 */ /* 0x000f220000100a00 */
[----:B------:R-:W-:Y:S01]  /*30e0*/  MOV.SPILL R74, UR65 ;  /* 0x00000041004a7c02 */ /* 0x000fe20009000f00 */
[----:B------:R-:W0:Y:S01]  /*30f0*/  LDCU.128 UR68, c[0x3][0x110] ;  /* 0x00c02200ff4477ac */ /* 0x000e220008000c00 */
[----:B------:R-:W-:Y:S01]  /*3100*/  MOV.SPILL R75, UR64 ;  /* 0x00000040004b7c02 */ /* 0x000fe20009000f00 */
[----:B------:R-:W4:Y:S04]  /*3110*/  LDL.64 R16, [R1+0x98] ;  /* 0x0000980001107983 */ /* 0x000f280000100a00 */
[----:B------:R-:W4:Y:S04]  /*3120*/  LDL.64 R14, [R1+0xf0] ;  /* 0x0000f000010e7983 */ /* 0x000f280000100a00 */
[----:B------:R-:W4:Y:S04]  /*3130*/  LDL.64 R12, [R1+0xf8] ;  /* 0x0000f800010c7983 */ /* 0x000f280000100a00 */
[----:B------:R-:W4:Y:S04]  /*3140*/  LDL.64 R18, [R1+0x40] ;  /* 0x0000400001127983 */ /* 0x000f280000100a00 */
[----:B------:R-:W4:Y:S04]  /*3150*/  LDL.64 R26, [R1+0x30] ;  /* 0x00003000011a7983 */ /* 0x000f280000100a00 */
[----:B------:R-:W4:Y:S01]  /*3160*/  LDL.64 R28, [R1+0x10] ;  /* 0x00001000011c7983 */ /* 0x000f220000100a00 */
[----:B0-----:R-:W-:Y:S01]  /*3170*/  MOV R142, UR68 ;  /* 0x00000044008e7c02 */ /* 0x001fe20008000f00 */
[----:B------:R-:W-:Y:S01]  /*3180*/  IMAD.U32 R143, RZ, RZ, UR69 ;  /* 0x00000045ff8f7e24 */ /* 0x000fe2000f8e00ff */
[----:B------:R-:W-:Y:S01]  /*3190*/  MOV R173, UR71 ;  /* 0x0000004700ad7c02 */ /* 0x000fe20008000f00 */
[----:B------:R-:W-:Y:S01]  /*31a0*/  IMAD.U32 R172, RZ, RZ, UR70 ;  /* 0x00000046ffac7e24 */ /* 0x000fe2000f8e00ff */
[----:B------:R-:W0:Y:S01]  /*31b0*/  LDCU.128 UR68, c[0x3][0x810] ;  /* 0x00c10200ff4477ac */ /* 0x000e220008000c00 */
[----:B------:R-:W-:Y:S01]  /*31c0*/  MOV.SPILL R43, UR63 ;  /* 0x0000003f002b7c02 */ /* 0x000fe20009000f00 */
[----:B------:R-:W4:Y:S01]  /*31d0*/  LDL.64 R66, [R1+0xe8] ;  /* 0x0000e80001427983 */ /* 0x000f220000100a00 */
[----:B------:R-:W-:-:S02]  /*31e0*/  MOV.SPILL R42, UR67 ;  /* 0x00000043002a7c02 */ /* 0x000fc40009000f00 */
[----:B------:R-:W-:Y:S01]  /*31f0*/  MOV.SPILL R82, UR62 ;  /* 0x0000003e00527c02 */ /* 0x000fe20009000f00 */
[----:B------:R-:W4:Y:S01]  /*3200*/  LDL.64 R64, [R1+0xe0] ;  /* 0x0000e00001407983 */ /* 0x000f220000100a00 */
[----:B------:R-:W-:Y:S02]  /*3210*/  MOV.SPILL R83, UR61 ;  /* 0x0000003d00537c02 */ /* 0x000fe40009000f00 */
[----:B------:R-:W-:Y:S01]  /*3220*/  MOV.SPILL R112, UR60 ;  /* 0x0000003c00707c02 */ /* 0x000fe20009000f00 */
[----:B------:R-:W4:Y:S01]  /*3230*/  LDL.64 R48, [R1+0x70] ;  /* 0x0000700001307983 */ /* 0x000f220000100a00 */
[----:B------:R-:W-:Y:S02]  /*3240*/  MOV.SPILL R134, UR55 ;  /* 0x0000003700867c02 */ /* 0x000fe40009000f00 */
[----:B------:R-:W-:Y:S01]  /*3250*/  MOV.SPILL R135, UR54 ;  /* 0x0000003600877c02 */ /* 0x000fe20009000f00 */
[----:B------:R-:W4:Y:S01]  /*3260*/  LDL.64 R62, [R1+0x88] ;  /* 0x00008800013e7983 */ /* 0x000f220000100a00 */
[----:B0-----:R-:W-:Y:S01]  /*3270*/  IMAD.U32 R156, RZ, RZ, UR68 ;  /* 0x00000044ff9c7e24 */ /* 0x001fe2000f8e00ff */
[----:B------:R-:W-:Y:S01]  /*3280*/  MOV R184, UR70 ;  /* 0x0000004600b87c02 */ /* 0x000fe20008000f00 */
[----:B------:R-:W-:Y:S01]  /*3290*/  IMAD.U32 R157, RZ, RZ, UR69 ;  /* 0x00000045ff9d7e24 */ /* 0x000fe2000f8e00ff */
[----:B------:R-:W-:Y:S01]  /*32a0*/  MOV.SPILL R115, UR51 ;  /* 0x0000003300737c02 */ /* 0x000fe20009000f00 */
        /* <DEDUP_REMOVED lines=9> */
[----:B------:R-:W4:Y:S04]  /*3340*/  LDL.64 R50, [R1+0x78] ;  /* 0x0000780001327983 */ /* 0x000f280000100a00 */
[----:B------:R-:W4:Y:S01]  /*3350*/  LDL.64 R44, [R1+0x28] ;  /* 0x00002800012c7983 */ /* 0x000f220000100a00 */
[----:B0-----:R-:W-:Y:S01]  /*3360*/  IMAD.U32 R110, RZ, RZ, UR68 ;  /* 0x00000044ff6e7e24 */ /* 0x001fe2000f8e00ff */
[----:B------:R-:W-:Y:S01]  /*3370*/  MOV R111, UR69 ;  /* 0x00000045006f7c02 */ /* 0x000fe20008000f00 */
[----:B------:R-:W-:Y:S01]  /*3380*/  IMAD.U32 R102, RZ, RZ, UR70 ;  /* 0x00000046ff667e24 */ /* 0x000fe2000f8e00ff */
[----:B------:R-:W4:Y:S01]  /*3390*/  LDL.64 R34, [R1+0x20] ;  /* 0x0000200001227983 */ /* 0x000f220000100a00 */
[----:B------:R-:W-:Y:S01]  /*33a0*/  IMAD.U32 R103, RZ, RZ, UR71 ;  /* 0x00000047ff677e24 */ /* 0x000fe2000f8e00ff */
[----:B------:R-:W0:Y:S02]  /*33b0*/  LDCU.128 UR68, c[0x3][0x820] ;  /* 0x00c10400ff4477ac */ /* 0x000e240008000c00 */
[----:B------:R-:W4:Y:S04]  /*33c0*/  LDL.64 R32, [R1+0xd8] ;  /* 0x0000d80001207983 */ /* 0x000f280000100a00 */
[----:B------:R-:W4:Y:S01]  /*33d0*/  LDL.64 R30, [R1+0x18] ;  /* 0x00001800011e7983 */ /* 0x000f220000100a00 */
[----:B-----5:R-:W-:-:S02]  /*33e0*/  R2UR UR64, R8 ;  /* 0x00000000084072ca */ /* 0x020fc400000e0000 */
[----:B------:R-:W-:Y:S02]  /*33f0*/  R2UR UR65, R9 ;  /* 0x00000000094172ca */ /* 0x000fe400000e0000 */
[----:B------:R-:W5:Y:S01]  /*3400*/  LDL.64 R8, [R1+0x108] ;  /* 0x0001080001087983 */ /* 0x000f620000100a00 */
[----:B0-----:R-:W-:Y:S01]  /*3410*/  MOV R76, UR68 ;  /* 0x00000044004c7c02 */ /* 0x001fe20008000f00 */
[----:B------:R-:W-:Y:S01]  /*3420*/  IMAD.U32 R77, RZ, RZ, UR69 ;  /* 0x00000045ff4d7e24 */ /* 0x000fe2000f8e00ff */
[----:B------:R-:W-:Y:S01]  /*3430*/  MOV R71, UR71 ;  /* 0x0000004700477c02 */ /* 0x000fe20008000f00 */
[----:B------:R-:W-:Y:S01]  /*3440*/  IMAD.U32 R70, RZ, RZ, UR70 ;  /* 0x00000046ff467e24 */ /* 0x000fe2000f8e00ff */
[----:B------:R-:W0:Y:S01]  /*3450*/  LDCU.128 UR68, c[0x3][0x130] ;  /* 0x00c02600ff4477ac */ /* 0x000e220008000c00 */
[----:B--2---:R-:W-:Y:S02]  /*3460*/  R2UR UR74, R22 ;  /* 0x00000000164a72ca */ /* 0x004fe400000e0000 */
[----:B------:R-:W-:Y:S01]  /*3470*/  R2UR UR75, R23 ;  /* 0x00000000174b72ca */ /* 0x000fe200000e0000 */
[----:B0-----:R-:W-:Y:S01]  /*3480*/  IMAD.U32 R54, RZ, RZ, UR68 ;  /* 0x00000044ff367e24 */ /* 0x001fe2000f8e00ff */
[----:B------:R-:W-:Y:S01]  /*3490*/  MOV R22, UR70 ;  /* 0x0000004600167c02 */ /* 0x000fe20008000f00 */
[----:B------:R-:W-:-:S02]  /*34a0*/  IMAD.U32 R55, RZ, RZ, UR69 ;  /* 0x00000045ff377e24 */ /* 0x000fc4000f8e00ff */
[----:B------:R-:W-:Y:S01]  /*34b0*/  IMAD.U32 R23, RZ, RZ, UR71 ;  /* 0x00000047ff177e24 */ /* 0x000fe2000f8e00ff */
[----:B------:R-:W0:Y:S01]  /*34c0*/  LDCU.128 UR68, c[0x3][0x830] ;  /* 0x00c10600ff4477ac */ /* 0x000e220008000c00 */
[----:B---3--:R-:W-:Y:S02]  /*34d0*/  R2UR UR63, R5 ;  /* 0x00000000053f72ca */ /* 0x008fe400000e0000 */
[----:B------:R-:W-:Y:S02]  /*34e0*/  MOV.SPILL R5, UR66 ;  /* 0x0000004200057c02 */ /* 0x000fe40009000f00 */
[----:B----4-:R-:W-:Y:S02]  /*34f0*/  R2UR UR66, R6 ;  /* 0x00000000064272ca */ /* 0x010fe400000e0000 */
[----:B------:R-:W-:Y:S02]  /*3500*/  R2UR UR67, R7 ;  /* 0x00000000074372ca */ /* 0x000fe400000e0000 */
[----:B------:R-:W-:Y:S01]  /*3510*/  PRMT R2, R3, 0x9910, RZ ;  /* 0x0000991003027816 */ /* 0x000fe200000000ff */
[----:B0-----:R-:W-:Y:S01]  /*3520*/  IMAD.U32 R38, RZ, RZ, UR68 ;  /* 0x00000044ff267e24 */ /* 0x001fe2000f8e00ff */
[----:B------:R-:W-:Y:S01]  /*3530*/  MOV R39, UR69 ;  /* 0x0000004500277c02 */ /* 0x000fe20008000f00 */
[----:B------:R-:W-:-:S02]  /*3540*/  IMAD.U32 R6, RZ, RZ, UR70 ;  /* 0x00000046ff067e24 */ /* 0x000fc4000f8e00ff */
[----:B------:R-:W-:Y:S01]  /*3550*/  IMAD.U32 R7, RZ, RZ, UR71 ;  /* 0x00000047ff077e24 */ /* 0x000fe2000f8e00ff */
[----:B------:R-:W0:Y:S01]  /*3560*/  LDCU.128 UR68, c[0x3][0x140] ;  /* 0x00c02800ff4477ac */ /* 0x000e220008000c00 */
[----:B------:R-:W-:-:S05]  /*3570*/  IMAD R2, R2, 0x89, RZ ;  /* 0x0000008902027824 */ /* 0x000fca00078e02ff */
[----:B------:R-:W-:-:S04]  /*3580*/  LOP3.LUT R2, R2, 0xffff, RZ, 0xc0, !PT ;  /* 0x0000ffff02027812 */ /* 0x000fc800078ec0ff */
[----:B------:R-:W-:Y:S02]  /*3590*/  SHF.R.U32.HI R2, RZ, 0xb, R2 ;  /* 0x0000000bff027819 */ /* 0x000fe40000011602 */
[----:B0-----:R-:W-:Y:S01]  /*35a0*/  MOV R144, UR68 ;  /* 0x0000004400907c02 */ /* 0x001fe20008000f00 */
[----:B------:R-:W-:Y:S01]  /*35b0*/  IMAD.U32 R145, RZ, RZ, UR69 ;  /* 0x00000045ff917e24 */ /* 0x000fe2000f8e00ff */
[----:B------:R-:W-:Y:S01]  /*35c0*/  MOV R175, UR71 ;  /* 0x0000004700af7c02 */ /* 0x000fe20008000f00 */
[----:B------:R-:W-:Y:S01]  /*35d0*/  IMAD.U32 R174, RZ, RZ, UR70 ;  /* 0x00000046ffae7e24 */ /* 0x000fe2000f8e00ff */
[----:B------:R-:W0:Y:S01]  /*35e0*/  LDCU.128 UR68, c[0x3][0x840] ;  /* 0x00c10800ff4477ac */ /* 0x000e220008000c00 */
[----:B------:R-:W-:Y:S02]  /*35f0*/  R2UR UR62, R4 ;  /* 0x00000000043e72ca */ /* 0x000fe400000e0000 */
[----:B------:R-:W-:-:S05]  /*3600*/  PRMT R4, R2, 0x9910, RZ ;  /* 0x0000991002047816 */ /* 0x000fca00000000ff */
[----:B------:R-:W-:-:S05]  /*3610*/  IMAD R4, R4, 0xf, RZ ;  /* 0x0000000f04047824 */ /* 0x000fca00078e02ff */
[----:B------:R-:W-:Y:S01]  /*3620*/  IADD3 R4, PT, PT, RZ, -R4, RZ ;  /* 0x80000004ff047210 */ /* 0x000fe20007ffe0ff */
[----:B0-----:R-:W-:Y:S01]  /*3630*/  IMAD.U32 R158, RZ, RZ, UR68 ;  /* 0x00000044ff9e7e24 */ /* 0x001fe2000f8e00ff */
[----:B------:R-:W-:Y:S01]  /*3640*/  MOV R186, UR70 ;  /* 0x0000004600ba7c02 */ /* 0x000fe20008000f00 */
[----:B------:R-:W-:Y:S02]  /*3650*/  IMAD.U32 R159, RZ, RZ, UR69 ;  /* 0x00000045ff9f7e24 */ /* 0x000fe4000f8e00ff */
[----:B------:R-:W-:Y:S01]  /*3660*/  IMAD.U32 R187, RZ, RZ, UR71 ;  /* 0x00000047ffbb7e24 */ /* 0x000fe2000f8e00ff */
[----:B------:R-:W0:Y:S01]  /*3670*/  LDCU.128 UR68, c[0x3][0x150] ;  /* 0x00c02a00ff4477ac */ /* 0x000e220008000c00 */
[----:B------:R-:W-:Y:S02]  /*3680*/  PRMT R4, R4, 0x7710, RZ ;  /* 0x0000771004047816 */ /* 0x000fe400000000ff */
[----:B------:R-:W-:Y:S02]  /*3690*/  R2UR UR60, R10 ;  /* 0x000000000a3c72ca */ /* 0x000fe400000e0000 */
[----:B------:R-:W-:-:S02]  /*36a0*/  R2UR UR61, R11 ;  /* 0x000000000b3d72ca */ /* 0x000fc400000e0000 */
[----:B------:R-:W1:Y:S01]  /*36b0*/  @!P0 LDC.64 R10, c[0x0][0x388] ;  /* 0x0000e200ff0a8b82 */ /* 0x000e620000000a00 */
[----:B------:R-:W-:Y:S01]  /*36c0*/  IMAD.IADD R4, R4, 0x1, R3 ;  /* 0x0000000104047824 */ /* 0x000fe200078e0203 */
[----:B------:R-:W-:-:S04]  /*36d0*/  R2UR UR73, R21 ;  /* 0x00000000154972ca */ /* 0x000fc800000e0000 */
[----:B------:R-:W-:-:S04]  /*36e0*/  LOP3.LUT R21, R4, 0xff, RZ, 0xc0, !PT ;  /* 0x000000ff04157812 */ /* 0x000fc800078ec0ff */
[----:B------:R-:W-:Y:S01]  /*36f0*/  PRMT R4, R21, 0x5410, R2 ;  /* 0x0000541015047816 */ /* 0x000fe20000000002 */
[----:B0-----:R-:W-:Y:S01]  /*3700*/  IMAD.U32 R108, RZ, RZ, UR68 ;  /* 0x00000044ff6c7e24 */ /* 0x001fe2000f8e00ff */
[----:B------:R-:W-:Y:S01]  /*3710*/  UMOV UR68, 0xe10f ;  /* 0x0000e10f00447882 */ /* 0x000fe20000000000 */
[----:B------:R-:W-:Y:S02]  /*3720*/  IMAD.U32 R101, RZ, RZ, UR71 ;  /* 0x00000047ff657e24 */ /* 0x000fe4000f8e00ff */
[----:B------:R-:W-:Y:S02]  /*3730*/  IDP.2A.LO.U16.U8 R4, R4, UR68, RZ ;  /* 0x0000004404047c26 */ /* 0x000fe400080010ff */
[----:B------:R-:W-:Y:S01]  /*3740*/  IMAD.U32 R100, RZ, RZ, UR70 ;  /* 0x00000046ff647e24 */ /* 0x000fe2000f8e00ff */
[----:B------:R-:W-:Y:S02]  /*3750*/  CS2R R226, SRZ ;  /* 0x0000000000e27805 */ /* 0x000fe4000001ff00 */
[----:B------:R-:W-:-:S02]  /*3760*/  R2UR UR54, R16 ;  /* 0x00000000103672ca */ /* 0x000fc400000e0000 */
[----:B------:R-:W-:Y:S02]  /*3770*/  R2UR UR55, R17 ;  /* 0x00000000113772ca */ /* 0x000fe400000e0000 */
[----:B------:R-:W-:Y:S01]  /*3780*/  R2UR UR50, R14 ;  /* 0x000000000e3272ca */ /* 0x000fe200000e0000 */
[----:B------:R-:W0:Y:S01]  /*3790*/  @!P0 LDC.64 R16, c[0x0][0x388] ;  /* 0x0000e200ff108b82 */ /* 0x000e220000000a00 */
[----:B------:R-:W-:Y:S02]  /*37a0*/  R2UR UR51, R15 ;  /* 0x000000000f3372ca */ /* 0x000fe400000e0000 */
[----:B------:R-:W-:Y:S02]  /*37b0*/  R2UR UR58, R12 ;  /* 0x000000000c3a72ca */ /* 0x000fe400000e0000 */
[----:B------:R-:W-:-:S03]  /*37c0*/  R2UR UR59, R13 ;  /* 0x000000000d3b72ca */ /* 0x000fc600000e0000 */
[----:B------:R-:W2:Y:S08]  /*37d0*/  @!P0 LDC.64 R12, c[0x0][0x388] ;  /* 0x0000e200ff0c8b82 */ /* 0x000eb00000000a00 */
[----:B------:R-:W3:Y:S01]  /*37e0*/  @!P0 LDC.64 R14, c[0x0][0x388] ;  /* 0x0000e200ff0e8b82 */ /* 0x000ee20000000a00 */
[----:B------:R-:W-:Y:S01]  /*37f0*/  R2UR UR47, R19 ;  /* 0x00000000132f72ca */ /* 0x000fe200000e0000 */
[----:B------:R-:W-:Y:S01]  /*3800*/  @!P0 IMAD R19, R0, 0xd2f, R4 ;  /* 0x00000d2f00138824 */ /* 0x000fe200078e0204 */
[----:B------:R-:W-:-:S03]  /*3810*/  R2UR UR46, R18 ;  /* 0x00000000122e72ca */ /* 0x000fc600000e0000 */
[----:B0-----:R-:W-:-:S04]  /*3820*/  @!P0 IMAD.WIDE R16, R19, 0x8, R16 ;  /* 0x0000000813108825 */ /* 0x001fc800078e0210 */
[----:B--2---:R-:W-:-:S04]  /*3830*/  @!P0 IMAD.WIDE R12, R19, 0x8, R12 ;  /* 0x00000008130c8825 */ /* 0x004fc800078e020c */
[----:B---3--:R-:W-:Y:S01]  /*3840*/  @!P0 IMAD.WIDE R14, R19, 0x8, R14 ;  /* 0x00000008130e8825 */ /* 0x008fe200078e020e */
[----:B------:R-:W-:Y:S02]  /*3850*/  R2UR UR72, R20 ;  /* 0x00000000144872ca */ /* 0x000fe400000e0000 */
[----:B------:R-:W-:Y:S02]  /*3860*/  CS2R R104, SRZ ;  /* 0x0000000000687805 */ /* 0x000fe4000001ff00 */
[----:B------:R-:W-:-:S04]  /*3870*/  CS2R R224, SRZ ;  /* 0x0000000000e07805 */ /* 0x000fc8000001ff00 */
[----:B------:R-:W2:Y:S04]  /*3880*/  @!P0 LDG.E.64.CONSTANT R104, desc[UR76][R12.64+0x68] ;  /* 0x0000684c0c688981 */ /* 0x000ea8000c1e9b00 */
[----:B------:R-:W3:Y:S01]  /*3890*/  @!P0 LDG.E.64.CONSTANT R224, desc[UR76][R12.64+0x8] ;  /* 0x0000084c0ce08981 */ /* 0x000ee2000c1e9b00 */
[----:B------:R-:W-:Y:S01]  /*38a0*/  MOV R90, UR46 ;  /* 0x0000002e005a7c02 */ /* 0x000fe20008000f00 */
[----:B------:R-:W-:Y:S01]  /*38b0*/  IMAD.U32 R91, RZ, RZ, UR47 ;  /* 0x0000002fff5b7e24 */ /* 0x000fe2000f8e00ff */
[----:B------:R-:W-:Y:S01]  /*38c0*/  R2UR UR46, R26 ;  /* 0x000000001a2e72ca */ /* 0x000fe200000e0000 */
[----:B------:R-:W-:Y:S01]  /*38d0*/  IMAD.U32 R118, RZ, RZ, UR4 ;  /* 0x00000004ff767e24 */ /* 0x000fe2000f8e00ff */
[----:B------:R-:W-:Y:S02]  /*38e0*/  R2UR UR47, R27 ;  /* 0x000000001b2f72ca */ /* 0x000fe400000e0000 */
[----:B------:R-:W-:-:S02]  /*38f0*/  MOV R119, UR5 ;  /* 0x0000000500777c02 */ /* 0x000fc40008000f00 */
[----:B------:R-:W-:Y:S02]  /*3900*/  CS2R R72, SRZ ;  /* 0x0000000000487805 */ /* 0x000fe4000001ff00 */
[----:B------:R-:W-:Y:S02]  /*3910*/  CS2R R40, SRZ ;  /* 0x0000000000287805 */ /* 0x000fe4000001ff00 */
[----:B------:R-:W-:Y:S02]  /*3920*/  CS2R R204, SRZ ;  /* 0x0000000000cc7805 */ /* 0x000fe4000001ff00 */
[----:B------:R-:W-:Y:S02]  /*3930*/  CS2R R208, SRZ ;  /* 0x0000000000d07805 */ /* 0x000fe4000001ff00 */
[----:B------:R-:W-:Y:S02]  /*3940*/  CS2R R222, SRZ ;  /* 0x0000000000de7805 */ /* 0x000fe4000001ff00 */
[----:B------:R-:W-:Y:S01]  /*3950*/  CS2R R212, SRZ ;  /* 0x0000000000d47805 */ /* 0x000fe2000001ff00 */
[----:B------:R-:W4:Y:S01]  /*3960*/  @!P0 LDG.E.64.CONSTANT R72, desc[UR76][R14.64+0x60] ;  /* 0x0000604c0e488981 */ /* 0x000f22000c1e9b00 */
[----:B------:R-:W-:Y:S01]  /*3970*/  IMAD.U32 R88, RZ, RZ, UR46 ;  /* 0x0000002eff587e24 */ /* 0x000fe2000f8e00ff */
[----:B------:R-:W-:Y:S01]  /*3980*/  R2UR UR46, R28 ;  /* 0x000000001c2e72ca */ /* 0x000fe200000e0000 */
[----:B------:R-:W-:Y:S01]  /*3990*/  IMAD.U32 R89, RZ, RZ, UR47 ;  /* 0x0000002fff597e24 */ /* 0x000fe2000f8e00ff */
[----:B------:R-:W-:Y:S01]  /*39a0*/  R2UR UR47, R29 ;  /* 0x000000001d2f72ca */ /* 0x000fe200000e0000 */
[----:B------:R-:W3:Y:S04]  /*39b0*/  @!P0 LDG.E.64.CONSTANT R40, desc[UR76][R16.64+0x58] ;  /* 0x0000584c10288981 */ /* 0x000ee8000c1e9b00 */
[----:B------:R-:W3:Y:S04]  /*39c0*/  @!P0 LDG.E.64.CONSTANT R204, desc[UR76][R14.64+0x10] ;  /* 0x0000104c0ecc8981 */ /* 0x000ee8000c1e9b00 */
[----:B------:R-:W3:Y:S01]  /*39d0*/  @!P0 LDG.E.64.CONSTANT R208, desc[UR76][R16.64+0x18] ;  /* 0x0000184c10d08981 */ /* 0x000ee2000c1e9b00 */
[----:B-----5:R-:W-:Y:S01]  /*39e0*/  R2UR UR71, R9 ;  /* 0x00000000094772ca */ /* 0x020fe200000e0000 */
[----:B------:R-:W-:Y:S01]  /*39f0*/  @!P0 IMAD R9, R0, 0xd2f, R4 ;  /* 0x00000d2f00098824 */ /* 0x000fe200078e0204 */
[----:B------:R-:W-:-:S03]  /*3a00*/  R2UR UR70, R8 ;  /* 0x00000000084672ca */ /* 0x000fc600000e0000 */
[----:B-1----:R-:W-:Y:S01]  /*3a10*/  @!P0 IMAD.WIDE R10, R9, 0x8, R10 ;  /* 0x00000008090a8825 */ /* 0x002fe200078e020a */
[----:B------:R-:W-:-:S04]  /*3a20*/  CS2R R8, SRZ ;  /* 0x0000000000087805 */ /* 0x000fc8000001ff00 */
[----:B------:R-:W5:Y:S04]  /*3a30*/  @!P0 LDG.E.64.CONSTANT R226, desc[UR76][R10.64] ;  /* 0x0000004c0ae28981 */ /* 0x000f68000c1e9b00 */
[----:B------:R0:W2:Y:S02]  /*3a40*/  @!P0 LDG.E.64.CONSTANT R8, desc[UR76][R10.64+0x70] ;  /* 0x0000704c0a088981 */ /* 0x0000a4000c1e9b00 */
[----:B0-----:R-:W0:Y:S02]  /*3a50*/  @!P0 LDC.64 R10, c[0x0][0x388] ;  /* 0x0000e200ff0a8b82 */ /* 0x001e240000000a00 */
[----:B0-----:R-:W-:Y:S01]  /*3a60*/  @!P0 IMAD.WIDE R18, R19, 0x8, R10 ;  /* 0x0000000813128825 */ /* 0x001fe200078e020a */
[----:B------:R-:W-:-:S04]  /*3a70*/  LOP3.LUT R11, R2, 0xffff, RZ, 0xc0, !PT ;  /* 0x0000ffff020b7812 */ /* 0x000fc800078ec0ff */
[----:B------:R-:W3:Y:S01]  /*3a80*/  @!P0 LDG.E.64.CONSTANT R222, desc[UR76][R18.64+0x50] ;  /* 0x0000504c12de8981 */ /* 0x000ee2000c1e9b00 */
[----:B------:R-:W-:-:S03]  /*3a90*/  IMAD R2, R11, 0x708, R252 ;  /* 0x000007080b027824 */ /* 0x000fc600078e02fc */
[----:B------:R0:W3:Y:S01]  /*3aa0*/  @!P0 LDG.E.64.CONSTANT R212, desc[UR76][R18.64+0x20] ;  /* 0x0000204c12d48981 */ /* 0x0000e2000c1e9b00 */
[----:B------:R-:W-:-:S05]  /*3ab0*/  IMAD R2, R21, 0x78, R2 ;  /* 0x0000007815027824 */ /* 0x000fca00078e0202 */
[----:B------:R-:W-:Y:S04]  /*3ac0*/  LDS.64 R20, [R2] ;  /* 0x0000000002147984 */ /* 0x000fe80000000a00 */
[----:B------:R-:W1:Y:S04]  /*3ad0*/  LDS.64 R10, [R2+0x58] ;  /* 0x00005800020a7984 */ /* 0x000e680000000a00 */
[----:B------:R-:W-:Y:S04]  /*3ae0*/  LDS.64 R52, [R2+0x8] ;  /* 0x0000080002347984 */ /* 0x000fe80000000a00 */
[----:B------:R-:W0:Y:S04]  /*3af0*/  LDS.64 R12, [R2+0x50] ;  /* 0x00005000020c7984 */ /* 0x000e280000000a00 */
[----:B------:R-:W-:Y:S04]  /*3b00*/  STL.64 [R1+0x118], R2 ;  /* 0x0001180201007387 */ /* 0x000fe80000100a00 */
[----:B------:R1:W-:Y:S04]  /*3b10*/  STL.64 [R1+0x120], R118 ;  /* 0x0001207601007387 */ /* 0x0003e80000100a00 */
[----:B------:R-:W4:Y:S04]  /*3b20*/  LDL.64 R152, [R1+0xc8] ;  /* 0x0000c80001987983 */ /* 0x000f280000100a00 */
[----:B------:R-:W5:Y:S04]  /*3b30*/  LDL.64 R150, [R1+0xc0] ;  /* 0x0000c00001967983 */ /* 0x000f680000100a00 */
[----:B------:R-:W2:Y:S04]  /*3b40*/  LDL.64 R148, [R1+0x68] ;  /* 0x0000680001947983 */ /* 0x000ea80000100a00 */
[----:B------:R-:W3:Y:S04]  /*3b50*/  LDL.64 R146, [R1+0x60] ;  /* 0x0000600001927983 */ /* 0x000ee80000100a00 */
[----:B------:R-:W3:Y:S01]  /*3b60*/  LDL.64 R140, [R1+0x8] ;  /* 0x00000800018c7983 */ /* 0x000ee20000100a00 */
[----:B-1----:R-:W-:-:S03]  /*3b70*/  DADD R68, R20, R10 ;  /* 0x0000000014447229 */ /* 0x002fc6000000000a */
[----:B------:R-:W3:Y:S01]  /*3b80*/  LDL.64 R132, [R1] ;  /* 0x0000000001847983 */ /* 0x000ee20000100a00 */
[----:B------:R-:W-:-:S03]  /*3b90*/  DADD R20, R20, -R10 ;  /* 0x0000000014147229 */ /* 0x000fc6000000080a */
[----:B------:R-:W3:Y:S01]  /*3ba0*/  LDL.64 R28, [R1+0xb0] ;  /* 0x0000b000011c7983 */ /* 0x000ee20000100a00 */
[----:B------:R-:W-:-:S03]  /*3bb0*/  DFMA R10, R68, R118, RZ ;  /* 0x00000076440a722b */ /* 0x000fc600000000ff */
[----:B------:R-:W-:Y:S04]  /*3bc0*/  LDS.64 R242, [R2+0x10] ;  /* 0x0000100002f27984 */ /* 0x000fe80000000a00 */
[----:B------:R-:W3:Y:S01]  /*3bd0*/  LDL.64 R118, [R1+0xb8] ;  /* 0x0000b80001767983 */ /* 0x000ee20000100a00 */
[C-C-:B0-----:R-:W-:Y:S02]  /*3be0*/  DADD R36, R52.reuse, R12.reuse ;  /* 0x0000000034247229 */ /* 0x141fe4000000000c */
[----:B------:R-:W-:Y:S01]  /*3bf0*/  DADD R52, R52, -R12 ;  /* 0x0000000034347229 */ /* 0x000fe2000000080c */
[----:B------:R-:W-:Y:S04]  /*3c00*/  LDS.64 R14, [R2+0x48] ;  /* 0x00004800020e7984 */ /* 0x000fe80000000a00 */
[----:B------:R-:W-:Y:S04]  /*3c10*/  LDS.64 R192, [R2+0x18] ;  /* 0x0000180002c07984 */ /* 0x000fe80000000a00 */
[----:B------:R-:W-:Y:S04]  /*3c20*/  LDS.64 R16, [R2+0x40] ;  /* 0x0000400002107984 */ /* 0x000fe80000000a00 */
[----:B------:R-:W-:Y:S04]  /*3c30*/  LDS.64 R196, [R2+0x20] ;  /* 0x0000200002c47984 */ /* 0x000fe80000000a00 */
[----:B------:R-:W-:Y:S04]  /*3c40*/  LDS.64 R18, [R2+0x38] ;  /* 0x0000380002127984 */ /* 0x000fe80000000a00 */
[----:B------:R-:W-:Y:S04]  /*3c50*/  LDS.64 R200, [R2+0x28] ;  /* 0x0000280002c87984 */ /* 0x000fe80000000a00 */
[----:B------:R0:W1:Y:S04]  /*3c60*/  LDS.64 R24, [R2+0x30] ;  /* 0x0000300002187984 */ /* 0x0000680000000a00 */
[----:B------:R-:W3:Y:S04]  /*3c70*/  LDL.64 R12, [R1+0x58] ;  /* 0x00005800010c7983 */ /* 0x000ee80000100a00 */
[----:B0-----:R-:W3:Y:S01]  /*3c80*/  LDL.64 R2, [R1+0x50] ;  /* 0x0000500001027983 */ /* 0x001ee20000100a00 */
[----:B------:R-:W-:Y:S01]  /*3c90*/  IMAD.U32 R130, RZ, RZ, UR70 ;  /* 0x00000046ff827e24 */ /* 0x000fe2000f8e00ff */
[----:B------:R-:W-:Y:S01]  /*3ca0*/  MOV R131, UR71 ;  /* 0x0000004700837c02 */ /* 0x000fe20008000f00 */
[----:B------:R-:W-:-:S02]  /*3cb0*/  IMAD.U32 R98, RZ, RZ, UR66 ;  /* 0x00000042ff627e24 */ /* 0x000fc4000f8e00ff */
[----:B------:R-:W-:Y:S01]  /*3cc0*/  IMAD.U32 R99, RZ, RZ, UR67 ;  /* 0x00000043ff637e24 */ /* 0x000fe2000f8e00ff */
        /* <DEDUP_REMOVED lines=8> */
[----:B------:R-:W-:Y:S02]  /*3d50*/  R2UR UR72, R64 ;  /* 0x00000000404872ca */ /* 0x000fe400000e0000 */
[----:B------:R-:W-:Y:S01]  /*3d60*/  R2UR UR73, R65 ;  /* 0x00000000414972ca */ /* 0x000fe200000e0000 */
[----:B------:R-:W-:Y:S01]  /*3d70*/  IMAD.U32 R127, RZ, RZ, UR63 ;  /* 0x0000003fff7f7e24 */ /* 0x000fe2000f8e00ff */
[----:B------:R-:W-:Y:S01]  /*3d80*/  R2UR UR54, R48 ;  /* 0x00000000303672ca */ /* 0x000fe200000e0000 */
[----:B------:R-:W-:Y:S01]  /*3d90*/  IMAD.U32 R94, RZ, RZ, UR64 ;  /* 0x00000040ff5e7e24 */ /* 0x000fe2000f8e00ff */
[----:B------:R-:W-:Y:S01]  /*3da0*/  R2UR UR55, R49 ;  /* 0x00000000313772ca */ /* 0x000fe200000e0000 */
[----:B------:R-:W-:Y:S01]  /*3db0*/  DFMA R58, R68, R130, RZ ;  /* 0x00000082443a722b */ /* 0x000fe200000000ff */
[----:B------:R-:W-:Y:S01]  /*3dc0*/  MOV R126, UR62 ;  /* 0x0000003e007e7c02 */ /* 0x000fe20008000f00 */
[----:B------:R-:W-:Y:S01]  /*3dd0*/  DFMA R78, R20, R98, RZ ;  /* 0x00000062144e722b */ /* 0x000fe200000000ff */
        /* <DEDUP_REMOVED lines=12> */
[----:B------:R-:W-:-:S02]  /*3ea0*/  R2UR UR68, R46 ;  /* 0x000000002e4472ca */ /* 0x000fc400000e0000 */
[----:B------:R-:W-:Y:S01]  /*3eb0*/  R2UR UR69, R47 ;  /* 0x000000002f4572ca */ /* 0x000fe200000e0000 */
[----:B-1----:R-:W-:Y:S01]  /*3ec0*/  DADD R198, R200, R24 ;  /* 0x00000000c8c67229 */ /* 0x002fe20000000018 */
[----:B------:R-:W-:Y:S01]  /*3ed0*/  R2UR UR60, R60 ;  /* 0x000000003c3c72ca */ /* 0x000fe200000e0000 */
[----:B------:R-:W-:Y:S01]  /*3ee0*/  DFMA R106, R68, R126, RZ ;  /* 0x0000007e446a722b */ /* 0x000fe200000000ff */
[----:B------:R-:W-:Y:S01]  /*3ef0*/  R2UR UR61, R61 ;  /* 0x000000003d3d72ca */ /* 0x000fe200000e0000 */
[----:B------:R-:W-:Y:S01]  /*3f00*/  DFMA R56, R20, R94, RZ ;  /* 0x0000005e1438722b */ /* 0x000fe200000000ff */
        /* <DEDUP_REMOVED lines=8> */
[----:B------:R-:W-:-:S02]  /*3f90*/  R2UR UR50, R30 ;  /* 0x000000001e3272ca */ /* 0x000fc400000e0000 */
[----:B------:R-:W-:Y:S01]  /*3fa0*/  R2UR UR51, R31 ;  /* 0x000000001f3372ca */ /* 0x000fe200000e0000 */
[----:B------:R-:W-:Y:S02]  /*3fb0*/  DADD R246, R242, R14 ;  /* 0x00000000f2f67229 */ /* 0x000fe4000000000e */
[----:B------:R-:W-:Y:S02]  /*3fc0*/  DADD R200, R200, -R24 ;  /* 0x00000000c8c87229 */ /* 0x000fe40000000818 */
[----:B------:R-:W-:Y:S02]  /*3fd0*/  DADD R242, R242, -R14 ;  /* 0x00000000f2f27229 */ /* 0x000fe4000000080e */
[----:B------:R-:W-:Y:S02]  /*3fe0*/  DFMA R26, R68, R122, RZ ;  /* 0x0000007a441a722b */ /* 0x000fe400000000ff */
[----:B------:R-:W-:Y:S02]  /*3ff0*/  DFMA R24, R20, R90, RZ ;  /* 0x0000005a1418722b */ /* 0x000fe400000000ff */
[----:B------:R-:W-:-:S02]  /*4000*/  DFMA R58, R36, R128, R58 ;  /* 0x00000080243a722b */ /* 0x000fc4000000003a */
[----:B------:R-:W-:Y:S01]  /*4010*/  DFMA R78, R52, R96, R78 ;  /* 0x00000060344e722b */ /* 0x000fe2000000004e */
[----:B------:R-:W-:Y:S01]  /*4020*/  IMAD.U32 R66, RZ, RZ, UR74 ;  /* 0x0000004aff427e24 */ /* 0x000fe2000f8e00ff */
[--C-:B------:R-:W-:Y:S01]  /*4030*/  DADD R244, R192, R16.reuse ;  /* 0x00000000c0f47229 */ /* 0x100fe20000000010 */
[----:B------:R-:W-:Y:S01]  /*4040*/  IMAD.U32 R67, RZ, RZ, UR75 ;  /* 0x0000004bff437e24 */ /* 0x000fe2000f8e00ff */
[----:B------:R-:W-:Y:S01]  /*4050*/  DFMA R80, R20, R86, RZ ;  /* 0x000000561450722b */ /* 0x000fe200000000ff */
[----:B------:R-:W-:Y:S01]  /*4060*/  MOV R50, UR72 ;  /* 0x0000004800327c02 */ /* 0x000fe20008000f00 */
[----:B------:R-:W-:Y:S01]  /*4070*/  IMAD.U32 R51, RZ, RZ, UR73 ;  /* 0x00000049ff337e24 */ /* 0x000fe2000f8e00ff */
[----:B------:R-:W-:Y:S01]  /*4080*/  DADD R192, R192, -R16 ;  /* 0x00000000c0c07229 */ /* 0x000fe20000000810 */
        /* <DEDUP_REMOVED lines=8> */
[----:B------:R-:W-:-:S02]  /*4110*/  DFMA R106, R36, R124, R106 ;  /* 0x0000007c246a722b */ /* 0x000fc4000000006a */
[----:B------:R-:W-:Y:S01]  /*4120*/  DFMA R56, R52, R92, R56 ;  /* 0x0000005c3438722b */ /* 0x000fe20000000038 */
[----:B------:R-:W-:Y:S01]  /*4130*/  IMAD.U32 R64, RZ, RZ, UR70 ;  /* 0x00000046ff407e24 */ /* 0x000fe2000f8e00ff */
[----:B------:R-:W-:Y:S01]  /*4140*/  DADD R194, R196, R18 ;  /* 0x00000000c4c27229 */ /* 0x000fe20000000012 */
[----:B------:R-:W-:Y:S01]  /*4150*/  MOV R65, UR71 ;  /* 0x0000004700417c02 */ /* 0x000fe20008000f00 */
[----:B------:R-:W-:Y:S01]  /*4160*/  DFMA R26, R36, R120, R26 ;  /* 0x00000078241a722b */ /* 0x000fe2000000001a */
[----:B------:R-:W-:Y:S01]  /*4170*/  IMAD.U32 R48, RZ, RZ, UR68 ;  /* 0x00000044ff307e24 */ /* 0x000fe2000f8e00ff */
[----:B------:R-:W-:Y:S01]  /*4180*/  DFMA R24, R52, R88, R24 ;  /* 0x000000583418722b */ /* 0x000fe20000000018 */
[----:B------:R-:W-:Y:S01]  /*4190*/  IMAD.U32 R49, RZ, RZ, UR69 ;  /* 0x00000045ff317e24 */ /* 0x000fe2000f8e00ff */
[----:B------:R-:W-:Y:S02]  /*41a0*/  DFMA R58, R246, R66, R58 ;  /* 0x00000042f63a722b */ /* 0x000fe4000000003a */
[----:B------:R-:W-:Y:S01]  /*41b0*/  DFMA R78, R242, R50, R78 ;  /* 0x00000032f24e722b */ /* 0x000fe2000000004e */
[----:B------:R-:W-:Y:S01]  /*41c0*/  MOV R62, UR66 ;  /* 0x00000042003e7c02 */ /* 0x000fe20008000f00 */
[----:B------:R-:W-:Y:S01]  /*41d0*/  DADD R196, R196, -R18 ;  /* 0x00000000c4c47229 */ /* 0x000fe20000000812 */
[----:B------:R-:W-:Y:S01]  /*41e0*/  IMAD.U32 R63, RZ, RZ, UR67 ;  /* 0x00000043ff3f7e24 */ /* 0x000fe2000f8e00ff */
[----:B------:R-:W-:Y:S01]  /*41f0*/  DFMA R10, R36, R116, R10 ;  /* 0x00000074240a722b */ /* 0x000fe2000000000a */
[----:B------:R-:W-:Y:S01]  /*4200*/  IMAD.U32 R46, RZ, RZ, UR64 ;  /* 0x00000040ff2e7e24 */ /* 0x000fe2000f8e00ff */
[----:B------:R-:W-:Y:S01]  /*4210*/  DFMA R80, R52, R84, R80 ;  /* 0x000000543450722b */ /* 0x000fe20000000050 */
        /* <DEDUP_REMOVED lines=9> */
[----:B------:R-:W-:Y:S01]  /*42b0*/  MOV R44, UR16 ;  /* 0x00000010002c7c02 */ /* 0x000fe20008000f00 */
[----:B------:R-:W-:Y:S02]  /*42c0*/  IMAD.U32 R60, RZ, RZ, UR12 ;  /* 0x0000000cff3c7e24 */ /* 0x000fe4000f8e00ff */
[----:B------:R-:W-:Y:S02]  /*42d0*/  IMAD.U32 R61, RZ, RZ, UR13 ;  /* 0x0000000dff3d7e24 */ /* 0x000fe4000f8e00ff */
[----:B------:R-:W-:Y:S01]  /*42e0*/  IMAD.U32 R45, RZ, RZ, UR17 ;  /* 0x00000011ff2d7e24 */ /* 0x000fe2000f8e00ff */
[----:B------:R-:W-:-:S02]  /*42f0*/  DFMA R106, R246, R64, R106 ;  /* 0x00000040f66a722b */ /* 0x000fc4000000006a */
[----:B------:R-:W-:Y:S02]  /*4300*/  DFMA R56, R242, R48, R56 ;  /* 0x00000030f238722b */ /* 0x000fe40000000038 */
[----:B------:R-:W-:Y:S02]  /*4310*/  DFMA R26, R246, R62, R26 ;  /* 0x0000003ef61a722b */ /* 0x000fe4000000001a */
[----:B------:R-:W-:Y:S02]  /*4320*/  DFMA R24, R242, R46, R24 ;  /* 0x0000002ef218722b */ /* 0x000fe40000000018 */
[----:B------:R-:W-:Y:S02]  /*4330*/  DFMA R58, R244, R34, R58 ;  /* 0x00000022f43a722b */ /* 0x000fe4000000003a */
[----:B------:R-:W-:Y:S02]  /*4340*/  DFMA R78, R192, R18, R78 ;  /* 0x00000012c04e722b */ /* 0x000fe4000000004e */
[----:B------:R-:W-:-:S02]  /*4350*/  DFMA R10, R246, R60, R10 ;  /* 0x0000003cf60a722b */ /* 0x000fc4000000000a */
[----:B------:R-:W-:Y:S01]  /*4360*/  DFMA R80, R242, R44, R80 ;  /* 0x0000002cf250722b */ /* 0x000fe20000000050 */
[----:B------:R-:W-:Y:S01]  /*4370*/  R2UR UR70, R188 ;  /* 0x00000000bc4672ca */ /* 0x000fe200000e0000 */
[----:B------:R-:W-:Y:S01]  /*4380*/  DFMA R106, R244, R32, R106 ;  /* 0x00000020f46a722b */ /* 0x000fe2000000006a */
[----:B------:R-:W-:Y:S01]  /*4390*/  R2UR UR71, R189 ;  /* 0x00000000bd4772ca */ /* 0x000fe200000e0000 */
[----:B------:R-:W-:Y:S01]  /*43a0*/  DFMA R56, R192, R16, R56 ;  /* 0x00000010c038722b */ /* 0x000fe20000000038 */
[----:B------:R-:W-:Y:S02]  /*43b0*/  R2UR UR68, R190 ;  /* 0x00000000be4472ca */ /* 0x000fe400000e0000 */
[----:B------:R-:W-:Y:S01]  /*43c0*/  R2UR UR69, R191 ;  /* 0x00000000bf4572ca */ /* 0x000fe200000e0000 */
[----:B------:R-:W-:Y:S02]  /*43d0*/  DFMA R26, R244, R30, R26 ;  /* 0x0000001ef41a722b */ /* 0x000fe4000000001a */
[----:B------:R-:W-:Y:S01]  /*43e0*/  DFMA R24, R192, R14, R24 ;  /* 0x0000000ec018722b */ /* 0x000fe20000000018 */
[----:B------:R-:W-:Y:S01]  /*43f0*/  IMAD.U32 R139, RZ, RZ, UR21 ;  /* 0x00000015ff8b7e24 */ /* 0x000fe2000f8e00ff */
[----:B------:R-:W-:-:S02]  /*4400*/  MOV R168, UR22 ;  /* 0x0000001600a87c02 */ /* 0x000fc40008000f00 */
[----:B------:R-:W-:Y:S02]  /*4410*/  MOV R166, UR70 ;  /* 0x0000004600a67c02 */ /* 0x000fe40008000f00 */
[----:B------:R-:W-:Y:S02]  /*4420*/  IMAD.U32 R167, RZ, RZ, UR71 ;  /* 0x00000047ffa77e24 */ /* 0x000fe4000f8e00ff */
[----:B------:R-:W-:Y:S02]  /*4430*/  MOV R178, UR68 ;  /* 0x0000004400b27c02 */ /* 0x000fe40008000f00 */
[----:B------:R-:W-:Y:S01]  /*4440*/  IMAD.U32 R179, RZ, RZ, UR69 ;  /* 0x00000045ffb37e24 */ /* 0x000fe2000f8e00ff */
[----:B------:R-:W-:Y:S01]  /*4450*/  MOV R180, UR26 ;  /* 0x0000001a00b47c02 */ /* 0x000fe20008000f00 */
[----:B------:R-:W-:Y:S02]  /*4460*/  IMAD.U32 R169, RZ, RZ, UR23 ;  /* 0x00000017ffa97e24 */ /* 0x000fe4000f8e00ff */
[----:B------:R-:W-:Y:S01]  /*4470*/  IMAD.U32 R181, RZ, RZ, UR27 ;  /* 0x0000001bffb57e24 */ /* 0x000fe2000f8e00ff */
[----:B------:R-:W-:Y:S01]  /*4480*/  MOV R154, UR48 ;  /* 0x00000030009a7c02 */ /* 0x000fe20008000f00 */
[----:B------:R-:W-:Y:S01]  /*4490*/  IMAD.U32 R155, RZ, RZ, UR49 ;  /* 0x00000031ff9b7e24 */ /* 0x000fe2000f8e00ff */
[----:B------:R-:W-:Y:S01]  /*44a0*/  DFMA R216, R68, R110, RZ ;  /* 0x0000006e44d8722b */ /* 0x000fe200000000ff */
[----:B------:R-:W-:Y:S01]  /*44b0*/  CS2R R240, SRZ ;  /* 0x0000000000f07805 */ /* 0x000fe2000001ff00 */
[----:B------:R-:W-:Y:S01]  /*44c0*/  DFMA R218, R20, R76, RZ ;  /* 0x0000004c14da722b */ /* 0x000fe200000000ff */
[----:B------:R-:W-:Y:S01]  /*44d0*/  CS2R R238, SRZ ;  /* 0x0000000000ee7805 */ /* 0x000fe2000001ff00 */
[----:B------:R-:W0:Y:S01]  /*44e0*/  LDCU.128 UR68, c[0x3][0x850] ;  /* 0x00c10a00ff4477ac */ /* 0x000e220008000c00 */
[----:B----4-:R-:W-:-:S02]  /*44f0*/  R2UR UR46, R152 ;  /* 0x00000000982e72ca */ /* 0x010fc400000e0000 */
[----:B------:R-:W-:Y:S02]  /*4500*/  R2UR UR47, R153 ;  /* 0x00000000992f72ca */ /* 0x000fe400000e0000 */
[----:B-----5:R-:W-:Y:S02]  /*4510*/  R2UR UR54, R150 ;  /* 0x00000000963672ca */ /* 0x020fe400000e0000 */
[----:B------:R-:W-:Y:S02]  /*4520*/  R2UR UR55, R151 ;  /* 0x00000000973772ca */ /* 0x000fe400000e0000 */
[----:B--2---:R-:W-:Y:S02]  /*4530*/  R2UR UR50, R148 ;  /* 0x00000000943272ca */ /* 0x004fe400000e0000 */
[----:B------:R-:W-:Y:S02]  /*4540*/  R2UR UR51, R149 ;  /* 0x00000000953372ca */ /* 0x000fe400000e0000 */
[----:B---3--:R-:W-:-:S02]  /*4550*/  R2UR UR58, R146 ;  /* 0x00000000923a72ca */ /* 0x008fc400000e0000 */
[----:B------:R-:W-:Y:S02]  /*4560*/  R2UR UR59, R147 ;  /* 0x00000000933b72ca */ /* 0x000fe400000e0000 */
[----:B------:R-:W-:Y:S02]  /*4570*/  R2UR UR60, R140 ;  /* 0x000000008c3c72ca */ /* 0x000fe400000e0000 */
[----:B------:R-:W-:Y:S02]  /*4580*/  R2UR UR61, R141 ;  /* 0x000000008d3d72ca */ /* 0x000fe400000e0000 */
[----:B------:R-:W-:Y:S02]  /*4590*/  R2UR UR64, R132 ;  /* 0x00000000844072ca */ /* 0x000fe400000e0000 */
[----:B------:R-:W-:Y:S02]  /*45a0*/  R2UR UR65, R133 ;  /* 0x00000000854172ca */ /* 0x000fe400000e0000 */
[----:B------:R-:W-:-:S02]  /*45b0*/  R2UR UR66, R28 ;  /* 0x000000001c4272ca */ /* 0x000fc400000e0000 */
[----:B------:R-:W-:Y:S01]  /*45c0*/  R2UR UR67, R29 ;  /* 0x000000001d4372ca */ /* 0x000fe200000e0000 */
[----:B------:R-:W-:Y:S01]  /*45d0*/  IMAD.U32 R133, RZ, RZ, UR47 ;  /* 0x0000002fff857e24 */ /* 0x000fe2000f8e00ff */
[----:B------:R-:W-:Y:S02]  /*45e0*/  R2UR UR62, R118 ;  /* 0x00000000763e72ca */ /* 0x000fe400000e0000 */
[----:B------:R-:W-:Y:S01]  /*45f0*/  R2UR UR63, R119 ;  /* 0x00000000773f72ca */ /* 0x000fe200000e0000 */
[----:B------:R-:W-:Y:S01]  /*4600*/  IMAD.U32 R146, RZ, RZ, UR54 ;  /* 0x00000036ff927e24 */ /* 0x000fe2000f8e00ff */
[----:B------:R-:W-:Y:S02]  /*4610*/  MOV R132, UR46 ;  /* 0x0000002e00847c02 */ /* 0x000fe40008000f00 */
[----:B------:R-:W-:Y:S01]  /*4620*/  MOV R147, UR55 ;  /* 0x0000003700937c02 */ /* 0x000fe20008000f00 */
        /* <DEDUP_REMOVED lines=8> */
[----:B------:R-:W-:Y:S01]  /*46b0*/  DFMA R58, R194, R132, R58 ;  /* 0x00000084c23a722b */ /* 0x000fe2000000003a */
[----:B------:R-:W-:Y:S01]  /*46c0*/  R2UR.FILL UR47, R137 ;  /* 0x00000000892f72ca */ /* 0x000fe200004e0000 */
[----:B------:R-:W-:Y:S01]  /*46d0*/  DFMA R78, R196, R146, R78 ;  /* 0x00000092c44e722b */ /* 0x000fe2000000004e */
[----:B------:R-:W-:Y:S01]  /*46e0*/  R2UR.FILL UR50, R136 ;  /* 0x00000000883272ca */ /* 0x000fe200004e0000 */
[----:B------:R-:W-:Y:S01]  /*46f0*/  DFMA R10, R244, R28, R10 ;  /* 0x0000001cf40a722b */ /* 0x000fe2000000000a */
[----:B------:R-:W-:Y:S01]  /*4700*/  IMAD.U32 R136, RZ, RZ, UR60 ;  /* 0x0000003cff887e24 */ /* 0x000fe2000f8e00ff */
[----:B------:R-:W-:Y:S01]  /*4710*/  MOV R137, UR61 ;  /* 0x0000003d00897c02 */ /* 0x000fe20008000f00 */
[----:B------:R-:W-:Y:S01]  /*4720*/  IMAD.U32 R150, RZ, RZ, UR64 ;  /* 0x00000040ff967e24 */ /* 0x000fe2000f8e00ff */
[----:B------:R-:W-:Y:S01]  /*4730*/  MOV R160, UR62 ;  /* 0x0000003e00a07c02 */ /* 0x000fe20008000f00 */
[----:B------:R-:W-:Y:S01]  /*4740*/  IMAD.U32 R151, RZ, RZ, UR65 ;  /* 0x00000041ff977e24 */ /* 0x000fe2000f8e00ff */
[----:B------:R-:W-:-:S02]  /*4750*/  MOV R162, UR66 ;  /* 0x0000004200a27c02 */ /* 0x000fc40008000f00 */
[----:B------:R-:W-:Y:S01]  /*4760*/  R2UR UR74, R12 ;  /* 0x000000000c4a72ca */ /* 0x000fe200000e0000 */
[----:B------:R-:W-:Y:S01]  /*4770*/  IMAD.U32 R12, RZ, RZ, UR18 ;  /* 0x00000012ff0c7e24 */ /* 0x000fe2000f8e00ff */
[----:B------:R-:W-:Y:S01]  /*4780*/  R2UR UR75, R13 ;  /* 0x000000000d4b72ca */ /* 0x000fe200000e0000 */
[----:B------:R-:W-:Y:S01]  /*4790*/  IMAD.U32 R13, RZ, RZ, UR19 ;  /* 0x00000013ff0d7e24 */ /* 0x000fe2000f8e00ff */
[----:B------:R-:W-:Y:S02]  /*47a0*/  R2UR UR72, R2 ;  /* 0x00000000024872ca */ /* 0x000fe400000e0000 */
[----:B------:R-:W-:Y:S01]  /*47b0*/  R2UR UR73, R3 ;  /* 0x00000000034972ca */ /* 0x000fe200000e0000 */
[----:B------:R-:W-:Y:S01]  /*47c0*/  IMAD.U32 R161, RZ, RZ, UR63 ;  /* 0x0000003fffa17e24 */ /* 0x000fe2000f8e00ff */
[----:B------:R-:W-:Y:S01]  /*47d0*/  R2UR.FILL UR46, R138 ;  /* 0x000000008a2e72ca */ /* 0x000fe200004e0000 */
[----:B------:R-:W-:Y:S01]  /*47e0*/  DFMA R80, R192, R12, R80 ;  /* 0x0000000cc050722b */ /* 0x000fe20000000050 */
[----:B------:R-:W-:Y:S01]  /*47f0*/  IMAD.U32 R163, RZ, RZ, UR67 ;  /* 0x00000043ffa37e24 */ /* 0x000fe2000f8e00ff */
[----:B------:R-:W-:Y:S01]  /*4800*/  MOV R138, UR20 ;  /* 0x00000014008a7c02 */ /* 0x000fe20008000f00 */
[----:B------:R-:W-:Y:S01]  /*4810*/  IMAD.U32 R153, RZ, RZ, UR25 ;  /* 0x00000019ff997e24 */ /* 0x000fe2000f8e00ff */
[----:B------:R-:W-:Y:S01]  /*4820*/  MOV R152, UR24 ;  /* 0x0000001800987c02 */ /* 0x000fe20008000f00 */
[----:B------:R-:W-:Y:S01]  /*4830*/  DFMA R56, R196, R148, R56 ;  /* 0x00000094c438722b */ /* 0x000fe20000000038 */
[----:B------:R-:W-:-:S02]  /*4840*/  R2UR.FILL UR65, R74 ;  /* 0x000000004a4172ca */ /* 0x000fc400004e0000 */
[----:B------:R-:W-:Y:S01]  /*4850*/  R2UR.FILL UR64, R75 ;  /* 0x000000004b4072ca */ /* 0x000fe200004e0000 */
[C---:B------:R-:W-:Y:S01]  /*4860*/  DFMA R74, R194.reuse, R134, R106 ;  /* 0x00000086c24a722b */ /* 0x040fe2000000006a */
[----:B------:R-:W-:Y:S01]  /*4870*/  MOV R164, UR74 ;  /* 0x0000004a00a47c02 */ /* 0x000fe20008000f00 */
[----:B------:R-:W-:Y:S01]  /*4880*/  DFMA R26, R194, R136, R26 ;  /* 0x00000088c21a722b */ /* 0x000fe2000000001a */
[----:B------:R-:W-:Y:S01]  /*4890*/  IMAD.U32 R165, RZ, RZ, UR75 ;  /* 0x0000004bffa57e24 */ /* 0x000fe2000f8e00ff */
[----:B------:R-:W-:Y:S01]  /*48a0*/  DFMA R24, R196, R150, R24 ;  /* 0x00000096c418722b */ /* 0x000fe20000000018 */
[----:B------:R-:W-:Y:S01]  /*48b0*/  MOV R176, UR72 ;  /* 0x0000004800b07c02 */ /* 0x000fe20008000f00 */
[----:B------:R-:W-:Y:S01]  /*48c0*/  IMAD.U32 R177, RZ, RZ, UR73 ;  /* 0x00000049ffb17e24 */ /* 0x000fe2000f8e00ff */
[----:B------:R-:W-:Y:S02]  /*48d0*/  DFMA R58, R198, R160, R58 ;  /* 0x000000a0c63a722b */ /* 0x000fe4000000003a */
[----:B------:R-:W-:-:S02]  /*48e0*/  DFMA R78, R200, R162, R78 ;  /* 0x000000a2c84e722b */ /* 0x000fc4000000004e */
[----:B------:R-:W-:Y:S02]  /*48f0*/  DFMA R10, R194, R138, R10 ;  /* 0x0000008ac20a722b */ /* 0x000fe4000000000a */
[----:B------:R-:W-:Y:S01]  /*4900*/  DFMA R80, R196, R152, R80 ;  /* 0x00000098c450722b */ /* 0x000fe20000000050 */
[----:B------:R-:W-:Y:S01]  /*4910*/  R2UR.FILL UR63, R43 ;  /* 0x000000002b3f72ca */ /* 0x000fe200004e0000 */
        /* <DEDUP_REMOVED lines=8> */
[C-C-:B------:R-:W-:Y:S01]  /*49a0*/  DADD R42, R58.reuse, R78.reuse ;  /* 0x000000003a2a7229 */ /* 0x140fe2000000004e */
[----:B------:R-:W-:Y:S01]  /*49b0*/  R2UR.FILL UR62, R82 ;  /* 0x00000000523e72ca */ /* 0x000fe200004e0000 */
[----:B------:R-:W-:Y:S01]  /*49c0*/  DADD R58, R58, -R78 ;  /* 0x000000003a3a7229 */ /* 0x000fe2000000084e */
[----:B------:R-:W-:Y:S01]  /*49d0*/  MOV R106, UR30 ;  /* 0x0000001e006a7c02 */ /* 0x000fe20008000f00 */
[----:B------:R-:W-:Y:S01]  /*49e0*/  DFMA R10, R198, R168, R10 ;  /* 0x000000a8c60a722b */ /* 0x000fe2000000000a */
[----:B------:R-:W-:Y:S01]  /*49f0*/  IMAD.U32 R107, RZ, RZ, UR31 ;  /* 0x0000001fff6b7e24 */ /* 0x000fe2000f8e00ff */
[----:B------:R-:W-:Y:S01]  /*4a00*/  DFMA R80, R200, R180, R80 ;  /* 0x000000b4c850722b */ /* 0x000fe20000000050 */
[----:B------:R-:W-:Y:S01]  /*4a10*/  MOV R114, UR28 ;  /* 0x0000001c00727c02 */ /* 0x000fe20008000f00 */
[----:B------:R-:W-:Y:S01]  /*4a20*/  IMAD.U32 R115, RZ, RZ, UR29 ;  /* 0x0000001dff737e24 */ /* 0x000fe2000f8e00ff */
[----:B------:R-:W-:Y:S01]  /*4a30*/  MOV R82, UR32 ;  /* 0x0000002000527c02 */ /* 0x000fe20008000f00 */
[----:B------:R-:W-:Y:S01]  /*4a40*/  IMAD.U32 R83, RZ, RZ, UR33 ;  /* 0x00000021ff537e24 */ /* 0x000fe2000f8e00ff */
[C-C-:B------:R-:W-:Y:S01]  /*4a50*/  DADD R78, R74.reuse, R56.reuse ;  /* 0x000000004a4e7229 */ /* 0x140fe20000000038 */
[----:B------:R-:W-:Y:S01]  /*4a60*/  R2UR.FILL UR59, R113 ;  /* 0x00000000713b72ca */ /* 0x000fe200004e0000 */
[----:B------:R-:W-:Y:S01]  /*4a70*/  DADD R74, R74, -R56 ;  /* 0x000000004a4a7229 */ /* 0x000fe20000000838 */
[----:B------:R-:W-:Y:S01]  /*4a80*/  R2UR.FILL UR60, R112 ;  /* 0x00000000703c72ca */ /* 0x000fe200004e0000 */
[C-C-:B------:R-:W-:Y:S01]  /*4a90*/  DADD R56, R26.reuse, R24.reuse ;  /* 0x000000001a387229 */ /* 0x140fe20000000018 */
[----:B------:R-:W-:Y:S01]  /*4aa0*/  MOV R140, UR44 ;  /* 0x0000002c008c7c02 */ /* 0x000fe20008000f00 */
[----:B------:R-:W-:Y:S01]  /*4ab0*/  DADD R26, R26, -R24 ;  /* 0x000000001a1a7229 */ /* 0x000fe20000000818 */
[----:B------:R-:W-:Y:S01]  /*4ac0*/  IMAD.U32 R141, RZ, RZ, UR45 ;  /* 0x0000002dff8d7e24 */ /* 0x000fe2000f8e00ff */
[----:B------:R-:W-:Y:S01]  /*4ad0*/  DMUL R58, R58, R8 ;  /* 0x000000083a3a7228 */ /* 0x000fe20000000000 */
[----:B------:R-:W-:Y:S01]  /*4ae0*/  MOV R170, UR46 ;  /* 0x0000002e00aa7c02 */ /* 0x000fe20008000f00 */
[--C-:B------:R-:W-:Y:S01]  /*4af0*/  DADD R24, R10, R80.reuse ;  /* 0x000000000a187229 */ /* 0x100fe20000000050 */
[----:B------:R-:W-:Y:S01]  /*4b00*/  IMAD.U32 R171, RZ, RZ, UR47 ;  /* 0x0000002fffab7e24 */ /* 0x000fe2000f8e00ff */
[----:B------:R-:W-:Y:S01]  /*4b10*/  DFMA R210, R68, R114, RZ ;  /* 0x0000007244d2722b */ /* 0x000fe200000000ff */
[----:B------:R-:W-:Y:S01]  /*4b20*/  MOV R182, UR50 ;  /* 0x0000003200b67c02 */ /* 0x000fe20008000f00 */
[----:B------:R-:W-:Y:S01]  /*4b30*/  DFMA R8, R20, R82, RZ ;  /* 0x000000521408722b */ /* 0x000fe200000000ff */
[----:B------:R-:W-:Y:S01]  /*4b40*/  R2UR.FILL UR66, R5 ;  /* 0x00000000054272ca */ /* 0x000fe200004e0000 */
[----:B------:R-:W-:Y:S01]  /*4b50*/  DADD R10, R10, -R80 ;  /* 0x000000000a0a7229 */ /* 0x000fe20000000850 */
[----:B------:R-:W1:Y:S01]  /*4b60*/  LDCU.128 UR72, c[0x3][0x860] ;  /* 0x00c10c00ff4877ac */ /* 0x000e620008000c00 */
[----:B------:R-:W-:Y:S01]  /*4b70*/  MOV R80, UR34 ;  /* 0x0000002200507c02 */ /* 0x000fe20008000f00 */
[----:B------:R-:W-:Y:S01]  /*4b80*/  IMAD.U32 R81, RZ, RZ, UR35 ;  /* 0x00000023ff517e24 */ /* 0x000fe2000f8e00ff */
[----:B------:R-:W-:-:S02]  /*4b90*/  DMUL R104, R74, R104 ;  /* 0x000000684a687228 */ /* 0x000fc40000000000 */
[----:B------:R-:W-:Y:S02]  /*4ba0*/  DFMA R74, R42, R226, -R58 ;  /* 0x000000e22a4a722b */ /* 0x000fe4000000083a */
[----:B------:R-:W-:Y:S02]  /*4bb0*/  DFMA R210, R36, R106, R210 ;  /* 0x0000006a24d2722b */ /* 0x000fe400000000d2 */
[----:B------:R-:W-:Y:S02]  /*4bc0*/  DFMA R8, R52, R80, R8 ;  /* 0x000000503408722b */ /* 0x000fe40000000008 */
[----:B------:R-:W-:Y:S01]  /*4bd0*/  DFMA R226, R42, R226, R58 ;  /* 0x000000e22ae2722b */ /* 0x000fe2000000003a */
[----:B------:R-:W-:Y:S01]  /*4be0*/  MOV R58, UR36 ;  /* 0x00000024003a7c02 */ /* 0x000fe20008000f00 */
[----:B------:R-:W-:Y:S01]  /*4bf0*/  IMAD.U32 R59, RZ, RZ, UR37 ;  /* 0x00000025ff3b7e24 */ /* 0x000fe2000f8e00ff */
[----:B------:R-:W-:Y:S01]  /*4c00*/  MOV R42, UR40 ;  /* 0x00000028002a7c02 */ /* 0x000fe20008000f00 */
[----:B------:R-:W-:Y:S01]  /*4c10*/  IMAD.U32 R43, RZ, RZ, UR41 ;  /* 0x00000029ff2b7e24 */ /* 0x000fe2000f8e00ff */
[----:B------:R-:W-:-:S02]  /*4c20*/  DMUL R72, R26, R72 ;  /* 0x000000481a487228 */ /* 0x000fc40000000000 */
[----:B------:R-:W-:Y:S02]  /*4c30*/  DMUL R40, R10, R40 ;  /* 0x000000280a287228 */ /* 0x000fe40000000000 */
[----:B------:R-:W-:Y:S02]  /*4c40*/  DFMA R210, R246, R58, R210 ;  /* 0x0000003af6d2722b */ /* 0x000fe400000000d2 */
[----:B------:R-:W-:Y:S01]  /*4c50*/  DFMA R8, R242, R42, R8 ;  /* 0x0000002af208722b */ /* 0x000fe20000000008 */
[----:B------:R-:W-:Y:S01]  /*4c60*/  MOV R26, UR38 ;  /* 0x00000026001a7c02 */ /* 0x000fe20008000f00 */
[----:B------:R-:W-:Y:S01]  /*4c70*/  IMAD.U32 R27, RZ, RZ, UR39 ;  /* 0x00000027ff1b7e24 */ /* 0x000fe2000f8e00ff */
[----:B------:R-:W-:Y:S01]  /*4c80*/  MOV R10, UR42 ;  /* 0x0000002a000a7c02 */ /* 0x000fe20008000f00 */
[----:B------:R-:W-:Y:S01]  /*4c90*/  IMAD.U32 R11, RZ, RZ, UR43 ;  /* 0x0000002bff0b7e24 */ /* 0x000fe2000f8e00ff */
[CCC-:B------:R-:W-:Y:S01]  /*4ca0*/  DFMA R232, R78.reuse, R224.reuse, -R104.reuse ;  /* 0x000000e04ee8722b */ /* 0x1c0fe20000000868 */
[----:B------:R-:W-:Y:S01]  /*4cb0*/  MOV R112, UR52 ;  /* 0x0000003400707c02 */ /* 0x000fe20008000f00 */
[----:B------:R-:W-:-:S02]  /*4cc0*/  DFMA R224, R78, R224, R104 ;  /* 0x000000e04ee0722b */ /* 0x000fc40000000068 */
[----:B------:R-:W-:Y:S02]  /*4cd0*/  DFMA R210, R244, R26, R210 ;  /* 0x0000001af4d2722b */ /* 0x000fe400000000d2 */
[----:B------:R-:W-:Y:S01]  /*4ce0*/  DFMA R8, R192, R10, R8 ;  /* 0x0000000ac008722b */ /* 0x000fe20000000008 */
[----:B------:R-:W-:Y:S01]  /*4cf0*/  IMAD.U32 R113, RZ, RZ, UR53 ;  /* 0x00000035ff717e24 */ /* 0x000fe2000f8e00ff */
[----:B------:R-:W-:Y:S01]  /*4d00*/  MOV R78, UR56 ;  /* 0x00000038004e7c02 */ /* 0x000fe20008000f00 */
[----:B------:R-:W-:Y:S01]  /*4d10*/  IMAD.U32 R79, RZ, RZ, UR57 ;  /* 0x00000039ff4f7e24 */ /* 0x000fe2000f8e00ff */
[----:B------:R-:W-:Y:S02]  /*4d20*/  DFMA R202, R56, R204, -R72 ;  /* 0x000000cc38ca722b */ /* 0x000fe40000000848 */
[----:B------:R-:W-:Y:S02]  /*4d30*/  DFMA R210, R194, R140, R210 ;  /* 0x0000008cc2d2722b */ /* 0x000fe400000000d2 */
[----:B------:R-:W-:-:S02]  /*4d40*/  DFMA R234, R68, R112, RZ ;  /* 0x0000007044ea722b */ /* 0x000fc400000000ff */
[----:B------:R-:W-:Y:S02]  /*4d50*/  DFMA R8, R196, R154, R8 ;  /* 0x0000009ac408722b */ /* 0x000fe40000000008 */
[----:B------:R-:W-:Y:S01]  /*4d60*/  DFMA R214, R20, R78, RZ ;  /* 0x0000004e14d6722b */ /* 0x000fe200000000ff */
[----:B------:R-:W-:Y:S01]  /*4d70*/  MOV R104, UR54 ;  /* 0x0000003600687c02 */ /* 0x000fe20008000f00 */
[----:B------:R-:W-:Y:S01]  /*4d80*/  DFMA R204, R56, R204, R72 ;  /* 0x000000cc38cc722b */ /* 0x000fe20000000048 */
[----:B------:R-:W-:Y:S01]  /*4d90*/  IMAD.U32 R105, RZ, RZ, UR55 ;  /* 0x00000037ff697e24 */ /* 0x000fe2000f8e00ff */
[----:B------:R-:W-:Y:S01]  /*4da0*/  MOV R72, UR58 ;  /* 0x0000003a00487c02 */ /* 0x000fe20008000f00 */
[----:B------:R-:W-:Y:S02]  /*4db0*/  IMAD.U32 R183, RZ, RZ, UR51 ;  /* 0x00000033ffb77e24 */ /* 0x000fe4000f8e00ff */
[----:B------:R-:W-:Y:S01]  /*4dc0*/  IMAD.U32 R73, RZ, RZ, UR59 ;  /* 0x0000003bff497e24 */ /* 0x000fe2000f8e00ff */
[----:B------:R-:W-:-:S02]  /*4dd0*/  DFMA R206, R24, R208, -R40 ;  /* 0x000000d018ce722b */ /* 0x000fc40000000828 */
[----:B------:R-:W-:Y:S02]  /*4de0*/  DFMA R234, R36, R104, R234 ;  /* 0x0000006824ea722b */ /* 0x000fe400000000ea */
[----:B------:R-:W-:Y:S02]  /*4df0*/  DFMA R210, R198, R170, R210 ;  /* 0x000000aac6d2722b */ /* 0x000fe400000000d2 */
[----:B------:R-:W-:Y:S02]  /*4e00*/  DFMA R8, R200, R182, R8 ;  /* 0x000000b6c808722b */ /* 0x000fe40000000008 */
[----:B------:R-:W-:Y:S01]  /*4e10*/  DFMA R214, R52, R72, R214 ;  /* 0x0000004834d6722b */ /* 0x000fe200000000d6 */
[----:B------:R-:W-:Y:S01]  /*4e20*/  MOV R56, UR60 ;  /* 0x0000003c00387c02 */ /* 0x000fe20008000f00 */
[----:B------:R-:W-:Y:S01]  /*4e30*/  DFMA R208, R24, R208, R40 ;  /* 0x000000d018d0722b */ /* 0x000fe20000000028 */
[----:B------:R-:W-:Y:S01]  /*4e40*/  IMAD.U32 R57, RZ, RZ, UR61 ;  /* 0x0000003dff397e24 */ /* 0x000fe2000f8e00ff */
[----:B------:R-:W-:Y:S01]  /*4e50*/  DFMA R216, R36, R102, R216 ;  /* 0x0000006624d8722b */ /* 0x000fe200000000d8 */
[----:B------:R-:W-:Y:S01]  /*4e60*/  MOV R40, UR64 ;  /* 0x0000004000287c02 */ /* 0x000fe20008000f00 */
[----:B------:R-:W-:Y:S01]  /*4e70*/  IMAD.U32 R41, RZ, RZ, UR65 ;  /* 0x00000041ff297e24 */ /* 0x000fe2000f8e00ff */
[----:B------:R-:W-:-:S02]  /*4e80*/  DFMA R218, R52, R70, R218 ;  /* 0x0000004634da722b */ /* 0x000fc400000000da */
[----:B------:R-:W-:Y:S02]  /*4e90*/  DADD R220, R210, R8 ;  /* 0x00000000d2dc7229 */ /* 0x000fe40000000008 */
[----:B------:R-:W-:Y:S02]  /*4ea0*/  DFMA R234, R246, R56, R234 ;  /* 0x00000038f6ea722b */ /* 0x000fe400000000ea */
[----:B------:R-:W-:Y:S01]  /*4eb0*/  DFMA R214, R242, R40, R214 ;  /* 0x00000028f2d6722b */ /* 0x000fe200000000d6 */
[----:B------:R-:W-:Y:S01]  /*4ec0*/  MOV R24, UR62 ;  /* 0x0000003e00187c02 */ /* 0x000fe20008000f00 */
[----:B------:R-:W-:Y:S01]  /*4ed0*/  DADD R210, R210, -R8 ;  /* 0x00000000d2d27229 */ /* 0x000fe20000000808 */
[----:B------:R-:W-:Y:S01]  /*4ee0*/  IMAD.U32 R25, RZ, RZ, UR63 ;  /* 0x0000003fff197e24 */ /* 0x000fe2000f8e00ff */
[----:B------:R-:W-:Y:S01]  /*4ef0*/  DFMA R216, R246, R54, R216 ;  /* 0x00000036f6d8722b */ /* 0x000fe200000000d8 */
[----:B------:R-:W-:Y:S01]  /*4f00*/  MOV R8, UR66 ;  /* 0x0000004200087c02 */ /* 0x000fe20008000f00 */
[----:B------:R-:W-:Y:S01]  /*4f10*/  DFMA R218, R242, R38, R218 ;  /* 0x00000026f2da722b */ /* 0x000fe200000000da */
[----:B------:R-:W-:-:S02]  /*4f20*/  IMAD.U32 R9, RZ, RZ, UR67 ;  /* 0x00000043ff097e24 */ /* 0x000fc4000f8e00ff */
[----:B------:R-:W-:-:S04]  /*4f30*/  DFMA R234, R244, R24, R234 ;  /* 0x00000018f4ea722b */ /* 0x000fc800000000ea */
        /* <DEDUP_REMOVED lines=9> */
[----:B------:R-:W-:Y:S02]  /*4fd0*/  DMUL R222, R210, R222 ;  /* 0x000000ded2de7228 */ /* 0x000fe40000000000 */
[----:B------:R-:W-:Y:S02]  /*4fe0*/  DFMA R216, R198, R174, R216 ;  /* 0x000000aec6d8722b */ /* 0x000fe400000000d8 */
[----:B------:R-:W-:-:S02]  /*4ff0*/  DFMA R218, R200, R186, R218 ;  /* 0x000000bac8da722b */ /* 0x000fc400000000da */
[C-C-:B------:R-:W-:Y:S02]  /*5000*/  DADD R236, R234.reuse, R214.reuse ;  /* 0x00000000eaec7229 */ /* 0x140fe400000000d6 */
[----:B------:R-:W-:Y:S02]  /*5010*/  DADD R234, R234, -R214 ;  /* 0x00000000eaea7229 */ /* 0x000fe400000008d6 */
[-C--:B------:R-:W-:Y:S02]  /*5020*/  DFMA R210, R220, R212.reuse, -R222 ;  /* 0x000000d4dcd2722b */ /* 0x080fe400000008de */
[----:B------:R-:W-:Y:S02]  /*5030*/  DADD R214, R216, R218 ;  /* 0x00000000d8d67229 */ /* 0x000fe400000000da */
[----:B------:R-:W-:Y:S02]  /*5040*/  DFMA R212, R220, R212, R222 ;  /* 0x000000d4dcd4722b */ /* 0x000fe400000000de */
        /* <DEDUP_REMOVED lines=25> */
[----:B------:R-:W2:Y:S01]  /*51e0*/  @!P0 LDC.64 R74, c[0x0][0x388] ;  /* 0x0000e200ff4a8b82 */ /* 0x000ea20000000a00 */
[----:B------:R-:W-:-:S04]  /*51f0*/  @!P0 IMAD R5, R0, 0xd2f, R4 ;  /* 0x00000d2f00058824 */ /* 0x000fc800078e0204 */
[----:B--2---:R-:W-:-:S05]  /*5200*/  @!P0 IMAD.WIDE R74, R5, 0x8, R74 ;  /* 0x00000008054a8825 */ /* 0x004fca00078e024a */
[----:B------:R-:W2:Y:S04]  /*5210*/  @!P0 LDG.E.64.CONSTANT R240, desc[UR76][R74.64+0x48] ;  /* 0x0000484c4af08981 */ /* 0x000ea8000c1e9b00 */
[----:B------:R0:W3:Y:S01]  /*5220*/  @!P0 LDG.E.64.CONSTANT R238, desc[UR76][R74.64+0x28] ;  /* 0x0000284c4aee8981 */ /* 0x0000e2000c1e9b00 */
[----:B------:R-:W-:-:S08]  /*5230*/  DFMA R68, R68, R108, RZ ;  /* 0x0000006c4444722b */ /* 0x000fd000000000ff */
[----:B------:R-:W-:Y:S02]  /*5240*/  DFMA R36, R36, R100, R68 ;  /* 0x000000642424722b */ /* 0x000fe40000000044 */
[----:B------:R-:W4:Y:S02]  /*5250*/  @!P0 LDC.64 R68, c[0x0][0x388] ;  /* 0x0000e200ff448b82 */ /* 0x000f240000000a00 */
[----:B----4-:R-:W-:Y:S01]  /*5260*/  @!P0 IMAD.WIDE R68, R5, 0x8, R68 ;  /* 0x0000000805448825 */ /* 0x010fe200078e0244 */
[----:B0-----:R-:W-:-:S03]  /*5270*/  MOV R74, UR68 ;  /* 0x00000044004a7c02 */ /* 0x001fc60008000f00 */
[----:B------:R-:W-:-:S06]  /*5280*/  IMAD.U32 R75, RZ, RZ, UR69 ;  /* 0x00000045ff4b7e24 */ /* 0x000fcc000f8e00ff */
[----:B------:R-:W-:Y:S02]  /*5290*/  DFMA R20, R20, R74, RZ ;  /* 0x0000004a1414722b */ /* 0x000fe400000000ff */
[----:B--2---:R-:W-:-:S08]  /*52a0*/  DMUL R240, R234, R240 ;  /* 0x000000f0eaf07228 */ /* 0x004fd00000000000 */
[CCC-:B---3--:R-:W-:Y:S02]  /*52b0*/  DFMA R234, R236.reuse, R238.reuse, -R240.reuse ;  /* 0x000000eeecea722b */ /* 0x1c8fe400000008f0 */
[----:B------:R-:W-:Y:S01]  /*52c0*/  DFMA R236, R236, R238, R240 ;  /* 0x000000eeecec722b */ /* 0x000fe200000000f0 */
[----:B------:R-:W-:Y:S02]  /*52d0*/  CS2R R238, SRZ ;  /* 0x0000000000ee7805 */ /* 0x000fe4000001ff00 */
[----:B------:R-:W-:-:S04]  /*52e0*/  CS2R R240, SRZ ;  /* 0x0000000000f07805 */ /* 0x000fc8000001ff00 */
[----:B------:R-:W2:Y:S04]  /*52f0*/  @!P0 LDG.E.64.CONSTANT R238, desc[UR76][R68.64+0x40] ;  /* 0x0000404c44ee8981 */ /* 0x000ea8000c1e9b00 */
[----:B------:R0:W3:Y:S02]  /*5300*/  @!P0 LDG.E.64.CONSTANT R240, desc[UR76][R68.64+0x30] ;  /* 0x0000304c44f08981 */ /* 0x0000e4000c1e9b00 */
[----:B0-----:R-:W-:Y:S01]  /*5310*/  MOV R68, UR70 ;  /* 0x0000004600447c02 */ /* 0x001fe20008000f00 */
[----:B------:R-:W-:Y:S01]  /*5320*/  IMAD.U32 R69, RZ, RZ, UR71 ;  /* 0x00000047ff457e24 */ /* 0x000fe2000f8e00ff */
[----:B------:R-:W0:Y:S05]  /*5330*/  LDCU.128 UR68, c[0x3][0x160] ;  /* 0x00c02c00ff4477ac */ /* 0x000e2a0008000c00 */
[----:B------:R-:W-:Y:S01]  /*5340*/  DFMA R20, R52, R68, R20 ;  /* 0x000000443414722b */ /* 0x000fe20000000014 */
[----:B0-----:R-:W-:Y:S01]  /*5350*/  MOV R52, UR68 ;  /* 0x0000004400347c02 */ /* 0x001fe20008000f00 */
[----:B------:R-:W-:-:S06]  /*5360*/  IMAD.U32 R53, RZ, RZ, UR69 ;  /* 0x00000045ff357e24 */ /* 0x000fcc000f8e00ff */
[----:B------:R-:W-:Y:S01]  /*5370*/  DFMA R246, R246, R52, R36 ;  /* 0x00000034f6f6722b */ /* 0x000fe20000000024 */
[----:B-1----:R-:W-:Y:S01]  /*5380*/  MOV R36, UR72 ;  /* 0x0000004800247c02 */ /* 0x002fe20008000f00 */
[----:B------:R-:W-:-:S06]  /*5390*/  IMAD.U32 R37, RZ, RZ, UR73 ;  /* 0x00000049ff257e24 */ /* 0x000fcc000f8e00ff */
[----:B------:R-:W-:Y:S01]  /*53a0*/  DFMA R242, R242, R36, R20 ;  /* 0x00000024f2f2722b */ /* 0x000fe20000000014 */
[----:B------:R-:W-:Y:S01]  /*53b0*/  MOV R20, UR70 ;  /* 0x0000004600147c02 */ /* 0x000fe20008000f00 */
[----:B------:R-:W-:Y:S01]  /*53c0*/  IMAD.U32 R21, RZ, RZ, UR71 ;  /* 0x00000047ff157e24 */ /* 0x000fe2000f8e00ff */
[----:B------:R-:W0:Y:S05]  /*53d0*/  LDCU.128 UR68, c[0x3][0x170] ;  /* 0x00c02e00ff4477ac */ /* 0x000e2a0008000c00 */
[----:B------:R-:W-:Y:S01]  /*53e0*/  DFMA R246, R244, R20, R246 ;  /* 0x00000014f4f6722b */ /* 0x000fe200000000f6 */
[----:B------:R-:W-:Y:S01]  /*53f0*/  MOV R244, UR74 ;  /* 0x0000004a00f47c02 */ /* 0x000fe20008000f00 */
[----:B------:R-:W-:Y:S01]  /*5400*/  IMAD.U32 R245, RZ, RZ, UR75 ;  /* 0x0000004bfff57e24 */ /* 0x000fe2000f8e00ff */
[----:B------:R-:W1:Y:S05]  /*5410*/  LDCU.128 UR72, c[0x3][0x870] ;  /* 0x00c10e00ff4877ac */ /* 0x000e6a0008000c00 */
        /* <DEDUP_REMOVED lines=8> */
[----:B------:R-:W-:-:S06]  /*54a0*/  IMAD.U32 R197, RZ, RZ, UR71 ;  /* 0x00000047ffc57e24 */ /* 0x000fcc000f8e00ff */
[----:B------:R-:W-:Y:S01]  /*54b0*/  DFMA R246, R198, R196, R246 ;  /* 0x000000c4c6f6722b */ /* 0x000fe200000000f6 */
[----:B------:R-:W-:Y:S01]  /*54c0*/  MOV R198, UR74 ;  /* 0x0000004a00c67c02 */ /* 0x000fe20008000f00 */
[----:B------:R-:W-:-:S06]  /*54d0*/  IMAD.U32 R199, RZ, RZ, UR75 ;  /* 0x0000004bffc77e24 */ /* 0x000fcc000f8e00ff */
[----:B------:R-:W-:Y:S01]  /*54e0*/  DFMA R242, R200, R198, R242 ;  /* 0x000000c6c8f2722b */ /* 0x000fe200000000f2 */
[----:B------:R-:W0:Y:S01]  /*54f0*/  @!P0 LDC.64 R200, c[0x0][0x388] ;  /* 0x0000e200ffc88b82 */ /* 0x000e220000000a00 */
[----:B------:R-:W-:-:S04]  /*5500*/  @!P0 IMAD R4, R0, 0xd2f, R4 ;  /* 0x00000d2f00048824 */ /* 0x000fc800078e0204 */
[----:B0-----:R-:W-:Y:S01]  /*5510*/  @!P0 IMAD.WIDE R200, R4, 0x8, R200 ;  /* 0x0000000804c88825 */ /* 0x001fe200078e02c8 */
[----:B------:R-:W-:-:S06]  /*5520*/  CS2R R4, SRZ ;  /* 0x0000000000047805 */ /* 0x000fcc000001ff00 */
[----:B------:R0:W4:Y:S01]  /*5530*/  @!P0 LDG.E.64.CONSTANT R4, desc[UR76][R200.64+0x38] ;  /* 0x0000384cc8048981 */ /* 0x000122000c1e9b00 */
[C---:B------:R-:W-:Y:S02]  /*5540*/  DFMA R248, R204.reuse, R120, R248 ;  /* 0x00000078ccf8722b */ /* 0x040fe400000000f8 */
[C---:B------:R-:W-:Y:S02]  /*5550*/  DFMA R218, R204.reuse, R62, R218 ;  /* 0x0000003eccda722b */ /* 0x040fe400000000da */
[C---:B------:R-:W-:Y:S02]  /*5560*/  DFMA R220, R204.reuse, R30, R220 ;  /* 0x0000001eccdc722b */ /* 0x040fe400000000dc */
[----:B------:R-:W-:Y:S02]  /*5570*/  DFMA R222, R204, R136, R222 ;  /* 0x00000088ccde722b */ /* 0x000fe400000000de */
[----:B--2---:R-:W-:-:S08]  /*5580*/  DMUL R216, R216, R238 ;  /* 0x000000eed8d87228 */ /* 0x004fd00000000000 */
[CCC-:B---3--:R-:W-:Y:S02]  /*5590*/  DFMA R238, R214.reuse, R240.reuse, -R216.reuse ;  /* 0x000000f0d6ee722b */ /* 0x1c8fe400000008d8 */
[----:B------:R-:W-:Y:S02]  /*55a0*/  DFMA R214, R214, R240, R216 ;  /* 0x000000f0d6d6722b */ /* 0x000fe400000000d8 */
[C---:B------:R-:W-:Y:S01]  /*55b0*/  DFMA R216, R204.reuse, R122, R118 ;  /* 0x0000007accd8722b */ /* 0x040fe20000000076 */
[----:B------:R-:W2:Y:S01]  /*55c0*/  LDL.LU.64 R118, [R1+0x120] ;  /* 0x0001200001767983 */ /* 0x000ea20000300a00 */
[----:B------:R-:W-:-:S03]  /*55d0*/  DFMA R204, R204, R166, R2 ;  /* 0x000000a6cccc722b */ /* 0x000fc60000000002 */
[----:B------:R-:W3:Y:S01]  /*55e0*/  LDL.LU.64 R2, [R1+0x118] ;  /* 0x0001180001027983 */ /* 0x000ee20000300a00 */
[C---:B------:R-:W-:Y:S02]  /*55f0*/  DFMA R250, R202.reuse, R90, R250 ;  /* 0x0000005acafa722b */ /* 0x040fe400000000fa */
[C---:B------:R-:W-:Y:S02]  /*5600*/  DFMA R224, R202.reuse, R88, R224 ;  /* 0x00000058cae0722b */ /* 0x040fe400000000e0 */
[C---:B------:R-:W-:Y:S02]  /*5610*/  DFMA R226, R202.reuse, R46, R226 ;  /* 0x0000002ecae2722b */ /* 0x040fe400000000e2 */
[C---:B------:R-:W-:Y:S02]  /*5620*/  DFMA R228, R202.reuse, R14, R228 ;  /* 0x0000000ecae4722b */ /* 0x040fe400000000e4 */
[C---:B------:R-:W-:Y:S02]  /*5630*/  DFMA R230, R202.reuse, R150, R230 ;  /* 0x00000096cae6722b */ /* 0x040fe400000000e6 */
[----:B------:R-:W-:-:S02]  /*5640*/  DFMA R232, R202, R178, R232 ;  /* 0x000000b2cae8722b */ /* 0x000fc400000000e8 */
[C-C-:B0-----:R-:W-:Y:S02]  /*5650*/  DADD R200, R246.reuse, R242.reuse ;  /* 0x00000000f6c87229 */ /* 0x141fe400000000f2 */
[----:B------:R-:W-:Y:S02]  /*5660*/  DADD R242, R246, -R242 ;  /* 0x00000000f6f27229 */ /* 0x000fe400000008f2 */
        /* <DEDUP_REMOVED lines=44> */
[----:B----4-:R-:W-:-:S08]  /*5930*/  DMUL R242, R242, R4 ;  /* 0x00000004f2f27228 */ /* 0x010fd00000000000 */
[----:B------:R-:W-:-:S08]  /*5940*/  DFMA R200, R200, R4, R242 ;  /* 0x00000004c8c8722b */ /* 0x000fd000000000f2 */
[----:B------:R-:W-:-:S08]  /*5950*/  DMUL R200, R200, 0.5 ;  /* 0x3fe00000c8c87828 */ /* 0x000fd00000000000 */
        /* <DEDUP_REMOVED lines=11> */
[----:B------:R-:W-:-:S02]  /*5a10*/  DADD R4, R204, -R232 ;  /* 0x00000000cc047229 */ /* 0x000fc400000008e8 */
[----:B------:R-:W-:Y:S02]  /*5a20*/  DADD R202, R248, -R224 ;  /* 0x00000000f8ca7229 */ /* 0x000fe400000008e0 */
[----:B------:R-:W-:Y:S02]  /*5a30*/  DADD R206, R218, -R226 ;  /* 0x00000000dace7229 */ /* 0x000fe400000008e2 */
[----:B------:R-:W-:Y:S02]  /*5a40*/  DADD R210, R222, -R230 ;  /* 0x00000000ded27229 */ /* 0x000fe400000008e6 */
[----:B------:R-:W-:Y:S02]  /*5a50*/  DADD R204, R204, R232 ;  /* 0x00000000cccc7229 */ /* 0x000fe400000000e8 */
[----:B------:R-:W-:Y:S02]  /*5a60*/  DADD R224, R248, R224 ;  /* 0x00000000f8e07229 */ /* 0x000fe400000000e0 */
[----:B------:R-:W-:-:S02]  /*5a70*/  DADD R218, R218, R226 ;  /* 0x00000000dada7229 */ /* 0x000fc400000000e2 */
[----:B------:R-:W-:Y:S02]  /*5a80*/  DADD R222, R222, R230 ;  /* 0x00000000dede7229 */ /* 0x000fe400000000e6 */
[----:B--2---:R-:W-:-:S08]  /*5a90*/  DFMA R216, R208, R118, R216 ;  /* 0x00000076d0d8722b */ /* 0x004fd000000000d8 */
[----:B------:R-:W-:-:S08]  /*5aa0*/  DFMA R216, R212, R114, R216 ;  /* 0x00000072d4d8722b */ /* 0x000fd000000000d8 */
[----:B------:R-:W-:-:S08]  /*5ab0*/  DFMA R216, R236, R112, R216 ;  /* 0x00000070ecd8722b */ /* 0x000fd000000000d8 */
[----:B------:R-:W-:-:S08]  /*5ac0*/  DFMA R216, R214, R110, R216 ;  /* 0x0000006ed6d8722b */ /* 0x000fd000000000d8 */
[----:B------:R-:W-:Y:S02]  /*5ad0*/  DFMA R216, R200, R108, R216 ;  /* 0x0000006cc8d8722b */ /* 0x000fe400000000d8 */
[C-C-:B------:R-:W-:Y:S02]  /*5ae0*/  DADD R208, R220.reuse, -R228.reuse ;  /* 0x00000000dcd07229 */ /* 0x140fe400000008e4 */
[----:B------:R-:W-:-:S04]  /*5af0*/  DADD R220, R220, R228 ;  /* 0x00000000dcdc7229 */ /* 0x000fc800000000e4 */
[C-C-:B------:R-:W-:Y:S02]  /*5b00*/  DADD R200, R216.reuse, -R250.reuse ;  /* 0x00000000d8c87229 */ /* 0x140fe400000008fa */
[----:B------:R-:W-:Y:S01]  /*5b10*/  DADD R216, R216, R250 ;  /* 0x00000000d8d87229 */ /* 0x000fe200000000fa */
[----:B---3--:R0:W-:Y:S04]  /*5b20*/  STS.64 [R2+0x30], R4 ;  /* 0x0000300402007388 */ /* 0x0081e80000000a00 */
        /* <DEDUP_REMOVED lines=14> */
.L_x_24:
[----:B0-234-:R-:W-:Y:S05]  /*5c10*/  BSYNC.RECONVERGENT B0 ;  /* 0x0000000000007941 */ /* 0x01dfea0003800200 */
.L_x_23:
[----:B-1----:R-:W0:Y:S01]  /*5c20*/  S2R R220, SR_TID.X ;  /* 0x0000000000dc7919 */ /* 0x002e220000002100 */
[----:B------:R-:W-:Y:S01]  /*5c30*/  BSSY.RECONVERGENT B0, `(.L_x_26) ;  /* 0x00000ac000007945 */ /* 0x000fe20003800200 */
[----:B------:R-:W-:Y:S01]  /*5c40*/  BAR.SYNC.DEFER_BLOCKING 0x0 ;  /* 0x0000000000007b1d */ /* 0x000fe20000010000 */
[----:B0-----:R-:W-:-:S13]  /*5c50*/  ISETP.GT.U32.AND P0, PT, R220, 0xb3, PT ;  /* 0x000000b3dc00780c */ /* 0x001fda0003f04070 */
[----:B------:R-:W-:Y:S05]  /*5c60*/  @P0 BRA `(.L_x_27) ;  /* 0x0000000800a00947 */ /* 0x000fea0003800000 */
.L_x_28:
        /* <DEDUP_REMOVED lines=10> */
[----:B------:R-:W-:-:S04]  /*5d10*/  PRMT R3, R3, 0x7710, RZ ;  /* 0x0000771003037816 */ /* 0x000fc800000000ff */
[----:B------:R-:W-:Y:S02]  /*5d20*/  IADD3 R2, PT, PT, R3, R220, RZ ;  /* 0x000000dc03027210 */ /* 0x000fe40007ffe0ff */
[----:B------:R-:W-:Y:S02]  /*5d30*/  IADD3 R220, PT, PT, R220, 0x90, RZ ;  /* 0x00000090dcdc7810 */ /* 0x000fe40007ffe0ff */
[----:B------:R-:W-:-:S05]  /*5d40*/  LOP3.LUT R2, R2, 0xff, RZ, 0xc0, !PT ;  /* 0x000000ff02027812 */ /* 0x000fca00078ec0ff */
[----:B------:R-:W-:-:S05]  /*5d50*/  IMAD R221, R2, 0x8, R221 ;  /* 0x0000000802dd7824 */ /* 0x000fca00078e02dd */
        /* <DEDUP_REMOVED lines=9> */
[----:B------:R-:W-:Y:S02]  /*5df0*/  DADD R4, R2, -R4 ;  /* 0x0000000002047229 */ /* 0x000fe40000000804 */
[C-C-:B-1----:R-:W-:Y:S02]  /*5e00*/  DADD R202, R200.reuse, R188.reuse ;  /* 0x00000000c8ca7229 */ /* 0x142fe400000000bc */
[----:B------:R-:W-:Y:S01]  /*5e10*/  DADD R200, R200, -R188 ;  /* 0x00000000c8c87229 */ /* 0x000fe200000008bc */
[----:B------:R-:W0:Y:S01]  /*5e20*/  LDS.64 R188, [R221+0x168] ;  /* 0x00016800ddbc7984 */ /* 0x000e220000000a00 */
[C---:B------:R-:W-:Y:S02]  /*5e30*/  DFMA R226, R190.reuse, R130, RZ ;  /* 0x00000082bee2722b */ /* 0x040fe400000000ff */
[C---:B------:R-:W-:Y:S02]  /*5e40*/  DFMA R224, R190.reuse, R128, RZ ;  /* 0x00000080bee0722b */ /* 0x040fe400000000ff */
[----:B------:R-:W-:-:S02]  /*5e50*/  DFMA R222, R190, R66, RZ ;  /* 0x00000042bede722b */ /* 0x000fc400000000ff */
[C---:B------:R-:W-:Y:S02]  /*5e60*/  DFMA R218, R190.reuse, R34, RZ ;  /* 0x00000022beda722b */ /* 0x040fe400000000ff */
[C---:B------:R-:W-:Y:S02]  /*5e70*/  DFMA R216, R190.reuse, R132, RZ ;  /* 0x00000084bed8722b */ /* 0x040fe400000000ff */
[----:B------:R-:W-:Y:S02]  /*5e80*/  DFMA R228, R190, R160, RZ ;  /* 0x000000a0bee4722b */ /* 0x000fe400000000ff */
[C---:B------:R-:W-:Y:S02]  /*5e90*/  DFMA R226, R202.reuse, R126, R226 ;  /* 0x0000007ecae2722b */ /* 0x040fe400000000e2 */
[C---:B------:R-:W-:Y:S02]  /*5ea0*/  DFMA R224, R202.reuse, R124, R224 ;  /* 0x0000007ccae0722b */ /* 0x040fe400000000e0 */
[----:B------:R-:W-:-:S02]  /*5eb0*/  DFMA R222, R202, R64, R222 ;  /* 0x00000040cade722b */ /* 0x000fc400000000de */
[C---:B------:R-:W-:Y:S02]  /*5ec0*/  DFMA R218, R202.reuse, R32, R218 ;  /* 0x00000020cada722b */ /* 0x040fe400000000da */
[C---:B------:R-:W-:Y:S02]  /*5ed0*/  DFMA R216, R202.reuse, R134, R216 ;  /* 0x00000086cad8722b */ /* 0x040fe400000000d8 */
[----:B------:R-:W-:Y:S01]  /*5ee0*/  DFMA R202, R202, R164, R228 ;  /* 0x000000a4caca722b */ /* 0x000fe200000000e4 */
[----:B------:R-:W1:Y:S01]  /*5ef0*/  LDS.64 R228, [R221+0x4b0] ;  /* 0x0004b000dde47984 */ /* 0x000e620000000a00 */
        /* <DEDUP_REMOVED lines=11> */
[----:B------:R-:W-:Y:S02]  /*5fb0*/  DFMA R200, R200, R176, R4 ;  /* 0x000000b0c8c8722b */ /* 0x000fe40000000004 */
[C-C-:B--2---:R-:W-:Y:S02]  /*5fc0*/  DADD R4, R208.reuse, R212.reuse ;  /* 0x00000000d0047229 */ /* 0x144fe400000000d4 */
[----:B------:R-:W-:Y:S01]  /*5fd0*/  DADD R208, R208, -R212 ;  /* 0x00000000d0d07229 */ /* 0x000fe200000008d4 */
[----:B------:R-:W-:Y:S05]  /*5fe0*/  LDS.64 R212, [R221+0x258] ;  /* 0x00025800ddd47984 */ /* 0x000fea0000000a00 */
[----:B------:R-:W-:-:S02]  /*5ff0*/  DFMA R226, R4, R122, R226 ;  /* 0x0000007a04e2722b */ /* 0x000fc400000000e2 */
[C---:B------:R-:W-:Y:S02]  /*6000*/  DFMA R224, R4.reuse, R120, R224 ;  /* 0x0000007804e0722b */ /* 0x040fe400000000e0 */
[C---:B------:R-:W-:Y:S02]  /*6010*/  DFMA R222, R4.reuse, R62, R222 ;  /* 0x0000003e04de722b */ /* 0x040fe400000000de */
[C---:B------:R-:W-:Y:S02]  /*6020*/  DFMA R218, R4.reuse, R30, R218 ;  /* 0x0000001e04da722b */ /* 0x040fe400000000da */
[C---:B------:R-:W-:Y:S02]  /*6030*/  DFMA R216, R4.reuse, R136, R216 ;  /* 0x0000008804d8722b */ /* 0x040fe400000000d8 */
[----:B------:R-:W-:Y:S02]  /*6040*/  DFMA R202, R4, R166, R202 ;  /* 0x000000a604ca722b */ /* 0x000fe400000000ca */
[----:B0-----:R-:W-:-:S02]  /*6050*/  DADD R4, R188, R214 ;  /* 0x00000000bc047229 */ /* 0x001fc400000000d6 */
[C---:B------:R-:W-:Y:S02]  /*6060*/  DFMA R190, R208.reuse, R90, R190 ;  /* 0x0000005ad0be722b */ /* 0x040fe400000000be */
[C---:B------:R-:W-:Y:S02]  /*6070*/  DFMA R206, R208.reuse, R88, R206 ;  /* 0x00000058d0ce722b */ /* 0x040fe400000000ce */
[C---:B------:R-:W-:Y:S02]  /*6080*/  DFMA R204, R208.reuse, R46, R204 ;  /* 0x0000002ed0cc722b */ /* 0x040fe400000000cc */
[C---:B------:R-:W-:Y:S02]  /*6090*/  DFMA R210, R208.reuse, R14, R210 ;  /* 0x0000000ed0d2722b */ /* 0x040fe400000000d2 */
[C---:B------:R-:W-:Y:S02]  /*60a0*/  DFMA R2, R208.reuse, R150, R2 ;  /* 0x00000096d002722b */ /* 0x040fe40000000002 */
[----:B------:R-:W-:-:S02]  /*60b0*/  DFMA R200, R208, R178, R200 ;  /* 0x000000b2d0c8722b */ /* 0x000fc400000000c8 */
[----:B------:R-:W-:Y:S01]  /*60c0*/  DADD R214, R188, -R214 ;  /* 0x00000000bcd67229 */ /* 0x000fe200000008d6 */
[----:B------:R-:W-:Y:S01]  /*60d0*/  LDS.64 R208, [R221+0x2d0] ;  /* 0x0002d000ddd07984 */ /* 0x000fe20000000a00 */
[C---:B------:R-:W-:Y:S02]  /*60e0*/  DFMA R226, R4.reuse, R118, R226 ;  /* 0x0000007604e2722b */ /* 0x040fe400000000e2 */
[C---:B------:R-:W-:Y:S01]  /*60f0*/  DFMA R224, R4.reuse, R116, R224 ;  /* 0x0000007404e0722b */ /* 0x040fe200000000e0 */
[----:B------:R-:W0:Y:S01]  /*6100*/  LDS.64 R188, [R221+0x438] ;  /* 0x00043800ddbc7984 */ /* 0x000e220000000a00 */
[C---:B------:R-:W-:Y:S02]  /*6110*/  DFMA R222, R4.reuse, R60, R222 ;  /* 0x0000003c04de722b */ /* 0x040fe400000000de */
[C---:B------:R-:W-:Y:S02]  /*6120*/  DFMA R218, R4.reuse, R28, R218 ;  /* 0x0000001c04da722b */ /* 0x040fe400000000da */
[----:B------:R-:W-:-:S02]  /*6130*/  DFMA R216, R4, R138, R216 ;  /* 0x0000008a04d8722b */ /* 0x000fc400000000d8 */
[----:B------:R-:W-:Y:S02]  /*6140*/  DFMA R202, R4, R168, R202 ;  /* 0x000000a804ca722b */ /* 0x000fe400000000ca */
[C---:B------:R-:W-:Y:S01]  /*6150*/  DFMA R190, R214.reuse, R86, R190 ;  /* 0x00000056d6be722b */ /* 0x040fe200000000be */
[----:B------:R-:W2:Y:S01]  /*6160*/  LDS.64 R4, [R221+0x3c0] ;  /* 0x0003c000dd047984 */ /* 0x000ea20000000a00 */
[C---:B------:R-:W-:Y:S02]  /*6170*/  DFMA R206, R214.reuse, R84, R206 ;  /* 0x00000054d6ce722b */ /* 0x040fe400000000ce */
[C---:B------:R-:W-:Y:S02]  /*6180*/  DFMA R204, R214.reuse, R44, R204 ;  /* 0x0000002cd6cc722b */ /* 0x040fe400000000cc */
[C---:B------:R-:W-:Y:S02]  /*6190*/  DFMA R210, R214.reuse, R12, R210 ;  /* 0x0000000cd6d2722b */ /* 0x040fe400000000d2 */
[----:B------:R-:W-:-:S02]  /*61a0*/  DFMA R2, R214, R152, R2 ;  /* 0x00000098d602722b */ /* 0x000fc40000000002 */
[----:B------:R-:W-:Y:S02]  /*61b0*/  DFMA R200, R214, R180, R200 ;  /* 0x000000b4d6c8722b */ /* 0x000fe400000000c8 */
[C-C-:B-1----:R-:W-:Y:S02]  /*61c0*/  DADD R214, R230.reuse, R228.reuse ;  /* 0x00000000e6d67229 */ /* 0x142fe400000000e4 */
[----:B------:R-:W-:Y:S01]  /*61d0*/  DADD R228, R230, -R228 ;  /* 0x00000000e6e47229 */ /* 0x000fe200000008e4 */
[----:B------:R-:W1:Y:S05]  /*61e0*/  LDS.64 R230, [R221+0x348] ;  /* 0x00034800dde67984 */ /* 0x000e6a0000000a00 */
        /* <DEDUP_REMOVED lines=13> */
[----:B------:R-:W-:Y:S02]  /*62c0*/  DADD R188, R212, -R188 ;  /* 0x00000000d4bc7229 */ /* 0x000fe400000008bc */
[C-C-:B--2---:R-:W-:Y:S02]  /*62d0*/  DADD R212, R208.reuse, R4.reuse ;  /* 0x00000000d0d47229 */ /* 0x144fe40000000004 */
[----:B------:R-:W-:Y:S02]  /*62e0*/  DADD R4, R208, -R4 ;  /* 0x00000000d0047229 */ /* 0x000fe40000000804 */
[----:B------:R-:W-:Y:S02]  /*62f0*/  DFMA R226, R214, R112, R226 ;  /* 0x00000070d6e2722b */ /* 0x000fe400000000e2 */
        /* <DEDUP_REMOVED lines=10> */
[----:B------:R-:W-:Y:S02]  /*63a0*/  DFMA R202, R214, R172, R202 ;  /* 0x000000acd6ca722b */ /* 0x000fe400000000ca */
[----:B-1----:R-:W-:Y:S02]  /*63b0*/  DADD R188, R230, R230 ;  /* 0x00000000e6bc7229 */ /* 0x002fe400000000e6 */
        /* <DEDUP_REMOVED lines=12> */
[----:B------:R-:W-:Y:S02]  /*6480*/  DMUL R188, R188, 0.5 ;  /* 0x3fe00000bcbc7828 */ /* 0x000fe40000000000 */
        /* <DEDUP_REMOVED lines=13> */
[----:B------:R-:W-:Y:S02]  /*6560*/  DADD R2, R226, -R190 ;  /* 0x00000000e2027229 */ /* 0x000fe400000008be */
[----:B------:R-:W-:Y:S02]  /*6570*/  DADD R4, R224, -R206 ;  /* 0x00000000e0047229 */ /* 0x000fe400000008ce */
[----:B------:R-:W-:Y:S02]  /*6580*/  DADD R188, R222, -R204 ;  /* 0x00000000debc7229 */ /* 0x000fe400000008cc */
[----:B------:R-:W-:Y:S01]  /*6590*/  DADD R200, R218, -R210 ;  /* 0x00000000dac87229 */ /* 0x000fe200000008d2 */
[----:B------:R0:W-:Y:S01]  /*65a0*/  STS.64 [R221+0x528], R2 ;  /* 0x00052802dd007388 */ /* 0x0001e20000000a00 */
[----:B------:R-:W-:Y:S02]  /*65b0*/  DADD R212, R216, -R208 ;  /* 0x00000000d8d47229 */ /* 0x000fe400000008d0 */
[----:B------:R-:W-:Y:S01]  /*65c0*/  DADD R214, R202, -R230 ;  /* 0x00000000cad67229 */ /* 0x000fe200000008e6 */
[----:B------:R0:W-:Y:S01]  /*65d0*/  STS.64 [R221+0x4b0], R4 ;  /* 0x0004b004dd007388 */ /* 0x0001e20000000a00 */
[----:B------:R-:W-:-:S02]  /*65e0*/  DADD R190, R226, R190 ;  /* 0x00000000e2be7229 */ /* 0x000fc400000000be */
[----:B------:R-:W-:Y:S01]  /*65f0*/  DADD R206, R224, R206 ;  /* 0x00000000e0ce7229 */ /* 0x000fe200000000ce */
[----:B------:R0:W-:Y:S01]  /*6600*/  STS.64 [R221+0x438], R188 ;  /* 0x000438bcdd007388 */ /* 0x0001e20000000a00 */
[----:B------:R-:W-:Y:S02]  /*6610*/  DADD R204, R222, R204 ;  /* 0x00000000decc7229 */ /* 0x000fe400000000cc */
        /* <DEDUP_REMOVED lines=13> */
.L_x_27:
[----:B------:R-:W-:Y:S05]  /*66f0*/  BSYNC.RECONVERGENT B0 ;  /* 0x0000000000007941 */ /* 0x000fea0003800200 */
.L_x_26:
        /* <DEDUP_REMOVED lines=41> */
[----:B------:R-:W3:Y:S01]  /*6990*/  LDS.64 R10, [R188+0x5b68] ;  /* 0x005b6800bc0a7984 */ /* 0x000ee20000000a00 */
[----:B--2---:R-:W-:-:S02]  /*69a0*/  DADD R6, R2, R4 ;  /* 0x0000000002067229 */ /* 0x004fc40000000004 */
[----:B------:R-:W-:-:S06]  /*69b0*/  DADD R2, R2, -R4 ;  /* 0x0000000002027229 */ /* 0x000fcc0000000804 */
[C---:B0-----:R-:W-:Y:S01]  /*69c0*/  DFMA R14, R6.reuse, UR42, RZ ;  /* 0x0000002a060e7c2b */ /* 0x041fe200080000ff */
[----:B------:R-:W0:Y:S01]  /*69d0*/  LDCU.64 UR42, c[0x3][0x7a0] ;  /* 0x00c0f400ff2a77ac */ /* 0x000e220008000a00 */
[----:B-1----:R-:W-:Y:S02]  /*69e0*/  DFMA R16, R6, UR44, RZ ;  /* 0x0000002c06107c2b */ /* 0x002fe400080000ff */
[--C-:B---3--:R-:W-:Y:S01]  /*69f0*/  DADD R12, R8, R10.reuse ;  /* 0x00000000080c7229 */ /* 0x108fe2000000000a */
[----:B------:R-:W1:Y:S01]  /*6a00*/  LDCU.64 UR44, c[0x3][0x7a8] ;  /* 0x00c0f500ff2c77ac */ /* 0x000e620008000a00 */
[----:B------:R-:W-:Y:S02]  /*6a10*/  DFMA R18, R6, UR50, RZ ;  /* 0x0000003206127c2b */ /* 0x000fe400080000ff */
[----:B------:R-:W-:Y:S01]  /*6a20*/  DADD R8, R8, -R10 ;  /* 0x0000000008087229 */ /* 0x000fe2000000080a */
[----:B------:R-:W2:Y:S01]  /*6a30*/  LDCU.64 UR50, c[0x3][0xc8] ;  /* 0x00c01900ff3277ac */ /* 0x000ea20008000a00 */
[----:B----4-:R-:W-:-:S02]  /*6a40*/  DFMA R10, R2, UR66, RZ ;  /* 0x00000042020a7c2b */ /* 0x010fc400080000ff */
[C---:B------:R-:W-:Y:S01]  /*6a50*/  DFMA R20, R12.reuse, UR46, R14 ;  /* 0x0000002e0c147c2b */ /* 0x040fe2000800000e */
[----:B------:R-:W3:Y:S01]  /*6a60*/  LDCU.64 UR46, c[0x3][0x7b0] ;  /* 0x00c0f600ff2e77ac */ /* 0x000ee20008000a00 */
[C---:B-----5:R-:W-:Y:S01]  /*6a70*/  DFMA R26, R12.reuse, UR48, R16 ;  /* 0x000000300c1a7c2b */ /* 0x060fe20008000010 */
[----:B------:R-:W-:Y:S01]  /*6a80*/  LDS.64 R14, [R188+0xe10] ;  /* 0x000e1000bc0e7984 */ /* 0x000fe20000000a00 */
[----:B------:R-:W-:Y:S01]  /*6a90*/  DFMA R30, R12, UR52, R18 ;  /* 0x000000340c1e7c2b */ /* 0x000fe20008000012 */
[----:B------:R-:W4:Y:S01]  /*6aa0*/  LDCU.64 UR48, c[0x3][0x7b8] ;  /* 0x00c0f700ff3077ac */ /* 0x000f220008000a00 */
[----:B------:R-:W-:Y:S01]  /*6ab0*/  DFMA R18, R6, UR58, RZ ;  /* 0x0000003a06127c2b */ /* 0x000fe200080000ff */
[----:B------:R-:W5:Y:S01]  /*6ac0*/  LDS.64 R16, [R188+0x5460] ;  /* 0x00546000bc107984 */ /* 0x000f620000000a00 */
[----:B------:R-:W-:Y:S01]  /*6ad0*/  DFMA R28, R8, UR68, R10 ;  /* 0x00000044081c7c2b */ /* 0x000fe2000800000a */
[----:B------:R-:W2:Y:S01]  /*6ae0*/  LDCU.64 UR66, c[0x3][0x7e0] ;  /* 0x00c0fc00ff4277ac */ /* 0x000ea20008000a00 */
[----:B------:R-:W-:Y:S01]  /*6af0*/  DFMA R22, R6, UR54, RZ ;  /* 0x0000003606167c2b */ /* 0x000fe200080000ff */
[----:B------:R-:W-:Y:S01]  /*6b00*/  LDS.64 R10, [R188+0x1518] ;  /* 0x00151800bc0a7984 */ /* 0x000fe20000000a00 */
[----:B------:R-:W-:Y:S01]  /*6b10*/  DFMA R4, R2, UR60, RZ ;  /* 0x0000003c02047c2b */ /* 0x000fe200080000ff */
[----:B------:R-:W2:Y:S01]  /*6b20*/  LDCU.64 UR60, c[0x3][0x7c8] ;  /* 0x00c0f900ff3c77ac */ /* 0x000ea20008000a00 */
[----:B------:R-:W-:-:S02]  /*6b30*/  DFMA R40, R12, UR62, R18 ;  /* 0x0000003e0c287c2b */ /* 0x000fc40008000012 */
[----:B------:R-:W0:Y:S01]  /*6b40*/  LDS.64 R18, [R188+0x4d58] ;  /* 0x004d5800bc127984 */ /* 0x000e220000000a00 */
[----:B------:R-:W-:Y:S01]  /*6b50*/  DFMA R6, R6, R130, RZ ;  /* 0x000000820606722b */ /* 0x000fe200000000ff */
[----:B------:R-:W2:Y:S01]  /*6b60*/  LDCU.64 UR62, c[0x3][0x7d0] ;  /* 0x00c0fa00ff3e77ac */ /* 0x000ea20008000a00 */
[----:B------:R-:W-:Y:S02]  /*6b70*/  DFMA R34, R12, UR56, R22 ;  /* 0x000000380c227c2b */ /* 0x000fe40008000016 */
[----:B------:R-:W-:Y:S01]  /*6b80*/  DFMA R22, R8, UR64, R4 ;  /* 0x0000004008167c2b */ /* 0x000fe20008000004 */
[----:B------:R-:W2:Y:S01]  /*6b90*/  LDCU.64 UR64, c[0x3][0x7d8] ;  /* 0x00c0fb00ff4077ac */ /* 0x000ea20008000a00 */
[C---:B------:R-:W-:Y:S02]  /*6ba0*/  DFMA R4, R2.reuse, UR70, RZ ;  /* 0x0000004602047c2b */ /* 0x040fe400080000ff */
[C---:B------:R-:W-:Y:S01]  /*6bb0*/  DFMA R24, R2.reuse, UR74, RZ ;  /* 0x0000004a02187c2b */ /* 0x040fe200080000ff */
[----:B------:R-:W2:Y:S01]  /*6bc0*/  LDCU.64 UR68, c[0x3][0x7e8] ;  /* 0x00c0fd00ff4477ac */ /* 0x000ea20008000a00 */
[----:B------:R-:W-:-:S02]  /*6bd0*/  DFMA R38, R2, UR6, RZ ;  /* 0x0000000602267c2b */ /* 0x000fc400080000ff */
[----:B------:R-:W-:Y:S01]  /*6be0*/  DFMA R2, R2, R98, RZ ;  /* 0x000000620202722b */ /* 0x000fe200000000ff */
[----:B------:R-:W2:Y:S01]  /*6bf0*/  LDCU.64 UR56, c[0x3][0xe0] ;  /* 0x00c01c00ff3877ac */ /* 0x000ea20008000a00 */
[----:B------:R-:W-:Y:S01]  /*6c00*/  DFMA R126, R12, R126, R6 ;  /* 0x0000007e0c7e722b */ /* 0x000fe20000000006 */
[----:B------:R-:W-:Y:S01]  /*6c10*/  LDS.64 R6, [R188+0x1c20] ;  /* 0x001c2000bc067984 */ /* 0x000fe20000000a00 */
[C---:B------:R-:W-:Y:S01]  /*6c20*/  DFMA R32, R8.reuse, UR72, R4 ;  /* 0x0000004808207c2b */ /* 0x040fe20008000004 */
[----:B------:R-:W2:Y:S01]  /*6c30*/  LDCU.64 UR52, c[0x3][0xd0] ;  /* 0x00c01a00ff3477ac */ /* 0x000ea20008000a00 */
[C---:B------:R-:W-:Y:S01]  /*6c40*/  DFMA R36, R8.reuse, UR4, R24 ;  /* 0x0000000408247c2b */ /* 0x040fe20008000018 */
[----:B------:R-:W2:Y:S01]  /*6c50*/  LDS.64 R12, [R188+0x4650] ;  /* 0x00465000bc0c7984 */ /* 0x000ea20000000a00 */
[C---:B------:R-:W-:Y:S01]  /*6c60*/  DFMA R38, R8.reuse, UR8, R38 ;  /* 0x0000000808267c2b */ /* 0x040fe20008000026 */
[----:B------:R-:W2:Y:S01]  /*6c70*/  LDCU.64 UR8, c[0x3][0x7f8] ;  /* 0x00c0ff00ff0877ac */ /* 0x000ea20008000a00 */
[----:B------:R-:W-:Y:S01]  /*6c80*/  DFMA R2, R8, R94, R2 ;  /* 0x0000005e0802722b */ /* 0x000fe20000000002 */
[----:B------:R-:W-:Y:S01]  /*6c90*/  LDS.64 R8, [R188+0x2328] ;  /* 0x00232800bc087984 */ /* 0x000fe20000000a00 */
[----:B------:R-:W2:Y:S01]  /*6ca0*/  LDCU.64 UR54, c[0x3][0xd8] ;  /* 0x00c01b00ff3677ac */ /* 0x000ea20008000a00 */
[C-C-:B-----5:R-:W-:Y:S01]  /*6cb0*/  DADD R4, R14.reuse, R16.reuse ;  /* 0x000000000e047229 */ /* 0x160fe20000000010 */
[----:B------:R-:W5:Y:S01]  /*6cc0*/  LDCU.64 UR58, c[0x3][0xe8] ;  /* 0x00c01d00ff3a77ac */ /* 0x000f620008000a00 */
[----:B------:R-:W-:Y:S01]  /*6cd0*/  DADD R14, R14, -R16 ;  /* 0x000000000e0e7229 */ /* 0x000fe20000000810 */
[----:B------:R-:W5:Y:S01]  /*6ce0*/  LDS.64 R16, [R188+0x3f48] ;  /* 0x003f4800bc107984 */ /* 0x000f620000000a00 */
[----:B------:R-:W5:Y:S04]  /*6cf0*/  LDCU.64 UR4, c[0x3][0x110] ;  /* 0x00c02200ff0477ac */ /* 0x000f680008000a00 */
[----:B------:R-:W-:Y:S01]  /*6d00*/  DFMA R24, R4, UR10, R20 ;  /* 0x0000000a04187c2b */ /* 0x000fe20008000014 */
[----:B------:R-:W5:Y:S01]  /*6d10*/  LDCU.64 UR10, c[0x3][0x800] ;  /* 0x00c10000ff0a77ac */ /* 0x000f620008000a00 */
[----:B------:R-:W-:Y:S01]  /*6d20*/  DFMA R90, R14, R90, R2 ;  /* 0x0000005a0e5a722b */ /* 0x000fe20000000002 */
[----:B------:R-:W-:Y:S01]  /*6d30*/  LDS.64 R20, [R188+0x3840] ;  /* 0x00384000bc147984 */ /* 0x000fe20000000a00 */
[C-C-:B0-----:R-:W-:Y:S01]  /*6d40*/  DADD R2, R10.reuse, R18.reuse ;  /* 0x000000000a027229 */ /* 0x141fe20000000012 */
[----:B------:R-:W0:Y:S01]  /*6d50*/  LDCU.64 UR70, c[0x3][0xf8] ;  /* 0x00c01f00ff4677ac */ /* 0x000e220008000a00 */
[----:B------:R-:W-:Y:S01]  /*6d60*/  DADD R10, R10, -R18 ;  /* 0x000000000a0a7229 */ /* 0x000fe20000000812 */
[----:B------:R-:W0:Y:S01]  /*6d70*/  LDS.64 R18, [R188+0x2a30] ;  /* 0x002a3000bc127984 */ /* 0x000e220000000a00 */
[C---:B------:R-:W-:Y:S01]  /*6d80*/  DFMA R22, R14.reuse, UR20, R22 ;  /* 0x000000140e167c2b */ /* 0x040fe20008000016 */
[----:B------:R-:W0:Y:S01]  /*6d90*/  LDCU.64 UR74, c[0x3][0x100] ;  /* 0x00c02000ff4a77ac */ /* 0x000e220008000a00 */
[----:B------:R-:W-:-:S02]  /*6da0*/  DFMA R28, R14, UR22, R28 ;  /* 0x000000160e1c7c2b */ /* 0x000fc4000800001c */
[C---:B------:R-:W-:Y:S01]  /*6db0*/  DFMA R32, R14.reuse, UR24, R32 ;  /* 0x000000180e207c2b */ /* 0x040fe20008000020 */
[----:B------:R-:W0:Y:S01]  /*6dc0*/  LDCU.64 UR72, c[0x3][0x108] ;  /* 0x00c02100ff4877ac */ /* 0x000e220008000a00 */
[C---:B------:R-:W-:Y:S02]  /*6dd0*/  DFMA R36, R14.reuse, UR26, R36 ;  /* 0x0000001a0e247c2b */ /* 0x040fe40008000024 */
[----:B------:R-:W-:Y:S01]  /*6de0*/  DFMA R38, R14, UR28, R38 ;  /* 0x0000001c0e267c2b */ /* 0x000fe20008000026 */
[----:B------:R-:W0:Y:S01]  /*6df0*/  LDCU.64 UR28, c[0x3][0x828] ;  /* 0x00c10500ff1c77ac */ /* 0x000e220008000a00 */
[C---:B------:R-:W-:Y:S02]  /*6e00*/  DFMA R90, R10.reuse, R86, R90 ;  /* 0x000000560a5a722b */ /* 0x040fe4000000005a */
[C---:B------:R-:W-:Y:S01]  /*6e10*/  DFMA R22, R10.reuse, UR40, R22 ;  /* 0x000000280a167c2b */ /* 0x040fe20008000016 */
[----:B------:R-:W0:Y:S01]  /*6e20*/  LDCU.64 UR6, c[0x3][0x118] ;  /* 0x00c02300ff0677ac */ /* 0x000e220008000a00 */
[----:B------:R-:W-:-:S02]  /*6e30*/  DFMA R28, R10, UR42, R28 ;  /* 0x0000002a0a1c7c2b */ /* 0x000fc4000800001c */
[C---:B-1----:R-:W-:Y:S01]  /*6e40*/  DFMA R32, R10.reuse, UR44, R32 ;  /* 0x0000002c0a207c2b */ /* 0x042fe20008000020 */
[----:B------:R-:W1:Y:S01]  /*6e50*/  LDCU.64 UR20, c[0x3][0x130] ;  /* 0x00c02600ff1477ac */ /* 0x000e620008000a00 */
[C---:B---3--:R-:W-:Y:S02]  /*6e60*/  DFMA R36, R10.reuse, UR46, R36 ;  /* 0x0000002e0a247c2b */ /* 0x048fe40008000024 */
[----:B----4-:R-:W-:Y:S01]  /*6e70*/  DFMA R38, R10, UR48, R38 ;  /* 0x000000300a267c2b */ /* 0x010fe20008000026 */
[----:B------:R-:W3:Y:S01]  /*6e80*/  LDCU.64 UR22, c[0x3][0x138] ;  /* 0x00c02700ff1677ac */ /* 0x000ee20008000a00 */
[C---:B------:R-:W-:Y:S01]  /*6e90*/  DFMA R26, R4.reuse, UR12, R26 ;  /* 0x0000000c041a7c2b */ /* 0x040fe2000800001a */
[----:B------:R-:W4:Y:S01]  /*6ea0*/  LDS.64 R10, [R188+0x3138] ;  /* 0x00313800bc0a7984 */ /* 0x000f220000000a00 */
[C---:B------:R-:W-:Y:S01]  /*6eb0*/  DFMA R30, R4.reuse, UR14, R30 ;  /* 0x0000000e041e7c2b */ /* 0x040fe2000800001e */
[----:B------:R-:W1:Y:S01]  /*6ec0*/  LDCU.64 UR12, c[0x3][0x808] ;  /* 0x00c10100ff0c77ac */ /* 0x000e620008000a00 */
[----:B------:R-:W-:-:S02]  /*6ed0*/  DFMA R126, R4, R122, R126 ;  /* 0x0000007a047e722b */ /* 0x000fc4000000007e */
[C---:B------:R-:W-:Y:S01]  /*6ee0*/  DFMA R34, R4.reuse, UR16, R34 ;  /* 0x0000001004227c2b */ /* 0x040fe20008000022 */
[----:B------:R-:W3:Y:S01]  /*6ef0*/  LDCU.64 UR14, c[0x3][0x810] ;  /* 0x00c10200ff0e77ac */ /* 0x000ee20008000a00 */
[----:B------:R-:W-:Y:S02]  /*6f00*/  DFMA R40, R4, UR18, R40 ;  /* 0x0000001204287c2b */ /* 0x000fe40008000028 */
[C---:B------:R-:W-:Y:S01]  /*6f10*/  DFMA R24, R2.reuse, UR30, R24 ;  /* 0x0000001e02187c2b */ /* 0x040fe20008000018 */
[----:B------:R-:W3:Y:S01]  /*6f20*/  LDCU.64 UR16, c[0x3][0x818] ;  /* 0x00c10300ff1077ac */ /* 0x000ee20008000a00 */
[C---:B------:R-:W-:Y:S02]  /*6f30*/  DFMA R126, R2.reuse, R118, R126 ;  /* 0x00000076027e722b */ /* 0x040fe4000000007e */
[C---:B------:R-:W-:Y:S01]  /*6f40*/  DFMA R26, R2.reuse, UR32, R26 ;  /* 0x00000020021a7c2b */ /* 0x040fe2000800001a */
[----:B------:R-:W4:Y:S01]  /*6f50*/  LDCU.64 UR30, c[0x3][0x830] ;  /* 0x00c10600ff1e77ac */ /* 0x000f220008000a00 */
[----:B------:R-:W-:-:S02]  /*6f60*/  DFMA R30, R2, UR34, R30 ;  /* 0x00000022021e7c2b */ /* 0x000fc4000800001e */
[C---:B------:R-:W-:Y:S01]  /*6f70*/  DFMA R34, R2.reuse, UR36, R34 ;  /* 0x0000002402227c2b */ /* 0x040fe20008000022 */
[----:B------:R-:W4:Y:S01]  /*6f80*/  LDCU.64 UR32, c[0x3][0x838] ;  /* 0x00c10700ff2077ac */ /* 0x000f220008000a00 */
[----:B------:R-:W-:Y:S02]  /*6f90*/  DFMA R40, R2, UR38, R40 ;  /* 0x0000002602287c2b */ /* 0x000fe40008000028 */
[----:B--2---:R-:W-:Y:S01]  /*6fa0*/  DADD R2, R6, -R12 ;  /* 0x0000000006027229 */ /* 0x004fe2000000080c */
[----:B------:R-:W2:Y:S01]  /*6fb0*/  LDCU.64 UR36, c[0x3][0x840] ;  /* 0x00c10800ff2477ac */ /* 0x000ea20008000a00 */
[----:B-----5:R-:W-:Y:S02]  /*6fc0*/  DADD R4, R8, -R16 ;  /* 0x0000000008047229 */ /* 0x020fe40000000810 */
[----:B------:R-:W-:Y:S01]  /*6fd0*/  DADD R6, R6, R12 ;  /* 0x0000000006067229 */ /* 0x000fe2000000000c */
[----:B------:R-:W5:Y:S01]  /*6fe0*/  LDCU.64 UR34, c[0x3][0x848] ;  /* 0x00c10900ff2277ac */ /* 0x000f620008000a00 */
[----:B------:R-:W-:-:S02]  /*6ff0*/  DADD R8, R8, R16 ;  /* 0x0000000008087229 */ /* 0x000fc40000000010 */
[C---:B------:R-:W-:Y:S01]  /*7000*/  DFMA R22, R2.reuse, UR60, R22 ;  /* 0x0000003c02167c2b */ /* 0x040fe20008000016 */
[----:B------:R-:W5:Y:S01]  /*7010*/  LDCU.64 UR18, c[0x3][0x128] ;  /* 0x00c02500ff1277ac */ /* 0x000f620008000a00 */
[C---:B------:R-:W-:Y:S02]  /*7020*/  DFMA R28, R2.reuse, UR62, R28 ;  /* 0x0000003e021c7c2b */ /* 0x040fe4000800001c */
[C---:B------:R-:W-:Y:S01]  /*7030*/  DFMA R32, R2.reuse, UR64, R32 ;  /* 0x0000004002207c2b */ /* 0x040fe20008000020 */
[----:B------:R-:W5:Y:S01]  /*7040*/  LDCU.64 UR26, c[0x3][0x140] ;  /* 0x00c02800ff1a77ac */ /* 0x000f620008000a00 */
[C---:B------:R-:W-:Y:S02]  /*7050*/  DFMA R90, R2.reuse, R82, R90 ;  /* 0x00000052025a722b */ /* 0x040fe4000000005a */
[C---:B------:R-:W-:Y:S01]  /*7060*/  DFMA R36, R2.reuse, UR66, R36 ;  /* 0x0000004202247c2b */ /* 0x040fe20008000024 */
[----:B------:R-:W5:Y:S01]  /*7070*/  LDCU.64 UR24, c[0x3][0x148] ;  /* 0x00c02900ff1877ac */ /* 0x000f620008000a00 */
[----:B------:R-:W-:-:S02]  /*7080*/  DFMA R38, R2, UR68, R38 ;  /* 0x0000004402267c2b */ /* 0x000fc40008000026 */
[----:B------:R-:W-:Y:S01]  /*7090*/  DFMA R22, R4, UR8, R22 ;  /* 0x0000000804167c2b */ /* 0x000fe20008000016 */
[----:B------:R-:W2:Y:S01]  /*70a0*/  LDCU UR8, c[0x0][0x380] ;  /* 0x00007000ff0877ac */ /* 0x000ea20008000800 */
[----:B0-----:R-:W-:Y:S02]  /*70b0*/  DADD R2, R18, -R20 ;  /* 0x0000000012027229 */ /* 0x001fe40000000814 */
[C---:B------:R-:W-:Y:S01]  /*70c0*/  DFMA R28, R4.reuse, UR10, R28 ;  /* 0x0000000a041c7c2b */ /* 0x040fe2000800001c */
[----:B------:R-:W0:Y:S01]  /*70d0*/  LDCU.64 UR38, c[0x3][0x158] ;  /* 0x00c02b00ff2677ac */ /* 0x000e220008000a00 */
[----:B-1----:R-:W-:Y:S02]  /*70e0*/  DFMA R32, R4, UR12, R32 ;  /* 0x0000000c04207c2b */ /* 0x002fe40008000020 */
[----:B------:R-:W-:Y:S01]  /*70f0*/  DFMA R34, R6, UR56, R34 ;  /* 0x0000003806227c2b */ /* 0x000fe20008000022 */
[----:B------:R-:W1:Y:S01]  /*7100*/  LDCU.64 UR42, c[0x3][0x160] ;  /* 0x00c02c00ff2a77ac */ /* 0x000e620008000a00 */
[----:B------:R-:W-:-:S02]  /*7110*/  DFMA R90, R4, R78, R90 ;  /* 0x0000004e045a722b */ /* 0x000fc4000000005a */
[C---:B---3--:R-:W-:Y:S01]  /*7120*/  DFMA R36, R4.reuse, UR14, R36 ;  /* 0x0000000e04247c2b */ /* 0x048fe20008000024 */
[----:B------:R-:W3:Y:S01]  /*7130*/  LDCU.64 UR40, c[0x3][0x168] ;  /* 0x00c02d00ff2877ac */ /* 0x000ee20008000a00 */
[----:B------:R-:W-:Y:S02]  /*7140*/  DFMA R38, R4, UR16, R38 ;  /* 0x0000001004267c2b */ /* 0x000fe40008000026 */
[C---:B------:R-:W-:Y:S01]  /*7150*/  DFMA R24, R6.reuse, UR50, R24 ;  /* 0x0000003206187c2b */ /* 0x040fe20008000018 */
[----:B------:R-:W0:Y:S01]  /*7160*/  LDCU.64 UR10, c[0x3][0x850] ;  /* 0x00c10a00ff0a77ac */ /* 0x000e220008000a00 */
[C---:B------:R-:W-:Y:S01]  /*7170*/  DFMA R26, R6.reuse, UR52, R26 ;  /* 0x00000034061a7c2b */ /* 0x040fe2000800001a */
[----:B--2---:R-:W-:Y:S01]  /*7180*/  ISETP.GE.AND P0, PT, R0, UR8, PT ;  /* 0x0000000800007c0c */ /* 0x004fe2000bf06270 */
[C---:B------:R-:W-:Y:S01]  /*7190*/  DFMA R30, R6.reuse, UR54, R30 ;  /* 0x00000036061e7c2b */ /* 0x040fe2000800001e */
[----:B------:R-:W2:Y:S01]  /*71a0*/  LDCU.64 UR12, c[0x3][0x858] ;  /* 0x00c10b00ff0c77ac */ /* 0x000ea20008000a00 */
[----:B------:R-:W-:-:S02]  /*71b0*/  DFMA R40, R6, UR58, R40 ;  /* 0x0000003a06287c2b */ /* 0x000fc40008000028 */
[C---:B------:R-:W-:Y:S01]  /*71c0*/  DFMA R22, R2.reuse, UR28, R22 ;  /* 0x0000001c02167c2b */ /* 0x040fe20008000016 */
[----:B------:R-:W1:Y:S01]  /*71d0*/  LDCU.64 UR14, c[0x3][0x860] ;  /* 0x00c10c00ff0e77ac */ /* 0x000e620008000a00 */
[C---:B----4-:R-:W-:Y:S02]  /*71e0*/  DFMA R28, R2.reuse, UR30, R28 ;  /* 0x0000001e021c7c2b */ /* 0x050fe4000800001c */
[----:B------:R-:W-:Y:S01]  /*71f0*/  DFMA R32, R2, UR32, R32 ;  /* 0x0000002002207c2b */ /* 0x000fe20008000020 */
[----:B------:R-:W4:Y:S01]  /*7200*/  LDCU.64 UR16, c[0x3][0x868] ;  /* 0x00c10d00ff1077ac */ /* 0x000f220008000a00 */
[----:B------:R-:W-:Y:S02]  /*7210*/  DFMA R34, R8, UR4, R34 ;  /* 0x0000000408227c2b */ /* 0x000fe40008000022 */
[C---:B------:R-:W-:Y:S01]  /*7220*/  DFMA R90, R2.reuse, R76, R90 ;  /* 0x0000004c025a722b */ /* 0x040fe2000000005a */
[----:B------:R-:W3:Y:S01]  /*7230*/  LDCU.64 UR30, c[0x3][0x870] ;  /* 0x00c10e00ff1e77ac */ /* 0x000ee20008000a00 */
[----:B------:R-:W-:-:S02]  /*7240*/  DFMA R36, R2, UR36, R36 ;  /* 0x0000002402247c2b */ /* 0x000fc40008000024 */
[----:B-----5:R-:W-:Y:S01]  /*7250*/  DFMA R38, R2, UR34, R38 ;  /* 0x0000002202267c2b */ /* 0x020fe20008000026 */
[----:B------:R-:W5:Y:S01]  /*7260*/  LDCU.64 UR32, c[0x3][0x878] ;  /* 0x00c10f00ff2077ac */ /* 0x000f620008000a00 */
[----:B------:R-:W-:Y:S02]  /*7270*/  DADD R18, R18, R20 ;  /* 0x0000000012127229 */ /* 0x000fe40000000014 */
[----:B------:R-:W-:Y:S01]  /*7280*/  DADD R2, R10, R10 ;  /* 0x000000000a027229 */ /* 0x000fe2000000000a */
[----:B------:R-:W5:Y:S01]  /*7290*/  LDCU.64 UR28, c[0x3][0x170] ;  /* 0x00c02e00ff1c77ac */ /* 0x000f620008000a00 */
[C---:B------:R-:W-:Y:S02]  /*72a0*/  DFMA R24, R8.reuse, UR70, R24 ;  /* 0x0000004608187c2b */ /* 0x040fe40008000018 */
[C---:B------:R-:W-:Y:S01]  /*72b0*/  DFMA R26, R8.reuse, UR74, R26 ;  /* 0x0000004a081a7c2b */ /* 0x040fe2000800001a */
[----:B------:R-:W5:Y:S01]  /*72c0*/  LDCU.64 UR4, c[0x3][0x178] ;  /* 0x00c02f00ff0477ac */ /* 0x000f620008000a00 */
[----:B------:R-:W-:-:S02]  /*72d0*/  DFMA R30, R8, UR72, R30 ;  /* 0x00000048081e7c2b */ /* 0x000fc4000800001e */
[----:B------:R-:W-:Y:S02]  /*72e0*/  DFMA R40, R8, UR6, R40 ;  /* 0x0000000608287c2b */ /* 0x000fe40008000028 */
[----:B------:R-:W-:Y:S02]  /*72f0*/  DADD R10, R10, -R10 ;  /* 0x000000000a0a7229 */ /* 0x000fe4000000080a */
[----:B------:R-:W-:Y:S02]  /*7300*/  DMUL R2, R2, 0.5 ;  /* 0x3fe0000002027828 */ /* 0x000fe40000000000 */
[C---:B------:R-:W-:Y:S02]  /*7310*/  DFMA R24, R18.reuse, UR18, R24 ;  /* 0x0000001212187c2b */ /* 0x040fe40008000018 */
[C---:B------:R-:W-:Y:S02]  /*7320*/  DFMA R26, R18.reuse, UR20, R26 ;  /* 0x00000014121a7c2b */ /* 0x040fe4000800001a */
[----:B------:R-:W-:-:S02]  /*7330*/  DFMA R30, R18, UR22, R30 ;  /* 0x00000016121e7c2b */ /* 0x000fc4000800001e */
[C---:B------:R-:W-:Y:S02]  /*7340*/  DFMA R34, R18.reuse, UR26, R34 ;  /* 0x0000001a12227c2b */ /* 0x040fe40008000022 */
[----:B------:R-:W-:Y:S02]  /*7350*/  DFMA R40, R18, UR24, R40 ;  /* 0x0000001812287c2b */ /* 0x000fe40008000028 */
[C---:B0-----:R-:W-:Y:S02]  /*7360*/  DFMA R90, R10.reuse, UR10, R90 ;  /* 0x0000000a0a5a7c2b */ /* 0x041fe4000800005a */
[C---:B--2---:R-:W-:Y:S02]  /*7370*/  DFMA R42, R10.reuse, UR12, R22 ;  /* 0x0000000c0a2a7c2b */ /* 0x044fe40008000016 */
[C---:B-1----:R-:W-:Y:S02]  /*7380*/  DFMA R28, R10.reuse, UR14, R28 ;  /* 0x0000000e0a1c7c2b */ /* 0x042fe4000800001c */
[----:B----4-:R-:W-:-:S02]  /*7390*/  DFMA R32, R10, UR16, R32 ;  /* 0x000000100a207c2b */ /* 0x010fc40008000020 */
[C---:B---3--:R-:W-:Y:S02]  /*73a0*/  DFMA R36, R10.reuse, UR30, R36 ;  /* 0x0000001e0a247c2b */ /* 0x048fe40008000024 */
[----:B-----5:R-:W-:Y:S02]  /*73b0*/  DFMA R38, R10, UR32, R38 ;  /* 0x000000200a267c2b */ /* 0x020fe40008000026 */
[C---:B------:R-:W-:Y:S02]  /*73c0*/  DFMA R24, R2.reuse, UR38, R24 ;  /* 0x0000002602187c2b */ /* 0x040fe40008000018 */
[C---:B------:R-:W-:Y:S02]  /*73d0*/  DFMA R26, R2.reuse, UR42, R26 ;  /* 0x0000002a021a7c2b */ /* 0x040fe4000800001a */
[C---:B------:R-:W-:Y:S02]  /*73e0*/  DFMA R30, R2.reuse, UR40, R30 ;  /* 0x00000028021e7c2b */ /* 0x040fe4000800001e */
[----:B------:R-:W-:-:S02]  /*73f0*/  DFMA R34, R2, UR28, R34 ;  /* 0x0000001c02227c2b */ /* 0x000fc40008000022 */
[----:B------:R-:W-:Y:S01]  /*7400*/  DFMA R40, R2, UR4, R40 ;  /* 0x0000000402287c2b */ /* 0x000fe20008000028 */
[----:B------:R-:W-:Y:S10]  /*7410*/  @P0 EXIT ;  /* 0x000000000000094d */ /* 0x000ff40003800000 */
[----:B------:R-:W0:Y:S01]  /*7420*/  S2R R23, SR_TID.X ;  /* 0x0000000000177919 */ /* 0x000e220000002100 */
[----:B------:R-:W-:Y:S01]  /*7430*/  DFMA R126, R6, R114, R126 ;  /* 0x00000072067e722b */ /* 0x000fe2000000007e */
[----:B------:R-:W1:Y:S01]  /*7440*/  LDC.64 R4, c[0x0][0x3a8] ;  /* 0x0000ea00ff047b82 */ /* 0x000e620000000a00 */
[----:B------:R-:W-:Y:S02]  /*7450*/  DADD R6, R24, R42 ;  /* 0x0000000018067229 */ /* 0x000fe4000000002a */
[C-C-:B------:R-:W-:Y:S02]  /*7460*/  DADD R14, R40.reuse, R38.reuse ;  /* 0x00000000280e7229 */ /* 0x140fe40000000026 */
[----:B------:R-:W-:Y:S02]  /*7470*/  DADD R16, R40, -R38 ;  /* 0x0000000028107229 */ /* 0x000fe40000000826 */
[----:B------:R-:W-:Y:S02]  /*7480*/  DFMA R126, R8, R112, R126 ;  /* 0x00000070087e722b */ /* 0x000fe4000000007e */
[----:B------:R-:W-:-:S02]  /*7490*/  DADD R8, R26, R28 ;  /* 0x000000001a087229 */ /* 0x000fc4000000001c */
[----:B------:R-:W-:Y:S02]  /*74a0*/  DADD R12, R34, R36 ;  /* 0x00000000220c7229 */ /* 0x000fe40000000024 */
[----:B------:R-:W-:Y:S02]  /*74b0*/  DADD R10, R30, R32 ;  /* 0x000000001e0a7229 */ /* 0x000fe40000000020 */
[----:B------:R-:W-:Y:S02]  /*74c0*/  DFMA R126, R18, R110, R126 ;  /* 0x0000006e127e722b */ /* 0x000fe4000000007e */
[----:B------:R-:W-:Y:S02]  /*74d0*/  DADD R18, R34, -R36 ;  /* 0x0000000022127229 */ /* 0x000fe40000000824 */
[----:B------:R-:W-:Y:S02]  /*74e0*/  DADD R20, R30, -R32 ;  /* 0x000000001e147229 */ /* 0x000fe40000000820 */
[----:B------:R-:W-:-:S02]  /*74f0*/  DADD R24, R24, -R42 ;  /* 0x0000000018187229 */ /* 0x000fc4000000082a */
[----:B------:R-:W-:Y:S01]  /*7500*/  DFMA R126, R2, R108, R126 ;  /* 0x0000006c027e722b */ /* 0x000fe2000000007e */
[----:B0-----:R-:W-:Y:S01]  /*7510*/  IMAD R3, R0, 0x6c0, R23 ;  /* 0x000006c000037824 */ /* 0x001fe200078e0217 */
[----:B------:R-:W-:-:S06]  /*7520*/  DADD R22, R26, -R28 ;  /* 0x000000001a167229 */ /* 0x000fcc000000081c */
        /* <DEDUP_REMOVED lines=16> */
.L_x_29:
        /* <DEDUP_REMOVED lines=13> */
.L_x_1038:


//--------------------- .text._Z32massMatrixMultiplyRegisterKernelILi12ELi15ELi1EEviPKdS1_S1_S1_Pd --------------------------
	.section	.text._Z32massMatrixMultiplyRegisterKernelILi12ELi15ELi1EEviPKdS1_S1_S1_Pd,"ax",@progbits
	.align	128
        .global         _Z32massMatrixMultiplyRegisterKernelILi12ELi15ELi1EEviPKdS1_S1_S1_Pd
        .type           _Z32massMatrixMultiplyRegisterKernelILi12ELi15ELi1EEviPKdS1_S1_S1_Pd,@function
        .size           _Z32massMatrixMultiplyRegisterKernelILi12ELi15ELi1EEviPKdS1_S1_S1_Pd,(.L_x_1039 - _Z32massMatrixMultiplyRegisterKernelILi12ELi15ELi1EEviPKdS1_S1_S1_Pd)
        .other          _Z32massMatrixMultiplyRegisterKernelILi12ELi15ELi1EEviPKdS1_S1_S1_Pd,@"STO_CUDA_ENTRY STV_DEFAULT"
_Z32massMatrixMultiplyRegisterKernelILi12ELi15ELi1EEviPKdS1_S1_S1_Pd:
.text._Z32massMatrixMultiplyRegisterKernelILi12ELi15ELi1EEviPKdS1_S1_S1_Pd:
[----:B------:R-:W-:Y:S01]  /*0000*/  LDC R1, c[0x0][0x37c] ;  /* 0x0000df00ff017b82 */ /* 0x000fe20000000800 */
[----:B------:R-:W0:Y:S07]  /*0010*/  S2R R112, SR_TID.X ;  /* 0x0000000000707919 */ /* 0x000e2e0000002100 */
[----:B------:R-:W1:Y:S01]  /*0020*/  S2UR UR4, SR_CTAID.X ;  /* 0x00000000000479c3 */ /* 0x000e620000002500 */
[----:B------:R-:W2:Y:S01]  /*0030*/  LDCU UR5, c[0x0][0x380] ;  /* 0x00007000ff0577ac */ /* 0x000ea20008000800 */
[----:B------:R-:W1:Y:S01]  /*0040*/  S2R R100, SR_TID.Y ;  /* 0x0000000000647919 */ /* 0x000e620000002200 */
[----:B------:R-:W3:Y:S05]  /*0050*/  LDCU.64 UR6, c[0x0][0x358] ;  /* 0x00006b00ff0677ac */ /* 0x000eea0008000a00 */
[----:B------:R-:W4:Y:S08]  /*0060*/  LDC.64 R4, c[0x0][0x390] ;  /* 0x0000e400ff047b82 */ /* 0x000f300000000a00 */
[----:B------:R-:W5:Y:S01]  /*0070*/  LDC.64 R6, c[0x0][0x398] ;  /* 0x0000e600ff067b82 */ /* 0x000f620000000a00 */
[----:B0-----:R-:W-:-:S02]  /*0080*/  IMAD.MOV.U32 R113, RZ, RZ, R112 ;  /* 0x000000ffff717224 */ /* 0x001fc400078e0070 */
[----:B-1----:R-:W-:-:S03]  /*0090*/  VIADD R0, R100, UR4 ;  /* 0x0000000464007c36 */ /* 0x002fc60008000000 */
[----:B------:R-:W-:Y:S02]  /*00a0*/  ISETP.GT.U32.AND P1, PT, R113, 0x2f, PT ;  /* 0x0000002f7100780c */ /* 0x000fe40003f24070 */
[----:B--2---:R-:W-:-:S11]  /*00b0*/  ISETP.GE.AND P0, PT, R0, UR5, PT ;  /* 0x0000000500007c0c */ /* 0x004fd6000bf06270 */
[----:B----4-:R-:W-:-:S04]  /*00c0*/  @!P1 IMAD.WIDE.U32 R4, R113, 0x8, R4 ;  /* 0x0000000871049825 */ /* 0x010fc800078e0004 */
[----:B-----5:R-:W-:Y:S01]  /*00d0*/  @!P1 IMAD.WIDE.U32 R6, R113, 0x8, R6 ;  /* 0x0000000871069825 */ /* 0x020fe200078e0006 */
[----:B------:R-:W0:Y:S01]  /*00e0*/  @!P0 LDC.64 R2, c[0x0][0x3a0] ;  /* 0x0000e800ff028b82 */ /* 0x000e220000000a00 */
[----:B---3--:R-:W2:Y:S02]  /*00f0*/  @!P1 LDG.E.64.CONSTANT R4, desc[UR6][R4.64] ;  /* 0x0000000604049981 */ /* 0x008ea4000c1e9b00 */
[----:B------:R-:W-:Y:S02]  /*0100*/  @!P0 IMAD R9, R0, 0x6c0, R113 ;  /* 0x000006c000098824 */ /* 0x000fe400078e0271 */
[----:B------:R1:W3:Y:S02]  /*0110*/  @!P1 LDG.E.64.CONSTANT R32, desc[UR6][R6.64] ;  /* 0x0000000606209981 */ /* 0x0002e4000c1e9b00 */
        /* <DEDUP_REMOVED lines=29> */
[----:B0-----:R-:W0:Y:S04]  /*02f0*/  LDS.64 R2, [UR60+0x6978] ;  /* 0x0069783cff027984 */ /* 0x001e280008000a00 */
[----:B------:R-:W0:Y:S04]  /*0300*/  LDS.128 R20, [UR60+0x6a00] ;  /* 0x006a003cff147984 */ /* 0x000e280008000c00 */
[----:B------:R-:W0:Y:S04]  /*0310*/  LDS.128 R16, [UR60+0x6a30] ;  /* 0x006a303cff107984 */ /* 0x000e280008000c00 */
[----:B------:R-:W0:Y:S04]  /*0320*/  LDS.128 R12, [UR60+0x6a60] ;  /* 0x006a603cff0c7984 */ /* 0x000e280008000c00 */
[----:B------:R-:W0:Y:S04]  /*0330*/  LDS.128 R8, [UR60+0x6a90] ;  /* 0x006a903cff087984 */ /* 0x000e280008000c00 */
[----:B------:R-:W0:Y:S01]  /*0340*/  LDS.128 R4, [UR60+0x6ac0] ;  /* 0x006ac03cff047984 */ /* 0x000e220008000c00 */
[----:B----4-:R-:W-:-:S02]  /*0350*/  DADD R84, R114, R36 ;  /* 0x0000000072547229 */ /* 0x010fc40000000024 */
[----:B-----5:R-:W-:Y:S01]  /*0360*/  DADD R80, R116, R52 ;  /* 0x0000000074507229 */ /* 0x020fe20000000034 */
[----:B------:R-:W4:Y:S01]  /*0370*/  LDS.128 R32, [UR60+0x6980] ;  /* 0x0069803cff207984 */ /* 0x000f220008000c00 */
[----:B------:R-:W-:Y:S02]  /*0380*/  DADD R114, R114, -R36 ;  /* 0x0000000072727229 */ /* 0x000fe40000000824 */
[----:B------:R-:W-:Y:S01]  /*0390*/  DADD R116, R116, -R52 ;  /* 0x0000000074747229 */ /* 0x000fe20000000834 */
[----:B------:R-:W5:Y:S04]  /*03a0*/  LDS.128 R36, [UR60+0x69b0] ;  /* 0x0069b03cff247984 */ /* 0x000f680008000c00 */
[----:B------:R-:W5:Y:S04]  /*03b0*/  LDS.128 R40, [UR60+0x69e0] ;  /* 0x0069e03cff287984 */ /* 0x000f680008000c00 */
[----:B------:R-:W5:Y:S04]  /*03c0*/  LDS.128 R44, [UR60+0x6a10] ;  /* 0x006a103cff2c7984 */ /* 0x000f680008000c00 */
[----:B------:R-:W5:Y:S04]  /*03d0*/  LDS.128 R48, [UR60+0x6a40] ;  /* 0x006a403cff307984 */ /* 0x000f680008000c00 */
[----:B------:R-:W5:Y:S04]  /*03e0*/  LDS.128 R52, [UR60+0x6a70] ;  /* 0x006a703cff347984 */ /* 0x000f680008000c00 */
[----:B------:R-:W5:Y:S04]  /*03f0*/  LDS.128 R56, [UR60+0x6aa0] ;  /* 0x006aa03cff387984 */ /* 0x000f680008000c00 */
[----:B------:R-:W5:Y:S01]  /*0400*/  LDS.128 R60, [UR60+0x6ad0] ;  /* 0x006ad03cff3c7984 */ /* 0x000f620008000c00 */
[----:B------:R-:W-:-:S02]  /*0410*/  DADD R78, R118, R64 ;  /* 0x00000000764e7229 */ /* 0x000fc40000000040 */
[----:B------:R-:W-:Y:S01]  /*0420*/  DADD R76, R120, R66 ;  /* 0x00000000784c7229 */ /* 0x000fe20000000042 */
[----:B------:R-:W-:Y:S01]  /*0430*/  LDS.128 R132, [UR60+0x6a80] ;  /* 0x006a803cff847984 */ /* 0x000fe20008000c00 */
[----:B------:R-:W-:Y:S02]  /*0440*/  DADD R118, R118, -R64 ;  /* 0x0000000076767229 */ /* 0x000fe40000000840 */
[----:B------:R-:W-:Y:S01]  /*0450*/  DADD R120, R120, -R66 ;  /* 0x0000000078787229 */ /* 0x000fe20000000842 */
[----:B------:R-:W-:Y:S04]  /*0460*/  LDS.128 R136, [UR60+0x69f0] ;  /* 0x0069f03cff887984 */ /* 0x000fe80008000c00 */
[----:B------:R-:W5:Y:S04]  /*0470*/  LDS.128 R64, [UR60+0x6990] ;  /* 0x0069903cff407984 */ /* 0x000f680008000c00 */
[----:B------:R-:W5:Y:S04]  /*0480*/  LDS.128 R140, [UR60+0x6a20] ;  /* 0x006a203cff8c7984 */ /* 0x000f680008000c00 */
[----:B------:R-:W5:Y:S04]  /*0490*/  LDS.128 R108, [UR60+0x6ab0] ;  /* 0x006ab03cff6c7984 */ /* 0x000f680008000c00 */
[----:B------:R-:W5:Y:S01]  /*04a0*/  LDS.128 R104, [UR60+0x6ae0] ;  /* 0x006ae03cff687984 */ /* 0x000f620008000c00 */
[----:B------:R-:W-:-:S02]  /*04b0*/  DADD R72, R124, R70 ;  /* 0x000000007c487229 */ /* 0x000fc40000000046 */
[C-C-:B------:R-:W-:Y:S01]  /*04c0*/  DADD R74, R122.reuse, R68.reuse ;  /* 0x000000007a4a7229 */ /* 0x140fe20000000044 */
[----:B------:R-:W-:Y:S01]  /*04d0*/  LDS.128 R144, [UR60+0x6b20] ;  /* 0x006b203cff907984 */ /* 0x000fe20008000c00 */
[----:B------:R-:W-:Y:S02]  /*04e0*/  DADD R122, R122, -R68 ;  /* 0x000000007a7a7229 */ /* 0x000fe40000000844 */
[----:B------:R-:W-:Y:S01]  /*04f0*/  DADD R124, R124, -R70 ;  /* 0x000000007c7c7229 */ /* 0x000fe20000000846 */
[----:B------:R-:W-:Y:S04]  /*0500*/  LDS.128 R148, [UR60+0x6be0] ;  /* 0x006be03cff947984 */ /* 0x000fe80008000c00 */
[----:B------:R-:W5:Y:S01]  /*0510*/  LDS.128 R68, [UR60+0x69c0] ;  /* 0x0069c03cff447984 */ /* 0x000f620008000c00 */
[----:B-1----:R-:W-:-:S02]  /*0520*/  R2UR UR22, R130 ;  /* 0x00000000821672ca */ /* 0x002fc400000e0000 */
[----:B------:R-:W-:Y:S01]  /*0530*/  R2UR UR23, R131 ;  /* 0x00000000831772ca */ /* 0x000fe200000e0000 */
[----:B------:R-:W-:Y:S01]  /*0540*/  LDS.128 R152, [UR60+0x6c10] ;  /* 0x006c103cff987984 */ /* 0x000fe20008000c00 */
[----:B------:R-:W-:Y:S02]  /*0550*/  R2UR UR20, R128 ;  /* 0x00000000801472ca */ /* 0x000fe400000e0000 */
[----:B------:R-:W-:Y:S01]  /*0560*/  R2UR UR21, R129 ;  /* 0x00000000811572ca */ /* 0x000fe200000e0000 */
[C---:B--2---:R-:W-:Y:S01]  /*0570*/  DFMA R86, R72.reuse, R30, RZ ;  /* 0x0000001e4856722b */ /* 0x044fe200000000ff */
[----:B------:R-:W1:Y:S01]  /*0580*/  LDS.128 R128, [UR60+0x6af0] ;  /* 0x006af03cff807984 */ /* 0x000e620008000c00 */
[----:B---3--:R-:W-:Y:S02]  /*0590*/  DFMA R88, R72, R26, RZ ;  /* 0x0000001a4858722b */ /* 0x008fe400000000ff */
[----:B0-----:R-:W-:Y:S01]  /*05a0*/  DFMA R82, R2, R72, RZ ;  /* 0x000000480252722b */ /* 0x001fe200000000ff */
[----:B------:R-:W-:Y:S01]  /*05b0*/  LDS.128 R156, [UR60+0x6c40] ;  /* 0x006c403cff9c7984 */ /* 0x000fe20008000c00 */
[----:B------:R-:W-:-:S02]  /*05c0*/  DFMA R90, R72, R22, RZ ;  /* 0x00000016485a722b */ /* 0x000fc400000000ff */
[C---:B------:R-:W-:Y:S01]  /*05d0*/  DFMA R92, R72.reuse, R18, RZ ;  /* 0x00000012485c722b */ /* 0x040fe200000000ff */
[----:B------:R-:W-:Y:S01]  /*05e0*/  LDS.128 R164, [UR60+0x6bd0] ;  /* 0x006bd03cffa47984 */ /* 0x000fe20008000c00 */
[C---:B------:R-:W-:Y:S02]  /*05f0*/  DFMA R94, R72.reuse, R14, RZ ;  /* 0x0000000e485e722b */ /* 0x040fe400000000ff */
[C---:B------:R-:W-:Y:S01]  /*0600*/  DFMA R96, R72.reuse, R10, RZ ;  /* 0x0000000a4860722b */ /* 0x040fe200000000ff */
[----:B------:R-:W-:Y:S01]  /*0610*/  LDS.128 R168, [UR60+0x6c00] ;  /* 0x006c003cffa87984 */ /* 0x000fe20008000c00 */
[----:B------:R-:W-:Y:S02]  /*0620*/  DFMA R72, R72, R6, RZ ;  /* 0x000000064848722b */ /* 0x000fe400000000ff */
[-C--:B----4-:R-:W-:Y:S01]  /*0630*/  DFMA R82, R32, R74.reuse, R82 ;  /* 0x0000004a2052722b */ /* 0x090fe20000000052 */
[----:B------:R-:W-:Y:S01]  /*0640*/  LDS.128 R172, [UR60+0x6c30] ;  /* 0x006c303cffac7984 */ /* 0x000fe20008000c00 */
[----:B-----5:R-:W-:-:S02]  /*0650*/  DFMA R86, R36, R74, R86 ;  /* 0x0000004a2456722b */ /* 0x020fc40000000056 */
[-C--:B------:R-:W-:Y:S01]  /*0660*/  DFMA R88, R40, R74.reuse, R88 ;  /* 0x0000004a2858722b */ /* 0x080fe20000000058 */
[----:B------:R-:W-:Y:S01]  /*0670*/  LDS.128 R176, [UR60+0x6c60] ;  /* 0x006c603cffb07984 */ /* 0x000fe20008000c00 */
[-C--:B------:R-:W-:Y:S02]  /*0680*/  DFMA R90, R44, R74.reuse, R90 ;  /* 0x0000004a2c5a722b */ /* 0x080fe4000000005a */
[-C--:B------:R-:W-:Y:S02]  /*0690*/  DFMA R92, R48, R74.reuse, R92 ;  /* 0x0000004a305c722b */ /* 0x080fe4000000005c */
[-C--:B------:R-:W-:Y:S02]  /*06a0*/  DFMA R94, R52, R74.reuse, R94 ;  /* 0x0000004a345e722b */ /* 0x080fe4000000005e */
[-C--:B------:R-:W-:Y:S02]  /*06b0*/  DFMA R96, R56, R74.reuse, R96 ;  /* 0x0000004a3860722b */ /* 0x080fe40000000060 */
[----:B------:R-:W-:Y:S01]  /*06c0*/  DFMA R98, R60, R74, R72 ;  /* 0x0000004a3c62722b */ /* 0x000fe20000000048 */
[----:B------:R-:W-:Y:S01]  /*06d0*/  R2UR UR6, R66 ;  /* 0x00000000420672ca */ /* 0x000fe200000e0000 */
[C---:B------:R-:W-:Y:S01]  /*06e0*/  DFMA R82, R76.reuse, R34, R82 ;  /* 0x000000224c52722b */ /* 0x040fe20000000052 */
[----:B------:R-:W-:Y:S01]  /*06f0*/  R2UR UR7, R67 ;  /* 0x00000000430772ca */ /* 0x000fe200000e0000 */
[----:B------:R-:W-:-:S02]  /*0700*/  DFMA R86, R76, R38, R86 ;  /* 0x000000264c56722b */ /* 0x000fc40000000056 */
[C---:B------:R-:W-:Y:S02]  /*0710*/  DFMA R88, R76.reuse, R42, R88 ;  /* 0x0000002a4c58722b */ /* 0x040fe40000000058 */
[C---:B------:R-:W-:Y:S02]  /*0720*/  DFMA R90, R76.reuse, R46, R90 ;  /* 0x0000002e4c5a722b */ /* 0x040fe4000000005a */
[C---:B------:R-:W-:Y:S02]  /*0730*/  DFMA R72, R76.reuse, R50, R92 ;  /* 0x000000324c48722b */ /* 0x040fe4000000005c */
[C---:B------:R-:W-:Y:S02]  /*0740*/  DFMA R66, R76.reuse, R54, R94 ;  /* 0x000000364c42722b */ /* 0x040fe4000000005e */
[C---:B------:R-:W-:Y:S01]  /*0750*/  DFMA R74, R76.reuse, R58, R96 ;  /* 0x0000003a4c4a722b */ /* 0x040fe20000000060 */
[----:B------:R-:W0:Y:S01]  /*0760*/  LDS.128 R92, [UR60+0x6b70] ;  /* 0x006b703cff5c7984 */ /* 0x000e220008000c00 */
[----:B------:R-:W-:-:S03]  /*0770*/  DFMA R76, R76, R62, R98 ;  /* 0x0000003e4c4c722b */ /* 0x000fc60000000062 */
[----:B------:R-:W2:Y:S01]  /*0780*/  LDS.128 R96, [UR60+0x6ba0] ;  /* 0x006ba03cff607984 */ /* 0x000ea20008000c00 */
        /* <DEDUP_REMOVED lines=24> */
[----:B------:R-:W-:Y:S01]  /*0910*/  DFMA R28, R78, UR16, R66 ;  /* 0x000000104e1c7c2b */ /* 0x000fe20008000042 */
[----:B------:R-:W-:Y:S01]  /*0920*/  R2UR UR40, R20 ;  /* 0x00000000142872ca */ /* 0x000fe200000e0000 */
[-C--:B------:R-:W-:Y:S01]  /*0930*/  DFMA R82, R64, R78.reuse, R82 ;  /* 0x0000004e4052722b */ /* 0x080fe20000000052 */
[----:B------:R-:W-:Y:S01]  /*0940*/  R2UR UR41, R21 ;  /* 0x00000000152972ca */ /* 0x000fe200000e0000 */
[----:B------:R-:W-:Y:S01]  /*0950*/  DFMA R86, R68, R78, R86 ;  /* 0x0000004e4456722b */ /* 0x000fe20000000056 */
[----:B------:R-:W-:Y:S01]  /*0960*/  R2UR UR32, R12 ;  /* 0x000000000c2072ca */ /* 0x000fe200000e0000 */
[C---:B------:R-:W-:Y:S01]  /*0970*/  DFMA R88, R78.reuse, UR30, R88 ;  /* 0x0000001e4e587c2b */ /* 0x040fe20008000058 */
[----:B------:R-:W-:Y:S01]  /*0980*/  R2UR UR33, R13 ;  /* 0x000000000d2172ca */ /* 0x000fe200000e0000 */
[C---:B------:R-:W-:Y:S01]  /*0990*/  DFMA R90, R78.reuse, UR24, R90 ;  /* 0x000000184e5a7c2b */ /* 0x040fe2000800005a */
[----:B------:R-:W-:Y:S01]  /*09a0*/  IMAD.U32 R160, RZ, RZ, UR30 ;  /* 0x0000001effa07e24 */ /* 0x000fe2000f8e00ff */
[C---:B------:R-:W-:Y:S01]  /*09b0*/  DFMA R20, R78.reuse, UR20, R72 ;  /* 0x000000144e147c2b */ /* 0x040fe20008000048 */
[----:B------:R-:W-:Y:S01]  /*09c0*/  IMAD.U32 R161, RZ, RZ, UR31 ;  /* 0x0000001fffa17e24 */ /* 0x000fe2000f8e00ff */
[----:B------:R-:W-:-:S02]  /*09d0*/  DFMA R12, R78, UR12, R74 ;  /* 0x0000000c4e0c7c2b */ /* 0x000fc4000800004a */
[----:B------:R-:W-:Y:S01]  /*09e0*/  DFMA R102, R78, UR8, R76 ;  /* 0x000000084e667c2b */ /* 0x000fe2000800004c */
[----:B------:R-:W-:Y:S01]  /*09f0*/  R2UR UR42, R24 ;  /* 0x00000000182a72ca */ /* 0x000fe200000e0000 */
[----:B------:R-:W3:Y:S01]  /*0a00*/  LDS.128 R72, [UR60+0x6b10] ;  /* 0x006b103cff487984 */ /* 0x000ee20008000c00 */
[----:B------:R-:W-:Y:S02]  /*0a10*/  R2UR UR43, R25 ;  /* 0x00000000192b72ca */ /* 0x000fe400000e0000 */
[----:B------:R-:W-:Y:S02]  /*0a20*/  R2UR UR30, R16 ;  /* 0x00000000101e72ca */ /* 0x000fe400000e0000 */
[----:B------:R-:W-:Y:S02]  /*0a30*/  R2UR UR34, R8 ;  /* 0x00000000082272ca */ /* 0x000fe400000e0000 */
[----:B------:R-:W-:Y:S01]  /*0a40*/  R2UR UR35, R9 ;  /* 0x00000000092372ca */ /* 0x000fe200000e0000 */
[----:B------:R-:W-:Y:S01]  /*0a50*/  LDS.128 R132, [UR60+0x6b50] ;  /* 0x006b503cff847984 */ /* 0x000fe20008000c00 */
[----:B------:R-:W-:-:S02]  /*0a60*/  R2UR UR31, R17 ;  /* 0x00000000111f72ca */ /* 0x000fc400000e0000 */
[----:B------:R-:W-:Y:S02]  /*0a70*/  R2UR UR36, R4 ;  /* 0x00000000042472ca */ /* 0x000fe400000e0000 */
[----:B------:R-:W-:Y:S02]  /*0a80*/  R2UR UR37, R5 ;  /* 0x00000000052572ca */ /* 0x000fe400000e0000 */
[----:B-1----:R-:W-:Y:S02]  /*0a90*/  R2UR UR38, R128 ;  /* 0x00000000802672ca */ /* 0x002fe400000e0000 */
[----:B------:R-:W-:Y:S01]  /*0aa0*/  R2UR UR39, R129 ;  /* 0x00000000812772ca */ /* 0x000fe200000e0000 */
[C---:B------:R-:W-:Y:S01]  /*0ab0*/  DFMA R8, R80.reuse, UR18, R28 ;  /* 0x0000001250087c2b */ /* 0x040fe2000800001c */
[----:B------:R-:W1:Y:S01]  /*0ac0*/  LDS.128 R76, [UR60+0x6b40] ;  /* 0x006b403cff4c7984 */ /* 0x000e620008000c00 */
[C---:B------:R-:W-:Y:S02]  /*0ad0*/  DFMA R70, R80.reuse, UR6, R82 ;  /* 0x0000000650467c2b */ /* 0x040fe40008000052 */
[C---:B------:R-:W-:Y:S01]  /*0ae0*/  DFMA R66, R80.reuse, UR4, R86 ;  /* 0x0000000450427c2b */ /* 0x040fe20008000056 */
[----:B------:R-:W4:Y:S01]  /*0af0*/  LDS.128 R136, [UR60+0x6b80] ;  /* 0x006b803cff887984 */ /* 0x000f220008000c00 */
[----:B------:R-:W-:-:S02]  /*0b00*/  DFMA R24, R80, UR28, R88 ;  /* 0x0000001c50187c2b */ /* 0x000fc40008000058 */
[C---:B------:R-:W-:Y:S01]  /*0b10*/  DFMA R16, R80.reuse, UR26, R90 ;  /* 0x0000001a50107c2b */ /* 0x040fe2000800005a */
[----:B------:R-:W5:Y:S01]  /*0b20*/  LDS.128 R140, [UR60+0x6bb0] ;  /* 0x006bb03cff8c7984 */ /* 0x000f620008000c00 */
[C---:B------:R-:W-:Y:S02]  /*0b30*/  DFMA R20, R80.reuse, UR22, R20 ;  /* 0x0000001650147c2b */ /* 0x040fe40008000014 */
[C---:B------:R-:W-:Y:S01]  /*0b40*/  DFMA R12, R80.reuse, UR14, R12 ;  /* 0x0000000e500c7c2b */ /* 0x040fe2000800000c */
[----:B------:R-:W-:Y:S01]  /*0b50*/  IMAD.MOV.U32 R5, RZ, RZ, 0x6978 ;  /* 0x00006978ff057424 */ /* 0x000fe200078e00ff */
[----:B------:R-:W-:Y:S01]  /*0b60*/  DFMA R28, R80, UR10, R102 ;  /* 0x0000000a501c7c2b */ /* 0x000fe20008000066 */
[----:B------:R-:W-:Y:S01]  /*0b70*/  IMAD.U32 R162, RZ, RZ, UR44 ;  /* 0x0000002cffa27e24 */ /* 0x000fe2000f8e00ff */
[C---:B------:R-:W-:Y:S01]  /*0b80*/  DFMA R70, R84.reuse, UR44, R70 ;  /* 0x0000002c54467c2b */ /* 0x040fe20008000046 */
[----:B------:R-:W5:Y:S01]  /*0b90*/  LDS.128 R80, [UR60+0x6b00] ;  /* 0x006b003cff507984 */ /* 0x000f620008000c00 */
[----:B------:R-:W-:-:S02]  /*0ba0*/  DFMA R66, R84, UR42, R66 ;  /* 0x0000002a54427c2b */ /* 0x000fc40008000042 */
[C---:B------:R-:W-:Y:S01]  /*0bb0*/  DFMA R24, R84.reuse, UR40, R24 ;  /* 0x0000002854187c2b */ /* 0x040fe20008000018 */
[----:B------:R-:W-:Y:S01]  /*0bc0*/  IMAD.U32 R163, RZ, RZ, UR45 ;  /* 0x0000002dffa37e24 */ /* 0x000fe2000f8e00ff */
        /* <DEDUP_REMOVED lines=8> */
[----:B------:R-:W-:Y:S01]  /*0c50*/  DFMA R28, R84, UR38, R28 ;  /* 0x00000026541c7c2b */ /* 0x000fe2000800001c */
[----:B0-----:R-:W-:Y:S01]  /*0c60*/  R2UR UR66, R92 ;  /* 0x000000005c4272ca */ /* 0x001fe200000e0000 */
[----:B------:R-:W0:Y:S01]  /*0c70*/  LDS.128 R84, [UR60+0x6b30] ;  /* 0x006b303cff547984 */ /* 0x000e220008000c00 */
[----:B------:R-:W-:Y:S01]  /*0c80*/  R2UR UR40, R94 ;  /* 0x000000005e2872ca */ /* 0x000fe200000e0000 */
[----:B------:R-:W-:Y:S01]  /*0c90*/  IMAD R4, R100, R5, UR60 ;  /* 0x0000003c64047e24 */ /* 0x000fe2000f8e0205 */
[----:B------:R-:W-:Y:S01]  /*0ca0*/  R2UR UR41, R95 ;  /* 0x000000005f2972ca */ /* 0x000fe200000e0000 */
[----:B------:R-:W0:Y:S01]  /*0cb0*/  LDS.128 R88, [UR60+0x6b60] ;  /* 0x006b603cff587984 */ /* 0x000e220008000c00 */
[----:B------:R-:W-:-:S02]  /*0cc0*/  R2UR UR67, R93 ;  /* 0x000000005d4372ca */ /* 0x000fc400000e0000 */
[----:B--2---:R-:W-:Y:S01]  /*0cd0*/  R2UR UR42, R98 ;  /* 0x00000000622a72ca */ /* 0x004fe200000e0000 */
[----:B------:R-:W2:Y:S01]  /*0ce0*/  LDS.128 R92, [UR60+0x6b90] ;  /* 0x006b903cff5c7984 */ /* 0x000ea20008000c00 */
[----:B------:R-:W-:Y:S02]  /*0cf0*/  R2UR UR43, R99 ;  /* 0x00000000632b72ca */ /* 0x000fe400000e0000 */
[----:B------:R-:W-:Y:S01]  /*0d00*/  R2UR UR44, R96 ;  /* 0x00000000602c72ca */ /* 0x000fe200000e0000 */
[----:B------:R-:W-:Y:S01]  /*0d10*/  LDS.128 R100, [UR60+0x6bf0] ;  /* 0x006bf03cff647984 */ /* 0x000fe20008000c00 */
[----:B------:R-:W-:-:S03]  /*0d20*/  R2UR UR45, R97 ;  /* 0x00000000612d72ca */ /* 0x000fc600000e0000 */
[----:B------:R-:W2:Y:S04]  /*0d30*/  LDS.128 R96, [UR60+0x6bc0] ;  /* 0x006bc03cff607984 */ /* 0x000ea80008000c00 */
[----:B------:R-:W2:Y:S04]  /*0d40*/  LDS.128 R104, [UR60+0x6c20] ;  /* 0x006c203cff687984 */ /* 0x000ea80008000c00 */
[----:B------:R-:W2:Y:S01]  /*0d50*/  LDS.128 R108, [UR60+0x6c50] ;  /* 0x006c503cff6c7984 */ /* 0x000ea20008000c00 */
[----:B---3--:R-:W-:Y:S02]  /*0d60*/  R2UR UR54, R74 ;  /* 0x000000004a3672ca */ /* 0x008fe400000e0000 */
[----:B------:R-:W-:Y:S01]  /*0d70*/  R2UR UR55, R75 ;  /* 0x000000004b3772ca */ /* 0x000fe200000e0000 */
[----:B------:R-:W-:Y:S01]  /*0d80*/  DFMA R74, R130, R124, RZ ;  /* 0x0000007c824a722b */ /* 0x000fe200000000ff */
[----:B-1----:R-:W-:-:S02]  /*0d90*/  R2UR UR56, R78 ;  /* 0x000000004e3872ca */ /* 0x002fc400000e0000 */
[----:B------:R-:W-:Y:S01]  /*0da0*/  R2UR UR57, R79 ;  /* 0x000000004f3972ca */ /* 0x000fe200000e0000 */
[C---:B------:R-:W-:Y:S01]  /*0db0*/  DFMA R78, R124.reuse, R146, RZ ;  /* 0x000000927c4e722b */ /* 0x040fe200000000ff */
[----:B------:R-:W-:Y:S02]  /*0dc0*/  R2UR UR64, R144 ;  /* 0x00000000904072ca */ /* 0x000fe400000e0000 */
[----:B------:R-:W-:Y:S02]  /*0dd0*/  R2UR UR65, R145 ;  /* 0x00000000914172ca */ /* 0x000fe400000e0000 */
[----:B------:R-:W1:Y:S01]  /*0de0*/  LDS.64 R144, [UR60+0x6c70] ;  /* 0x006c703cff907984 */ /* 0x000e620008000a00 */
[----:B------:R-:W-:Y:S01]  /*0df0*/  R2UR UR62, R132 ;  /* 0x00000000843e72ca */ /* 0x000fe200000e0000 */
[C---:B------:R-:W-:Y:S01]  /*0e00*/  DFMA R126, R124.reuse, R134, RZ ;  /* 0x000000867c7e722b */ /* 0x040fe200000000ff */
[----:B------:R-:W-:Y:S01]  /*0e10*/  R2UR UR63, R133 ;  /* 0x00000000853f72ca */ /* 0x000fe200000e0000 */
[C---:B----4-:R-:W-:Y:S01]  /*0e20*/  DFMA R128, R124.reuse, R138, RZ ;  /* 0x0000008a7c80722b */ /* 0x050fe200000000ff */
[----:B------:R-:W-:Y:S01]  /*0e30*/  R2UR UR58, R136 ;  /* 0x00000000883a72ca */ /* 0x000fe200000e0000 */
[C---:B-----5:R-:W-:Y:S01]  /*0e40*/  DFMA R132, R124.reuse, R142, RZ ;  /* 0x0000008e7c84722b */ /* 0x060fe200000000ff */
[----:B------:R-:W-:Y:S01]  /*0e50*/  R2UR UR59, R137 ;  /* 0x00000000893b72ca */ /* 0x000fe200000e0000 */
[----:B------:R-:W-:Y:S01]  /*0e60*/  DFMA R136, R124, R150, RZ ;  /* 0x000000967c88722b */ /* 0x000fe200000000ff */
[----:B------:R-:W-:-:S02]  /*0e70*/  R2UR UR60, R140 ;  /* 0x000000008c3c72ca */ /* 0x000fc400000e0000 */
[----:B------:R-:W-:Y:S01]  /*0e80*/  R2UR UR61, R141 ;  /* 0x000000008d3d72ca */ /* 0x000fe200000e0000 */
[C---:B------:R-:W-:Y:S02]  /*0e90*/  DFMA R140, R124.reuse, R154, RZ ;  /* 0x0000009a7c8c722b */ /* 0x040fe400000000ff */
[----:B------:R-:W-:Y:S02]  /*0ea0*/  DFMA R124, R124, R158, RZ ;  /* 0x0000009e7c7c722b */ /* 0x000fe400000000ff */
[-C--:B------:R-:W-:Y:S02]  /*0eb0*/  DFMA R74, R80, R122.reuse, R74 ;  /* 0x0000007a504a722b */ /* 0x080fe4000000004a */
[-C--:B0-----:R-:W-:Y:S02]  /*0ec0*/  DFMA R78, R84, R122.reuse, R78 ;  /* 0x0000007a544e722b */ /* 0x081fe4000000004e */
[-C--:B------:R-:W-:Y:S02]  /*0ed0*/  DFMA R126, R88, R122.reuse, R126 ;  /* 0x0000007a587e722b */ /* 0x080fe4000000007e */
[----:B--2---:R-:W-:-:S02]  /*0ee0*/  DFMA R128, R92, R122, R128 ;  /* 0x0000007a5c80722b */ /* 0x004fc40000000080 */
[-C--:B------:R-:W-:Y:S02]  /*0ef0*/  DFMA R132, R96, R122.reuse, R132 ;  /* 0x0000007a6084722b */ /* 0x080fe40000000084 */
[-C--:B------:R-:W-:Y:S02]  /*0f00*/  DFMA R136, R100, R122.reuse, R136 ;  /* 0x0000007a6488722b */ /* 0x080fe40000000088 */
[-C--:B------:R-:W-:Y:S02]  /*0f10*/  DFMA R140, R104, R122.reuse, R140 ;  /* 0x0000007a688c722b */ /* 0x080fe4000000008c */
[----:B------:R-:W-:Y:S02]  /*0f20*/  DFMA R124, R108, R122, R124 ;  /* 0x0000007a6c7c722b */ /* 0x000fe4000000007c */
[C---:B------:R-:W-:Y:S02]  /*0f30*/  DFMA R74, R120.reuse, R82, R74 ;  /* 0x00000052784a722b */ /* 0x040fe4000000004a */
[----:B------:R-:W-:Y:S01]  /*0f40*/  DFMA R78, R120, R86, R78 ;  /* 0x00000056784e722b */ /* 0x000fe2000000004e */
        /* <DEDUP_REMOVED lines=8> */
[C---:B------:R-:W-:Y:S02]  /*0fd0*/  DFMA R126, R120.reuse, R90, R126 ;  /* 0x0000005a787e722b */ /* 0x040fe4000000007e */
[C---:B------:R-:W-:Y:S02]  /*0fe0*/  DFMA R128, R120.reuse, R94, R128 ;  /* 0x0000005e7880722b */ /* 0x040fe40000000080 */
[C---:B------:R-:W-:Y:S02]  /*0ff0*/  DFMA R132, R120.reuse, R98, R132 ;  /* 0x000000627884722b */ /* 0x040fe40000000084 */
[C---:B------:R-:W-:Y:S02]  /*1000*/  DFMA R136, R120.reuse, R102, R136 ;  /* 0x000000667888722b */ /* 0x040fe40000000088 */
[C---:B------:R-:W-:Y:S02]  /*1010*/  DFMA R140, R120.reuse, R106, R140 ;  /* 0x0000006a788c722b */ /* 0x040fe4000000008c */
[----:B------:R-:W-:-:S02]  /*1020*/  DFMA R124, R120, R110, R124 ;  /* 0x0000006e787c722b */ /* 0x000fc4000000007c */
[-C--:B------:R-:W-:Y:S02]  /*1030*/  DFMA R74, R72, R118.reuse, R74 ;  /* 0x00000076484a722b */ /* 0x080fe4000000004a */
[----:B------:R-:W-:Y:S02]  /*1040*/  DFMA R78, R76, R118, R78 ;  /* 0x000000764c4e722b */ /* 0x000fe4000000004e */
[C---:B------:R-:W-:Y:S02]  /*1050*/  DFMA R126, R118.reuse, UR66, R126 ;  /* 0x00000042767e7c2b */ /* 0x040fe4000800007e */
[C---:B------:R-:W-:Y:S02]  /*1060*/  DFMA R128, R118.reuse, UR44, R128 ;  /* 0x0000002c76807c2b */ /* 0x040fe40008000080 */
[C---:B------:R-:W-:Y:S02]  /*1070*/  DFMA R132, R118.reuse, UR46, R132 ;  /* 0x0000002e76847c2b */ /* 0x040fe40008000084 */
[----:B------:R-:W-:-:S02]  /*1080*/  DFMA R136, R118, UR48, R136 ;  /* 0x0000003076887c2b */ /* 0x000fc40008000088 */
[C---:B------:R-:W-:Y:S02]  /*1090*/  DFMA R140, R118.reuse, UR50, R140 ;  /* 0x00000032768c7c2b */ /* 0x040fe4000800008c */
[----:B------:R-:W-:Y:S02]  /*10a0*/  DFMA R124, R118, UR52, R124 ;  /* 0x00000034767c7c2b */ /* 0x000fe4000800007c */
[C---:B------:R-:W-:Y:S02]  /*10b0*/  DFMA R74, R116.reuse, UR54, R74 ;  /* 0x00000036744a7c2b */ /* 0x040fe4000800004a */
[----:B------:R-:W-:Y:S01]  /*10c0*/  DFMA R118, R116, UR56, R78 ;  /* 0x0000003874767c2b */ /* 0x000fe2000800004e */
[----:B------:R-:W-:Y:S01]  /*10d0*/  IMAD.U32 R164, RZ, RZ, UR66 ;  /* 0x00000042ffa47e24 */ /* 0x000fe2000f8e00ff */
[----:B------:R-:W-:Y:S01]  /*10e0*/  R2UR UR66, R174 ;  /* 0x00000000ae4272ca */ /* 0x000fe200000e0000 */
[----:B------:R-:W-:Y:S01]  /*10f0*/  IMAD.U32 R165, RZ, RZ, UR67 ;  /* 0x00000043ffa57e24 */ /* 0x000fe2000f8e00ff */
[----:B------:R-:W-:Y:S01]  /*1100*/  R2UR UR67, R175 ;  /* 0x00000000af4372ca */ /* 0x000fe200000e0000 */
[----:B------:R-:W-:Y:S01]  /*1110*/  IMAD.U32 R168, RZ, RZ, UR64 ;  /* 0x00000040ffa87e24 */ /* 0x000fe2000f8e00ff */
[C---:B------:R-:W-:Y:S01]  /*1120*/  DFMA R78, R114.reuse, UR64, R74 ;  /* 0x00000040724e7c2b */ /* 0x040fe2000800004a */
[----:B------:R-:W-:Y:S01]  /*1130*/  IMAD.U32 R169, RZ, RZ, UR65 ;  /* 0x00000041ffa97e24 */ /* 0x000fe2000f8e00ff */
[----:B------:R-:W-:Y:S01]  /*1140*/  DFMA R118, R114, UR62, R118 ;  /* 0x0000003e72767c2b */ /* 0x000fe20008000076 */
[----:B------:R-:W-:Y:S01]  /*1150*/  IMAD.U32 R172, RZ, RZ, UR62 ;  /* 0x0000003effac7e24 */ /* 0x000fe2000f8e00ff */
[----:B------:R-:W-:Y:S01]  /*1160*/  R2UR UR62, R166 ;  /* 0x00000000a63e72ca */ /* 0x000fe200000e0000 */
[----:B------:R-:W-:Y:S01]  /*1170*/  IMAD.U32 R173, RZ, RZ, UR63 ;  /* 0x0000003fffad7e24 */ /* 0x000fe2000f8e00ff */
[----:B------:R-:W-:-:S02]  /*1180*/  R2UR UR63, R167 ;  /* 0x00000000a73f72ca */ /* 0x000fc400000e0000 */
[----:B------:R-:W-:Y:S02]  /*1190*/  R2UR UR64, R170 ;  /* 0x00000000aa4072ca */ /* 0x000fe400000e0000 */
[----:B------:R-:W-:Y:S02]  /*11a0*/  R2UR UR65, R171 ;  /* 0x00000000ab4172ca */ /* 0x000fe400000e0000 */
[----:B------:R-:W-:Y:S02]  /*11b0*/  R2UR UR68, R178 ;  /* 0x00000000b24472ca */ /* 0x000fe400000e0000 */
[----:B------:R-:W-:Y:S02]  /*11c0*/  R2UR UR69, R179 ;  /* 0x00000000b34572ca */ /* 0x000fe400000e0000 */
[----:B------:R-:W-:-:S05]  /*11d0*/  LOP3.LUT R5, R113, 0xffff, RZ, 0xc0, !PT ;  /* 0x0000ffff71057812 */ /* 0x000fca00078ec0ff */
[----:B------:R-:W-:Y:S01]  /*11e0*/  IMAD R5, R5, 0x1556, RZ ;  /* 0x0000155605057824 */ /* 0x000fe200078e02ff */
[----:B------:R-:W-:-:S04]  /*11f0*/  DFMA R126, R116, UR40, R126 ;  /* 0x00000028747e7c2b */ /* 0x000fc8000800007e */
[----:B------:R-:W-:Y:S01]  /*1200*/  SHF.R.U32.HI R5, RZ, 0x10, R5 ;  /* 0x00000010ff057819 */ /* 0x000fe20000011605 */
[C---:B------:R-:W-:Y:S02]  /*1210*/  DFMA R128, R116.reuse, UR42, R128 ;  /* 0x0000002a74807c2b */ /* 0x040fe40008000080 */
[C---:B------:R-:W-:Y:S02]  /*1220*/  DFMA R132, R116.reuse, UR62, R132 ;  /* 0x0000003e74847c2b */ /* 0x040fe40008000084 */
[C---:B------:R-:W-:Y:S02]  /*1230*/  DFMA R136, R116.reuse, UR64, R136 ;  /* 0x0000004074887c2b */ /* 0x040fe40008000088 */
[C---:B------:R-:W-:Y:S02]  /*1240*/  DFMA R140, R116.reuse, UR66, R140 ;  /* 0x00000042748c7c2b */ /* 0x040fe4000800008c */
[----:B------:R-:W-:Y:S01]  /*1250*/  DFMA R124, R116, UR68, R124 ;  /* 0x00000044747c7c2b */ /* 0x000fe2000800007c */
[----:B------:R-:W-:-:S02]  /*1260*/  PRMT R116, R5, 0x9910, RZ ;  /* 0x0000991005747816 */ /* 0x000fc400000000ff */
[----:B------:R-:W-:Y:S02]  /*1270*/  R2UR UR70, R148 ;  /* 0x00000000944672ca */ /* 0x000fe400000e0000 */
[----:B------:R-:W-:Y:S01]  /*1280*/  R2UR UR71, R149 ;  /* 0x00000000954772ca */ /* 0x000fe200000e0000 */
[----:B------:R-:W-:Y:S01]  /*1290*/  IMAD R116, R116, 0xc, RZ ;  /* 0x0000000c74747824 */ /* 0x000fe200078e02ff */
[----:B------:R-:W-:Y:S02]  /*12a0*/  R2UR UR72, R152 ;  /* 0x00000000984872ca */ /* 0x000fe400000e0000 */
[----:B------:R-:W-:Y:S02]  /*12b0*/  R2UR UR73, R153 ;  /* 0x00000000994972ca */ /* 0x000fe400000e0000 */
[----:B-1----:R-:W-:Y:S02]  /*12c0*/  R2UR UR74, R144 ;  /* 0x00000000904a72ca */ /* 0x002fe400000e0000 */
[----:B------:R-:W-:-:S02]  /*12d0*/  R2UR UR75, R145 ;  /* 0x00000000914b72ca */ /* 0x000fc400000e0000 */
[----:B------:R-:W-:Y:S02]  /*12e0*/  R2UR UR76, R156 ;  /* 0x000000009c4c72ca */ /* 0x000fe400000e0000 */
[----:B------:R-:W-:Y:S01]  /*12f0*/  R2UR UR77, R157 ;  /* 0x000000009d4d72ca */ /* 0x000fe200000e0000 */
[----:B------:R-:W-:Y:S01]  /*1300*/  IMAD.MOV R116, RZ, RZ, -R116 ;  /* 0x000000ffff747224 */ /* 0x000fe200078e0a74 */
[----:B------:R-:W-:-:S04]  /*1310*/  DFMA R126, R114, UR58, R126 ;  /* 0x0000003a727e7c2b */ /* 0x000fc8000800007e */
[----:B------:R-:W-:Y:S01]  /*1320*/  PRMT R116, R116, 0x7710, RZ ;  /* 0x0000771074747816 */ /* 0x000fe200000000ff */
[C---:B------:R-:W-:Y:S02]  /*1330*/  DFMA R128, R114.reuse, UR60, R128 ;  /* 0x0000003c72807c2b */ /* 0x040fe40008000080 */
[C---:B------:R-:W-:Y:S02]  /*1340*/  DFMA R132, R114.reuse, UR70, R132 ;  /* 0x0000004672847c2b */ /* 0x040fe40008000084 */
[C---:B------:R-:W-:Y:S02]  /*1350*/  DFMA R136, R114.reuse, UR72, R136 ;  /* 0x0000004872887c2b */ /* 0x040fe40008000088 */
[C---:B------:R-:W-:Y:S02]  /*1360*/  DFMA R124, R114.reuse, UR74, R124 ;  /* 0x0000004a727c7c2b */ /* 0x040fe4000800007c */
[----:B------:R-:W-:Y:S01]  /*1370*/  DFMA R140, R114, UR76, R140 ;  /* 0x0000004c728c7c2b */ /* 0x000fe2000800008c */
[----:B------:R-:W-:Y:S01]  /*1380*/  IMAD.IADD R114, R113, 0x1, R116 ;  /* 0x0000000171727824 */ /* 0x000fe200078e0274 */
[----:B------:R-:W-:Y:S01]  /*1390*/  DADD R74, R70, -R78 ;  /* 0x00000000464a7229 */ /* 0x000fe2000000084e */
[----:B------:R-:W-:-:S03]  /*13a0*/  IMAD R5, R5, 0x78, R4 ;  /* 0x0000007805057824 */ /* 0x000fc600078e0204 */
[----:B------:R-:W-:Y:S01]  /*13b0*/  LOP3.LUT R114, R114, 0xffff, RZ, 0xc0, !PT ;  /* 0x0000ffff72727812 */ /* 0x000fe200078ec0ff */
[----:B------:R-:W-:Y:S01]  /*13c0*/  DADD R78, R70, R78 ;  /* 0x00000000464e7229 */ /* 0x000fe2000000004e */
[----:B------:R-:W-:Y:S01]  /*13d0*/  ISETP.GT.U32.AND P2, PT, R113, 0xb3, PT ;  /* 0x000000b37100780c */ /* 0x000fe20003f44070 */
[C-C-:B------:R-:W-:Y:S02]  /*13e0*/  DADD R70, R66.reuse, -R118.reuse ;  /* 0x0000000042467229 */ /* 0x140fe40000000876 */
[----:B------:R-:W-:Y:S01]  /*13f0*/  DADD R66, R66, R118 ;  /* 0x0000000042427229 */ /* 0x000fe20000000076 */
[----:B------:R-:W-:Y:S01]  /*1400*/  IMAD R5, R114, 0x8, R5 ;  /* 0x0000000872057824 */ /* 0x000fe200078e0205 */
[----:B------:R-:W-:Y:S02]  /*1410*/  DADD R124, R28, R124 ;  /* 0x000000001c7c7229 */ /* 0x000fe4000000007c */
[----:B------:R-:W-:Y:S02]  /*1420*/  DADD R118, R24, -R126 ;  /* 0x0000000018767229 */ /* 0x000fe4000000087e */
        /* <DEDUP_REMOVED lines=8> */
[----:B------:R-:W-:Y:S01]  /*14b0*/  DADD R12, R12, R140 ;  /* 0x000000000c0c7229 */ /* 0x000fe2000000008c */
[----:B------:R0:W-:Y:S01]  /*14c0*/  STS.64 [R5+0x3138], R124 ;  /* 0x0031387c05007388 */ /* 0x0001e20000000a00 */
[----:B------:R-:W-:Y:S03]  /*14d0*/  BSSY.RECONVERGENT B0, `(.L_x_30) ;  /* 0x00000da000007945 */ /* 0x000fe60003800200 */
        /* <DEDUP_REMOVED lines=15> */
[----:B------:R-:W-:-:S05]  /*15d0*/  ISETP.GT.U32.AND P1, PT, R112, 0xe0, PT ;  /* 0x000000e07000780c */ /* 0x000fca0003f24070 */
[----:B------:R-:W-:Y:S08]  /*15e0*/  @P2 BRA `(.L_x_31) ;  /* 0x0000000c00202947 */ /* 0x000ff00003800000 */
.L_x_32:
[----:B01----:R-:W-:Y:S02]  /*15f0*/  PRMT R8, R113, 0x9910, RZ ;  /* 0x0000991071087816 */ /* 0x003fe400000000ff */
        /* <DEDUP_REMOVED lines=9> */
[C---:B------:R-:W-:Y:S02]  /*1690*/  PRMT R12, R8.reuse, 0x9910, RZ ;  /* 0x00009910080c7816 */ /* 0x040fe400000000ff */
[----:B------:R-:W-:Y:S02]  /*16a0*/  LOP3.LUT R13, R8, 0xffff, RZ, 0xc0, !PT ;  /* 0x0000ffff080d7812 */ /* 0x000fe400078ec0ff */
[----:B------:R-:W-:Y:S01]  /*16b0*/  R2UR UR60, R160 ;  /* 0x00000000a03c72ca */ /* 0x000fe200000e0000 */
[----:B------:R-:W-:Y:S01]  /*16c0*/  IMAD R12, R12, 0xc, RZ ;  /* 0x0000000c0c0c7824 */ /* 0x000fe200078e02ff */
[----:B------:R-:W-:-:S02]  /*16d0*/  R2UR UR61, R161 ;  /* 0x00000000a13d72ca */ /* 0x000fc400000e0000 */
[----:B------:R-:W-:Y:S01]  /*16e0*/  MOV.SPILL R129, UR71 ;  /* 0x0000004700817c02 */ /* 0x000fe20009000f00 */
[----:B------:R-:W-:Y:S01]  /*16f0*/  IMAD.MOV R12, RZ, RZ, -R12 ;  /* 0x000000ffff0c7224 */ /* 0x000fe200078e0a0c */
[----:B------:R-:W-:Y:S02]  /*1700*/  MOV.SPILL R132, UR70 ;  /* 0x0000004600847c02 */ /* 0x000fe40009000f00 */
[----:B------:R-:W-:Y:S02]  /*1710*/  MOV.SPILL R127, UR73 ;  /* 0x00000049007f7c02 */ /* 0x000fe40009000f00 */
[----:B------:R-:W-:Y:S02]  /*1720*/  PRMT R12, R12, 0x7710, RZ ;  /* 0x000077100c0c7816 */ /* 0x000fe400000000ff */
[----:B------:R-:W-:Y:S02]  /*1730*/  MOV.SPILL R128, UR72 ;  /* 0x0000004800807c02 */ /* 0x000fe40009000f00 */
[----:B------:R-:W-:Y:S01]  /*1740*/  MOV.SPILL R9, UR77 ;  /* 0x0000004d00097c02 */ /* 0x000fe20009000f00 */
[----:B------:R-:W-:Y:S01]  /*1750*/  IMAD.IADD R8, R12, 0x1, R113 ;  /* 0x000000010c087824 */ /* 0x000fe200078e0271 */
[----:B------:R-:W-:Y:S01]  /*1760*/  MOV.SPILL R126, UR76 ;  /* 0x0000004c007e7c02 */ /* 0x000fe20009000f00 */
[----:B------:R-:W-:Y:S01]  /*1770*/  IMAD R12, R13, 0x708, R4 ;  /* 0x000007080d0c7824 */ /* 0x000fe200078e0204 */
[----:B------:R-:W-:-:S02]  /*1780*/  R2UR UR70, R182 ;  /* 0x00000000b64672ca */ /* 0x000fc400000e0000 */
[----:B------:R-:W-:Y:S02]  /*1790*/  LOP3.LUT R13, R8, 0xff, RZ, 0xc0, !PT ;  /* 0x000000ff080d7812 */ /* 0x000fe400078ec0ff */
[----:B------:R-:W-:Y:S02]  /*17a0*/  R2UR UR71, R183 ;  /* 0x00000000b74772ca */ /* 0x000fe400000e0000 */
[----:B------:R-:W-:Y:S01]  /*17b0*/  R2UR UR72, R168 ;  /* 0x00000000a84872ca */ /* 0x000fe200000e0000 */
[----:B------:R-:W-:Y:S01]  /*17c0*/  IMAD R8, R13, 0x8, R12 ;  /* 0x000000080d087824 */ /* 0x000fe200078e020c */
[----:B------:R-:W-:Y:S02]  /*17d0*/  R2UR UR73, R169 ;  /* 0x00000000a94972ca */ /* 0x000fe400000e0000 */
[----:B------:R-:W-:Y:S02]  /*17e0*/  R2UR UR76, R172 ;  /* 0x00000000ac4c72ca */ /* 0x000fe400000e0000 */
[----:B------:R-:W-:Y:S01]  /*17f0*/  LDS.64 R12, [R8] ;  /* 0x00000000080c7984 */ /* 0x000fe20000000a00 */
[----:B------:R-:W-:-:S02]  /*1800*/  R2UR UR77, R173 ;  /* 0x00000000ad4d72ca */ /* 0x000fc400000e0000 */
[C---:B------:R-:W-:Y:S01]  /*1810*/  ISETP.GE.U32.AND P2, PT, R113.reuse, 0x24, PT ;  /* 0x000000247100780c */ /* 0x040fe20003f46070 */
[----:B------:R-:W0:Y:S01]  /*1820*/  LDS.64 R16, [R8+0x528] ;  /* 0x0005280008107984 */ /* 0x000e220000000a00 */
[----:B------:R-:W-:-:S03]  /*1830*/  VIADD R113, R113, 0x90 ;  /* 0x0000009071717836 */ /* 0x000fc60000000000 */
[----:B------:R-:W-:Y:S04]  /*1840*/  LDS.64 R24, [R8+0x78] ;  /* 0x0000780008187984 */ /* 0x000fe80000000a00 */
[----:B------:R-:W1:Y:S04]  /*1850*/  LDS.64 R28, [R8+0x4b0] ;  /* 0x0004b000081c7984 */ /* 0x000e680000000a00 */
[----:B------:R-:W-:Y:S01]  /*1860*/  LDS.64 R66, [R8+0x438] ;  /* 0x0004380008427984 */ /* 0x000fe20000000a00 */
[C-C-:B0-----:R-:W-:Y:S02]  /*1870*/  DADD R20, R12.reuse, R16.reuse ;  /* 0x000000000c147229 */ /* 0x141fe40000000010 */
[----:B------:R-:W-:-:S06]  /*1880*/  DADD R12, R12, -R16 ;  /* 0x000000000c0c7229 */ /* 0x000fcc0000000810 */
[----:B------:R-:W-:Y:S02]  /*1890*/  DFMA R70, R2, R20, RZ ;  /* 0x000000140246722b */ /* 0x000fe400000000ff */
[C---:B------:R-:W-:Y:S02]  /*18a0*/  DFMA R74, R20.reuse, R30, RZ ;  /* 0x0000001e144a722b */ /* 0x040fe400000000ff */
[C---:B------:R-:W-:Y:S02]  /*18b0*/  DFMA R78, R20.reuse, R26, RZ ;  /* 0x0000001a144e722b */ /* 0x040fe400000000ff */
[C---:B------:R-:W-:Y:S02]  /*18c0*/  DFMA R116, R20.reuse, R22, RZ ;  /* 0x000000161474722b */ /* 0x040fe400000000ff */
[C---:B------:R-:W-:Y:S02]  /*18d0*/  DFMA R120, R20.reuse, R18, RZ ;  /* 0x000000121478722b */ /* 0x040fe400000000ff */
[----:B------:R-:W-:-:S02]  /*18e0*/  DFMA R122, R20, R14, RZ ;  /* 0x0000000e147a722b */ /* 0x000fc400000000ff */
[----:B------:R-:W-:Y:S02]  /*18f0*/  DFMA R144, R20, R10, RZ ;  /* 0x0000000a1490722b */ /* 0x000fe400000000ff */
[--C-:B-1----:R-:W-:Y:S02]  /*1900*/  DADD R16, R24, R28.reuse ;  /* 0x0000000018107229 */ /* 0x102fe4000000001c */
[----:B------:R-:W-:Y:S02]  /*1910*/  DFMA R20, R20, R6, RZ ;  /* 0x000000061414722b */ /* 0x000fe400000000ff */
[----:B------:R-:W-:Y:S01]  /*1920*/  DADD R24, R24, -R28 ;  /* 0x0000000018187229 */ /* 0x000fe2000000081c */
[----:B------:R-:W0:Y:S01]  /*1930*/  LDS.64 R28, [R8+0xf0] ;  /* 0x0000f000081c7984 */ /* 0x000e220000000a00 */
[----:B------:R-:W-:Y:S02]  /*1940*/  DFMA R152, R12, R150, RZ ;  /* 0x000000960c98722b */ /* 0x000fe400000000ff */
[----:B------:R-:W-:-:S02]  /*1950*/  DFMA R70, R32, R16, R70 ;  /* 0x000000102046722b */ /* 0x000fc40000000046 */
[-C--:B------:R-:W-:Y:S02]  /*1960*/  DFMA R114, R36, R16.reuse, R74 ;  /* 0x000000102472722b */ /* 0x080fe4000000004a */
[-C--:B------:R-:W-:Y:S02]  /*1970*/  DFMA R118, R40, R16.reuse, R78 ;  /* 0x000000102876722b */ /* 0x080fe4000000004e */
[-C--:B------:R-:W-:Y:S02]  /*1980*/  DFMA R124, R44, R16.reuse, R116 ;  /* 0x000000102c7c722b */ /* 0x080fe40000000074 */
[-C--:B------:R-:W-:Y:S02]  /*1990*/  DFMA R148, R48, R16.reuse, R120 ;  /* 0x000000103094722b */ /* 0x080fe40000000078 */
[-C--:B------:R-:W-:Y:S02]  /*19a0*/  DFMA R156, R52, R16.reuse, R122 ;  /* 0x00000010349c722b */ /* 0x080fe4000000007a */
[----:B------:R-:W-:-:S02]  /*19b0*/  DFMA R170, R56, R16, R144 ;  /* 0x0000001038aa722b */ /* 0x000fc40000000090 */
[----:B------:R-:W-:Y:S02]  /*19c0*/  DFMA R174, R60, R16, R20 ;  /* 0x000000103cae722b */ /* 0x000fe40000000014 */
[----:B------:R-:W-:Y:S02]  /*19d0*/  DFMA R16, R130, R12, RZ ;  /* 0x0000000c8210722b */ /* 0x000fe400000000ff */
[C---:B------:R-:W-:Y:S02]  /*19e0*/  DFMA R20, R12.reuse, R146, RZ ;  /* 0x000000920c14722b */ /* 0x040fe400000000ff */
[C---:B------:R-:W-:Y:S02]  /*19f0*/  DFMA R78, R12.reuse, R134, RZ ;  /* 0x000000860c4e722b */ /* 0x040fe400000000ff */
[----:B------:R-:W-:Y:S02]  /*1a00*/  DFMA R122, R12, R138, RZ ;  /* 0x0000008a0c7a722b */ /* 0x000fe400000000ff */
[----:B------:R-:W-:-:S02]  /*1a10*/  DFMA R74, R80, R24, R16 ;  /* 0x00000018504a722b */ /* 0x000fc40000000010 */
[----:B------:R-:W-:Y:S01]  /*1a20*/  DFMA R116, R84, R24, R20 ;  /* 0x000000185474722b */ /* 0x000fe20000000014 */
[----:B------:R-:W-:Y:S01]  /*1a30*/  LDS.64 R16, [R8+0x168] ;  /* 0x0001680008107984 */ /* 0x000fe20000000a00 */
[C---:B------:R-:W-:Y:S02]  /*1a40*/  DFMA R144, R12.reuse, R142, RZ ;  /* 0x0000008e0c90722b */ /* 0x040fe400000000ff */
[C---:B------:R-:W-:Y:S01]  /*1a50*/  DFMA R166, R12.reuse, R154, RZ ;  /* 0x0000009a0ca6722b */ /* 0x040fe200000000ff */
[----:B------:R-:W1:Y:S01]  /*1a60*/  LDS.64 R20, [R8+0x3c0] ;  /* 0x0003c00008147984 */ /* 0x000e620000000a00 */
[----:B------:R-:W-:Y:S02]  /*1a70*/  DFMA R12, R12, R158, RZ ;  /* 0x0000009e0c0c722b */ /* 0x000fe400000000ff */
[-C--:B------:R-:W-:Y:S02]  /*1a80*/  DFMA R120, R88, R24.reuse, R78 ;  /* 0x000000185878722b */ /* 0x080fe4000000004e */
[----:B------:R-:W-:-:S02]  /*1a90*/  DFMA R122, R92, R24, R122 ;  /* 0x000000185c7a722b */ /* 0x000fc4000000007a */
[-C--:B------:R-:W-:Y:S02]  /*1aa0*/  DFMA R144, R96, R24.reuse, R144 ;  /* 0x000000186090722b */ /* 0x080fe40000000090 */
[-C--:B------:R-:W-:Y:S02]  /*1ab0*/  DFMA R152, R100, R24.reuse, R152 ;  /* 0x000000186498722b */ /* 0x080fe40000000098 */
[-C--:B------:R-:W-:Y:S02]  /*1ac0*/  DFMA R166, R104, R24.reuse, R166 ;  /* 0x0000001868a6722b */ /* 0x080fe400000000a6 */
[----:B------:R-:W-:Y:S02]  /*1ad0*/  DFMA R24, R108, R24, R12 ;  /* 0x000000186c18722b */ /* 0x000fe4000000000c */
[C-C-:B0-----:R-:W-:Y:S02]  /*1ae0*/  DADD R12, R28.reuse, R66.reuse ;  /* 0x000000001c0c7229 */ /* 0x141fe40000000042 */
[----:B------:R-:W-:Y:S01]  /*1af0*/  DADD R28, R28, -R66 ;  /* 0x000000001c1c7229 */ /* 0x000fe20000000842 */
[----:B------:R-:W-:Y:S05]  /*1b00*/  LDS.64 R66, [R8+0x1e0] ;  /* 0x0001e00008427984 */ /* 0x000fea0000000a00 */
        /* <DEDUP_REMOVED lines=10> */
[----:B-1----:R-:W-:Y:S02]  /*1bb0*/  DADD R24, R16, R20 ;  /* 0x0000000010187229 */ /* 0x002fe40000000014 */
[C---:B------:R-:W-:Y:S02]  /*1bc0*/  DFMA R114, R12.reuse, R38, R114 ;  /* 0x000000260c72722b */ /* 0x040fe40000000072 */
[C---:B------:R-:W-:Y:S02]  /*1bd0*/  DFMA R118, R12.reuse, R42, R118 ;  /* 0x0000002a0c76722b */ /* 0x040fe40000000076 */
[C---:B------:R-:W-:Y:S02]  /*1be0*/  DFMA R124, R12.reuse, R46, R124 ;  /* 0x0000002e0c7c722b */ /* 0x040fe4000000007c */
[----:B------:R-:W-:-:S02]  /*1bf0*/  DFMA R148, R12, R50, R148 ;  /* 0x000000320c94722b */ /* 0x000fc40000000094 */
[C---:B------:R-:W-:Y:S02]  /*1c00*/  DFMA R156, R12.reuse, R54, R156 ;  /* 0x000000360c9c722b */ /* 0x040fe4000000009c */
[C---:B------:R-:W-:Y:S02]  /*1c10*/  DFMA R170, R12.reuse, R58, R170 ;  /* 0x0000003a0caa722b */ /* 0x040fe400000000aa */
[----:B------:R-:W-:Y:S02]  /*1c20*/  DFMA R174, R12, R62, R174 ;  /* 0x0000003e0cae722b */ /* 0x000fe400000000ae */
[----:B------:R-:W-:Y:S01]  /*1c30*/  DADD R20, R16, -R20 ;  /* 0x0000000010147229 */ /* 0x000fe20000000814 */
[----:B------:R-:W-:Y:S01]  /*1c40*/  LDS.64 R12, [R8+0x2d0] ;  /* 0x0002d000080c7984 */ /* 0x000fe20000000a00 */
[-C--:B------:R-:W-:Y:S02]  /*1c50*/  DFMA R78, R64, R24.reuse, R78 ;  /* 0x00000018404e722b */ /* 0x080fe4000000004e */
[----:B------:R-:W-:Y:S01]  /*1c60*/  DFMA R114, R68, R24, R114 ;  /* 0x000000184472722b */ /* 0x000fe20000000072 */
[----:B------:R-:W1:Y:S01]  /*1c70*/  LDS.64 R16, [R8+0x258] ;  /* 0x0002580008107984 */ /* 0x000e620000000a00 */
[----:B------:R-:W-:Y:S01]  /*1c80*/  DFMA R118, R24, UR60, R118 ;  /* 0x0000003c18767c2b */ /* 0x000fe20008000076 */
[----:B------:R-:W-:Y:S01]  /*1c90*/  R2UR UR60, R180 ;  /* 0x00000000b43c72ca */ /* 0x000fe200000e0000 */
[-C--:B------:R-:W-:Y:S01]  /*1ca0*/  DFMA R74, R72, R20.reuse, R74 ;  /* 0x00000014484a722b */ /* 0x080fe2000000004a */
[----:B------:R-:W-:Y:S01]  /*1cb0*/  R2UR UR61, R181 ;  /* 0x00000000b53d72ca */ /* 0x000fe200000e0000 */
[----:B------:R-:W-:-:S02]  /*1cc0*/  DFMA R116, R76, R20, R116 ;  /* 0x000000144c74722b */ /* 0x000fc40000000074 */
[C---:B------:R-:W-:Y:S01]  /*1cd0*/  DFMA R120, R20.reuse, UR58, R120 ;  /* 0x0000003a14787c2b */ /* 0x040fe20008000078 */
[----:B------:R-:W-:Y:S01]  /*1ce0*/  R2UR UR58, R162 ;  /* 0x00000000a23a72ca */ /* 0x000fe200000e0000 */
[C---:B------:R-:W-:Y:S01]  /*1cf0*/  DFMA R122, R20.reuse, UR44, R122 ;  /* 0x0000002c147a7c2b */ /* 0x040fe2000800007a */
[----:B------:R-:W-:Y:S01]  /*1d00*/  R2UR UR59, R163 ;  /* 0x00000000a33b72ca */ /* 0x000fe200000e0000 */
        /* <DEDUP_REMOVED lines=8> */
[----:B------:R-:W-:Y:S02]  /*1d90*/  DFMA R174, R24, UR8, R174 ;  /* 0x0000000818ae7c2b */ /* 0x000fe400080000ae */
[----:B0-----:R-:W-:-:S02]  /*1da0*/  DADD R20, R66, R70 ;  /* 0x0000000042147229 */ /* 0x001fc40000000046 */
[----:B------:R-:W-:-:S06]  /*1db0*/  DADD R66, R66, -R70 ;  /* 0x0000000042427229 */ /* 0x000fcc0000000846 */
[C---:B------:R-:W-:Y:S02]  /*1dc0*/  DFMA R78, R20.reuse, UR6, R78 ;  /* 0x00000006144e7c2b */ /* 0x040fe4000800004e */
[C---:B------:R-:W-:Y:S02]  /*1dd0*/  DFMA R114, R20.reuse, UR4, R114 ;  /* 0x0000000414727c2b */ /* 0x040fe40008000072 */
[C---:B------:R-:W-:Y:S02]  /*1de0*/  DFMA R118, R20.reuse, UR28, R118 ;  /* 0x0000001c14767c2b */ /* 0x040fe40008000076 */
[C---:B------:R-:W-:Y:S02]  /*1df0*/  DFMA R124, R20.reuse, UR26, R124 ;  /* 0x0000001a147c7c2b */ /* 0x040fe4000800007c */
[C---:B------:R-:W-:Y:S02]  /*1e00*/  DFMA R148, R20.reuse, UR22, R148 ;  /* 0x0000001614947c2b */ /* 0x040fe40008000094 */
[----:B------:R-:W-:-:S02]  /*1e10*/  DFMA R156, R20, UR18, R156 ;  /* 0x00000012149c7c2b */ /* 0x000fc4000800009c */
[C---:B------:R-:W-:Y:S02]  /*1e20*/  DFMA R170, R20.reuse, UR14, R170 ;  /* 0x0000000e14aa7c2b */ /* 0x040fe400080000aa */
[----:B------:R-:W-:Y:S02]  /*1e30*/  DFMA R174, R20, UR10, R174 ;  /* 0x0000000a14ae7c2b */ /* 0x000fe400080000ae */
[----:B-1----:R-:W-:Y:S02]  /*1e40*/  DADD R20, R16, R12 ;  /* 0x0000000010147229 */ /* 0x002fe4000000000c */
[C---:B------:R-:W-:Y:S02]  /*1e50*/  DFMA R74, R66.reuse, UR54, R74 ;  /* 0x00000036424a7c2b */ /* 0x040fe4000800004a */
[----:B------:R-:W-:Y:S02]  /*1e60*/  DFMA R116, R66, UR56, R116 ;  /* 0x0000003842747c2b */ /* 0x000fe40008000074 */
[----:B------:R-:W-:-:S02]  /*1e70*/  DADD R12, R16, -R12 ;  /* 0x00000000100c7229 */ /* 0x000fc4000000080c */
        /* <DEDUP_REMOVED lines=20> */
[----:B------:R-:W-:-:S02]  /*1fc0*/  DFMA R166, R66, UR66, R166 ;  /* 0x0000004242a67c2b */ /* 0x000fc400080000a6 */
[----:B------:R-:W-:Y:S02]  /*1fd0*/  DFMA R174, R20, UR38, R174 ;  /* 0x0000002614ae7c2b */ /* 0x000fe400080000ae */
[----:B------:R-:W-:Y:S02]  /*1fe0*/  DFMA R28, R12, UR74, R28 ;  /* 0x0000004a0c1c7c2b */ /* 0x000fe4000800001c */
        /* <DEDUP_REMOVED lines=9> */
[----:B------:R-:W-:-:S02]  /*2080*/  DADD R174, R174, R28 ;  /* 0x00000000aeae7229 */ /* 0x000fc4000000001c */
[----:B------:R-:W-:Y:S02]  /*2090*/  DADD R12, R78, -R74 ;  /* 0x000000004e0c7229 */ /* 0x000fe4000000084a */
[----:B------:R-:W-:Y:S02]  /*20a0*/  DADD R16, R114, -R116 ;  /* 0x0000000072107229 */ /* 0x000fe40000000874 */
        /* <DEDUP_REMOVED lines=16> */
[----:B------:R1:W-:Y:S01]  /*21b0*/  STS.64 [R8+0x78], R114 ;  /* 0x0000787208007388 */ /* 0x0003e20000000a00 */
        /* <DEDUP_REMOVED lines=11> */
.L_x_31:
[----:B------:R-:W-:Y:S05]  /*2270*/  BSYNC.RECONVERGENT B0 ;  /* 0x0000000000007941 */ /* 0x000fea0003800200 */
.L_x_30:
[----:B------:R-:W-:Y:S06]  /*2280*/  BAR.SYNC.DEFER_BLOCKING 0x0 ;  /* 0x0000000000007b1d */ /* 0x000fec0000010000 */
[----:B------:R-:W-:Y:S04]  /*2290*/  BSSY.RECONVERGENT B0, `(.L_x_33) ;  /* 0x00001a5000007945 */ /* 0x000fe80003800200 */
[----:B------:R-:W-:Y:S05]  /*22a0*/  @P1 BRA `(.L_x_34) ;  /* 0x00000018008c1947 */ /* 0x000fea0003800000 */
.L_x_35:
[----:B012---:R-:W-:Y:S01]  /*22b0*/  PRMT R8, R112, 0x9910, RZ ;  /* 0x0000991070087816 */ /* 0x007fe200000000ff */
[----:B------:R-:W0:Y:S01]  /*22c0*/  @!P0 LDC.64 R20, c[0x0][0x388] ;  /* 0x0000e200ff148b82 */ /* 0x000e220000000a00 */
[----:B------:R-:W-:Y:S01]  /*22d0*/  MOV.SPILL R149, UR39 ;  /* 0x0000002700957c02 */ /* 0x000fe20009000f00 */
[----:B------:R-:W-:Y:S01]  /*22e0*/  UMOV UR39, 0xe10f ;  /* 0x0000e10f00277882 */ /* 0x000fe20000000000 */
[----:B------:R-:W-:Y:S01]  /*22f0*/  MOV.SPILL R170, UR38 ;  /* 0x0000002600aa7c02 */ /* 0x000fe20009000f00 */
[----:B------:R-:W-:Y:S01]  /*2300*/  IMAD R8, R8, 0x89, RZ ;  /* 0x0000008908087824 */ /* 0x000fe200078e02ff */
[----:B------:R-:W-:Y:S02]  /*2310*/  CS2R R126, SRZ ;  /* 0x00000000007e7805 */ /* 0x000fe4000001ff00 */
[----:B------:R-:W-:Y:S02]  /*2320*/  MOV.SPILL R148, UR74 ;  /* 0x0000004a00947c02 */ /* 0x000fe40009000f00 */
[----:B------:R-:W-:Y:S01]  /*2330*/  CS2R R124, SRZ ;  /* 0x00000000007c7805 */ /* 0x000fe2000001ff00 */
[----:B------:R-:W1:Y:S01]  /*2340*/  LDCU UR74, c[0x0][0x380] ;  /* 0x00007000ff4a77ac */ /* 0x000e620008000800 */
[----:B------:R-:W-:-:S02]  /*2350*/  LOP3.LUT R8, R8, 0xffff, RZ, 0xc0, !PT ;  /* 0x0000ffff08087812 */ /* 0x000fc400078ec0ff */
[----:B------:R-:W-:Y:S02]  /*2360*/  MOV.SPILL R113, UR75 ;  /* 0x0000004b00717c02 */ /* 0x000fe40009000f00 */
[----:B------:R-:W-:-:S04]  /*2370*/  SHF.R.U32.HI R8, RZ, 0xb, R8 ;  /* 0x0000000bff087819 */ /* 0x000fc80000011608 */
[----:B------:R-:W-:-:S05]  /*2380*/  PRMT R9, R8, 0x9910, RZ ;  /* 0x0000991008097816 */ /* 0x000fca00000000ff */
[----:B------:R-:W-:-:S04]  /*2390*/  IMAD R9, R9, 0xf, RZ ;  /* 0x0000000f09097824 */ /* 0x000fc800078e02ff */
[----:B------:R-:W-:-:S05]  /*23a0*/  IMAD.MOV R9, RZ, RZ, -R9 ;  /* 0x000000ffff097224 */ /* 0x000fca00078e0a09 */
[----:B------:R-:W-:-:S05]  /*23b0*/  PRMT R9, R9, 0x7710, RZ ;  /* 0x0000771009097816 */ /* 0x000fca00000000ff */
[----:B------:R-:W-:-:S05]  /*23c0*/  IMAD.IADD R9, R9, 0x1, R112 ;  /* 0x0000000109097824 */ /* 0x000fca00078e0270 */
[----:B------:R-:W-:-:S04]  /*23d0*/  LOP3.LUT R13, R9, 0xff, RZ, 0xc0, !PT ;  /* 0x000000ff090d7812 */ /* 0x000fc800078ec0ff */
[----:B------:R-:W-:-:S05]  /*23e0*/  PRMT R9, R13, 0x5410, R8 ;  /* 0x000054100d097816 */ /* 0x000fca0000000008 */
[----:B------:R-:W-:Y:S01]  /*23f0*/  IDP.2A.LO.U16.U8 R9, R9, UR39, RZ ;  /* 0x0000002709097c26 */ /* 0x000fe200080010ff */
[----:B------:R-:W2:Y:S03]  /*2400*/  LDCU.64 UR38, c[0x0][0x358] ;  /* 0x00006b00ff2677ac */ /* 0x000ea60008000a00 */
[----:B------:R-:W-:-:S04]  /*2410*/  @!P0 IMAD R17, R0, 0xd2f, R9 ;  /* 0x00000d2f00118824 */ /* 0x000fc800078e0209 */
[----:B0-----:R-:W-:-:S05]  /*2420*/  @!P0 IMAD.WIDE R20, R17, 0x8, R20 ;  /* 0x0000000811148825 */ /* 0x001fca00078e0214 */
[----:B--2---:R-:W2:Y:S04]  /*2430*/  @!P0 LDG.E.64.CONSTANT R126, desc[UR38][R20.64+0x70] ;  /* 0x00007026147e8981 */ /* 0x004ea8000c1e9b00 */
[----:B------:R0:W3:Y:S01]  /*2440*/  @!P0 LDG.E.64.CONSTANT R124, desc[UR38][R20.64] ;  /* 0x00000026147c8981 */ /* 0x0000e2000c1e9b00 */
[----:B------:R-:W-:Y:S02]  /*2450*/  LOP3.LUT R17, R8, 0xffff, RZ, 0xc0, !PT ;  /* 0x0000ffff08117812 */ /* 0x000fe400078ec0ff */
[----:B-1----:R-:W-:Y:S02]  /*2460*/  ISETP.GE.AND P0, PT, R0, UR74, PT ;  /* 0x0000004a00007c0c */ /* 0x002fe4000bf06270 */
[----:B------:R-:W-:Y:S01]  /*2470*/  MOV.SPILL R166, UR55 ;  /* 0x0000003700a67c02 */ /* 0x000fe20009000f00 */
[----:B------:R-:W-:Y:S01]  /*2480*/  IMAD R8, R17, 0x708, R4 ;  /* 0x0000070811087824 */ /* 0x000fe200078e0204 */
[----:B------:R-:W-:-:S02]  /*2490*/  MOV.SPILL R167, UR54 ;  /* 0x0000003600a77c02 */ /* 0x000fc40009000f00 */
[----:B------:R-:W-:Y:S01]  /*24a0*/  R2UR UR74, R168 ;  /* 0x00000000a84a72ca */ /* 0x000fe200000e0000 */
[----:B------:R-:W-:Y:S01]  /*24b0*/  IMAD R8, R13, 0x78, R8 ;  /* 0x000000780d087824 */ /* 0x000fe200078e0208 */
[----:B------:R-:W-:-:S04]  /*24c0*/  R2UR UR75, R169 ;  /* 0x00000000a94b72ca */ /* 0x000fc800000e0000 */
[----:B------:R-:W-:Y:S01]  /*24d0*/  LDS.64 R116, [R8] ;  /* 0x0000000008747984 */ /* 0x000fe20000000a00 */
[----:B------:R-:W1:Y:S03]  /*24e0*/  @!P0 LDC.64 R192, c[0x0][0x388] ;  /* 0x0000e200ffc08b82 */ /* 0x000e660000000a00 */
[----:B------:R-:W4:Y:S04]  /*24f0*/  LDS.64 R12, [R8+0x58] ;  /* 0x00005800080c7984 */ /* 0x000f280000000a00 */
[----:B------:R-:W-:Y:S01]  /*2500*/  LDS.64 R114, [R8+0x8] ;  /* 0x0000080008727984 */ /* 0x000fe20000000a00 */
[----:B------:R-:W-:Y:S01]  /*2510*/  MOV.SPILL R171, UR56 ;  /* 0x0000003800ab7c02 */ /* 0x000fe20009000f00 */
[----:B------:R-:W5:Y:S02]  /*2520*/  @!P0 LDC.64 R194, c[0x0][0x388] ;  /* 0x0000e200ffc28b82 */ /* 0x000f640000000a00 */
[----:B------:R-:W1:Y:S04]  /*2530*/  LDS.64 R16, [R8+0x50] ;  /* 0x0000500008107984 */ /* 0x000e680000000a00 */
[----:B------:R-:W-:Y:S04]  /*2540*/  LDS.64 R78, [R8+0x10] ;  /* 0x00001000084e7984 */ /* 0x000fe80000000a00 */
[----:B0-----:R-:W0:Y:S04]  /*2550*/  LDS.64 R20, [R8+0x48] ;  /* 0x0000480008147984 */ /* 0x001e280000000a00 */
[----:B------:R-:W-:Y:S04]  /*2560*/  LDS.64 R24, [R8+0x18] ;  /* 0x0000180008187984 */ /* 0x000fe80000000a00 */
[----:B------:R-:W5:Y:S04]  /*2570*/  LDS.64 R28, [R8+0x40] ;  /* 0x00004000081c7984 */ /* 0x000f680000000a00 */
[----:B------:R-:W-:Y:S04]  /*2580*/  LDS.64 R66, [R8+0x20] ;  /* 0x0000200008427984 */ /* 0x000fe80000000a00 */
[----:B------:R-:W5:Y:S04]  /*2590*/  LDS.64 R70, [R8+0x38] ;  /* 0x0000380008467984 */ /* 0x000f680000000a00 */
[----:B------:R-:W-:Y:S01]  /*25a0*/  LDS.64 R74, [R8+0x28] ;  /* 0x00002800084a7984 */ /* 0x000fe20000000a00 */
[----:B----4-:R-:W-:-:S03]  /*25b0*/  DADD R156, R116, R12 ;  /* 0x00000000749c7229 */ /* 0x010fc6000000000c */
[----:B------:R-:W4:Y:S01]  /*25c0*/  LDS.64 R120, [R8+0x30] ;  /* 0x0000300008787984 */ /* 0x000f220000000a00 */
[----:B------:R-:W-:Y:S02]  /*25d0*/  DADD R116, R116, -R12 ;  /* 0x0000000074747229 */ /* 0x000fe4000000080c */
[C-C-:B-1----:R-:W-:Y:S02]  /*25e0*/  DADD R188, R114.reuse, R16.reuse ;  /* 0x0000000072bc7229 */ /* 0x142fe40000000010 */
[----:B------:R-:W-:-:S04]  /*25f0*/  DADD R114, R114, -R16 ;  /* 0x0000000072727229 */ /* 0x000fc80000000810 */
[----:B------:R-:W-:Y:S02]  /*2600*/  DFMA R16, R130, R116, RZ ;  /* 0x000000748210722b */ /* 0x000fe400000000ff */
[----:B------:R-:W-:Y:S02]  /*2610*/  DFMA R12, R2, R156, RZ ;  /* 0x0000009c020c722b */ /* 0x000fe400000000ff */
[C-C-:B0-----:R-:W-:Y:S02]  /*2620*/  DADD R118, R78.reuse, R20.reuse ;  /* 0x000000004e767229 */ /* 0x141fe40000000014 */
[----:B------:R-:W-:Y:S02]  /*2630*/  DADD R78, R78, -R20 ;  /* 0x000000004e4e7229 */ /* 0x000fe40000000814 */
[----:B------:R-:W-:Y:S02]  /*2640*/  DFMA R122, R80, R114, R16 ;  /* 0x00000072507a722b */ /* 0x000fe40000000010 */
[----:B------:R-:W-:-:S02]  /*2650*/  DFMA R20, R32, R188, R12 ;  /* 0x000000bc2014722b */ /* 0x000fc4000000000c */
[C-C-:B-----5:R-:W-:Y:S02]  /*2660*/  DADD R16, R24.reuse, -R28.reuse ;  /* 0x0000000018107229 */ /* 0x160fe4000000081c */
[----:B------:R-:W-:Y:S02]  /*2670*/  DADD R12, R24, R28 ;  /* 0x00000000180c7229 */ /* 0x000fe4000000001c */
[----:B------:R-:W-:Y:S02]  /*2680*/  DFMA R122, R78, R82, R122 ;  /* 0x000000524e7a722b */ /* 0x000fe4000000007a */
[----:B------:R-:W-:Y:S02]  /*2690*/  DFMA R28, R118, R34, R20 ;  /* 0x00000022761c722b */ /* 0x000fe40000000014 */
[C-C-:B------:R-:W-:Y:S02]  /*26a0*/  DADD R24, R66.reuse, -R70.reuse ;  /* 0x0000000042187229 */ /* 0x140fe40000000846 */
[----:B------:R-:W-:-:S02]  /*26b0*/  DADD R20, R66, R70 ;  /* 0x0000000042147229 */ /* 0x000fc40000000046 */
[----:B------:R-:W-:Y:S02]  /*26c0*/  DFMA R122, R72, R16, R122 ;  /* 0x00000010487a722b */ /* 0x000fe4000000007a */
[----:B------:R-:W-:Y:S02]  /*26d0*/  DFMA R70, R64, R12, R28 ;  /* 0x0000000c4046722b */ /* 0x000fe4000000001c */
[----:B------:R-:W-:Y:S02]  /*26e0*/  DFMA R136, R156, R14, RZ ;  /* 0x0000000e9c88722b */ /* 0x000fe400000000ff */
[----:B----4-:R-:W-:Y:S02]  /*26f0*/  DADD R28, R74, R120 ;  /* 0x000000004a1c7229 */ /* 0x010fe40000000078 */
[----:B------:R-:W-:Y:S01]  /*2700*/  DFMA R122, R24, UR54, R122 ;  /* 0x00000036187a7c2b */ /* 0x000fe2000800007a */
[----:B------:R-:W-:Y:S01]  /*2710*/  R2UR UR54, R162 ;  /* 0x00000000a23672ca */ /* 0x000fe200000e0000 */
[----:B------:R-:W-:Y:S01]  /*2720*/  DADD R66, R74, -R120 ;  /* 0x000000004a427229 */ /* 0x000fe20000000878 */
[----:B------:R-:W-:Y:S01]  /*2730*/  R2UR UR55, R163 ;  /* 0x00000000a33772ca */ /* 0x000fe200000e0000 */
[----:B------:R-:W-:-:S02]  /*2740*/  DFMA R70, R20, UR6, R70 ;  /* 0x0000000614467c2b */ /* 0x000fc40008000046 */
[C---:B------:R-:W-:Y:S02]  /*2750*/  DFMA R120, R156.reuse, R30, RZ ;  /* 0x0000001e9c78722b */ /* 0x040fe400000000ff */
[----:B------:R-:W-:Y:S02]  /*2760*/  DFMA R128, R156, R18, RZ ;  /* 0x000000129c80722b */ /* 0x000fe400000000ff */
[----:B------:R-:W-:Y:S01]  /*2770*/  DFMA R122, R66, UR74, R122 ;  /* 0x0000004a427a7c2b */ /* 0x000fe2000800007a */
[----:B------:R-:W-:Y:S01]  /*2780*/  R2UR UR74, R180 ;  /* 0x00000000b44a72ca */ /* 0x000fe200000e0000 */
[----:B------:R-:W-:Y:S01]  /*2790*/  DFMA R144, R156, R10, RZ ;  /* 0x0000000a9c90722b */ /* 0x000fe200000000ff */
[----:B------:R-:W-:Y:S01]  /*27a0*/  R2UR UR75, R181 ;  /* 0x00000000b54b72ca */ /* 0x000fe200000e0000 */
[----:B------:R-:W-:Y:S02]  /*27b0*/  DFMA R176, R52, R188, R136 ;  /* 0x000000bc34b0722b */ /* 0x000fe40000000088 */
[----:B------:R-:W-:Y:S01]  /*27c0*/  DFMA R74, R28, UR54, R70 ;  /* 0x000000361c4a7c2b */ /* 0x000fe20008000046 */
[----:B------:R-:W-:Y:S01]  /*27d0*/  R2UR UR54, R172 ;  /* 0x00000000ac3672ca */ /* 0x000fe200000e0000 */
[----:B------:R-:W-:Y:S01]  /*27e0*/  DFMA R136, R116, R142, RZ ;  /* 0x0000008e7488722b */ /* 0x000fe200000000ff */
[----:B------:R-:W-:Y:S01]  /*27f0*/  R2UR UR55, R173 ;  /* 0x00000000ad3772ca */ /* 0x000fe200000e0000 */
[----:B------:R-:W-:-:S02]  /*2800*/  DFMA R152, R48, R188, R128 ;  /* 0x000000bc3098722b */ /* 0x000fc40000000080 */
[-C--:B------:R-:W-:Y:S02]  /*2810*/  DFMA R186, R56, R188.reuse, R144 ;  /* 0x000000bc38ba722b */ /* 0x080fe40000000090 */
[C-C-:B------:R-:W-:Y:S02]  /*2820*/  DADD R70, R74.reuse, -R122.reuse ;  /* 0x000000004a467229 */ /* 0x140fe4000000087a */
[----:B------:R-:W-:Y:S02]  /*2830*/  DADD R74, R74, R122 ;  /* 0x000000004a4a7229 */ /* 0x000fe4000000007a */
[----:B------:R-:W-:Y:S02]  /*2840*/  DFMA R122, R36, R188, R120 ;  /* 0x000000bc247a722b */ /* 0x000fe40000000078 */
[C---:B------:R-:W-:Y:S02]  /*2850*/  DFMA R120, R116.reuse, R146, RZ ;  /* 0x000000927478722b */ /* 0x040fe400000000ff */
[----:B------:R-:W-:-:S02]  /*2860*/  DFMA R174, R116, R150, RZ ;  /* 0x0000009674ae722b */ /* 0x000fc400000000ff */
[C---:B------:R-:W-:Y:S02]  /*2870*/  DFMA R128, R116.reuse, R138, RZ ;  /* 0x0000008a7480722b */ /* 0x040fe400000000ff */
[----:B------:R-:W-:-:S04]  /*2880*/  DFMA R184, R116, R154, RZ ;  /* 0x0000009a74b8722b */ /* 0x000fc800000000ff */
[-C--:B------:R-:W-:Y:S02]  /*2890*/  DFMA R178, R100, R114.reuse, R174 ;  /* 0x0000007264b2722b */ /* 0x080fe400000000ae */
[----:B------:R-:W-:Y:S02]  /*28a0*/  DFMA R144, R92, R114, R128 ;  /* 0x000000725c90722b */ /* 0x000fe40000000080 */
[----:B------:R-:W-:Y:S02]  /*28b0*/  DFMA R128, R118, R38, R122 ;  /* 0x000000267680722b */ /* 0x000fe4000000007a */
[----:B------:R-:W-:Y:S02]  /*28c0*/  DFMA R184, R104, R114, R184 ;  /* 0x0000007268b8722b */ /* 0x000fe400000000b8 */
[C---:B------:R-:W-:Y:S02]  /*28d0*/  DFMA R122, R78.reuse, R102, R178 ;  /* 0x000000664e7a722b */ /* 0x040fe400000000b2 */
[----:B------:R-:W-:-:S02]  /*28e0*/  DFMA R144, R78, R94, R144 ;  /* 0x0000005e4e90722b */ /* 0x000fc40000000090 */
[----:B--2---:R-:W-:-:S08]  /*28f0*/  DMUL R126, R70, R126 ;  /* 0x0000007e467e7228 */ /* 0x004fd00000000000 */
[CCC-:B---3--:R-:W-:Y:S02]  /*2900*/  DFMA R70, R74.reuse, R124.reuse, -R126.reuse ;  /* 0x0000007c4a46722b */ /* 0x1c8fe4000000087e */
[----:B------:R-:W-:Y:S02]  /*2910*/  DFMA R74, R74, R124, R126 ;  /* 0x0000007c4a4a722b */ /* 0x000fe4000000007e */
[C---:B------:R-:W-:Y:S02]  /*2920*/  DFMA R126, R156.reuse, R22, RZ ;  /* 0x000000169c7e722b */ /* 0x040fe400000000ff */
[C---:B------:R-:W-:Y:S02]  /*2930*/  DFMA R124, R156.reuse, R26, RZ ;  /* 0x0000001a9c7c722b */ /* 0x040fe400000000ff */
[----:B------:R-:W-:-:S04]  /*2940*/  DFMA R156, R156, R6, RZ ;  /* 0x000000069c9c722b */ /* 0x000fc800000000ff */
[----:B------:R-:W-:Y:S02]  /*2950*/  DFMA R132, R44, R188, R126 ;  /* 0x000000bc2c84722b */ /* 0x000fe4000000007e */
[----:B------:R-:W-:Y:S02]  /*2960*/  DFMA R126, R116, R134, RZ ;  /* 0x00000086747e722b */ /* 0x000fe400000000ff */
[-C--:B------:R-:W-:Y:S02]  /*2970*/  DFMA R140, R40, R188.reuse, R124 ;  /* 0x000000bc288c722b */ /* 0x080fe4000000007c */
[----:B------:R-:W-:Y:S02]  /*2980*/  DFMA R188, R60, R188, R156 ;  /* 0x000000bc3cbc722b */ /* 0x000fe4000000009c */
[-C--:B------:R-:W-:Y:S02]  /*2990*/  DFMA R156, R96, R114.reuse, R136 ;  /* 0x00000072609c722b */ /* 0x080fe40000000088 */
[----:B------:R-:W-:-:S02]  /*29a0*/  DFMA R126, R88, R114, R126 ;  /* 0x00000072587e722b */ /* 0x000fc4000000007e */
[----:B------:R-:W-:Y:S02]  /*29b0*/  DFMA R124, R84, R114, R120 ;  /* 0x00000072547c722b */ /* 0x000fe40000000078 */
[----:B------:R-:W-:Y:S01]  /*29c0*/  DFMA R120, R118, R50, R152 ;  /* 0x000000327678722b */ /* 0x000fe20000000098 */
[----:B------:R-:W-:Y:S01]  /*29d0*/  @!P0 IMAD R153, R0, 0xd2f, R9 ;  /* 0x00000d2f00998824 */ /* 0x000fe200078e0209 */
[----:B------:R-:W-:Y:S02]  /*29e0*/  DFMA R128, R68, R12, R128 ;  /* 0x0000000c4480722b */ /* 0x000fe40000000080 */
[C---:B------:R-:W-:Y:S01]  /*29f0*/  DFMA R174, R78.reuse, R90, R126 ;  /* 0x0000005a4eae722b */ /* 0x040fe2000000007e */
[----:B------:R-:W-:Y:S01]  /*2a00*/  @!P0 IMAD.WIDE R192, R153, 0x8, R192 ;  /* 0x0000000899c08825 */ /* 0x000fe200078e02c0 */
[C---:B------:R-:W-:Y:S01]  /*2a10*/  DFMA R126, R78.reuse, R98, R156 ;  /* 0x000000624e7e722b */ /* 0x040fe2000000009c */
[----:B------:R-:W-:Y:S02]  /*2a20*/  CS2R R156, SRZ ;  /* 0x00000000009c7805 */ /* 0x000fe4000001ff00 */
[----:B------:R-:W-:Y:S01]  /*2a30*/  CS2R R152, SRZ ;  /* 0x0000000000987805 */ /* 0x000fe2000001ff00 */
[----:B------:R-:W-:-:S02]  /*2a40*/  DFMA R136, R78, R86, R124 ;  /* 0x000000564e88722b */ /* 0x000fc4000000007c */
[----:B------:R-:W-:Y:S01]  /*2a50*/  DFMA R128, R20, UR4, R128 ;  /* 0x0000000414807c2b */ /* 0x000fe20008000080 */
[----:B------:R-:W2:Y:S01]  /*2a60*/  @!P0 LDG.E.64.CONSTANT R156, desc[UR38][R192.64+0x68] ;  /* 0x00006826c09c8981 */ /* 0x000ea2000c1e9b00 */
[----:B------:R-:W-:Y:S02]  /*2a70*/  DFMA R116, R116, R158, RZ ;  /* 0x0000009e7474722b */ /* 0x000fe400000000ff */
[----:B------:R-:W-:Y:S01]  /*2a80*/  DFMA R140, R118, R42, R140 ;  /* 0x0000002a768c722b */ /* 0x000fe2000000008c */
[----:B------:R-:W3:Y:S01]  /*2a90*/  @!P0 LDG.E.64.CONSTANT R152, desc[UR38][R192.64+0x8] ;  /* 0x00000826c0988981 */ /* 0x000ee2000c1e9b00 */
[----:B------:R-:W-:Y:S02]  /*2aa0*/  DFMA R136, R76, R16, R136 ;  /* 0x000000104c88722b */ /* 0x000fe40000000088 */
[----:B------:R-:W-:Y:S02]  /*2ab0*/  DFMA R128, R28, UR74, R128 ;  /* 0x0000004a1c807c2b */ /* 0x000fe40008000080 */
[----:B------:R-:W-:Y:S01]  /*2ac0*/  DFMA R190, R108, R114, R116 ;  /* 0x000000726cbe722b */ /* 0x000fe20000000074 */
[----:B------:R-:W-:Y:S01]  /*2ad0*/  R2UR.FILL UR38, R170 ;  /* 0x00000000aa2672ca */ /* 0x000fe200004e0000 */
[----:B------:R-:W-:-:S02]  /*2ae0*/  DFMA R116, R118, R54, R176 ;  /* 0x000000367674722b */ /* 0x000fc400000000b0 */
[----:B------:R-:W-:Y:S01]  /*2af0*/  DFMA R136, R24, UR56, R136 ;  /* 0x0000003818887c2b */ /* 0x000fe20008000088 */
[----:B------:R-:W-:Y:S01]  /*2b00*/  R2UR.FILL UR39, R149 ;  /* 0x00000000952772ca */ /* 0x000fe200004e0000 */
[C---:B------:R-:W-:Y:S01]  /*2b10*/  DFMA R132, R118.reuse, R46, R132 ;  /* 0x0000002e7684722b */ /* 0x040fe20000000084 */
[----:B------:R-:W-:Y:S01]  /*2b20*/  R2UR UR74, R160 ;  /* 0x00000000a04a72ca */ /* 0x000fe200000e0000 */
[----:B------:R-:W-:Y:S02]  /*2b30*/  DFMA R114, R118, R58, R186 ;  /* 0x0000003a7672722b */ /* 0x000fe400000000ba */
[----:B------:R-:W-:Y:S02]  /*2b40*/  DFMA R124, R78, R106, R184 ;  /* 0x0000006a4e7c722b */ /* 0x000fe400000000b8 */
[----:B------:R-:W-:Y:S01]  /*2b50*/  DFMA R178, R66, UR54, R136 ;  /* 0x0000003642b27c2b */ /* 0x000fe20008000088 */
[----:B------:R-:W-:Y:S01]  /*2b60*/  MOV.SPILL R170, UR57 ;  /* 0x0000003900aa7c02 */ /* 0x000fe20009000f00 */
[----:B------:R-:W-:Y:S01]  /*2b70*/  @!P0 IMAD R149, R0, 0xd2f, R9 ;  /* 0x00000d2f00958824 */ /* 0x000fe200078e0209 */
[----:B------:R-:W-:Y:S01]  /*2b80*/  MOV.SPILL R177, UR5 ;  /* 0x0000000500b17c02 */ /* 0x000fe20009000f00 */
[----:B------:R-:W-:Y:S01]  /*2b90*/  DFMA R118, R118, R62, R188 ;  /* 0x0000003e7676722b */ /* 0x000fe200000000bc */
[----:B------:R-:W-:Y:S01]  /*2ba0*/  MOV.SPILL R176, UR4 ;  /* 0x0000000400b07c02 */ /* 0x000fe20009000f00 */
[----:B------:R-:W-:-:S02]  /*2bb0*/  DFMA R78, R78, R110, R190 ;  /* 0x0000006e4e4e722b */ /* 0x000fc400000000be */
[C-C-:B------:R-:W-:Y:S02]  /*2bc0*/  DADD R136, R128.reuse, R178.reuse ;  /* 0x0000000080887229 */ /* 0x140fe400000000b2 */
[----:B------:R-:W-:Y:S01]  /*2bd0*/  DADD R128, R128, -R178 ;  /* 0x0000000080807229 */ /* 0x000fe200000008b2 */
[----:B------:R-:W0:Y:S01]  /*2be0*/  @!P0 LDC.64 R178, c[0x0][0x388] ;  /* 0x0000e200ffb28b82 */ /* 0x000e220000000a00 */
[----:B------:R-:W1:Y:S01]  /*2bf0*/  LDCU.64 UR56, c[0x0][0x358] ;  /* 0x00006b00ff3877ac */ /* 0x000e620008000a00 */
[----:B0-----:R-:W-:-:S05]  /*2c00*/  @!P0 IMAD.WIDE R178, R149, 0x8, R178 ;  /* 0x0000000895b28825 */ /* 0x001fca00078e02b2 */
[----:B--2---:R-:W-:-:S08]  /*2c10*/  DMUL R156, R128, R156 ;  /* 0x0000009c809c7228 */ /* 0x004fd00000000000 */
[CCC-:B---3--:R-:W-:Y:S02]  /*2c20*/  DFMA R128, R136.reuse, R152.reuse, -R156.reuse ;  /* 0x000000988880722b */ /* 0x1c8fe4000000089c */
[----:B------:R-:W-:Y:S01]  /*2c30*/  DFMA R136, R136, R152, R156 ;  /* 0x000000988888722b */ /* 0x000fe2000000009c */
[----:B------:R-:W-:Y:S02]  /*2c40*/  CS2R R156, SRZ ;  /* 0x00000000009c7805 */ /* 0x000fe4000001ff00 */
[----:B------:R-:W-:-:S04]  /*2c50*/  CS2R R152, SRZ ;  /* 0x0000000000987805 */ /* 0x000fc8000001ff00 */
[----:B-1----:R-:W2:Y:S04]  /*2c60*/  @!P0 LDG.E.64.CONSTANT R156, desc[UR56][R178.64+0x60] ;  /* 0x00006038b29c8981 */ /* 0x002ea8000c1e9b00 */
[----:B------:R-:W3:Y:S01]  /*2c70*/  @!P0 LDG.E.64.CONSTANT R152, desc[UR56][R178.64+0x10] ;  /* 0x00001038b2988981 */ /* 0x000ee2000c1e9b00 */
[----:B------:R-:W-:Y:S02]  /*2c80*/  R2UR UR75, R161 ;  /* 0x00000000a14b72ca */ /* 0x000fe400000e0000 */
[----:B------:R-:W-:Y:S02]  /*2c90*/  R2UR UR4, R164 ;  /* 0x00000000a40472ca */ /* 0x000fe400000e0000 */
[----:B------:R-:W-:Y:S02]  /*2ca0*/  R2UR UR5, R165 ;  /* 0x00000000a50572ca */ /* 0x000fe400000e0000 */
[----:B------:R-:W-:-:S02]  /*2cb0*/  R2UR UR54, R182 ;  /* 0x00000000b63672ca */ /* 0x000fc400000e0000 */
[----:B------:R-:W-:-:S05]  /*2cc0*/  R2UR UR55, R183 ;  /* 0x00000000b73772ca */ /* 0x000fca00000e0000 */
[----:B------:R-:W-:-:S04]  /*2cd0*/  DFMA R140, R12, UR74, R140 ;  /* 0x0000004a0c8c7c2b */ /* 0x000fc8000800008c */
[----:B------:R-:W-:-:S04]  /*2ce0*/  DFMA R174, R16, UR4, R174 ;  /* 0x0000000410ae7c2b */ /* 0x000fc800080000ae */
[----:B------:R-:W-:-:S04]  /*2cf0*/  DFMA R140, R20, UR28, R140 ;  /* 0x0000001c148c7c2b */ /* 0x000fc8000800008c */
[----:B------:R-:W-:-:S04]  /*2d00*/  DFMA R174, R24, UR40, R174 ;  /* 0x0000002818ae7c2b */ /* 0x000fc800080000ae */
[----:B------:R-:W-:-:S04]  /*2d10*/  DFMA R140, R28, UR54, R140 ;  /* 0x000000361c8c7c2b */ /* 0x000fc8000800008c */
[----:B------:R-:W-:Y:S01]  /*2d20*/  DFMA R188, R66, UR58, R174 ;  /* 0x0000003a42bc7c2b */ /* 0x000fe200080000ae */
[----:B------:R-:W-:-:S07]  /*2d30*/  R2UR.FILL UR74, R148 ;  /* 0x00000000944a72ca */ /* 0x000fce00004e0000 */
[C-C-:B------:R-:W-:Y:S02]  /*2d40*/  DADD R148, R140.reuse, R188.reuse ;  /* 0x000000008c947229 */ /* 0x140fe400000000bc */
[----:B------:R-:W-:Y:S01]  /*2d50*/  DADD R140, R140, -R188 ;  /* 0x000000008c8c7229 */ /* 0x000fe200000008bc */
[----:B------:R-:W0:Y:S01]  /*2d60*/  @!P0 LDC.64 R188, c[0x0][0x388] ;  /* 0x0000e200ffbc8b82 */ /* 0x000e220000000a00 */
[----:B------:R-:W-:-:S04]  /*2d70*/  @!P0 IMAD R191, R0, 0xd2f, R9 ;  /* 0x00000d2f00bf8824 */ /* 0x000fc800078e0209 */
[----:B0-----:R-:W-:Y:S02]  /*2d80*/  @!P0 IMAD.WIDE R190, R191, 0x8, R188 ;  /* 0x00000008bfbe8825 */ /* 0x001fe400078e02bc */
[----:B--2---:R-:W-:-:S08]  /*2d90*/  DMUL R156, R140, R156 ;  /* 0x0000009c8c9c7228 */ /* 0x004fd00000000000 */
[CCC-:B---3--:R-:W-:Y:S02]  /*2da0*/  DFMA R140, R148.reuse, R152.reuse, -R156.reuse ;  /* 0x00000098948c722b */ /* 0x1c8fe4000000089c */
[----:B------:R-:W-:Y:S01]  /*2db0*/  DFMA R148, R148, R152, R156 ;  /* 0x000000989494722b */ /* 0x000fe2000000009c */
[----:B------:R-:W-:Y:S02]  /*2dc0*/  CS2R R156, SRZ ;  /* 0x00000000009c7805 */ /* 0x000fe4000001ff00 */
[----:B------:R-:W-:-:S04]  /*2dd0*/  CS2R R152, SRZ ;  /* 0x0000000000987805 */ /* 0x000fc8000001ff00 */
[----:B------:R-:W2:Y:S04]  /*2de0*/  @!P0 LDG.E.64.CONSTANT R156, desc[UR56][R190.64+0x58] ;  /* 0x00005838be9c8981 */ /* 0x000ea8000c1e9b00 */
[----:B------:R0:W3:Y:S01]  /*2df0*/  @!P0 LDG.E.64.CONSTANT R152, desc[UR56][R190.64+0x18] ;  /* 0x00001838be988981 */ /* 0x0000e2000c1e9b00 */
[----:B------:R-:W-:Y:S02]  /*2e00*/  DFMA R132, R12, UR24, R132 ;  /* 0x000000180c847c2b */ /* 0x000fe40008000084 */
[----:B------:R-:W-:-:S06]  /*2e10*/  DFMA R144, R16, UR44, R144 ;  /* 0x0000002c10907c2b */ /* 0x000fcc0008000090 */
[----:B------:R-:W-:Y:S02]  /*2e20*/  DFMA R132, R20, UR26, R132 ;  /* 0x0000001a14847c2b */ /* 0x000fe40008000084 */
[----:B------:R-:W-:-:S06]  /*2e30*/  DFMA R144, R24, UR42, R144 ;  /* 0x0000002a18907c2b */ /* 0x000fcc0008000090 */
[----:B------:R-:W-:Y:S02]  /*2e40*/  DFMA R132, R28, UR30, R132 ;  /* 0x0000001e1c847c2b */ /* 0x000fe40008000084 */
[----:B------:R-:W-:-:S08]  /*2e50*/  DFMA R188, R66, UR60, R144 ;  /* 0x0000003c42bc7c2b */ /* 0x000fd00008000090 */
[C-C-:B------:R-:W-:Y:S02]  /*2e60*/  DADD R144, R132.reuse, R188.reuse ;  /* 0x0000000084907229 */ /* 0x140fe400000000bc */
[----:B------:R-:W-:Y:S01]  /*2e70*/  DADD R132, R132, -R188 ;  /* 0x0000000084847229 */ /* 0x000fe200000008bc */
[----:B------:R-:W1:Y:S01]  /*2e80*/  @!P0 LDC.64 R188, c[0x0][0x388] ;  /* 0x0000e200ffbc8b82 */ /* 0x000e620000000a00 */
[----:B0-----:R-:W-:-:S04]  /*2e90*/  @!P0 IMAD R191, R0, 0xd2f, R9 ;  /* 0x00000d2f00bf8824 */ /* 0x001fc800078e0209 */
[----:B-1----:R-:W-:Y:S02]  /*2ea0*/  @!P0 IMAD.WIDE R190, R191, 0x8, R188 ;  /* 0x00000008bfbe8825 */ /* 0x002fe400078e02bc */
        /* <DEDUP_REMOVED lines=13> */
[C-C-:B------:R-:W-:Y:S02]  /*2f80*/  DADD R120, R188.reuse, -R126.reuse ;  /* 0x00000000bc787229 */ /* 0x140fe4000000087e */
[----:B------:R-:W-:Y:S01]  /*2f90*/  DADD R126, R188, R126 ;  /* 0x00000000bc7e7229 */ /* 0x000fe2000000007e */
[C-C-:B0-----:R-:W-:Y:S01]  /*2fa0*/  @!P0 IMAD R191, R0.reuse, 0xd2f, R9.reuse ;  /* 0x00000d2f00bf8824 */ /* 0x141fe200078e0209 */
[----:B------:R-:W-:Y:S01]  /*2fb0*/  DFMA R116, R12, UR16, R116 ;  /* 0x000000100c747c2b */ /* 0x000fe20008000074 */
[C-C-:B------:R-:W-:Y:S01]  /*2fc0*/  @!P0 IMAD R193, R0.reuse, 0xd2f, R9.reuse ;  /* 0x00000d2f00c18824 */ /* 0x140fe200078e0209 */
[C---:B------:R-:W-:Y:S02]  /*2fd0*/  DFMA R122, R16.reuse, UR48, R122 ;  /* 0x00000030107a7c2b */ /* 0x040fe4000800007a */
[----:B------:R-:W-:Y:S01]  /*2fe0*/  DFMA R124, R16, UR50, R124 ;  /* 0x00000032107c7c2b */ /* 0x000fe2000800007c */
[----:B------:R-:W-:-:S04]  /*2ff0*/  @!P0 IMAD R9, R0, 0xd2f, R9 ;  /* 0x00000d2f00098824 */ /* 0x000fc800078e0209 */
[----:B------:R-:W-:Y:S01]  /*3000*/  @!P0 IMAD.WIDE R194, R9, 0x8, R194 ;  /* 0x0000000809c28825 */ /* 0x000fe200078e02c2 */
[----:B--2---:R-:W-:-:S08]  /*3010*/  DMUL R156, R120, R156 ;  /* 0x0000009c789c7228 */ /* 0x004fd00000000000 */
[CCC-:B---3--:R-:W-:Y:S02]  /*3020*/  DFMA R120, R126.reuse, R152.reuse, -R156.reuse ;  /* 0x000000987e78722b */ /* 0x1c8fe4000000089c */
[----:B------:R-:W-:Y:S02]  /*3030*/  DFMA R126, R126, R152, R156 ;  /* 0x000000987e7e722b */ /* 0x000fe4000000009c */
[----:B------:R-:W-:Y:S01]  /*3040*/  DFMA R152, R12, UR12, R114 ;  /* 0x0000000c0c987c2b */ /* 0x000fe20008000072 */
[----:B------:R-:W0:Y:S01]  /*3050*/  @!P0 LDC.64 R114, c[0x0][0x388] ;  /* 0x0000e200ff728b82 */ /* 0x000e220000000a00 */
[----:B------:R-:W-:-:S07]  /*3060*/  DFMA R156, R16, UR52, R78 ;  /* 0x00000034109c7c2b */ /* 0x000fce000800004e */
[----:B------:R-:W1:Y:S01]  /*3070*/  @!P0 LDC.64 R78, c[0x0][0x388] ;  /* 0x0000e200ff4e8b82 */ /* 0x000e620000000a00 */
[----:B------:R-:W-:Y:S01]  /*3080*/  DFMA R12, R12, UR8, R118 ;  /* 0x000000080c0c7c2b */ /* 0x000fe20008000076 */
[----:B------:R-:W-:Y:S02]  /*3090*/  CS2R R118, SRZ ;  /* 0x0000000000767805 */ /* 0x000fe4000001ff00 */
[----:B------:R-:W-:Y:S01]  /*30a0*/  CS2R R16, SRZ ;  /* 0x0000000000107805 */ /* 0x000fe2000001ff00 */
[----:B0-----:R-:W-:Y:S01]  /*30b0*/  @!P0 IMAD.WIDE R190, R191, 0x8, R114 ;  /* 0x00000008bfbe8825 */ /* 0x001fe200078e0272 */
[----:B------:R-:W-:-:S04]  /*30c0*/  CS2R R114, SRZ ;  /* 0x0000000000727805 */ /* 0x000fc8000001ff00 */
[----:B------:R-:W2:Y:S01]  /*30d0*/  @!P0 LDG.E.64.CONSTANT R16, desc[UR56][R190.64+0x28] ;  /* 0x00002838be108981 */ /* 0x000ea2000c1e9b00 */
[----:B-1----:R-:W-:-:S03]  /*30e0*/  @!P0 IMAD.WIDE R192, R193, 0x8, R78 ;  /* 0x00000008c1c08825 */ /* 0x002fc600078e024e */
[----:B------:R0:W3:Y:S01]  /*30f0*/  @!P0 LDG.E.64.CONSTANT R114, desc[UR56][R190.64+0x48] ;  /* 0x00004838be728981 */ /* 0x0000e2000c1e9b00 */
[----:B------:R-:W-:-:S03]  /*3100*/  CS2R R78, SRZ ;  /* 0x00000000004e7805 */ /* 0x000fc6000001ff00 */
[----:B------:R-:W4:Y:S04]  /*3110*/  @!P0 LDG.E.64.CONSTANT R118, desc[UR56][R192.64+0x40] ;  /* 0x00004038c0768981 */ /* 0x000f28000c1e9b00 */
[----:B------:R-:W5:Y:S01]  /*3120*/  @!P0 LDG.E.64.CONSTANT R78, desc[UR56][R192.64+0x30] ;  /* 0x00003038c04e8981 */ /* 0x000f62000c1e9b00 */
[----:B------:R-:W-:Y:S01]  /*3130*/  DFMA R188, R20, UR10, R12 ;  /* 0x0000000a14bc7c2b */ /* 0x000fe2000800000c */
[----:B------:R-:W-:-:S06]  /*3140*/  CS2R R12, SRZ ;  /* 0x00000000000c7805 */ /* 0x000fcc000001ff00 */
[----:B------:R-:W5:Y:S01]  /*3150*/  @!P0 LDG.E.64.CONSTANT R12, desc[UR56][R194.64+0x38] ;  /* 0x00003838c20c8981 */ /* 0x000f62000c1e9b00 */
[----:B------:R-:W-:Y:S02]  /*3160*/  DFMA R116, R20, UR18, R116 ;  /* 0x0000001214747c2b */ /* 0x000fe40008000074 */
[----:B------:R-:W-:Y:S02]  /*3170*/  DFMA R122, R24, UR64, R122 ;  /* 0x00000040187a7c2b */ /* 0x000fe4000800007a */
[----:B------:R-:W-:Y:S02]  /*3180*/  DFMA R152, R20, UR14, R152 ;  /* 0x0000000e14987c2b */ /* 0x000fe40008000098 */
[----:B------:R-:W-:Y:S02]  /*3190*/  DFMA R124, R24, UR66, R124 ;  /* 0x00000042187c7c2b */ /* 0x000fe4000800007c */
[----:B------:R-:W-:Y:S02]  /*31a0*/  DFMA R116, R28, UR34, R116 ;  /* 0x000000221c747c2b */ /* 0x000fe40008000074 */
[----:B------:R-:W-:-:S02]  /*31b0*/  DFMA R122, R66, UR72, R122 ;  /* 0x00000048427a7c2b */ /* 0x000fc4000800007a */
[----:B------:R-:W-:Y:S02]  /*31c0*/  DFMA R152, R28, UR36, R152 ;  /* 0x000000241c987c2b */ /* 0x000fe40008000098 */
[----:B------:R-:W-:Y:S02]  /*31d0*/  DFMA R124, R66, UR76, R124 ;  /* 0x0000004c427c7c2b */ /* 0x000fe4000800007c */
[----:B------:R-:W-:Y:S02]  /*31e0*/  DFMA R156, R24, UR68, R156 ;  /* 0x00000044189c7c2b */ /* 0x000fe4000800009c */
[C-C-:B------:R-:W-:Y:S02]  /*31f0*/  DADD R24, R116.reuse, R122.reuse ;  /* 0x0000000074187229 */ /* 0x140fe4000000007a */
[----:B------:R-:W-:Y:S02]  /*3200*/  DADD R20, R116, -R122 ;  /* 0x0000000074147229 */ /* 0x000fe4000000087a */
[----:B------:R-:W-:Y:S01]  /*3210*/  DADD R122, R152, -R124 ;  /* 0x00000000987a7229 */ /* 0x000fe2000000087c */
[----:B------:R-:W-:-:S02]  /*3220*/  R2UR.FILL UR75, R113 ;  /* 0x00000000714b72ca */ /* 0x000fc400004e0000 */
[----:B------:R-:W-:Y:S02]  /*3230*/  R2UR UR4, R162 ;  /* 0x00000000a20472ca */ /* 0x000fe400000e0000 */
[----:B------:R-:W-:Y:S01]  /*3240*/  R2UR UR5, R163 ;  /* 0x00000000a30572ca */ /* 0x000fe200000e0000 */
[----:B------:R-:W-:Y:S02]  /*3250*/  DADD R116, R152, R124 ;  /* 0x0000000098747229 */ /* 0x000fe4000000007c */
[----:B------:R-:W-:Y:S02]  /*3260*/  DFMA R188, R28, UR38, R188 ;  /* 0x000000261cbc7c2b */ /* 0x000fe400080000bc */
[----:B------:R-:W-:Y:S01]  /*3270*/  DFMA R124, R64, R74, RZ ;  /* 0x0000004a407c722b */ /* 0x000fe200000000ff */
[----:B------:R-:W-:-:S03]  /*3280*/  MOV.SPILL R186, UR55 ;  /* 0x0000003700ba7c02 */ /* 0x000fc60009000f00 */
[----:B0-----:R-:W-:Y:S02]  /*3290*/  DFMA R190, R66, UR74, R156 ;  /* 0x0000004a42be7c2b */ /* 0x001fe4000800009c */
[----:B------:R-:W-:Y:S02]  /*32a0*/  DFMA R66, R2, R74, RZ ;  /* 0x0000004a0242722b */ /* 0x000fe400000000ff */
[----:B------:R-:W-:Y:S01]  /*32b0*/  DFMA R156, R74, UR6, RZ ;  /* 0x000000064a9c7c2b */ /* 0x000fe200080000ff */
[----:B------:R-:W-:Y:S02]  /*32c0*/  MOV.SPILL R185, UR54 ;  /* 0x0000003600b97c02 */ /* 0x000fe40009000f00 */
[----:B------:R-:W-:Y:S02]  /*32d0*/  R2UR UR54, R180 ;  /* 0x00000000b43672ca */ /* 0x000fe400000e0000 */
[----:B------:R-:W-:Y:S01]  /*32e0*/  R2UR UR55, R181 ;  /* 0x00000000b53772ca */ /* 0x000fe200000e0000 */
[----:B------:R-:W-:Y:S01]  /*32f0*/  DFMA R152, R68, R136, R124 ;  /* 0x000000884498722b */ /* 0x000fe2000000007c */
[----:B------:R-:W-:-:S02]  /*3300*/  MOV.SPILL R113, UR29 ;  /* 0x0000001d00717c02 */ /* 0x000fc40009000f00 */
[----:B------:R-:W-:Y:S02]  /*3310*/  MOV.SPILL R178, UR28 ;  /* 0x0000001c00b27c02 */ /* 0x000fe40009000f00 */
[----:B------:R-:W-:Y:S02]  /*3320*/  R2UR UR28, R160 ;  /* 0x00000000a01c72ca */ /* 0x000fe400000e0000 */
[----:B------:R-:W-:Y:S02]  /*3330*/  R2UR UR29, R161 ;  /* 0x00000000a11d72ca */ /* 0x000fe400000e0000 */
[----:B------:R-:W-:Y:S02]  /*3340*/  R2UR UR56, R168 ;  /* 0x00000000a83872ca */ /* 0x000fe400000e0000 */
[----:B------:R-:W-:-:S09]  /*3350*/  R2UR UR57, R169 ;  /* 0x00000000a93972ca */ /* 0x000fd200000e0000 */
[----:B------:R-:W-:Y:S01]  /*3360*/  DFMA R152, R148, UR28, R152 ;  /* 0x0000001c94987c2b */ /* 0x000fe20008000098 */
[----:B------:R-:W-:Y:S02]  /*3370*/  R2UR.FILL UR29, R113 ;  /* 0x00000000711d72ca */ /* 0x000fe400004e0000 */
[----:B------:R-:W-:Y:S02]  /*3380*/  R2UR.FILL UR28, R178 ;  /* 0x00000000b21c72ca */ /* 0x000fe400004e0000 */
[----:B------:R-:W-:Y:S02]  /*3390*/  MOV.SPILL R179, UR41 ;  /* 0x0000002900b37c02 */ /* 0x000fe40009000f00 */
[----:B------:R-:W-:Y:S02]  /*33a0*/  MOV.SPILL R184, UR40 ;  /* 0x0000002800b87c02 */ /* 0x000fe40009000f00 */
[----:B------:R-:W-:Y:S02]  /*33b0*/  MOV.SPILL R174, UR59 ;  /* 0x0000003b00ae7c02 */ /* 0x000fe40009000f00 */
[----:B------:R-:W-:-:S02]  /*33c0*/  MOV.SPILL R175, UR58 ;  /* 0x0000003a00af7c02 */ /* 0x000fc40009000f00 */
[----:B------:R-:W-:Y:S02]  /*33d0*/  R2UR UR58, R172 ;  /* 0x00000000ac3a72ca */ /* 0x000fe400000e0000 */
[----:B------:R-:W-:Y:S02]  /*33e0*/  R2UR UR59, R173 ;  /* 0x00000000ad3b72ca */ /* 0x000fe400000e0000 */
[----:B------:R-:W-:Y:S02]  /*33f0*/  R2UR UR40, R164 ;  /* 0x00000000a42872ca */ /* 0x000fe400000e0000 */
[----:B------:R-:W-:Y:S01]  /*3400*/  R2UR UR41, R165 ;  /* 0x00000000a52972ca */ /* 0x000fe200000e0000 */
[----:B------:R-:W-:-:S08]  /*3410*/  DFMA R152, R144, UR24, R152 ;  /* 0x0000001890987c2b */ /* 0x000fd00008000098 */
[----:B------:R-:W-:Y:S01]  /*3420*/  DFMA R152, R126, UR20, R152 ;  /* 0x000000147e987c2b */ /* 0x000fe20008000098 */
[C---:B------:R-:W-:Y:S01]  /*3430*/  ISETP.GE.U32.AND P1, PT, R112.reuse, 0x51, PT ;  /* 0x000000517000780c */ /* 0x040fe20003f26070 */
[----:B------:R-:W-:Y:S01]  /*3440*/  VIADD R112, R112, 0x90 ;  /* 0x0000009070707836 */ /* 0x000fe20000000000 */
[----:B---3--:R-:W-:Y:S02]  /*3450*/  DMUL R114, R20, R114 ;  /* 0x0000007214727228 */ /* 0x008fe40000000000 */
[----:B----4-:R-:W-:-:S06]  /*3460*/  DMUL R118, R122, R118 ;  /* 0x000000767a767228 */ /* 0x010fcc0000000000 */
[CCC-:B--2---:R-:W-:Y:S02]  /*3470*/  DFMA R20, R24.reuse, R16.reuse, -R114.reuse ;  /* 0x000000101814722b */ /* 0x1c4fe40000000872 */
[----:B------:R-:W-:Y:S02]  /*3480*/  DFMA R28, R24, R16, R114 ;  /* 0x00000010181c722b */ /* 0x000fe40000000072 */
[CCC-:B-----5:R-:W-:Y:S02]  /*3490*/  DFMA R16, R116.reuse, R78.reuse, -R118.reuse ;  /* 0x0000004e7410722b */ /* 0x1e0fe40000000876 */
[----:B------:R-:W-:Y:S02]  /*34a0*/  DFMA R24, R116, R78, R118 ;  /* 0x0000004e7418722b */ /* 0x000fe40000000076 */
[----:B------:R-:W-:Y:S02]  /*34b0*/  DFMA R114, R32, R74, RZ ;  /* 0x0000004a2072722b */ /* 0x000fe400000000ff */
[----:B------:R-:W-:-:S02]  /*34c0*/  DFMA R118, R74, R34, RZ ;  /* 0x000000224a76722b */ /* 0x000fc400000000ff */
[----:B------:R-:W-:Y:S01]  /*34d0*/  DFMA R74, R74, UR4, RZ ;  /* 0x000000044a4a7c2b */ /* 0x000fe200080000ff */
[----:B------:R-:W-:Y:S02]  /*34e0*/  R2UR.FILL UR5, R177 ;  /* 0x00000000b10572ca */ /* 0x000fe400004e0000 */
[----:B------:R-:W-:Y:S01]  /*34f0*/  R2UR.FILL UR4, R176 ;  /* 0x00000000b00472ca */ /* 0x000fe200004e0000 */
[----:B------:R-:W-:Y:S02]  /*3500*/  DFMA R78, R136, R30, R66 ;  /* 0x0000001e884e722b */ /* 0x000fe40000000042 */
[----:B------:R-:W-:Y:S02]  /*3510*/  DFMA R116, R36, R136, R114 ;  /* 0x000000882474722b */ /* 0x000fe40000000072 */
[----:B------:R-:W-:-:S08]  /*3520*/  DFMA R122, R136, R38, R118 ;  /* 0x00000026887a722b */ /* 0x000fd00000000076 */
[C---:B------:R-:W-:Y:S02]  /*3530*/  DFMA R156, R136.reuse, UR4, R156 ;  /* 0x00000004889c7c2b */ /* 0x040fe4000800009c */
[----:B------:R-:W-:Y:S01]  /*3540*/  DFMA R136, R136, UR54, R74 ;  /* 0x0000003688887c2b */ /* 0x000fe2000800004a */
[----:B------:R-:W-:Y:S02]  /*3550*/  R2UR.FILL UR55, R186 ;  /* 0x00000000ba3772ca */ /* 0x000fe400004e0000 */
[----:B------:R-:W-:-:S13]  /*3560*/  R2UR.FILL UR54, R185 ;  /* 0x00000000b93672ca */ /* 0x000fda00004e0000 */
[----:B------:R-:W-:Y:S01]  /*3570*/  DFMA R176, R148, UR54, R136 ;  /* 0x0000003694b07c2b */ /* 0x000fe20008000088 */
[----:B------:R-:W-:Y:S02]  /*3580*/  R2UR.FILL UR55, R166 ;  /* 0x00000000a63772ca */ /* 0x000fe400004e0000 */
[----:B------:R-:W-:Y:S01]  /*3590*/  R2UR.FILL UR54, R167 ;  /* 0x00000000a73672ca */ /* 0x000fe200004e0000 */
[----:B------:R-:W-:Y:S02]  /*35a0*/  DFMA R136, R72, R70, RZ ;  /* 0x000000464888722b */ /* 0x000fe400000000ff */
[----:B------:R-:W-:Y:S02]  /*35b0*/  DFMA R114, R148, R26, R78 ;  /* 0x0000001a9472722b */ /* 0x000fe4000000004e */
[----:B------:R-:W-:Y:S02]  /*35c0*/  DFMA R118, R40, R148, R116 ;  /* 0x000000942876722b */ /* 0x000fe40000000074 */
[----:B------:R-:W-:-:S02]  /*35d0*/  DFMA R124, R148, R42, R122 ;  /* 0x0000002a947c722b */ /* 0x000fc4000000007a */
[----:B------:R-:W-:Y:S02]  /*35e0*/  DFMA R156, R148, UR28, R156 ;  /* 0x0000001c949c7c2b */ /* 0x000fe4000800009c */
[-C--:B------:R-:W-:Y:S02]  /*35f0*/  DFMA R78, R130, R70.reuse, RZ ;  /* 0x00000046824e722b */ /* 0x080fe400000000ff */
[----:B------:R-:W-:Y:S02]  /*3600*/  DFMA R116, R80, R70, RZ ;  /* 0x000000465074722b */ /* 0x000fe400000000ff */
[C---:B------:R-:W-:Y:S02]  /*3610*/  DFMA R122, R70.reuse, R82, RZ ;  /* 0x00000052467a722b */ /* 0x040fe400000000ff */
[C---:B------:R-:W-:Y:S02]  /*3620*/  DFMA R148, R70.reuse, UR54, RZ ;  /* 0x0000003646947c2b */ /* 0x040fe400080000ff */
[----:B------:R-:W-:Y:S01]  /*3630*/  DFMA R70, R70, UR56, RZ ;  /* 0x0000003846467c2b */ /* 0x000fe200080000ff */
[----:B------:R-:W-:Y:S01]  /*3640*/  R2UR.FILL UR57, R170 ;  /* 0x00000000aa3972ca */ /* 0x000fe200004e0000 */
[----:B------:R-:W-:Y:S01]  /*3650*/  DFMA R136, R76, R128, R136 ;  /* 0x000000804c88722b */ /* 0x000fe20000000088 */
[----:B------:R-:W-:-:S05]  /*3660*/  R2UR.FILL UR56, R171 ;  /* 0x00000000ab3872ca */ /* 0x000fca00004e0000 */
[----:B------:R-:W-:Y:S01]  /*3670*/  DFMA R70, R128, UR58, R70 ;  /* 0x0000003a80467c2b */ /* 0x000fe20008000046 */
[----:B------:R-:W-:Y:S01]  /*3680*/  R2UR.FILL UR59, R174 ;  /* 0x00000000ae3b72ca */ /* 0x000fe200004e0000 */
[----:B------:R-:W-:Y:S01]  /*3690*/  DFMA R136, R140, UR40, R136 ;  /* 0x000000288c887c2b */ /* 0x000fe20008000088 */
[----:B------:R-:W-:Y:S02]  /*36a0*/  R2UR.FILL UR58, R175 ;  /* 0x00000000af3a72ca */ /* 0x000fe400004e0000 */
[----:B------:R-:W-:Y:S02]  /*36b0*/  R2UR.FILL UR41, R179 ;  /* 0x00000000b32972ca */ /* 0x000fe400004e0000 */
[----:B------:R-:W-:Y:S01]  /*36c0*/  R2UR.FILL UR40, R184 ;  /* 0x00000000b82872ca */ /* 0x000fe200004e0000 */
[----:B------:R-:W-:Y:S02]  /*36d0*/  DFMA R78, R128, R146, R78 ;  /* 0x00000092804e722b */ /* 0x000fe4000000004e */
[----:B------:R-:W-:-:S02]  /*36e0*/  DFMA R116, R84, R128, R116 ;  /* 0x000000805474722b */ /* 0x000fc40000000074 */
[C---:B------:R-:W-:Y:S02]  /*36f0*/  DFMA R122, R128.reuse, R86, R122 ;  /* 0x00000056807a722b */ /* 0x040fe4000000007a */
[----:B------:R-:W-:Y:S02]  /*3700*/  DFMA R148, R128, UR56, R148 ;  /* 0x0000003880947c2b */ /* 0x000fe40008000094 */
[----:B------:R-:W-:Y:S02]  /*3710*/  DFMA R78, R140, R134, R78 ;  /* 0x000000868c4e722b */ /* 0x000fe4000000004e */
[----:B------:R-:W-:Y:S02]  /*3720*/  DFMA R116, R88, R140, R116 ;  /* 0x0000008c5874722b */ /* 0x000fe40000000074 */
[C---:B------:R-:W-:Y:S02]  /*3730*/  DFMA R122, R140.reuse, R90, R122 ;  /* 0x0000005a8c7a722b */ /* 0x040fe4000000007a */
[----:B------:R-:W-:-:S02]  /*3740*/  DFMA R148, R140, UR40, R148 ;  /* 0x000000288c947c2b */ /* 0x000fc40008000094 */
[----:B------:R-:W-:Y:S02]  /*3750*/  DFMA R70, R140, UR58, R70 ;  /* 0x0000003a8c467c2b */ /* 0x000fe40008000046 */
[----:B------:R-:W-:Y:S02]  /*3760*/  DADD R74, R188, -R190 ;  /* 0x00000000bc4a7229 */ /* 0x000fe400000008be */
[----:B------:R-:W-:Y:S02]  /*3770*/  DFMA R114, R144, R22, R114 ;  /* 0x000000169072722b */ /* 0x000fe40000000072 */
[----:B------:R-:W-:Y:S02]  /*3780*/  DFMA R118, R44, R144, R118 ;  /* 0x000000902c76722b */ /* 0x000fe40000000076 */
[C---:B------:R-:W-:Y:S02]  /*3790*/  DFMA R124, R144.reuse, R46, R124 ;  /* 0x0000002e907c722b */ /* 0x040fe4000000007c */
[----:B------:R-:W-:-:S02]  /*37a0*/  DFMA R156, R144, UR26, R156 ;  /* 0x0000001a909c7c2b */ /* 0x000fc4000800009c */
[----:B------:R-:W-:Y:S02]  /*37b0*/  DFMA R176, R144, UR30, R176 ;  /* 0x0000001e90b07c2b */ /* 0x000fe400080000b0 */
[----:B------:R-:W-:Y:S02]  /*37c0*/  DFMA R78, R132, R138, R78 ;  /* 0x0000008a844e722b */ /* 0x000fe4000000004e */
[----:B------:R-:W-:Y:S02]  /*37d0*/  DFMA R116, R92, R132, R116 ;  /* 0x000000845c74722b */ /* 0x000fe40000000074 */
[C---:B------:R-:W-:Y:S02]  /*37e0*/  DFMA R122, R132.reuse, R94, R122 ;  /* 0x0000005e847a722b */ /* 0x040fe4000000007a */
[C---:B------:R-:W-:Y:S02]  /*37f0*/  DFMA R136, R132.reuse, UR44, R136 ;  /* 0x0000002c84887c2b */ /* 0x040fe40008000088 */
[----:B------:R-:W-:-:S02]  /*3800*/  DFMA R148, R132, UR42, R148 ;  /* 0x0000002a84947c2b */ /* 0x000fc40008000094 */
[----:B------:R-:W-:Y:S02]  /*3810*/  DFMA R70, R132, UR60, R70 ;  /* 0x0000003c84467c2b */ /* 0x000fe40008000046 */
[----:B------:R-:W-:Y:S02]  /*3820*/  DADD R66, R188, R190 ;  /* 0x00000000bc427229 */ /* 0x000fe400000000be */
        /* <DEDUP_REMOVED lines=11> */
[----:B------:R-:W-:Y:S02]  /*38e0*/  DMUL R74, R74, R12 ;  /* 0x0000000c4a4a7228 */ /* 0x000fe40000000000 */
[----:B------:R-:W-:Y:S02]  /*38f0*/  DFMA R114, R28, R14, R114 ;  /* 0x0000000e1c72722b */ /* 0x000fe40000000072 */
[----:B------:R-:W-:Y:S02]  /*3900*/  DFMA R118, R52, R28, R118 ;  /* 0x0000001c3476722b */ /* 0x000fe40000000076 */
[C---:B------:R-:W-:Y:S02]  /*3910*/  DFMA R124, R28.reuse, R54, R124 ;  /* 0x000000361c7c722b */ /* 0x040fe4000000007c */
[----:B------:R-:W-:-:S02]  /*3920*/  DFMA R152, R28, UR16, R152 ;  /* 0x000000101c987c2b */ /* 0x000fc40008000098 */
[C---:B------:R-:W-:Y:S02]  /*3930*/  DFMA R156, R28.reuse, UR18, R156 ;  /* 0x000000121c9c7c2b */ /* 0x040fe4000800009c */
[----:B------:R-:W-:Y:S02]  /*3940*/  DFMA R176, R28, UR34, R176 ;  /* 0x000000221cb07c2b */ /* 0x000fe400080000b0 */
        /* <DEDUP_REMOVED lines=8> */
[----:B------:R-:W-:Y:S02]  /*39d0*/  DFMA R118, R56, R24, R118 ;  /* 0x000000183876722b */ /* 0x000fe40000000076 */
[----:B------:R-:W-:-:S02]  /*39e0*/  DFMA R124, R24, R58, R124 ;  /* 0x0000003a187c722b */ /* 0x000fc4000000007c */
[C---:B------:R-:W-:Y:S02]  /*39f0*/  DFMA R152, R24.reuse, UR12, R152 ;  /* 0x0000000c18987c2b */ /* 0x040fe40008000098 */
[C---:B------:R-:W-:Y:S02]  /*3a00*/  DFMA R156, R24.reuse, UR14, R156 ;  /* 0x0000000e189c7c2b */ /* 0x040fe4000800009c */
[----:B------:R-:W-:Y:S02]  /*3a10*/  DFMA R176, R24, UR36, R176 ;  /* 0x0000002418b07c2b */ /* 0x000fe400080000b0 */
[----:B------:R-:W-:Y:S02]  /*3a20*/  DMUL R66, R66, 0.5 ;  /* 0x3fe0000042427828 */ /* 0x000fe40000000000 */
[----:B------:R-:W-:Y:S02]  /*3a30*/  DFMA R78, R16, R154, R78 ;  /* 0x0000009a104e722b */ /* 0x000fe4000000004e */
[----:B------:R-:W-:-:S02]  /*3a40*/  DFMA R116, R104, R16, R116 ;  /* 0x000000106874722b */ /* 0x000fc40000000074 */
[C---:B------:R-:W-:Y:S02]  /*3a50*/  DFMA R122, R16.reuse, R106, R122 ;  /* 0x0000006a107a722b */ /* 0x040fe4000000007a */
[C---:B------:R-:W-:Y:S02]  /*3a60*/  DFMA R136, R16.reuse, UR50, R136 ;  /* 0x0000003210887c2b */ /* 0x040fe40008000088 */
[C---:B------:R-:W-:Y:S02]  /*3a70*/  DFMA R148, R16.reuse, UR66, R148 ;  /* 0x0000004210947c2b */ /* 0x040fe40008000094 */
[----:B------:R-:W-:Y:S02]  /*3a80*/  DFMA R70, R16, UR76, R70 ;  /* 0x0000004c10467c2b */ /* 0x000fe40008000046 */
[----:B------:R-:W-:Y:S02]  /*3a90*/  DFMA R114, R66, R6, R114 ;  /* 0x000000064272722b */ /* 0x000fe40000000072 */
[----:B------:R-:W-:-:S02]  /*3aa0*/  DFMA R118, R60, R66, R118 ;  /* 0x000000423c76722b */ /* 0x000fc40000000076 */
[C---:B------:R-:W-:Y:S02]  /*3ab0*/  DFMA R124, R66.reuse, R62, R124 ;  /* 0x0000003e427c722b */ /* 0x040fe4000000007c */
[C---:B------:R-:W-:Y:S02]  /*3ac0*/  DFMA R152, R66.reuse, UR8, R152 ;  /* 0x0000000842987c2b */ /* 0x040fe40008000098 */
[C---:B------:R-:W-:Y:S02]  /*3ad0*/  DFMA R156, R66.reuse, UR10, R156 ;  /* 0x0000000a429c7c2b */ /* 0x040fe4000800009c */
[----:B------:R-:W-:Y:S02]  /*3ae0*/  DFMA R78, R66, R158, R78 ;  /* 0x0000009e424e722b */ /* 0x000fe4000000004e */
[----:B------:R-:W-:Y:S02]  /*3af0*/  DFMA R116, R108, R66, R116 ;  /* 0x000000426c74722b */ /* 0x000fe40000000074 */
[----:B------:R-:W-:-:S02]  /*3b00*/  DFMA R122, R66, R110, R122 ;  /* 0x0000006e427a722b */ /* 0x000fc4000000007a */
[C---:B------:R-:W-:Y:S02]  /*3b10*/  DFMA R136, R66.reuse, UR52, R136 ;  /* 0x0000003442887c2b */ /* 0x040fe40008000088 */
[C---:B------:R-:W-:Y:S02]  /*3b20*/  DFMA R148, R66.reuse, UR68, R148 ;  /* 0x0000004442947c2b */ /* 0x040fe40008000094 */
[C---:B------:R-:W-:Y:S02]  /*3b30*/  DFMA R176, R66.reuse, UR38, R176 ;  /* 0x0000002642b07c2b */ /* 0x040fe400080000b0 */
[----:B------:R-:W-:Y:S02]  /*3b40*/  DFMA R70, R66, UR74, R70 ;  /* 0x0000004a42467c2b */ /* 0x000fe40008000046 */
[----:B------:R-:W-:Y:S02]  /*3b50*/  DADD R12, R114, -R78 ;  /* 0x00000000720c7229 */ /* 0x000fe4000000084e */
[----:B------:R-:W-:-:S02]  /*3b60*/  DADD R16, R118, -R116 ;  /* 0x0000000076107229 */ /* 0x000fc40000000874 */
[----:B------:R-:W-:Y:S02]  /*3b70*/  DADD R20, R124, -R122 ;  /* 0x000000007c147229 */ /* 0x000fe4000000087a */
[----:B------:R-:W-:Y:S02]  /*3b80*/  DADD R24, R152, -R136 ;  /* 0x0000000098187229 */ /* 0x000fe40000000888 */
[----:B------:R-:W-:Y:S02]  /*3b90*/  DADD R28, R156, -R148 ;  /* 0x000000009c1c7229 */ /* 0x000fe40000000894 */
[----:B------:R-:W-:Y:S02]  /*3ba0*/  DADD R66, R176, -R70 ;  /* 0x00000000b0427229 */ /* 0x000fe40000000846 */
[----:B------:R-:W-:Y:S02]  /*3bb0*/  DADD R78, R114, R78 ;  /* 0x00000000724e7229 */ /* 0x000fe4000000004e */
[----:B------:R-:W-:-:S02]  /*3bc0*/  DADD R116, R118, R116 ;  /* 0x0000000076747229 */ /* 0x000fc40000000074 */
[----:B------:R-:W-:Y:S02]  /*3bd0*/  DADD R122, R124, R122 ;  /* 0x000000007c7a7229 */ /* 0x000fe4000000007a */
[----:B------:R-:W-:Y:S02]  /*3be0*/  DADD R136, R152, R136 ;  /* 0x0000000098887229 */ /* 0x000fe40000000088 */
        /* <DEDUP_REMOVED lines=15> */
.L_x_34:
[----:B------:R-:W-:Y:S05]  /*3ce0*/  BSYNC.RECONVERGENT B0 ;  /* 0x0000000000007941 */ /* 0x000fea0003800200 */
.L_x_33:
[----:B012---:R-:W0:Y:S01]  /*3cf0*/  S2R R8, SR_TID.X ;  /* 0x0000000000087919 */ /* 0x007e220000002100 */
[----:B------:R-:W-:Y:S01]  /*3d00*/  BSSY.RECONVERGENT B0, `(.L_x_36) ;  /* 0x00000d0000007945 */ /* 0x000fe20003800200 */
[----:B------:R-:W1:Y:S01]  /*3d10*/  S2R R0, SR_TID.Y ;  /* 0x0000000000007919 */ /* 0x000e620000002200 */
[----:B------:R-:W-:Y:S01]  /*3d20*/  BAR.SYNC.DEFER_BLOCKING 0x0 ;  /* 0x0000000000007b1d */ /* 0x000fe20000010000 */
[----:B0-----:R-:W-:-:S13]  /*3d30*/  ISETP.GT.U32.AND P1, PT, R8, 0xb3, PT ;  /* 0x000000b30800780c */ /* 0x001fda0003f24070 */
[----:B-1----:R-:W-:Y:S05]  /*3d40*/  @P1 BRA `(.L_x_37) ;  /* 0x0000000c002c1947 */ /* 0x002fea0003800000 */
[----:B------:R-:W0:Y:S01]  /*3d50*/  S2R R12, SR_CgaCtaId ;  /* 0x00000000000c7919 */ /* 0x000e220000008800 */
[----:B------:R-:W-:Y:S01]  /*3d60*/  MOV R9, 0x400 ;  /* 0x0000040000097802 */ /* 0x000fe20000000f00 */
[----:B------:R-:W1:Y:S03]  /*3d70*/  S2R R4, SR_TID.Y ;  /* 0x0000000000047919 */ /* 0x000e660000002200 */
[----:B0-----:R-:W-:-:S05]  /*3d80*/  LEA R9, R12, R9, 0x18 ;  /* 0x000000090c097211 */ /* 0x001fca00078ec0ff */
[----:B-1----:R-:W-:-:S07]  /*3d90*/  IMAD R4, R4, 0x6978, R9 ;  /* 0x0000697804047824 */ /* 0x002fce00078e0209 */
.L_x_38:
        /* <DEDUP_REMOVED lines=18> */
[----:B------:R-:W-:Y:S02]  /*3ec0*/  R2UR UR38, R180 ;  /* 0x00000000b42672ca */ /* 0x000fe400000e0000 */
[----:B------:R-:W-:Y:S01]  /*3ed0*/  PRMT R13, R12, 0x7710, RZ ;  /* 0x000077100c0d7816 */ /* 0x000fe200000000ff */
[----:B------:R-:W-:Y:S01]  /*3ee0*/  IMAD R12, R17, 0x708, R4 ;  /* 0x00000708110c7824 */ /* 0x000fe200078e0204 */
[----:B------:R-:W-:Y:S02]  /*3ef0*/  R2UR UR39, R181 ;  /* 0x00000000b52772ca */ /* 0x000fe400000e0000 */
[----:B------:R-:W-:Y:S01]  /*3f00*/  MOV.SPILL R166, UR75 ;  /* 0x0000004b00a67c02 */ /* 0x000fe20009000f00 */
[----:B------:R-:W-:Y:S01]  /*3f10*/  IMAD.IADD R9, R13, 0x1, R8 ;  /* 0x000000010d097824 */ /* 0x000fe200078e0208 */
[----:B------:R-:W-:-:S02]  /*3f20*/  MOV.SPILL R167, UR74 ;  /* 0x0000004a00a77c02 */ /* 0x000fc40009000f00 */
[----:B------:R-:W-:Y:S02]  /*3f30*/  R2UR UR74, R164 ;  /* 0x00000000a44a72ca */ /* 0x000fe400000e0000 */
[----:B------:R-:W-:Y:S02]  /*3f40*/  LOP3.LUT R9, R9, 0xff, RZ, 0xc0, !PT ;  /* 0x000000ff09097812 */ /* 0x000fe400078ec0ff */
[----:B------:R-:W-:Y:S02]  /*3f50*/  R2UR UR75, R165 ;  /* 0x00000000a54b72ca */ /* 0x000fe400000e0000 */
[C---:B------:R-:W-:Y:S01]  /*3f60*/  ISETP.GE.U32.AND P1, PT, R8.reuse, 0x24, PT ;  /* 0x000000240800780c */ /* 0x040fe20003f26070 */
        /* <DEDUP_REMOVED lines=13> */
[-C--:B------:R-:W-:Y:S02]  /*4040*/  DFMA R66, R2, R20.reuse, RZ ;  /* 0x000000140242722b */ /* 0x080fe400000000ff */
[----:B------:R-:W-:Y:S02]  /*4050*/  DFMA R70, R32, R20, RZ ;  /* 0x000000142046722b */ /* 0x000fe400000000ff */
[----:B------:R-:W-:Y:S02]  /*4060*/  DFMA R116, R20, R34, RZ ;  /* 0x000000221474722b */ /* 0x000fe400000000ff */
[----:B------:R-:W-:Y:S02]  /*4070*/  DFMA R120, R64, R20, RZ ;  /* 0x000000144078722b */ /* 0x000fe400000000ff */
[C---:B------:R-:W-:Y:S02]  /*4080*/  DFMA R122, R20.reuse, UR6, RZ ;  /* 0x00000006147a7c2b */ /* 0x040fe400080000ff */
[----:B------:R-:W-:Y:S01]  /*4090*/  DFMA R126, R20, UR52, RZ ;  /* 0x00000034147e7c2b */ /* 0x000fe200080000ff */
[----:B------:R-:W-:Y:S01]  /*40a0*/  R2UR UR52, R160 ;  /* 0x00000000a03472ca */ /* 0x000fe200000e0000 */
[----:B------:R-:W-:Y:S01]  /*40b0*/  DFMA R140, R12, UR68, RZ ;  /* 0x000000440c8c7c2b */ /* 0x000fe200080000ff */
[----:B------:R-:W-:Y:S01]  /*40c0*/  R2UR UR53, R161 ;  /* 0x00000000a13572ca */ /* 0x000fe200000e0000 */
[----:B------:R-:W-:Y:S01]  /*40d0*/  DFMA R20, R16, R30, R66 ;  /* 0x0000001e1014722b */ /* 0x000fe20000000042 */
[----:B------:R-:W-:Y:S01]  /*40e0*/  R2UR UR68, R182 ;  /* 0x00000000b64472ca */ /* 0x000fe200000e0000 */
[----:B------:R-:W-:Y:S01]  /*40f0*/  DFMA R118, R36, R16, R70 ;  /* 0x000000102476722b */ /* 0x000fe20000000046 */
[----:B------:R-:W-:Y:S01]  /*4100*/  R2UR UR69, R183 ;  /* 0x00000000b74572ca */ /* 0x000fe200000e0000 */
[----:B------:R-:W-:Y:S01]  /*4110*/  DFMA R124, R16, R38, R116 ;  /* 0x00000026107c722b */ /* 0x000fe20000000074 */
[----:B------:R-:W-:Y:S01]  /*4120*/  LDS.64 R66, [R9+0x1e0] ;  /* 0x0001e00009427984 */ /* 0x000fe20000000a00 */
[----:B------:R-:W-:-:S02]  /*4130*/  DFMA R128, R68, R16, R120 ;  /* 0x000000104480722b */ /* 0x000fc40000000078 */
[C---:B------:R-:W-:Y:S01]  /*4140*/  DFMA R136, R16.reuse, UR4, R122 ;  /* 0x0000000410887c2b */ /* 0x040fe2000800007a */
[----:B------:R-:W0:Y:S01]  /*4150*/  LDS.64 R70, [R9+0x4b0] ;  /* 0x0004b00009467984 */ /* 0x000e220000000a00 */
[----:B------:R-:W-:Y:S01]  /*4160*/  DFMA R144, R16, UR38, R126 ;  /* 0x0000002610907c2b */ /* 0x000fe2000800007e */
[----:B------:R-:W-:Y:S01]  /*4170*/  R2UR UR38, R172 ;  /* 0x00000000ac2672ca */ /* 0x000fe200000e0000 */
[-C--:B------:R-:W-:Y:S01]  /*4180*/  DFMA R16, R130, R12.reuse, RZ ;  /* 0x0000000c8210722b */ /* 0x080fe200000000ff */
[----:B------:R-:W-:Y:S01]  /*4190*/  R2UR UR39, R173 ;  /* 0x00000000ad2772ca */ /* 0x000fe200000e0000 */
[----:B------:R-:W-:Y:S02]  /*41a0*/  DFMA R116, R80, R12, RZ ;  /* 0x0000000c5074722b */ /* 0x000fe400000000ff */
[----:B------:R-:W-:Y:S02]  /*41b0*/  DFMA R122, R12, R82, RZ ;  /* 0x000000520c7a722b */ /* 0x000fe400000000ff */
[----:B------:R-:W-:-:S02]  /*41c0*/  DFMA R126, R72, R12, RZ ;  /* 0x0000000c487e722b */ /* 0x000fc400000000ff */
[----:B------:R-:W-:Y:S02]  /*41d0*/  DFMA R132, R12, UR54, RZ ;  /* 0x000000360c847c2b */ /* 0x000fe400080000ff */
[----:B------:R-:W-:Y:S02]  /*41e0*/  DADD R24, R24, -R28 ;  /* 0x0000000018187229 */ /* 0x000fe4000000081c */
[C-C-:B--2---:R-:W-:Y:S02]  /*41f0*/  DADD R12, R74.reuse, R78.reuse ;  /* 0x000000004a0c7229 */ /* 0x144fe4000000004e */
[----:B------:R-:W-:-:S04]  /*4200*/  DADD R74, R74, -R78 ;  /* 0x000000004a4a7229 */ /* 0x000fc8000000084e */
[----:B------:R-:W-:Y:S02]  /*4210*/  DFMA R28, R24, R146, R16 ;  /* 0x00000092181c722b */ /* 0x000fe40000000010 */
[----:B------:R-:W-:Y:S01]  /*4220*/  DFMA R78, R12, R26, R20 ;  /* 0x0000001a0c4e722b */ /* 0x000fe20000000014 */
[----:B------:R-:W-:Y:S01]  /*4230*/  LDS.64 R16, [R9+0x258] ;  /* 0x0002580009107984 */ /* 0x000fe20000000a00 */
[----:B------:R-:W-:Y:S02]  /*4240*/  DFMA R118, R40, R12, R118 ;  /* 0x0000000c2876722b */ /* 0x000fe40000000076 */
[C---:B------:R-:W-:Y:S01]  /*4250*/  DFMA R124, R12.reuse, R42, R124 ;  /* 0x0000002a0c7c722b */ /* 0x040fe2000000007c */
[----:B------:R-:W1:Y:S01]  /*4260*/  LDS.64 R20, [R9+0x438] ;  /* 0x0004380009147984 */ /* 0x000e620000000a00 */
[C---:B------:R-:W-:Y:S01]  /*4270*/  DFMA R128, R12.reuse, UR52, R128 ;  /* 0x000000340c807c2b */ /* 0x040fe20008000080 */
[----:B------:R-:W-:Y:S01]  /*4280*/  R2UR.FILL UR53, R152 ;  /* 0x00000000983572ca */ /* 0x000fe200004e0000 */
[C---:B------:R-:W-:Y:S01]  /*4290*/  DFMA R136, R12.reuse, UR28, R136 ;  /* 0x0000001c0c887c2b */ /* 0x040fe20008000088 */
[----:B------:R-:W-:Y:S01]  /*42a0*/  R2UR.FILL UR52, R153 ;  /* 0x00000000993472ca */ /* 0x000fe200004e0000 */
[----:B------:R-:W-:Y:S01]  /*42b0*/  DFMA R144, R12, UR68, R144 ;  /* 0x000000440c907c2b */ /* 0x000fe20008000090 */
[----:B------:R-:W-:Y:S01]  /*42c0*/  R2UR.FILL UR69, R156 ;  /* 0x000000009c4572ca */ /* 0x000fe200004e0000 */
[----:B---3--:R-:W-:Y:S01]  /*42d0*/  DADD R12, R112, R114 ;  /* 0x00000000700c7229 */ /* 0x008fe20000000072 */
[----:B------:R-:W-:Y:S01]  /*42e0*/  R2UR.FILL UR68, R157 ;  /* 0x000000009d4472ca */ /* 0x000fe200004e0000 */
[----:B------:R-:W-:-:S02]  /*42f0*/  DFMA R120, R84, R24, R116 ;  /* 0x000000185478722b */ /* 0x000fc40000000074 */
[----:B------:R-:W-:Y:S02]  /*4300*/  DFMA R122, R24, R86, R122 ;  /* 0x00000056187a722b */ /* 0x000fe4000000007a */
[----:B------:R-:W-:Y:S02]  /*4310*/  DFMA R126, R76, R24, R126 ;  /* 0x000000184c7e722b */ /* 0x000fe4000000007e */
[C---:B------:R-:W-:Y:S02]  /*4320*/  DFMA R132, R24.reuse, UR56, R132 ;  /* 0x0000003818847c2b */ /* 0x040fe40008000084 */
[----:B------:R-:W-:Y:S01]  /*4330*/  DFMA R140, R24, UR38, R140 ;  /* 0x00000026188c7c2b */ /* 0x000fe2000800008c */
[----:B------:R-:W-:Y:S01]  /*4340*/  R2UR.FILL UR39, R148 ;  /* 0x00000000942772ca */ /* 0x000fe200004e0000 */
[----:B------:R-:W-:Y:S01]  /*4350*/  DFMA R116, R74, R134, R28 ;  /* 0x000000864a74722b */ /* 0x000fe2000000001c */
[----:B------:R-:W-:Y:S01]  /*4360*/  LDS.64 R24, [R9+0x2d0] ;  /* 0x0002d00009187984 */ /* 0x000fe20000000a00 */
[----:B------:R-:W-:Y:S01]  /*4370*/  DFMA R78, R12, R22, R78 ;  /* 0x000000160c4e722b */ /* 0x000fe2000000004e */
[----:B------:R-:W-:Y:S01]  /*4380*/  R2UR.FILL UR38, R149 ;  /* 0x00000000952672ca */ /* 0x000fe200004e0000 */
[----:B------:R-:W-:Y:S01]  /*4390*/  DFMA R118, R44, R12, R118 ;  /* 0x0000000c2c76722b */ /* 0x000fe20000000076 */
[----:B------:R-:W2:Y:S01]  /*43a0*/  LDS.64 R28, [R9+0x3c0] ;  /* 0x0003c000091c7984 */ /* 0x000ea20000000a00 */
[----:B------:R-:W-:-:S02]  /*43b0*/  DFMA R124, R12, R46, R124 ;  /* 0x0000002e0c7c722b */ /* 0x000fc4000000007c */
[C---:B------:R-:W-:Y:S02]  /*43c0*/  DFMA R128, R12.reuse, UR24, R128 ;  /* 0x000000180c807c2b */ /* 0x040fe40008000080 */
[C---:B------:R-:W-:Y:S02]  /*43d0*/  DFMA R136, R12.reuse, UR26, R136 ;  /* 0x0000001a0c887c2b */ /* 0x040fe40008000088 */
[----:B------:R-:W-:Y:S01]  /*43e0*/  DFMA R144, R12, UR30, R144 ;  /* 0x0000001e0c907c2b */ /* 0x000fe20008000090 */
[----:B------:R-:W3:Y:S01]  /*43f0*/  LDS.64 R12, [R9+0x348] ;  /* 0x00034800090c7984 */ /* 0x000ee20000000a00 */
[----:B------:R-:W-:Y:S02]  /*4400*/  DFMA R120, R88, R74, R120 ;  /* 0x0000004a5878722b */ /* 0x000fe40000000078 */
[C---:B------:R-:W-:Y:S02]  /*4410*/  DFMA R122, R74.reuse, R90, R122 ;  /* 0x0000005a4a7a722b */ /* 0x040fe4000000007a */
[C---:B------:R-:W-:Y:S01]  /*4420*/  DFMA R126, R74.reuse, UR74, R126 ;  /* 0x0000004a4a7e7c2b */ /* 0x040fe2000800007e */
[----:B------:R-:W-:Y:S01]  /*4430*/  R2UR.FILL UR75, R166 ;  /* 0x00000000a64b72ca */ /* 0x000fe200004e0000 */
[C---:B------:R-:W-:Y:S01]  /*4440*/  DFMA R132, R74.reuse, UR40, R132 ;  /* 0x000000284a847c2b */ /* 0x040fe20008000084 */
[----:B------:R-:W-:Y:S01]  /*4450*/  R2UR.FILL UR74, R167 ;  /* 0x00000000a74a72ca */ /* 0x000fe200004e0000 */
[----:B------:R-:W-:-:S02]  /*4460*/  DFMA R140, R74, UR58, R140 ;  /* 0x0000003a4a8c7c2b */ /* 0x000fc4000800008c */
[----:B------:R-:W-:Y:S02]  /*4470*/  DADD R112, R112, -R114 ;  /* 0x0000000070707229 */ /* 0x000fe40000000872 */
[C-C-:B0-----:R-:W-:Y:S02]  /*4480*/  DADD R74, R66.reuse, R70.reuse ;  /* 0x00000000424a7229 */ /* 0x141fe40000000046 */
[----:B------:R-:W-:Y:S02]  /*4490*/  DADD R66, R66, -R70 ;  /* 0x0000000042427229 */ /* 0x000fe40000000846 */
[----:B-1----:R-:W-:Y:S02]  /*44a0*/  DADD R70, R16, R20 ;  /* 0x0000000010467229 */ /* 0x002fe40000000014 */
        /* <DEDUP_REMOVED lines=11> */
[----:B------:R-:W-:Y:S02]  /*4560*/  DFMA R140, R66, UR70, R140 ;  /* 0x00000046428c7c2b */ /* 0x000fe4000800008c */
[----:B------:R-:W-:Y:S02]  /*4570*/  DADD R16, R16, -R20 ;  /* 0x0000000010107229 */ /* 0x000fe40000000814 */
[----:B------:R-:W-:-:S02]  /*4580*/  DFMA R78, R74, R18, R78 ;  /* 0x000000124a4e722b */ /* 0x000fc4000000004e */
[----:B------:R-:W-:Y:S02]  /*4590*/  DFMA R118, R48, R74, R118 ;  /* 0x0000004a3076722b */ /* 0x000fe40000000076 */
[C---:B------:R-:W-:Y:S02]  /*45a0*/  DFMA R124, R74.reuse, R50, R124 ;  /* 0x000000324a7c722b */ /* 0x040fe4000000007c */
[C---:B------:R-:W-:Y:S02]  /*45b0*/  DFMA R128, R74.reuse, UR20, R128 ;  /* 0x000000144a807c2b */ /* 0x040fe40008000080 */
[C---:B------:R-:W-:Y:S02]  /*45c0*/  DFMA R136, R74.reuse, UR22, R136 ;  /* 0x000000164a887c2b */ /* 0x040fe40008000088 */
[----:B------:R-:W-:Y:S02]  /*45d0*/  DFMA R144, R74, UR32, R144 ;  /* 0x000000204a907c2b */ /* 0x000fe40008000090 */
[----:B--2---:R-:W-:-:S02]  /*45e0*/  DADD R20, R24, R28 ;  /* 0x0000000018147229 */ /* 0x004fc4000000001c */
[----:B------:R-:W-:Y:S02]  /*45f0*/  DFMA R116, R16, R150, R116 ;  /* 0x000000961074722b */ /* 0x000fe40000000074 */
[----:B------:R-:W-:Y:S02]  /*4600*/  DFMA R120, R100, R16, R120 ;  /* 0x000000106478722b */ /* 0x000fe40000000078 */
[C---:B------:R-:W-:Y:S02]  /*4610*/  DFMA R122, R16.reuse, R102, R122 ;  /* 0x00000066107a722b */ /* 0x040fe4000000007a */
[C---:B------:R-:W-:Y:S02]  /*4620*/  DFMA R126, R16.reuse, UR48, R126 ;  /* 0x00000030107e7c2b */ /* 0x040fe4000800007e */
[C---:B------:R-:W-:Y:S02]  /*4630*/  DFMA R132, R16.reuse, UR64, R132 ;  /* 0x0000004010847c2b */ /* 0x040fe40008000084 */
[----:B------:R-:W-:-:S02]  /*4640*/  DFMA R140, R16, UR72, R140 ;  /* 0x00000048108c7c2b */ /* 0x000fc4000800008c */
[----:B------:R-:W-:Y:S02]  /*4650*/  DFMA R78, R70, R14, R78 ;  /* 0x0000000e464e722b */ /* 0x000fe4000000004e */
[----:B------:R-:W-:Y:S02]  /*4660*/  DFMA R118, R52, R70, R118 ;  /* 0x000000463476722b */ /* 0x000fe40000000076 */
[C---:B------:R-:W-:Y:S02]  /*4670*/  DFMA R124, R70.reuse, R54, R124 ;  /* 0x00000036467c722b */ /* 0x040fe4000000007c */
[C---:B------:R-:W-:Y:S02]  /*4680*/  DFMA R128, R70.reuse, UR16, R128 ;  /* 0x0000001046807c2b */ /* 0x040fe40008000080 */
[C---:B------:R-:W-:Y:S02]  /*4690*/  DFMA R136, R70.reuse, UR18, R136 ;  /* 0x0000001246887c2b */ /* 0x040fe40008000088 */
[----:B------:R-:W-:-:S02]  /*46a0*/  DFMA R144, R70, UR34, R144 ;  /* 0x0000002246907c2b */ /* 0x000fc40008000090 */
[----:B------:R-:W-:Y:S02]  /*46b0*/  DADD R24, R24, -R28 ;  /* 0x0000000018187229 */ /* 0x000fe4000000081c */
[----:B---3--:R-:W-:Y:S02]  /*46c0*/  DADD R16, R12, R12 ;  /* 0x000000000c107229 */ /* 0x008fe4000000000c */
[----:B------:R-:W-:Y:S02]  /*46d0*/  DFMA R78, R20, R10, R78 ;  /* 0x0000000a144e722b */ /* 0x000fe4000000004e */
[----:B------:R-:W-:Y:S02]  /*46e0*/  DFMA R118, R56, R20, R118 ;  /* 0x000000143876722b */ /* 0x000fe40000000076 */
[C---:B------:R-:W-:Y:S02]  /*46f0*/  DFMA R124, R20.reuse, R58, R124 ;  /* 0x0000003a147c722b */ /* 0x040fe4000000007c */
[----:B------:R-:W-:-:S02]  /*4700*/  DFMA R128, R20, UR12, R128 ;  /* 0x0000000c14807c2b */ /* 0x000fc40008000080 */
[C---:B------:R-:W-:Y:S02]  /*4710*/  DFMA R136, R20.reuse, UR14, R136 ;  /* 0x0000000e14887c2b */ /* 0x040fe40008000088 */
[----:B------:R-:W-:Y:S02]  /*4720*/  DFMA R144, R20, UR36, R144 ;  /* 0x0000002414907c2b */ /* 0x000fe40008000090 */
[----:B------:R-:W-:Y:S02]  /*4730*/  DMUL R16, R16, 0.5 ;  /* 0x3fe0000010107828 */ /* 0x000fe40000000000 */
[----:B------:R-:W-:Y:S02]  /*4740*/  DFMA R116, R24, R154, R116 ;  /* 0x0000009a1874722b */ /* 0x000fe40000000074 */
[----:B------:R-:W-:Y:S02]  /*4750*/  DFMA R120, R104, R24, R120 ;  /* 0x000000186878722b */ /* 0x000fe40000000078 */
[----:B------:R-:W-:-:S02]  /*4760*/  DFMA R122, R24, R106, R122 ;  /* 0x0000006a187a722b */ /* 0x000fc4000000007a */
[C---:B------:R-:W-:Y:S02]  /*4770*/  DFMA R126, R24.reuse, UR50, R126 ;  /* 0x00000032187e7c2b */ /* 0x040fe4000800007e */
[C---:B------:R-:W-:Y:S02]  /*4780*/  DFMA R132, R24.reuse, UR66, R132 ;  /* 0x0000004218847c2b */ /* 0x040fe40008000084 */
[----:B------:R-:W-:Y:S02]  /*4790*/  DFMA R140, R24, UR76, R140 ;  /* 0x0000004c188c7c2b */ /* 0x000fe4000800008c */
[----:B------:R-:W-:Y:S02]  /*47a0*/  DADD R12, R12, -R12 ;  /* 0x000000000c0c7229 */ /* 0x000fe4000000080c */
        /* <DEDUP_REMOVED lines=37> */
.L_x_37:
[----:B------:R-:W-:Y:S05]  /*4a00*/  BSYNC.RECONVERGENT B0 ;  /* 0x0000000000007941 */ /* 0x000fea0003800200 */
.L_x_36:
[----:B------:R-:W-:Y:S01]  /*4a10*/  BAR.SYNC.DEFER_BLOCKING 0x0 ;  /* 0x0000000000007b1d */ /* 0x000fe20000010000 */
[----:B------:R-:W-:Y:S02]  /*4a20*/  MOV.SPILL R4, UR39 ;  /* 0x0000002700047c02 */ /* 0x000fe40009000f00 */
[----:B------:R-:W-:Y:S02]  /*4a30*/  MOV.SPILL R112, UR38 ;  /* 0x0000002600707c02 */ /* 0x000fe40009000f00 */
[----:B------:R-:W-:-:S03]  /*4a40*/  R2UR UR38, R162 ;  /* 0x00000000a22672ca */ /* 0x000fc600000e0000 */
[----:B------:R-:W1:Y:S01]  /*4a50*/  S2UR UR39, SR_CTAID.X ;  /* 0x00000000002779c3 */ /* 0x000e620000002500 */
[----:B------:R-:W-:Y:S02]  /*4a60*/  MOV.SPILL R117, UR75 ;  /* 0x0000004b00757c02 */ /* 0x000fe40009000f00 */
[----:B0-----:R-:W-:Y:S02]  /*4a70*/  MOV.SPILL R118, UR74 ;  /* 0x0000004a00767c02 */ /* 0x001fe40009000f00 */
[----:B------:R-:W-:Y:S02]  /*4a80*/  R2UR UR74, R168 ;  /* 0x00000000a84a72ca */ /* 0x000fe400000e0000 */
[----:B------:R-:W-:Y:S02]  /*4a90*/  R2UR UR75, R169 ;  /* 0x00000000a94b72ca */ /* 0x000fe400000e0000 */
[----:B------:R-:W-:Y:S02]  /*4aa0*/  MOV.SPILL R115, UR69 ;  /* 0x0000004500737c02 */ /* 0x000fe40009000f00 */
[----:B------:R-:W-:-:S02]  /*4ab0*/  MOV.SPILL R116, UR68 ;  /* 0x0000004400747c02 */ /* 0x000fc40009000f00 */
[----:B------:R-:W-:Y:S02]  /*4ac0*/  R2UR UR68, R172 ;  /* 0x00000000ac4472ca */ /* 0x000fe400000e0000 */
[----:B------:R-:W-:Y:S02]  /*4ad0*/  R2UR UR69, R173 ;  /* 0x00000000ad4572ca */ /* 0x000fe400000e0000 */
[----:B------:R-:W-:Y:S01]  /*4ae0*/  MOV.SPILL R113, UR53 ;  /* 0x0000003500717c02 */ /* 0x000fe20009000f00 */
[----:B------:R-:W-:Y:S01]  /*4af0*/  LDS.64 R8, [R5] ;  /* 0x0000000005087984 */ /* 0x000fe20000000a00 */
[----:B------:R-:W-:Y:S02]  /*4b00*/  MOV.SPILL R114, UR52 ;  /* 0x0000003400727c02 */ /* 0x000fe40009000f00 */
[----:B------:R-:W-:Y:S01]  /*4b10*/  R2UR UR52, R180 ;  /* 0x00000000b43472ca */ /* 0x000fe200000e0000 */
[----:B------:R-:W0:Y:S01]  /*4b20*/  LDS.64 R12, [R5+0x6270] ;  /* 0x00627000050c7984 */ /* 0x000e220000000a00 */
[----:B------:R-:W-:Y:S01]  /*4b30*/  R2UR UR53, R181 ;  /* 0x00000000b53572ca */ /* 0x000fe200000e0000 */
[----:B-1----:R-:W-:Y:S01]  /*4b40*/  VIADD R0, R0, UR39 ;  /* 0x0000002700007c36 */ /* 0x002fe20008000000 */
[----:B------:R-:W-:Y:S01]  /*4b50*/  R2UR UR39, R163 ;  /* 0x00000000a32772ca */ /* 0x000fe200000e0000 */
[----:B------:R-:W-:Y:S04]  /*4b60*/  LDS.64 R20, [R5+0x708] ;  /* 0x0007080005147984 */ /* 0x000fe80000000a00 */
[----:B------:R-:W1:Y:S04]  /*4b70*/  LDS.64 R24, [R5+0x5b68] ;  /* 0x005b680005187984 */ /* 0x000e680000000a00 */
[----:B------:R-:W-:Y:S04]  /*4b80*/  LDS.64 R66, [R5+0xe10] ;  /* 0x000e100005427984 */ /* 0x000fe80000000a00 */
[----:B------:R-:W2:Y:S01]  /*4b90*/  LDS.64 R70, [R5+0x5460] ;  /* 0x0054600005467984 */ /* 0x000ea20000000a00 */
[----:B0-----:R-:W-:-:S02]  /*4ba0*/  DADD R16, R8, R12 ;  /* 0x0000000008107229 */ /* 0x001fc4000000000c */
[----:B------:R-:W-:Y:S01]  /*4bb0*/  DADD R8, R8, -R12 ;  /* 0x0000000008087229 */ /* 0x000fe2000000080c */
[----:B------:R-:W-:Y:S01]  /*4bc0*/  LDS.64 R12, [R5+0x1518] ;  /* 0x00151800050c7984 */ /* 0x000fe20000000a00 */
[----:B-1----:R-:W-:-:S04]  /*4bd0*/  DADD R28, R20, R24 ;  /* 0x00000000141c7229 */ /* 0x002fc80000000018 */
[----:B------:R-:W-:Y:S02]  /*4be0*/  DFMA R34, R16, R34, RZ ;  /* 0x000000221022722b */ /* 0x000fe400000000ff */
[-C--:B------:R-:W-:Y:S02]  /*4bf0*/  DFMA R32, R32, R16.reuse, RZ ;  /* 0x000000102020722b */ /* 0x080fe400000000ff */
[----:B------:R-:W-:Y:S02]  /*4c00*/  DFMA R2, R2, R16, RZ ;  /* 0x000000100202722b */ /* 0x000fe400000000ff */
[----:B------:R-:W-:Y:S01]  /*4c10*/  DADD R20, R20, -R24 ;  /* 0x0000000014147229 */ /* 0x000fe20000000818 */
[----:B------:R-:W0:Y:S01]  /*4c20*/  LDS.64 R24, [R5+0x4d58] ;  /* 0x004d580005187984 */ /* 0x000e220000000a00 */
[----:B------:R-:W-:Y:S02]  /*4c30*/  DFMA R38, R28, R38, R34 ;  /* 0x000000261c26722b */ /* 0x000fe40000000022 */
[----:B------:R-:W-:-:S02]  /*4c40*/  DFMA R64, R64, R16, RZ ;  /* 0x000000104040722b */ /* 0x000fc400000000ff */
[C---:B------:R-:W-:Y:S02]  /*4c50*/  DFMA R34, R16.reuse, UR6, RZ ;  /* 0x0000000610227c2b */ /* 0x040fe400080000ff */
[----:B------:R-:W-:Y:S01]  /*4c60*/  DFMA R78, R16, UR38, RZ ;  /* 0x00000026104e7c2b */ /* 0x000fe200080000ff */
[----:B------:R-:W-:Y:S01]  /*4c70*/  R2UR.FILL UR39, R4 ;  /* 0x00000000042772ca */ /* 0x000fe200004e0000 */
[----:B------:R-:W-:Y:S01]  /*4c80*/  DFMA R74, R28, R30, R2 ;  /* 0x0000001e1c4a722b */ /* 0x000fe20000000002 */
[----:B------:R-:W-:Y:S01]  /*4c90*/  R2UR.FILL UR38, R112 ;  /* 0x00000000702672ca */ /* 0x000fe200004e0000 */
[-C--:B------:R-:W-:Y:S01]  /*4ca0*/  DFMA R130, R130, R8.reuse, RZ ;  /* 0x000000088282722b */ /* 0x080fe200000000ff */
[----:B------:R-:W-:Y:S01]  /*4cb0*/  LDS.64 R30, [R5+0x1c20] ;  /* 0x001c2000051e7984 */ /* 0x000fe20000000a00 */
[----:B------:R-:W-:Y:S02]  /*4cc0*/  DFMA R80, R80, R8, RZ ;  /* 0x000000085050722b */ /* 0x000fe400000000ff */
[----:B------:R-:W-:-:S02]  /*4cd0*/  DFMA R82, R8, R82, RZ ;  /* 0x000000520852722b */ /* 0x000fc400000000ff */
[----:B------:R-:W-:Y:S02]  /*4ce0*/  DFMA R36, R36, R28, R32 ;  /* 0x0000001c2424722b */ /* 0x000fe40000000020 */
[----:B------:R-:W-:Y:S01]  /*4cf0*/  DFMA R72, R72, R8, RZ ;  /* 0x000000084848722b */ /* 0x000fe200000000ff */
[----:B------:R-:W1:Y:S01]  /*4d00*/  LDS.64 R32, [R5+0x4650] ;  /* 0x0046500005207984 */ /* 0x000e620000000a00 */
[C---:B------:R-:W-:Y:S02]  /*4d10*/  DFMA R16, R8.reuse, UR54, RZ ;  /* 0x0000003608107c2b */ /* 0x040fe400080000ff */
[----:B------:R-:W-:Y:S01]  /*4d20*/  DFMA R8, R8, UR74, RZ ;  /* 0x0000004a08087c2b */ /* 0x000fe200080000ff */
[----:B------:R-:W-:Y:S01]  /*4d30*/  R2UR UR74, R164 ;  /* 0x00000000a44a72ca */ /* 0x000fe200000e0000 */
[----:B--2---:R-:W-:Y:S01]  /*4d40*/  DADD R2, R66, R70 ;  /* 0x0000000042027229 */ /* 0x004fe20000000046 */
[----:B------:R-:W-:Y:S01]  /*4d50*/  R2UR UR75, R165 ;  /* 0x00000000a54b72ca */ /* 0x000fe200000e0000 */
[----:B------:R-:W-:-:S02]  /*4d60*/  DFMA R72, R76, R20, R72 ;  /* 0x000000144c48722b */ /* 0x000fc40000000048 */
[----:B------:R-:W-:Y:S02]  /*4d70*/  DADD R66, R66, -R70 ;  /* 0x0000000042427229 */ /* 0x000fe40000000846 */
[----:B------:R-:W-:Y:S02]  /*4d80*/  DFMA R130, R20, R146, R130 ;  /* 0x000000921482722b */ /* 0x000fe40000000082 */
[----:B------:R-:W-:Y:S02]  /*4d90*/  DFMA R80, R84, R20, R80 ;  /* 0x000000145450722b */ /* 0x000fe40000000050 */
[C---:B------:R-:W-:Y:S02]  /*4da0*/  DFMA R82, R20.reuse, R86, R82 ;  /* 0x000000561452722b */ /* 0x040fe40000000052 */
[C---:B------:R-:W-:Y:S02]  /*4db0*/  DFMA R70, R20.reuse, UR56, R16 ;  /* 0x0000003814467c2b */ /* 0x040fe40008000010 */
[----:B------:R-:W-:Y:S01]  /*4dc0*/  DFMA R76, R20, UR68, R8 ;  /* 0x00000044144c7c2b */ /* 0x000fe20008000008 */
[----:B------:R-:W-:Y:S01]  /*4dd0*/  LDS.64 R16, [R5+0x2328] ;  /* 0x0023280005107984 */ /* 0x000fe20000000a00 */
[----:B------:R-:W-:Y:S01]  /*4de0*/  DFMA R64, R68, R28, R64 ;  /* 0x0000001c4440722b */ /* 0x000fe20000000040 */
[----:B------:R-:W-:Y:S01]  /*4df0*/  R2UR UR68, R182 ;  /* 0x00000000b64472ca */ /* 0x000fe200000e0000 */
[C---:B------:R-:W-:Y:S01]  /*4e00*/  DFMA R68, R28.reuse, UR4, R34 ;  /* 0x000000041c447c2b */ /* 0x040fe20008000022 */
[----:B------:R-:W2:Y:S01]  /*4e10*/  LDS.64 R20, [R5+0x3f48] ;  /* 0x003f480005147984 */ /* 0x000ea20000000a00 */
[----:B------:R-:W-:Y:S01]  /*4e20*/  DFMA R78, R28, UR52, R78 ;  /* 0x000000341c4e7c2b */ /* 0x000fe2000800004e */
[----:B------:R-:W-:Y:S01]  /*4e30*/  R2UR UR52, R160 ;  /* 0x00000000a03472ca */ /* 0x000fe200000e0000 */
[----:B------:R-:W-:Y:S01]  /*4e40*/  DFMA R74, R2, R26, R74 ;  /* 0x0000001a024a722b */ /* 0x000fe2000000004a */
[----:B------:R-:W-:Y:S01]  /*4e50*/  LDS.64 R28, [R5+0x3840] ;  /* 0x00384000051c7984 */ /* 0x000fe20000000a00 */
[----:B------:R-:W-:Y:S01]  /*4e60*/  R2UR UR53, R161 ;  /* 0x00000000a13572ca */ /* 0x000fe200000e0000 */
[----:B------:R-:W-:Y:S01]  /*4e70*/  DFMA R36, R40, R2, R36 ;  /* 0x000000022824722b */ /* 0x000fe20000000024 */
[----:B------:R-:W-:Y:S01]  /*4e80*/  R2UR UR69, R183 ;  /* 0x00000000b74572ca */ /* 0x000fe200000e0000 */
[----:B------:R-:W3:Y:S01]  /*4e90*/  LDS.64 R26, [R5+0x2a30] ;  /* 0x002a3000051a7984 */ /* 0x000ee20000000a00 */
[----:B------:R-:W-:-:S02]  /*4ea0*/  DFMA R38, R2, R42, R38 ;  /* 0x0000002a0226722b */ /* 0x000fc40000000026 */
[----:B0-----:R-:W-:Y:S01]  /*4eb0*/  DADD R8, R12, R24 ;  /* 0x000000000c087229 */ /* 0x001fe20000000018 */
[----:B------:R3:W0:Y:S01]  /*4ec0*/  LDS.64 R34, [R5+0x3138] ;  /* 0x0031380005227984 */ /* 0x0006220000000a00 */
[----:B------:R-:W-:Y:S02]  /*4ed0*/  DFMA R68, R2, UR28, R68 ;  /* 0x0000001c02447c2b */ /* 0x000fe40008000044 */
[----:B------:R-:W-:Y:S02]  /*4ee0*/  DADD R12, R12, -R24 ;  /* 0x000000000c0c7229 */ /* 0x000fe40000000818 */
        /* <DEDUP_REMOVED lines=10> */
[----:B------:R-:W-:Y:S01]  /*4f90*/  DFMA R74, R8, R22, R74 ;  /* 0x00000016084a722b */ /* 0x000fe2000000004a */
[----:B------:R-:W-:Y:S01]  /*4fa0*/  R2UR.FILL UR74, R118 ;  /* 0x00000000764a72ca */ /* 0x000fe200004e0000 */
[----:B------:R-:W-:-:S02]  /*4fb0*/  DFMA R36, R44, R8, R36 ;  /* 0x000000082c24722b */ /* 0x000fc40000000024 */
[----:B------:R-:W-:Y:S02]  /*4fc0*/  DFMA R38, R8, R46, R38 ;  /* 0x0000002e0826722b */ /* 0x000fe40000000026 */
[----:B-1----:R-:W-:Y:S02]  /*4fd0*/  DADD R2, R30, R32 ;  /* 0x000000001e027229 */ /* 0x002fe40000000020 */
[C---:B------:R-:W-:Y:S02]  /*4fe0*/  DFMA R64, R8.reuse, UR24, R64 ;  /* 0x0000001808407c2b */ /* 0x040fe40008000040 */
[C---:B------:R-:W-:Y:S02]  /*4ff0*/  DFMA R68, R8.reuse, UR26, R68 ;  /* 0x0000001a08447c2b */ /* 0x040fe40008000044 */
[----:B------:R-:W-:Y:S02]  /*5000*/  DFMA R78, R8, UR30, R78 ;  /* 0x0000001e084e7c2b */ /* 0x000fe4000800004e */
[----:B------:R-:W-:-:S02]  /*5010*/  DADD R30, R30, -R32 ;  /* 0x000000001e1e7229 */ /* 0x000fc40000000820 */
[C---:B------:R-:W-:Y:S02]  /*5020*/  DFMA R72, R12.reuse, UR44, R72 ;  /* 0x0000002c0c487c2b */ /* 0x040fe40008000048 */
[C---:B------:R-:W-:Y:S02]  /*5030*/  DFMA R70, R12.reuse, UR42, R70 ;  /* 0x0000002a0c467c2b */ /* 0x040fe40008000046 */
[----:B------:R-:W-:Y:S02]  /*5040*/  DFMA R76, R12, UR60, R76 ;  /* 0x0000003c0c4c7c2b */ /* 0x000fe4000800004c */
[----:B------:R-:W-:Y:S02]  /*5050*/  DFMA R74, R2, R18, R74 ;  /* 0x00000012024a722b */ /* 0x000fe4000000004a */
[----:B------:R-:W-:Y:S02]  /*5060*/  DFMA R36, R48, R2, R36 ;  /* 0x000000023024722b */ /* 0x000fe40000000024 */
[----:B------:R-:W-:-:S02]  /*5070*/  DFMA R38, R2, R50, R38 ;  /* 0x000000320226722b */ /* 0x000fc40000000026 */
[C---:B------:R-:W-:Y:S02]  /*5080*/  DFMA R64, R2.reuse, UR20, R64 ;  /* 0x0000001402407c2b */ /* 0x040fe40008000040 */
[C---:B------:R-:W-:Y:S02]  /*5090*/  DFMA R68, R2.reuse, UR22, R68 ;  /* 0x0000001602447c2b */ /* 0x040fe40008000044 */
[----:B------:R-:W-:Y:S02]  /*50a0*/  DFMA R78, R2, UR32, R78 ;  /* 0x00000020024e7c2b */ /* 0x000fe4000800004e */
[C-C-:B--2---:R-:W-:Y:S02]  /*50b0*/  DADD R2, R16.reuse, R20.reuse ;  /* 0x0000000010027229 */ /* 0x144fe40000000014 */
[----:B------:R-:W-:Y:S02]  /*50c0*/  DADD R16, R16, -R20 ;  /* 0x0000000010107229 */ /* 0x000fe40000000814 */
[----:B------:R-:W-:-:S02]  /*50d0*/  DFMA R72, R30, UR46, R72 ;  /* 0x0000002e1e487c2b */ /* 0x000fc40008000048 */
[C---:B------:R-:W-:Y:S02]  /*50e0*/  DFMA R70, R30.reuse, UR62, R70 ;  /* 0x0000003e1e467c2b */ /* 0x040fe40008000046 */
[----:B------:R-:W-:Y:S02]  /*50f0*/  DFMA R76, R30, UR70, R76 ;  /* 0x000000461e4c7c2b */ /* 0x000fe4000800004c */
[----:B---3--:R-:W-:Y:S02]  /*5100*/  DADD R4, R26, R28 ;  /* 0x000000001a047229 */ /* 0x008fe4000000001c */
[----:B------:R-:W-:Y:S02]  /*5110*/  DFMA R130, R66, R134, R130 ;  /* 0x000000864282722b */ /* 0x000fe40000000082 */
[----:B------:R-:W-:Y:S02]  /*5120*/  DFMA R80, R88, R66, R80 ;  /* 0x000000425850722b */ /* 0x000fe40000000050 */
[----:B------:R-:W-:-:S02]  /*5130*/  DFMA R82, R66, R90, R82 ;  /* 0x0000005a4252722b */ /* 0x000fc40000000052 */
[----:B0-----:R-:W-:Y:S02]  /*5140*/  DADD R8, R34, R34 ;  /* 0x0000000022087229 */ /* 0x001fe40000000022 */
[----:B------:R-:W-:Y:S02]  /*5150*/  DADD R26, R26, -R28 ;  /* 0x000000001a1a7229 */ /* 0x000fe4000000081c */
[----:B------:R-:W-:Y:S02]  /*5160*/  DFMA R64, R2, UR16, R64 ;  /* 0x0000001002407c2b */ /* 0x000fe40008000040 */
[----:B------:R-:W-:Y:S02]  /*5170*/  DFMA R72, R16, UR48, R72 ;  /* 0x0000003010487c2b */ /* 0x000fe40008000048 */
[C---:B------:R-:W-:Y:S02]  /*5180*/  DFMA R68, R2.reuse, UR18, R68 ;  /* 0x0000001202447c2b */ /* 0x040fe40008000044 */
[----:B------:R-:W-:-:S02]  /*5190*/  DFMA R78, R2, UR34, R78 ;  /* 0x00000022024e7c2b */ /* 0x000fc4000800004e */
[C---:B------:R-:W-:Y:S02]  /*51a0*/  DFMA R70, R16.reuse, UR64, R70 ;  /* 0x0000004010467c2b */ /* 0x040fe40008000046 */
[----:B------:R-:W-:Y:S02]  /*51b0*/  DFMA R76, R16, UR72, R76 ;  /* 0x00000048104c7c2b */ /* 0x000fe4000800004c */
[----:B------:R-:W-:Y:S02]  /*51c0*/  DFMA R130, R12, R138, R130 ;  /* 0x0000008a0c82722b */ /* 0x000fe40000000082 */
[----:B------:R-:W-:Y:S02]  /*51d0*/  DFMA R80, R92, R12, R80 ;  /* 0x0000000c5c50722b */ /* 0x000fe40000000050 */
[----:B------:R-:W-:Y:S02]  /*51e0*/  DFMA R82, R12, R94, R82 ;  /* 0x0000005e0c52722b */ /* 0x000fe40000000052 */
[----:B------:R-:W-:-:S02]  /*51f0*/  DADD R34, R34, -R34 ;  /* 0x0000000022227229 */ /* 0x000fc40000000822 */
[----:B------:R-:W-:Y:S02]  /*5200*/  DMUL R8, R8, 0.5 ;  /* 0x3fe0000008087828 */ /* 0x000fe40000000000 */
[----:B------:R-:W-:Y:S02]  /*5210*/  DFMA R64, R4, UR12, R64 ;  /* 0x0000000c04407c2b */ /* 0x000fe40008000040 */
[----:B------:R-:W-:Y:S02]  /*5220*/  DFMA R72, R26, UR50, R72 ;  /* 0x000000321a487c2b */ /* 0x000fe40008000048 */
[C---:B------:R-:W-:Y:S02]  /*5230*/  DFMA R68, R4.reuse, UR14, R68 ;  /* 0x0000000e04447c2b */ /* 0x040fe40008000044 */
[----:B------:R-:W-:Y:S02]  /*5240*/  DFMA R78, R4, UR36, R78 ;  /* 0x00000024044e7c2b */ /* 0x000fe4000800004e */
[----:B------:R-:W-:-:S02]  /*5250*/  DFMA R70, R26, UR66, R70 ;  /* 0x000000421a467c2b */ /* 0x000fc40008000046 */
[----:B------:R-:W-:Y:S02]  /*5260*/  DFMA R76, R26, UR76, R76 ;  /* 0x0000004c1a4c7c2b */ /* 0x000fe4000800004c */
[----:B------:R-:W-:Y:S02]  /*5270*/  DFMA R130, R30, R142, R130 ;  /* 0x0000008e1e82722b */ /* 0x000fe40000000082 */
[----:B------:R-:W-:Y:S02]  /*5280*/  DFMA R80, R96, R30, R80 ;  /* 0x0000001e6050722b */ /* 0x000fe40000000050 */
[----:B------:R-:W-:Y:S02]  /*5290*/  DFMA R82, R30, R98, R82 ;  /* 0x000000621e52722b */ /* 0x000fe40000000052 */
[C---:B------:R-:W-:Y:S02]  /*52a0*/  DFMA R64, R8.reuse, UR8, R64 ;  /* 0x0000000808407c2b */ /* 0x040fe40008000040 */
[----:B------:R-:W-:-:S02]  /*52b0*/  DFMA R68, R8, UR10, R68 ;  /* 0x0000000a08447c2b */ /* 0x000fc40008000044 */
[----:B------:R-:W-:Y:S02]  /*52c0*/  DFMA R78, R8, UR38, R78 ;  /* 0x00000026084e7c2b */ /* 0x000fe4000800004e */
[C---:B------:R-:W-:Y:S02]  /*52d0*/  DFMA R72, R34.reuse, UR52, R72 ;  /* 0x0000003422487c2b */ /* 0x040fe40008000048 */
[C---:B------:R-:W-:Y:S02]  /*52e0*/  DFMA R70, R34.reuse, UR68, R70 ;  /* 0x0000004422467c2b */ /* 0x040fe40008000046 */
[----:B------:R-:W-:Y:S01]  /*52f0*/  DFMA R76, R34, UR74, R76 ;  /* 0x0000004a224c7c2b */ /* 0x000fe2000800004c */
[----:B------:R-:W-:Y:S10]  /*5300*/  @P0 EXIT ;  /* 0x000000000000094d */ /* 0x000ff40003800000 */
[----:B------:R-:W0:Y:S01]  /*5310*/  S2R R25, SR_TID.X ;  /* 0x0000000000197919 */ /* 0x000e220000002100 */
[----:B------:R-:W-:Y:S01]  /*5320*/  DFMA R74, R2, R14, R74 ;  /* 0x0000000e024a722b */ /* 0x000fe2000000004a */
[----:B------:R-:W1:Y:S01]  /*5330*/  LDCU.64 UR4, c[0x0][0x358] ;  /* 0x00006b00ff0477ac */ /* 0x000e620008000a00 */
[----:B------:R-:W-:Y:S02]  /*5340*/  DFMA R36, R52, R2, R36 ;  /* 0x000000023424722b */ /* 0x000fe40000000024 */
[----:B------:R-:W-:Y:S01]  /*5350*/  DFMA R38, R2, R54, R38 ;  /* 0x000000360226722b */ /* 0x000fe20000000026 */
[----:B------:R-:W2:Y:S01]  /*5360*/  LDC.64 R2, c[0x0][0x3a8] ;  /* 0x0000ea00ff027b82 */ /* 0x000ea20000000a00 */
        /* <DEDUP_REMOVED lines=12> */
[----:B------:R-:W-:Y:S01]  /*5430*/  DFMA R130, R34, R158, R130 ;  /* 0x0000009e2282722b */ /* 0x000fe20000000082 */
[----:B0-----:R-:W-:Y:S01]  /*5440*/  IMAD R5, R0, 0x6c0, R25 ;  /* 0x000006c000057824 */ /* 0x001fe200078e0219 */
[----:B------:R-:W-:Y:S02]  /*5450*/  DFMA R80, R108, R34, R80 ;  /* 0x000000226c50722b */ /* 0x000fe40000000050 */
[----:B------:R-:W-:Y:S01]  /*5460*/  DFMA R82, R34, R110, R82 ;  /* 0x0000006e2252722b */ /* 0x000fe20000000052 */
[----:B--2---:R-:W-:Y:S01]  /*5470*/  IMAD.WIDE R2, R5, 0x8, R2 ;  /* 0x0000000805027825 */ /* 0x004fe200078e0202 */
[----:B------:R-:W-:-:S02]  /*5480*/  DADD R14, R78, R76 ;  /* 0x000000004e0e7229 */ /* 0x000fc4000000004c */
[----:B------:R-:W-:Y:S02]  /*5490*/  DADD R16, R78, -R76 ;  /* 0x000000004e107229 */ /* 0x000fe4000000084c */
[C-C-:B------:R-:W-:Y:S02]  /*54a0*/  DADD R12, R68.reuse, R70.reuse ;  /* 0x00000000440c7229 */ /* 0x140fe40000000046 */
[----:B------:R-:W-:Y:S01]  /*54b0*/  DADD R20, R68, -R70 ;  /* 0x0000000044147229 */ /* 0x000fe20000000846 */
[----:B-1----:R-:W-:Y:S01]  /*54c0*/  STG.E.64 desc[UR4][R2.64+0x1680], R14 ;  /* 0x0016800e02007986 */ /* 0x002fe2000c101b04 */
[C-C-:B------:R-:W-:Y:S02]  /*54d0*/  DADD R10, R64.reuse, R72.reuse ;  /* 0x00000000400a7229 */ /* 0x140fe40000000048 */
[----:B------:R-:W-:Y:S01]  /*54e0*/  DADD R22, R64, -R72 ;  /* 0x0000000040167229 */ /* 0x000fe20000000848 */
[----:B------:R-:W-:Y:S01]  /*54f0*/  STG.E.64 desc[UR4][R2.64+0x1b00], R16 ;  /* 0x001b001002007986 */ /* 0x000fe2000c101b04 */
[----:B------:R-:W-:-:S02]  /*5500*/  DADD R8, R38, R82 ;  /* 0x0000000026087229 */ /* 0x000fc40000000052 */
[----:B------:R-:W-:Y:S01]  /*5510*/  DADD R24, R38, -R82 ;  /* 0x0000000026187229 */ /* 0x000fe20000000852 */
[----:B------:R-:W-:Y:S01]  /*5520*/  STG.E.64 desc[UR4][R2.64+0x1200], R12 ;  /* 0x0012000c02007986 */ /* 0x000fe2000c101b04 */
[C-C-:B------:R-:W-:Y:S02]  /*5530*/  DADD R6, R36.reuse, R80.reuse ;  /* 0x0000000024067229 */ /* 0x140fe40000000050 */
[----:B------:R-:W-:Y:S01]  /*5540*/  DADD R26, R36, -R80 ;  /* 0x00000000241a7229 */ /* 0x000fe20000000850 */
[----:B------:R-:W-:Y:S01]  /*5550*/  STG.E.64 desc[UR4][R2.64+0x1f80], R20 ;  /* 0x001f801402007986 */ /* 0x000fe2000c101b04 */
[C-C-:B------:R-:W-:Y:S02]  /*5560*/  DADD R4, R74.reuse, R130.reuse ;  /* 0x000000004a047229 */ /* 0x140fe40000000082 */
[----:B------:R-:W-:Y:S01]  /*5570*/  DADD R28, R74, -R130 ;  /* 0x000000004a1c7229 */ /* 0x000fe20000000882 */
        /* <DEDUP_REMOVED lines=9> */
.L_x_39:
        /* <DEDUP_REMOVED lines=15> */
.L_x_1039:


//--------------------- .text._Z32massMatrixMultiplyConstantKernelILi12ELi14ELi1EEviPKdS1_S1_S1_Pd --------------------------
	.section	.text._Z32massMatrixMultiplyConstantKernelILi12ELi14ELi1EEviPKdS1_S1_S1_Pd,"ax",@progbits
	.align	128
        .global         _Z32massMatrixMultiplyConstantKernelILi12ELi14ELi1EEviPKdS1_S1_S1_Pd
        .type           _Z32massMatrixMultiplyConstantKernelILi12ELi14ELi1EEviPKdS1_S1_S1_Pd,@function
        .size           _Z32massMatrixMultiplyConstantKernelILi12ELi14ELi1EEviPKdS1_S1_S1_Pd,(.L_x_1040 - _Z32massMatrixMultiplyConstantKernelILi12ELi14ELi1EEviPKdS1_S1_S1_Pd)
        .other          _Z32massMatrixMultiplyConstantKernelILi12ELi14ELi1EEviPKdS1_S1_S1_Pd,@"STO_CUDA_ENTRY STV_DEFAULT"
_Z32massMatrixMultiplyConstantKernelILi12ELi14ELi1EEviPKdS1_S1_S1_Pd:
.text._Z32massMatrixMultiplyConstantKernelILi12ELi14ELi1EEviPKdS1_S1_S1_Pd:
        /* <DEDUP_REMOVED lines=11> */
[----:B------:R-:W3:Y:S01]  /*00b0*/  LDCU.128 UR32, c[0x3][0xc0] ;  /* 0x00c01800ff2077ac */ /* 0x000ee20008000c00 */
[----:B------:R-:W4:Y:S01]  /*00c0*/  LDCU.128 UR12, c[0x3][0xf0] ;  /* 0x00c01e00ff0c77ac */ /* 0x000f220008000c00 */
[----:B-1----:R-:W-:Y:S01]  /*00d0*/  VIADD R0, R252, UR4 ;  /* 0x00000004fc007c36 */ /* 0x002fe20008000000 */
[----:B------:R-:W1:Y:S04]  /*00e0*/  LDCU.128 UR8, c[0x3][0x120] ;  /* 0x00c02400ff0877ac */ /* 0x000e680008000c00 */
[C---:B--2---:R-:W-:Y:S01]  /*00f0*/  ISETP.GE.AND P0, PT, R0.reuse, UR5, PT ;  /* 0x0000000500007c0c */ /* 0x044fe2000bf06270 */
[----:B------:R-:W2:Y:S01]  /*0100*/  LDCU.128 UR48, c[0x3][0x760] ;  /* 0x00c0ec00ff3077ac */ /* 0x000ea20008000c00 */
[----:B------:R5:W-:Y:S01]  /*0110*/  STL [R1+0xbc], R0 ;  /* 0x0000bc0001007387 */ /* 0x000be20000100800 */
[----:B------:R-:W2:Y:S01]  /*0120*/  LDCU.128 UR36, c[0x3][0x700] ;  /* 0x00c0e000ff2477ac */ /* 0x000ea20008000c00 */
[----:B------:R-:W2:Y:S09]  /*0130*/  LDCU.128 UR52, c[0x3][0x730] ;  /* 0x00c0e600ff3477ac */ /* 0x000eb20008000c00 */
[----:B------:R-:W5:Y:S01]  /*0140*/  @!P0 LDC.64 R2, c[0x0][0x3a0] ;  /* 0x0000e800ff028b82 */ /* 0x000f620000000a00 */
[----:B0-----:R-:W-:Y:S01]  /*0150*/  @!P0 IMAD R23, R0, 0x6c0, R232 ;  /* 0x000006c000178824 */ /* 0x001fe200078e02e8 */
[----:B----4-:R-:W-:Y:S01]  /*0160*/  MOV R22, UR12 ;  /* 0x0000000c00167c02 */ /* 0x010fe20008000f00 */
[----:B-1----:R-:W-:Y:S01]  /*0170*/  IMAD.U32 R24, RZ, RZ, UR8 ;  /* 0x00000008ff187e24 */ /* 0x002fe2000f8e00ff */
[----:B------:R-:W-:Y:S01]  /*0180*/  MOV R25, UR9 ;  /* 0x0000000900197c02 */ /* 0x000fe20008000f00 */
[----:B---3--:R-:W-:Y:S01]  /*0190*/  IMAD.U32 R26, RZ, RZ, UR34 ;  /* 0x00000022ff1a7e24 */ /* 0x008fe2000f8e00ff */
[----:B------:R-:W0:Y:S01]  /*01a0*/  LDCU.128 UR64, c[0x3][0x10] ;  /* 0x00c00200ff4077ac */ /* 0x000e220008000c00 */
[----:B------:R-:W-:Y:S01]  /*01b0*/  IMAD.U32 R27, RZ, RZ, UR35 ;  /* 0x00000023ff1b7e24 */ /* 0x000fe2000f8e00ff */
[----:B------:R-:W1:Y:S01]  /*01c0*/  LDCU.128 UR20, c[0x3][0x710] ;  /* 0x00c0e200ff1477ac */ /* 0x000e620008000c00 */
[----:B------:R-:W3:Y:S01]  /*01d0*/  LDCU.128 UR4, c[0x3][0x40] ;  /* 0x00c00800ff0477ac */ /* 0x000ee20008000c00 */
[----:B------:R-:W4:Y:S01]  /*01e0*/  LDCU.128 UR68, c[0x3][0x70] ;  /* 0x00c00e00ff4477ac */ /* 0x000f220008000c00 */
[----:B------:R-:W2:Y:S01]  /*01f0*/  LDCU.128 UR16, c[0x3][0x740] ;  /* 0x00c0e800ff1077ac */ /* 0x000ea20008000c00 */
[----:B-----5:R-:W-:Y:S01]  /*0200*/  @!P0 IMAD.WIDE R2, R23, 0x8, R2 ;  /* 0x0000000817028825 */ /* 0x020fe200078e0202 */
[----:B------:R-:W5:Y:S04]  /*0210*/  LDCU.128 UR60, c[0x3][0x830] ;  /* 0x00c10600ff3c77ac */ /* 0x000f680008000c00 */
[----:B------:R-:W5:Y:S01]  /*0220*/  @!P0 LDG.E.64.CONSTANT R4, desc[UR76][R2.64] ;  /* 0x0000004c02048981 */ /* 0x000f62000c1e9b00 */
[----:B------:R-:W2:Y:S03]  /*0230*/  LDCU.128 UR24, c[0x3][0x20] ;  /* 0x00c00400ff1877ac */ /* 0x000ea60008000c00 */
[----:B------:R-:W5:Y:S01]  /*0240*/  @!P0 LDG.E.64.CONSTANT R20, desc[UR76][R2.64+0x3180] ;  /* 0x0031804c02148981 */ /* 0x000f62000c1e9b00 */
[----:B------:R-:W2:Y:S03]  /*0250*/  LDCU.128 UR72, c[0x3][0x720] ;  /* 0x00c0e400ff4877ac */ /* 0x000ea60008000c00 */
        /* <DEDUP_REMOVED lines=10> */
[----:B------:R-:W-:Y:S01]  /*0300*/  IMAD.U32 R23, RZ, RZ, UR13 ;  /* 0x0000000dff177e24 */ /* 0x000fe2000f8e00ff */
[----:B0-----:R-:W-:Y:S01]  /*0310*/  MOV R131, UR65 ;  /* 0x0000004100837c02 */ /* 0x001fe20008000f00 */
[----:B------:R-:W-:Y:S01]  /*0320*/  IMAD.U32 R130, RZ, RZ, UR64 ;  /* 0x00000040ff827e24 */ /* 0x000fe2000f8e00ff */
[----:B----4-:R-:W-:Y:S01]  /*0330*/  MOV R134, UR68 ;  /* 0x0000004400867c02 */ /* 0x010fe20008000f00 */
[----:B---3--:R-:W-:-:S02]  /*0340*/  IMAD.U32 R132, RZ, RZ, UR4 ;  /* 0x00000004ff847e24 */ /* 0x008fc4000f8e00ff */
[----:B------:R-:W-:Y:S02]  /*0350*/  IMAD.U32 R133, RZ, RZ, UR5 ;  /* 0x00000005ff857e24 */ /* 0x000fe4000f8e00ff */
[----:B------:R-:W-:Y:S02]  /*0360*/  IMAD.U32 R135, RZ, RZ, UR69 ;  /* 0x00000045ff877e24 */ /* 0x000fe4000f8e00ff */
[----:B-1----:R-:W-:Y:S02]  /*0370*/  IMAD.U32 R142, RZ, RZ, UR20 ;  /* 0x00000014ff8e7e24 */ /* 0x002fe4000f8e00ff */
[----:B------:R-:W-:Y:S01]  /*0380*/  IMAD.U32 R143, RZ, RZ, UR21 ;  /* 0x00000015ff8f7e24 */ /* 0x000fe2000f8e00ff */
[----:B--2---:R-:W-:Y:S01]  /*0390*/  MOV R144, UR16 ;  /* 0x0000001000907c02 */ /* 0x004fe20008000f00 */
[----:B------:R-:W-:Y:S01]  /*03a0*/  IMAD.U32 R145, RZ, RZ, UR17 ;  /* 0x00000011ff917e24 */ /* 0x000fe2000f8e00ff */
[----:B------:R-:W-:Y:S01]  /*03b0*/  MOV R165, UR23 ;  /* 0x0000001700a57c02 */ /* 0x000fe20008000f00 */
[----:B------:R-:W-:Y:S01]  /*03c0*/  IMAD.U32 R164, RZ, RZ, UR22 ;  /* 0x00000016ffa47e24 */ /* 0x000fe2000f8e00ff */
[----:B------:R-:W-:Y:S01]  /*03d0*/  MOV R155, UR7 ;  /* 0x00000007009b7c02 */ /* 0x000fe20008000f00 */
[----:B------:R-:W-:Y:S01]  /*03e0*/  IMAD.U32 R154, RZ, RZ, UR6 ;  /* 0x00000006ff9a7e24 */ /* 0x000fe2000f8e00ff */
[----:B------:R-:W0:Y:S01]  /*03f0*/  LDCU.128 UR20, c[0x3][0x110] ;  /* 0x00c02200ff1477ac */ /* 0x000e220008000c00 */
[----:B------:R-:W-:Y:S01]  /*0400*/  MOV R152, UR66 ;  /* 0x0000004200987c02 */ /* 0x000fe20008000f00 */
[----:B------:R-:W1:Y:S01]  /*0410*/  LDCU.128 UR4, c[0x3][0x780] ;  /* 0x00c0f000ff0477ac */ /* 0x000e620008000c00 */
[----:B------:R-:W-:-:S02]  /*0420*/  IMAD.U32 R153, RZ, RZ, UR67 ;  /* 0x00000043ff997e24 */ /* 0x000fc4000f8e00ff */
[----:B------:R-:W-:Y:S02]  /*0430*/  IMAD.U32 R156, RZ, RZ, UR70 ;  /* 0x00000046ff9c7e24 */ /* 0x000fe4000f8e00ff */
[----:B------:R-:W-:Y:S02]  /*0440*/  IMAD.U32 R157, RZ, RZ, UR71 ;  /* 0x00000047ff9d7e24 */ /* 0x000fe4000f8e00ff */
[----:B------:R-:W-:Y:S02]  /*0450*/  IMAD.U32 R166, RZ, RZ, UR18 ;  /* 0x00000012ffa67e24 */ /* 0x000fe4000f8e00ff */
[----:B------:R-:W-:Y:S01]  /*0460*/  IMAD.U32 R167, RZ, RZ, UR19 ;  /* 0x00000013ffa77e24 */ /* 0x000fe2000f8e00ff */
[----:B------:R-:W2:Y:S01]  /*0470*/  LDCU.128 UR16, c[0x3][0x7e0] ;  /* 0x00c0fc00ff1077ac */ /* 0x000ea20008000c00 */
[----:B------:R-:W-:Y:S02]  /*0480*/  IMAD.U32 R120, RZ, RZ, UR24 ;  /* 0x00000018ff787e24 */ /* 0x000fe4000f8e00ff */
[----:B------:R-:W-:-:S02]  /*0490*/  IMAD.U32 R121, RZ, RZ, UR25 ;  /* 0x00000019ff797e24 */ /* 0x000fc4000f8e00ff */
[----:B-1----:R-:W-:Y:S02]  /*04a0*/  IMAD.U32 R180, RZ, RZ, UR4 ;  /* 0x00000004ffb47e24 */ /* 0x002fe4000f8e00ff */
[----:B------:R-:W-:Y:S02]  /*04b0*/  IMAD.U32 R181, RZ, RZ, UR5 ;  /* 0x00000005ffb57e24 */ /* 0x000fe4000f8e00ff */
[----:B------:R-:W-:Y:S02]  /*04c0*/  IMAD.U32 R200, RZ, RZ, UR6 ;  /* 0x00000006ffc87e24 */ /* 0x000fe4000f8e00ff */
[----:B------:R-:W-:Y:S01]  /*04d0*/  IMAD.U32 R201, RZ, RZ, UR7 ;  /* 0x00000007ffc97e24 */ /* 0x000fe2000f8e00ff */
[----:B------:R-:W1:Y:S01]  /*04e0*/  LDCU.128 UR4, c[0x3][0x710] ;  /* 0x00c0e200ff0477ac */ /* 0x000e620008000c00 */
[----:B--2---:R-:W-:Y:S01]  /*04f0*/  IMAD.U32 R184, RZ, RZ, UR16 ;  /* 0x00000010ffb87e24 */ /* 0x004fe2000f8e00ff */
[----:B------:R-:W-:Y:S01]  /*0500*/  MOV R185, UR17 ;  /* 0x0000001100b97c02 */ /* 0x000fe20008000f00 */
[----:B------:R-:W-:Y:S01]  /*0510*/  IMAD.U32 R177, RZ, RZ, UR73 ;  /* 0x00000049ffb17e24 */ /* 0x000fe2000f8e00ff */
[----:B------:R-:W-:Y:S01]  /*0520*/  MOV R176, UR72 ;  /* 0x0000004800b07c02 */ /* 0x000fe20008000f00 */
[----:B------:R-:W2:Y:S01]  /*0530*/  S2R R0, SR_CgaCtaId ;  /* 0x0000000000007919 */ /* 0x000ea20000008800 */
[----:B-----5:R-:W-:-:S02]  /*0540*/  DADD R28, R4, R20 ;  /* 0x00000000041c7229 */ /* 0x020fc40000000014 */
[----:B------:R-:W-:Y:S01]  /*0550*/  DADD R58, R4, -R20 ;  /* 0x00000000043a7229 */ /* 0x000fe20000000814 */
[----:B------:R-:W-:Y:S01]  /*0560*/  MOV R4, UR28 ;  /* 0x0000001c00047c02 */ /* 0x000fe20008000f00 */
[----:B------:R-:W-:Y:S01]  /*0570*/  IMAD.U32 R5, RZ, RZ, UR29 ;  /* 0x0000001dff057e24 */ /* 0x000fe2000f8e00ff */
[C-C-:B------:R-:W-:Y:S01]  /*0580*/  DADD R2, R96.reuse, R12.reuse ;  /* 0x0000000060027229 */ /* 0x140fe2000000000c */
[----:B------:R-:W-:Y:S01]  /*0590*/  IMAD.U32 R20, RZ, RZ, UR32 ;  /* 0x00000020ff147e24 */ /* 0x000fe2000f8e00ff */
[----:B------:R-:W-:-:S03]  /*05a0*/  DADD R96, R96, -R12 ;  /* 0x0000000060607229 */ /* 0x000fc6000000080c */
[----:B------:R-:W-:Y:S01]  /*05b0*/  DFMA R30, R28, R4, RZ ;  /* 0x000000041c1e722b */ /* 0x000fe200000000ff */
[----:B------:R-:W-:Y:S01]  /*05c0*/  IMAD.U32 R12, RZ, RZ, UR44 ;  /* 0x0000002cff0c7e24 */ /* 0x000fe2000f8e00ff */
[----:B------:R-:W-:Y:S01]  /*05d0*/  MOV R13, UR45 ;  /* 0x0000002d000d7c02 */ /* 0x000fe20008000f00 */
[C-C-:B------:R-:W-:Y:S01]  /*05e0*/  DADD R32, R6.reuse, R18.reuse ;  /* 0x0000000006207229 */ /* 0x140fe20000000012 */
[----:B------:R-:W-:Y:S01]  /*05f0*/  IMAD.U32 R21, RZ, RZ, UR33 ;  /* 0x00000021ff157e24 */ /* 0x000fe2000f8e00ff */
[----:B------:R-:W-:Y:S01]  /*0600*/  DADD R60, R6, -R18 ;  /* 0x00000000063c7229 */ /* 0x000fe20000000812 */
[----:B------:R-:W3:Y:S01]  /*0610*/  LDCU.128 UR32, c[0x3][0xa0] ;  /* 0x00c01400ff2077ac */ /* 0x000ee20008000c00 */
[----:B------:R-:W-:Y:S01]  /*0620*/  IMAD.U32 R6, RZ, RZ, UR30 ;  /* 0x0000001eff067e24 */ /* 0x000fe2000f8e00ff */
[----:B------:R-:W-:Y:S01]  /*0630*/  MOV R7, UR31 ;  /* 0x0000001f00077c02 */ /* 0x000fe20008000f00 */
[C-C-:B------:R-:W-:Y:S02]  /*0640*/  DADD R62, R8.reuse, R16.reuse ;  /* 0x00000000083e7229 */ /* 0x140fe40000000010 */
[----:B------:R-:W-:-:S02]  /*0650*/  DADD R66, R8, -R16 ;  /* 0x0000000008427229 */ /* 0x000fc40000000810 */
[----:B------:R-:W-:Y:S01]  /*0660*/  DADD R112, R100, R10 ;  /* 0x0000000064707229 */ /* 0x000fe2000000000a */
[----:B------:R-:W-:Y:S01]  /*0670*/  IMAD.U32 R8, RZ, RZ, UR40 ;  /* 0x00000028ff087e24 */ /* 0x000fe2000f8e00ff */
[----:B------:R-:W-:Y:S01]  /*0680*/  MOV R16, UR56 ;  /* 0x0000003800107c02 */ /* 0x000fe20008000f00 */
[----:B------:R-:W-:Y:S01]  /*0690*/  IMAD.U32 R9, RZ, RZ, UR41 ;  /* 0x00000029ff097e24 */ /* 0x000fe2000f8e00ff */
[----:B------:R-:W-:Y:S01]  /*06a0*/  DADD R68, R72, R14 ;  /* 0x0000000048447229 */ /* 0x000fe2000000000e */
[----:B------:R-:W-:Y:S01]  /*06b0*/  IMAD.U32 R17, RZ, RZ, UR57 ;  /* 0x00000039ff117e24 */ /* 0x000fe2000f8e00ff */
[----:B------:R-:W-:Y:S02]  /*06c0*/  DADD R100, R100, -R10 ;  /* 0x0000000064647229 */ /* 0x000fe4000000080a */
[----:B------:R-:W-:Y:S01]  /*06d0*/  DFMA R36, R28, R12, RZ ;  /* 0x0000000c1c24722b */ /* 0x000fe200000000ff */
[----:B------:R-:W-:Y:S01]  /*06e0*/  MOV R10, UR42 ;  /* 0x0000002a000a7c02 */ /* 0x000fe20008000f00 */
[----:B------:R-:W-:Y:S01]  /*06f0*/  DADD R72, R72, -R14 ;  /* 0x0000000048487229 */ /* 0x000fe2000000080e */
[----:B------:R-:W-:Y:S01]  /*0700*/  IMAD.U32 R11, RZ, RZ, UR43 ;  /* 0x0000002bff0b7e24 */ /* 0x000fe2000f8e00ff */
[----:B------:R-:W4:Y:S01]  /*0710*/  LDCU.128 UR40, c[0x3][0x790] ;  /* 0x00c0f200ff2877ac */ /* 0x000f220008000c00 */
[----:B------:R-:W-:-:S02]  /*0720*/  IMAD.U32 R14, RZ, RZ, UR46 ;  /* 0x0000002eff0e7e24 */ /* 0x000fc4000f8e00ff */
[----:B------:R-:W-:Y:S01]  /*0730*/  IMAD.U32 R15, RZ, RZ, UR47 ;  /* 0x0000002fff0f7e24 */ /* 0x000fe2000f8e00ff */
[----:B------:R-:W5:Y:S01]  /*0740*/  LDCU.128 UR44, c[0x3][0x7c0] ;  /* 0x00c0f800ff2c77ac */ /* 0x000f620008000c00 */
[C---:B------:R-:W-:Y:S02]  /*0750*/  DFMA R34, R28.reuse, R8, RZ ;  /* 0x000000081c22722b */ /* 0x040fe400000000ff */
[C---:B------:R-:W-:Y:S02]  /*0760*/  DFMA R38, R28.reuse, R16, RZ ;  /* 0x000000101c26722b */ /* 0x040fe400000000ff */
[C---:B------:R-:W-:Y:S02]  /*0770*/  DFMA R40, R28.reuse, R20, RZ ;  /* 0x000000141c28722b */ /* 0x040fe400000000ff */
[C---:B------:R-:W-:Y:S02]  /*0780*/  DFMA R42, R28.reuse, R22, RZ ;  /* 0x000000161c2a722b */ /* 0x040fe400000000ff */
[----:B------:R-:W-:Y:S01]  /*0790*/  DFMA R44, R28, R24, RZ ;  /* 0x000000181c2c722b */ /* 0x000fe200000000ff */
[----:B------:R-:W-:Y:S01]  /*07a0*/  IMAD.U32 R18, RZ, RZ, UR58 ;  /* 0x0000003aff127e24 */ /* 0x000fe2000f8e00ff */
[C---:B------:R-:W-:Y:S01]  /*07b0*/  DFMA R70, R32.reuse, R6, R30 ;  /* 0x000000062046722b */ /* 0x040fe2000000001e */
[----:B------:R-:W-:Y:S01]  /*07c0*/  MOV R28, UR14 ;  /* 0x0000000e001c7c02 */ /* 0x000fe20008000f00 */
[----:B------:R-:W-:Y:S01]  /*07d0*/  IMAD.U32 R29, RZ, RZ, UR15 ;  /* 0x0000000fff1d7e24 */ /* 0x000fe2000f8e00ff */
[----:B------:R-:W-:Y:S01]  /*07e0*/  MOV R31, UR11 ;  /* 0x0000000b001f7c02 */ /* 0x000fe20008000f00 */
[----:B------:R-:W-:Y:S01]  /*07f0*/  IMAD.U32 R30, RZ, RZ, UR10 ;  /* 0x0000000aff1e7e24 */ /* 0x000fe2000f8e00ff */
[----:B------:R-:W0:Y:S01]  /*0800*/  LDCU.128 UR12, c[0x3][0x7f0] ;  /* 0x00c0fe00ff0c77ac */ /* 0x000e220008000c00 */
[----:B------:R-:W1:Y:S01]  /*0810*/  LDCU.128 UR8, c[0x3][0x820] ;  /* 0x00c10400ff0877ac */ /* 0x000e620008000c00 */
[----:B------:R-:W-:Y:S01]  /*0820*/  MOV R19, UR59 ;  /* 0x0000003b00137c02 */ /* 0x000fe20008000f00 */
[C---:B------:R-:W-:Y:S01]  /*0830*/  DFMA R92, R32.reuse, R26, R40 ;  /* 0x0000001a205c722b */ /* 0x040fe20000000028 */
[----:B----4-:R-:W-:Y:S01]  /*0840*/  MOV R46, UR42 ;  /* 0x0000002a002e7c02 */ /* 0x010fe20008000f00 */
[C---:B------:R-:W-:Y:S01]  /*0850*/  DFMA R98, R32.reuse, R28, R42 ;  /* 0x0000001c2062722b */ /* 0x040fe2000000002a */
[----:B------:R-:W-:Y:S01]  /*0860*/  MOV R40, UR48 ;  /* 0x0000003000287c02 */ /* 0x000fe20008000f00 */
[----:B------:R-:W-:Y:S01]  /*0870*/  DFMA R104, R32, R30, R44 ;  /* 0x0000001e2068722b */ /* 0x000fe2000000002c */
[----:B------:R-:W-:Y:S01]  /*0880*/  IMAD.U32 R41, RZ, RZ, UR49 ;  /* 0x00000031ff297e24 */ /* 0x000fe2000f8e00ff */
[----:B------:R-:W-:Y:S01]  /*0890*/  MOV R43, UR51 ;  /* 0x00000033002b7c02 */ /* 0x000fe20008000f00 */
[----:B------:R-:W-:Y:S01]  /*08a0*/  IMAD.U32 R42, RZ, RZ, UR50 ;  /* 0x00000032ff2a7e24 */ /* 0x000fe2000f8e00ff */
[----:B-----5:R-:W-:Y:S01]  /*08b0*/  MOV R49, UR45 ;  /* 0x0000002d00317c02 */ /* 0x020fe20008000f00 */
[----:B------:R-:W-:Y:S01]  /*08c0*/  IMAD.U32 R44, RZ, RZ, UR40 ;  /* 0x00000028ff2c7e24 */ /* 0x000fe2000f8e00ff */
[----:B------:R-:W-:Y:S01]  /*08d0*/  MOV R55, UR47 ;  /* 0x0000002f00377c02 */ /* 0x000fe20008000f00 */
[----:B------:R-:W-:Y:S01]  /*08e0*/  IMAD.U32 R45, RZ, RZ, UR41 ;  /* 0x00000029ff2d7e24 */ /* 0x000fe2000f8e00ff */
[----:B------:R-:W4:Y:S01]  /*08f0*/  LDCU.128 UR48, c[0x3][0x130] ;  /* 0x00c02600ff3077ac */ /* 0x000f220008000c00 */
[----:B------:R-:W-:-:S02]  /*0900*/  IMAD.U32 R47, RZ, RZ, UR43 ;  /* 0x0000002bff2f7e24 */ /* 0x000fc4000f8e00ff */
[----:B------:R-:W-:Y:S01]  /*0910*/  IMAD.U32 R48, RZ, RZ, UR44 ;  /* 0x0000002cff307e24 */ /* 0x000fe2000f8e00ff */
[----:B------:R-:W5:Y:S01]  /*0920*/  LDCU.128 UR40, c[0x3][0xd0] ;  /* 0x00c01a00ff2877ac */ /* 0x000f620008000c00 */
[----:B------:R-:W-:Y:S01]  /*0930*/  IMAD.U32 R54, RZ, RZ, UR46 ;  /* 0x0000002eff367e24 */ /* 0x000fe2000f8e00ff */
[C---:B------:R-:W-:Y:S01]  /*0940*/  DFMA R76, R32.reuse, R10, R34 ;  /* 0x0000000a204c722b */ /* 0x040fe20000000022 */
[----:B------:R-:W2:Y:S01]  /*0950*/  LDCU.128 UR44, c[0x3][0x100] ;  /* 0x00c02000ff2c77ac */ /* 0x000ea20008000c00 */
[C---:B------:R-:W-:Y:S02]  /*0960*/  DFMA R82, R32.reuse, R14, R36 ;  /* 0x0000000e2052722b */ /* 0x040fe40000000024 */
[----:B------:R-:W-:Y:S01]  /*0970*/  DFMA R88, R32, R18, R38 ;  /* 0x000000122058722b */ /* 0x000fe20000000026 */
[----:B------:R-:W-:Y:S01]  /*0980*/  IMAD.U32 R36, RZ, RZ, UR52 ;  /* 0x00000034ff247e24 */ /* 0x000fe2000f8e00ff */
[----:B------:R-:W-:Y:S01]  /*0990*/  MOV R37, UR53 ;  /* 0x0000003500257c02 */ /* 0x000fe20008000f00 */
[----:B------:R-:W-:Y:S01]  /*09a0*/  IMAD.U32 R32, RZ, RZ, UR36 ;  /* 0x00000024ff207e24 */ /* 0x000fe2000f8e00ff */
[----:B-1----:R-:W-:Y:S01]  /*09b0*/  MOV R52, UR8 ;  /* 0x0000000800347c02 */ /* 0x002fe20008000f00 */
[----:B------:R-:W-:Y:S01]  /*09c0*/  IMAD.U32 R33, RZ, RZ, UR37 ;  /* 0x00000025ff217e24 */ /* 0x000fe2000f8e00ff */
[----:B------:R-:W1:Y:S01]  /*09d0*/  LDCU.128 UR28, c[0x3][0x770] ;  /* 0x00c0ee00ff1c77ac */ /* 0x000e620008000c00 */
[----:B0-----:R-:W-:-:S02]  /*09e0*/  IMAD.U32 R50, RZ, RZ, UR12 ;  /* 0x0000000cff327e24 */ /* 0x001fc4000f8e00ff */
[----:B------:R-:W-:Y:S02]  /*09f0*/  IMAD.U32 R51, RZ, RZ, UR13 ;  /* 0x0000000dff337e24 */ /* 0x000fe4000f8e00ff */
[----:B------:R-:W-:Y:S01]  /*0a00*/  IMAD.U32 R53, RZ, RZ, UR9 ;  /* 0x00000009ff357e24 */ /* 0x000fe2000f8e00ff */
[----:B------:R-:W-:Y:S01]  /*0a10*/  MOV R34, UR38 ;  /* 0x0000002600227c02 */ /* 0x000fe20008000f00 */
[----:B------:R-:W-:Y:S01]  /*0a20*/  IMAD.U32 R35, RZ, RZ, UR39 ;  /* 0x00000027ff237e24 */ /* 0x000fe2000f8e00ff */
[----:B------:R-:W0:Y:S01]  /*0a30*/  LDCU.128 UR36, c[0x3][0x7a0] ;  /* 0x00c0f400ff2477ac */ /* 0x000e220008000c00 */
[----:B------:R-:W-:Y:S02]  /*0a40*/  IMAD.U32 R38, RZ, RZ, UR54 ;  /* 0x00000036ff267e24 */ /* 0x000fe4000f8e00ff */
[----:B------:R-:W-:Y:S01]  /*0a50*/  IMAD.U32 R39, RZ, RZ, UR55 ;  /* 0x00000037ff277e24 */ /* 0x000fe2000f8e00ff */
[----:B------:R-:W0:Y:S01]  /*0a60*/  LDCU.128 UR52, c[0x3][0x7d0] ;  /* 0x00c0fa00ff3477ac */ /* 0x000e220008000c00 */
[C---:B------:R-:W-:Y:S01]  /*0a70*/  DFMA R64, R58.reuse, R32, RZ ;  /* 0x000000203a40722b */ /* 0x040fe200000000ff */
[----:B------:R-:W0:Y:S01]  /*0a80*/  LDCU.128 UR56, c[0x3][0x800] ;  /* 0x00c10000ff3877ac */ /* 0x000e220008000c00 */
[----:B------:R-:W-:-:S02]  /*0a90*/  DFMA R74, R58, R36, RZ ;  /* 0x000000243a4a722b */ /* 0x000fc400000000ff */
[C---:B------:R-:W-:Y:S02]  /*0aa0*/  DFMA R80, R58.reuse, R40, RZ ;  /* 0x000000283a50722b */ /* 0x040fe400000000ff */
[C---:B------:R-:W-:Y:S02]  /*0ab0*/  DFMA R86, R58.reuse, R44, RZ ;  /* 0x0000002c3a56722b */ /* 0x040fe400000000ff */
[C---:B------:R-:W-:Y:S02]  /*0ac0*/  DFMA R90, R58.reuse, R48, RZ ;  /* 0x000000303a5a722b */ /* 0x040fe400000000ff */
[C---:B------:R-:W-:Y:S02]  /*0ad0*/  DFMA R94, R58.reuse, R50, RZ ;  /* 0x000000323a5e722b */ /* 0x040fe400000000ff */
[----:B------:R-:W-:Y:S01]  /*0ae0*/  DFMA R102, R58, R52, RZ ;  /* 0x000000343a66722b */ /* 0x000fe200000000ff */
[----:B------:R-:W-:Y:S01]  /*0af0*/  IMAD.U32 R56, RZ, RZ, UR14 ;  /* 0x0000000eff387e24 */ /* 0x000fe2000f8e00ff */
[----:B------:R-:W-:Y:S01]  /*0b00*/  MOV R58, UR10 ;  /* 0x0000000a003a7c02 */ /* 0x000fe20008000f00 */
[----:B------:R-:W-:Y:S01]  /*0b10*/  IMAD.U32 R57, RZ, RZ, UR15 ;  /* 0x0000000fff397e24 */ /* 0x000fe2000f8e00ff */
[----:B------:R-:W0:Y:S01]  /*0b20*/  LDCU.128 UR12, c[0x3][0x750] ;  /* 0x00c0ea00ff0c77ac */ /* 0x000e220008000c00 */
[----:B------:R-:W-:Y:S01]  /*0b30*/  IMAD.U32 R59, RZ, RZ, UR11 ;  /* 0x0000000bff3b7e24 */ /* 0x000fe2000f8e00ff */
[C---:B------:R-:W-:Y:S01]  /*0b40*/  DFMA R64, R60.reuse, R34, R64 ;  /* 0x000000223c40722b */ /* 0x040fe20000000040 */
[----:B---3--:R-:W-:Y:S01]  /*0b50*/  IMAD.U32 R136, RZ, RZ, UR32 ;  /* 0x00000020ff887e24 */ /* 0x008fe2000f8e00ff */
[C---:B------:R-:W-:Y:S01]  /*0b60*/  DFMA R78, R60.reuse, R38, R74 ;  /* 0x000000263c4e722b */ /* 0x040fe2000000004a */
[----:B------:R-:W-:Y:S01]  /*0b70*/  MOV R137, UR33 ;  /* 0x0000002100897c02 */ /* 0x000fe20008000f00 */
[C---:B------:R-:W-:Y:S01]  /*0b80*/  DFMA R84, R60.reuse, R42, R80 ;  /* 0x0000002a3c54722b */ /* 0x040fe20000000050 */
[----:B-----5:R-:W-:Y:S01]  /*0b90*/  IMAD.U32 R138, RZ, RZ, UR40 ;  /* 0x00000028ff8a7e24 */ /* 0x020fe2000f8e00ff */
[C---:B------:R-:W-:Y:S01]  /*0ba0*/  DFMA R86, R60.reuse, R46, R86 ;  /* 0x0000002e3c56722b */ /* 0x040fe20000000056 */
[----:B------:R-:W-:Y:S01]  /*0bb0*/  IMAD.U32 R139, RZ, RZ, UR41 ;  /* 0x00000029ff8b7e24 */ /* 0x000fe2000f8e00ff */
[C---:B------:R-:W-:Y:S01]  /*0bc0*/  DFMA R90, R60.reuse, R54, R90 ;  /* 0x000000363c5a722b */ /* 0x040fe2000000005a */
[----:B--2---:R-:W-:Y:S01]  /*0bd0*/  MOV R140, UR44 ;  /* 0x0000002c008c7c02 */ /* 0x004fe20008000f00 */
[C---:B------:R-:W-:Y:S01]  /*0be0*/  DFMA R94, R60.reuse, R56, R94 ;  /* 0x000000383c5e722b */ /* 0x040fe2000000005e */
[----:B------:R-:W-:Y:S01]  /*0bf0*/  IMAD.U32 R141, RZ, RZ, UR45 ;  /* 0x0000002dff8d7e24 */ /* 0x000fe2000f8e00ff */
[----:B------:R-:W-:Y:S01]  /*0c00*/  DFMA R102, R60, R58, R102 ;  /* 0x0000003a3c66722b */ /* 0x000fe20000000066 */
[----:B------:R-:W2:Y:S01]  /*0c10*/  LDCU.128 UR8, c[0x3][0x50] ;  /* 0x00c00a00ff0877ac */ /* 0x000ea20008000c00 */
[----:B----4-:R-:W-:Y:S01]  /*0c20*/  IMAD.U32 R60, RZ, RZ, UR48 ;  /* 0x00000030ff3c7e24 */ /* 0x010fe2000f8e00ff */
[----:B------:R-:W-:Y:S01]  /*0c30*/  MOV R61, UR49 ;  /* 0x00000031003d7c02 */ /* 0x000fe20008000f00 */
[C---:B------:R-:W-:Y:S01]  /*0c40*/  DFMA R70, R62.reuse, R130, R70 ;  /* 0x000000823e46722b */ /* 0x040fe20000000046 */
[----:B-1----:R-:W-:Y:S01]  /*0c50*/  IMAD.U32 R146, RZ, RZ, UR28 ;  /* 0x0000001cff927e24 */ /* 0x002fe2000f8e00ff */
[C---:B------:R-:W-:Y:S01]  /*0c60*/  DFMA R80, R62.reuse, R132, R76 ;  /* 0x000000843e50722b */ /* 0x040fe2000000004c */
[----:B------:R-:W-:Y:S01]  /*0c70*/  MOV R147, UR29 ;  /* 0x0000001d00937c02 */ /* 0x000fe20008000f00 */
[C---:B------:R-:W-:Y:S01]  /*0c80*/  DFMA R82, R62.reuse, R134, R82 ;  /* 0x000000863e52722b */ /* 0x040fe20000000052 */
[----:B0-----:R-:W-:Y:S01]  /*0c90*/  IMAD.U32 R148, RZ, RZ, UR36 ;  /* 0x00000024ff947e24 */ /* 0x001fe2000f8e00ff */
[C---:B------:R-:W-:Y:S01]  /*0ca0*/  DFMA R88, R62.reuse, R136, R88 ;  /* 0x000000883e58722b */ /* 0x040fe20000000058 */
[----:B------:R-:W-:Y:S01]  /*0cb0*/  IMAD.U32 R149, RZ, RZ, UR37 ;  /* 0x00000025ff957e24 */ /* 0x000fe2000f8e00ff */
[C---:B------:R-:W-:Y:S01]  /*0cc0*/  DFMA R92, R62.reuse, R138, R92 ;  /* 0x0000008a3e5c722b */ /* 0x040fe2000000005c */
[----:B------:R-:W-:Y:S01]  /*0cd0*/  MOV R150, UR52 ;  /* 0x0000003400967c02 */ /* 0x000fe20008000f00 */
[C---:B------:R-:W-:Y:S01]  /*0ce0*/  DFMA R98, R62.reuse, R140, R98 ;  /* 0x0000008c3e62722b */ /* 0x040fe20000000062 */
[----:B------:R-:W-:Y:S01]  /*0cf0*/  IMAD.U32 R151, RZ, RZ, UR53 ;  /* 0x00000035ff977e24 */ /* 0x000fe2000f8e00ff */
[----:B------:R-:W-:-:S02]  /*0d00*/  DFMA R106, R62, R60, R104 ;  /* 0x0000003c3e6a722b */ /* 0x000fc40000000068 */
[C---:B------:R-:W-:Y:S01]  /*0d10*/  DFMA R74, R66.reuse, R142, R64 ;  /* 0x0000008e424a722b */ /* 0x040fe20000000040 */
[----:B------:R-:W-:Y:S01]  /*0d20*/  IMAD.U32 R62, RZ, RZ, UR56 ;  /* 0x00000038ff3e7e24 */ /* 0x000fe2000f8e00ff */
[----:B------:R-:W-:Y:S01]  /*0d30*/  MOV R63, UR57 ;  /* 0x00000039003f7c02 */ /* 0x000fe20008000f00 */
[----:B------:R-:W-:Y:S02]  /*0d40*/  IMAD.U32 R64, RZ, RZ, UR60 ;  /* 0x0000003cff407e24 */ /* 0x000fe4000f8e00ff */
[----:B------:R-:W-:Y:S01]  /*0d50*/  IMAD.U32 R65, RZ, RZ, UR61 ;  /* 0x0000003dff417e24 */ /* 0x000fe2000f8e00ff */
[C---:B------:R-:W-:Y:S01]  /*0d60*/  DFMA R78, R66.reuse, R144, R78 ;  /* 0x00000090424e722b */ /* 0x040fe2000000004e */
[----:B------:R-:W-:Y:S01]  /*0d70*/  UMOV UR56, UR12 ;  /* 0x0000000c00387c82 */ /* 0x000fe20008000000 */
[C---:B------:R-:W-:Y:S01]  /*0d80*/  DFMA R84, R66.reuse, R146, R84 ;  /* 0x000000924254722b */ /* 0x040fe20000000054 */
[----:B------:R-:W-:Y:S01]  /*0d90*/  UMOV UR57, UR13 ;  /* 0x0000000d00397c82 */ /* 0x000fe20008000000 */
[C---:B------:R-:W-:Y:S01]  /*0da0*/  DFMA R86, R66.reuse, R148, R86 ;  /* 0x000000944256722b */ /* 0x040fe20000000056 */
[----:B------:R-:W-:Y:S01]  /*0db0*/  UMOV UR52, UR14 ;  /* 0x0000000e00347c82 */ /* 0x000fe20008000000 */
[C---:B------:R-:W-:Y:S01]  /*0dc0*/  DFMA R90, R66.reuse, R150, R90 ;  /* 0x00000096425a722b */ /* 0x040fe2000000005a */
[----:B------:R-:W-:Y:S01]  /*0dd0*/  UMOV UR53, UR15 ;  /* 0x0000000f00357c82 */ /* 0x000fe20008000000 */
[C---:B------:R-:W-:Y:S01]  /*0de0*/  DFMA R104, R66.reuse, R62, R94 ;  /* 0x0000003e4268722b */ /* 0x040fe2000000005e */
[----:B------:R-:W-:Y:S01]  /*0df0*/  IMAD.U32 R160, RZ, RZ, UR42 ;  /* 0x0000002affa07e24 */ /* 0x000fe2000f8e00ff */
[----:B------:R-:W-:Y:S01]  /*0e00*/  DFMA R114, R66, R64, R102 ;  /* 0x000000404272722b */ /* 0x000fe20000000066 */
        /* <DEDUP_REMOVED lines=8> */
[----:B------:R-:W1:Y:S01]  /*0e90*/  LDCU.128 UR40, c[0x3][0xb0] ;  /* 0x00c01600ff2877ac */ /* 0x000e620008000c00 */
[----:B------:R-:W3:Y:S01]  /*0ea0*/  LDCU.128 UR44, c[0x3][0xe0] ;  /* 0x00c01c00ff2c77ac */ /* 0x000ee20008000c00 */
[----:B------:R-:W4:Y:S01]  /*0eb0*/  LDCU.128 UR48, c[0x3][0x140] ;  /* 0x00c02800ff3077ac */ /* 0x000f220008000c00 */
[----:B------:R-:W5:Y:S01]  /*0ec0*/  LDCU.128 UR32, c[0x3][0x7b0] ;  /* 0x00c0f600ff2077ac */ /* 0x000f620008000c00 */
[----:B--2---:R-:W-:Y:S01]  /*0ed0*/  MOV R122, UR8 ;  /* 0x00000008007a7c02 */ /* 0x004fe20008000f00 */
[----:B------:R-:W-:-:S02]  /*0ee0*/  IMAD.U32 R123, RZ, RZ, UR9 ;  /* 0x00000009ff7b7e24 */ /* 0x000fc4000f8e00ff */
[----:B------:R-:W-:Y:S02]  /*0ef0*/  IMAD.U32 R188, RZ, RZ, UR10 ;  /* 0x0000000affbc7e24 */ /* 0x000fe4000f8e00ff */
[----:B------:R-:W-:Y:S01]  /*0f00*/  IMAD.U32 R189, RZ, RZ, UR11 ;  /* 0x0000000bffbd7e24 */ /* 0x000fe2000f8e00ff */
[----:B------:R-:W2:Y:S01]  /*0f10*/  LDCU.128 UR8, c[0x3][URZ] ;  /* 0x00c00000ff0877ac */ /* 0x000ea20008000c00 */
[C---:B------:R-:W-:Y:S01]  /*0f20*/  DFMA R76, R68.reuse, R152, R70 ;  /* 0x00000098444c722b */ /* 0x040fe20000000046 */
[----:B------:R-:W-:Y:S01]  /*0f30*/  MOV R168, UR30 ;  /* 0x0000001e00a87c02 */ /* 0x000fe20008000f00 */
[C---:B------:R-:W-:Y:S01]  /*0f40*/  DFMA R80, R68.reuse, R154, R80 ;  /* 0x0000009a4450722b */ /* 0x040fe20000000050 */
[----:B------:R-:W-:Y:S01]  /*0f50*/  IMAD.U32 R169, RZ, RZ, UR31 ;  /* 0x0000001fffa97e24 */ /* 0x000fe2000f8e00ff */
[C---:B------:R-:W-:Y:S01]  /*0f60*/  DFMA R82, R68.reuse, R156, R82 ;  /* 0x0000009c4452722b */ /* 0x040fe20000000052 */
[----:B------:R-:W-:Y:S01]  /*0f70*/  IMAD.U32 R170, RZ, RZ, UR38 ;  /* 0x00000026ffaa7e24 */ /* 0x000fe2000f8e00ff */
[C---:B------:R-:W-:Y:S01]  /*0f80*/  DFMA R88, R68.reuse, R158, R88 ;  /* 0x0000009e4458722b */ /* 0x040fe20000000058 */
[----:B------:R-:W-:Y:S01]  /*0f90*/  MOV R171, UR39 ;  /* 0x0000002700ab7c02 */ /* 0x000fe20008000f00 */
[C---:B------:R-:W-:Y:S01]  /*0fa0*/  DFMA R92, R68.reuse, R160, R92 ;  /* 0x000000a0445c722b */ /* 0x040fe2000000005c */
[----:B------:R-:W-:Y:S01]  /*0fb0*/  IMAD.U32 R172, RZ, RZ, UR54 ;  /* 0x00000036ffac7e24 */ /* 0x000fe2000f8e00ff */
[C---:B------:R-:W-:Y:S01]  /*0fc0*/  DFMA R108, R68.reuse, R162, R98 ;  /* 0x000000a2446c722b */ /* 0x040fe20000000062 */
[----:B------:R-:W-:Y:S01]  /*0fd0*/  IMAD.U32 R173, RZ, RZ, UR55 ;  /* 0x00000037ffad7e24 */ /* 0x000fe2000f8e00ff */
[----:B------:R-:W-:Y:S01]  /*0fe0*/  DFMA R118, R68, R66, R106 ;  /* 0x000000424476722b */ /* 0x000fe2000000006a */
[----:B------:R-:W-:Y:S01]  /*0ff0*/  IMAD.U32 R70, RZ, RZ, UR62 ;  /* 0x0000003eff467e24 */ /* 0x000fe2000f8e00ff */
[----:B------:R-:W-:Y:S01]  /*1000*/  MOV R68, UR58 ;  /* 0x0000003a00447c02 */ /* 0x000fe20008000f00 */
[----:B------:R-:W-:Y:S01]  /*1010*/  IMAD.U32 R69, RZ, RZ, UR59 ;  /* 0x0000003bff457e24 */ /* 0x000fe2000f8e00ff */
[----:B------:R-:W-:Y:S01]  /*1020*/  MOV R71, UR63 ;  /* 0x0000003f00477c02 */ /* 0x000fe20008000f00 */
[C---:B------:R-:W-:Y:S01]  /*1030*/  DFMA R102, R72.reuse, R164, R74 ;  /* 0x000000a44866722b */ /* 0x040fe2000000004a */
[----:B0-----:R-:W-:Y:S01]  /*1040*/  IMAD.U32 R124, RZ, RZ, UR12 ;  /* 0x0000000cff7c7e24 */ /* 0x001fe2000f8e00ff */
[C---:B------:R-:W-:Y:S01]  /*1050*/  DFMA R106, R72.reuse, R166, R78 ;  /* 0x000000a6486a722b */ /* 0x040fe2000000004e */
[----:B------:R-:W-:Y:S01]  /*1060*/  MOV R125, UR13 ;  /* 0x0000000d007d7c02 */ /* 0x000fe20008000f00 */
[C---:B------:R-:W-:Y:S01]  /*1070*/  DFMA R84, R72.reuse, R168, R84 ;  /* 0x000000a84854722b */ /* 0x040fe20000000054 */
[----:B-1----:R-:W-:Y:S01]  /*1080*/  IMAD.U32 R126, RZ, RZ, UR40 ;  /* 0x00000028ff7e7e24 */ /* 0x002fe2000f8e00ff */
[C---:B------:R-:W-:Y:S01]  /*1090*/  DFMA R86, R72.reuse, R170, R86 ;  /* 0x000000aa4856722b */ /* 0x040fe20000000056 */
[----:B------:R-:W-:Y:S01]  /*10a0*/  IMAD.U32 R127, RZ, RZ, UR41 ;  /* 0x00000029ff7f7e24 */ /* 0x000fe2000f8e00ff */
[C---:B------:R-:W-:Y:S01]  /*10b0*/  DFMA R94, R72.reuse, R172, R90 ;  /* 0x000000ac485e722b */ /* 0x040fe2000000005a */
[----:B---3--:R-:W-:Y:S01]  /*10c0*/  MOV R174, UR44 ;  /* 0x0000002c00ae7c02 */ /* 0x008fe20008000f00 */
[C---:B------:R-:W-:Y:S01]  /*10d0*/  DFMA R110, R72.reuse, R68, R104 ;  /* 0x00000044486e722b */ /* 0x040fe20000000068 */
[----:B------:R-:W-:Y:S01]  /*10e0*/  IMAD.U32 R175, RZ, RZ, UR45 ;  /* 0x0000002dffaf7e24 */ /* 0x000fe2000f8e00ff */
[----:B------:R-:W-:Y:S01]  /*10f0*/  DFMA R186, R72, R70, R114 ;  /* 0x0000004648ba722b */ /* 0x000fe20000000072 */
[----:B----4-:R-:W-:Y:S01]  /*1100*/  IMAD.U32 R74, RZ, RZ, UR48 ;  /* 0x00000030ff4a7e24 */ /* 0x010fe2000f8e00ff */
[----:B------:R-:W-:Y:S01]  /*1110*/  MOV R73, UR21 ;  /* 0x0000001500497c02 */ /* 0x000fe20008000f00 */
[----:B------:R-:W-:Y:S01]  /*1120*/  IMAD.U32 R72, RZ, RZ, UR20 ;  /* 0x00000014ff487e24 */ /* 0x000fe2000f8e00ff */
[----:B-----5:R-:W-:Y:S01]  /*1130*/  MOV R182, UR32 ;  /* 0x0000002000b67c02 */ /* 0x020fe20008000f00 */
[----:B------:R-:W-:-:S02]  /*1140*/  IMAD.U32 R75, RZ, RZ, UR49 ;  /* 0x00000031ff4b7e24 */ /* 0x000fc4000f8e00ff */
[----:B------:R-:W-:Y:S01]  /*1150*/  IMAD.U32 R183, RZ, RZ, UR33 ;  /* 0x00000021ffb77e24 */ /* 0x000fe2000f8e00ff */
[C---:B------:R-:W-:Y:S01]  /*1160*/  DFMA R98, R2.reuse, R120, R76 ;  /* 0x000000780262722b */ /* 0x040fe2000000004c */
[----:B------:R-:W0:Y:S01]  /*1170*/  LDCU.128 UR36, c[0x3][0x810] ;  /* 0x00c10200ff2477ac */ /* 0x000e220008000c00 */
[C---:B------:R-:W-:Y:S02]  /*1180*/  DFMA R114, R2.reuse, R122, R80 ;  /* 0x0000007a0272722b */ /* 0x040fe40000000050 */
[C---:B------:R-:W-:Y:S01]  /*1190*/  DFMA R128, R2.reuse, R124, R82 ;  /* 0x0000007c0280722b */ /* 0x040fe20000000052 */
[----:B------:R-:W1:Y:S01]  /*11a0*/  LDCU.128 UR28, c[0x3][0x840] ;  /* 0x00c10800ff1c77ac */ /* 0x000e620008000c00 */
[C---:B------:R-:W-:Y:S02]  /*11b0*/  DFMA R116, R2.reuse, R126, R88 ;  /* 0x0000007e0274722b */ /* 0x040fe40000000058 */
[C---:B------:R-:W-:Y:S02]  /*11c0*/  DFMA R104, R2.reuse, R174, R92 ;  /* 0x000000ae0268722b */ /* 0x040fe4000000005c */
[----:B------:R-:W-:-:S02]  /*11d0*/  DFMA R108, R2, R72, R108 ;  /* 0x00000048026c722b */ /* 0x000fc4000000006c */
[----:B------:R-:W-:Y:S02]  /*11e0*/  DFMA R118, R2, R74, R118 ;  /* 0x0000004a0276722b */ /* 0x000fe40000000076 */
[C---:B------:R-:W-:Y:S02]  /*11f0*/  DFMA R90, R96.reuse, R180, R84 ;  /* 0x000000b4605a722b */ /* 0x040fe40000000054 */
[----:B------:R-:W-:Y:S01]  /*1200*/  DFMA R2, R96, R182, R86 ;  /* 0x000000b66002722b */ /* 0x000fe20000000056 */
[----:B--2---:R-:W-:Y:S01]  /*1210*/  MOV R84, UR10 ;  /* 0x0000000a00547c02 */ /* 0x004fe20008000f00 */
[----:B------:R-:W-:Y:S02]  /*1220*/  IMAD.U32 R86, RZ, RZ, UR8 ;  /* 0x00000008ff567e24 */ /* 0x000fe4000f8e00ff */
[----:B------:R-:W-:Y:S02]  /*1230*/  IMAD.U32 R87, RZ, RZ, UR9 ;  /* 0x00000009ff577e24 */ /* 0x000fe4000f8e00ff */
[----:B------:R-:W-:Y:S01]  /*1240*/  IMAD.U32 R85, RZ, RZ, UR11 ;  /* 0x0000000bff557e24 */ /* 0x000fe2000f8e00ff */
[----:B------:R-:W2:Y:S02]  /*1250*/  LDCU.128 UR8, c[0x3][0x700] ;  /* 0x00c0e000ff0877ac */ /* 0x000ea40008000c00 */
[----:B------:R2:W-:Y:S04]  /*1260*/  STL.64 [R1+0xb0], R86 ;  /* 0x0000b05601007387 */ /* 0x0005e80000100a00 */
[----:B------:R3:W-:Y:S01]  /*1270*/  STL.64 [R1+0xa0], R84 ;  /* 0x0000a05401007387 */ /* 0x0007e20000100a00 */
[----:B0-----:R-:W-:-:S02]  /*1280*/  IMAD.U32 R76, RZ, RZ, UR36 ;  /* 0x00000024ff4c7e24 */ /* 0x001fc4000f8e00ff */
[----:B------:R-:W-:Y:S02]  /*1290*/  IMAD.U32 R77, RZ, RZ, UR37 ;  /* 0x00000025ff4d7e24 */ /* 0x000fe4000f8e00ff */
[----:B--2---:R-:W-:Y:S01]  /*12a0*/  IMAD.U32 R86, RZ, RZ, UR8 ;  /* 0x00000008ff567e24 */ /* 0x004fe2000f8e00ff */
[----:B------:R-:W-:Y:S01]  /*12b0*/  MOV R87, UR9 ;  /* 0x0000000900577c02 */ /* 0x000fe20008000f00 */
[----:B---3--:R-:W-:Y:S02]  /*12c0*/  IMAD.U32 R84, RZ, RZ, UR10 ;  /* 0x0000000aff547e24 */ /* 0x008fe4000f8e00ff */
[----:B------:R-:W-:Y:S01]  /*12d0*/  IMAD.U32 R85, RZ, RZ, UR11 ;  /* 0x0000000bff557e24 */ /* 0x000fe2000f8e00ff */
[----:B------:R-:W0:Y:S01]  /*12e0*/  LDCU.128 UR8, c[0x3][0x10] ;  /* 0x00c00200ff0877ac */ /* 0x000e220008000c00 */
[C---:B------:R-:W-:Y:S02]  /*12f0*/  DFMA R88, R96.reuse, R184, R94 ;  /* 0x000000b86058722b */ /* 0x040fe4000000005e */
[----:B------:R-:W-:Y:S01]  /*1300*/  DFMA R92, R96, R76, R110 ;  /* 0x0000004c605c722b */ /* 0x000fe2000000006e */
[----:B------:R-:W-:Y:S01]  /*1310*/  IMAD.U32 R94, RZ, RZ, UR6 ;  /* 0x00000006ff5e7e24 */ /* 0x000fe2000f8e00ff */
[----:B------:R-:W-:Y:S01]  /*1320*/  MOV R111, UR5 ;  /* 0x00000005006f7c02 */ /* 0x000fe20008000f00 */
[----:B------:R-:W-:-:S02]  /*1330*/  IMAD.U32 R110, RZ, RZ, UR4 ;  /* 0x00000004ff6e7e24 */ /* 0x000fc4000f8e00ff */
[----:B------:R-:W-:Y:S01]  /*1340*/  IMAD.U32 R95, RZ, RZ, UR7 ;  /* 0x00000007ff5f7e24 */ /* 0x000fe2000f8e00ff */
[----:B------:R-:W2:Y:S01]  /*1350*/  LDCU.128 UR4, c[0x3][0x20] ;  /* 0x00c00400ff0477ac */ /* 0x000ea20008000c00 */
[----:B------:R0:W-:Y:S04]  /*1360*/  STL.64 [R1+0xa8], R86 ;  /* 0x0000a85601007387 */ /* 0x0001e80000100a00 */
[----:B------:R3:W-:Y:S01]  /*1370*/  STL.64 [R1+0x98], R84 ;  /* 0x0000985401007387 */ /* 0x0007e20000100a00 */
[----:B0-----:R-:W-:Y:S01]  /*1380*/  MOV R86, UR8 ;  /* 0x0000000800567c02 */ /* 0x001fe20008000f00 */
[----:B------:R-:W-:Y:S02]  /*1390*/  IMAD.U32 R87, RZ, RZ, UR9 ;  /* 0x00000009ff577e24 */ /* 0x000fe4000f8e00ff */
[----:B---3--:R-:W-:Y:S01]  /*13a0*/  IMAD.U32 R84, RZ, RZ, UR10 ;  /* 0x0000000aff547e24 */ /* 0x008fe2000f8e00ff */
[----:B------:R-:W-:-:S02]  /*13b0*/  MOV R85, UR11 ;  /* 0x0000000b00557c02 */ /* 0x000fc40008000f00 */
[----:B------:R0:W-:Y:S04]  /*13c0*/  STL.64 [R1+0x90], R86 ;  /* 0x0000905601007387 */ /* 0x0001e80000100a00 */
[----:B------:R-:W-:Y:S04]  /*13d0*/  STL.64 [R1+0x80], R84 ;  /* 0x0000805401007387 */ /* 0x000fe80000100a00 */
[----:B------:R3:W-:Y:S01]  /*13e0*/  STL.64 [R1+0x88], R110 ;  /* 0x0000886e01007387 */ /* 0x0007e20000100a00 */
[----:B0-----:R-:W-:-:S03]  /*13f0*/  LOP3.LUT R86, R232, 0xffff, RZ, 0xc0, !PT ;  /* 0x0000ffffe8567812 */ /* 0x001fc600078ec0ff */
[----:B------:R0:W-:Y:S01]  /*1400*/  STL.64 [R1+0x78], R94 ;  /* 0x0000785e01007387 */ /* 0x0001e20000100a00 */
[----:B--2---:R-:W-:Y:S01]  /*1410*/  MOV R87, UR5 ;  /* 0x0000000500577c02 */ /* 0x004fe20008000f00 */
[----:B------:R-:W-:Y:S01]  /*1420*/  IMAD.U32 R178, RZ, RZ, UR56 ;  /* 0x00000038ffb27e24 */ /* 0x000fe2000f8e00ff */
[----:B------:R-:W-:Y:S01]  /*1430*/  MOV R179, UR57 ;  /* 0x0000003900b37c02 */ /* 0x000fe20008000f00 */
[----:B---3--:R-:W-:Y:S02]  /*1440*/  IMAD.U32 R110, RZ, RZ, UR6 ;  /* 0x00000006ff6e7e24 */ /* 0x008fe4000f8e00ff */
[----:B------:R-:W-:Y:S02]  /*1450*/  IMAD.U32 R111, RZ, RZ, UR7 ;  /* 0x00000007ff6f7e24 */ /* 0x000fe4000f8e00ff */
[----:B0-----:R-:W-:Y:S02]  /*1460*/  IMAD R94, R86, 0x1556, RZ ;  /* 0x00001556565e7824 */ /* 0x001fe400078e02ff */
[----:B------:R-:W-:Y:S01]  /*1470*/  IMAD.U32 R86, RZ, RZ, UR4 ;  /* 0x00000004ff567e24 */ /* 0x000fe2000f8e00ff */
[----:B------:R-:W0:Y:S01]  /*1480*/  LDCU.128 UR4, c[0x3][0x720] ;  /* 0x00c0e400ff0477ac */ /* 0x000e220008000c00 */
[----:B-1----:R-:W-:Y:S01]  /*1490*/  MOV R78, UR28 ;  /* 0x0000001c004e7c02 */ /* 0x002fe20008000f00 */
[----:B------:R-:W-:Y:S01]  /*14a0*/  IMAD.U32 R79, RZ, RZ, UR29 ;  /* 0x0000001dff4f7e24 */ /* 0x000fe2000f8e00ff */
[----:B------:R-:W-:-:S02]  /*14b0*/  DFMA R102, R96, R176, R102 ;  /* 0x000000b06066722b */ /* 0x000fc40000000066 */
[C---:B------:R-:W-:Y:S01]  /*14c0*/  DFMA R106, R96.reuse, R178, R106 ;  /* 0x000000b2606a722b */ /* 0x040fe2000000006a */
[----:B------:R-:W-:Y:S01]  /*14d0*/  MOV R190, UR14 ;  /* 0x0000000e00be7c02 */ /* 0x000fe20008000f00 */
[----:B------:R-:W-:Y:S01]  /*14e0*/  IMAD.U32 R191, RZ, RZ, UR15 ;  /* 0x0000000fffbf7e24 */ /* 0x000fe2000f8e00ff */
[----:B------:R-:W-:Y:S01]  /*14f0*/  DFMA R96, R96, R78, R186 ;  /* 0x0000004e6060722b */ /* 0x000fe200000000ba */
        /* <DEDUP_REMOVED lines=9> */
[----:B------:R-:W-:Y:S01]  /*1590*/  IMAD.U32 R82, RZ, RZ, UR50 ;  /* 0x00000032ff527e24 */ /* 0x000fe2000f8e00ff */
[C---:B------:R-:W-:Y:S01]  /*15a0*/  DFMA R98, R112.reuse, R186, R98 ;  /* 0x000000ba7062722b */ /* 0x040fe20000000062 */
[----:B------:R-:W-:Y:S01]  /*15b0*/  STL.64 [R1+0x70], R86 ;  /* 0x0000705601007387 */ /* 0x000fe20000100a00 */
[C---:B------:R-:W-:Y:S02]  /*15c0*/  DFMA R114, R112.reuse, R188, R114 ;  /* 0x000000bc7072722b */ /* 0x040fe40000000072 */
[C---:B------:R-:W-:Y:S01]  /*15d0*/  DFMA R128, R112.reuse, R190, R128 ;  /* 0x000000be7080722b */ /* 0x040fe20000000080 */
[----:B------:R1:W-:Y:S01]  /*15e0*/  STL.64 [R1+0x60], R110 ;  /* 0x0000606e01007387 */ /* 0x0003e20000100a00 */
[C---:B------:R-:W-:Y:S02]  /*15f0*/  DFMA R116, R112.reuse, R192, R116 ;  /* 0x000000c07074722b */ /* 0x040fe40000000074 */
[C---:B------:R-:W-:Y:S02]  /*1600*/  DFMA R104, R112.reuse, R194, R104 ;  /* 0x000000c27068722b */ /* 0x040fe40000000068 */
[----:B------:R-:W-:-:S02]  /*1610*/  DFMA R108, R112, R80, R108 ;  /* 0x00000050706c722b */ /* 0x000fc4000000006c */
[----:B------:R-:W-:Y:S01]  /*1620*/  DFMA R112, R112, R82, R118 ;  /* 0x000000527070722b */ /* 0x000fe20000000076 */
[----:B0-----:R-:W-:Y:S01]  /*1630*/  IMAD.U32 R118, RZ, RZ, UR4 ;  /* 0x00000004ff767e24 */ /* 0x001fe2000f8e00ff */
[----:B------:R-:W-:Y:S01]  /*1640*/  MOV R119, UR5 ;  /* 0x0000000500777c02 */ /* 0x000fe20008000f00 */
[----:B-1----:R-:W-:Y:S02]  /*1650*/  IMAD.U32 R110, RZ, RZ, UR6 ;  /* 0x00000006ff6e7e24 */ /* 0x002fe4000f8e00ff */
[----:B------:R-:W-:Y:S01]  /*1660*/  IMAD.U32 R111, RZ, RZ, UR7 ;  /* 0x00000007ff6f7e24 */ /* 0x000fe2000f8e00ff */
[----:B------:R-:W0:Y:S01]  /*1670*/  LDCU.128 UR4, c[0x3][0x30] ;  /* 0x00c00600ff0477ac */ /* 0x000e220008000c00 */
[----:B------:R1:W-:Y:S01]  /*1680*/  STL.64 [R1+0x68], R118 ;  /* 0x0000687601007387 */ /* 0x0003e20000100a00 */
[----:B0-----:R-:W-:Y:S01]  /*1690*/  MOV R206, UR4 ;  /* 0x0000000400ce7c02 */ /* 0x001fe20008000f00 */
[----:B------:R-:W-:Y:S01]  /*16a0*/  IMAD.U32 R207, RZ, RZ, UR5 ;  /* 0x00000005ffcf7e24 */ /* 0x000fe2000f8e00ff */
[----:B-1----:R-:W-:Y:S01]  /*16b0*/  MOV R119, UR7 ;  /* 0x0000000700777c02 */ /* 0x002fe20008000f00 */
        /* <DEDUP_REMOVED lines=10> */
[----:B------:R-:W-:Y:S02]  /*1760*/  SHF.R.U32.HI R94, RZ, 0x10, R94 ;  /* 0x00000010ff5e7819 */ /* 0x000fe4000001165e */
[----:B------:R-:W-:Y:S02]  /*1770*/  MOV R95, 0x400 ;  /* 0x00000400005f7802 */ /* 0x000fe40000000f00 */
[----:B------:R-:W-:Y:S01]  /*1780*/  PRMT R110, R94, 0x9910, RZ ;  /* 0x000099105e6e7816 */ /* 0x000fe200000000ff */
[----:B------:R-:W-:Y:S01]  /*1790*/  STL.64 [R1+0x48], R206 ;  /* 0x000048ce01007387 */ /* 0x000fe20000100a00 */
[----:B------:R-:W-:Y:S01]  /*17a0*/  LEA R95, R0, R95, 0x18 ;  /* 0x0000005f005f7211 */ /* 0x000fe200078ec0ff */
[----:B------:R-:W-:-:S02]  /*17b0*/  IMAD.U32 R197, RZ, RZ, UR75 ;  /* 0x0000004bffc57e24 */ /* 0x000fc4000f8e00ff */
[----:B------:R1:W-:Y:S01]  /*17c0*/  STL.64 [R1+0x38], R118 ;  /* 0x0000387601007387 */ /* 0x0003e20000100a00 */
[----:B------:R-:W-:Y:S01]  /*17d0*/  IMAD R0, R110, 0xc, RZ ;  /* 0x0000000c6e007824 */ /* 0x000fe200078e02ff */
[----:B------:R-:W-:Y:S01]  /*17e0*/  MOV R196, UR74 ;  /* 0x0000004a00c47c02 */ /* 0x000fe20008000f00 */
[----:B------:R-:W-:Y:S01]  /*17f0*/  IMAD.U32 R198, RZ, RZ, UR52 ;  /* 0x00000034ffc67e24 */ /* 0x000fe2000f8e00ff */
[----:B------:R-:W-:Y:S01]  /*1800*/  MOV R199, UR53 ;  /* 0x0000003500c77c02 */ /* 0x000fe20008000f00 */
[----:B0-----:R-:W-:Y:S02]  /*1810*/  IMAD.U32 R110, RZ, RZ, UR6 ;  /* 0x00000006ff6e7e24 */ /* 0x001fe4000f8e00ff */
[----:B------:R-:W-:Y:S02]  /*1820*/  IMAD.U32 R111, RZ, RZ, UR7 ;  /* 0x00000007ff6f7e24 */ /* 0x000fe4000f8e00ff */
[----:B-1----:R-:W-:Y:S01]  /*1830*/  IMAD.U32 R118, RZ, RZ, UR4 ;  /* 0x00000004ff767e24 */ /* 0x002fe2000f8e00ff */
[----:B------:R-:W-:Y:S01]  /*1840*/  MOV R119, UR5 ;  /* 0x0000000500777c02 */ /* 0x000fe20008000f00 */
[----:B------:R-:W0:Y:S01]  /*1850*/  LDCU.128 UR4, c[0x3][0x740] ;  /* 0x00c0e800ff0477ac */ /* 0x000e220008000c00 */
[----:B------:R-:W-:Y:S01]  /*1860*/  IMAD.U32 R202, RZ, RZ, UR34 ;  /* 0x00000022ffca7e24 */ /* 0x000fe2000f8e00ff */
[----:B------:R-:W-:Y:S01]  /*1870*/  MOV R204, UR18 ;  /* 0x0000001200cc7c02 */ /* 0x000fe20008000f00 */
[----:B------:R-:W-:Y:S01]  /*1880*/  IMAD.U32 R203, RZ, RZ, UR35 ;  /* 0x00000023ffcb7e24 */ /* 0x000fe2000f8e00ff */
[----:B------:R-:W-:Y:S01]  /*1890*/  MOV R84, UR38 ;  /* 0x0000002600547c02 */ /* 0x000fe20008000f00 */
[----:B------:R-:W-:Y:S01]  /*18a0*/  IMAD.U32 R205, RZ, RZ, UR19 ;  /* 0x00000013ffcd7e24 */ /* 0x000fe2000f8e00ff */
[C---:B------:R-:W-:Y:S01]  /*18b0*/  DFMA R102, R100.reuse, R196, R102 ;  /* 0x000000c46466722b */ /* 0x040fe20000000066 */
[----:B------:R-:W-:Y:S01]  /*18c0*/  IMAD.U32 R85, RZ, RZ, UR39 ;  /* 0x00000027ff557e24 */ /* 0x000fe2000f8e00ff */
[----:B------:R-:W-:Y:S01]  /*18d0*/  MOV R86, UR30 ;  /* 0x0000001e00567c02 */ /* 0x000fe20008000f00 */
[----:B------:R-:W-:Y:S01]  /*18e0*/  IMAD.U32 R87, RZ, RZ, UR31 ;  /* 0x0000001fff577e24 */ /* 0x000fe2000f8e00ff */
[----:B------:R-:W-:-:S02]  /*18f0*/  DFMA R106, R100, R198, R106 ;  /* 0x000000c6646a722b */ /* 0x000fc4000000006a */
[C---:B------:R-:W-:Y:S02]  /*1900*/  DFMA R90, R100.reuse, R200, R90 ;  /* 0x000000c8645a722b */ /* 0x040fe4000000005a */
[C---:B------:R-:W-:Y:S02]  /*1910*/  DFMA R2, R100.reuse, R202, R2 ;  /* 0x000000ca6402722b */ /* 0x040fe40000000002 */
[C---:B------:R-:W-:Y:S02]  /*1920*/  DFMA R88, R100.reuse, R204, R88 ;  /* 0x000000cc6458722b */ /* 0x040fe40000000058 */
[C---:B------:R-:W-:Y:S02]  /*1930*/  DFMA R92, R100.reuse, R84, R92 ;  /* 0x00000054645c722b */ /* 0x040fe4000000005c */
[----:B------:R-:W-:Y:S02]  /*1940*/  DFMA R100, R100, R86, R96 ;  /* 0x000000566464722b */ /* 0x000fe40000000060 */
[C-C-:B------:R-:W-:Y:S01]  /*1950*/  DADD R96, R98.reuse, -R102.reuse ;  /* 0x0000000062607229 */ /* 0x140fe20000000866 */
[----:B------:R-:W-:Y:S01]  /*1960*/  STL.64 [R1+0x30], R118 ;  /* 0x0000307601007387 */ /* 0x000fe20000100a00 */
[----:B------:R-:W-:-:S02]  /*1970*/  DADD R98, R98, R102 ;  /* 0x0000000062627229 */ /* 0x000fc40000000066 */
[C-C-:B------:R-:W-:Y:S01]  /*1980*/  DADD R102, R114.reuse, -R106.reuse ;  /* 0x0000000072667229 */ /* 0x140fe2000000086a */
[----:B------:R1:W-:Y:S01]  /*1990*/  STL.64 [R1+0x20], R110 ;  /* 0x0000206e01007387 */ /* 0x0003e20000100a00 */
[----:B------:R-:W-:Y:S01]  /*19a0*/  DADD R114, R114, R106 ;  /* 0x0000000072727229 */ /* 0x000fe2000000006a */
[----:B0-----:R-:W-:Y:S01]  /*19b0*/  MOV R106, UR6 ;  /* 0x00000006006a7c02 */ /* 0x001fe20008000f00 */
[----:B------:R-:W-:Y:S02]  /*19c0*/  IMAD.U32 R107, RZ, RZ, UR7 ;  /* 0x00000007ff6b7e24 */ /* 0x000fe4000f8e00ff */
[----:B-1----:R-:W-:Y:S02]  /*19d0*/  IMAD.U32 R110, RZ, RZ, UR4 ;  /* 0x00000004ff6e7e24 */ /* 0x002fe4000f8e00ff */
        /* <DEDUP_REMOVED lines=9> */
[----:B------:R-:W-:Y:S01]  /*1a70*/  IADD3 R0, PT, PT, RZ, -R0, RZ ;  /* 0x80000000ff007210 */ /* 0x000fe20007ffe0ff */
[C-C-:B------:R-:W-:Y:S02]  /*1a80*/  DADD R206, R128.reuse, -R90.reuse ;  /* 0x0000000080ce7229 */ /* 0x140fe4000000085a */
[----:B------:R-:W-:Y:S01]  /*1a90*/  DADD R128, R128, R90 ;  /* 0x0000000080807229 */ /* 0x000fe2000000005a */
[----:B------:R-:W-:-:S04]  /*1aa0*/  PRMT R91, R0, 0x7710, RZ ;  /* 0x00007710005b7816 */ /* 0x000fc800000000ff */
[----:B------:R-:W-:Y:S01]  /*1ab0*/  IADD3 R0, PT, PT, R91, R232, RZ ;  /* 0x000000e85b007210 */ /* 0x000fe20007ffe0ff */
[----:B0-----:R-:W-:Y:S01]  /*1ac0*/  IMAD.U32 R90, RZ, RZ, UR4 ;  /* 0x00000004ff5a7e24 */ /* 0x001fe2000f8e00ff */
[----:B------:R-:W-:Y:S01]  /*1ad0*/  MOV R250, UR6 ;  /* 0x0000000600fa7c02 */ /* 0x000fe20008000f00 */
[----:B------:R-:W-:Y:S02]  /*1ae0*/  IMAD.U32 R91, RZ, RZ, UR5 ;  /* 0x00000005ff5b7e24 */ /* 0x000fe4000f8e00ff */
[----:B------:R-:W-:Y:S01]  /*1af0*/  IMAD.U32 R251, RZ, RZ, UR7 ;  /* 0x00000007fffb7e24 */ /* 0x000fe2000f8e00ff */
[----:B------:R-:W0:Y:S01]  /*1b00*/  LDCU.128 UR4, c[0x3][0x60] ;  /* 0x00c00c00ff0477ac */ /* 0x000e220008000c00 */
[C-C-:B------:R-:W-:Y:S01]  /*1b10*/  DADD R118, R116.reuse, -R2.reuse ;  /* 0x0000000074767229 */ /* 0x140fe20000000802 */
[----:B------:R-:W-:Y:S01]  /*1b20*/  STL.64 [R1+0x10], R110 ;  /* 0x0000106e01007387 */ /* 0x000fe20000100a00 */
[----:B------:R-:W-:Y:S02]  /*1b30*/  DADD R116, R116, R2 ;  /* 0x0000000074747229 */ /* 0x000fe40000000002 */
[C-C-:B------:R-:W-:Y:S01]  /*1b40*/  DADD R2, R104.reuse, -R88.reuse ;  /* 0x0000000068027229 */ /* 0x140fe20000000858 */
[----:B------:R-:W-:Y:S01]  /*1b50*/  STL.64 [R1], R106 ;  /* 0x0000006a01007387 */ /* 0x000fe20000100a00 */
[----:B------:R-:W-:-:S03]  /*1b60*/  DADD R104, R104, R88 ;  /* 0x0000000068687229 */ /* 0x000fc60000000058 */
[----:B------:R1:W-:Y:S01]  /*1b70*/  STL.64 [R1+0x8], R90 ;  /* 0x0000085a01007387 */ /* 0x0003e20000100a00 */
[----:B0-----:R-:W-:Y:S01]  /*1b80*/  IMAD.U32 R88, RZ, RZ, UR4 ;  /* 0x00000004ff587e24 */ /* 0x001fe2000f8e00ff */
[----:B------:R-:W-:Y:S01]  /*1b90*/  MOV R89, UR5 ;  /* 0x0000000500597c02 */ /* 0x000fe20008000f00 */
[----:B-1----:R-:W-:Y:S02]  /*1ba0*/  IMAD.U32 R90, RZ, RZ, UR6 ;  /* 0x00000006ff5a7e24 */ /* 0x002fe4000f8e00ff */
[----:B------:R-:W-:Y:S01]  /*1bb0*/  IMAD.U32 R91, RZ, RZ, UR7 ;  /* 0x00000007ff5b7e24 */ /* 0x000fe2000f8e00ff */
[----:B------:R-:W0:Y:S01]  /*1bc0*/  LDCU.128 UR4, c[0x3][0x760] ;  /* 0x00c0ec00ff0477ac */ /* 0x000e220008000c00 */
[----:B------:R-:W-:Y:S01]  /*1bd0*/  IMAD R252, R252, 0x55c0, R95 ;  /* 0x000055c0fcfc7824 */ /* 0x000fe200078e025f */
[----:B------:R-:W-:-:S03]  /*1be0*/  LOP3.LUT R0, R0, 0xffff, RZ, 0xc0, !PT ;  /* 0x0000ffff00007812 */ /* 0x000fc600078ec0ff */
[----:B------:R-:W-:Y:S01]  /*1bf0*/  IMAD R94, R94, 0x70, R252 ;  /* 0x000000705e5e7824 */ /* 0x000fe200078e02fc */
[C-C-:B------:R-:W-:Y:S02]  /*1c00*/  DADD R106, R108.reuse, -R92.reuse ;  /* 0x000000006c6a7229 */ /* 0x140fe4000000085c */
[----:B------:R-:W-:Y:S02]  /*1c10*/  DADD R108, R108, R92 ;  /* 0x000000006c6c7229 */ /* 0x000fe4000000005c */
[----:B------:R-:W-:Y:S01]  /*1c20*/  LEA R208, R0, R94, 0x3 ;  /* 0x0000005e00d07211 */ /* 0x000fe200078e18ff */
[----:B------:R-:W-:Y:S01]  /*1c30*/  BAR.SYNC.DEFER_BLOCKING 0x0 ;  /* 0x0000000000007b1d */ /* 0x000fe20000010000 */
[----:B0-----:R-:W-:Y:S01]  /*1c40*/  IMAD.U32 R92, RZ, RZ, UR4 ;  /* 0x00000004ff5c7e24 */ /* 0x001fe2000f8e00ff */
[----:B------:R-:W-:Y:S01]  /*1c50*/  MOV R94, UR6 ;  /* 0x00000006005e7c02 */ /* 0x000fe20008000f00 */
[----:B------:R-:W-:Y:S02]  /*1c60*/  IMAD.U32 R93, RZ, RZ, UR5 ;  /* 0x00000005ff5d7e24 */ /* 0x000fe4000f8e00ff */
[----:B------:R-:W-:Y:S01]  /*1c70*/  IMAD.U32 R95, RZ, RZ, UR7 ;  /* 0x00000007ff5f7e24 */ /* 0x000fe2000f8e00ff */
[----:B------:R-:W0:Y:S01]  /*1c80*/  LDCU.128 UR4, c[0x3][0x70] ;  /* 0x00c00e00ff0477ac */ /* 0x000e220008000c00 */
[----:B------:R-:W-:-:S02]  /*1c90*/  DADD R110, R112, -R100 ;  /* 0x00000000706e7229 */ /* 0x000fc40000000864 */
[----:B------:R-:W-:Y:S01]  /*1ca0*/  DADD R112, R112, R100 ;  /* 0x0000000070707229 */ /* 0x000fe20000000064 */
[----:B------:R-:W-:Y:S04]  /*1cb0*/  STL [R1+0xb8], R208 ;  /* 0x0000b8d001007387 */ /* 0x000fe80000100800 */
[----:B------:R1:W-:Y:S01]  /*1cc0*/  STS.64 [R208+0x4fa0], R96 ;  /* 0x004fa060d0007388 */ /* 0x0003e20000000a00 */
[----:B0-----:R-:W-:Y:S02]  /*1cd0*/  IMAD.U32 R100, RZ, RZ, UR6 ;  /* 0x00000006ff647e24 */ /* 0x001fe4000f8e00ff */
[----:B------:R-:W-:Y:S02]  /*1ce0*/  IMAD.U32 R101, RZ, RZ, UR7 ;  /* 0x00000007ff657e24 */ /* 0x000fe4000f8e00ff */
[----:B-1----:R-:W-:Y:S01]  /*1cf0*/  IMAD.U32 R96, RZ, RZ, UR4 ;  /* 0x00000004ff607e24 */ /* 0x002fe2000f8e00ff */
[----:B------:R-:W-:Y:S01]  /*1d00*/  MOV R97, UR5 ;  /* 0x0000000500617c02 */ /* 0x000fe20008000f00 */
[----:B------:R-:W0:Y:S01]  /*1d10*/  LDCU.128 UR4, c[0x3][0x770] ;  /* 0x00c0ee00ff0477ac */ /* 0x000e220008000c00 */
[----:B------:R0:W-:Y:S01]  /*1d20*/  STS.64 [R208], R98 ;  /* 0x00000062d0007388 */ /* 0x0001e20000000a00 */
[----:B------:R-:W-:-:S03]  /*1d30*/  ISETP.GT.U32.AND P2, PT, R232, 0xa7, PT ;  /* 0x000000a7e800780c */ /* 0x000fc60003f44070 */
        /* <DEDUP_REMOVED lines=8> */
[----:B0-----:R-:W-:-:S03]  /*1dc0*/  MOV R98, UR4 ;  /* 0x0000000400627c02 */ /* 0x001fc60008000f00 */
[----:B------:R2:W-:Y:S01]  /*1dd0*/  STS.64 [R208+0x3100], R106 ;  /* 0x0031006ad0007388 */ /* 0x0005e20000000a00 */
[----:B------:R-:W-:Y:S01]  /*1de0*/  IMAD.U32 R99, RZ, RZ, UR5 ;  /* 0x00000005ff637e24 */ /* 0x000fe2000f8e00ff */
[----:B-1----:R-:W-:Y:S02]  /*1df0*/  MOV R103, UR7 ;  /* 0x0000000700677c02 */ /* 0x002fe40008000f00 */
[----:B------:R2:W-:Y:S01]  /*1e00*/  STS.64 [R208+0x1ea0], R108 ;  /* 0x001ea06cd0007388 */ /* 0x0005e20000000a00 */
[----:B------:R-:W-:Y:S01]  /*1e10*/  IMAD.U32 R102, RZ, RZ, UR6 ;  /* 0x00000006ff667e24 */ /* 0x000fe2000f8e00ff */
[----:B------:R-:W0:Y:S02]  /*1e20*/  LDCU.128 UR4, c[0x3][0x80] ;  /* 0x00c01000ff0477ac */ /* 0x000e240008000c00 */
[----:B------:R2:W-:Y:S01]  /*1e30*/  STS.64 [R208+0x2ae0], R110 ;  /* 0x002ae06ed0007388 */ /* 0x0005e20000000a00 */
[----:B------:R-:W-:Y:S03]  /*1e40*/  BSSY.RECONVERGENT B0, `(.L_x_40) ;  /* 0x000009e000007945 */ /* 0x000fe60003800200 */
[----:B------:R2:W-:Y:S01]  /*1e50*/  STS.64 [R208+0x24c0], R112 ;  /* 0x0024c070d0007388 */ /* 0x0005e20000000a00 */
[----:B------:R-:W-:Y:S01]  /*1e60*/  BAR.SYNC.DEFER_BLOCKING 0x0 ;  /* 0x0000000000007b1d */ /* 0x000fe20000010000 */
[----:B------:R-:W-:-:S05]  /*1e70*/  ISETP.GT.U32.AND P1, PT, R232, 0xc3, PT ;  /* 0x000000c3e800780c */ /* 0x000fca0003f24070 */
[----:B------:R-:W-:Y:S08]  /*1e80*/  @P2 BRA `(.L_x_41) ;  /* 0x0000000800642947 */ /* 0x000ff00003800000 */
[----:B------:R-:W-:-:S07]  /*1e90*/  IMAD.MOV.U32 R0, RZ, RZ, R232 ;  /* 0x000000ffff007224 */ /* 0x000fce00078e00e8 */
.L_x_42:
[C---:B-12---:R-:W-:Y:S02]  /*1ea0*/  PRMT R2, R0.reuse, 0x9910, RZ ;  /* 0x0000991000027816 */ /* 0x046fe400000000ff */
[----:B------:R-:W-:-:S03]  /*1eb0*/  ISETP.GE.U32.AND P2, PT, R0, 0x18, PT ;  /* 0x000000180000780c */ /* 0x000fc60003f46070 */
[----:B------:R-:W-:-:S05]  /*1ec0*/  IMAD R2, R2, 0xab, RZ ;  /* 0x000000ab02027824 */ /* 0x000fca00078e02ff */
[----:B------:R-:W-:-:S04]  /*1ed0*/  LOP3.LUT R2, R2, 0xffff, RZ, 0xc0, !PT ;  /* 0x0000ffff02027812 */ /* 0x000fc800078ec0ff */
[----:B------:R-:W-:-:S04]  /*1ee0*/  SHF.R.U32.HI R2, RZ, 0xb, R2 ;  /* 0x0000000bff027819 */ /* 0x000fc80000011602 */
[C---:B------:R-:W-:Y:S02]  /*1ef0*/  PRMT R3, R2.reuse, 0x9910, RZ ;  /* 0x0000991002037816 */ /* 0x040fe400000000ff */
[----:B------:R-:W-:-:S03]  /*1f00*/  LOP3.LUT R105, R2, 0xffff, RZ, 0xc0, !PT ;  /* 0x0000ffff02697812 */ /* 0x000fc600078ec0ff */
[----:B------:R-:W-:-:S04]  /*1f10*/  IMAD R3, R3, 0xc, RZ ;  /* 0x0000000c03037824 */ /* 0x000fc800078e02ff */
[----:B------:R-:W-:-:S05]  /*1f20*/  IMAD.MOV R3, RZ, RZ, -R3 ;  /* 0x000000ffff037224 */ /* 0x000fca00078e0a03 */
[----:B------:R-:W-:-:S04]  /*1f30*/  PRMT R3, R3, 0x7710, RZ ;  /* 0x0000771003037816 */ /* 0x000fc800000000ff */
[----:B------:R-:W-:Y:S01]  /*1f40*/  IADD3 R2, PT, PT, R3, R0, RZ ;  /* 0x0000000003027210 */ /* 0x000fe20007ffe0ff */
[----:B------:R-:W-:Y:S02]  /*1f50*/  IMAD R3, R105, 0x620, R252 ;  /* 0x0000062069037824 */ /* 0x000fe400078e02fc */
[----:B------:R-:W-:Y:S01]  /*1f60*/  VIADD R0, R0, 0x90 ;  /* 0x0000009000007836 */ /* 0x000fe20000000000 */
[----:B------:R-:W-:-:S05]  /*1f70*/  LOP3.LUT R2, R2, 0xff, RZ, 0xc0, !PT ;  /* 0x000000ff02027812 */ /* 0x000fca00078ec0ff */
[----:B------:R-:W-:-:S05]  /*1f80*/  IMAD R2, R2, 0x8, R3 ;  /* 0x0000000802027824 */ /* 0x000fca00078e0203 */
[----:B------:R-:W-:Y:S04]  /*1f90*/  LDS.64 R216, [R2] ;  /* 0x0000000002d87984 */ /* 0x000fe80000000a00 */
[----:B------:R-:W1:Y:S04]  /*1fa0*/  LDS.64 R108, [R2+0x4d0] ;  /* 0x0004d000026c7984 */ /* 0x000e680000000a00 */
[----:B------:R-:W-:Y:S04]  /*1fb0*/  LDS.64 R206, [R2+0x70] ;  /* 0x0000700002ce7984 */ /* 0x000fe80000000a00 */
[----:B------:R-:W2:Y:S04]  /*1fc0*/  LDS.64 R106, [R2+0x460] ;  /* 0x00046000026a7984 */ /* 0x000ea80000000a00 */
[----:B------:R-:W-:Y:S04]  /*1fd0*/  LDS.64 R110, [R2+0xe0] ;  /* 0x0000e000026e7984 */ /* 0x000fe80000000a00 */
[----:B------:R-:W3:Y:S04]  /*1fe0*/  LDS.64 R128, [R2+0x3f0] ;  /* 0x0003f00002807984 */ /* 0x000ee80000000a00 */
[----:B------:R-:W-:Y:S04]  /*1ff0*/  LDS.64 R224, [R2+0x150] ;  /* 0x0001500002e07984 */ /* 0x000fe80000000a00 */
[----:B------:R-:W4:Y:S04]  /*2000*/  LDS.64 R118, [R2+0x380] ;  /* 0x0003800002767984 */ /* 0x000f280000000a00 */
[----:B------:R-:W-:Y:S04]  /*2010*/  LDS.64 R220, [R2+0x1c0] ;  /* 0x0001c00002dc7984 */ /* 0x000fe80000000a00 */
[----:B------:R-:W5:Y:S01]  /*2020*/  LDS.64 R114, [R2+0x310] ;  /* 0x0003100002727984 */ /* 0x000f620000000a00 */
[----:B-1----:R-:W-:-:S02]  /*2030*/  DADD R104, R216, R108 ;  /* 0x00000000d8687229 */ /* 0x002fc4000000006c */
[----:B------:R-:W-:Y:S02]  /*2040*/  DADD R216, R216, -R108 ;  /* 0x00000000d8d87229 */ /* 0x000fe4000000086c */
[C-C-:B--2---:R-:W-:Y:S02]  /*2050*/  DADD R208, R206.reuse, R106.reuse ;  /* 0x00000000ced07229 */ /* 0x144fe4000000006a */
[----:B------:R-:W-:Y:S02]  /*2060*/  DADD R206, R206, -R106 ;  /* 0x00000000cece7229 */ /* 0x000fe4000000086a */
[C---:B------:R-:W-:Y:S02]  /*2070*/  DFMA R116, R104.reuse, R4, RZ ;  /* 0x000000046874722b */ /* 0x040fe400000000ff */
[C---:B------:R-:W-:Y:S02]  /*2080*/  DFMA R112, R104.reuse, R8, RZ ;  /* 0x000000086870722b */ /* 0x040fe400000000ff */
[----:B------:R-:W-:-:S02]  /*2090*/  DFMA R230, R104, R12, RZ ;  /* 0x0000000c68e6722b */ /* 0x000fc400000000ff */
[C---:B------:R-:W-:Y:S02]  /*20a0*/  DFMA R228, R104.reuse, R16, RZ ;  /* 0x0000001068e4722b */ /* 0x040fe400000000ff */
[C---:B------:R-:W-:Y:S02]  /*20b0*/  DFMA R106, R104.reuse, R20, RZ ;  /* 0x00000014686a722b */ /* 0x040fe400000000ff */
[C---:B------:R-:W-:Y:S02]  /*20c0*/  DFMA R212, R104.reuse, R22, RZ ;  /* 0x0000001668d4722b */ /* 0x040fe400000000ff */
[----:B------:R-:W-:Y:S02]  /*20d0*/  DFMA R104, R104, R24, RZ ;  /* 0x000000186868722b */ /* 0x000fe400000000ff */
[C---:B------:R-:W-:Y:S02]  /*20e0*/  DFMA R116, R208.reuse, R6, R116 ;  /* 0x00000006d074722b */ /* 0x040fe40000000074 */
[----:B------:R-:W-:-:S02]  /*20f0*/  DFMA R112, R208, R10, R112 ;  /* 0x0000000ad070722b */ /* 0x000fc40000000070 */
[C---:B------:R-:W-:Y:S02]  /*2100*/  DFMA R230, R208.reuse, R14, R230 ;  /* 0x0000000ed0e6722b */ /* 0x040fe400000000e6 */
[C---:B------:R-:W-:Y:S02]  /*2110*/  DFMA R228, R208.reuse, R18, R228 ;  /* 0x00000012d0e4722b */ /* 0x040fe400000000e4 */
[C---:B------:R-:W-:Y:S02]  /*2120*/  DFMA R106, R208.reuse, R26, R106 ;  /* 0x0000001ad06a722b */ /* 0x040fe4000000006a */
[C---:B------:R-:W-:Y:S02]  /*2130*/  DFMA R212, R208.reuse, R28, R212 ;  /* 0x0000001cd0d4722b */ /* 0x040fe400000000d4 */
        /* <DEDUP_REMOVED lines=8> */
[----:B---3--:R-:W-:Y:S02]  /*21c0*/  DADD R226, R110, R128 ;  /* 0x000000006ee27229 */ /* 0x008fe40000000080 */
[C---:B------:R-:W-:Y:S02]  /*21d0*/  DFMA R222, R206.reuse, R34, R222 ;  /* 0x00000022cede722b */ /* 0x040fe400000000de */
[C---:B------:R-:W-:Y:S02]  /*21e0*/  DFMA R218, R206.reuse, R38, R218 ;  /* 0x00000026ceda722b */ /* 0x040fe400000000da */
[C---:B------:R-:W-:Y:S02]  /*21f0*/  DFMA R214, R206.reuse, R42, R214 ;  /* 0x0000002aced6722b */ /* 0x040fe400000000d6 */
[C---:B------:R-:W-:Y:S02]  /*2200*/  DFMA R108, R206.reuse, R46, R108 ;  /* 0x0000002ece6c722b */ /* 0x040fe4000000006c */
[----:B------:R-:W-:-:S02]  /*2210*/  DFMA R104, R206, R54, R104 ;  /* 0x00000036ce68722b */ /* 0x000fc40000000068 */
[C---:B------:R-:W-:Y:S02]  /*2220*/  DFMA R210, R206.reuse, R56, R210 ;  /* 0x00000038ced2722b */ /* 0x040fe400000000d2 */
[----:B------:R-:W-:Y:S02]  /*2230*/  DFMA R206, R206, R58, R216 ;  /* 0x0000003acece722b */ /* 0x000fe400000000d8 */
[----:B------:R-:W-:Y:S01]  /*2240*/  DADD R128, R110, -R128 ;  /* 0x000000006e807229 */ /* 0x000fe20000000880 */
[----:B------:R-:W-:Y:S01]  /*2250*/  LDS.64 R216, [R2+0x230] ;  /* 0x0002300002d87984 */ /* 0x000fe20000000a00 */
[C---:B------:R-:W-:Y:S02]  /*2260*/  DFMA R116, R226.reuse, R130, R116 ;  /* 0x00000082e274722b */ /* 0x040fe40000000074 */
[C---:B------:R-:W-:Y:S01]  /*2270*/  DFMA R112, R226.reuse, R132, R112 ;  /* 0x00000084e270722b */ /* 0x040fe20000000070 */
[----:B------:R-:W1:Y:S01]  /*2280*/  LDS.64 R110, [R2+0x2a0] ;  /* 0x0002a000026e7984 */ /* 0x000e620000000a00 */
[----:B------:R-:W-:-:S02]  /*2290*/  DFMA R230, R226, R134, R230 ;  /* 0x00000086e2e6722b */ /* 0x000fc400000000e6 */
[C---:B------:R-:W-:Y:S02]  /*22a0*/  DFMA R228, R226.reuse, R136, R228 ;  /* 0x00000088e2e4722b */ /* 0x040fe400000000e4 */
[C---:B------:R-:W-:Y:S02]  /*22b0*/  DFMA R106, R226.reuse, R138, R106 ;  /* 0x0000008ae26a722b */ /* 0x040fe4000000006a */
[C---:B------:R-:W-:Y:S02]  /*22c0*/  DFMA R212, R226.reuse, R140, R212 ;  /* 0x0000008ce2d4722b */ /* 0x040fe400000000d4 */
[----:B------:R-:W-:Y:S02]  /*22d0*/  DFMA R208, R226, R60, R208 ;  /* 0x0000003ce2d0722b */ /* 0x000fe400000000d0 */
[----:B----4-:R-:W-:Y:S02]  /*22e0*/  DADD R226, R224, R118 ;  /* 0x00000000e0e27229 */ /* 0x010fe40000000076 */
[----:B------:R-:W-:-:S02]  /*22f0*/  DFMA R108, R128, R148, R108 ;  /* 0x00000094806c722b */ /* 0x000fc4000000006c */
[----:B------:R-:W-:Y:S02]  /*2300*/  DADD R118, R224, -R118 ;  /* 0x00000000e0767229 */ /* 0x000fe40000000876 */
[C---:B------:R-:W-:Y:S02]  /*2310*/  DFMA R218, R128.reuse, R144, R218 ;  /* 0x0000009080da722b */ /* 0x040fe400000000da */
[C---:B------:R-:W-:Y:S02]  /*2320*/  DFMA R104, R128.reuse, R150, R104 ;  /* 0x000000968068722b */ /* 0x040fe40000000068 */
[C---:B------:R-:W-:Y:S02]  /*2330*/  DFMA R222, R128.reuse, R142, R222 ;  /* 0x0000008e80de722b */ /* 0x040fe400000000de */
[C---:B------:R-:W-:Y:S02]  /*2340*/  DFMA R214, R128.reuse, R146, R214 ;  /* 0x0000009280d6722b */ /* 0x040fe400000000d6 */
[----:B------:R-:W-:-:S02]  /*2350*/  DFMA R210, R128, R62, R210 ;  /* 0x0000003e80d2722b */ /* 0x000fc400000000d2 */
[----:B------:R-:W-:Y:S02]  /*2360*/  DFMA R206, R128, R64, R206 ;  /* 0x0000004080ce722b */ /* 0x000fe400000000ce */
[----:B-----5:R-:W-:Y:S02]  /*2370*/  DADD R128, R220, R114 ;  /* 0x00000000dc807229 */ /* 0x020fe40000000072 */
[----:B------:R-:W-:Y:S02]  /*2380*/  DFMA R228, R226, R158, R228 ;  /* 0x0000009ee2e4722b */ /* 0x000fe400000000e4 */
[----:B------:R-:W-:Y:S02]  /*2390*/  DFMA R108, R118, R170, R108 ;  /* 0x000000aa766c722b */ /* 0x000fe4000000006c */
[----:B------:R-:W-:Y:S02]  /*23a0*/  DADD R114, R220, -R114 ;  /* 0x00000000dc727229 */ /* 0x000fe40000000872 */
[----:B------:R-:W-:-:S02]  /*23b0*/  DFMA R112, R226, R154, R112 ;  /* 0x0000009ae270722b */ /* 0x000fc40000000070 */
[----:B------:R-:W-:Y:S02]  /*23c0*/  DFMA R106, R226, R160, R106 ;  /* 0x000000a0e26a722b */ /* 0x000fe4000000006a */
[C---:B------:R-:W-:Y:S02]  /*23d0*/  DFMA R218, R118.reuse, R166, R218 ;  /* 0x000000a676da722b */ /* 0x040fe400000000da */
[----:B------:R-:W-:Y:S02]  /*23e0*/  DFMA R104, R118, R172, R104 ;  /* 0x000000ac7668722b */ /* 0x000fe40000000068 */
[C---:B------:R-:W-:Y:S02]  /*23f0*/  DFMA R116, R226.reuse, R152, R116 ;  /* 0x00000098e274722b */ /* 0x040fe40000000074 */
[C---:B------:R-:W-:Y:S02]  /*2400*/  DFMA R230, R226.reuse, R156, R230 ;  /* 0x0000009ce2e6722b */ /* 0x040fe400000000e6 */
[----:B------:R-:W-:-:S02]  /*2410*/  DFMA R212, R226, R162, R212 ;  /* 0x000000a2e2d4722b */ /* 0x000fc400000000d4 */
[----:B------:R-:W-:Y:S02]  /*2420*/  DFMA R208, R226, R66, R208 ;  /* 0x00000042e2d0722b */ /* 0x000fe400000000d0 */
[C---:B------:R-:W-:Y:S02]  /*2430*/  DFMA R222, R118.reuse, R164, R222 ;  /* 0x000000a476de722b */ /* 0x040fe400000000de */
[C---:B------:R-:W-:Y:S02]  /*2440*/  DFMA R214, R118.reuse, R168, R214 ;  /* 0x000000a876d6722b */ /* 0x040fe400000000d6 */
[C---:B------:R-:W-:Y:S02]  /*2450*/  DFMA R210, R118.reuse, R68, R210 ;  /* 0x0000004476d2722b */ /* 0x040fe400000000d2 */
[----:B------:R-:W-:Y:S02]  /*2460*/  DFMA R206, R118, R70, R206 ;  /* 0x0000004676ce722b */ /* 0x000fe400000000ce */
[----:B-1----:R-:W-:-:S02]  /*2470*/  DADD R118, R216, R110 ;  /* 0x00000000d8767229 */ /* 0x002fc4000000006e */
[----:B------:R-:W-:Y:S02]  /*2480*/  DFMA R228, R128, R126, R228 ;  /* 0x0000007e80e4722b */ /* 0x000fe400000000e4 */
[----:B------:R-:W-:Y:S02]  /*2490*/  DFMA R108, R114, R182, R108 ;  /* 0x000000b6726c722b */ /* 0x000fe4000000006c */
[----:B------:R-:W-:Y:S02]  /*24a0*/  DADD R110, R216, -R110 ;  /* 0x00000000d86e7229 */ /* 0x000fe4000000086e */
[C---:B------:R-:W-:Y:S02]  /*24b0*/  DFMA R112, R128.reuse, R122, R112 ;  /* 0x0000007a8070722b */ /* 0x040fe40000000070 */
        /* <DEDUP_REMOVED lines=12> */
[----:B------:R-:W-:Y:S02]  /*2580*/  DFMA R108, R110, R202, R108 ;  /* 0x000000ca6e6c722b */ /* 0x000fe4000000006c */
        /* <DEDUP_REMOVED lines=12> */
[----:B------:R-:W-:-:S02]  /*2650*/  DADD R118, R228, -R108 ;  /* 0x00000000e4767229 */ /* 0x000fc4000000086c */
[----:B------:R-:W-:Y:S02]  /*2660*/  DADD R228, R228, R108 ;  /* 0x00000000e4e47229 */ /* 0x000fe4000000006c */
[----:B------:R-:W-:Y:S02]  /*2670*/  DADD R114, R112, -R218 ;  /* 0x0000000070727229 */ /* 0x000fe400000008da */
[----:B------:R-:W-:Y:S01]  /*2680*/  DADD R108, R106, -R104 ;  /* 0x000000006a6c7229 */ /* 0x000fe20000000868 */
[----:B------:R1:W-:Y:S01]  /*2690*/  STS.64 [R2+0x460], R118 ;  /* 0x0004607602007388 */ /* 0x0003e20000000a00 */
[----:B------:R-:W-:Y:S02]  /*26a0*/  DADD R218, R112, R218 ;  /* 0x0000000070da7229 */ /* 0x000fe400000000da */
        /* <DEDUP_REMOVED lines=23> */
.L_x_41:
[----:B0-----:R-:W-:Y:S05]  /*2820*/  BSYNC.RECONVERGENT B0 ;  /* 0x0000000000007941 */ /* 0x001fea0003800200 */
.L_x_40:
[----:B------:R-:W-:Y:S06]  /*2830*/  BAR.SYNC.DEFER_BLOCKING 0x0 ;  /* 0x0000000000007b1d */ /* 0x000fec0000010000 */
[----:B------:R-:W0:Y:S01]  /*2840*/  LDCU.128 UR8, c[0x3][0x780] ;  /* 0x00c0f000ff0877ac */ /* 0x000e220008000c00 */
        /* <DEDUP_REMOVED lines=17> */
[----:B-12---:R-:W-:-:S07]  /*2960*/  MOV R2, R232 ;  /* 0x000000e800027202 */ /* 0x006fce0000000f00 */
.L_x_45:
[----:B------:R-:W2:Y:S01]  /*2970*/  LDL R32, [R1+0xbc] ;  /* 0x0000bc0001207983 */ /* 0x000ea20000100800 */
[----:B------:R-:W1:Y:S03]  /*2980*/  LDCU.128 UR72, c[0x3][0x800] ;  /* 0x00c10000ff4877ac */ /* 0x000e660008000c00 */
[----:B------:R-:W5:Y:S04]  /*2990*/  LDL.64 R8, [R1+0x40] ;  /* 0x0000400001087983 */ /* 0x000f680000100a00 */
[----:B------:R-:W3:Y:S04]  /*29a0*/  LDL.64 R10, [R1+0x50] ;  /* 0x00005000010a7983 */ /* 0x000ee80000100a00 */
[----:B------:R-:W4:Y:S04]  /*29b0*/  LDL.64 R12, [R1+0xa0] ;  /* 0x0000a000010c7983 */ /* 0x000f280000100a00 */
[----:B------:R-:W4:Y:S01]  /*29c0*/  LDL.64 R14, [R1+0xb0] ;  /* 0x0000b000010e7983 */ /* 0x000f220000100a00 */
[----:B-1----:R-:W-:Y:S01]  /*29d0*/  IMAD.U32 R62, RZ, RZ, UR72 ;  /* 0x00000048ff3e7e24 */ /* 0x002fe2000f8e00ff */
[----:B------:R-:W-:Y:S01]  /*29e0*/  MOV R68, UR74 ;  /* 0x0000004a00447c02 */ /* 0x000fe20008000f00 */
[----:B------:R-:W-:Y:S01]  /*29f0*/  IMAD.U32 R63, RZ, RZ, UR73 ;  /* 0x00000049ff3f7e24 */ /* 0x000fe2000f8e00ff */
[----:B------:R-:W-:Y:S01]  /*2a00*/  LOP3.LUT R0, R2, 0xfe, RZ, 0xc0, !PT ;  /* 0x000000fe02007812 */ /* 0x000fe200078ec0ff */
[----:B------:R-:W-:Y:S01]  /*2a10*/  IMAD.U32 R69, RZ, RZ, UR75 ;  /* 0x0000004bff457e24 */ /* 0x000fe2000f8e00ff */
[----:B------:R-:W1:Y:S01]  /*2a20*/  LDCU.128 UR72, c[0x3][0x110] ;  /* 0x00c02200ff4877ac */ /* 0x000e620008000c00 */
[----:B------:R-:W4:Y:S04]  /*2a30*/  LDL.64 R28, [R1+0xa8] ;  /* 0x0000a800011c7983 */ /* 0x000f280000100a00 */
[----:B------:R-:W4:Y:S04]  /*2a40*/  LDL.64 R26, [R1+0x48] ;  /* 0x00004800011a7983 */ /* 0x000f280000100a00 */
[----:B------:R-:W4:Y:S04]  /*2a50*/  LDL.64 R22, [R1+0x98] ;  /* 0x0000980001167983 */ /* 0x000f280000100a00 */
[----:B------:R-:W4:Y:S04]  /*2a60*/  LDL.64 R20, [R1+0x38] ;  /* 0x0000380001147983 */ /* 0x000f280000100a00 */
[----:B------:R-:W4:Y:S01]  /*2a70*/  LDL.64 R40, [R1+0x90] ;  /* 0x0000900001287983 */ /* 0x000f220000100a00 */
[----:B-1----:R-:W-:Y:S01]  /*2a80*/  IMAD.U32 R72, RZ, RZ, UR72 ;  /* 0x00000048ff487e24 */ /* 0x002fe2000f8e00ff */
[----:B------:R-:W-:Y:S01]  /*2a90*/  MOV R73, UR73 ;  /* 0x0000004900497c02 */ /* 0x000fe20008000f00 */
[----:B------:R-:W-:Y:S01]  /*2aa0*/  IMAD.U32 R80, RZ, RZ, UR74 ;  /* 0x0000004aff507e24 */ /* 0x000fe2000f8e00ff */
[----:B------:R-:W4:Y:S01]  /*2ab0*/  LDL.64 R38, [R1+0x30] ;  /* 0x0000300001267983 */ /* 0x000f220000100a00 */
[----:B------:R-:W-:Y:S01]  /*2ac0*/  IMAD.U32 R81, RZ, RZ, UR75 ;  /* 0x0000004bff517e24 */ /* 0x000fe2000f8e00ff */
[----:B------:R-:W1:Y:S02]  /*2ad0*/  LDCU.128 UR72, c[0x3][0x810] ;  /* 0x00c10200ff4877ac */ /* 0x000e640008000c00 */
[----:B------:R-:W4:Y:S04]  /*2ae0*/  LDL.64 R134, [R1+0x88] ;  /* 0x0000880001867983 */ /* 0x000f280000100a00 */
[----:B------:R-:W4:Y:S04]  /*2af0*/  LDL.64 R138, [R1+0x28] ;  /* 0x00002800018a7983 */ /* 0x000f280000100a00 */
[----:B------:R-:W4:Y:S04]  /*2b00*/  LDL.64 R136, [R1+0x80] ;  /* 0x0000800001887983 */ /* 0x000f280000100a00 */
[----:B------:R-:W4:Y:S01]  /*2b10*/  LDL.64 R144, [R1+0x20] ;  /* 0x0000200001907983 */ /* 0x000f220000100a00 */
[----:B-1----:R-:W-:Y:S01]  /*2b20*/  MOV R76, UR72 ;  /* 0x00000048004c7c02 */ /* 0x002fe20008000f00 */
[----:B------:R-:W-:Y:S01]  /*2b30*/  IMAD.U32 R77, RZ, RZ, UR73 ;  /* 0x00000049ff4d7e24 */ /* 0x000fe2000f8e00ff */
[----:B------:R-:W-:Y:S01]  /*2b40*/  MOV R85, UR75 ;  /* 0x0000004b00557c02 */ /* 0x000fe20008000f00 */
[----:B------:R-:W-:Y:S01]  /*2b50*/  IMAD.U32 R84, RZ, RZ, UR74 ;  /* 0x0000004aff547e24 */ /* 0x000fe2000f8e00ff */
[----:B------:R-:W1:Y:S01]  /*2b60*/  LDCU.128 UR72, c[0x3][0x120] ;  /* 0x00c02400ff4877ac */ /* 0x000e620008000c00 */
[----:B------:R-:W4:Y:S04]  /*2b70*/  LDL.64 R150, [R1+0x78] ;  /* 0x0000780001967983 */ /* 0x000f280000100a00 */
[----:B------:R-:W4:Y:S01]  /*2b80*/  LDL.64 R148, [R1+0x18] ;  /* 0x0000180001947983 */ /* 0x000f220000100a00 */
[----:B0-----:R-:W-:Y:S01]  /*2b90*/  MOV.SPILL R36, UR55 ;  /* 0x0000003700247c02 */ /* 0x001fe20009000f00 */
[----:B------:R-:W0:Y:S02]  /*2ba0*/  LDCU UR55, c[0x0][0x380] ;  /* 0x00007000ff3777ac */ /* 0x000e240008000800 */
        /* <DEDUP_REMOVED lines=8> */
[----:B------:R-:W1:Y:S01]  /*2c30*/  LDCU.128 UR72, c[0x3][0x820] ;  /* 0x00c10400ff4877ac */ /* 0x000e620008000c00 */
[----:B------:R-:W-:-:S02]  /*2c40*/  CS2R R220, SRZ ;  /* 0x0000000000dc7805 */ /* 0x000fc4000001ff00 */
[----:B------:R-:W-:Y:S01]  /*2c50*/  CS2R R214, SRZ ;  /* 0x0000000000d67805 */ /* 0x000fe2000001ff00 */
[----:B------:R-:W4:Y:S04]  /*2c60*/  LDL.64 R184, [R1+0x60] ;  /* 0x0000600001b87983 */ /* 0x000f280000100a00 */
[----:B------:R-:W4:Y:S04]  /*2c70*/  LDL.64 R182, [R1+0x58] ;  /* 0x0000580001b67983 */ /* 0x000f280000100a00 */
[----:B------:R-:W4:Y:S01]  /*2c80*/  LDL.64 R180, [R1] ;  /* 0x0000000001b47983 */ /* 0x000f220000100a00 */
[----:B-1----:R-:W-:Y:S01]  /*2c90*/  IMAD.U32 R52, RZ, RZ, UR72 ;  /* 0x00000048ff347e24 */ /* 0x002fe2000f8e00ff */
[----:B------:R-:W-:Y:S01]  /*2ca0*/  MOV R53, UR73 ;  /* 0x0000004900357c02 */ /* 0x000fe20008000f00 */
[----:B------:R-:W-:-:S02]  /*2cb0*/  IMAD.U32 R58, RZ, RZ, UR74 ;  /* 0x0000004aff3a7e24 */ /* 0x000fc4000f8e00ff */
[----:B------:R-:W-:Y:S01]  /*2cc0*/  IMAD.U32 R59, RZ, RZ, UR75 ;  /* 0x0000004bff3b7e24 */ /* 0x000fe2000f8e00ff */
[----:B------:R-:W1:Y:S01]  /*2cd0*/  LDCU.128 UR72, c[0x3][0x130] ;  /* 0x00c02600ff4877ac */ /* 0x000e620008000c00 */
[----:B------:R-:W-:-:S04]  /*2ce0*/  SHF.R.U32.HI R0, RZ, 0x1, R0 ;  /* 0x00000001ff007819 */ /* 0x000fc80000011600 */
[----:B------:R-:W-:Y:S02]  /*2cf0*/  PRMT R0, R0, 0x9910, RZ ;  /* 0x0000991000007816 */ /* 0x000fe400000000ff */
[----:B-1----:R-:W-:Y:S01]  /*2d00*/  MOV R60, UR72 ;  /* 0x00000048003c7c02 */ /* 0x002fe20008000f00 */
[----:B------:R-:W-:Y:S01]  /*2d10*/  IMAD.U32 R61, RZ, RZ, UR73 ;  /* 0x00000049ff3d7e24 */ /* 0x000fe2000f8e00ff */
[----:B------:R-:W-:Y:S01]  /*2d20*/  MOV R67, UR75 ;  /* 0x0000004b00437c02 */ /* 0x000fe20008000f00 */
[----:B------:R-:W-:Y:S01]  /*2d30*/  IMAD.U32 R66, RZ, RZ, UR74 ;  /* 0x0000004aff427e24 */ /* 0x000fe2000f8e00ff */
[----:B------:R-:W1:Y:S01]  /*2d40*/  LDCU.128 UR72, c[0x3][0x830] ;  /* 0x00c10600ff4877ac */ /* 0x000e620008000c00 */
[----:B------:R-:W-:-:S05]  /*2d50*/  IMAD R0, R0, 0x93, RZ ;  /* 0x0000009300007824 */ /* 0x000fca00078e02ff */
[----:B------:R-:W-:-:S04]  /*2d60*/  LOP3.LUT R0, R0, 0xffff, RZ, 0xc0, !PT ;  /* 0x0000ffff00007812 */ /* 0x000fc800078ec0ff */
[----:B------:R-:W-:Y:S01]  /*2d70*/  SHF.R.U32.HI R0, RZ, 0xa, R0 ;  /* 0x0000000aff007819 */ /* 0x000fe20000011600 */
[----:B-1----:R-:W-:Y:S01]  /*2d80*/  IMAD.U32 R64, RZ, RZ, UR72 ;  /* 0x00000048ff407e24 */ /* 0x002fe2000f8e00ff */
[----:B------:R-:W-:Y:S01]  /*2d90*/  MOV R70, UR74 ;  /* 0x0000004a00467c02 */ /* 0x000fe20008000f00 */
[----:B------:R-:W-:Y:S02]  /*2da0*/  IMAD.U32 R65, RZ, RZ, UR73 ;  /* 0x00000049ff417e24 */ /* 0x000fe4000f8e00ff */
[----:B------:R-:W-:Y:S01]  /*2db0*/  IMAD.U32 R71, RZ, RZ, UR75 ;  /* 0x0000004bff477e24 */ /* 0x000fe2000f8e00ff */
[----:B------:R-:W1:Y:S01]  /*2dc0*/  LDCU.128 UR72, c[0x3][0x140] ;  /* 0x00c02800ff4877ac */ /* 0x000e620008000c00 */
[----:B------:R-:W-:-:S05]  /*2dd0*/  PRMT R4, R0, 0x9910, RZ ;  /* 0x0000991000047816 */ /* 0x000fca00000000ff */
[----:B------:R-:W-:-:S04]  /*2de0*/  IMAD R4, R4, 0xe, RZ ;  /* 0x0000000e04047824 */ /* 0x000fc800078e02ff */
[----:B------:R-:W-:-:S05]  /*2df0*/  IMAD.MOV R4, RZ, RZ, -R4 ;  /* 0x000000ffff047224 */ /* 0x000fca00078e0a04 */
[----:B------:R-:W-:Y:S01]  /*2e00*/  PRMT R5, R4, 0x7710, RZ ;  /* 0x0000771004057816 */ /* 0x000fe200000000ff */
[----:B-1----:R-:W-:Y:S01]  /*2e10*/  IMAD.U32 R74, RZ, RZ, UR72 ;  /* 0x00000048ff4a7e24 */ /* 0x002fe2000f8e00ff */
[----:B------:R-:W-:Y:S01]  /*2e20*/  MOV R75, UR73 ;  /* 0x00000049004b7c02 */ /* 0x000fe20008000f00 */
[----:B------:R-:W-:Y:S02]  /*2e30*/  IMAD.U32 R82, RZ, RZ, UR74 ;  /* 0x0000004aff527e24 */ /* 0x000fe4000f8e00ff */
[----:B------:R-:W-:Y:S01]  /*2e40*/  IMAD.U32 R83, RZ, RZ, UR75 ;  /* 0x0000004bff537e24 */ /* 0x000fe2000f8e00ff */
[----:B------:R-:W1:Y:S01]  /*2e50*/  LDCU.128 UR72, c[0x3][0x840] ;  /* 0x00c10800ff4877ac */ /* 0x000e620008000c00 */
[----:B------:R-:W-:-:S05]  /*2e60*/  IMAD.IADD R4, R5, 0x1, R2 ;  /* 0x0000000105047824 */ /* 0x000fca00078e0202 */
[----:B------:R-:W-:-:S04]  /*2e70*/  LOP3.LUT R19, R4, 0xff, RZ, 0xc0, !PT ;  /* 0x000000ff04137812 */ /* 0x000fc800078ec0ff */
[----:B------:R-:W-:Y:S02]  /*2e80*/  PRMT R4, R19, 0x5410, R0 ;  /* 0x0000541013047816 */ /* 0x000fe40000000000 */
[----:B-1----:R-:W-:Y:S01]  /*2e90*/  MOV R78, UR72 ;  /* 0x00000048004e7c02 */ /* 0x002fe20008000f00 */
[----:B------:R-:W-:Y:S02]  /*2ea0*/  UMOV UR72, 0xc40e ;  /* 0x0000c40e00487882 */ /* 0x000fe40000000000 */
[----:B------:R-:W-:Y:S02]  /*2eb0*/  IDP.2A.LO.U16.U8 R18, R4, UR72, RZ ;  /* 0x0000004804127c26 */ /* 0x000fe400080010ff */
[----:B------:R-:W1:Y:S01]  /*2ec0*/  @!P0 LDC.64 R4, c[0x0][0x388] ;  /* 0x0000e200ff048b82 */ /* 0x000e620000000a00 */
[----:B------:R-:W-:Y:S02]  /*2ed0*/  MOV.SPILL R37, UR54 ;  /* 0x0000003600257c02 */ /* 0x000fe40009000f00 */
[----:B------:R-:W-:-:S02]  /*2ee0*/  MOV.SPILL R193, UR59 ;  /* 0x0000003b00c17c02 */ /* 0x000fc40009000f00 */
[----:B------:R-:W-:Y:S02]  /*2ef0*/  CS2R R210, SRZ ;  /* 0x0000000000d27805 */ /* 0x000fe4000001ff00 */
[----:B------:R-:W-:Y:S02]  /*2f00*/  CS2R R208, SRZ ;  /* 0x0000000000d07805 */ /* 0x000fe4000001ff00 */
[----:B------:R-:W-:Y:S02]  /*2f10*/  MOV.SPILL R192, UR58 ;  /* 0x0000003a00c07c02 */ /* 0x000fe40009000f00 */
[----:B------:R-:W-:Y:S02]  /*2f20*/  CS2R R206, SRZ ;  /* 0x0000000000ce7805 */ /* 0x000fe4000001ff00 */
[----:B------:R-:W-:Y:S01]  /*2f30*/  CS2R R108, SRZ ;  /* 0x00000000006c7805 */ /* 0x000fe2000001ff00 */
[----:B------:R-:W-:Y:S01]  /*2f40*/  IMAD.U32 R79, RZ, RZ, UR73 ;  /* 0x00000049ff4f7e24 */ /* 0x000fe2000f8e00ff */
[----:B------:R-:W-:-:S02]  /*2f50*/  CS2R R106, SRZ ;  /* 0x00000000006a7805 */ /* 0x000fc4000001ff00 */
[----:B------:R-:W-:Y:S01]  /*2f60*/  CS2R R104, SRZ ;  /* 0x0000000000687805 */ /* 0x000fe2000001ff00 */
[----:B--2---:R-:W-:-:S04]  /*2f70*/  @!P0 IMAD R7, R32, 0xab8, R18 ;  /* 0x00000ab820078824 */ /* 0x004fc800078e0212 */
[----:B-1----:R-:W-:-:S05]  /*2f80*/  @!P0 IMAD.WIDE R4, R7, 0x8, R4 ;  /* 0x0000000807048825 */ /* 0x002fca00078e0204 */
[----:B------:R-:W2:Y:S04]  /*2f90*/  @!P0 LDG.E.64.CONSTANT R220, desc[UR76][R4.64] ;  /* 0x0000004c04dc8981 */ /* 0x000ea8000c1e9b00 */
[----:B------:R1:W2:Y:S01]  /*2fa0*/  @!P0 LDG.E.64.CONSTANT R214, desc[UR76][R4.64+0x68] ;  /* 0x0000684c04d68981 */ /* 0x0002a2000c1e9b00 */
[----:B0-----:R-:W-:Y:S02]  /*2fb0*/  ISETP.GE.AND P0, PT, R32, UR55, PT ;  /* 0x0000003720007c0c */ /* 0x001fe4000bf06270 */
[----:B-----5:R-:W-:-:S11]  /*2fc0*/  R2UR UR54, R8 ;  /* 0x00000000083672ca */ /* 0x020fd600000e0000 */
[----:B------:R-:W0:Y:S01]  /*2fd0*/  @!P0 LDC.64 R6, c[0x0][0x388] ;  /* 0x0000e200ff068b82 */ /* 0x000e220000000a00 */
[----:B------:R-:W-:-:S07]  /*2fe0*/  R2UR UR55, R9 ;  /* 0x00000000093772ca */ /* 0x000fce00000e0000 */
[----:B------:R-:W5:Y:S01]  /*2ff0*/  @!P0 LDC.64 R8, c[0x0][0x388] ;  /* 0x0000e200ff088b82 */ /* 0x000f620000000a00 */
[----:B---3--:R-:W-:Y:S01]  /*3000*/  R2UR UR59, R11 ;  /* 0x000000000b3b72ca */ /* 0x008fe200000e0000 */
[----:B------:R-:W-:-:S06]  /*3010*/  @!P0 IMAD R11, R32, 0xab8, R18 ;  /* 0x00000ab8200b8824 */ /* 0x000fcc00078e0212 */
[----:B-1----:R-:W1:Y:S01]  /*3020*/  @!P0 LDC.64 R4, c[0x0][0x388] ;  /* 0x0000e200ff048b82 */ /* 0x002e620000000a00 */
[----:B0-----:R-:W-:Y:S01]  /*3030*/  @!P0 IMAD.WIDE R6, R11, 0x8, R6 ;  /* 0x000000080b068825 */ /* 0x001fe200078e0206 */
[----:B------:R-:W-:-:S06]  /*3040*/  R2UR UR58, R10 ;  /* 0x000000000a3a72ca */ /* 0x000fcc00000e0000 */
[----:B------:R-:W0:Y:S01]  /*3050*/  @!P0 LDC.64 R16, c[0x0][0x388] ;  /* 0x0000e200ff108b82 */ /* 0x000e220000000a00 */
[----:B------:R-:W3:Y:S01]  /*3060*/  @!P0 LDG.E.64.CONSTANT R210, desc[UR76][R6.64+0x60] ;  /* 0x0000604c06d28981 */ /* 0x000ee2000c1e9b00 */
[----:B-----5:R-:W-:-:S03]  /*3070*/  @!P0 IMAD.WIDE R8, R11, 0x8, R8 ;  /* 0x000000080b088825 */ /* 0x020fc600078e0208 */
[----:B------:R5:W3:Y:S03]  /*3080*/  @!P0 LDG.E.64.CONSTANT R208, desc[UR76][R6.64+0x8] ;  /* 0x0000084c06d08981 */ /* 0x000ae6000c1e9b00 */
[----:B------:R-:W0:Y:S01]  /*3090*/  @!P0 LDC.64 R10, c[0x0][0x388] ;  /* 0x0000e200ff0a8b82 */ /* 0x000e220000000a00 */
[----:B------:R-:W3:Y:S01]  /*30a0*/  @!P0 LDG.E.64.CONSTANT R206, desc[UR76][R8.64+0x58] ;  /* 0x0000584c08ce8981 */ /* 0x000ee2000c1e9b00 */
[----:B----4-:R-:W-:Y:S01]  /*30b0*/  R2UR UR73, R13 ;  /* 0x000000000d4972ca */ /* 0x010fe200000e0000 */
[----:B------:R-:W-:Y:S02]  /*30c0*/  @!P0 IMAD R13, R32, 0xab8, R18 ;  /* 0x00000ab8200d8824 */ /* 0x000fe400078e0212 */
[----:B------:R4:W3:Y:S03]  /*30d0*/  @!P0 LDG.E.64.CONSTANT R108, desc[UR76][R8.64+0x10] ;  /* 0x0000104c086c8981 */ /* 0x0008e6000c1e9b00 */
[----:B-----5:R-:W5:Y:S01]  /*30e0*/  @!P0 LDC.64 R6, c[0x0][0x388] ;  /* 0x0000e200ff068b82 */ /* 0x020f620000000a00 */
[----:B-1----:R-:W-:Y:S01]  /*30f0*/  @!P0 IMAD.WIDE R4, R13, 0x8, R4 ;  /* 0x000000080d048825 */ /* 0x002fe200078e0204 */
[----:B------:R-:W-:-:S02]  /*3100*/  R2UR UR72, R12 ;  /* 0x000000000c4872ca */ /* 0x000fc400000e0000 */
[----:B------:R-:W-:Y:S02]  /*3110*/  CS2R R114, SRZ ;  /* 0x0000000000727805 */ /* 0x000fe4000001ff00 */
[----:B------:R-:W3:Y:S01]  /*3120*/  @!P0 LDG.E.64.CONSTANT R106, desc[UR76][R4.64+0x50] ;  /* 0x0000504c046a8981 */ /* 0x000ee2000c1e9b00 */
[----:B------:R-:W-:Y:S02]  /*3130*/  MOV R87, UR75 ;  /* 0x0000004b00577c02 */ /* 0x000fe40008000f00 */
[----:B------:R-:W-:Y:S01]  /*3140*/  R2UR UR75, R15 ;  /* 0x000000000f4b72ca */ /* 0x000fe200000e0000 */
[----:B------:R-:W-:Y:S01]  /*3150*/  @!P0 IMAD R15, R32, 0xab8, R18 ;  /* 0x00000ab8200f8824 */ /* 0x000fe200078e0212 */
[----:B----4-:R-:W-:Y:S01]  /*3160*/  LOP3.LUT R9, R0, 0xffff, RZ, 0xc0, !PT ;  /* 0x0000ffff00097812 */ /* 0x010fe200078ec0ff */
[----:B------:R1:W4:Y:S01]  /*3170*/  @!P0 LDG.E.64.CONSTANT R104, desc[UR76][R4.64+0x18] ;  /* 0x0000184c04688981 */ /* 0x000322000c1e9b00 */
[----:B0-----:R-:W-:Y:S01]  /*3180*/  @!P0 IMAD.WIDE R12, R13, 0x8, R10 ;  /* 0x000000080d0c8825 */ /* 0x001fe200078e020a */
[----:B------:R-:W-:-:S02]  /*3190*/  CS2R R128, SRZ ;  /* 0x0000000000807805 */ /* 0x000fc4000001ff00 */
[----:B------:R-:W-:Y:S01]  /*31a0*/  CS2R R112, SRZ ;  /* 0x0000000000707805 */ /* 0x000fe2000001ff00 */
[----:B------:R-:W-:Y:S01]  /*31b0*/  IMAD.U32 R86, RZ, RZ, UR74 ;  /* 0x0000004aff567e24 */ /* 0x000fe2000f8e00ff */
[----:B------:R-:W4:Y:S01]  /*31c0*/  @!P0 LDG.E.64.CONSTANT R114, desc[UR76][R12.64+0x48] ;  /* 0x0000484c0c728981 */ /* 0x000f22000c1e9b00 */
[----:B------:R-:W-:Y:S01]  /*31d0*/  R2UR UR74, R14 ;  /* 0x000000000e4a72ca */ /* 0x000fe200000e0000 */
[----:B------:R-:W-:Y:S02]  /*31e0*/  IMAD R0, R9, 0x620, R252 ;  /* 0x0000062009007824 */ /* 0x000fe400078e02fc */
[----:B-----5:R-:W-:Y:S01]  /*31f0*/  @!P0 IMAD.WIDE R14, R15, 0x8, R6 ;  /* 0x000000080f0e8825 */ /* 0x020fe200078e0206 */
[----:B------:R-:W5:Y:S03]  /*3200*/  @!P0 LDG.E.64.CONSTANT R128, desc[UR76][R12.64+0x20] ;  /* 0x0000204c0c808981 */ /* 0x000f66000c1e9b00 */
[----:B------:R-:W-:Y:S01]  /*3210*/  IMAD R0, R19, 0x70, R0 ;  /* 0x0000007013007824 */ /* 0x000fe200078e0200 */
[----:B------:R-:W5:Y:S01]  /*3220*/  @!P0 LDG.E.64.CONSTANT R112, desc[UR76][R14.64+0x40] ;  /* 0x0000404c0e708981 */ /* 0x000f62000c1e9b00 */
[----:B------:R-:W-:Y:S01]  /*3230*/  @!P0 IMAD R19, R32, 0xab8, R18 ;  /* 0x00000ab820138824 */ /* 0x000fe200078e0212 */
[----:B------:R-:W-:-:S02]  /*3240*/  CS2R R118, SRZ ;  /* 0x0000000000767805 */ /* 0x000fc4000001ff00 */
[----:B------:R-:W-:Y:S02]  /*3250*/  CS2R R110, SRZ ;  /* 0x00000000006e7805 */ /* 0x000fe4000001ff00 */
[----:B------:R-:W-:Y:S01]  /*3260*/  CS2R R116, SRZ ;  /* 0x0000000000747805 */ /* 0x000fe2000001ff00 */
[----:B------:R-:W-:Y:S01]  /*3270*/  @!P0 IMAD.WIDE R16, R19, 0x8, R16 ;  /* 0x0000000813108825 */ /* 0x000fe200078e0210 */
[----:B-1----:R-:W-:Y:S04]  /*3280*/  LDS.128 R4, [R0] ;  /* 0x0000000000047984 */ /* 0x002fe80000000c00 */
[----:B------:R-:W5:Y:S04]  /*3290*/  @!P0 LDG.E.64.CONSTANT R118, desc[UR76][R14.64+0x28] ;  /* 0x0000284c0e768981 */ /* 0x000f68000c1e9b00 */
[----:B------:R-:W5:Y:S04]  /*32a0*/  @!P0 LDG.E.64.CONSTANT R110, desc[UR76][R16.64+0x38] ;  /* 0x0000384c106e8981 */ /* 0x000f68000c1e9b00 */
[----:B------:R0:W5:Y:S04]  /*32b0*/  @!P0 LDG.E.64.CONSTANT R116, desc[UR76][R16.64+0x30] ;  /* 0x0000304c10748981 */ /* 0x000168000c1e9b00 */
[----:B------:R-:W1:Y:S01]  /*32c0*/  LDS.128 R8, [R0+0x50] ;  /* 0x0000500000087984 */ /* 0x000e620000000c00 */
[----:B------:R-:W-:-:S02]  /*32d0*/  MOV.SPILL R178, UR11 ;  /* 0x0000000b00b27c02 */ /* 0x000fc40009000f00 */
[----:B------:R-:W-:Y:S01]  /*32e0*/  MOV.SPILL R3, UR10 ;  /* 0x0000000a00037c02 */ /* 0x000fe20009000f00 */
[----:B------:R-:W-:Y:S01]  /*32f0*/  LDS.128 R120, [R0+0x10] ;  /* 0x0000100000787984 */ /* 0x000fe20000000c00 */
[----:B------:R-:W-:Y:S02]  /*3300*/  MOV.SPILL R191, UR35 ;  /* 0x0000002300bf7c02 */ /* 0x000fe40009000f00 */
[----:B------:R-:W-:Y:S01]  /*3310*/  MOV.SPILL R190, UR34 ;  /* 0x0000002200be7c02 */ /* 0x000fe20009000f00 */
[----:B------:R-:W2:Y:S01]  /*3320*/  LDS.128 R124, [R0+0x40] ;  /* 0x00004000007c7984 */ /* 0x000ea20000000c00 */
[----:B------:R-:W-:Y:S02]  /*3330*/  R2UR UR34, R88 ;  /* 0x00000000582272ca */ /* 0x000fe400000e0000 */
[----:B------:R-:W-:Y:S02]  /*3340*/  R2UR UR35, R89 ;  /* 0x00000000592372ca */ /* 0x000fe400000e0000 */
[----:B------:R-:W-:-:S02]  /*3350*/  R2UR UR10, R90 ;  /* 0x000000005a0a72ca */ /* 0x000fc400000e0000 */
[----:B------:R-:W-:Y:S01]  /*3360*/  R2UR UR11, R91 ;  /* 0x000000005b0b72ca */ /* 0x000fe200000e0000 */
[----:B0-----:R-:W-:Y:S01]  /*3370*/  IMAD.U32 R17, RZ, RZ, UR13 ;  /* 0x0000000dff117e24 */ /* 0x001fe2000f8e00ff */
[----:B------:R-:W-:-:S05]  /*3380*/  MOV R16, UR12 ;  /* 0x0000000c00107c02 */ /* 0x000fca0008000f00 */
[----:B------:R-:W-:Y:S01]  /*3390*/  IMAD.U32 R12, RZ, RZ, UR34 ;  /* 0x00000022ff0c7e24 */ /* 0x000fe2000f8e00ff */
[----:B------:R-:W-:Y:S02]  /*33a0*/  R2UR UR34, R22 ;  /* 0x00000000162272ca */ /* 0x000fe400000e0000 */
[----:B------:R-:W-:Y:S01]  /*33b0*/  MOV R13, UR35 ;  /* 0x00000023000d7c02 */ /* 0x000fe20008000f00 */
[----:B------:R-:W-:Y:S01]  /*33c0*/  IMAD.U32 R14, RZ, RZ, UR10 ;  /* 0x0000000aff0e7e24 */ /* 0x000fe2000f8e00ff */
[----:B------:R-:W-:Y:S01]  /*33d0*/  R2UR UR35, R23 ;  /* 0x00000000172372ca */ /* 0x000fe200000e0000 */
[----:B------:R-:W-:Y:S01]  /*33e0*/  IMAD.U32 R15, RZ, RZ, UR11 ;  /* 0x0000000bff0f7e24 */ /* 0x000fe2000f8e00ff */
[----:B------:R-:W-:Y:S01]  /*33f0*/  R2UR UR10, R20 ;  /* 0x00000000140a72ca */ /* 0x000fe200000e0000 */
[----:B------:R-:W-:Y:S01]  /*3400*/  IMAD.U32 R20, RZ, RZ, UR36 ;  /* 0x00000024ff147e24 */ /* 0x000fe2000f8e00ff */
[----:B------:R-:W-:Y:S01]  /*3410*/  R2UR UR11, R21 ;  /* 0x00000000150b72ca */ /* 0x000fe200000e0000 */
[----:B------:R-:W-:Y:S01]  /*3420*/  IMAD.U32 R22, RZ, RZ, UR60 ;  /* 0x0000003cff167e24 */ /* 0x000fe2000f8e00ff */
[----:B------:R-:W-:Y:S01]  /*3430*/  MOV R21, UR37 ;  /* 0x0000002500157c02 */ /* 0x000fe20008000f00 */
[----:B------:R-:W-:Y:S01]  /*3440*/  IMAD.U32 R23, RZ, RZ, UR61 ;  /* 0x0000003dff177e24 */ /* 0x000fe2000f8e00ff */
[----:B-1----:R-:W-:-:S02]  /*3450*/  DADD R164, R4, R10 ;  /* 0x0000000004a47229 */ /* 0x002fc4000000000a */
[----:B------:R-:W-:Y:S01]  /*3460*/  DADD R56, R4, -R10 ;  /* 0x0000000004387229 */ /* 0x000fe2000000080a */
[----:B------:R-:W-:Y:S01]  /*3470*/  MOV R10, UR54 ;  /* 0x00000036000a7c02 */ /* 0x000fe20008000f00 */
[----:B------:R-:W-:Y:S01]  /*3480*/  IMAD.U32 R11, RZ, RZ, UR55 ;  /* 0x00000037ff0b7e24 */ /* 0x000fe2000f8e00ff */
[C-C-:B------:R-:W-:Y:S01]  /*3490*/  DADD R34, R6.reuse, R8.reuse ;  /* 0x0000000006227229 */ /* 0x140fe20000000008 */
[----:B------:R-:W-:Y:S01]  /*34a0*/  R2UR UR54, R28 ;  /* 0x000000001c3672ca */ /* 0x000fe200000e0000 */
[----:B------:R-:W-:Y:S01]  /*34b0*/  DADD R174, R6, -R8 ;  /* 0x0000000006ae7229 */ /* 0x000fe20000000808 */
[----:B------:R-:W-:Y:S01]  /*34c0*/  R2UR UR55, R29 ;  /* 0x000000001d3772ca */ /* 0x000fe200000e0000 */
[----:B------:R-:W-:Y:S01]  /*34d0*/  IMAD.U32 R8, RZ, RZ, UR58 ;  /* 0x0000003aff087e24 */ /* 0x000fe2000f8e00ff */
[----:B------:R-:W-:Y:S01]  /*34e0*/  R2UR UR58, R26 ;  /* 0x000000001a3a72ca */ /* 0x000fe200000e0000 */
[----:B------:R-:W-:Y:S01]  /*34f0*/  IMAD.U32 R9, RZ, RZ, UR59 ;  /* 0x0000003bff097e24 */ /* 0x000fe2000f8e00ff */
[----:B------:R-:W-:Y:S01]  /*3500*/  R2UR UR59, R27 ;  /* 0x000000001b3b72ca */ /* 0x000fe200000e0000 */
[----:B------:R-:W-:Y:S01]  /*3510*/  IMAD.U32 R5, RZ, RZ, UR75 ;  /* 0x0000004bff057e24 */ /* 0x000fe2000f8e00ff */
[----:B------:R-:W-:-:S02]  /*3520*/  MOV R4, UR74 ;  /* 0x0000004a00047c02 */ /* 0x000fc40008000f00 */
[----:B------:R-:W-:Y:S02]  /*3530*/  R2UR UR74, R92 ;  /* 0x000000005c4a72ca */ /* 0x000fe400000e0000 */
[----:B------:R-:W-:Y:S01]  /*3540*/  R2UR UR75, R93 ;  /* 0x000000005d4b72ca */ /* 0x000fe200000e0000 */
[C---:B------:R-:W-:Y:S02]  /*3550*/  DFMA R224, R164.reuse, R8, RZ ;  /* 0x00000008a4e0722b */ /* 0x040fe400000000ff */
[C---:B------:R-:W-:Y:S02]  /*3560*/  DFMA R212, R164.reuse, R4, RZ ;  /* 0x00000004a4d4722b */ /* 0x040fe400000000ff */
[C---:B------:R-:W-:Y:S02]  /*3570*/  DFMA R240, R164.reuse, R12, RZ ;  /* 0x0000000ca4f0722b */ /* 0x040fe400000000ff */
[C---:B------:R-:W-:Y:S02]  /*3580*/  DFMA R230, R164.reuse, R16, RZ ;  /* 0x00000010a4e6722b */ /* 0x040fe400000000ff */
[----:B------:R-:W-:-:S02]  /*3590*/  DFMA R236, R164, R20, RZ ;  /* 0x00000014a4ec722b */ /* 0x000fc400000000ff */
[C---:B------:R-:W-:Y:S01]  /*35a0*/  DFMA R222, R164.reuse, R22, RZ ;  /* 0x00000016a4de722b */ /* 0x040fe200000000ff */
[----:B------:R-:W-:Y:S01]  /*35b0*/  IMAD.U32 R6, RZ, RZ, UR72 ;  /* 0x00000048ff067e24 */ /* 0x000fe2000f8e00ff */
[----:B------:R-:W-:Y:S01]  /*35c0*/  DFMA R164, R164, R24, RZ ;  /* 0x00000018a4a4722b */ /* 0x000fe200000000ff */
[----:B------:R-:W-:Y:S01]  /*35d0*/  MOV R7, UR73 ;  /* 0x0000004900077c02 */ /* 0x000fe20008000f00 */
[----:B------:R-:W-:Y:S01]  /*35e0*/  IMAD.U32 R19, RZ, RZ, UR15 ;  /* 0x0000000fff137e24 */ /* 0x000fe2000f8e00ff */
[----:B------:R-:W-:Y:S01]  /*35f0*/  R2UR UR72, R94 ;  /* 0x000000005e4872ca */ /* 0x000fe200000e0000 */
[----:B------:R-:W-:Y:S01]  /*3600*/  IMAD.U32 R27, RZ, RZ, UR39 ;  /* 0x00000027ff1b7e24 */ /* 0x000fe2000f8e00ff */
[----:B------:R-:W-:Y:S01]  /*3610*/  R2UR UR73, R95 ;  /* 0x000000005f4972ca */ /* 0x000fe200000e0000 */
[----:B------:R-:W-:Y:S01]  /*3620*/  IMAD.U32 R29, RZ, RZ, UR63 ;  /* 0x0000003fff1d7e24 */ /* 0x000fe2000f8e00ff */
[----:B------:R-:W-:Y:S01]  /*3630*/  MOV R18, UR14 ;  /* 0x0000000e00127c02 */ /* 0x000fe20008000f00 */
[----:B------:R-:W-:Y:S01]  /*3640*/  IMAD.U32 R33, RZ, RZ, UR55 ;  /* 0x00000037ff217e24 */ /* 0x000fe2000f8e00ff */
[----:B------:R-:W-:-:S02]  /*3650*/  MOV R26, UR38 ;  /* 0x00000026001a7c02 */ /* 0x000fc40008000f00 */
[----:B------:R-:W-:Y:S02]  /*3660*/  MOV R28, UR62 ;  /* 0x0000003e001c7c02 */ /* 0x000fe40008000f00 */
[----:B------:R-:W-:Y:S02]  /*3670*/  MOV R32, UR54 ;  /* 0x0000003600207c02 */ /* 0x000fe40008000f00 */
[----:B------:R-:W-:Y:S02]  /*3680*/  R2UR.FILL UR55, R36 ;  /* 0x00000000243772ca */ /* 0x000fe400004e0000 */
[----:B------:R-:W-:Y:S01]  /*3690*/  R2UR.FILL UR54, R37 ;  /* 0x00000000253672ca */ /* 0x000fe200004e0000 */
[----:B------:R-:W-:Y:S01]  /*36a0*/  IMAD.U32 R37, RZ, RZ, UR59 ;  /* 0x0000003bff257e24 */ /* 0x000fe2000f8e00ff */
        /* <DEDUP_REMOVED lines=8> */
[----:B------:R-:W-:Y:S01]  /*3730*/  MOV R44, UR16 ;  /* 0x00000010002c7c02 */ /* 0x000fe20008000f00 */
[C---:B------:R-:W-:Y:S01]  /*3740*/  DFMA R212, R34.reuse, R6, R212 ;  /* 0x0000000622d4722b */ /* 0x040fe200000000d4 */
[----:B------:R-:W-:Y:S01]  /*3750*/  MOV R48, UR40 ;  /* 0x0000002800307c02 */ /* 0x000fe20008000f00 */
[C---:B------:R-:W-:Y:S01]  /*3760*/  DFMA R224, R34.reuse, R10, R224 ;  /* 0x0000000a22e0722b */ /* 0x040fe200000000e0 */
[----:B------:R-:W-:Y:S01]  /*3770*/  MOV R50, UR64 ;  /* 0x0000004000327c02 */ /* 0x000fe20008000f00 */
[----:B------:R-:W-:-:S02]  /*3780*/  DFMA R240, R34, R14, R240 ;  /* 0x0000000e22f0722b */ /* 0x000fc400000000f0 */
[C---:B------:R-:W-:Y:S02]  /*3790*/  DFMA R230, R34.reuse, R18, R230 ;  /* 0x0000001222e6722b */ /* 0x040fe400000000e6 */
[C---:B------:R-:W-:Y:S02]  /*37a0*/  DFMA R236, R34.reuse, R26, R236 ;  /* 0x0000001a22ec722b */ /* 0x040fe400000000ec */
[C---:B------:R-:W-:Y:S02]  /*37b0*/  DFMA R222, R34.reuse, R28, R222 ;  /* 0x0000001c22de722b */ /* 0x040fe400000000de */
[----:B------:R-:W-:Y:S01]  /*37c0*/  DFMA R164, R34, R30, R164 ;  /* 0x0000001e22a4722b */ /* 0x000fe200000000a4 */
[----:B------:R-:W-:Y:S01]  /*37d0*/  MOV R34, UR34 ;  /* 0x0000002200227c02 */ /* 0x000fe20008000f00 */
[----:B------:R-:W-:Y:S01]  /*37e0*/  IMAD.U32 R35, RZ, RZ, UR35 ;  /* 0x00000023ff237e24 */ /* 0x000fe2000f8e00ff */
[----:B------:R-:W-:Y:S02]  /*37f0*/  R2UR UR34, R38 ;  /* 0x00000000262272ca */ /* 0x000fe400000e0000 */
[----:B------:R-:W-:Y:S01]  /*3800*/  R2UR UR35, R39 ;  /* 0x00000000272372ca */ /* 0x000fe200000e0000 */
[----:B------:R-:W-:Y:S01]  /*3810*/  IMAD.U32 R39, RZ, RZ, UR11 ;  /* 0x0000000bff277e24 */ /* 0x000fe2000f8e00ff */
[----:B------:R-:W-:Y:S01]  /*3820*/  MOV R38, UR10 ;  /* 0x0000000a00267c02 */ /* 0x000fe20008000f00 */
[C---:B------:R-:W-:Y:S01]  /*3830*/  DFMA R216, R56.reuse, R32, RZ ;  /* 0x0000002038d8722b */ /* 0x040fe200000000ff */
[----:B------:R-:W-:Y:S01]  /*3840*/  R2UR UR10, R96 ;  /* 0x00000000600a72ca */ /* 0x000fe200000e0000 */
[C---:B------:R-:W-:Y:S01]  /*3850*/  DFMA R244, R56.reuse, R36, RZ ;  /* 0x0000002438f4722b */ /* 0x040fe200000000ff */
[----:B------:R-:W-:Y:S01]  /*3860*/  R2UR UR11, R97 ;  /* 0x00000000610b72ca */ /* 0x000fe200000e0000 */
[----:B------:R-:W-:-:S02]  /*3870*/  DFMA R242, R56, R40, RZ ;  /* 0x0000002838f2722b */ /* 0x000fc400000000ff */
[C---:B------:R-:W-:Y:S02]  /*3880*/  DFMA R234, R56.reuse, R44, RZ ;  /* 0x0000002c38ea722b */ /* 0x040fe400000000ff */
[C---:B------:R-:W-:Y:S02]  /*3890*/  DFMA R228, R56.reuse, R48, RZ ;  /* 0x0000003038e4722b */ /* 0x040fe400000000ff */
[C---:B------:R-:W-:Y:S01]  /*38a0*/  DFMA R232, R56.reuse, R50, RZ ;  /* 0x0000003238e8722b */ /* 0x040fe200000000ff */
[----:B------:R-:W-:Y:S01]  /*38b0*/  MOV R42, UR72 ;  /* 0x00000048002a7c02 */ /* 0x000fe20008000f00 */
[----:B------:R-:W-:Y:S01]  /*38c0*/  DFMA R130, R56, R52, RZ ;  /* 0x000000343882722b */ /* 0x000fe200000000ff */
        /* <DEDUP_REMOVED lines=8> */
[----:B------:R-:W-:Y:S01]  /*3950*/  R2UR UR72, R134 ;  /* 0x00000000864872ca */ /* 0x000fe200000e0000 */
[C---:B------:R-:W-:Y:S01]  /*3960*/  DFMA R244, R174.reuse, R38, R244 ;  /* 0x00000026aef4722b */ /* 0x040fe200000000f4 */
[----:B------:R-:W-:Y:S01]  /*3970*/  R2UR UR73, R135 ;  /* 0x00000000874972ca */ /* 0x000fe200000e0000 */
[----:B------:R-:W-:-:S02]  /*3980*/  DFMA R242, R174, R42, R242 ;  /* 0x0000002aaef2722b */ /* 0x000fc400000000f2 */
[C---:B------:R-:W-:Y:S02]  /*3990*/  DFMA R234, R174.reuse, R46, R234 ;  /* 0x0000002eaeea722b */ /* 0x040fe400000000ea */
[C---:B------:R-:W-:Y:S02]  /*39a0*/  DFMA R228, R174.reuse, R54, R228 ;  /* 0x00000036aee4722b */ /* 0x040fe400000000e4 */
[C---:B------:R-:W-:Y:S01]  /*39b0*/  DFMA R232, R174.reuse, R56, R232 ;  /* 0x00000038aee8722b */ /* 0x040fe200000000e8 */
[----:B------:R-:W-:Y:S01]  /*39c0*/  MOV R132, UR34 ;  /* 0x0000002200847c02 */ /* 0x000fe20008000f00 */
[----:B------:R-:W-:Y:S01]  /*39d0*/  DFMA R174, R174, R58, R130 ;  /* 0x0000003aaeae722b */ /* 0x000fe20000000082 */
[----:B------:R-:W-:Y:S01]  /*39e0*/  IMAD.U32 R133, RZ, RZ, UR35 ;  /* 0x00000023ff857e24 */ /* 0x000fe2000f8e00ff */
[----:B------:R-:W-:Y:S01]  /*39f0*/  MOV R130, UR58 ;  /* 0x0000003a00827c02 */ /* 0x000fe20008000f00 */
[----:B------:R-:W-:Y:S01]  /*3a00*/  IMAD.U32 R131, RZ, RZ, UR59 ;  /* 0x0000003bff837e24 */ /* 0x000fe2000f8e00ff */
[----:B------:R-:W-:Y:S01]  /*3a10*/  R2UR UR58, R138 ;  /* 0x000000008a3a72ca */ /* 0x000fe200000e0000 */
[----:B--2---:R-:W-:Y:S01]  /*3a20*/  DADD R142, R120, R126 ;  /* 0x00000000788e7229 */ /* 0x004fe2000000007e */
[----:B------:R-:W-:Y:S01]  /*3a30*/  R2UR UR59, R139 ;  /* 0x000000008b3b72ca */ /* 0x000fe200000e0000 */
[----:B------:R-:W-:Y:S01]  /*3a40*/  IMAD.U32 R135, RZ, RZ, UR11 ;  /* 0x0000000bff877e24 */ /* 0x000fe2000f8e00ff */
[----:B------:R-:W-:-:S02]  /*3a50*/  R2UR UR34, R98 ;  /* 0x00000000622272ca */ /* 0x000fc400000e0000 */
[----:B------:R-:W-:Y:S02]  /*3a60*/  R2UR UR35, R99 ;  /* 0x00000000632372ca */ /* 0x000fe400000e0000 */
[----:B------:R-:W-:Y:S01]  /*3a70*/  MOV R134, UR10 ;  /* 0x0000000a00867c02 */ /* 0x000fe20008000f00 */
[----:B------:R-:W-:Y:S01]  /*3a80*/  DADD R152, R120, -R126 ;  /* 0x0000000078987229 */ /* 0x000fe2000000087e */
[----:B------:R-:W-:Y:S01]  /*3a90*/  R2UR UR10, R136 ;  /* 0x00000000880a72ca */ /* 0x000fe200000e0000 */
[C-C-:B------:R-:W-:Y:S01]  /*3aa0*/  DADD R238, R122.reuse, R124.reuse ;  /* 0x000000007aee7229 */ /* 0x140fe2000000007c */
[----:B------:R-:W-:Y:S01]  /*3ab0*/  R2UR UR11, R137 ;  /* 0x00000000890b72ca */ /* 0x000fe200000e0000 */
[----:B------:R-:W-:Y:S01]  /*3ac0*/  DADD R246, R122, -R124 ;  /* 0x000000007af67229 */ /* 0x000fe2000000087c */
[----:B------:R-:W-:Y:S01]  /*3ad0*/  MOV R136, UR20 ;  /* 0x0000001400887c02 */ /* 0x000fe20008000f00 */
[----:B------:R-:W-:Y:S01]  /*3ae0*/  IMAD.U32 R137, RZ, RZ, UR21 ;  /* 0x00000015ff897e24 */ /* 0x000fe2000f8e00ff */
[----:B------:R-:W-:Y:S01]  /*3af0*/  MOV R138, UR44 ;  /* 0x0000002c008a7c02 */ /* 0x000fe20008000f00 */
[----:B------:R-:W-:Y:S01]  /*3b00*/  IMAD.U32 R139, RZ, RZ, UR45 ;  /* 0x0000002dff8b7e24 */ /* 0x000fe2000f8e00ff */
[----:B------:R-:W-:Y:S01]  /*3b10*/  MOV R140, UR68 ;  /* 0x00000044008c7c02 */ /* 0x000fe20008000f00 */
[----:B------:R-:W-:Y:S01]  /*3b20*/  IMAD.U32 R141, RZ, RZ, UR69 ;  /* 0x00000045ff8d7e24 */ /* 0x000fe2000f8e00ff */
[----:B------:R-:W-:Y:S04]  /*3b30*/  LDS.128 R120, [R0+0x20] ;  /* 0x0000200000787984 */ /* 0x000fe80000000c00 */
[----:B------:R-:W0:Y:S01]  /*3b40*/  LDS.128 R124, [R0+0x30] ;  /* 0x00003000007c7984 */ /* 0x000e220000000c00 */
[----:B------:R-:W-:-:S02]  /*3b50*/  DFMA R212, R142, R130, R212 ;  /* 0x000000828ed4722b */ /* 0x000fc400000000d4 */
[C---:B------:R-:W-:Y:S02]  /*3b60*/  DFMA R224, R142.reuse, R132, R224 ;  /* 0x000000848ee0722b */ /* 0x040fe400000000e0 */
[C---:B------:R-:W-:Y:S02]  /*3b70*/  DFMA R240, R142.reuse, R134, R240 ;  /* 0x000000868ef0722b */ /* 0x040fe400000000f0 */
[C---:B------:R-:W-:Y:S02]  /*3b80*/  DFMA R230, R142.reuse, R136, R230 ;  /* 0x000000888ee6722b */ /* 0x040fe400000000e6 */
[C---:B------:R-:W-:Y:S02]  /*3b90*/  DFMA R236, R142.reuse, R138, R236 ;  /* 0x0000008a8eec722b */ /* 0x040fe400000000ec */
[C---:B------:R-:W-:Y:S02]  /*3ba0*/  DFMA R222, R142.reuse, R140, R222 ;  /* 0x0000008c8ede722b */ /* 0x040fe400000000de */
[----:B------:R-:W-:Y:S01]  /*3bb0*/  DFMA R164, R142, R60, R164 ;  /* 0x0000003c8ea4722b */ /* 0x000fe200000000a4 */
[----:B------:R-:W-:Y:S01]  /*3bc0*/  R2UR UR74, R144 ;  /* 0x00000000904a72ca */ /* 0x000fe200000e0000 */
[----:B------:R-:W-:Y:S01]  /*3bd0*/  IMAD.U32 R143, RZ, RZ, UR73 ;  /* 0x00000049ff8f7e24 */ /* 0x000fe2000f8e00ff */
[----:B------:R-:W-:-:S02]  /*3be0*/  MOV R142, UR72 ;  /* 0x00000048008e7c02 */ /* 0x000fc40008000f00 */
[----:B------:R-:W-:Y:S02]  /*3bf0*/  R2UR UR75, R145 ;  /* 0x00000000914b72ca */ /* 0x000fe400000e0000 */
[----:B------:R-:W-:Y:S02]  /*3c00*/  R2UR UR72, R100 ;  /* 0x00000000644872ca */ /* 0x000fe400000e0000 */
[----:B------:R-:W-:Y:S01]  /*3c10*/  R2UR UR73, R101 ;  /* 0x00000000654972ca */ /* 0x000fe200000e0000 */
[----:B------:R-:W-:Y:S01]  /*3c20*/  IMAD.U32 R145, RZ, RZ, UR59 ;  /* 0x0000003bff917e24 */ /* 0x000fe2000f8e00ff */
[----:B------:R-:W-:Y:S01]  /*3c30*/  MOV R144, UR58 ;  /* 0x0000003a00907c02 */ /* 0x000fe20008000f00 */
[----:B------:R-:W-:Y:S01]  /*3c40*/  IMAD.U32 R147, RZ, RZ, UR35 ;  /* 0x00000023ff937e24 */ /* 0x000fe2000f8e00ff */
[----:B------:R-:W-:Y:S02]  /*3c50*/  MOV R146, UR34 ;  /* 0x0000002200927c02 */ /* 0x000fe40008000f00 */
        /* <DEDUP_REMOVED lines=8> */
[C---:B------:R-:W-:Y:S02]  /*3ce0*/  DFMA R216, R152.reuse, R142, R216 ;  /* 0x0000008e98d8722b */ /* 0x040fe400000000d8 */
[----:B------:R-:W-:-:S02]  /*3cf0*/  DFMA R244, R152, R144, R244 ;  /* 0x0000009098f4722b */ /* 0x000fc400000000f4 */
[C---:B------:R-:W-:Y:S02]  /*3d00*/  DFMA R242, R152.reuse, R146, R242 ;  /* 0x0000009298f2722b */ /* 0x040fe400000000f2 */
[C---:B------:R-:W-:Y:S02]  /*3d10*/  DFMA R234, R152.reuse, R148, R234 ;  /* 0x0000009498ea722b */ /* 0x040fe400000000ea */
[C---:B------:R-:W-:Y:S02]  /*3d20*/  DFMA R228, R152.reuse, R150, R228 ;  /* 0x0000009698e4722b */ /* 0x040fe400000000e4 */
[C---:B------:R-:W-:Y:S02]  /*3d30*/  DFMA R232, R152.reuse, R62, R232 ;  /* 0x0000003e98e8722b */ /* 0x040fe400000000e8 */
[----:B------:R-:W-:Y:S01]  /*3d40*/  DFMA R174, R152, R64, R174 ;  /* 0x0000004098ae722b */ /* 0x000fe200000000ae */
        /* <DEDUP_REMOVED lines=9> */
[----:B------:R-:W-:Y:S01]  /*3de0*/  IMAD.U32 R161, RZ, RZ, UR47 ;  /* 0x0000002fffa17e24 */ /* 0x000fe2000f8e00ff */
[----:B------:R-:W-:Y:S01]  /*3df0*/  MOV R158, UR22 ;  /* 0x00000016009e7c02 */ /* 0x000fe20008000f00 */
[----:B------:R-:W-:Y:S01]  /*3e00*/  IMAD.U32 R163, RZ, RZ, UR71 ;  /* 0x00000047ffa37e24 */ /* 0x000fe2000f8e00ff */
[----:B------:R-:W-:-:S02]  /*3e10*/  MOV R160, UR46 ;  /* 0x0000002e00a07c02 */ /* 0x000fc40008000f00 */
[----:B------:R-:W-:Y:S01]  /*3e20*/  MOV R162, UR70 ;  /* 0x0000004600a27c02 */ /* 0x000fe20008000f00 */
[C---:B------:R-:W-:Y:S02]  /*3e30*/  DFMA R212, R238.reuse, R152, R212 ;  /* 0x00000098eed4722b */ /* 0x040fe400000000d4 */
[C---:B------:R-:W-:Y:S02]  /*3e40*/  DFMA R224, R238.reuse, R154, R224 ;  /* 0x0000009aeee0722b */ /* 0x040fe400000000e0 */
[C---:B------:R-:W-:Y:S02]  /*3e50*/  DFMA R240, R238.reuse, R156, R240 ;  /* 0x0000009ceef0722b */ /* 0x040fe400000000f0 */
        /* <DEDUP_REMOVED lines=8> */
[----:B------:R-:W-:-:S02]  /*3ee0*/  R2UR UR58, R176 ;  /* 0x00000000b03a72ca */ /* 0x000fc400000e0000 */
[----:B------:R-:W-:Y:S02]  /*3ef0*/  R2UR UR59, R177 ;  /* 0x00000000b13b72ca */ /* 0x000fe400000e0000 */
[----:B------:R-:W-:Y:S02]  /*3f00*/  R2UR UR34, R168 ;  /* 0x00000000a82272ca */ /* 0x000fe400000e0000 */
[----:B------:R-:W-:Y:S01]  /*3f10*/  R2UR UR35, R169 ;  /* 0x00000000a92372ca */ /* 0x000fe200000e0000 */
[----:B------:R-:W-:Y:S01]  /*3f20*/  IMAD.U32 R169, RZ, RZ, UR11 ;  /* 0x0000000bffa97e24 */ /* 0x000fe2000f8e00ff */
[----:B------:R-:W-:Y:S02]  /*3f30*/  MOV R168, UR10 ;  /* 0x0000000a00a87c02 */ /* 0x000fe40008000f00 */
[----:B------:R-:W-:Y:S02]  /*3f40*/  R2UR UR10, R172 ;  /* 0x00000000ac0a72ca */ /* 0x000fe400000e0000 */
[----:B------:R-:W-:Y:S01]  /*3f50*/  R2UR UR11, R173 ;  /* 0x00000000ad0b72ca */ /* 0x000fe200000e0000 */
[----:B------:R-:W-:Y:S01]  /*3f60*/  IMAD.U32 R173, RZ, RZ, UR51 ;  /* 0x00000033ffad7e24 */ /* 0x000fe2000f8e00ff */
[----:B------:R-:W-:-:S02]  /*3f70*/  R2UR UR72, R170 ;  /* 0x00000000aa4872ca */ /* 0x000fc400000e0000 */
[----:B------:R-:W-:Y:S01]  /*3f80*/  R2UR UR73, R171 ;  /* 0x00000000ab4972ca */ /* 0x000fe200000e0000 */
[----:B------:R-:W-:Y:S01]  /*3f90*/  IMAD.U32 R171, RZ, RZ, UR27 ;  /* 0x0000001bffab7e24 */ /* 0x000fe2000f8e00ff */
[----:B------:R-:W-:Y:S02]  /*3fa0*/  MOV R170, UR26 ;  /* 0x0000001a00aa7c02 */ /* 0x000fe40008000f00 */
[----:B------:R-:W-:Y:S01]  /*3fb0*/  MOV R172, UR50 ;  /* 0x0000003200ac7c02 */ /* 0x000fe20008000f00 */
[C---:B------:R-:W-:Y:S02]  /*3fc0*/  DFMA R216, R246.reuse, R164, R216 ;  /* 0x000000a4f6d8722b */ /* 0x040fe400000000d8 */
[C---:B------:R-:W-:Y:S02]  /*3fd0*/  DFMA R244, R246.reuse, R166, R244 ;  /* 0x000000a6f6f4722b */ /* 0x040fe400000000f4 */
[C---:B------:R-:W-:Y:S02]  /*3fe0*/  DFMA R242, R246.reuse, R168, R242 ;  /* 0x000000a8f6f2722b */ /* 0x040fe400000000f2 */
[----:B------:R-:W-:-:S02]  /*3ff0*/  DFMA R234, R246, R170, R234 ;  /* 0x000000aaf6ea722b */ /* 0x000fc400000000ea */
[C---:B------:R-:W-:Y:S02]  /*4000*/  DFMA R228, R246.reuse, R172, R228 ;  /* 0x000000acf6e4722b */ /* 0x040fe400000000e4 */
[----:B------:R-:W-:Y:S02]  /*4010*/  DFMA R232, R246, R68, R232 ;  /* 0x00000044f6e8722b */ /* 0x000fe400000000e8 */
[----:B0-----:R-:W-:Y:S02]  /*4020*/  DADD R176, R120, R126 ;  /* 0x0000000078b07229 */ /* 0x001fe4000000007e */
[----:B------:R-:W-:Y:S02]  /*4030*/  DFMA R246, R246, R70, R174 ;  /* 0x00000046f6f6722b */ /* 0x000fe400000000ae */
[----:B------:R-:W-:Y:S01]  /*4040*/  DADD R188, R120, -R126 ;  /* 0x0000000078bc7229 */ /* 0x000fe2000000087e */
[----:B------:R-:W-:Y:S01]  /*4050*/  MOV R174, UR52 ;  /* 0x0000003400ae7c02 */ /* 0x000fe20008000f00 */
[C-C-:B------:R-:W-:Y:S01]  /*4060*/  DADD R226, R122.reuse, R124.reuse ;  /* 0x000000007ae27229 */ /* 0x140fe2000000007c */
[----:B------:R-:W-:Y:S01]  /*4070*/  MOV R120, UR58 ;  /* 0x0000003a00787c02 */ /* 0x000fe20008000f00 */
[----:B------:R-:W-:Y:S01]  /*4080*/  DADD R218, R122, -R124 ;  /* 0x000000007ada7229 */ /* 0x000fe2000000087c */
        /* <DEDUP_REMOVED lines=8> */
[----:B------:R-:W-:Y:S01]  /*4110*/  R2UR UR34, R184 ;  /* 0x00000000b82272ca */ /* 0x000fe200000e0000 */
[C---:B------:R-:W-:Y:S01]  /*4120*/  DFMA R212, R176.reuse, R120, R212 ;  /* 0x00000078b0d4722b */ /* 0x040fe200000000d4 */
[----:B------:R-:W-:Y:S01]  /*4130*/  R2UR UR35, R185 ;  /* 0x00000000b92372ca */ /* 0x000fe200000e0000 */
[C---:B------:R-:W-:Y:S01]  /*4140*/  DFMA R224, R176.reuse, R122, R224 ;  /* 0x0000007ab0e0722b */ /* 0x040fe200000000e0 */
[----:B------:R-:W-:Y:S01]  /*4150*/  R2UR UR58, R182 ;  /* 0x00000000b63a72ca */ /* 0x000fe200000e0000 */
[C---:B------:R-:W-:Y:S01]  /*4160*/  DFMA R240, R176.reuse, R124, R240 ;  /* 0x0000007cb0f0722b */ /* 0x040fe200000000f0 */
[----:B------:R-:W-:Y:S01]  /*4170*/  R2UR UR59, R183 ;  /* 0x00000000b73b72ca */ /* 0x000fe200000e0000 */
[C---:B------:R-:W-:Y:S02]  /*4180*/  DFMA R230, R176.reuse, R126, R230 ;  /* 0x0000007eb0e6722b */ /* 0x040fe400000000e6 */
[----:B------:R-:W-:-:S02]  /*4190*/  DFMA R236, R176, R174, R236 ;  /* 0x000000aeb0ec722b */ /* 0x000fc400000000ec */
[C---:B------:R-:W-:Y:S02]  /*41a0*/  DFMA R222, R176.reuse, R72, R222 ;  /* 0x00000048b0de722b */ /* 0x040fe400000000de */
[----:B------:R-:W-:Y:S01]  /*41b0*/  DFMA R238, R176, R74, R238 ;  /* 0x0000004ab0ee722b */ /* 0x000fe200000000ee */
[----:B------:R-:W-:Y:S01]  /*41c0*/  IMAD.U32 R177, RZ, RZ, UR11 ;  /* 0x0000000bffb17e24 */ /* 0x000fe2000f8e00ff */
[----:B------:R-:W-:Y:S01]  /*41d0*/  R2UR.FILL UR11, R178 ;  /* 0x00000000b20b72ca */ /* 0x000fe200004e0000 */
[----:B------:R-:W-:Y:S01]  /*41e0*/  IMAD.U32 R179, RZ, RZ, UR73 ;  /* 0x00000049ffb37e24 */ /* 0x000fe2000f8e00ff */
[----:B------:R-:W-:Y:S02]  /*41f0*/  MOV R178, UR72 ;  /* 0x0000004800b27c02 */ /* 0x000fe40008000f00 */
[----:B------:R-:W-:Y:S02]  /*4200*/  R2UR UR74, R180 ;  /* 0x00000000b44a72ca */ /* 0x000fe400000e0000 */
[----:B------:R-:W-:-:S02]  /*4210*/  R2UR UR75, R181 ;  /* 0x00000000b54b72ca */ /* 0x000fc400000e0000 */
[----:B------:R-:W-:Y:S02]  /*4220*/  MOV R176, UR10 ;  /* 0x0000000a00b07c02 */ /* 0x000fe40008000f00 */
[----:B------:R-:W-:Y:S02]  /*4230*/  R2UR UR72, R250 ;  /* 0x00000000fa4872ca */ /* 0x000fe400000e0000 */
[----:B------:R-:W-:Y:S01]  /*4240*/  R2UR UR73, R251 ;  /* 0x00000000fb4972ca */ /* 0x000fe200000e0000 */
[----:B------:R-:W-:Y:S01]  /*4250*/  IMAD.U32 R181, RZ, RZ, UR9 ;  /* 0x00000009ffb57e24 */ /* 0x000fe2000f8e00ff */
[----:B------:R-:W-:Y:S01]  /*4260*/  MOV R180, UR8 ;  /* 0x0000000800b47c02 */ /* 0x000fe20008000f00 */
[----:B------:R-:W-:Y:S01]  /*4270*/  IMAD.U32 R183, RZ, RZ, UR33 ;  /* 0x00000021ffb77e24 */ /* 0x000fe2000f8e00ff */
[----:B------:R-:W-:Y:S01]  /*4280*/  MOV R182, UR32 ;  /* 0x0000002000b67c02 */ /* 0x000fe20008000f00 */
[----:B------:R-:W-:Y:S01]  /*4290*/  IMAD.U32 R185, RZ, RZ, UR57 ;  /* 0x00000039ffb97e24 */ /* 0x000fe2000f8e00ff */
[----:B------:R-:W-:Y:S01]  /*42a0*/  MOV R184, UR56 ;  /* 0x0000003800b87c02 */ /* 0x000fe20008000f00 */
[C---:B------:R-:W-:Y:S01]  /*42b0*/  DFMA R216, R188.reuse, R176, R216 ;  /* 0x000000b0bcd8722b */ /* 0x040fe200000000d8 */
[----:B------:R-:W-:Y:S01]  /*42c0*/  MOV R186, UR34 ;  /* 0x0000002200ba7c02 */ /* 0x000fe20008000f00 */
[----:B------:R-:W-:Y:S01]  /*42d0*/  IMAD.U32 R187, RZ, RZ, UR35 ;  /* 0x00000023ffbb7e24 */ /* 0x000fe2000f8e00ff */
[----:B------:R-:W-:Y:S01]  /*42e0*/  MOV R196, UR58 ;  /* 0x0000003a00c47c02 */ /* 0x000fe20008000f00 */
[----:B------:R-:W-:Y:S01]  /*42f0*/  IMAD.U32 R197, RZ, RZ, UR59 ;  /* 0x0000003bffc57e24 */ /* 0x000fe2000f8e00ff */
[----:B------:R-:W-:Y:S01]  /*4300*/  R2UR.FILL UR10, R3 ;  /* 0x00000000030a72ca */ /* 0x000fe200004e0000 */
[C---:B------:R-:W-:Y:S01]  /*4310*/  DFMA R244, R188.reuse, R178, R244 ;  /* 0x000000b2bcf4722b */ /* 0x040fe200000000f4 */
        /* <DEDUP_REMOVED lines=8> */
[----:B------:R-:W-:Y:S01]  /*43a0*/  MOV R198, UR72 ;  /* 0x0000004800c67c02 */ /* 0x000fe20008000f00 */
[----:B------:R-:W-:Y:S01]  /*43b0*/  DFMA R246, R188, R78, R246 ;  /* 0x0000004ebcf6722b */ /* 0x000fe200000000f6 */
[----:B------:R-:W-:Y:S01]  /*43c0*/  IMAD.U32 R199, RZ, RZ, UR73 ;  /* 0x00000049ffc77e24 */ /* 0x000fe2000f8e00ff */
[----:B------:R-:W-:Y:S01]  /*43d0*/  MOV R188, UR74 ;  /* 0x0000004a00bc7c02 */ /* 0x000fe20008000f00 */
[----:B------:R-:W-:Y:S01]  /*43e0*/  IMAD.U32 R189, RZ, RZ, UR75 ;  /* 0x0000004bffbd7e24 */ /* 0x000fe2000f8e00ff */
[----:B------:R-:W-:Y:S01]  /*43f0*/  MOV R190, UR6 ;  /* 0x0000000600be7c02 */ /* 0x000fe20008000f00 */
[----:B------:R-:W-:Y:S01]  /*4400*/  IMAD.U32 R191, RZ, RZ, UR7 ;  /* 0x00000007ffbf7e24 */ /* 0x000fe2000f8e00ff */
[----:B------:R-:W-:Y:S01]  /*4410*/  DFMA R212, R226, R186, R212 ;  /* 0x000000bae2d4722b */ /* 0x000fe200000000d4 */
[----:B------:R-:W-:Y:S01]  /*4420*/  MOV R192, UR30 ;  /* 0x0000001e00c07c02 */ /* 0x000fe20008000f00 */
[----:B------:R-:W-:Y:S01]  /*4430*/  IMAD.U32 R193, RZ, RZ, UR31 ;  /* 0x0000001fffc17e24 */ /* 0x000fe2000f8e00ff */
[----:B------:R-:W-:Y:S01]  /*4440*/  DFMA R216, R218, R196, R216 ;  /* 0x000000c4dad8722b */ /* 0x000fe200000000d8 */
[----:B------:R-:W-:Y:S01]  /*4450*/  MOV R194, UR54 ;  /* 0x0000003600c27c02 */ /* 0x000fe20008000f00 */
[----:B------:R-:W-:Y:S01]  /*4460*/  IMAD.U32 R195, RZ, RZ, UR55 ;  /* 0x00000037ffc37e24 */ /* 0x000fe2000f8e00ff */
[----:B------:R-:W-:-:S02]  /*4470*/  DFMA R224, R226, R188, R224 ;  /* 0x000000bce2e0722b */ /* 0x000fc400000000e0 */
[----:B------:R-:W-:Y:S02]  /*4480*/  DFMA R244, R218, R198, R244 ;  /* 0x000000c6daf4722b */ /* 0x000fe400000000f4 */
[C---:B------:R-:W-:Y:S02]  /*4490*/  DFMA R240, R226.reuse, R190, R240 ;  /* 0x000000bee2f0722b */ /* 0x040fe400000000f0 */
[C---:B------:R-:W-:Y:S02]  /*44a0*/  DFMA R230, R226.reuse, R192, R230 ;  /* 0x000000c0e2e6722b */ /* 0x040fe400000000e6 */
[C---:B------:R-:W-:Y:S02]  /*44b0*/  DFMA R236, R226.reuse, R194, R236 ;  /* 0x000000c2e2ec722b */ /* 0x040fe400000000ec */
[C---:B------:R-:W-:Y:S01]  /*44c0*/  DFMA R222, R226.reuse, R80, R222 ;  /* 0x00000050e2de722b */ /* 0x040fe200000000de */
[----:B------:R-:W-:Y:S01]  /*44d0*/  MOV R200, UR10 ;  /* 0x0000000a00c87c02 */ /* 0x000fe20008000f00 */
[----:B------:R-:W-:Y:S01]  /*44e0*/  DFMA R226, R226, R82, R238 ;  /* 0x00000052e2e2722b */ /* 0x000fe200000000ee */
[----:B------:R-:W-:Y:S01]  /*44f0*/  IMAD.U32 R201, RZ, RZ, UR11 ;  /* 0x0000000bffc97e24 */ /* 0x000fe2000f8e00ff */
[C-C-:B------:R-:W-:Y:S01]  /*4500*/  DADD R238, R212.reuse, -R216.reuse ;  /* 0x00000000d4ee7229 */ /* 0x140fe200000008d8 */
[----:B------:R-:W-:Y:S01]  /*4510*/  MOV R202, UR34 ;  /* 0x0000002200ca7c02 */ /* 0x000fe20008000f00 */
[----:B------:R-:W-:Y:S01]  /*4520*/  IMAD.U32 R203, RZ, RZ, UR35 ;  /* 0x00000023ffcb7e24 */ /* 0x000fe2000f8e00ff */
[----:B------:R-:W-:Y:S01]  /*4530*/  MOV R204, UR58 ;  /* 0x0000003a00cc7c02 */ /* 0x000fe20008000f00 */
[----:B------:R-:W-:Y:S01]  /*4540*/  IMAD.U32 R205, RZ, RZ, UR59 ;  /* 0x0000003bffcd7e24 */ /* 0x000fe2000f8e00ff */
[----:B------:R-:W-:-:S02]  /*4550*/  DADD R212, R212, R216 ;  /* 0x00000000d4d47229 */ /* 0x000fc400000000d8 */
[----:B------:R-:W-:Y:S02]  /*4560*/  DADD R216, R224, R244 ;  /* 0x00000000e0d87229 */ /* 0x000fe400000000f4 */
[----:B------:R-:W-:Y:S02]  /*4570*/  DFMA R242, R218, R200, R242 ;  /* 0x000000c8daf2722b */ /* 0x000fe400000000f2 */
[----:B------:R-:W-:Y:S02]  /*4580*/  DADD R224, R224, -R244 ;  /* 0x00000000e0e07229 */ /* 0x000fe400000008f4 */
[----:B------:R-:W-:Y:S02]  /*4590*/  DFMA R234, R218, R202, R234 ;  /* 0x000000cadaea722b */ /* 0x000fe400000000ea */
[----:B------:R-:W-:Y:S02]  /*45a0*/  DMUL R214, R238, R214 ;  /* 0x000000d6eed67228 */ /* 0x000fe40000000000 */
[----:B------:R-:W-:-:S02]  /*45b0*/  DFMA R228, R218, R204, R228 ;  /* 0x000000ccdae4722b */ /* 0x000fc400000000e4 */
[C---:B------:R-:W-:Y:S02]  /*45c0*/  DFMA R232, R218.reuse, R84, R232 ;  /* 0x00000054dae8722b */ /* 0x040fe400000000e8 */
[----:B------:R-:W-:Y:S02]  /*45d0*/  DFMA R218, R218, R86, R246 ;  /* 0x00000056dada722b */ /* 0x000fe400000000f6 */
[--C-:B------:R-:W-:Y:S02]  /*45e0*/  DADD R246, R240, R242.reuse ;  /* 0x00000000f0f67229 */ /* 0x100fe400000000f2 */
[----:B---3--:R-:W-:Y:S02]  /*45f0*/  DMUL R210, R224, R210 ;  /* 0x000000d2e0d27228 */ /* 0x008fe40000000000 */
[----:B------:R-:W-:Y:S02]  /*4600*/  DADD R240, R240, -R242 ;  /* 0x00000000f0f07229 */ /* 0x000fe400000008f2 */
[----:B------:R-:W-:-:S02]  /*4610*/  DADD R238, R230, R234 ;  /* 0x00000000e6ee7229 */ /* 0x000fc400000000ea */
[----:B------:R-:W-:Y:S02]  /*4620*/  DFMA R242, R212, R220, R214 ;  /* 0x000000dcd4f2722b */ /* 0x000fe400000000d6 */
[----:B------:R-:W-:Y:S02]  /*4630*/  DADD R230, R230, -R234 ;  /* 0x00000000e6e67229 */ /* 0x000fe400000008ea */
[C-C-:B------:R-:W-:Y:S02]  /*4640*/  DADD R234, R236.reuse, R228.reuse ;  /* 0x00000000ecea7229 */ /* 0x140fe400000000e4 */
[----:B------:R-:W-:Y:S02]  /*4650*/  DADD R236, R236, -R228 ;  /* 0x00000000ecec7229 */ /* 0x000fe400000008e4 */
[C-C-:B------:R-:W-:Y:S02]  /*4660*/  DADD R228, R222.reuse, R232.reuse ;  /* 0x00000000dee47229 */ /* 0x140fe400000000e8 */
[----:B------:R-:W-:-:S02]  /*4670*/  DADD R232, R222, -R232 ;  /* 0x00000000dee87229 */ /* 0x000fc400000008e8 */
[----:B------:R-:W-:Y:S02]  /*4680*/  DADD R222, R226, R218 ;  /* 0x00000000e2de7229 */ /* 0x000fe400000000da */
[----:B------:R-:W-:Y:S02]  /*4690*/  DFMA R224, R216, R208, -R210 ;  /* 0x000000d0d8e0722b */ /* 0x000fe400000008d2 */
[----:B------:R-:W-:Y:S02]  /*46a0*/  DADD R226, R226, -R218 ;  /* 0x00000000e2e27229 */ /* 0x000fe400000008da */
[----:B------:R-:W-:Y:S02]  /*46b0*/  DFMA R220, R212, R220, -R214 ;  /* 0x000000dcd4dc722b */ /* 0x000fe400000008d6 */
[----:B------:R-:W-:Y:S02]  /*46c0*/  DFMA R216, R216, R208, R210 ;  /* 0x000000d0d8d8722b */ /* 0x000fe400000000d2 */
[----:B------:R-:W-:-:S02]  /*46d0*/  DFMA R214, R242, R4, RZ ;  /* 0x00000004f2d6722b */ /* 0x000fc400000000ff */
[C---:B------:R-:W-:Y:S02]  /*46e0*/  DFMA R212, R242.reuse, R6, RZ ;  /* 0x00000006f2d4722b */ /* 0x040fe400000000ff */
[C---:B------:R-:W-:Y:S02]  /*46f0*/  DFMA R210, R242.reuse, R130, RZ ;  /* 0x00000082f2d2722b */ /* 0x040fe400000000ff */
[C---:B------:R-:W-:Y:S02]  /*4700*/  DFMA R208, R242.reuse, R152, RZ ;  /* 0x00000098f2d0722b */ /* 0x040fe400000000ff */
[C---:B------:R-:W-:Y:S02]  /*4710*/  DFMA R218, R242.reuse, R120, RZ ;  /* 0x00000078f2da722b */ /* 0x040fe400000000ff */
[----:B------:R-:W-:Y:S02]  /*4720*/  DFMA R242, R242, R186, RZ ;  /* 0x000000baf2f2722b */ /* 0x000fe400000000ff */
[----:B------:R-:W-:-:S02]  /*4730*/  DMUL R240, R240, R206 ;  /* 0x000000cef0f07228 */ /* 0x000fc40000000000 */
[C---:B------:R-:W-:Y:S02]  /*4740*/  DFMA R214, R216.reuse, R8, R214 ;  /* 0x00000008d8d6722b */ /* 0x040fe400000000d6 */
[C---:B------:R-:W-:Y:S02]  /*4750*/  DFMA R212, R216.reuse, R10, R212 ;  /* 0x0000000ad8d4722b */ /* 0x040fe400000000d4 */
[C---:B------:R-:W-:Y:S02]  /*4760*/  DFMA R210, R216.reuse, R132, R210 ;  /* 0x00000084d8d2722b */ /* 0x040fe400000000d2 */
[C---:B------:R-:W-:Y:S02]  /*4770*/  DFMA R208, R216.reuse, R154, R208 ;  /* 0x0000009ad8d0722b */ /* 0x040fe400000000d0 */
[C---:B------:R-:W-:Y:S02]  /*4780*/  DFMA R218, R216.reuse, R122, R218 ;  /* 0x0000007ad8da722b */ /* 0x040fe400000000da */
[----:B------:R-:W-:-:S02]  /*4790*/  DFMA R206, R216, R188, R242 ;  /* 0x000000bcd8ce722b */ /* 0x000fc400000000f2 */
[CCC-:B------:R-:W-:Y:S02]  /*47a0*/  DFMA R216, R246.reuse, R108.reuse, -R240.reuse ;  /* 0x0000006cf6d8722b */ /* 0x1c0fe400000008f0 */
[----:B------:R-:W-:Y:S02]  /*47b0*/  DFMA R246, R246, R108, R240 ;  /* 0x0000006cf6f6722b */ /* 0x000fe400000000f0 */
[C---:B------:R-:W-:Y:S02]  /*47c0*/  DFMA R248, R220.reuse, R32, RZ ;  /* 0x00000020dcf8722b */ /* 0x040fe400000000ff */
[C---:B------:R-:W-:Y:S02]  /*47d0*/  DFMA R244, R220.reuse, R34, RZ ;  /* 0x00000022dcf4722b */ /* 0x040fe400000000ff */
[C---:B------:R-:W-:Y:S02]  /*47e0*/  DFMA R242, R220.reuse, R142, RZ ;  /* 0x0000008edcf2722b */ /* 0x040fe400000000ff */
[----:B------:R-:W-:-:S02]  /*47f0*/  DFMA R240, R220, R164, RZ ;  /* 0x000000a4dcf0722b */ /* 0x000fc400000000ff */
[C---:B------:R-:W-:Y:S02]  /*4800*/  DFMA R108, R220.reuse, R176, RZ ;  /* 0x000000b0dc6c722b */ /* 0x040fe400000000ff */
[----:B------:R-:W-:Y:S02]  /*4810*/  DFMA R220, R220, R196, RZ ;  /* 0x000000c4dcdc722b */ /* 0x000fe400000000ff */
[----:B------:R-:W-:Y:S02]  /*4820*/  DMUL R106, R230, R106 ;  /* 0x0000006ae66a7228 */ /* 0x000fe40000000000 */
        /* <DEDUP_REMOVED lines=12> */
[----:B----4-:R-:W-:Y:S02]  /*48f0*/  DFMA R224, R238, R104, R106 ;  /* 0x00000068eee0722b */ /* 0x010fe4000000006a */
[----:B------:R-:W-:Y:S02]  /*4900*/  DMUL R114, R236, R114 ;  /* 0x00000072ec727228 */ /* 0x000fe40000000000 */
[----:B------:R-:W-:-:S02]  /*4910*/  DFMA R248, R216, R40, R248 ;  /* 0x00000028d8f8722b */ /* 0x000fc400000000f8 */
[C---:B------:R-:W-:Y:S02]  /*4920*/  DFMA R244, R216.reuse, R42, R244 ;  /* 0x0000002ad8f4722b */ /* 0x040fe400000000f4 */
[C---:B------:R-:W-:Y:S02]  /*4930*/  DFMA R242, R216.reuse, R146, R242 ;  /* 0x00000092d8f2722b */ /* 0x040fe400000000f2 */
[C---:B------:R-:W-:Y:S02]  /*4940*/  DFMA R240, R216.reuse, R168, R240 ;  /* 0x000000a8d8f0722b */ /* 0x040fe400000000f0 */
[C---:B------:R-:W-:Y:S02]  /*4950*/  DFMA R108, R216.reuse, R180, R108 ;  /* 0x000000b4d86c722b */ /* 0x040fe4000000006c */
[----:B------:R-:W-:Y:S02]  /*4960*/  DFMA R220, R216, R200, R220 ;  /* 0x000000c8d8dc722b */ /* 0x000fe400000000dc */
[----:B------:R-:W-:-:S02]  /*4970*/  DFMA R104, R238, R104, -R106 ;  /* 0x00000068ee68722b */ /* 0x000fc4000000086a */
[C---:B------:R-:W-:Y:S02]  /*4980*/  DFMA R214, R224.reuse, R16, R214 ;  /* 0x00000010e0d6722b */ /* 0x040fe400000000d6 */
[C---:B------:R-:W-:Y:S02]  /*4990*/  DFMA R212, R224.reuse, R18, R212 ;  /* 0x00000012e0d4722b */ /* 0x040fe400000000d4 */
[C---:B------:R-:W-:Y:S02]  /*49a0*/  DFMA R210, R224.reuse, R136, R210 ;  /* 0x00000088e0d2722b */ /* 0x040fe400000000d2 */
[C---:B------:R-:W-:Y:S02]  /*49b0*/  DFMA R208, R224.reuse, R158, R208 ;  /* 0x0000009ee0d0722b */ /* 0x040fe400000000d0 */
[C---:B------:R-:W-:Y:S02]  /*49c0*/  DFMA R218, R224.reuse, R126, R218 ;  /* 0x0000007ee0da722b */ /* 0x040fe400000000da */
[----:B------:R-:W-:-:S02]  /*49d0*/  DFMA R206, R224, R192, R206 ;  /* 0x000000c0e0ce722b */ /* 0x000fc400000000ce */
[----:B-----5:R-:W-:Y:S02]  /*49e0*/  DFMA R106, R234, R128, R114 ;  /* 0x00000080ea6a722b */ /* 0x020fe40000000072 */
[----:B------:R-:W-:Y:S02]  /*49f0*/  DMUL R112, R232, R112 ;  /* 0x00000070e8707228 */ /* 0x000fe40000000000 */
[C---:B------:R-:W-:Y:S02]  /*4a00*/  DFMA R248, R104.reuse, R44, R248 ;  /* 0x0000002c68f8722b */ /* 0x040fe400000000f8 */
[C---:B------:R-:W-:Y:S02]  /*4a10*/  DFMA R244, R104.reuse, R46, R244 ;  /* 0x0000002e68f4722b */ /* 0x040fe400000000f4 */
[C---:B------:R-:W-:Y:S02]  /*4a20*/  DFMA R242, R104.reuse, R148, R242 ;  /* 0x0000009468f2722b */ /* 0x040fe400000000f2 */
[----:B------:R-:W-:-:S02]  /*4a30*/  DFMA R240, R104, R170, R240 ;  /* 0x000000aa68f0722b */ /* 0x000fc400000000f0 */
[C---:B------:R-:W-:Y:S02]  /*4a40*/  DFMA R108, R104.reuse, R182, R108 ;  /* 0x000000b6686c722b */ /* 0x040fe4000000006c */
[----:B------:R-:W-:Y:S02]  /*4a50*/  DFMA R220, R104, R202, R220 ;  /* 0x000000ca68dc722b */ /* 0x000fe400000000dc */
[----:B------:R-:W-:Y:S02]  /*4a60*/  DFMA R114, R234, R128, -R114 ;  /* 0x00000080ea72722b */ /* 0x000fe40000000872 */
[C---:B------:R-:W-:Y:S02]  /*4a70*/  DFMA R214, R106.reuse, R20, R214 ;  /* 0x000000146ad6722b */ /* 0x040fe400000000d6 */
[C---:B------:R-:W-:Y:S02]  /*4a80*/  DFMA R212, R106.reuse, R26, R212 ;  /* 0x0000001a6ad4722b */ /* 0x040fe400000000d4 */
[----:B------:R-:W-:-:S02]  /*4a90*/  DFMA R210, R106, R138, R210 ;  /* 0x0000008a6ad2722b */ /* 0x000fc400000000d2 */
[C---:B------:R-:W-:Y:S02]  /*4aa0*/  DFMA R208, R106.reuse, R160, R208 ;  /* 0x000000a06ad0722b */ /* 0x040fe400000000d0 */
[C---:B------:R-:W-:Y:S02]  /*4ab0*/  DFMA R218, R106.reuse, R174, R218 ;  /* 0x000000ae6ada722b */ /* 0x040fe400000000da */
[----:B------:R-:W-:Y:S02]  /*4ac0*/  DFMA R206, R106, R194, R206 ;  /* 0x000000c26ace722b */ /* 0x000fe400000000ce */
[----:B------:R-:W-:Y:S02]  /*4ad0*/  DFMA R104, R228, R118, R112 ;  /* 0x00000076e468722b */ /* 0x000fe40000000070 */
        /* <DEDUP_REMOVED lines=21> */
[----:B------:R-:W-:Y:S02]  /*4c30*/  DFMA R110, R222, R116, -R110 ;  /* 0x00000074de6e722b */ /* 0x000fe4000000086e */
        /* <DEDUP_REMOVED lines=9> */
[----:B------:R-:W-:-:S02]  /*4cd0*/  DFMA R240, R110, R70, R240 ;  /* 0x000000466ef0722b */ /* 0x000fc400000000f0 */
[C---:B------:R-:W-:Y:S02]  /*4ce0*/  DFMA R108, R110.reuse, R78, R108 ;  /* 0x0000004e6e6c722b */ /* 0x040fe4000000006c */
[----:B------:R-:W-:Y:S02]  /*4cf0*/  DFMA R220, R110, R86, R220 ;  /* 0x000000566edc722b */ /* 0x000fe400000000dc */
        /* <DEDUP_REMOVED lines=27> */
.L_x_44:
[----:B0--34-:R-:W-:Y:S05]  /*4eb0*/  BSYNC.RECONVERGENT B0 ;  /* 0x0000000000007941 */ /* 0x019fea0003800200 */
.L_x_43:
[----:B-12---:R-:W0:Y:S01]  /*4ec0*/  S2R R2, SR_TID.X ;  /* 0x0000000000027919 */ /* 0x006e220000002100 */
[----:B------:R-:W-:Y:S01]  /*4ed0*/  BSSY.RECONVERGENT B0, `(.L_x_46) ;  /* 0x00000a1000007945 */ /* 0x000fe20003800200 */
[----:B------:R-:W-:Y:S01]  /*4ee0*/  BAR.SYNC.DEFER_BLOCKING 0x0 ;  /* 0x0000000000007b1d */ /* 0x000fe20000010000 */
[----:B0-----:R-:W-:-:S13]  /*4ef0*/  ISETP.GT.U32.AND P1, PT, R2, 0xa7, PT ;  /* 0x000000a70200780c */ /* 0x001fda0003f24070 */
[----:B------:R-:W-:Y:S05]  /*4f00*/  @P1 BRA `(.L_x_47) ;  /* 0x0000000800741947 */ /* 0x000fea0003800000 */
[----:B------:R-:W0:Y:S01]  /*4f10*/  S2R R88, SR_CgaCtaId ;  /* 0x0000000000587919 */ /* 0x000e220000008800 */
[----:B------:R-:W-:Y:S01]  /*4f20*/  MOV R3, 0x400 ;  /* 0x0000040000037802 */ /* 0x000fe20000000f00 */
[----:B------:R-:W1:Y:S03]  /*4f30*/  S2R R0, SR_TID.Y ;  /* 0x0000000000007919 */ /* 0x000e660000002200 */
[----:B0-----:R-:W-:-:S05]  /*4f40*/  LEA R3, R88, R3, 0x18 ;  /* 0x0000000358037211 */ /* 0x001fca00078ec0ff */
[----:B-1----:R-:W-:-:S07]  /*4f50*/  IMAD R0, R0, 0x55c0, R3 ;  /* 0x000055c000007824 */ /* 0x002fce00078e0203 */
.L_x_48:
[C---:B0-----:R-:W-:Y:S02]  /*4f60*/  PRMT R3, R2.reuse, 0x9910, RZ ;  /* 0x0000991002037816 */ /* 0x041fe400000000ff */
        /* <DEDUP_REMOVED lines=8> */
[----:B------:R-:W-:Y:S01]  /*4ff0*/  PRMT R89, R88, 0x7710, RZ ;  /* 0x0000771058597816 */ /* 0x000fe200000000ff */
[----:B------:R-:W-:-:S03]  /*5000*/  IMAD R88, R91, 0x620, R0 ;  /* 0x000006205b587824 */ /* 0x000fc600078e0200 */
        /* <DEDUP_REMOVED lines=14> */
[C---:B------:R-:W-:Y:S02]  /*50f0*/  DFMA R106, R96.reuse, R4, RZ ;  /* 0x00000004606a722b */ /* 0x040fe400000000ff */
[C---:B------:R-:W-:Y:S02]  /*5100*/  DFMA R108, R96.reuse, R6, RZ ;  /* 0x00000006606c722b */ /* 0x040fe400000000ff */
[C---:B------:R-:W-:Y:S02]  /*5110*/  DFMA R112, R96.reuse, R130, RZ ;  /* 0x000000826070722b */ /* 0x040fe400000000ff */
[C---:B------:R-:W-:Y:S02]  /*5120*/  DFMA R116, R96.reuse, R152, RZ ;  /* 0x000000986074722b */ /* 0x040fe400000000ff */
[----:B------:R-:W-:Y:S02]  /*5130*/  DFMA R128, R96, R120, RZ ;  /* 0x000000786080722b */ /* 0x000fe400000000ff */
[----:B-1----:R-:W-:-:S02]  /*5140*/  DADD R90, R98, R104 ;  /* 0x00000000625a7229 */ /* 0x002fc40000000068 */
[----:B------:R-:W-:Y:S02]  /*5150*/  DFMA R96, R96, R186, RZ ;  /* 0x000000ba6060722b */ /* 0x000fe400000000ff */
[----:B------:R-:W-:Y:S01]  /*5160*/  DADD R110, R98, -R104 ;  /* 0x00000000626e7229 */ /* 0x000fe20000000868 */
[----:B------:R-:W-:Y:S01]  /*5170*/  LDS.64 R98, [R3+0x1c0] ;  /* 0x0001c00003627984 */ /* 0x000fe20000000a00 */
[----:B------:R-:W-:Y:S02]  /*5180*/  DFMA R104, R88, R34, RZ ;  /* 0x000000225868722b */ /* 0x000fe400000000ff */
[C---:B------:R-:W-:Y:S02]  /*5190*/  DFMA R114, R90.reuse, R8, R106 ;  /* 0x000000085a72722b */ /* 0x040fe4000000006a */
[C---:B------:R-:W-:Y:S02]  /*51a0*/  DFMA R118, R90.reuse, R10, R108 ;  /* 0x0000000a5a76722b */ /* 0x040fe4000000006c */
[----:B------:R-:W-:-:S02]  /*51b0*/  DFMA R206, R90, R132, R112 ;  /* 0x000000845ace722b */ /* 0x000fc40000000070 */
[C---:B------:R-:W-:Y:S02]  /*51c0*/  DFMA R208, R90.reuse, R154, R116 ;  /* 0x0000009a5ad0722b */ /* 0x040fe40000000074 */
[C---:B------:R-:W-:Y:S02]  /*51d0*/  DFMA R212, R90.reuse, R122, R128 ;  /* 0x0000007a5ad4722b */ /* 0x040fe40000000080 */
[----:B------:R-:W-:Y:S02]  /*51e0*/  DFMA R216, R90, R188, R96 ;  /* 0x000000bc5ad8722b */ /* 0x000fe40000000060 */
[C---:B------:R-:W-:Y:S01]  /*51f0*/  DFMA R90, R88.reuse, R32, RZ ;  /* 0x00000020585a722b */ /* 0x040fe200000000ff */
[----:B------:R-:W0:Y:S01]  /*5200*/  LDS.64 R96, [R3+0x3f0] ;  /* 0x0003f00003607984 */ /* 0x000e220000000a00 */
[C---:B------:R-:W-:Y:S02]  /*5210*/  DFMA R106, R88.reuse, R142, RZ ;  /* 0x0000008e586a722b */ /* 0x040fe400000000ff */
[----:B------:R-:W-:-:S02]  /*5220*/  DFMA R108, R88, R164, RZ ;  /* 0x000000a4586c722b */ /* 0x000fc400000000ff */
[C---:B------:R-:W-:Y:S02]  /*5230*/  DFMA R210, R88.reuse, R176, RZ ;  /* 0x000000b058d2722b */ /* 0x040fe400000000ff */
[----:B------:R-:W-:Y:S02]  /*5240*/  DFMA R214, R88, R196, RZ ;  /* 0x000000c458d6722b */ /* 0x000fe400000000ff */
[C---:B------:R-:W-:Y:S01]  /*5250*/  DFMA R116, R110.reuse, R36, R90 ;  /* 0x000000246e74722b */ /* 0x040fe2000000005a */
[----:B------:R-:W-:Y:S01]  /*5260*/  LDS.64 R88, [R3+0x380] ;  /* 0x0003800003587984 */ /* 0x000fe20000000a00 */
[C---:B------:R-:W-:Y:S02]  /*5270*/  DFMA R128, R110.reuse, R38, R104 ;  /* 0x000000266e80722b */ /* 0x040fe40000000068 */
[C---:B------:R-:W-:Y:S01]  /*5280*/  DFMA R106, R110.reuse, R144, R106 ;  /* 0x000000906e6a722b */ /* 0x040fe2000000006a */
[----:B------:R-:W1:Y:S01]  /*5290*/  LDS.64 R90, [R3+0x230] ;  /* 0x00023000035a7984 */ /* 0x000e620000000a00 */
[----:B------:R-:W-:-:S02]  /*52a0*/  DFMA R108, R110, R166, R108 ;  /* 0x000000a66e6c722b */ /* 0x000fc4000000006c */
[C---:B------:R-:W-:Y:S02]  /*52b0*/  DFMA R104, R110.reuse, R178, R210 ;  /* 0x000000b26e68722b */ /* 0x040fe400000000d2 */
[----:B------:R-:W-:Y:S02]  /*52c0*/  DFMA R214, R110, R198, R214 ;  /* 0x000000c66ed6722b */ /* 0x000fe400000000d6 */
[C-C-:B--2---:R-:W-:Y:S02]  /*52d0*/  DADD R112, R102.reuse, R100.reuse ;  /* 0x0000000066707229 */ /* 0x144fe40000000064 */
[----:B------:R-:W-:Y:S01]  /*52e0*/  DADD R110, R102, -R100 ;  /* 0x00000000666e7229 */ /* 0x000fe20000000864 */
        /* <DEDUP_REMOVED lines=8> */
[----:B---3--:R-:W-:-:S02]  /*5370*/  DADD R112, R94, R92 ;  /* 0x000000005e707229 */ /* 0x008fc4000000005c */
[C---:B------:R-:W-:Y:S02]  /*5380*/  DFMA R116, R110.reuse, R40, R116 ;  /* 0x000000286e74722b */ /* 0x040fe40000000074 */
[C---:B------:R-:W-:Y:S02]  /*5390*/  DFMA R128, R110.reuse, R42, R128 ;  /* 0x0000002a6e80722b */ /* 0x040fe40000000080 */
[C---:B------:R-:W-:Y:S02]  /*53a0*/  DFMA R106, R110.reuse, R146, R106 ;  /* 0x000000926e6a722b */ /* 0x040fe4000000006a */
[C---:B------:R-:W-:Y:S02]  /*53b0*/  DFMA R108, R110.reuse, R168, R108 ;  /* 0x000000a86e6c722b */ /* 0x040fe4000000006c */
[C---:B------:R-:W-:Y:S02]  /*53c0*/  DFMA R104, R110.reuse, R180, R104 ;  /* 0x000000b46e68722b */ /* 0x040fe40000000068 */
[----:B------:R-:W-:-:S02]  /*53d0*/  DFMA R214, R110, R200, R214 ;  /* 0x000000c86ed6722b */ /* 0x000fc400000000d6 */
[----:B------:R-:W-:Y:S02]  /*53e0*/  DADD R92, R94, -R92 ;  /* 0x000000005e5c7229 */ /* 0x000fe4000000085c */
[----:B0-----:R-:W-:Y:S02]  /*53f0*/  DADD R94, R98, R96 ;  /* 0x00000000625e7229 */ /* 0x001fe40000000060 */
        /* <DEDUP_REMOVED lines=13> */
[----:B-1----:R-:W-:Y:S02]  /*54d0*/  DADD R92, R90, R88 ;  /* 0x000000005a5c7229 */ /* 0x002fe40000000058 */
        /* <DEDUP_REMOVED lines=13> */
[----:B--2---:R-:W-:-:S02]  /*55b0*/  DADD R90, R100, R102 ;  /* 0x00000000645a7229 */ /* 0x004fc40000000066 */
        /* <DEDUP_REMOVED lines=50> */
.L_x_47:
[----:B------:R-:W-:Y:S05]  /*58e0*/  BSYNC.RECONVERGENT B0 ;  /* 0x0000000000007941 */ /* 0x000fea0003800200 */
.L_x_46:
[----:B0-----:R-:W2:Y:S01]  /*58f0*/  LDL.LU R88, [R1+0xb8] ;  /* 0x0000b80001587983 */ /* 0x001ea20000300800 */
[----:B------:R-:W0:Y:S01]  /*5900*/  LDCU.64 UR36, c[0x3][0x8] ;  /* 0x00c00100ff2477ac */ /* 0x000e220008000a00 */
[----:B------:R-:W-:Y:S06]  /*5910*/  BAR.SYNC.DEFER_BLOCKING 0x0 ;  /* 0x0000000000007b1d */ /* 0x000fec0000010000 */
[----:B------:R-:W1:Y:S01]  /*5920*/  LDCU.64 UR18, c[0x3][0x38] ;  /* 0x00c00700ff1277ac */ /* 0x000e620008000a00 */
[----:B------:R-:W3:Y:S01]  /*5930*/  LDCU.64 UR64, c[0x3][0x10] ;  /* 0x00c00200ff4077ac */ /* 0x000ee20008000a00 */
[----:B------:R-:W4:Y:S01]  /*5940*/  LDCU.64 UR26, c[0x3][0x40] ;  /* 0x00c00800ff1a77ac */ /* 0x000f220008000a00 */
[----:B------:R-:W5:Y:S01]  /*5950*/  LDCU.64 UR50, c[0x3][0x18] ;  /* 0x00c00300ff3277ac */ /* 0x000f620008000a00 */
[----:B------:R-:W1:Y:S01]  /*5960*/  LDCU.64 UR44, c[0x3][0x20] ;  /* 0x00c00400ff2c77ac */ /* 0x000e620008000a00 */
        /* <DEDUP_REMOVED lines=33> */
[----:B------:R-:W3:Y:S04]  /*5b80*/  LDS.64 R18, [R88+0x4980] ;  /* 0x0049800058127984 */ /* 0x000ee80000000a00 */
[----:B------:R-:W-:Y:S01]  /*5b90*/  LDS.64 R30, [R88+0x4360] ;  /* 0x00436000581e7984 */ /* 0x000fe20000000a00 */
[----:B--2---:R-:W-:-:S02]  /*5ba0*/  DADD R10, R2, R6 ;  /* 0x00000000020a7229 */ /* 0x004fc40000000006 */
[----:B------:R-:W-:Y:S01]  /*5bb0*/  DADD R2, R2, -R6 ;  /* 0x0000000002027229 */ /* 0x000fe20000000806 */
[----:B------:R-:W-:Y:S05]  /*5bc0*/  LDS.64 R6, [R88+0x1260] ;  /* 0x0012600058067984 */ /* 0x000fea0000000a00 */
[----:B0-----:R-:W-:Y:S01]  /*5bd0*/  DFMA R28, R10, UR36, RZ ;  /* 0x000000240a1c7c2b */ /* 0x001fe200080000ff */
[----:B------:R-:W0:Y:S01]  /*5be0*/  LDCU.64 UR36, c[0x3][0x28] ;  /* 0x00c00500ff2477ac */ /* 0x000e220008000a00 */
[----:B---3--:R-:W-:Y:S02]  /*5bf0*/  DADD R26, R14, R18 ;  /* 0x000000000e1a7229 */ /* 0x008fe40000000012 */
[C---:B------:R-:W-:Y:S01]  /*5c00*/  DFMA R34, R10.reuse, UR64, RZ ;  /* 0x000000400a227c2b */ /* 0x040fe200080000ff */
[----:B------:R-:W2:Y:S01]  /*5c10*/  LDCU.64 UR64, c[0x3][0x58] ;  /* 0x00c00b00ff4077ac */ /* 0x000ea20008000a00 */
[----:B-1----:R-:W-:-:S02]  /*5c20*/  DFMA R38, R10, UR44, RZ ;  /* 0x0000002c0a267c2b */ /* 0x002fc400080000ff */
[----:B------:R-:W-:Y:S01]  /*5c30*/  DFMA R4, R10, R4, RZ ;  /* 0x000000040a04722b */ /* 0x000fe200000000ff */
[----:B------:R-:W1:Y:S01]  /*5c40*/  LDCU.64 UR44, c[0x3][0x7d8] ;  /* 0x00c0fb00ff2c77ac */ /* 0x000e620008000a00 */
[C---:B------:R-:W-:Y:S01]  /*5c50*/  DFMA R42, R26.reuse, UR18, R28 ;  /* 0x000000121a2a7c2b */ /* 0x040fe2000800001c */
[----:B------:R-:W3:Y:S01]  /*5c60*/  LDS.64 R28, [R88+0xc40] ;  /* 0x000c4000581c7984 */ /* 0x000ee20000000a00 */
[----:B------:R-:W1:Y:S01]  /*5c70*/  LDCU.64 UR18, c[0x3][0x50] ;  /* 0x00c00a00ff1277ac */ /* 0x000e620008000a00 */
[----:B----4-:R-:W-:Y:S02]  /*5c80*/  DFMA R54, R26, UR26, R34 ;  /* 0x0000001a1a367c2b */ /* 0x010fe40008000022 */
[----:B-----5:R-:W-:Y:S01]  /*5c90*/  DFMA R34, R10, UR50, RZ ;  /* 0x000000320a227c2b */ /* 0x020fe200080000ff */
[----:B------:R-:W4:Y:S01]  /*5ca0*/  LDCU.64 UR26, c[0x3][0x7a8] ;  /* 0x00c0f500ff1a77ac */ /* 0x000f220008000a00 */
[----:B------:R-:W-:Y:S02]  /*5cb0*/  DADD R14, R14, -R18 ;  /* 0x000000000e0e7229 */ /* 0x000fe40000000812 */
[----:B0-----:R-:W-:Y:S01]  /*5cc0*/  DFMA R46, R10, UR36, RZ ;  /* 0x000000240a2e7c2b */ /* 0x001fe200080000ff */
[----:B------:R-:W0:Y:S01]  /*5cd0*/  LDCU.64 UR50, c[0x3][0xd8] ;  /* 0x00c01b00ff3277ac */ /* 0x000e220008000a00 */
[----:B------:R-:W5:Y:S01]  /*5ce0*/  LDS.64 R10, [R88+0x3d40] ;  /* 0x003d4000580a7984 */ /* 0x000f620000000a00 */
[----:B------:R-:W-:Y:S01]  /*5cf0*/  DFMA R18, R2, UR74, RZ ;  /* 0x0000004a02127c2b */ /* 0x000fe200080000ff */
[----:B------:R-:W4:Y:S01]  /*5d00*/  LDCU.64 UR74, c[0x3][0x728] ;  /* 0x00c0e500ff4a77ac */ /* 0x000f220008000a00 */
[----:B------:R-:W-:-:S03]  /*5d10*/  DFMA R60, R26, UR30, R34 ;  /* 0x0000001e1a3c7c2b */ /* 0x000fc60008000022 */
[----:B--2---:R-:W-:Y:S01]  /*5d20*/  DFMA R66, R26, UR64, R46 ;  /* 0x000000401a427c2b */ /* 0x004fe2000800002e */
[----:B------:R-:W2:Y:S01]  /*5d30*/  LDCU.64 UR64, c[0x3][0x720] ;  /* 0x00c0e400ff4077ac */ /* 0x000ea20008000a00 */
[----:B------:R-:W-:Y:S02]  /*5d40*/  DFMA R34, R2, UR68, RZ ;  /* 0x0000004402227c2b */ /* 0x000fe400080000ff */
[----:B-1----:R-:W-:Y:S01]  /*5d50*/  DFMA R64, R26, UR18, R38 ;  /* 0x000000121a407c2b */ /* 0x002fe20008000026 */
[----:B------:R-:W1:Y:S01]  /*5d60*/  LDCU.64 UR68, c[0x3][0x758] ;  /* 0x00c0eb00ff4477ac */ /* 0x000e620008000a00 */
[----:B------:R-:W-:Y:S02]  /*5d70*/  DFMA R46, R14, UR72, R18 ;  /* 0x000000480e2e7c2b */ /* 0x000fe40008000012 */
[----:B------:R-:W-:Y:S01]  /*5d80*/  DFMA R38, R26, R8, R4 ;  /* 0x000000081a26722b */ /* 0x000fe20000000004 */
[----:B------:R-:W-:Y:S01]  /*5d90*/  LDS.64 R18, [R88+0x3720] ;  /* 0x0037200058127984 */ /* 0x000fe20000000a00 */
[----:B------:R-:W0:Y:S01]  /*5da0*/  LDCU.64 UR72, c[0x3][0x750] ;  /* 0x00c0ea00ff4877ac */ /* 0x000e220008000a00 */
[----:B------:R-:W-:-:S02]  /*5db0*/  DFMA R58, R2, UR66, RZ ;  /* 0x00000042023a7c2b */ /* 0x000fc400080000ff */
[----:B------:R-:W5:Y:S01]  /*5dc0*/  LDS.64 R8, [R88+0x1880] ;  /* 0x0018800058087984 */ /* 0x000f620000000a00 */
[----:B------:R-:W5:Y:S01]  /*5dd0*/  LDCU.64 UR66, c[0x3][0x80] ;  /* 0x00c01000ff4277ac */ /* 0x000f620008000a00 */
[----:B------:R-:W-:Y:S02]  /*5de0*/  DFMA R32, R2, R32, RZ ;  /* 0x000000200220722b */ /* 0x000fe400000000ff */
[----:B------:R-:W-:Y:S01]  /*5df0*/  LDS.64 R26, [R88+0x1ea0] ;  /* 0x001ea000581a7984 */ /* 0x000fe20000000a00 */
[----:B------:R-:W-:Y:S01]  /*5e00*/  DFMA R56, R14, UR70, R34 ;  /* 0x000000460e387c2b */ /* 0x000fe20008000022 */
[----:B------:R-:W5:Y:S01]  /*5e10*/  LDCU.64 UR70, c[0x3][0x780] ;  /* 0x00c0f000ff4677ac */ /* 0x000f620008000a00 */
[C---:B--2---:R-:W-:Y:S01]  /*5e20*/  DFMA R62, R2.reuse, UR64, RZ ;  /* 0x00000040023e7c2b */ /* 0x044fe200080000ff */
[----:B------:R-:W-:Y:S01]  /*5e30*/  LDS.64 R34, [R88+0x2ae0] ;  /* 0x002ae00058227984 */ /* 0x000fe20000000a00 */
[----:B----4-:R-:W-:Y:S01]  /*5e40*/  DFMA R2, R2, UR74, RZ ;  /* 0x0000004a02027c2b */ /* 0x010fe200080000ff */
[----:B------:R-:W2:Y:S01]  /*5e50*/  LDCU.64 UR64, c[0x3][0x88] ;  /* 0x00c01100ff4077ac */ /* 0x000ea20008000a00 */
[----:B---3--:R-:W-:-:S02]  /*5e60*/  DADD R4, R28, R30 ;  /* 0x000000001c047229 */ /* 0x008fc4000000001e */
[----:B------:R-:W-:Y:S01]  /*5e70*/  DADD R28, R28, -R30 ;  /* 0x000000001c1c7229 */ /* 0x000fe2000000081e */
[----:B------:R-:W3:Y:S01]  /*5e80*/  LDCU.64 UR36, c[0x3][0x108] ;  /* 0x00c02100ff2477ac */ /* 0x000ee20008000a00 */
[----:B------:R-:W4:Y:S01]  /*5e90*/  LDS.64 R30, [R88+0x3100] ;  /* 0x00310000581e7984 */ /* 0x000f220000000a00 */
[----:B------:R-:W-:Y:S01]  /*5ea0*/  DFMA R58, R14, UR60, R58 ;  /* 0x0000003c0e3a7c2b */ /* 0x000fe2000800003a */
[----:B------:R-:W3:Y:S02]  /*5eb0*/  LDCU.64 UR60, c[0x3][0xb0] ;  /* 0x00c01600ff3c77ac */ /* 0x000ee40008000a00 */
[----:B------:R-:W-:Y:S02]  /*5ec0*/  DFMA R42, R4, UR56, R42 ;  /* 0x00000038042a7c2b */ /* 0x000fe4000800002a */
[C---:B------:R-:W-:Y:S01]  /*5ed0*/  DFMA R36, R14.reuse, R36, R32 ;  /* 0x000000240e24722b */ /* 0x040fe20000000020 */
[----:B------:R-:W3:Y:S01]  /*5ee0*/  LDCU.64 UR56, c[0x3][0xb8] ;  /* 0x00c01700ff3877ac */ /* 0x000ee20008000a00 */
[C---:B0-----:R-:W-:Y:S01]  /*5ef0*/  DFMA R62, R14.reuse, UR72, R62 ;  /* 0x000000480e3e7c2b */ /* 0x041fe2000800003e */
[----:B------:R-:W0:Y:S01]  /*5f00*/  LDS.64 R32, [R88+0x24c0] ;  /* 0x0024c00058207984 */ /* 0x000e220000000a00 */
[----:B-1----:R-:W-:Y:S01]  /*5f10*/  DFMA R14, R14, UR68, R2 ;  /* 0x000000440e0e7c2b */ /* 0x002fe20008000002 */
[----:B------:R-:W1:Y:S01]  /*5f20*/  LDCU.64 UR68, c[0x3][0x788] ;  /* 0x00c0f100ff4477ac */ /* 0x000e620008000a00 */
[----:B------:R-:W-:-:S02]  /*5f30*/  DFMA R54, R4, UR58, R54 ;  /* 0x0000003a04367c2b */ /* 0x000fc40008000036 */
[----:B-----5:R-:W-:Y:S01]  /*5f40*/  DADD R2, R6, R10 ;  /* 0x0000000006027229 */ /* 0x020fe2000000000a */
[----:B------:R-:W5:Y:S01]  /*5f50*/  LDCU.64 UR58, c[0x3][0xe0] ;  /* 0x00c01c00ff3a77ac */ /* 0x000f620008000a00 */
[C---:B------:R-:W-:Y:S02]  /*5f60*/  DFMA R38, R4.reuse, R12, R38 ;  /* 0x0000000c0426722b */ /* 0x040fe40000000026 */
[C---:B------:R-:W-:Y:S01]  /*5f70*/  DFMA R60, R4.reuse, UR54, R60 ;  /* 0x00000036043c7c2b */ /* 0x040fe2000800003c */
[----:B------:R-:W0:Y:S01]  /*5f80*/  LDCU.64 UR30, c[0x3][0x808] ;  /* 0x00c10100ff1e77ac */ /* 0x000e220008000a00 */
[C---:B------:R-:W-:Y:S02]  /*5f90*/  DFMA R64, R4.reuse, UR66, R64 ;  /* 0x0000004204407c2b */ /* 0x040fe40008000040 */
[----:B--2---:R-:W-:Y:S01]  /*5fa0*/  DFMA R66, R4, UR64, R66 ;  /* 0x0000004004427c2b */ /* 0x004fe20008000042 */
[----:B------:R-:W2:Y:S01]  /*5fb0*/  LDCU.64 UR18, c[0x3][0x138] ;  /* 0x00c02700ff1277ac */ /* 0x000ea20008000a00 */
[----:B------:R-:W-:-:S02]  /*5fc0*/  DFMA R46, R28, UR8, R46 ;  /* 0x000000081c2e7c2b */ /* 0x000fc4000800002e */
[C---:B------:R-:W-:Y:S01]  /*5fd0*/  DFMA R54, R2.reuse, UR48, R54 ;  /* 0x0000003002367c2b */ /* 0x040fe20008000036 */
[----:B------:R-:W5:Y:S01]  /*5fe0*/  LDCU.64 UR8, c[0x3][0x7b0] ;  /* 0x00c0f600ff0877ac */ /* 0x000f620008000a00 */
[C---:B------:R-:W-:Y:S02]  /*5ff0*/  DFMA R38, R2.reuse, R16, R38 ;  /* 0x000000100226722b */ /* 0x040fe40000000026 */
[C---:B------:R-:W-:Y:S01]  /*6000*/  DFMA R42, R2.reuse, UR14, R42 ;  /* 0x0000000e022a7c2b */ /* 0x040fe2000800002a */
[----:B------:R-:W2:Y:S01]  /*6010*/  LDCU.64 UR48, c[0x3][0x7b8] ;  /* 0x00c0f700ff3077ac */ /* 0x000ea20008000a00 */
[C---:B------:R-:W-:Y:S02]  /*6020*/  DFMA R60, R2.reuse, UR4, R60 ;  /* 0x00000004023c7c2b */ /* 0x040fe4000800003c */
[C---:B---3--:R-:W-:Y:S01]  /*6030*/  DFMA R64, R2.reuse, UR60, R64 ;  /* 0x0000003c02407c2b */ /* 0x048fe20008000040 */
[----:B------:R-:W3:Y:S01]  /*6040*/  LDCU.64 UR60, c[0x3][0x7e8] ;  /* 0x00c0fd00ff3c77ac */ /* 0x000ee20008000a00 */
[----:B------:R-:W-:-:S02]  /*6050*/  DFMA R66, R2, UR56, R66 ;  /* 0x0000003802427c2b */ /* 0x000fc40008000042 */
[----:B------:R-:W-:Y:S01]  /*6060*/  DFMA R58, R28, UR16, R58 ;  /* 0x000000101c3a7c2b */ /* 0x000fe2000800003a */
[----:B------:R-:W0:Y:S01]  /*6070*/  LDCU.64 UR16, c[0x3][0x7e0] ;  /* 0x00c0fc00ff1077ac */ /* 0x000e220008000a00 */
[----:B------:R-:W-:Y:S02]  /*6080*/  DADD R6, R6, -R10 ;  /* 0x0000000006067229 */ /* 0x000fe4000000080a */
[----:B------:R-:W-:Y:S01]  /*6090*/  DADD R2, R8, R18 ;  /* 0x0000000008027229 */ /* 0x000fe20000000012 */
[----:B------:R-:W3:Y:S01]  /*60a0*/  LDCU.64 UR56, c[0x3][0xe8] ;  /* 0x00c01d00ff3877ac */ /* 0x000ee20008000a00 */
[C---:B------:R-:W-:Y:S02]  /*60b0*/  DFMA R56, R28.reuse, UR62, R56 ;  /* 0x0000003e1c387c2b */ /* 0x040fe40008000038 */
[C---:B------:R-:W-:Y:S01]  /*60c0*/  DFMA R62, R28.reuse, UR70, R62 ;  /* 0x000000461c3e7c2b */ /* 0x040fe2000800003e */
[----:B------:R-:W3:Y:S01]  /*60d0*/  LDCU.64 UR4, c[0x3][0x110] ;  /* 0x00c02200ff0477ac */ /* 0x000ee20008000a00 */
[----:B-1----:R-:W-:-:S02]  /*60e0*/  DFMA R14, R28, UR68, R14 ;  /* 0x000000441c0e7c2b */ /* 0x002fc4000800000e */
[----:B------:R-:W-:Y:S01]  /*60f0*/  DADD R8, R8, -R18 ;  /* 0x0000000008087229 */ /* 0x000fe20000000812 */
[----:B------:R-:W1:Y:S01]  /*6100*/  LDCU.64 UR14, c[0x3][0x810] ;  /* 0x00c10200ff0e77ac */ /* 0x000e620008000a00 */
[----:B----4-:R-:W-:Y:S02]  /*6110*/  DADD R4, R26, R30 ;  /* 0x000000001a047229 */ /* 0x010fe4000000001e */
[----:B------:R-:W-:Y:S01]  /*6120*/  DFMA R46, R6, UR40, R46 ;  /* 0x00000028062e7c2b */ /* 0x000fe2000800002e */
[----:B------:R-:W4:Y:S01]  /*6130*/  LDCU.64 UR40, c[0x3][0x118] ;  /* 0x00c02300ff2877ac */ /* 0x000f220008000a00 */
[C---:B------:R-:W-:Y:S02]  /*6140*/  DFMA R42, R2.reuse, UR52, R42 ;  /* 0x00000034022a7c2b */ /* 0x040fe4000800002a */
[----:B------:R-:W-:Y:S01]  /*6150*/  DFMA R54, R2, UR28, R54 ;  /* 0x0000001c02367c2b */ /* 0x000fe20008000036 */
[----:B------:R-:W1:Y:S01]  /*6160*/  LDCU.64 UR28, c[0x3][0x818] ;  /* 0x00c10300ff1c77ac */ /* 0x000e620008000a00 */
[----:B------:R-:W-:-:S02]  /*6170*/  DFMA R56, R6, UR42, R56 ;  /* 0x0000002a06387c2b */ /* 0x000fc40008000038 */
[C---:B------:R-:W-:Y:S01]  /*6180*/  DFMA R58, R6.reuse, UR26, R58 ;  /* 0x0000001a063a7c2b */ /* 0x040fe2000800003a */
[----:B------:R-:W1:Y:S01]  /*6190*/  LDCU.64 UR54, c[0x3][0x838] ;  /* 0x00c10700ff3677ac */ /* 0x000e620008000a00 */
[C---:B-----5:R-:W-:Y:S02]  /*61a0*/  DFMA R62, R6.reuse, UR8, R62 ;  /* 0x00000008063e7c2b */ /* 0x060fe4000800003e */
[----:B--2---:R-:W-:Y:S01]  /*61b0*/  DFMA R14, R6, UR48, R14 ;  /* 0x00000030060e7c2b */ /* 0x004fe2000800000e */
[----:B------:R-:W2:Y:S01]  /*61c0*/  LDCU.64 UR26, c[0x3][0x140] ;  /* 0x00c02800ff1a77ac */ /* 0x000ea20008000a00 */
[----:B------:R-:W-:Y:S02]  /*61d0*/  DFMA R46, R8, UR24, R46 ;  /* 0x00000018082e7c2b */ /* 0x000fe4000800002e */
[----:B------:R-:W-:Y:S01]  /*61e0*/  DFMA R42, R4, UR6, R42 ;  /* 0x00000006042a7c2b */ /* 0x000fe2000800002a */
[----:B------:R-:W5:Y:S01]  /*61f0*/  LDCU.64 UR24, c[0x3][0x148] ;  /* 0x00c02900ff1877ac */ /* 0x000f620008000a00 */
[----:B------:R-:W-:-:S02]  /*6200*/  DADD R26, R26, -R30 ;  /* 0x000000001a1a7229 */ /* 0x000fc4000000081e */
[C---:B------:R-:W-:Y:S01]  /*6210*/  DFMA R60, R2.reuse, UR50, R60 ;  /* 0x00000032023c7c2b */ /* 0x040fe2000800003c */
[----:B------:R-:W5:Y:S01]  /*6220*/  LDCU.64 UR8, c[0x3][0x840] ;  /* 0x00c10800ff0877ac */ /* 0x000f620008000a00 */
[----:B------:R-:W-:Y:S02]  /*6230*/  DFMA R64, R2, UR58, R64 ;  /* 0x0000003a02407c2b */ /* 0x000fe40008000040 */
[C---:B------:R-:W-:Y:S01]  /*6240*/  DFMA R56, R8.reuse, UR46, R56 ;  /* 0x0000002e08387c2b */ /* 0x040fe20008000038 */
[----:B------:R-:W5:Y:S01]  /*6250*/  LDCU.64 UR6, c[0x3][0x848] ;  /* 0x00c10900ff0677ac */ /* 0x000f620008000a00 */
[C---:B------:R-:W-:Y:S02]  /*6260*/  DFMA R58, R8.reuse, UR44, R58 ;  /* 0x0000002c083a7c2b */ /* 0x040fe4000800003a */
[----:B0-----:R-:W-:Y:S02]  /*6270*/  DFMA R62, R8, UR16, R62 ;  /* 0x00000010083e7c2b */ /* 0x001fe4000800003e */
[----:B---3--:R-:W-:-:S02]  /*6280*/  DFMA R66, R2, UR56, R66 ;  /* 0x0000003802427c2b */ /* 0x008fc40008000042 */
[----:B------:R-:W-:Y:S02]  /*6290*/  DFMA R14, R8, UR60, R14 ;  /* 0x0000003c080e7c2b */ /* 0x000fe4000800000e */
[C-C-:B------:R-:W-:Y:S02]  /*62a0*/  DADD R10, R32.reuse, R34.reuse ;  /* 0x00000000200a7229 */ /* 0x140fe40000000022 */
[----:B------:R-:W-:Y:S02]  /*62b0*/  DADD R32, R32, -R34 ;  /* 0x0000000020207229 */ /* 0x000fe40000000822 */
[C---:B------:R-:W-:Y:S02]  /*62c0*/  DFMA R54, R4.reuse, UR38, R54 ;  /* 0x0000002604367c2b */ /* 0x040fe40008000036 */
[C---:B------:R-:W-:Y:S02]  /*62d0*/  DFMA R60, R4.reuse, UR36, R60 ;  /* 0x00000024043c7c2b */ /* 0x040fe4000800003c */
[----:B------:R-:W-:-:S02]  /*62e0*/  DFMA R64, R4, UR4, R64 ;  /* 0x0000000404407c2b */ /* 0x000fc40008000040 */
[C---:B------:R-:W-:Y:S02]  /*62f0*/  DFMA R46, R26.reuse, UR34, R46 ;  /* 0x000000221a2e7c2b */ /* 0x040fe4000800002e */
[C---:B------:R-:W-:Y:S02]  /*6300*/  DFMA R56, R26.reuse, UR32, R56 ;  /* 0x000000201a387c2b */ /* 0x040fe40008000038 */
[----:B------:R-:W-:Y:S02]  /*6310*/  DFMA R58, R26, UR30, R58 ;  /* 0x0000001e1a3a7c2b */ /* 0x000fe4000800003a */
[----:B----4-:R-:W-:Y:S02]  /*6320*/  DFMA R66, R4, UR40, R66 ;  /* 0x0000002804427c2b */ /* 0x010fe40008000042 */
[C---:B-1----:R-:W-:Y:S02]  /*6330*/  DFMA R62, R26.reuse, UR14, R62 ;  /* 0x0000000e1a3e7c2b */ /* 0x042fe4000800003e */
[----:B------:R-:W-:-:S02]  /*6340*/  DFMA R14, R26, UR28, R14 ;  /* 0x0000001c1a0e7c2b */ /* 0x000fc4000800000e */
[C---:B------:R-:W-:Y:S02]  /*6350*/  DFMA R42, R10.reuse, UR22, R42 ;  /* 0x000000160a2a7c2b */ /* 0x040fe4000800002a */
[C---:B------:R-:W-:Y:S02]  /*6360*/  DFMA R54, R10.reuse, UR20, R54 ;  /* 0x000000140a367c2b */ /* 0x040fe40008000036 */
[C---:B------:R-:W-:Y:S02]  /*6370*/  DFMA R60, R10.reuse, UR18, R60 ;  /* 0x000000120a3c7c2b */ /* 0x040fe4000800003c */
[C---:B--2---:R-:W-:Y:S02]  /*6380*/  DFMA R64, R10.reuse, UR26, R64 ;  /* 0x0000001a0a407c2b */ /* 0x044fe40008000040 */
[----:B-----5:R-:W-:Y:S02]  /*6390*/  DFMA R66, R10, UR24, R66 ;  /* 0x000000180a427c2b */ /* 0x020fe40008000042 */
[----:B------:R-:W-:-:S02]  /*63a0*/  DFMA R46, R32, UR12, R46 ;  /* 0x0000000c202e7c2b */ /* 0x000fc4000800002e */
[C---:B------:R-:W-:Y:S02]  /*63b0*/  DFMA R56, R32.reuse, UR10, R56 ;  /* 0x0000000a20387c2b */ /* 0x040fe40008000038 */
[C---:B------:R-:W-:Y:S02]  /*63c0*/  DFMA R58, R32.reuse, UR54, R58 ;  /* 0x00000036203a7c2b */ /* 0x040fe4000800003a */
[C---:B------:R-:W-:Y:S02]  /*63d0*/  DFMA R62, R32.reuse, UR8, R62 ;  /* 0x00000008203e7c2b */ /* 0x040fe4000800003e */
[----:B------:R-:W-:Y:S02]  /*63e0*/  DFMA R14, R32, UR6, R14 ;  /* 0x00000006200e7c2b */ /* 0x000fe4000800000e */
[----:B------:R-:W-:Y:S01]  /*63f0*/  DFMA R36, R28, R40, R36 ;  /* 0x000000281c24722b */ /* 0x000fe20000000024 */
[----:B------:R-:W-:Y:S10]  /*6400*/  @P0 EXIT ;  /* 0x000000000000094d */ /* 0x000ff40003800000 */
[----:B------:R-:W2:Y:S01]  /*6410*/  LDL.LU R68, [R1+0xbc] ;  /* 0x0000bc0001447983 */ /* 0x000ea20000300800 */
[----:B------:R-:W-:Y:S02]  /*6420*/  DFMA R36, R6, R44, R36 ;  /* 0x0000002c0624722b */ /* 0x000fe40000000024 */
[----:B------:R-:W-:Y:S01]  /*6430*/  DFMA R38, R2, R20, R38 ;  /* 0x000000140226722b */ /* 0x000fe20000000026 */
[----:B------:R-:W2:Y:S01]  /*6440*/  S2R R0, SR_TID.X ;  /* 0x0000000000007919 */ /* 0x000ea20000002100 */
[----:B------:R-:W0:Y:S01]  /*6450*/  LDC.64 R2, c[0x0][0x3a8] ;  /* 0x0000ea00ff027b82 */ /* 0x000e220000000a00 */
[----:B------:R-:W-:Y:S02]  /*6460*/  DADD R16, R66, R14 ;  /* 0x0000000042107229 */ /* 0x000fe4000000000e */
[----:B------:R-:W-:Y:S02]  /*6470*/  DADD R12, R64, R62 ;  /* 0x00000000400c7229 */ /* 0x000fe4000000003e */
[----:B------:R-:W-:-:S02]  /*6480*/  DFMA R36, R8, R48, R36 ;  /* 0x000000300824722b */ /* 0x000fc40000000024 */
[----:B------:R-:W-:Y:S02]  /*6490*/  DFMA R38, R4, R22, R38 ;  /* 0x000000160426722b */ /* 0x000fe40000000026 */
[----:B------:R-:W-:Y:S02]  /*64a0*/  DADD R8, R54, R56 ;  /* 0x0000000036087229 */ /* 0x000fe40000000038 */
[----:B------:R-:W-:Y:S02]  /*64b0*/  DADD R6, R42, R46 ;  /* 0x000000002a067229 */ /* 0x000fe4000000002e */
[----:B------:R-:W-:Y:S02]  /*64c0*/  DFMA R36, R26, R50, R36 ;  /* 0x000000321a24722b */ /* 0x000fe40000000024 */
[----:B------:R-:W-:Y:S02]  /*64d0*/  DFMA R38, R10, R24, R38 ;  /* 0x000000180a26722b */ /* 0x000fe40000000026 */
[----:B------:R-:W-:-:S02]  /*64e0*/  DADD R10, R60, R58 ;  /* 0x000000003c0a7229 */ /* 0x000fc4000000003a */
[----:B------:R-:W-:Y:S02]  /*64f0*/  DADD R14, R66, -R14 ;  /* 0x00000000420e7229 */ /* 0x000fe4000000080e */
[----:B------:R-:W-:Y:S02]  /*6500*/  DFMA R36, R32, R52, R36 ;  /* 0x000000342024722b */ /* 0x000fe40000000024 */
[----:B------:R-:W-:Y:S02]  /*6510*/  DADD R62, R64, -R62 ;  /* 0x00000000403e7229 */ /* 0x000fe4000000083e */
[----:B------:R-:W-:Y:S02]  /*6520*/  DADD R58, R60, -R58 ;  /* 0x000000003c3a7229 */ /* 0x000fe4000000083a */
[----:B------:R-:W-:Y:S02]  /*6530*/  DADD R54, R54, -R56 ;  /* 0x0000000036367229 */ /* 0x000fe40000000838 */
[----:B------:R-:W-:Y:S01]  /*6540*/  DADD R42, R42, -R46 ;  /* 0x000000002a2a7229 */ /* 0x000fe2000000082e */
[----:B--2---:R-:W-:-:S04]  /*6550*/  IMAD R5, R68, 0x6c0, R0 ;  /* 0x000006c044057824 */ /* 0x004fc800078e0200 */
[----:B0-----:R-:W-:Y:S01]  /*6560*/  IMAD.WIDE R2, R5, 0x8, R2 ;  /* 0x0000000805027825 */ /* 0x001fe200078e0202 */
[C-C-:B------:R-:W-:Y:S02]  /*6570*/  DADD R4, R38.reuse, R36.reuse ;  /* 0x0000000026047229 */ /* 0x140fe40000000024 */
[----:B------:R-:W-:Y:S02]  /*6580*/  DADD R36, R38, -R36 ;  /* 0x0000000026247229 */ /* 0x000fe40000000824 */
        /* <DEDUP_REMOVED lines=13> */
.L_x_49:
        /* <DEDUP_REMOVED lines=10> */
.L_x_1040:


//--------------------- .text._Z32massMatrixMultiplyRegisterKernelILi12ELi14ELi1EEviPKdS1_S1_S1_Pd --------------------------
	.section	.text._Z32massMatrixMultiplyRegisterKernelILi12ELi14ELi1EEviPKdS1_S1_S1_Pd,"ax",@progbits
	.align	128
        .global         _Z32massMatrixMultiplyRegisterKernelILi12ELi14ELi1EEviPKdS1_S1_S1_Pd
        .type           _Z32massMatrixMultiplyRegisterKernelILi12ELi14ELi1EEviPKdS1_S1_S1_Pd,@function
        .size           _Z32massMatrixMultiplyRegisterKernelILi12ELi14ELi1EEviPKdS1_S1_S1_Pd,(.L_x_1041 - _Z32massMatrixMultiplyRegisterKernelILi12ELi14ELi1EEviPKdS1_S1_S1_Pd)
        .other          _Z32massMatrixMultiplyRegisterKernelILi12ELi14ELi1EEviPKdS1_S1_S1_Pd,@"STO_CUDA_ENTRY STV_DEFAULT"
_Z32massMatrixMultiplyRegisterKernelILi12ELi14ELi1EEviPKdS1_S1_S1_Pd:
.text._Z32massMatrixMultiplyRegisterKernelILi12ELi14ELi1EEviPKdS1_S1_S1_Pd:
        /* <DEDUP_REMOVED lines=8> */
[----:B0-----:R-:W-:Y:S01]  /*0080*/  ISETP.GT.U32.AND P1, PT, R3, 0x29, PT ;  /* 0x000000290300780c */ /* 0x001fe20003f24070 */
[----:B-1----:R-:W-:-:S05]  /*0090*/  VIADD R0, R2, UR4 ;  /* 0x0000000402007c36 */ /* 0x002fca0008000000 */
[----:B--2---:R-:W-:-:S07]  /*00a0*/  ISETP.GE.AND P0, PT, R0, UR5, PT ;  /* 0x0000000500007c0c */ /* 0x004fce000bf06270 */
[----:B----4-:R-:W-:-:S04]  /*00b0*/  @!P1 IMAD.WIDE.U32 R6, R3, 0x8, R6 ;  /* 0x0000000803069825 */ /* 0x010fc800078e0006 */
[----:B-----5:R-:W-:Y:S01]  /*00c0*/  @!P1 IMAD.WIDE.U32 R8, R3, 0x8, R8 ;  /* 0x0000000803089825 */ /* 0x020fe200078e0008 */
[----:B---3--:R-:W2:Y:S04]  /*00d0*/  @!P1 LDG.E.64.CONSTANT R24, desc[UR6][R6.64] ;  /* 0x0000000606189981 */ /* 0x008ea8000c1e9b00 */
[----:B------:R-:W3:Y:S01]  /*00e0*/  @!P1 LDG.E.64.CONSTANT R28, desc[UR6][R8.64] ;  /* 0x00000006081c9981 */ /* 0x000ee2000c1e9b00 */
[----:B------:R-:W0:Y:S01]  /*00f0*/  @!P0 LDC.64 R4, c[0x0][0x3a0] ;  /* 0x0000e800ff048b82 */ /* 0x000e220000000a00 */
        /* <DEDUP_REMOVED lines=28> */
[----:B------:R-:W-:Y:S04]  /*02c0*/  LDS.128 R68, [UR4+0x5610] ;  /* 0x00561004ff447984 */ /* 0x000fe80008000c00 */
[----:B0-----:R-:W0:Y:S04]  /*02d0*/  LDS.128 R4, [UR4+0x55c0] ;  /* 0x0055c004ff047984 */ /* 0x001e280008000c00 */
[----:B------:R-:W2:Y:S04]  /*02e0*/  LDS.128 R8, [UR4+0x55f0] ;  /* 0x0055f004ff087984 */ /* 0x000ea80008000c00 */
[----:B------:R-:W3:Y:S04]  /*02f0*/  LDS.128 R12, [UR4+0x5620] ;  /* 0x00562004ff0c7984 */ /* 0x000ee80008000c00 */
[----:B------:R-:W-:Y:S04]  /*0300*/  LDS.128 R16, [UR4+0x5650] ;  /* 0x00565004ff107984 */ /* 0x000fe80008000c00 */
[----:B------:R-:W-:Y:S04]  /*0310*/  LDS.128 R20, [UR4+0x5680] ;  /* 0x00568004ff147984 */ /* 0x000fe80008000c00 */
[----:B------:R-:W-:Y:S04]  /*0320*/  LDS.128 R24, [UR4+0x56b0] ;  /* 0x0056b004ff187984 */ /* 0x000fe80008000c00 */
[----:B------:R-:W3:Y:S04]  /*0330*/  LDS.128 R72, [UR4+0x5640] ;  /* 0x00564004ff487984 */ /* 0x000ee80008000c00 */
[----:B------:R-:W3:Y:S04]  /*0340*/  LDS.128 R28, [UR4+0x56e0] ;  /* 0x0056e004ff1c7984 */ /* 0x000ee80008000c00 */
[----:B------:R-:W3:Y:S04]  /*0350*/  LDS.128 R124, [UR4+0x5690] ;  /* 0x00569004ff7c7984 */ /* 0x000ee80008000c00 */
[----:B------:R-:W3:Y:S04]  /*0360*/  LDS.128 R76, [UR4+0x56c0] ;  /* 0x0056c004ff4c7984 */ /* 0x000ee80008000c00 */
[----:B------:R-:W3:Y:S01]  /*0370*/  LDS.128 R80, [UR4+0x56f0] ;  /* 0x0056f004ff507984 */ /* 0x000ee20008000c00 */
[----:B----4-:R-:W-:-:S02]  /*0380*/  DADD R100, R88, R32 ;  /* 0x0000000058647229 */ /* 0x010fc40000000020 */
[----:B-----5:R-:W-:Y:S01]  /*0390*/  DADD R60, R90, R34 ;  /* 0x000000005a3c7229 */ /* 0x020fe20000000022 */
[----:B------:R-:W-:Y:S01]  /*03a0*/  LDS.128 R40, [UR4+0x5630] ;  /* 0x00563004ff287984 */ /* 0x000fe20008000c00 */
[----:B------:R-:W-:Y:S02]  /*03b0*/  DADD R58, R92, R36 ;  /* 0x000000005c3a7229 */ /* 0x000fe40000000024 */
[----:B------:R-:W-:Y:S01]  /*03c0*/  DADD R56, R94, R38 ;  /* 0x000000005e387229 */ /* 0x000fe20000000026 */
[----:B------:R-:W-:Y:S01]  /*03d0*/  LDS.128 R44, [UR4+0x5660] ;  /* 0x00566004ff2c7984 */ /* 0x000fe20008000c00 */
[----:B------:R-:W-:Y:S02]  /*03e0*/  DADD R88, R88, -R32 ;  /* 0x0000000058587229 */ /* 0x000fe40000000820 */
[----:B------:R-:W-:Y:S01]  /*03f0*/  DADD R90, R90, -R34 ;  /* 0x000000005a5a7229 */ /* 0x000fe20000000822 */
[----:B------:R-:W-:Y:S01]  /*0400*/  LDS.128 R112, [UR4+0x5670] ;  /* 0x00567004ff707984 */ /* 0x000fe20008000c00 */
[----:B------:R-:W-:-:S02]  /*0410*/  DADD R92, R92, -R36 ;  /* 0x000000005c5c7229 */ /* 0x000fc40000000824 */
[----:B------:R-:W-:Y:S01]  /*0420*/  DADD R94, R94, -R38 ;  /* 0x000000005e5e7229 */ /* 0x000fe20000000826 */
[----:B------:R-:W4:Y:S04]  /*0430*/  LDS.128 R32, [UR4+0x55d0] ;  /* 0x0055d004ff207984 */ /* 0x000f280008000c00 */
[----:B------:R-:W5:Y:S04]  /*0440*/  LDS.128 R36, [UR4+0x5600] ;  /* 0x00560004ff247984 */ /* 0x000f680008000c00 */
[----:B------:R-:W5:Y:S04]  /*0450*/  LDS.128 R104, [UR4+0x56a0] ;  /* 0x0056a004ff687984 */ /* 0x000f680008000c00 */
[----:B------:R-:W5:Y:S04]  /*0460*/  LDS.128 R108, [UR4+0x56d0] ;  /* 0x0056d004ff6c7984 */ /* 0x000f680008000c00 */
[----:B------:R-:W5:Y:S01]  /*0470*/  LDS.128 R84, [UR4+0x5700] ;  /* 0x00570004ff547984 */ /* 0x000f620008000c00 */
[----:B------:R-:W-:Y:S01]  /*0480*/  DADD R52, R98, R50 ;  /* 0x0000000062347229 */ /* 0x000fe20000000032 */
[----:B-1----:R-:W-:Y:S01]  /*0490*/  R2UR UR68, R66 ;  /* 0x00000000424472ca */ /* 0x002fe200000e0000 */
[C-C-:B------:R-:W-:Y:S01]  /*04a0*/  DADD R54, R96.reuse, R48.reuse ;  /* 0x0000000060367229 */ /* 0x140fe20000000030 */
[----:B------:R-:W-:Y:S01]  /*04b0*/  R2UR UR69, R67 ;  /* 0x00000000434572ca */ /* 0x000fe200000e0000 */
[----:B------:R-:W-:Y:S01]  /*04c0*/  DADD R96, R96, -R48 ;  /* 0x0000000060607229 */ /* 0x000fe20000000830 */
[----:B------:R-:W-:Y:S01]  /*04d0*/  R2UR UR14, R64 ;  /* 0x00000000400e72ca */ /* 0x000fe200000e0000 */
[----:B------:R-:W-:Y:S01]  /*04e0*/  DADD R98, R98, -R50 ;  /* 0x0000000062627229 */ /* 0x000fe20000000832 */
[----:B------:R-:W-:Y:S01]  /*04f0*/  R2UR UR15, R65 ;  /* 0x00000000410f72ca */ /* 0x000fe200000e0000 */
[-C--:B0-----:R-:W-:Y:S01]  /*0500*/  DFMA R48, R4, R52.reuse, RZ ;  /* 0x000000340430722b */ /* 0x081fe200000000ff */
[----:B------:R-:W-:Y:S01]  /*0510*/  R2UR UR12, R68 ;  /* 0x00000000440c72ca */ /* 0x000fe200000e0000 */
[-C--:B--2---:R-:W-:Y:S01]  /*0520*/  DFMA R50, R8, R52.reuse, RZ ;  /* 0x000000340832722b */ /* 0x084fe200000000ff */
[----:B------:R-:W-:Y:S01]  /*0530*/  R2UR UR13, R69 ;  /* 0x00000000450d72ca */ /* 0x000fe200000e0000 */
[-C--:B---3--:R-:W-:Y:S01]  /*0540*/  DFMA R62, R12, R52.reuse, RZ ;  /* 0x000000340c3e722b */ /* 0x088fe200000000ff */
        /* <DEDUP_REMOVED lines=8> */
[----:B------:R-:W0:Y:S01]  /*05d0*/  LDS.128 R72, [UR4+0x5730] ;  /* 0x00573004ff487984 */ /* 0x000e220008000c00 */
[----:B------:R-:W-:-:S02]  /*05e0*/  R2UR UR16, R124 ;  /* 0x000000007c1072ca */ /* 0x000fc400000e0000 */
[----:B------:R-:W-:Y:S01]  /*05f0*/  R2UR UR17, R125 ;  /* 0x000000007d1172ca */ /* 0x000fe200000e0000 */
[----:B------:R-:W-:Y:S01]  /*0600*/  LDS.128 R144, [UR4+0x5850] ;  /* 0x00585004ff907984 */ /* 0x000fe20008000c00 */
[----:B------:R-:W-:Y:S02]  /*0610*/  R2UR UR58, R76 ;  /* 0x000000004c3a72ca */ /* 0x000fe400000e0000 */
[----:B------:R-:W-:Y:S01]  /*0620*/  R2UR UR59, R77 ;  /* 0x000000004d3b72ca */ /* 0x000fe200000e0000 */
[----:B------:R-:W-:Y:S01]  /*0630*/  LDS.128 R148, [UR4+0x57f0] ;  /* 0x0057f004ff947984 */ /* 0x000fe20008000c00 */
[----:B------:R-:W-:Y:S02]  /*0640*/  R2UR UR56, R80 ;  /* 0x00000000503872ca */ /* 0x000fe400000e0000 */
[----:B------:R-:W-:Y:S01]  /*0650*/  R2UR UR57, R81 ;  /* 0x00000000513972ca */ /* 0x000fe200000e0000 */
[C---:B------:R-:W-:Y:S02]  /*0660*/  DFMA R48, R54.reuse, R6, R48 ;  /* 0x000000063630722b */ /* 0x040fe40000000030 */
[----:B------:R-:W-:-:S02]  /*0670*/  DFMA R50, R54, R10, R50 ;  /* 0x0000000a3632722b */ /* 0x000fc40000000032 */
[C---:B------:R-:W-:Y:S02]  /*0680*/  DFMA R62, R54.reuse, R14, R62 ;  /* 0x0000000e363e722b */ /* 0x040fe4000000003e */
[C---:B------:R-:W-:Y:S02]  /*0690*/  DFMA R64, R54.reuse, R18, R64 ;  /* 0x000000123640722b */ /* 0x040fe40000000040 */
[C---:B------:R-:W-:Y:S02]  /*06a0*/  DFMA R66, R54.reuse, R22, R66 ;  /* 0x000000163642722b */ /* 0x040fe40000000042 */
[C---:B------:R-:W-:Y:S02]  /*06b0*/  DFMA R68, R54.reuse, R26, R68 ;  /* 0x0000001a3644722b */ /* 0x040fe40000000044 */
[----:B------:R-:W-:Y:S01]  /*06c0*/  DFMA R52, R54, R30, R52 ;  /* 0x0000001e3634722b */ /* 0x000fe20000000034 */
[----:B------:R-:W-:Y:S02]  /*06d0*/  R2UR UR60, R126 ;  /* 0x000000007e3c72ca */ /* 0x000fe400000e0000 */
[----:B------:R-:W-:-:S02]  /*06e0*/  R2UR UR61, R127 ;  /* 0x000000007f3d72ca */ /* 0x000fc400000e0000 */
[----:B----4-:R-:W-:Y:S02]  /*06f0*/  R2UR UR54, R34 ;  /* 0x00000000223672ca */ /* 0x010fe400000e0000 */
[----:B------:R-:W-:Y:S02]  /*0700*/  R2UR UR55, R35 ;  /* 0x00000000233772ca */ /* 0x000fe400000e0000 */
[----:B-----5:R-:W-:Y:S02]  /*0710*/  R2UR UR52, R38 ;  /* 0x00000000263472ca */ /* 0x020fe400000e0000 */
        /* <DEDUP_REMOVED lines=9> */
[-C--:B------:R-:W-:Y:S01]  /*07b0*/  DFMA R48, R32, R56.reuse, R48 ;  /* 0x000000382030722b */ /* 0x080fe20000000030 */
[----:B------:R-:W-:Y:S01]  /*07c0*/  R2UR UR8, R112 ;  /* 0x00000000700872ca */ /* 0x000fe200000e0000 */
[-C--:B------:R-:W-:Y:S01]  /*07d0*/  DFMA R50, R36, R56.reuse, R50 ;  /* 0x000000382432722b */ /* 0x080fe20000000032 */
        /* <DEDUP_REMOVED lines=8> */
[----:B------:R-:W-:Y:S01]  /*0860*/  R2UR UR39, R109 ;  /* 0x000000006d2772ca */ /* 0x000fe200000e0000 */
[----:B------:R-:W-:Y:S01]  /*0870*/  DFMA R52, R56, UR56, R52 ;  /* 0x0000003838347c2b */ /* 0x000fe20008000034 */
[----:B------:R-:W-:-:S02]  /*0880*/  R2UR UR34, R84 ;  /* 0x00000000542272ca */ /* 0x000fc400000e0000 */
[----:B------:R-:W-:Y:S01]  /*0890*/  R2UR UR35, R85 ;  /* 0x00000000552372ca */ /* 0x000fe200000e0000 */
[C---:B------:R-:W-:Y:S01]  /*08a0*/  DFMA R48, R58.reuse, UR54, R48 ;  /* 0x000000363a307c2b */ /* 0x040fe20008000030 */
        /* <DEDUP_REMOVED lines=11> */
[----:B------:R-:W-:Y:S01]  /*0960*/  DFMA R52, R58, UR42, R52 ;  /* 0x0000002a3a347c2b */ /* 0x000fe20008000034 */
[----:B------:R-:W-:-:S02]  /*0970*/  R2UR UR40, R110 ;  /* 0x000000006e2872ca */ /* 0x000fc400000e0000 */
[----:B------:R-:W-:Y:S02]  /*0980*/  R2UR UR41, R111 ;  /* 0x000000006f2972ca */ /* 0x000fe400000e0000 */
[----:B------:R-:W-:Y:S02]  /*0990*/  R2UR UR36, R86 ;  /* 0x00000000562472ca */ /* 0x000fe400000e0000 */
[----:B------:R-:W-:Y:S01]  /*09a0*/  R2UR UR37, R87 ;  /* 0x00000000572572ca */ /* 0x000fe200000e0000 */
[C---:B------:R-:W-:Y:S01]  /*09b0*/  DFMA R48, R60.reuse, UR14, R48 ;  /* 0x0000000e3c307c2b */ /* 0x040fe20008000030 */
[----:B------:R-:W1:Y:S01]  /*09c0*/  LDS.128 R84, [UR4+0x5840] ;  /* 0x00584004ff547984 */ /* 0x000e620008000c00 */
[C---:B------:R-:W-:Y:S02]  /*09d0*/  DFMA R50, R60.reuse, UR12, R50 ;  /* 0x0000000c3c327c2b */ /* 0x040fe40008000032 */
[C---:B------:R-:W-:Y:S01]  /*09e0*/  DFMA R46, R60.reuse, UR10, R62 ;  /* 0x0000000a3c2e7c2b */ /* 0x040fe2000800003e */
[----:B------:R-:W2:Y:S01]  /*09f0*/  LDS.128 R80, [UR4+0x57b0] ;  /* 0x0057b004ff507984 */ /* 0x000ea20008000c00 */
[----:B------:R-:W-:-:S02]  /*0a00*/  DFMA R42, R60, UR8, R64 ;  /* 0x000000083c2a7c2b */ /* 0x000fc40008000040 */
[C---:B------:R-:W-:Y:S01]  /*0a10*/  DFMA R38, R60.reuse, UR6, R66 ;  /* 0x000000063c267c2b */ /* 0x040fe20008000042 */
[----:B0-----:R-:W-:Y:S01]  /*0a20*/  R2UR UR32, R74 ;  /* 0x000000004a2072ca */ /* 0x001fe200000e0000 */
[C---:B------:R-:W-:Y:S01]  /*0a30*/  DFMA R34, R60.reuse, UR38, R68 ;  /* 0x000000263c227c2b */ /* 0x040fe20008000044 */
[----:B------:R-:W-:Y:S01]  /*0a40*/  R2UR UR33, R75 ;  /* 0x000000004b2172ca */ /* 0x000fe200000e0000 */
[----:B------:R-:W-:Y:S01]  /*0a50*/  DFMA R52, R60, UR34, R52 ;  /* 0x000000223c347c2b */ /* 0x000fe20008000034 */
[----:B------:R-:W-:Y:S01]  /*0a60*/  R2UR UR72, R72 ;  /* 0x00000000484872ca */ /* 0x000fe200000e0000 */
[----:B------:R-:W0:Y:S01]  /*0a70*/  LDS.128 R60, [UR4+0x5830] ;  /* 0x00583004ff3c7984 */ /* 0x000e220008000c00 */
[C---:B------:R-:W-:Y:S01]  /*0a80*/  DFMA R104, R100.reuse, UR68, R48 ;  /* 0x0000004464687c2b */ /* 0x040fe20008000030 */
[----:B------:R-:W-:Y:S01]  /*0a90*/  R2UR UR73, R73 ;  /* 0x00000000494972ca */ /* 0x000fe200000e0000 */
[C---:B------:R-:W-:Y:S01]  /*0aa0*/  DFMA R138, R100.reuse, UR66, R50 ;  /* 0x00000042648a7c2b */ /* 0x040fe20008000032 */
[----:B------:R-:W-:Y:S01]  /*0ab0*/  LDS.128 R108, [UR4+0x57e0] ;  /* 0x0057e004ff6c7984 */ /* 0x000fe20008000c00 */
[----:B------:R-:W-:-:S02]  /*0ac0*/  DFMA R46, R100, UR64, R46 ;  /* 0x00000040642e7c2b */ /* 0x000fc4000800002e */
[C---:B------:R-:W-:Y:S01]  /*0ad0*/  DFMA R42, R100.reuse, UR62, R42 ;  /* 0x0000003e642a7c2b */ /* 0x040fe2000800002a */
[----:B------:R-:W3:Y:S01]  /*0ae0*/  LDS.128 R48, [UR4+0x5710] ;  /* 0x00571004ff307984 */ /* 0x000ee20008000c00 */
[C---:B------:R-:W-:Y:S02]  /*0af0*/  DFMA R38, R100.reuse, UR46, R38 ;  /* 0x0000002e64267c2b */ /* 0x040fe40008000026 */
[C---:B------:R-:W-:Y:S01]  /*0b00*/  DFMA R34, R100.reuse, UR40, R34 ;  /* 0x0000002864227c2b */ /* 0x040fe20008000022 */
[----:B------:R-:W-:Y:S01]  /*0b10*/  LDS.128 R56, [UR4+0x5770] ;  /* 0x00577004ff387984 */ /* 0x000fe20008000c00 */
[----:B------:R-:W-:-:S03]  /*0b20*/  DFMA R100, R100, UR36, R52 ;  /* 0x0000002464647c2b */ /* 0x000fc60008000034 */
[----:B------:R-:W4:Y:S04]  /*0b30*/  LDS.128 R52, [UR4+0x5740] ;  /* 0x00574004ff347984 */ /* 0x000f280008000c00 */
[----:B------:R-:W5:Y:S04]  /*0b40*/  LDS.128 R64, [UR4+0x57a0] ;  /* 0x0057a004ff407984 */ /* 0x000f680008000c00 */
[----:B------:R-:W5:Y:S04]  /*0b50*/  LDS.128 R68, [UR4+0x57d0] ;  /* 0x0057d004ff447984 */ /* 0x000f680008000c00 */
[----:B------:R-:W5:Y:S04]  /*0b60*/  LDS.128 R72, [UR4+0x5800] ;  /* 0x00580004ff487984 */ /* 0x000f680008000c00 */
[----:B------:R-:W5:Y:S04]  /*0b70*/  LDS.128 R112, [UR4+0x5790] ;  /* 0x00579004ff707984 */ /* 0x000f680008000c00 */
[----:B------:R-:W5:Y:S01]  /*0b80*/  LDS.128 R76, [UR4+0x5760] ;  /* 0x00576004ff4c7984 */ /* 0x000f620008000c00 */
[----:B-1----:R-:W-:-:S02]  /*0b90*/  R2UR UR24, R86 ;  /* 0x00000000561872ca */ /* 0x002fc400000e0000 */
[----:B------:R-:W-:Y:S02]  /*0ba0*/  R2UR UR25, R87 ;  /* 0x00000000571972ca */ /* 0x000fe400000e0000 */
[----:B------:R-:W-:Y:S02]  /*0bb0*/  R2UR UR22, R84 ;  /* 0x00000000541672ca */ /* 0x000fe400000e0000 */
[----:B------:R-:W-:Y:S02]  /*0bc0*/  R2UR UR23, R85 ;  /* 0x00000000551772ca */ /* 0x000fe400000e0000 */
[----:B--2---:R-:W-:Y:S01]  /*0bd0*/  R2UR UR26, R82 ;  /* 0x00000000521a72ca */ /* 0x004fe200000e0000 */
[----:B------:R-:W1:Y:S01]  /*0be0*/  LDS.128 R84, [UR4+0x5780] ;  /* 0x00578004ff547984 */ /* 0x000e620008000c00 */
[----:B------:R-:W-:Y:S02]  /*0bf0*/  R2UR UR27, R83 ;  /* 0x00000000531b72ca */ /* 0x000fe400000e0000 */
[----:B------:R-:W-:-:S02]  /*0c00*/  R2UR UR76, R80 ;  /* 0x00000000504c72ca */ /* 0x000fc400000e0000 */
[----:B------:R-:W-:Y:S02]  /*0c10*/  R2UR UR77, R81 ;  /* 0x00000000514d72ca */ /* 0x000fe400000e0000 */
[----:B------:R-:W2:Y:S01]  /*0c20*/  LDS.128 R80, [UR4+0x5750] ;  /* 0x00575004ff507984 */ /* 0x000ea20008000c00 */
[----:B0-----:R-:W-:Y:S02]  /*0c30*/  R2UR UR20, R62 ;  /* 0x000000003e1472ca */ /* 0x001fe400000e0000 */
[----:B------:R-:W-:Y:S01]  /*0c40*/  R2UR UR21, R63 ;  /* 0x000000003f1572ca */ /* 0x000fe200000e0000 */
[-C--:B---3--:R-:W-:Y:S01]  /*0c50*/  DFMA R102, R48, R98.reuse, RZ ;  /* 0x000000623066722b */ /* 0x088fe200000000ff */
[----:B------:R-:W-:Y:S01]  /*0c60*/  R2UR UR74, R108 ;  /* 0x000000006c4a72ca */ /* 0x000fe200000e0000 */
[-C--:B----4-:R-:W-:Y:S01]  /*0c70*/  DFMA R106, R52, R98.reuse, RZ ;  /* 0x00000062346a722b */ /* 0x090fe200000000ff */
[----:B------:R-:W-:Y:S01]  /*0c80*/  R2UR UR75, R109 ;  /* 0x000000006d4b72ca */ /* 0x000fe200000e0000 */
[----:B------:R-:W-:-:S02]  /*0c90*/  DFMA R108, R56, R98, RZ ;  /* 0x00000062386c722b */ /* 0x000fc400000000ff */
[-C--:B-----5:R-:W-:Y:S02]  /*0ca0*/  DFMA R62, R64, R98.reuse, RZ ;  /* 0x00000062403e722b */ /* 0x0a0fe400000000ff */
[-C--:B------:R-:W-:Y:S02]  /*0cb0*/  DFMA R140, R68, R98.reuse, RZ ;  /* 0x00000062448c722b */ /* 0x080fe400000000ff */
[-C--:B------:R-:W-:Y:S02]  /*0cc0*/  DFMA R142, R72, R98.reuse, RZ ;  /* 0x00000062488e722b */ /* 0x080fe400000000ff */
[----:B------:R-:W-:Y:S01]  /*0cd0*/  DFMA R98, R60, R98, RZ ;  /* 0x000000623c62722b */ /* 0x000fe200000000ff */
[----:B------:R-:W-:Y:S01]  /*0ce0*/  IMAD.U32 R130, RZ, RZ, UR6 ;  /* 0x00000006ff827e24 */ /* 0x000fe2000f8e00ff */
[----:B------:R-:W-:Y:S01]  /*0cf0*/  R2UR UR28, R114 ;  /* 0x00000000721c72ca */ /* 0x000fe200000e0000 */
[----:B------:R-:W-:Y:S01]  /*0d00*/  IMAD.U32 R131, RZ, RZ, UR7 ;  /* 0x00000007ff837e24 */ /* 0x000fe2000f8e00ff */
[----:B------:R-:W-:-:S02]  /*0d10*/  R2UR UR29, R115 ;  /* 0x00000000731d72ca */ /* 0x000fc400000e0000 */
[----:B------:R-:W-:Y:S02]  /*0d20*/  R2UR UR6, R112 ;  /* 0x00000000700672ca */ /* 0x000fe400000e0000 */
[----:B------:R-:W-:Y:S02]  /*0d30*/  R2UR UR7, R113 ;  /* 0x00000000710772ca */ /* 0x000fe400000e0000 */
[----:B------:R-:W0:Y:S01]  /*0d40*/  LDS.128 R112, [UR4+0x5810] ;  /* 0x00581004ff707984 */ /* 0x000e220008000c00 */
[C---:B------:R-:W-:Y:S02]  /*0d50*/  DFMA R102, R96.reuse, R50, R102 ;  /* 0x000000326066722b */ /* 0x040fe40000000066 */
[C---:B------:R-:W-:Y:S02]  /*0d60*/  DFMA R106, R96.reuse, R54, R106 ;  /* 0x00000036606a722b */ /* 0x040fe4000000006a */
[C---:B------:R-:W-:Y:S02]  /*0d70*/  DFMA R108, R96.reuse, R58, R108 ;  /* 0x0000003a606c722b */ /* 0x040fe4000000006c */
[----:B------:R-:W-:-:S02]  /*0d80*/  DFMA R62, R96, R66, R62 ;  /* 0x00000042603e722b */ /* 0x000fc4000000003e */
[C---:B------:R-:W-:Y:S02]  /*0d90*/  DFMA R140, R96.reuse, R70, R140 ;  /* 0x00000046608c722b */ /* 0x040fe4000000008c */
[C---:B------:R-:W-:Y:S02]  /*0da0*/  DFMA R142, R96.reuse, R74, R142 ;  /* 0x0000004a608e722b */ /* 0x040fe4000000008e */
[----:B------:R-:W-:Y:S01]  /*0db0*/  DFMA R152, R96, UR20, R98 ;  /* 0x0000001460987c2b */ /* 0x000fe20008000062 */
[----:B------:R-:W-:Y:S01]  /*0dc0*/  IMAD.MOV.U32 R97, RZ, RZ, 0x55c0 ;  /* 0x000055c0ff617424 */ /* 0x000fe200078e00ff */
[----:B------:R-:W-:Y:S02]  /*0dd0*/  R2UR UR30, R78 ;  /* 0x000000004e1e72ca */ /* 0x000fe400000e0000 */
[----:B------:R-:W-:Y:S01]  /*0de0*/  R2UR UR31, R79 ;  /* 0x000000004f1f72ca */ /* 0x000fe200000e0000 */
[----:B------:R-:W-:Y:S01]  /*0df0*/  IMAD R2, R2, R97, UR4 ;  /* 0x0000000402027e24 */ /* 0x000fe2000f8e0261 */
[----:B------:R-:W-:Y:S01]  /*0e00*/  R2UR UR70, R76 ;  /* 0x000000004c4672ca */ /* 0x000fe200000e0000 */
[----:B------:R-:W-:Y:S01]  /*0e10*/  LDS.128 R96, [UR4+0x57c0] ;  /* 0x0057c004ff607984 */ /* 0x000fe20008000c00 */
[----:B------:R-:W-:-:S03]  /*0e20*/  R2UR UR71, R77 ;  /* 0x000000004d4772ca */ /* 0x000fc600000e0000 */
[----:B------:R-:W3:Y:S01]  /*0e30*/  LDS.128 R76, [UR4+0x5720] ;  /* 0x00572004ff4c7984 */ /* 0x000ee20008000c00 */
[----:B------:R-:W-:Y:S01]  /*0e40*/  IMAD.U32 R116, RZ, RZ, UR8 ;  /* 0x00000008ff747e24 */ /* 0x000fe2000f8e00ff */
[----:B-1----:R-:W-:Y:S01]  /*0e50*/  R2UR UR8, R86 ;  /* 0x00000000560872ca */ /* 0x002fe200000e0000 */
[----:B------:R-:W-:Y:S01]  /*0e60*/  IMAD.U32 R117, RZ, RZ, UR9 ;  /* 0x00000009ff757e24 */ /* 0x000fe2000f8e00ff */
[----:B------:R-:W-:Y:S01]  /*0e70*/  R2UR UR9, R87 ;  /* 0x00000000570972ca */ /* 0x000fe200000e0000 */
[----:B------:R-:W-:Y:S01]  /*0e80*/  IMAD.U32 R118, RZ, RZ, UR10 ;  /* 0x0000000aff767e24 */ /* 0x000fe2000f8e00ff */
[----:B--2---:R-:W-:Y:S01]  /*0e90*/  R2UR UR10, R82 ;  /* 0x00000000520a72ca */ /* 0x004fe200000e0000 */
[----:B------:R-:W-:Y:S01]  /*0ea0*/  IMAD.U32 R119, RZ, RZ, UR11 ;  /* 0x0000000bff777e24 */ /* 0x000fe2000f8e00ff */
[----:B------:R-:W-:Y:S01]  /*0eb0*/  R2UR UR11, R83 ;  /* 0x00000000530b72ca */ /* 0x000fe200000e0000 */
[-C--:B------:R-:W-:Y:S02]  /*0ec0*/  DFMA R108, R84, R94.reuse, R108 ;  /* 0x0000005e546c722b */ /* 0x080fe4000000006c */
[----:B------:R-:W-:Y:S01]  /*0ed0*/  DFMA R106, R80, R94, R106 ;  /* 0x0000005e506a722b */ /* 0x000fe2000000006a */
[----:B------:R-:W-:Y:S01]  /*0ee0*/  IMAD.U32 R124, RZ, RZ, UR16 ;  /* 0x00000010ff7c7e24 */ /* 0x000fe2000f8e00ff */
[----:B------:R-:W-:Y:S01]  /*0ef0*/  R2UR UR18, R146 ;  /* 0x00000000921272ca */ /* 0x000fe200000e0000 */
[----:B------:R-:W-:Y:S01]  /*0f00*/  IMAD.U32 R125, RZ, RZ, UR17 ;  /* 0x00000011ff7d7e24 */ /* 0x000fe2000f8e00ff */
[----:B------:R-:W-:-:S02]  /*0f10*/  R2UR UR19, R147 ;  /* 0x00000000931372ca */ /* 0x000fc400000e0000 */
[----:B------:R-:W-:Y:S02]  /*0f20*/  R2UR UR16, R144 ;  /* 0x00000000901072ca */ /* 0x000fe400000e0000 */
[----:B------:R-:W-:Y:S02]  /*0f30*/  R2UR UR17, R145 ;  /* 0x00000000911172ca */ /* 0x000fe400000e0000 */
[----:B------:R-:W1:Y:S01]  /*0f40*/  LDS.128 R144, [UR4+0x5820] ;  /* 0x00582004ff907984 */ /* 0x000e620008000c00 */
[----:B------:R-:W-:Y:S01]  /*0f50*/  IMAD.U32 R122, RZ, RZ, UR14 ;  /* 0x0000000eff7a7e24 */ /* 0x000fe2000f8e00ff */
[C---:B------:R-:W-:Y:S01]  /*0f60*/  DFMA R108, R92.reuse, UR8, R108 ;  /* 0x000000085c6c7c2b */ /* 0x040fe2000800006c */
[----:B------:R-:W-:Y:S01]  /*0f70*/  IMAD.U32 R123, RZ, RZ, UR15 ;  /* 0x0000000fff7b7e24 */ /* 0x000fe2000f8e00ff */
[----:B0-----:R-:W-:Y:S01]  /*0f80*/  R2UR UR14, R112 ;  /* 0x00000000700e72ca */ /* 0x001fe200000e0000 */
[----:B------:R-:W-:Y:S01]  /*0f90*/  DFMA R106, R92, UR10, R106 ;  /* 0x0000000a5c6a7c2b */ /* 0x000fe2000800006a */
[----:B------:R-:W-:Y:S01]  /*0fa0*/  R2UR UR15, R113 ;  /* 0x00000000710f72ca */ /* 0x000fe200000e0000 */
[----:B------:R-:W-:Y:S01]  /*0fb0*/  DFMA R86, R94, UR76, R62 ;  /* 0x0000004c5e567c2b */ /* 0x000fe2000800003e */
        /* <DEDUP_REMOVED lines=9> */
[----:B------:R-:W-:Y:S01]  /*1050*/  R2UR UR7, R111 ;  /* 0x000000006f0772ca */ /* 0x000fe200000e0000 */
[----:B------:R-:W-:Y:S01]  /*1060*/  IMAD.U32 R135, RZ, RZ, UR71 ;  /* 0x00000047ff877e24 */ /* 0x000fe2000f8e00ff */
[----:B---3--:R-:W-:-:S02]  /*1070*/  R2UR UR12, R78 ;  /* 0x000000004e0c72ca */ /* 0x008fc400000e0000 */
[----:B------:R-:W-:Y:S02]  /*1080*/  R2UR UR13, R79 ;  /* 0x000000004f0d72ca */ /* 0x000fe400000e0000 */
[----:B------:R-:W-:Y:S02]  /*1090*/  R2UR UR5, R115 ;  /* 0x00000000730572ca */ /* 0x000fe400000e0000 */
[----:B------:R-:W-:Y:S02]  /*10a0*/  R2UR UR70, R96 ;  /* 0x00000000604672ca */ /* 0x000fe400000e0000 */
[----:B------:R-:W-:Y:S01]  /*10b0*/  R2UR UR71, R97 ;  /* 0x00000000614772ca */ /* 0x000fe200000e0000 */
[----:B------:R-:W-:Y:S02]  /*10c0*/  DFMA R152, R94, UR22, R152 ;  /* 0x000000165e987c2b */ /* 0x000fe40008000098 */
[----:B------:R-:W-:Y:S02]  /*10d0*/  DFMA R102, R76, R94, R102 ;  /* 0x0000005e4c66722b */ /* 0x000fe40000000066 */
[----:B------:R-:W-:-:S02]  /*10e0*/  DFMA R140, R94, UR74, R140 ;  /* 0x0000004a5e8c7c2b */ /* 0x000fc4000800008c */
[----:B------:R-:W-:Y:S02]  /*10f0*/  DFMA R142, R94, UR14, R142 ;  /* 0x0000000e5e8e7c2b */ /* 0x000fe4000800008e */
[C---:B------:R-:W-:Y:S02]  /*1100*/  DFMA R86, R92.reuse, UR26, R86 ;  /* 0x0000001a5c567c2b */ /* 0x040fe40008000056 */
[C---:B------:R-:W-:Y:S02]  /*1110*/  DFMA R102, R92.reuse, UR12, R102 ;  /* 0x0000000c5c667c2b */ /* 0x040fe40008000066 */
[C---:B------:R-:W-:Y:S02]  /*1120*/  DFMA R152, R92.reuse, UR24, R152 ;  /* 0x000000185c987c2b */ /* 0x040fe40008000098 */
[C---:B------:R-:W-:Y:S02]  /*1130*/  DFMA R94, R92.reuse, UR6, R140 ;  /* 0x000000065c5e7c2b */ /* 0x040fe4000800008c */
[----:B------:R-:W-:Y:S01]  /*1140*/  DFMA R142, R92, UR4, R142 ;  /* 0x000000045c8e7c2b */ /* 0x000fe2000800008e */
[----:B------:R-:W-:Y:S01]  /*1150*/  IMAD.U32 R140, RZ, RZ, UR70 ;  /* 0x00000046ff8c7e24 */ /* 0x000fe2000f8e00ff */
[----:B------:R-:W-:Y:S01]  /*1160*/  LOP3.LUT R92, R3, 0xffff, RZ, 0xc0, !PT ;  /* 0x0000ffff035c7812 */ /* 0x000fe200078ec0ff */
[----:B------:R-:W-:Y:S01]  /*1170*/  IMAD.U32 R141, RZ, RZ, UR71 ;  /* 0x00000047ff8d7e24 */ /* 0x000fe2000f8e00ff */
[----:B------:R-:W-:Y:S01]  /*1180*/  DFMA R86, R90, UR70, R86 ;  /* 0x000000465a567c2b */ /* 0x000fe20008000056 */
[----:B------:R-:W-:-:S02]  /*1190*/  R2UR UR70, R148 ;  /* 0x00000000944672ca */ /* 0x000fc400000e0000 */
[----:B------:R-:W-:Y:S01]  /*11a0*/  R2UR UR71, R149 ;  /* 0x00000000954772ca */ /* 0x000fe200000e0000 */
[----:B------:R-:W-:Y:S01]  /*11b0*/  DFMA R106, R88, UR30, R106 ;  /* 0x0000001e586a7c2b */ /* 0x000fe2000800006a */
[----:B------:R-:W-:-:S05]  /*11c0*/  IMAD R92, R92, 0x1556, RZ ;  /* 0x000015565c5c7824 */ /* 0x000fca00078e02ff */
[----:B------:R-:W-:Y:S02]  /*11d0*/  SHF.R.U32.HI R93, RZ, 0x10, R92 ;  /* 0x00000010ff5d7819 */ /* 0x000fe4000001165c */
[C-C-:B------:R-:W-:Y:S02]  /*11e0*/  DADD R78, R138.reuse, -R106.reuse ;  /* 0x000000008a4e7229 */ /* 0x140fe4000000086a */
[----:B------:R-:W-:Y:S01]  /*11f0*/  DADD R106, R138, R106 ;  /* 0x000000008a6a7229 */ /* 0x000fe2000000006a */
[----:B------:R-:W-:Y:S01]  /*1200*/  PRMT R92, R93, 0x9910, RZ ;  /* 0x000099105d5c7816 */ /* 0x000fe200000000ff */
[----:B------:R-:W-:Y:S01]  /*1210*/  IMAD.U32 R138, RZ, RZ, UR70 ;  /* 0x00000046ff8a7e24 */ /* 0x000fe2000f8e00ff */
[C---:B------:R-:W-:Y:S01]  /*1220*/  DFMA R94, R90.reuse, UR70, R94 ;  /* 0x000000465a5e7c2b */ /* 0x040fe2000800005e */
[----:B------:R-:W-:Y:S01]  /*1230*/  IMAD.U32 R139, RZ, RZ, UR71 ;  /* 0x00000047ff8b7e24 */ /* 0x000fe2000f8e00ff */
[----:B-1----:R-:W-:Y:S02]  /*1240*/  R2UR UR70, R144 ;  /* 0x00000000904672ca */ /* 0x002fe400000e0000 */
[----:B------:R-:W-:Y:S01]  /*1250*/  R2UR UR71, R145 ;  /* 0x00000000914772ca */ /* 0x000fe200000e0000 */
[----:B------:R-:W-:Y:S01]  /*1260*/  IMAD.U32 R132, RZ, RZ, UR72 ;  /* 0x00000048ff847e24 */ /* 0x000fe2000f8e00ff */
[C---:B------:R-:W-:Y:S01]  /*1270*/  DFMA R102, R90.reuse, UR72, R102 ;  /* 0x000000485a667c2b */ /* 0x040fe20008000066 */
[----:B------:R-:W-:Y:S01]  /*1280*/  IMAD.U32 R133, RZ, RZ, UR73 ;  /* 0x00000049ff857e24 */ /* 0x000fe2000f8e00ff */
[----:B------:R-:W-:Y:S01]  /*1290*/  R2UR UR72, R98 ;  /* 0x00000000624872ca */ /* 0x000fe200000e0000 */
[----:B------:R-:W-:Y:S01]  /*12a0*/  IMAD R92, R92, 0xc, RZ ;  /* 0x0000000c5c5c7824 */ /* 0x000fe200078e02ff */
[----:B------:R-:W-:Y:S01]  /*12b0*/  R2UR UR73, R99 ;  /* 0x00000000634972ca */ /* 0x000fe200000e0000 */
[----:B------:R-:W-:Y:S01]  /*12c0*/  IMAD.U32 R128, RZ, RZ, UR76 ;  /* 0x0000004cff807e24 */ /* 0x000fe2000f8e00ff */
[----:B------:R-:W-:Y:S01]  /*12d0*/  R2UR UR76, R146 ;  /* 0x00000000924c72ca */ /* 0x000fe200000e0000 */
[----:B------:R-:W-:Y:S01]  /*12e0*/  IMAD.U32 R129, RZ, RZ, UR77 ;  /* 0x0000004dff817e24 */ /* 0x000fe2000f8e00ff */
[----:B------:R-:W-:Y:S01]  /*12f0*/  R2UR UR77, R147 ;  /* 0x00000000934d72ca */ /* 0x000fe200000e0000 */
[----:B------:R-:W-:Y:S01]  /*1300*/  IMAD.U32 R126, RZ, RZ, UR74 ;  /* 0x0000004aff7e7e24 */ /* 0x000fe2000f8e00ff */
[----:B------:R-:W-:Y:S01]  /*1310*/  R2UR UR74, R150 ;  /* 0x00000000964a72ca */ /* 0x000fe200000e0000 */
[----:B------:R-:W-:Y:S01]  /*1320*/  IMAD.U32 R127, RZ, RZ, UR75 ;  /* 0x0000004bff7f7e24 */ /* 0x000fe2000f8e00ff */
[----:B------:R-:W-:Y:S01]  /*1330*/  R2UR UR75, R151 ;  /* 0x00000000974b72ca */ /* 0x000fe200000e0000 */
[----:B------:R-:W-:Y:S01]  /*1340*/  IMAD.MOV R92, RZ, RZ, -R92 ;  /* 0x000000ffff5c7224 */ /* 0x000fe200078e0a5c */
[----:B------:R-:W-:-:S02]  /*1350*/  DFMA R152, R90, UR16, R152 ;  /* 0x000000105a987c2b */ /* 0x000fc40008000098 */
[----:B------:R-:W-:Y:S02]  /*1360*/  DFMA R142, R90, UR70, R142 ;  /* 0x000000465a8e7c2b */ /* 0x000fe4000800008e */
[----:B------:R-:W-:Y:S01]  /*1370*/  PRMT R92, R92, 0x7710, RZ ;  /* 0x000077105c5c7816 */ /* 0x000fe200000000ff */
[C---:B------:R-:W-:Y:S02]  /*1380*/  DFMA R86, R88.reuse, UR72, R86 ;  /* 0x0000004858567c2b */ /* 0x040fe40008000056 */
[C---:B------:R-:W-:Y:S02]  /*1390*/  DFMA R102, R88.reuse, UR32, R102 ;  /* 0x0000002058667c2b */ /* 0x040fe40008000066 */
[----:B------:R-:W-:Y:S01]  /*13a0*/  IMAD.IADD R90, R92, 0x1, R3 ;  /* 0x000000015c5a7824 */ /* 0x000fe200078e0203 */
[C---:B------:R-:W-:Y:S02]  /*13b0*/  DFMA R108, R88.reuse, UR28, R108 ;  /* 0x0000001c586c7c2b */ /* 0x040fe4000800006c */
[----:B------:R-:W-:-:S02]  /*13c0*/  DFMA R152, R88, UR18, R152 ;  /* 0x0000001258987c2b */ /* 0x000fc40008000098 */
[C---:B------:R-:W-:Y:S02]  /*13d0*/  DFMA R94, R88.reuse, UR74, R94 ;  /* 0x0000004a585e7c2b */ /* 0x040fe4000800005e */
[----:B------:R-:W-:Y:S01]  /*13e0*/  DFMA R142, R88, UR76, R142 ;  /* 0x0000004c588e7c2b */ /* 0x000fe2000800008e */
[----:B------:R-:W-:Y:S01]  /*13f0*/  LOP3.LUT R90, R90, 0xffff, RZ, 0xc0, !PT ;  /* 0x0000ffff5a5a7812 */ /* 0x000fe200078ec0ff */
[----:B------:R-:W-:Y:S01]  /*1400*/  IMAD R93, R93, 0x70, R2 ;  /* 0x000000705d5d7824 */ /* 0x000fe200078e0202 */
[----:B------:R-:W-:Y:S01]  /*1410*/  DADD R88, R42, -R86 ;  /* 0x000000002a587229 */ /* 0x000fe20000000856 */
[----:B------:R-:W-:Y:S01]  /*1420*/  ISETP.GT.U32.AND P2, PT, R3, 0xa7, PT ;  /* 0x000000a70300780c */ /* 0x000fe20003f44070 */
[----:B------:R-:W-:Y:S02]  /*1430*/  DADD R62, R104, -R102 ;  /* 0x00000000683e7229 */ /* 0x000fe40000000866 */
[----:B------:R-:W-:Y:S02]  /*1440*/  DADD R86, R42, R86 ;  /* 0x000000002a567229 */ /* 0x000fe40000000056 */
[----:B------:R-:W-:Y:S01]  /*1450*/  DADD R102, R104, R102 ;  /* 0x0000000068667229 */ /* 0x000fe20000000066 */
[----:B------:R-:W-:Y:S01]  /*1460*/  IMAD R42, R90, 0x8, R93 ;  /* 0x000000085a2a7824 */ /* 0x000fe200078e025d */
[----:B------:R-:W-:-:S02]  /*1470*/  DADD R82, R46, -R108 ;  /* 0x000000002e527229 */ /* 0x000fc4000000086c */
[----:B------:R-:W-:Y:S02]  /*1480*/  DADD R104, R100, -R152 ;  /* 0x0000000064687229 */ /* 0x000fe40000000898 */
[----:B------:R-:W-:Y:S02]  /*1490*/  DADD R90, R38, -R94 ;  /* 0x00000000265a7229 */ /* 0x000fe4000000085e */
[----:B------:R-:W-:Y:S02]  /*14a0*/  DADD R92, R34, -R142 ;  /* 0x00000000225c7229 */ /* 0x000fe4000000088e */
[----:B------:R-:W-:Y:S02]  /*14b0*/  DADD R46, R46, R108 ;  /* 0x000000002e2e7229 */ /* 0x000fe4000000006c */
[----:B------:R-:W-:Y:S02]  /*14c0*/  DADD R100, R100, R152 ;  /* 0x0000000064647229 */ /* 0x000fe40000000098 */
[----:B------:R-:W-:-:S02]  /*14d0*/  DADD R38, R38, R94 ;  /* 0x0000000026267229 */ /* 0x000fc4000000005e */
        /* <DEDUP_REMOVED lines=19> */
[----:B0-----:R-:W-:-:S07]  /*1610*/  IMAD.MOV.U32 R34, RZ, RZ, R3 ;  /* 0x000000ffff227224 */ /* 0x001fce00078e0003 */
.L_x_52:
[----:B-1----:R-:W-:Y:S02]  /*1620*/  PRMT R35, R34, 0x9910, RZ ;  /* 0x0000991022237816 */ /* 0x002fe400000000ff */
        /* <DEDUP_REMOVED lines=18> */
[----:B------:R-:W-:Y:S01]  /*1750*/  PRMT R39, R38, 0x7710, RZ ;  /* 0x0000771026277816 */ /* 0x000fe200000000ff */
[----:B------:R-:W-:Y:S01]  /*1760*/  IMAD R38, R47, 0x620, R2 ;  /* 0x000006202f267824 */ /* 0x000fe200078e0202 */
[----:B------:R-:W-:Y:S02]  /*1770*/  R2UR UR41, R129 ;  /* 0x00000000812972ca */ /* 0x000fe400000e0000 */
[----:B------:R-:W-:Y:S01]  /*1780*/  MOV.SPILL R151, UR33 ;  /* 0x0000002100977c02 */ /* 0x000fe20009000f00 */
[----:B------:R-:W-:Y:S01]  /*1790*/  IMAD.IADD R35, R39, 0x1, R34 ;  /* 0x0000000127237824 */ /* 0x000fe200078e0222 */
[----:B------:R-:W-:-:S02]  /*17a0*/  MOV.SPILL R152, UR32 ;  /* 0x0000002000987c02 */ /* 0x000fc40009000f00 */
[----:B------:R-:W-:Y:S02]  /*17b0*/  MOV.SPILL R147, UR31 ;  /* 0x0000001f00937c02 */ /* 0x000fe40009000f00 */
[----:B------:R-:W-:Y:S02]  /*17c0*/  LOP3.LUT R35, R35, 0xff, RZ, 0xc0, !PT ;  /* 0x000000ff23237812 */ /* 0x000fe400078ec0ff */
[----:B------:R-:W-:Y:S02]  /*17d0*/  MOV.SPILL R150, UR30 ;  /* 0x0000001e00967c02 */ /* 0x000fe40009000f00 */
[----:B------:R-:W-:Y:S01]  /*17e0*/  MOV.SPILL R145, UR29 ;  /* 0x0000001d00917c02 */ /* 0x000fe20009000f00 */
[----:B------:R-:W-:Y:S01]  /*17f0*/  IMAD R35, R35, 0x8, R38 ;  /* 0x0000000823237824 */ /* 0x000fe200078e0226 */
[----:B------:R-:W-:Y:S02]  /*1800*/  MOV.SPILL R146, UR28 ;  /* 0x0000001c00927c02 */ /* 0x000fe40009000f00 */
[----:B------:R-:W-:-:S02]  /*1810*/  MOV.SPILL R143, UR73 ;  /* 0x00000049008f7c02 */ /* 0x000fc40009000f00 */
[----:B------:R-:W-:Y:S01]  /*1820*/  LDS.64 R38, [R35] ;  /* 0x0000000023267984 */ /* 0x000fe20000000a00 */
[----:B------:R-:W-:Y:S02]  /*1830*/  MOV.SPILL R144, UR72 ;  /* 0x0000004800907c02 */ /* 0x000fe40009000f00 */
        /* <DEDUP_REMOVED lines=9> */
[----:B------:R-:W-:Y:S01]  /*18d0*/  R2UR UR32, R116 ;  /* 0x00000000742072ca */ /* 0x000fe200000e0000 */
[----:B------:R-:W-:Y:S01]  /*18e0*/  LDS.64 R86, [R35+0xe0] ;  /* 0x0000e00023567984 */ /* 0x000fe20000000a00 */
[----:B------:R-:W-:Y:S02]  /*18f0*/  R2UR UR33, R117 ;  /* 0x00000000752172ca */ /* 0x000fe400000e0000 */
[----:B------:R-:W-:Y:S01]  /*1900*/  R2UR UR30, R130 ;  /* 0x00000000821e72ca */ /* 0x000fe200000e0000 */
[----:B------:R-:W2:Y:S01]  /*1910*/  LDS.64 R88, [R35+0x3f0] ;  /* 0x0003f00023587984 */ /* 0x000ea20000000a00 */
        /* <DEDUP_REMOVED lines=11> */
[C---:B------:R-:W-:Y:S01]  /*19d0*/  ISETP.GE.U32.AND P2, PT, R34.reuse, 0x18, PT ;  /* 0x000000182200780c */ /* 0x040fe20003f46070 */
[C-C-:B0-----:R-:W-:Y:S01]  /*19e0*/  DADD R62, R38.reuse, R46.reuse ;  /* 0x00000000263e7229 */ /* 0x141fe2000000002e */
[----:B------:R-:W-:Y:S01]  /*19f0*/  VIADD R34, R34, 0x90 ;  /* 0x0000009022227836 */ /* 0x000fe20000000000 */
[----:B------:R-:W-:Y:S02]  /*1a00*/  DADD R38, R38, -R46 ;  /* 0x0000000026267229 */ /* 0x000fe4000000082e */
[C-C-:B-1----:R-:W-:Y:S02]  /*1a10*/  DADD R46, R78.reuse, R82.reuse ;  /* 0x000000004e2e7229 */ /* 0x142fe40000000052 */
[----:B------:R-:W-:-:S02]  /*1a20*/  DADD R78, R78, -R82 ;  /* 0x000000004e4e7229 */ /* 0x000fc40000000852 */
[-C--:B------:R-:W-:Y:S02]  /*1a30*/  DFMA R82, R4, R62.reuse, RZ ;  /* 0x0000003e0452722b */ /* 0x080fe400000000ff */
[-C--:B------:R-:W-:Y:S02]  /*1a40*/  DFMA R90, R8, R62.reuse, RZ ;  /* 0x0000003e085a722b */ /* 0x080fe400000000ff */
[-C--:B------:R-:W-:Y:S02]  /*1a50*/  DFMA R96, R12, R62.reuse, RZ ;  /* 0x0000003e0c60722b */ /* 0x080fe400000000ff */
[-C--:B------:R-:W-:Y:S02]  /*1a60*/  DFMA R98, R16, R62.reuse, RZ ;  /* 0x0000003e1062722b */ /* 0x080fe400000000ff */
[-C--:B------:R-:W-:Y:S02]  /*1a70*/  DFMA R102, R20, R62.reuse, RZ ;  /* 0x0000003e1466722b */ /* 0x080fe400000000ff */
[----:B------:R-:W-:-:S02]  /*1a80*/  DFMA R106, R24, R62, RZ ;  /* 0x0000003e186a722b */ /* 0x000fc400000000ff */
[----:B------:R-:W-:Y:S02]  /*1a90*/  DFMA R62, R28, R62, RZ ;  /* 0x0000003e1c3e722b */ /* 0x000fe400000000ff */
[C---:B------:R-:W-:Y:S02]  /*1aa0*/  DFMA R92, R46.reuse, R6, R82 ;  /* 0x000000062e5c722b */ /* 0x040fe40000000052 */
[C---:B------:R-:W-:Y:S01]  /*1ab0*/  DFMA R94, R46.reuse, R10, R90 ;  /* 0x0000000a2e5e722b */ /* 0x040fe2000000005a */
[----:B------:R-:W-:Y:S01]  /*1ac0*/  LDS.64 R82, [R35+0x150] ;  /* 0x0001500023527984 */ /* 0x000fe20000000a00 */
[C---:B------:R-:W-:Y:S02]  /*1ad0*/  DFMA R100, R46.reuse, R14, R96 ;  /* 0x0000000e2e64722b */ /* 0x040fe40000000060 */
[C---:B------:R-:W-:Y:S01]  /*1ae0*/  DFMA R104, R46.reuse, R18, R98 ;  /* 0x000000122e68722b */ /* 0x040fe20000000062 */
[----:B------:R-:W0:Y:S01]  /*1af0*/  LDS.64 R90, [R35+0x380] ;  /* 0x00038000235a7984 */ /* 0x000e220000000a00 */
[----:B------:R-:W-:-:S02]  /*1b00*/  DFMA R108, R46, R22, R102 ;  /* 0x000000162e6c722b */ /* 0x000fc40000000066 */
[C---:B------:R-:W-:Y:S02]  /*1b10*/  DFMA R148, R46.reuse, R26, R106 ;  /* 0x0000001a2e94722b */ /* 0x040fe4000000006a */
[----:B------:R-:W-:Y:S02]  /*1b20*/  DFMA R160, R46, R30, R62 ;  /* 0x0000001e2ea0722b */ /* 0x000fe4000000003e */
[-C--:B------:R-:W-:Y:S02]  /*1b30*/  DFMA R46, R48, R38.reuse, RZ ;  /* 0x00000026302e722b */ /* 0x080fe400000000ff */
[-C--:B------:R-:W-:Y:S02]  /*1b40*/  DFMA R62, R52, R38.reuse, RZ ;  /* 0x00000026343e722b */ /* 0x080fe400000000ff */
[-C--:B------:R-:W-:Y:S02]  /*1b50*/  DFMA R98, R56, R38.reuse, RZ ;  /* 0x000000263862722b */ /* 0x080fe400000000ff */
[----:B------:R-:W-:-:S02]  /*1b60*/  DFMA R102, R64, R38, RZ ;  /* 0x000000264066722b */ /* 0x000fc400000000ff */
[-C--:B------:R-:W-:Y:S02]  /*1b70*/  DFMA R106, R68, R38.reuse, RZ ;  /* 0x00000026446a722b */ /* 0x080fe400000000ff */
[-C--:B------:R-:W-:Y:S02]  /*1b80*/  DFMA R110, R72, R38.reuse, RZ ;  /* 0x00000026486e722b */ /* 0x080fe400000000ff */
[----:B------:R-:W-:Y:S02]  /*1b90*/  DFMA R38, R60, R38, RZ ;  /* 0x000000263c26722b */ /* 0x000fe400000000ff */
[C---:B------:R-:W-:Y:S02]  /*1ba0*/  DFMA R46, R78.reuse, R50, R46 ;  /* 0x000000324e2e722b */ /* 0x040fe4000000002e */
[C---:B------:R-:W-:Y:S02]  /*1bb0*/  DFMA R96, R78.reuse, R54, R62 ;  /* 0x000000364e60722b */ /* 0x040fe4000000003e */
[C---:B------:R-:W-:Y:S01]  /*1bc0*/  DFMA R98, R78.reuse, R58, R98 ;  /* 0x0000003a4e62722b */ /* 0x040fe20000000062 */
[----:B------:R-:W-:Y:S01]  /*1bd0*/  LDS.64 R62, [R35+0x1c0] ;  /* 0x0001c000233e7984 */ /* 0x000fe20000000a00 */
[----:B------:R-:W-:-:S02]  /*1be0*/  DFMA R102, R78, R66, R102 ;  /* 0x000000424e66722b */ /* 0x000fc40000000066 */
[C---:B------:R-:W-:Y:S02]  /*1bf0*/  DFMA R106, R78.reuse, R70, R106 ;  /* 0x000000464e6a722b */ /* 0x040fe4000000006a */
[C---:B------:R-:W-:Y:S02]  /*1c00*/  DFMA R110, R78.reuse, R74, R110 ;  /* 0x0000004a4e6e722b */ /* 0x040fe4000000006e */
[----:B------:R-:W-:Y:S01]  /*1c10*/  DFMA R162, R78, UR20, R38 ;  /* 0x000000144ea27c2b */ /* 0x000fe20008000026 */
[----:B------:R-:W1:Y:S01]  /*1c20*/  LDS.64 R78, [R35+0x310] ;  /* 0x00031000234e7984 */ /* 0x000e620000000a00 */
[C-C-:B--2---:R-:W-:Y:S02]  /*1c30*/  DADD R38, R86.reuse, R88.reuse ;  /* 0x0000000056267229 */ /* 0x144fe40000000058 */
[----:B------:R-:W-:-:S06]  /*1c40*/  DADD R86, R86, -R88 ;  /* 0x0000000056567229 */ /* 0x000fcc0000000858 */
[-C--:B------:R-:W-:Y:S02]  /*1c50*/  DFMA R92, R32, R38.reuse, R92 ;  /* 0x00000026205c722b */ /* 0x080fe4000000005c */
[-C--:B------:R-:W-:Y:S02]  /*1c60*/  DFMA R94, R36, R38.reuse, R94 ;  /* 0x00000026245e722b */ /* 0x080fe4000000005e */
[-C--:B------:R-:W-:Y:S02]  /*1c70*/  DFMA R100, R40, R38.reuse, R100 ;  /* 0x000000262864722b */ /* 0x080fe40000000064 */
[----:B------:R-:W-:Y:S02]  /*1c80*/  DFMA R104, R44, R38, R104 ;  /* 0x000000262c68722b */ /* 0x000fe40000000068 */
[C---:B------:R-:W-:Y:S01]  /*1c90*/  DFMA R108, R38.reuse, UR36, R108 ;  /* 0x00000024266c7c2b */ /* 0x040fe2000800006c */
[----:B------:R-:W-:Y:S01]  /*1ca0*/  R2UR UR36, R118 ;  /* 0x00000000762472ca */ /* 0x000fe200000e0000 */
[C---:B------:R-:W-:Y:S01]  /*1cb0*/  DFMA R148, R38.reuse, UR58, R148 ;  /* 0x0000003a26947c2b */ /* 0x040fe20008000094 */
[----:B------:R-:W-:Y:S01]  /*1cc0*/  R2UR UR37, R119 ;  /* 0x00000000772572ca */ /* 0x000fe200000e0000 */
[----:B------:R-:W-:-:S02]  /*1cd0*/  DFMA R160, R38, UR56, R160 ;  /* 0x0000003826a07c2b */ /* 0x000fc400080000a0 */
[-C--:B------:R-:W-:Y:S01]  /*1ce0*/  DFMA R88, R76, R86.reuse, R46 ;  /* 0x000000564c58722b */ /* 0x080fe2000000002e */
[----:B------:R-:W-:Y:S01]  /*1cf0*/  LDS.64 R38, [R35+0x2a0] ;  /* 0x0002a00023267984 */ /* 0x000fe20000000a00 */
[-C--:B------:R-:W-:Y:S02]  /*1d00*/  DFMA R96, R80, R86.reuse, R96 ;  /* 0x000000565060722b */ /* 0x080fe40000000060 */
[----:B------:R-:W-:Y:S01]  /*1d10*/  DFMA R98, R84, R86, R98 ;  /* 0x000000565462722b */ /* 0x000fe20000000062 */
[----:B------:R-:W2:Y:S01]  /*1d20*/  LDS.64 R46, [R35+0x230] ;  /* 0x00023000232e7984 */ /* 0x000ea20000000a00 */
[C---:B------:R-:W-:Y:S01]  /*1d30*/  DFMA R102, R86.reuse, UR40, R102 ;  /* 0x0000002856667c2b */ /* 0x040fe20008000066 */
[----:B------:R-:W-:Y:S01]  /*1d40*/  R2UR UR40, R120 ;  /* 0x00000000782872ca */ /* 0x000fe200000e0000 */
[C---:B------:R-:W-:Y:S01]  /*1d50*/  DFMA R106, R86.reuse, UR46, R106 ;  /* 0x0000002e566a7c2b */ /* 0x040fe2000800006a */
[----:B------:R-:W-:Y:S01]  /*1d60*/  R2UR UR46, R122 ;  /* 0x000000007a2e72ca */ /* 0x000fe200000e0000 */
[C---:B------:R-:W-:Y:S01]  /*1d70*/  DFMA R110, R86.reuse, UR14, R110 ;  /* 0x0000000e566e7c2b */ /* 0x040fe2000800006e */
[----:B------:R-:W-:Y:S01]  /*1d80*/  R2UR UR47, R123 ;  /* 0x000000007b2f72ca */ /* 0x000fe200000e0000 */
[----:B------:R-:W-:Y:S01]  /*1d90*/  DFMA R162, R86, UR22, R162 ;  /* 0x0000001656a27c2b */ /* 0x000fe200080000a2 */
[----:B------:R-:W-:Y:S01]  /*1da0*/  R2UR UR41, R121 ;  /* 0x00000000792972ca */ /* 0x000fe200000e0000 */
        /* <DEDUP_REMOVED lines=8> */
[----:B------:R-:W-:Y:S02]  /*1e30*/  DFMA R160, R86, UR42, R160 ;  /* 0x0000002a56a07c2b */ /* 0x000fe400080000a0 */
[----:B-1----:R-:W-:Y:S02]  /*1e40*/  DADD R86, R62, R78 ;  /* 0x000000003e567229 */ /* 0x002fe4000000004e */
[C---:B------:R-:W-:Y:S02]  /*1e50*/  DFMA R88, R82.reuse, UR12, R88 ;  /* 0x0000000c52587c2b */ /* 0x040fe40008000058 */
[C---:B------:R-:W-:Y:S02]  /*1e60*/  DFMA R96, R82.reuse, UR10, R96 ;  /* 0x0000000a52607c2b */ /* 0x040fe40008000060 */
[C---:B------:R-:W-:Y:S02]  /*1e70*/  DFMA R98, R82.reuse, UR8, R98 ;  /* 0x0000000852627c2b */ /* 0x040fe40008000062 */
[----:B------:R-:W-:-:S02]  /*1e80*/  DFMA R102, R82, UR26, R102 ;  /* 0x0000001a52667c2b */ /* 0x000fc40008000066 */
[----:B------:R-:W-:Y:S02]  /*1e90*/  DFMA R106, R82, UR6, R106 ;  /* 0x00000006526a7c2b */ /* 0x000fe4000800006a */
[----:B------:R-:W-:Y:S02]  /*1ea0*/  DADD R62, R62, -R78 ;  /* 0x000000003e3e7229 */ /* 0x000fe4000000084e */
[C---:B------:R-:W-:Y:S02]  /*1eb0*/  DFMA R110, R82.reuse, UR4, R110 ;  /* 0x00000004526e7c2b */ /* 0x040fe4000800006e */
[----:B------:R-:W-:Y:S02]  /*1ec0*/  DFMA R162, R82, UR24, R162 ;  /* 0x0000001852a27c2b */ /* 0x000fe400080000a2 */
        /* <DEDUP_REMOVED lines=20> */
[----:B--2---:R-:W-:Y:S01]  /*2010*/  DADD R78, R46, R38 ;  /* 0x000000002e4e7229 */ /* 0x004fe20000000026 */
        /* <DEDUP_REMOVED lines=9> */
[----:B------:R-:W-:Y:S01]  /*20b0*/  DADD R38, R46, -R38 ;  /* 0x000000002e267229 */ /* 0x000fe20000000826 */
        /* <DEDUP_REMOVED lines=10> */
[C---:B------:R-:W-:Y:S02]  /*2160*/  DFMA R148, R78.reuse, UR40, R148 ;  /* 0x000000284e947c2b */ /* 0x040fe40008000094 */
[----:B------:R-:W-:Y:S02]  /*2170*/  DFMA R160, R78, UR36, R160 ;  /* 0x000000244ea07c2b */ /* 0x000fe400080000a0 */
[C---:B------:R-:W-:Y:S02]  /*2180*/  DFMA R88, R38.reuse, UR32, R88 ;  /* 0x0000002026587c2b */ /* 0x040fe40008000058 */
[C---:B------:R-:W-:Y:S02]  /*2190*/  DFMA R96, R38.reuse, UR30, R96 ;  /* 0x0000001e26607c2b */ /* 0x040fe40008000060 */
[C---:B------:R-:W-:Y:S02]  /*21a0*/  DFMA R98, R38.reuse, UR28, R98 ;  /* 0x0000001c26627c2b */ /* 0x040fe40008000062 */
[----:B------:R-:W-:-:S02]  /*21b0*/  DFMA R102, R38, UR72, R102 ;  /* 0x0000004826667c2b */ /* 0x000fc40008000066 */
[C---:B------:R-:W-:Y:S02]  /*21c0*/  DFMA R106, R38.reuse, UR74, R106 ;  /* 0x0000004a266a7c2b */ /* 0x040fe4000800006a */
[C---:B------:R-:W-:Y:S02]  /*21d0*/  DFMA R110, R38.reuse, UR76, R110 ;  /* 0x0000004c266e7c2b */ /* 0x040fe4000800006e */
[----:B------:R-:W-:Y:S02]  /*21e0*/  DFMA R162, R38, UR18, R162 ;  /* 0x0000001226a27c2b */ /* 0x000fe400080000a2 */
[----:B------:R-:W-:Y:S02]  /*21f0*/  DADD R38, R92, -R88 ;  /* 0x000000005c267229 */ /* 0x000fe40000000858 */
[----:B------:R-:W-:Y:S02]  /*2200*/  DADD R46, R94, -R96 ;  /* 0x000000005e2e7229 */ /* 0x000fe40000000860 */
[----:B------:R-:W-:-:S02]  /*2210*/  DADD R62, R100, -R98 ;  /* 0x00000000643e7229 */ /* 0x000fc40000000862 */
[----:B------:R-:W-:Y:S01]  /*2220*/  DADD R78, R104, -R102 ;  /* 0x00000000684e7229 */ /* 0x000fe20000000866 */
[----:B------:R1:W-:Y:S01]  /*2230*/  STS.64 [R35+0x5b0], R38 ;  /* 0x0005b02623007388 */ /* 0x0003e20000000a00 */
[----:B------:R-:W-:Y:S02]  /*2240*/  DADD R82, R108, -R106 ;  /* 0x000000006c527229 */ /* 0x000fe4000000086a */
[----:B------:R-:W-:Y:S01]  /*2250*/  DADD R86, R148, -R110 ;  /* 0x0000000094567229 */ /* 0x000fe2000000086e */
[----:B------:R1:W-:Y:S01]  /*2260*/  STS.64 [R35+0x540], R46 ;  /* 0x0005402e23007388 */ /* 0x0003e20000000a00 */
[----:B------:R-:W-:Y:S02]  /*2270*/  DADD R90, R160, -R162 ;  /* 0x00000000a05a7229 */ /* 0x000fe400000008a2 */
[----:B------:R-:W-:Y:S01]  /*2280*/  DADD R88, R92, R88 ;  /* 0x000000005c587229 */ /* 0x000fe20000000058 */
        /* <DEDUP_REMOVED lines=19> */
.L_x_51:
[----:B------:R-:W-:Y:S05]  /*23c0*/  BSYNC.RECONVERGENT B0 ;  /* 0x0000000000007941 */ /* 0x000fea0003800200 */
.L_x_50:
[----:B------:R-:W-:Y:S06]  /*23d0*/  BAR.SYNC.DEFER_BLOCKING 0x0 ;  /* 0x0000000000007b1d */ /* 0x000fec0000010000 */
[----:B------:R-:W-:Y:S04]  /*23e0*/  BSSY.RECONVERGENT B0, `(.L_x_53) ;  /* 0x00001a3000007945 */ /* 0x000fe80003800200 */
[----:B------:R-:W-:Y:S05]  /*23f0*/  @P1 BRA `(.L_x_54) ;  /* 0x0000001800841947 */ /* 0x000fea0003800000 */
.L_x_55:
[----:B0-----:R-:W-:Y:S01]  /*2400*/  LOP3.LUT R34, R3, 0xfe, RZ, 0xc0, !PT ;  /* 0x000000fe03227812 */ /* 0x001fe200078ec0ff */
[----:B------:R-:W0:Y:S01]  /*2410*/  @!P0 LDC.64 R162, c[0x0][0x388] ;  /* 0x0000e200ffa28b82 */ /* 0x000e220000000a00 */
[----:B------:R-:W-:Y:S02]  /*2420*/  MOV.SPILL R154, UR77 ;  /* 0x0000004d009a7c02 */ /* 0x000fe40009000f00 */
[----:B------:R-:W-:Y:S02]  /*2430*/  SHF.R.U32.HI R34, RZ, 0x1, R34 ;  /* 0x00000001ff227819 */ /* 0x000fe40000011622 */
[----:B------:R-:W-:Y:S01]  /*2440*/  MOV.SPILL R153, UR76 ;  /* 0x0000004c00997c02 */ /* 0x000fe20009000f00 */
[----:B------:R-:W2:Y:S01]  /*2450*/  LDCU.64 UR76, c[0x0][0x358] ;  /* 0x00006b00ff4c77ac */ /* 0x000ea20008000a00 */
[----:B------:R-:W-:Y:S02]  /*2460*/  PRMT R34, R34, 0x9910, RZ ;  /* 0x0000991022227816 */ /* 0x000fe400000000ff */
[----:B------:R-:W-:Y:S01]  /*2470*/  MOV.SPILL R169, UR73 ;  /* 0x0000004900a97c02 */ /* 0x000fe20009000f00 */
[----:B------:R-:W-:Y:S01]  /*2480*/  UMOV UR73, 0xc40e ;  /* 0x0000c40e00497882 */ /* 0x000fe20000000000 */
[----:B------:R-:W-:Y:S01]  /*2490*/  MOV.SPILL R151, UR19 ;  /* 0x0000001300977c02 */ /* 0x000fe20009000f00 */
[----:B------:R-:W-:Y:S01]  /*24a0*/  IMAD R34, R34, 0x93, RZ ;  /* 0x0000009322227824 */ /* 0x000fe200078e02ff */
[----:B------:R-:W-:-:S02]  /*24b0*/  MOV.SPILL R152, UR18 ;  /* 0x0000001200987c02 */ /* 0x000fc40009000f00 */
[----:B------:R-:W-:Y:S02]  /*24c0*/  R2UR UR18, R124 ;  /* 0x000000007c1272ca */ /* 0x000fe400000e0000 */
[----:B------:R-:W-:Y:S02]  /*24d0*/  LOP3.LUT R34, R34, 0xffff, RZ, 0xc0, !PT ;  /* 0x0000ffff22227812 */ /* 0x000fe400078ec0ff */
[----:B------:R-:W-:Y:S02]  /*24e0*/  R2UR UR19, R125 ;  /* 0x000000007d1372ca */ /* 0x000fe400000e0000 */
[----:B------:R-:W-:Y:S02]  /*24f0*/  SHF.R.U32.HI R34, RZ, 0xa, R34 ;  /* 0x0000000aff227819 */ /* 0x000fe40000011622 */
[----:B------:R-:W-:Y:S02]  /*2500*/  MOV.SPILL R149, UR57 ;  /* 0x0000003900957c02 */ /* 0x000fe40009000f00 */
[----:B-1----:R-:W-:-:S02]  /*2510*/  PRMT R35, R34, 0x9910, RZ ;  /* 0x0000991022237816 */ /* 0x002fc400000000ff */
[----:B------:R-:W-:Y:S02]  /*2520*/  LOP3.LUT R43, R34, 0xffff, RZ, 0xc0, !PT ;  /* 0x0000ffff222b7812 */ /* 0x000fe400078ec0ff */
[----:B------:R-:W-:Y:S01]  /*2530*/  MOV.SPILL R150, UR56 ;  /* 0x0000003800967c02 */ /* 0x000fe20009000f00 */
[----:B------:R-:W-:Y:S01]  /*2540*/  IMAD R35, R35, 0xe, RZ ;  /* 0x0000000e23237824 */ /* 0x000fe200078e02ff */
[----:B------:R-:W-:Y:S02]  /*2550*/  MOV.SPILL R168, UR75 ;  /* 0x0000004b00a87c02 */ /* 0x000fe40009000f00 */
[----:B------:R-:W-:Y:S01]  /*2560*/  MOV.SPILL R155, UR74 ;  /* 0x0000004a009b7c02 */ /* 0x000fe20009000f00 */
[----:B------:R-:W-:Y:S01]  /*2570*/  IMAD.MOV R35, RZ, RZ, -R35 ;  /* 0x000000ffff237224 */ /* 0x000fe200078e0a23 */
[----:B------:R-:W-:Y:S02]  /*2580*/  R2UR UR74, R128 ;  /* 0x00000000804a72ca */ /* 0x000fe400000e0000 */
[----:B------:R-:W-:-:S02]  /*2590*/  R2UR UR75, R129 ;  /* 0x00000000814b72ca */ /* 0x000fc400000e0000 */
[----:B------:R-:W-:Y:S02]  /*25a0*/  PRMT R38, R35, 0x7710, RZ ;  /* 0x0000771023267816 */ /* 0x000fe400000000ff */
[----:B------:R-:W-:-:S03]  /*25b0*/  MOV.SPILL R148, UR59 ;  /* 0x0000003b00947c02 */ /* 0x000fc60009000f00 */
[----:B------:R-:W-:-:S05]  /*25c0*/  IMAD.IADD R35, R38, 0x1, R3 ;  /* 0x0000000126237824 */ /* 0x000fca00078e0203 */
[----:B------:R-:W-:-:S04]  /*25d0*/  LOP3.LUT R39, R35, 0xff, RZ, 0xc0, !PT ;  /* 0x000000ff23277812 */ /* 0x000fc800078ec0ff */
[----:B------:R-:W-:Y:S01]  /*25e0*/  PRMT R35, R39, 0x5410, R34 ;  /* 0x0000541027237816 */ /* 0x000fe20000000022 */
[----:B------:R-:W-:Y:S01]  /*25f0*/  IMAD R34, R43, 0x620, R2 ;  /* 0x000006202b227824 */ /* 0x000fe200078e0202 */
[----:B------:R-:W-:-:S03]  /*2600*/  MOV.SPILL R43, UR58 ;  /* 0x0000003a002b7c02 */ /* 0x000fc60009000f00 */
[----:B------:R-:W-:Y:S02]  /*2610*/  IMAD R34, R39, 0x70, R34 ;  /* 0x0000007027227824 */ /* 0x000fe400078e0222 */
[----:B------:R-:W-:Y:S01]  /*2620*/  IDP.2A.LO.U16.U8 R35, R35, UR73, RZ ;  /* 0x0000004923237c26 */ /* 0x000fe200080010ff */
[----:B------:R-:W1:Y:S02]  /*2630*/  LDCU UR73, c[0x0][0x380] ;  /* 0x00007000ff4977ac */ /* 0x000e640008000800 */
[----:B------:R-:W-:Y:S04]  /*2640*/  LDS.128 R88, [R34] ;  /* 0x0000000022587984 */ /* 0x000fe80000000c00 */
[----:B------:R-:W3:Y:S04]  /*2650*/  LDS.128 R92, [R34+0x50] ;  /* 0x00005000225c7984 */ /* 0x000ee80000000c00 */
[----:B------:R-:W-:Y:S04]  /*2660*/  LDS.128 R96, [R34+0x10] ;  /* 0x0000100022607984 */ /* 0x000fe80000000c00 */
[----:B------:R-:W4:Y:S01]  /*2670*/  LDS.128 R100, [R34+0x40] ;  /* 0x0000400022647984 */ /* 0x000f220000000c00 */
[----:B---3--:R-:W-:-:S02]  /*2680*/  DADD R112, R88, R94 ;  /* 0x0000000058707229 */ /* 0x008fc4000000005e */
[----:B------:R-:W-:Y:S02]  /*2690*/  DADD R144, R88, -R94 ;  /* 0x0000000058907229 */ /* 0x000fe4000000085e */
[C-C-:B------:R-:W-:Y:S02]  /*26a0*/  DADD R146, R90.reuse, R92.reuse ;  /* 0x000000005a927229 */ /* 0x140fe4000000005c */
[----:B------:R-:W-:Y:S01]  /*26b0*/  DADD R160, R90, -R92 ;  /* 0x000000005aa07229 */ /* 0x000fe2000000085c */
[----:B------:R-:W-:Y:S01]  /*26c0*/  LDS.128 R88, [R34+0x20] ;  /* 0x0000200022587984 */ /* 0x000fe20000000c00 */
[-C--:B------:R-:W-:Y:S02]  /*26d0*/  DFMA R38, R4, R112.reuse, RZ ;  /* 0x000000700426722b */ /* 0x080fe400000000ff */
[-C--:B------:R-:W-:Y:S01]  /*26e0*/  DFMA R46, R8, R112.reuse, RZ ;  /* 0x00000070082e722b */ /* 0x080fe200000000ff */
[----:B------:R-:W3:Y:S01]  /*26f0*/  LDS.128 R92, [R34+0x30] ;  /* 0x00003000225c7984 */ /* 0x000ee20000000c00 */
[----:B------:R-:W-:-:S02]  /*2700*/  DFMA R108, R24, R112, RZ ;  /* 0x00000070186c722b */ /* 0x000fc400000000ff */
[-C--:B------:R-:W-:Y:S02]  /*2710*/  DFMA R62, R12, R112.reuse, RZ ;  /* 0x000000700c3e722b */ /* 0x080fe400000000ff */
[-C--:B------:R-:W-:Y:S02]  /*2720*/  DFMA R82, R16, R112.reuse, RZ ;  /* 0x000000701052722b */ /* 0x080fe400000000ff */
[----:B------:R-:W-:Y:S02]  /*2730*/  DFMA R106, R20, R112, RZ ;  /* 0x00000070146a722b */ /* 0x000fe400000000ff */
[C---:B------:R-:W-:Y:S02]  /*2740*/  DFMA R78, R146.reuse, R6, R38 ;  /* 0x00000006924e722b */ /* 0x040fe40000000026 */
[----:B------:R-:W-:Y:S02]  /*2750*/  DFMA R86, R146, R10, R46 ;  /* 0x0000000a9256722b */ /* 0x000fe4000000002e */
[----:B------:R-:W-:-:S02]  /*2760*/  DFMA R112, R28, R112, RZ ;  /* 0x000000701c70722b */ /* 0x000fc400000000ff */
[C-C-:B----4-:R-:W-:Y:S02]  /*2770*/  DADD R38, R98.reuse, R100.reuse ;  /* 0x0000000062267229 */ /* 0x150fe40000000064 */
[----:B------:R-:W-:Y:S02]  /*2780*/  DADD R46, R98, -R100 ;  /* 0x00000000622e7229 */ /* 0x000fe40000000864 */
[C-C-:B------:R-:W-:Y:S02]  /*2790*/  DADD R164, R96.reuse, R102.reuse ;  /* 0x0000000060a47229 */ /* 0x140fe40000000066 */
[----:B------:R-:W-:Y:S02]  /*27a0*/  DADD R166, R96, -R102 ;  /* 0x0000000060a67229 */ /* 0x000fe40000000866 */
[----:B------:R-:W-:Y:S02]  /*27b0*/  DFMA R98, R64, R144, RZ ;  /* 0x000000904062722b */ /* 0x000fe400000000ff */
[----:B------:R-:W-:-:S02]  /*27c0*/  DFMA R142, R146, R26, R108 ;  /* 0x0000001a928e722b */ /* 0x000fc4000000006c */
[----:B------:R-:W-:Y:S02]  /*27d0*/  DFMA R102, R72, R144, RZ ;  /* 0x000000904866722b */ /* 0x000fe400000000ff */
[C---:B------:R-:W-:Y:S02]  /*27e0*/  DFMA R104, R146.reuse, R14, R62 ;  /* 0x0000000e9268722b */ /* 0x040fe4000000003e */
[C---:B------:R-:W-:Y:S02]  /*27f0*/  DFMA R110, R146.reuse, R18, R82 ;  /* 0x00000012926e722b */ /* 0x040fe40000000052 */
[C---:B------:R-:W-:Y:S02]  /*2800*/  DFMA R114, R146.reuse, R22, R106 ;  /* 0x000000169272722b */ /* 0x040fe4000000006a */
[----:B------:R-:W-:Y:S02]  /*2810*/  DFMA R146, R146, R30, R112 ;  /* 0x0000001e9292722b */ /* 0x000fe40000000070 */
[----:B------:R-:W-:-:S02]  /*2820*/  DFMA R112, R160, R66, R98 ;  /* 0x00000042a070722b */ /* 0x000fc40000000062 */
[----:B------:R-:W-:Y:S02]  /*2830*/  DFMA R158, R160, R74, R102 ;  /* 0x0000004aa09e722b */ /* 0x000fe40000000066 */
[----:B------:R-:W-:Y:S01]  /*2840*/  DFMA R98, R164, UR58, R142 ;  /* 0x0000003aa4627c2b */ /* 0x000fe2000800008e */
[----:B------:R-:W-:Y:S01]  /*2850*/  R2UR UR58, R126 ;  /* 0x000000007e3a72ca */ /* 0x000fe200000e0000 */
[----:B------:R-:W-:Y:S01]  /*2860*/  DFMA R82, R52, R144, RZ ;  /* 0x000000903452722b */ /* 0x000fe200000000ff */
[----:B------:R-:W-:Y:S01]  /*2870*/  @!P0 IMAD R143, R0, 0xab8, R35 ;  /* 0x00000ab8008f8824 */ /* 0x000fe200078e0223 */
[----:B------:R-:W-:Y:S01]  /*2880*/  DFMA R102, R32, R164, R78 ;  /* 0x000000a42066722b */ /* 0x000fe2000000004e */
[----:B------:R-:W-:Y:S01]  /*2890*/  R2UR UR59, R127 ;  /* 0x000000007f3b72ca */ /* 0x000fe200000e0000 */
[C-C-:B---3--:R-:W-:Y:S01]  /*28a0*/  DADD R78, R88.reuse, R94.reuse ;  /* 0x00000000584e7229 */ /* 0x148fe2000000005e */
[----:B0-----:R-:W-:Y:S01]  /*28b0*/  @!P0 IMAD.WIDE R142, R143, 0x8, R162 ;  /* 0x000000088f8e8825 */ /* 0x001fe200078e02a2 */
[----:B------:R-:W-:Y:S01]  /*28c0*/  DADD R88, R88, -R94 ;  /* 0x0000000058587229 */ /* 0x000fe2000000085e */
[----:B------:R-:W-:Y:S01]  /*28d0*/  CS2R R94, SRZ ;  /* 0x00000000005e7805 */ /* 0x000fe2000001ff00 */
[----:B------:R-:W-:-:S02]  /*28e0*/  DFMA R106, R160, R54, R82 ;  /* 0x00000036a06a722b */ /* 0x000fc40000000052 */
[C-C-:B------:R-:W-:Y:S02]  /*28f0*/  DADD R82, R90.reuse, R92.reuse ;  /* 0x000000005a527229 */ /* 0x140fe4000000005c */
[----:B------:R-:W-:Y:S01]  /*2900*/  DADD R90, R90, -R92 ;  /* 0x000000005a5a7229 */ /* 0x000fe2000000085c */
[----:B--2---:R-:W2:Y:S01]  /*2910*/  @!P0 LDG.E.64.CONSTANT R94, desc[UR76][R142.64+0x68] ;  /* 0x0000684c8e5e8981 */ /* 0x004ea2000c1e9b00 */
[----:B------:R-:W-:Y:S01]  /*2920*/  CS2R R92, SRZ ;  /* 0x00000000005c7805 */ /* 0x000fe2000001ff00 */
[-C--:B------:R-:W-:Y:S02]  /*2930*/  DFMA R62, R48, R144.reuse, RZ ;  /* 0x00000090303e722b */ /* 0x080fe400000000ff */
[-C--:B------:R-:W-:Y:S02]  /*2940*/  DFMA R96, R56, R144.reuse, RZ ;  /* 0x000000903860722b */ /* 0x080fe400000000ff */
[-C--:B------:R-:W-:Y:S01]  /*2950*/  DFMA R100, R68, R144.reuse, RZ ;  /* 0x000000904464722b */ /* 0x080fe200000000ff */
[----:B------:R0:W3:Y:S01]  /*2960*/  @!P0 LDG.E.64.CONSTANT R92, desc[UR76][R142.64] ;  /* 0x0000004c8e5c8981 */ /* 0x0000e2000c1e9b00 */
[----:B------:R-:W-:-:S02]  /*2970*/  DFMA R144, R60, R144, RZ ;  /* 0x000000903c90722b */ /* 0x000fc400000000ff */
[C---:B------:R-:W-:Y:S02]  /*2980*/  DFMA R62, R160.reuse, R50, R62 ;  /* 0x00000032a03e722b */ /* 0x040fe4000000003e */
[C---:B------:R-:W-:Y:S02]  /*2990*/  DFMA R108, R160.reuse, R58, R96 ;  /* 0x0000003aa06c722b */ /* 0x040fe40000000060 */
[C---:B------:R-:W-:Y:S02]  /*29a0*/  DFMA R156, R160.reuse, R70, R100 ;  /* 0x00000046a09c722b */ /* 0x040fe40000000064 */
[----:B------:R-:W-:Y:S02]  /*29b0*/  DFMA R160, R160, UR20, R144 ;  /* 0x00000014a0a07c2b */ /* 0x000fe40008000090 */
[----:B------:R-:W-:Y:S02]  /*29c0*/  DFMA R62, R76, R166, R62 ;  /* 0x000000a64c3e722b */ /* 0x000fe4000000003e */
[----:B------:R-:W-:-:S02]  /*29d0*/  DFMA R144, R36, R164, R86 ;  /* 0x000000a42490722b */ /* 0x000fc40000000056 */
[C---:B------:R-:W-:Y:S01]  /*29e0*/  DFMA R96, R164.reuse, UR18, R114 ;  /* 0x00000012a4607c2b */ /* 0x040fe20008000072 */
[----:B------:R-:W-:Y:S01]  /*29f0*/  R2UR UR18, R132 ;  /* 0x00000000841272ca */ /* 0x000fe200000e0000 */
[----:B------:R-:W-:Y:S01]  /*2a00*/  DFMA R86, R164, UR56, R146 ;  /* 0x00000038a4567c2b */ /* 0x000fe20008000092 */
[----:B------:R-:W-:Y:S01]  /*2a10*/  R2UR UR19, R133 ;  /* 0x00000000851372ca */ /* 0x000fe200000e0000 */
[----:B------:R-:W-:Y:S01]  /*2a20*/  DFMA R102, R38, UR54, R102 ;  /* 0x0000003626667c2b */ /* 0x000fe20008000066 */
[----:B------:R-:W-:Y:S01]  /*2a30*/  R2UR UR56, R122 ;  /* 0x000000007a3872ca */ /* 0x000fe200000e0000 */
[-C--:B------:R-:W-:Y:S01]  /*2a40*/  DFMA R100, R44, R164.reuse, R110 ;  /* 0x000000a42c64722b */ /* 0x080fe2000000006e */
[----:B------:R-:W-:Y:S01]  /*2a50*/  R2UR UR57, R123 ;  /* 0x000000007b3972ca */ /* 0x000fe200000e0000 */
[----:B------:R-:W-:Y:S01]  /*2a60*/  DFMA R62, R46, UR12, R62 ;  /* 0x0000000c2e3e7c2b */ /* 0x000fe2000800003e */
[----:B-1----:R-:W-:Y:S01]  /*2a70*/  ISETP.GE.AND P0, PT, R0, UR73, PT ;  /* 0x0000004900007c0c */ /* 0x002fe2000bf06270 */
[----:B------:R-:W-:-:S06]  /*2a80*/  DFMA R104, R40, R164, R104 ;  /* 0x000000a42868722b */ /* 0x000fcc0000000068 */
[----:B------:R-:W-:-:S04]  /*2a90*/  DFMA R62, R88, UR18, R62 ;  /* 0x00000012583e7c2b */ /* 0x000fc8000800003e */
[----:B------:R-:W-:Y:S02]  /*2aa0*/  DFMA R102, R78, UR56, R102 ;  /* 0x000000384e667c2b */ /* 0x000fe40008000066 */
[----:B------:R-:W-:Y:S01]  /*2ab0*/  DFMA R114, R166, UR22, R160 ;  /* 0x00000016a6727c2b */ /* 0x000fe200080000a0 */
[----:B------:R-:W1:Y:S01]  /*2ac0*/  @!P0 LDC.64 R174, c[0x0][0x388] ;  /* 0x0000e200ffae8b82 */ /* 0x000e620000000a00 */
[----:B------:R-:W-:-:S04]  /*2ad0*/  DFMA R62, R90, UR32, R62 ;  /* 0x000000205a3e7c2b */ /* 0x000fc8000800003e */
[----:B0-----:R-:W-:-:S08]  /*2ae0*/  DFMA R142, R82, UR68, R102 ;  /* 0x00000044528e7c2b */ /* 0x001fd00008000066 */
        /* <DEDUP_REMOVED lines=11> */
[----:B------:R-:W3:Y:S01]  /*2ba0*/  @!P0 LDG.E.64.CONSTANT R102, desc[UR76][R160.64+0x8] ;  /* 0x0000084ca0668981 */ /* 0x000ee2000c1e9b00 */
[----:B------:R-:W-:Y:S02]  /*2bb0*/  DFMA R146, R80, R166, R106 ;  /* 0x000000a65092722b */ /* 0x000fe4000000006a */
[C---:B------:R-:W-:Y:S01]  /*2bc0*/  DFMA R110, R166.reuse, UR74, R112 ;  /* 0x0000004aa66e7c2b */ /* 0x040fe20008000070 */
[----:B------:R-:W-:Y:S01]  /*2bd0*/  R2UR.FILL UR74, R155 ;  /* 0x000000009b4a72ca */ /* 0x000fe200004e0000 */
[----:B------:R-:W-:Y:S01]  /*2be0*/  DFMA R112, R166, UR58, R156 ;  /* 0x0000003aa6707c2b */ /* 0x000fe2000800009c */
[----:B------:R-:W-:-:S02]  /*2bf0*/  MOV.SPILL R155, UR32 ;  /* 0x00000020009b7c02 */ /* 0x000fc40009000f00 */
[----:B------:R-:W-:Y:S02]  /*2c00*/  MOV.SPILL R156, UR33 ;  /* 0x00000021009c7c02 */ /* 0x000fe40009000f00 */
[----:B------:R-:W-:Y:S02]  /*2c10*/  R2UR UR18, R134 ;  /* 0x00000000861272ca */ /* 0x000fe400000e0000 */
[----:B------:R-:W-:Y:S02]  /*2c20*/  R2UR UR19, R135 ;  /* 0x00000000871372ca */ /* 0x000fe400000e0000 */
[----:B------:R-:W-:Y:S02]  /*2c30*/  R2UR UR32, R120 ;  /* 0x00000000782072ca */ /* 0x000fe400000e0000 */
[----:B------:R-:W-:Y:S01]  /*2c40*/  R2UR UR33, R121 ;  /* 0x00000000792172ca */ /* 0x000fe200000e0000 */
[----:B------:R-:W-:Y:S02]  /*2c50*/  DFMA R144, R38, UR52, R144 ;  /* 0x0000003426907c2b */ /* 0x000fe40008000090 */
[----:B------:R-:W-:-:S02]  /*2c60*/  DFMA R146, R46, UR10, R146 ;  /* 0x0000000a2e927c2b */ /* 0x000fc40008000092 */
[----:B------:R-:W-:-:S06]  /*2c70*/  DFMA R106, R84, R166, R108 ;  /* 0x000000a6546a722b */ /* 0x000fcc000000006c */
[----:B------:R-:W-:Y:S02]  /*2c80*/  DFMA R146, R88, UR18, R146 ;  /* 0x0000001258927c2b */ /* 0x000fe40008000092 */
[----:B------:R-:W-:Y:S02]  /*2c90*/  DFMA R144, R78, UR32, R144 ;  /* 0x000000204e907c2b */ /* 0x000fe40008000090 */
[----:B------:R-:W-:Y:S01]  /*2ca0*/  DFMA R108, R166, UR14, R158 ;  /* 0x0000000ea66c7c2b */ /* 0x000fe2000800009e */
[----:B------:R-:W-:Y:S02]  /*2cb0*/  R2UR UR76, R118 ;  /* 0x00000000764c72ca */ /* 0x000fe400000e0000 */
[----:B------:R-:W-:Y:S01]  /*2cc0*/  R2UR UR77, R119 ;  /* 0x00000000774d72ca */ /* 0x000fe200000e0000 */
[----:B------:R-:W-:Y:S01]  /*2cd0*/  DFMA R158, R90, UR30, R146 ;  /* 0x0000001e5a9e7c2b */ /* 0x000fe20008000092 */
[----:B------:R-:W-:Y:S01]  /*2ce0*/  R2UR UR18, R136 ;  /* 0x00000000881272ca */ /* 0x000fe200000e0000 */
[----:B------:R-:W-:Y:S01]  /*2cf0*/  DFMA R144, R82, UR66, R144 ;  /* 0x0000004252907c2b */ /* 0x000fe20008000090 */
[----:B------:R-:W-:Y:S01]  /*2d00*/  R2UR UR19, R137 ;  /* 0x00000000891372ca */ /* 0x000fe200000e0000 */
[----:B------:R-:W-:Y:S01]  /*2d10*/  DFMA R104, R38, UR50, R104 ;  /* 0x0000003226687c2b */ /* 0x000fe20008000068 */
[----:B------:R-:W0:Y:S05]  /*2d20*/  @!P0 LDC.64 R166, c[0x0][0x388] ;  /* 0x0000e200ffa68b82 */ /* 0x000e2a0000000a00 */
[----:B------:R-:W-:-:S02]  /*2d30*/  DADD R142, R144, R158 ;  /* 0x00000000908e7229 */ /* 0x000fc4000000009e */
[----:B------:R-:W-:Y:S01]  /*2d40*/  DADD R144, R144, -R158 ;  /* 0x0000000090907229 */ /* 0x000fe2000000089e */
[----:B------:R-:W4:Y:S01]  /*2d50*/  @!P0 LDC.64 R158, c[0x0][0x388] ;  /* 0x0000e200ff9e8b82 */ /* 0x000f220000000a00 */
[----:B------:R-:W-:Y:S02]  /*2d60*/  MOV.SPILL R147, UR31 ;  /* 0x0000001f00937c02 */ /* 0x000fe40009000f00 */
[----:B------:R-:W-:Y:S01]  /*2d70*/  MOV.SPILL R146, UR30 ;  /* 0x0000001e00927c02 */ /* 0x000fe20009000f00 */
[----:B------:R-:W5:Y:S03]  /*2d80*/  LDCU.64 UR30, c[0x0][0x358] ;  /* 0x00006b00ff1e77ac */ /* 0x000f660008000a00 */
[----:B--2---:R-:W-:-:S08]  /*2d90*/  DMUL R144, R144, R94 ;  /* 0x0000005e90907228 */ /* 0x004fd00000000000 */
[CCC-:B---3--:R-:W-:Y:S02]  /*2da0*/  DFMA R94, R142.reuse, R102.reuse, -R144.reuse ;  /* 0x000000668e5e722b */ /* 0x1c8fe40000000890 */
[----:B------:R-:W-:Y:S01]  /*2db0*/  DFMA R102, R142, R102, R144 ;  /* 0x000000668e66722b */ /* 0x000fe20000000090 */
[----:B------:R-:W-:Y:S01]  /*2dc0*/  @!P0 IMAD R143, R0, 0xab8, R35 ;  /* 0x00000ab8008f8824 */ /* 0x000fe200078e0223 */
[----:B------:R-:W-:-:S03]  /*2dd0*/  CS2R R144, SRZ ;  /* 0x0000000000907805 */ /* 0x000fc6000001ff00 */
[----:B----4-:R-:W-:Y:S01]  /*2de0*/  @!P0 IMAD.WIDE R158, R143, 0x8, R158 ;  /* 0x000000088f9e8825 */ /* 0x010fe200078e029e */
[----:B------:R-:W-:-:S04]  /*2df0*/  CS2R R142, SRZ ;  /* 0x00000000008e7805 */ /* 0x000fc8000001ff00 */
[----:B-----5:R-:W2:Y:S04]  /*2e00*/  @!P0 LDG.E.64.CONSTANT R144, desc[UR30][R158.64+0x58] ;  /* 0x0000581e9e908981 */ /* 0x020ea8000c1e9b00 */
[----:B------:R3:W4:Y:S01]  /*2e10*/  @!P0 LDG.E.64.CONSTANT R142, desc[UR30][R158.64+0x10] ;  /* 0x0000101e9e8e8981 */ /* 0x000722000c1e9b00 */
[----:B------:R-:W-:Y:S02]  /*2e20*/  DFMA R106, R46, UR8, R106 ;  /* 0x000000082e6a7c2b */ /* 0x000fe4000800006a */
[----:B------:R-:W-:-:S06]  /*2e30*/  DFMA R104, R78, UR76, R104 ;  /* 0x0000004c4e687c2b */ /* 0x000fcc0008000068 */
[----:B------:R-:W-:Y:S02]  /*2e40*/  DFMA R106, R88, UR18, R106 ;  /* 0x00000012586a7c2b */ /* 0x000fe4000800006a */
[----:B------:R-:W-:-:S06]  /*2e50*/  DFMA R160, R82, UR64, R104 ;  /* 0x0000004052a07c2b */ /* 0x000fcc0008000068 */
[----:B------:R-:W-:-:S08]  /*2e60*/  DFMA R106, R90, UR28, R106 ;  /* 0x0000001c5a6a7c2b */ /* 0x000fd0000800006a */
[C-C-:B------:R-:W-:Y:S02]  /*2e70*/  DADD R104, R160.reuse, -R106.reuse ;  /* 0x00000000a0687229 */ /* 0x140fe4000000086a */
[----:B------:R-:W-:Y:S02]  /*2e80*/  DADD R106, R160, R106 ;  /* 0x00000000a06a7229 */ /* 0x000fe4000000006a */
[C---:B------:R-:W-:Y:S02]  /*2e90*/  DFMA R114, R46.reuse, UR24, R114 ;  /* 0x000000182e727c2b */ /* 0x040fe40008000072 */
[C---:B------:R-:W-:Y:S02]  /*2ea0*/  DFMA R110, R46.reuse, UR26, R110 ;  /* 0x0000001a2e6e7c2b */ /* 0x040fe4000800006e */
[C---:B------:R-:W-:Y:S02]  /*2eb0*/  DFMA R112, R46.reuse, UR6, R112 ;  /* 0x000000062e707c2b */ /* 0x040fe40008000070 */
[----:B------:R-:W-:Y:S01]  /*2ec0*/  DFMA R108, R46, UR4, R108 ;  /* 0x000000042e6c7c2b */ /* 0x000fe2000800006c */
[----:B------:R-:W-:Y:S01]  /*2ed0*/  @!P0 IMAD R47, R0, 0xab8, R35 ;  /* 0x00000ab8002f8824 */ /* 0x000fe200078e0223 */
[----:B------:R-:W-:-:S02]  /*2ee0*/  R2UR UR18, R116 ;  /* 0x00000000741272ca */ /* 0x000fc400000e0000 */
[----:B------:R-:W-:Y:S01]  /*2ef0*/  R2UR UR19, R117 ;  /* 0x00000000751372ca */ /* 0x000fe200000e0000 */
[C---:B------:R-:W-:Y:S02]  /*2f00*/  DFMA R100, R38.reuse, UR48, R100 ;  /* 0x0000003026647c2b */ /* 0x040fe40008000064 */
[C---:B------:R-:W-:Y:S01]  /*2f10*/  DFMA R98, R38.reuse, UR44, R98 ;  /* 0x0000002c26627c2b */ /* 0x040fe20008000062 */
[----:B------:R-:W-:Y:S02]  /*2f20*/  MOV.SPILL R157, UR29 ;  /* 0x0000001d009d7c02 */ /* 0x000fe40009000f00 */
[----:B---3--:R-:W-:Y:S02]  /*2f30*/  MOV.SPILL R158, UR28 ;  /* 0x0000001c009e7c02 */ /* 0x008fe40009000f00 */
[----:B------:R-:W-:Y:S02]  /*2f40*/  R2UR UR28, R130 ;  /* 0x00000000821c72ca */ /* 0x000fe400000e0000 */
[----:B------:R-:W-:Y:S01]  /*2f50*/  R2UR UR29, R131 ;  /* 0x00000000831d72ca */ /* 0x000fe200000e0000 */
[----:B------:R-:W-:Y:S01]  /*2f60*/  DFMA R96, R38, UR60, R96 ;  /* 0x0000003c26607c2b */ /* 0x000fe20008000060 */
[----:B------:R-:W-:Y:S01]  /*2f70*/  R2UR.FILL UR77, R154 ;  /* 0x000000009a4d72ca */ /* 0x000fe200004e0000 */
[----:B------:R-:W-:Y:S01]  /*2f80*/  DFMA R100, R78, UR18, R100 ;  /* 0x000000124e647c2b */ /* 0x000fe20008000064 */
[----:B------:R-:W-:Y:S01]  /*2f90*/  R2UR.FILL UR76, R153 ;  /* 0x00000000994c72ca */ /* 0x000fe200004e0000 */
[----:B------:R-:W-:Y:S01]  /*2fa0*/  DFMA R86, R38, UR42, R86 ;  /* 0x0000002a26567c2b */ /* 0x000fe20008000056 */
[----:B------:R-:W-:Y:S01]  /*2fb0*/  R2UR.FILL UR19, R151 ;  /* 0x00000000971372ca */ /* 0x000fe200004e0000 */
[----:B------:R-:W-:Y:S01]  /*2fc0*/  DFMA R38, R78, UR38, R98 ;  /* 0x000000264e267c2b */ /* 0x000fe20008000062 */
[----:B------:R-:W-:-:S02]  /*2fd0*/  R2UR.FILL UR18, R152 ;  /* 0x00000000981272ca */ /* 0x000fc400004e0000 */
[----:B------:R-:W-:Y:S02]  /*2fe0*/  MOV.SPILL R154, UR65 ;  /* 0x00000041009a7c02 */ /* 0x000fe40009000f00 */
[----:B------:R-:W-:Y:S02]  /*2ff0*/  MOV.SPILL R153, UR64 ;  /* 0x0000004000997c02 */ /* 0x000fe40009000f00 */
[----:B------:R-:W-:Y:S02]  /*3000*/  MOV.SPILL R151, UR39 ;  /* 0x0000002700977c02 */ /* 0x000fe40009000f00 */
[----:B------:R-:W-:Y:S02]  /*3010*/  MOV.SPILL R152, UR38 ;  /* 0x0000002600987c02 */ /* 0x000fe40009000f00 */
[----:B------:R-:W-:Y:S02]  /*3020*/  R2UR UR64, R140 ;  /* 0x000000008c4072ca */ /* 0x000fe400000e0000 */
[----:B------:R-:W-:-:S02]  /*3030*/  R2UR UR65, R141 ;  /* 0x000000008d4172ca */ /* 0x000fc400000e0000 */
[----:B------:R-:W-:Y:S02]  /*3040*/  R2UR UR38, R138 ;  /* 0x000000008a2672ca */ /* 0x000fe400000e0000 */
[----:B------:R-:W-:Y:S01]  /*3050*/  R2UR UR39, R139 ;  /* 0x000000008b2772ca */ /* 0x000fe200000e0000 */
[C-C-:B------:R-:W-:Y:S02]  /*3060*/  @!P0 IMAD R171, R0.reuse, 0xab8, R35.reuse ;  /* 0x00000ab800ab8824 */ /* 0x140fe400078e0223 */
[----:B------:R-:W-:Y:S01]  /*3070*/  @!P0 IMAD R173, R0, 0xab8, R35 ;  /* 0x00000ab800ad8824 */ /* 0x000fe200078e0223 */
[----:B------:R-:W-:Y:S01]  /*3080*/  CS2R R98, SRZ ;  /* 0x0000000000627805 */ /* 0x000fe2000001ff00 */
[----:B0-----:R-:W-:Y:S01]  /*3090*/  @!P0 IMAD.WIDE R170, R171, 0x8, R166 ;  /* 0x00000008abaa8825 */ /* 0x001fe200078e02a6 */
[C---:B------:R-:W-:Y:S02]  /*30a0*/  DFMA R96, R78.reuse, UR28, R96 ;  /* 0x0000001c4e607c2b */ /* 0x040fe40008000060 */
[----:B------:R-:W-:Y:S01]  /*30b0*/  DFMA R86, R78, UR34, R86 ;  /* 0x000000224e567c2b */ /* 0x000fe20008000056 */
[----:B------:R-:W-:Y:S01]  /*30c0*/  CS2R R78, SRZ ;  /* 0x00000000004e7805 */ /* 0x000fe2000001ff00 */
[----:B------:R-:W3:Y:S01]  /*30d0*/  @!P0 LDG.E.64.CONSTANT R98, desc[UR30][R170.64+0x48] ;  /* 0x0000481eaa628981 */ /* 0x000ee2000c1e9b00 */
[----:B------:R-:W-:-:S02]  /*30e0*/  DFMA R110, R88, UR64, R110 ;  /* 0x00000040586e7c2b */ /* 0x000fc4000800006e */
[C---:B------:R-:W-:Y:S02]  /*30f0*/  DFMA R112, R88.reuse, UR38, R112 ;  /* 0x0000002658707c2b */ /* 0x040fe40008000070 */
[----:B------:R-:W-:Y:S01]  /*3100*/  DFMA R108, R88, UR70, R108 ;  /* 0x00000046586c7c2b */ /* 0x000fe2000800006c */
[----:B------:R-:W-:Y:S01]  /*3110*/  @!P0 IMAD R35, R0, 0xab8, R35 ;  /* 0x00000ab800238824 */ /* 0x000fe200078e0223 */
[C---:B------:R-:W-:Y:S01]  /*3120*/  DFMA R166, R82.reuse, UR46, R96 ;  /* 0x0000002e52a67c2b */ /* 0x040fe20008000060 */
[----:B------:R-:W-:Y:S02]  /*3130*/  CS2R R96, SRZ ;  /* 0x0000000000607805 */ /* 0x000fe4000001ff00 */
[----:B-1----:R-:W-:Y:S01]  /*3140*/  @!P0 IMAD.WIDE R174, R35, 0x8, R174 ;  /* 0x0000000823ae8825 */ /* 0x002fe200078e02ae */
[----:B------:R-:W-:Y:S02]  /*3150*/  R2UR.FILL UR73, R169 ;  /* 0x00000000a94972ca */ /* 0x000fe400004e0000 */
[----:B------:R-:W-:Y:S01]  /*3160*/  R2UR.FILL UR75, R168 ;  /* 0x00000000a84b72ca */ /* 0x000fe200004e0000 */
[----:B------:R-:W-:Y:S01]  /*3170*/  DFMA R168, R82, UR40, R38 ;  /* 0x0000002852a87c2b */ /* 0x000fe20008000026 */
[----:B------:R-:W5:Y:S01]  /*3180*/  @!P0 LDG.E.64.CONSTANT R96, desc[UR30][R174.64+0x38] ;  /* 0x0000381eae608981 */ /* 0x000f62000c1e9b00 */
[----:B------:R-:W-:-:S06]  /*3190*/  CS2R R38, SRZ ;  /* 0x0000000000267805 */ /* 0x000fcc000001ff00 */
[----:B------:R-:W5:Y:S01]  /*31a0*/  @!P0 LDG.E.64.CONSTANT R38, desc[UR30][R174.64+0x30] ;  /* 0x0000301eae268981 */ /* 0x000f62000c1e9b00 */
[----:B--2---:R-:W-:-:S08]  /*31b0*/  DMUL R144, R104, R144 ;  /* 0x0000009068907228 */ /* 0x004fd00000000000 */
[CCC-:B----4-:R-:W-:Y:S02]  /*31c0*/  DFMA R104, R106.reuse, R142.reuse, -R144.reuse ;  /* 0x0000008e6a68722b */ /* 0x1d0fe40000000890 */
[----:B------:R-:W-:Y:S01]  /*31d0*/  DFMA R106, R106, R142, R144 ;  /* 0x0000008e6a6a722b */ /* 0x000fe20000000090 */
[----:B------:R-:W0:Y:S01]  /*31e0*/  @!P0 LDC.64 R142, c[0x0][0x388] ;  /* 0x0000e200ff8e8b82 */ /* 0x000e220000000a00 */
[----:B------:R-:W-:Y:S01]  /*31f0*/  DFMA R144, R88, UR16, R114 ;  /* 0x0000001058907c2b */ /* 0x000fe20008000072 */
[----:B0-----:R-:W-:-:S06]  /*3200*/  @!P0 IMAD.WIDE R114, R47, 0x8, R142 ;  /* 0x000000082f728825 */ /* 0x001fcc00078e028e */
[----:B------:R-:W0:Y:S01]  /*3210*/  @!P0 LDC.64 R142, c[0x0][0x388] ;  /* 0x0000e200ff8e8b82 */ /* 0x000e220000000a00 */
[----:B------:R-:W-:Y:S02]  /*3220*/  CS2R R46, SRZ ;  /* 0x00000000002e7805 */ /* 0x000fe4000001ff00 */
[----:B------:R-:W-:Y:S01]  /*3230*/  CS2R R88, SRZ ;  /* 0x0000000000587805 */ /* 0x000fe2000001ff00 */
[----:B------:R-:W2:Y:S04]  /*3240*/  @!P0 LDG.E.64.CONSTANT R78, desc[UR30][R114.64+0x18] ;  /* 0x0000181e724e8981 */ /* 0x000ea8000c1e9b00 */
[----:B------:R1:W4:Y:S04]  /*3250*/  @!P0 LDG.E.64.CONSTANT R46, desc[UR30][R114.64+0x50] ;  /* 0x0000501e722e8981 */ /* 0x000328000c1e9b00 */
[----:B------:R3:W2:Y:S01]  /*3260*/  @!P0 LDG.E.64.CONSTANT R88, desc[UR30][R170.64+0x20] ;  /* 0x0000201eaa588981 */ /* 0x0006a2000c1e9b00 */
[----:B0-----:R-:W-:Y:S01]  /*3270*/  @!P0 IMAD.WIDE R172, R173, 0x8, R142 ;  /* 0x00000008adac8825 */ /* 0x001fe200078e028e */
[----:B------:R-:W-:-:S02]  /*3280*/  CS2R R142, SRZ ;  /* 0x00000000008e7805 */ /* 0x000fc4000001ff00 */
[----:B-1----:R-:W-:-:S04]  /*3290*/  CS2R R114, SRZ ;  /* 0x0000000000727805 */ /* 0x002fc8000001ff00 */
[----:B------:R-:W2:Y:S04]  /*32a0*/  @!P0 LDG.E.64.CONSTANT R142, desc[UR30][R172.64+0x40] ;  /* 0x0000401eac8e8981 */ /* 0x000ea8000c1e9b00 */
[----:B------:R-:W2:Y:S01]  /*32b0*/  @!P0 LDG.E.64.CONSTANT R114, desc[UR30][R172.64+0x28] ;  /* 0x0000281eac728981 */ /* 0x000ea2000c1e9b00 */
[----:B------:R-:W-:Y:S02]  /*32c0*/  DFMA R100, R82, UR62, R100 ;  /* 0x0000003e52647c2b */ /* 0x000fe40008000064 */
[C---:B------:R-:W-:Y:S02]  /*32d0*/  DFMA R110, R90.reuse, UR72, R110 ;  /* 0x000000485a6e7c2b */ /* 0x040fe4000800006e */
[C---:B------:R-:W-:Y:S02]  /*32e0*/  DFMA R112, R90.reuse, UR74, R112 ;  /* 0x0000004a5a707c2b */ /* 0x040fe40008000070 */
[----:B------:R-:W-:-:S02]  /*32f0*/  DFMA R108, R90, UR76, R108 ;  /* 0x0000004c5a6c7c2b */ /* 0x000fc4000800006c */
[----:B---3--:R-:W-:Y:S02]  /*3300*/  DFMA R170, R82, UR36, R86 ;  /* 0x0000002452aa7c2b */ /* 0x008fe40008000056 */
[C-C-:B------:R-:W-:Y:S02]  /*3310*/  DADD R86, R100.reuse, -R110.reuse ;  /* 0x0000000064567229 */ /* 0x140fe4000000086e */
[----:B------:R-:W-:Y:S02]  /*3320*/  DADD R82, R100, R110 ;  /* 0x0000000064527229 */ /* 0x000fe4000000006e */
[----:B------:R-:W-:Y:S02]  /*3330*/  DADD R100, R166, -R112 ;  /* 0x00000000a6647229 */ /* 0x000fe40000000870 */
[----:B------:R-:W-:Y:S02]  /*3340*/  DADD R110, R168, -R108 ;  /* 0x00000000a86e7229 */ /* 0x000fe4000000086c */
[----:B------:R-:W-:-:S02]  /*3350*/  DFMA R144, R90, UR18, R144 ;  /* 0x000000125a907c2b */ /* 0x000fc40008000090 */
[----:B------:R-:W-:Y:S02]  /*3360*/  DADD R90, R166, R112 ;  /* 0x00000000a65a7229 */ /* 0x000fe40000000070 */
[----:B------:R-:W-:Y:S02]  /*3370*/  DMUL R98, R100, R98 ;  /* 0x0000006264627228 */ /* 0x000fe40000000000 */
[----:B------:R-:W-:Y:S02]  /*3380*/  DADD R108, R168, R108 ;  /* 0x00000000a86c7229 */ /* 0x000fe4000000006c */
[C-C-:B------:R-:W-:Y:S02]  /*3390*/  DADD R112, R170.reuse, -R144.reuse ;  /* 0x00000000aa707229 */ /* 0x140fe40000000890 */
[----:B------:R-:W-:-:S06]  /*33a0*/  DADD R100, R170, R144 ;  /* 0x00000000aa647229 */ /* 0x000fcc0000000090 */
[----:B-----5:R-:W-:-:S08]  /*33b0*/  DMUL R112, R112, R96 ;  /* 0x0000006070707228 */ /* 0x020fd00000000000 */
[CCC-:B------:R-:W-:Y:S02]  /*33c0*/  DFMA R96, R100.reuse, R38.reuse, -R112.reuse ;  /* 0x000000266460722b */ /* 0x1c0fe40000000870 */
[----:B------:R-:W-:Y:S02]  /*33d0*/  DFMA R38, R100, R38, R112 ;  /* 0x000000266426722b */ /* 0x000fe40000000070 */
[----:B------:R-:W-:Y:S02]  /*33e0*/  DFMA R112, R32, R92, RZ ;  /* 0x0000005c2070722b */ /* 0x000fe400000000ff */
[----:B------:R-:W-:Y:S01]  /*33f0*/  DFMA R144, R92, UR54, RZ ;  /* 0x000000365c907c2b */ /* 0x000fe200080000ff */
[----:B------:R-:W-:Y:S02]  /*3400*/  MOV.SPILL R159, UR35 ;  /* 0x00000023009f7c02 */ /* 0x000fe40009000f00 */
[----:B------:R-:W-:Y:S02]  /*3410*/  MOV.SPILL R160, UR34 ;  /* 0x0000002200a07c02 */ /* 0x000fe40009000f00 */
[----:B------:R-:W-:-:S02]  /*3420*/  R2UR UR34, R128 ;  /* 0x00000000802272ca */ /* 0x000fc400000e0000 */
[----:B------:R-:W-:Y:S01]  /*3430*/  R2UR UR35, R129 ;  /* 0x00000000812372ca */ /* 0x000fe200000e0000 */
[----:B------:R-:W-:Y:S02]  /*3440*/  DFMA R144, R102, UR52, R144 ;  /* 0x0000003466907c2b */ /* 0x000fe40008000090 */
[----:B------:R-:W-:Y:S01]  /*3450*/  DFMA R166, R92, UR56, RZ ;  /* 0x000000385ca67c2b */ /* 0x000fe200080000ff */
[----:B------:R-:W-:Y:S02]  /*3460*/  R2UR UR56, R124 ;  /* 0x000000007c3872ca */ /* 0x000fe400000e0000 */
[----:B------:R-:W-:-:S03]  /*3470*/  R2UR UR57, R125 ;  /* 0x000000007d3972ca */ /* 0x000fc600000e0000 */
[----:B------:R-:W-:Y:S02]  /*3480*/  DFMA R144, R106, UR50, R144 ;  /* 0x000000326a907c2b */ /* 0x000fe40008000090 */
[----:B------:R-:W-:Y:S01]  /*3490*/  DFMA R168, R92, UR68, RZ ;  /* 0x000000445ca87c2b */ /* 0x000fe200080000ff */
[----:B------:R-:W-:Y:S02]  /*34a0*/  R2UR UR30, R134 ;  /* 0x00000000861e72ca */ /* 0x000fe400000e0000 */
[----:B------:R-:W-:Y:S02]  /*34b0*/  R2UR UR31, R135 ;  /* 0x00000000871f72ca */ /* 0x000fe400000e0000 */
[----:B------:R-:W-:Y:S02]  /*34c0*/  R2UR UR64, R118 ;  /* 0x00000000764072ca */ /* 0x000fe400000e0000 */
[----:B------:R-:W-:Y:S02]  /*34d0*/  R2UR UR65, R119 ;  /* 0x00000000774172ca */ /* 0x000fe400000e0000 */
[----:B------:R-:W-:-:S02]  /*34e0*/  R2UR UR28, R136 ;  /* 0x00000000881c72ca */ /* 0x000fc400000e0000 */
[----:B------:R-:W-:Y:S02]  /*34f0*/  R2UR UR29, R137 ;  /* 0x00000000891d72ca */ /* 0x000fe400000e0000 */
[----:B------:R-:W-:Y:S02]  /*3500*/  MOV.SPILL R161, UR39 ;  /* 0x0000002700a17c02 */ /* 0x000fe40009000f00 */
[----:B------:R-:W-:Y:S02]  /*3510*/  MOV.SPILL R162, UR38 ;  /* 0x0000002600a27c02 */ /* 0x000fe40009000f00 */
[----:B------:R-:W-:Y:S02]  /*3520*/  R2UR UR38, R140 ;  /* 0x000000008c2672ca */ /* 0x000fe400000e0000 */
[----:B------:R-:W-:Y:S02]  /*3530*/  R2UR UR39, R141 ;  /* 0x000000008d2772ca */ /* 0x000fe400000e0000 */
[----:B------:R-:W-:-:S02]  /*3540*/  MOV.SPILL R163, UR71 ;  /* 0x0000004700a37c02 */ /* 0x000fc40009000f00 */
[----:B------:R-:W-:Y:S02]  /*3550*/  MOV.SPILL R164, UR70 ;  /* 0x0000004600a47c02 */ /* 0x000fe40009000f00 */
[----:B------:R-:W-:Y:S02]  /*3560*/  R2UR UR70, R116 ;  /* 0x00000000744672ca */ /* 0x000fe400000e0000 */
[----:B------:R-:W-:Y:S01]  /*3570*/  R2UR UR71, R117 ;  /* 0x00000000754772ca */ /* 0x000fe200000e0000 */
[----:B----4-:R-:W-:-:S08]  /*3580*/  DMUL R86, R86, R46 ;  /* 0x0000002e56567228 */ /* 0x010fd00000000000 */
[CCC-:B--2---:R-:W-:Y:S02]  /*3590*/  DFMA R46, R82.reuse, R78.reuse, -R86.reuse ;  /* 0x0000004e522e722b */ /* 0x1c4fe40000000856 */
[----:B------:R-:W-:Y:S02]  /*35a0*/  DFMA R82, R82, R78, R86 ;  /* 0x0000004e5252722b */ /* 0x000fe40000000056 */
[CCC-:B------:R-:W-:Y:S02]  /*35b0*/  DFMA R78, R90.reuse, R88.reuse, -R98.reuse ;  /* 0x000000585a4e722b */ /* 0x1c0fe40000000862 */
[----:B------:R-:W-:Y:S02]  /*35c0*/  DFMA R88, R90, R88, R98 ;  /* 0x000000585a58722b */ /* 0x000fe40000000062 */
[----:B------:R-:W-:Y:S02]  /*35d0*/  DMUL R110, R110, R142 ;  /* 0x0000008e6e6e7228 */ /* 0x000fe40000000000 */
[----:B------:R-:W-:-:S06]  /*35e0*/  DFMA R98, R4, R92, RZ ;  /* 0x0000005c0462722b */ /* 0x000fcc00000000ff */
[CCC-:B------:R-:W-:Y:S02]  /*35f0*/  DFMA R86, R108.reuse, R114.reuse, -R110.reuse ;  /* 0x000000726c56722b */ /* 0x1c0fe4000000086e */
[----:B------:R-:W-:Y:S02]  /*3600*/  DFMA R90, R108, R114, R110 ;  /* 0x000000726c5a722b */ /* 0x000fe4000000006e */
[----:B------:R-:W-:Y:S02]  /*3610*/  DFMA R108, R48, R62, RZ ;  /* 0x0000003e306c722b */ /* 0x000fe400000000ff */
[----:B------:R-:W-:Y:S02]  /*3620*/  DFMA R110, R92, R6, RZ ;  /* 0x000000065c6e722b */ /* 0x000fe400000000ff */
[----:B------:R-:W-:Y:S02]  /*3630*/  DFMA R114, R62, R50, RZ ;  /* 0x000000323e72722b */ /* 0x000fe400000000ff */
        /* <DEDUP_REMOVED lines=23> */
[----:B------:R-:W-:Y:S02]  /*37b0*/  DFMA R114, R96, UR20, R114 ;  /* 0x0000001460727c2b */ /* 0x000fe40008000072 */
[----:B------:R-:W-:-:S02]  /*37c0*/  DFMA R142, R36, R102, R112 ;  /* 0x00000066248e722b */ /* 0x000fc40000000070 */
[----:B------:R-:W-:Y:S02]  /*37d0*/  DFMA R112, R76, R62, RZ ;  /* 0x0000003e4c70722b */ /* 0x000fe400000000ff */
[C-C-:B------:R-:W-:Y:S02]  /*37e0*/  DADD R98, R100.reuse, -R108.reuse ;  /* 0x0000000064627229 */ /* 0x140fe4000000086c */
[----:B------:R-:W-:Y:S02]  /*37f0*/  DADD R100, R100, R108 ;  /* 0x0000000064647229 */ /* 0x000fe4000000006c */
[C-C-:B------:R-:W-:Y:S02]  /*3800*/  DADD R108, R110.reuse, -R114.reuse ;  /* 0x000000006e6c7229 */ /* 0x140fe40000000872 */
[----:B------:R-:W-:Y:S02]  /*3810*/  DADD R110, R110, R114 ;  /* 0x000000006e6e7229 */ /* 0x000fe40000000072 */
[----:B------:R-:W-:-:S02]  /*3820*/  DFMA R114, R62, UR12, RZ ;  /* 0x0000000c3e727c2b */ /* 0x000fc400080000ff */
[----:B------:R-:W-:-:S06]  /*3830*/  DFMA R112, R80, R94, R112 ;  /* 0x0000005e5070722b */ /* 0x000fcc0000000070 */
[----:B------:R-:W-:Y:S02]  /*3840*/  DFMA R114, R94, UR10, R114 ;  /* 0x0000000a5e727c2b */ /* 0x000fe40008000072 */
[----:B------:R-:W-:Y:S02]  /*3850*/  DFMA R112, R84, R104, R112 ;  /* 0x000000685470722b */ /* 0x000fe40000000070 */
[----:B------:R-:W-:-:S04]  /*3860*/  DFMA R142, R40, R106, R142 ;  /* 0x0000006a288e722b */ /* 0x000fc8000000008e */
[----:B------:R-:W-:Y:S02]  /*3870*/  DFMA R114, R104, UR8, R114 ;  /* 0x0000000868727c2b */ /* 0x000fe40008000072 */
[----:B------:R-:W-:Y:S02]  /*3880*/  DFMA R112, R46, UR34, R112 ;  /* 0x000000222e707c2b */ /* 0x000fe40008000070 */
[----:B------:R-:W-:Y:S02]  /*3890*/  DFMA R142, R44, R82, R142 ;  /* 0x000000522c8e722b */ /* 0x000fe4000000008e */
[----:B------:R-:W-:Y:S02]  /*38a0*/  DFMA R144, R82, UR48, R144 ;  /* 0x0000003052907c2b */ /* 0x000fe40008000090 */
[----:B------:R-:W-:Y:S02]  /*38b0*/  DFMA R114, R46, UR26, R114 ;  /* 0x0000001a2e727c2b */ /* 0x000fe40008000072 */
[----:B------:R-:W-:Y:S01]  /*38c0*/  DFMA R112, R78, UR58, R112 ;  /* 0x0000003a4e707c2b */ /* 0x000fe20008000070 */
[----:B------:R-:W-:-:S02]  /*38d0*/  R2UR.FILL UR59, R148 ;  /* 0x00000000943b72ca */ /* 0x000fc400004e0000 */
[----:B------:R-:W-:Y:S01]  /*38e0*/  R2UR.FILL UR58, R43 ;  /* 0x000000002b3a72ca */ /* 0x000fe200004e0000 */
[C---:B------:R-:W-:Y:S01]  /*38f0*/  DFMA R142, R88.reuse, UR56, R142 ;  /* 0x00000038588e7c2b */ /* 0x040fe2000800008e */
[----:B------:R-:W-:Y:S01]  /*3900*/  R2UR.FILL UR57, R149 ;  /* 0x00000000953972ca */ /* 0x000fe200004e0000 */
[----:B------:R-:W-:Y:S01]  /*3910*/  DFMA R144, R88, UR60, R144 ;  /* 0x0000003c58907c2b */ /* 0x000fe20008000090 */
[----:B------:R-:W-:Y:S01]  /*3920*/  R2UR.FILL UR56, R150 ;  /* 0x00000000963872ca */ /* 0x000fe200004e0000 */
[----:B------:R-:W-:Y:S02]  /*3930*/  DFMA R114, R78, UR6, R114 ;  /* 0x000000064e727c2b */ /* 0x000fe40008000072 */
[----:B------:R-:W-:-:S04]  /*3940*/  DFMA R112, R86, UR14, R112 ;  /* 0x0000000e56707c2b */ /* 0x000fc80008000070 */
[C---:B------:R-:W-:Y:S02]  /*3950*/  DFMA R144, R90.reuse, UR44, R144 ;  /* 0x0000002c5a907c2b */ /* 0x040fe40008000090 */
[----:B------:R-:W-:Y:S02]  /*3960*/  DFMA R142, R90, UR58, R142 ;  /* 0x0000003a5a8e7c2b */ /* 0x000fe4000800008e */
[----:B------:R-:W-:Y:S02]  /*3970*/  DFMA R114, R86, UR4, R114 ;  /* 0x0000000456727c2b */ /* 0x000fe40008000072 */
[----:B------:R-:W-:Y:S01]  /*3980*/  DFMA R92, R102, UR32, R166 ;  /* 0x00000020665c7c2b */ /* 0x000fe200080000a6 */
[----:B------:R-:W-:Y:S01]  /*3990*/  R2UR UR32, R132 ;  /* 0x00000000842072ca */ /* 0x000fe200000e0000 */
[----:B------:R-:W-:Y:S01]  /*39a0*/  DFMA R112, R96, UR22, R112 ;  /* 0x0000001660707c2b */ /* 0x000fe20008000070 */
[----:B------:R-:W-:Y:S01]  /*39b0*/  R2UR UR33, R133 ;  /* 0x00000000852172ca */ /* 0x000fe200000e0000 */
[----:B------:R-:W-:-:S02]  /*39c0*/  DFMA R142, R38, UR56, R142 ;  /* 0x00000038268e7c2b */ /* 0x000fc4000800008e */
[----:B------:R-:W-:Y:S02]  /*39d0*/  DFMA R144, R38, UR42, R144 ;  /* 0x0000002a26907c2b */ /* 0x000fe40008000090 */
[----:B------:R-:W-:-:S04]  /*39e0*/  DFMA R148, R96, UR24, R114 ;  /* 0x0000001860947c2b */ /* 0x000fc80008000072 */
[C-C-:B------:R-:W-:Y:S02]  /*39f0*/  DADD R114, R142.reuse, -R112.reuse ;  /* 0x000000008e727229 */ /* 0x140fe40000000870 */
[----:B------:R-:W-:Y:S02]  /*3a00*/  DADD R112, R142, R112 ;  /* 0x000000008e707229 */ /* 0x000fe40000000070 */
[C-C-:B------:R-:W-:Y:S02]  /*3a10*/  DADD R142, R144.reuse, -R148.reuse ;  /* 0x00000000908e7229 */ /* 0x140fe40000000894 */
[----:B------:R-:W-:Y:S02]  /*3a20*/  DADD R144, R144, R148 ;  /* 0x0000000090907229 */ /* 0x000fe40000000094 */
[----:B------:R-:W-:Y:S01]  /*3a30*/  DFMA R148, R62, UR32, RZ ;  /* 0x000000203e947c2b */ /* 0x000fe200080000ff */
[----:B------:R-:W-:Y:S02]  /*3a40*/  R2UR.FILL UR33, R156 ;  /* 0x000000009c2172ca */ /* 0x000fe400004e0000 */
[----:B------:R-:W-:-:S05]  /*3a50*/  R2UR.FILL UR32, R155 ;  /* 0x000000009b2072ca */ /* 0x000fca00004e0000 */
[----:B------:R-:W-:Y:S01]  /*3a60*/  DFMA R148, R94, UR30, R148 ;  /* 0x0000001e5e947c2b */ /* 0x000fe20008000094 */
[----:B------:R-:W-:Y:S02]  /*3a70*/  R2UR.FILL UR31, R147 ;  /* 0x00000000931f72ca */ /* 0x000fe400004e0000 */
[----:B------:R-:W-:Y:S01]  /*3a80*/  R2UR.FILL UR30, R146 ;  /* 0x00000000921e72ca */ /* 0x000fe200004e0000 */
[----:B------:R-:W-:Y:S01]  /*3a90*/  DFMA R92, R106, UR64, R92 ;  /* 0x000000406a5c7c2b */ /* 0x000fe2000800005c */
[----:B------:R-:W-:-:S03]  /*3aa0*/  R2UR.FILL UR65, R154 ;  /* 0x000000009a4172ca */ /* 0x000fc600004e0000 */
[----:B------:R-:W-:Y:S01]  /*3ab0*/  DFMA R62, R62, UR32, RZ ;  /* 0x000000203e3e7c2b */ /* 0x000fe200080000ff */
[----:B------:R-:W-:Y:S01]  /*3ac0*/  R2UR.FILL UR64, R153 ;  /* 0x00000000994072ca */ /* 0x000fe200004e0000 */
[----:B------:R-:W-:Y:S01]  /*3ad0*/  DFMA R148, R104, UR28, R148 ;  /* 0x0000001c68947c2b */ /* 0x000fe20008000094 */
[----:B------:R-:W-:Y:S02]  /*3ae0*/  R2UR.FILL UR29, R157 ;  /* 0x000000009d1d72ca */ /* 0x000fe400004e0000 */
[----:B------:R-:W-:Y:S01]  /*3af0*/  R2UR.FILL UR28, R158 ;  /* 0x000000009e1c72ca */ /* 0x000fe200004e0000 */
[----:B------:R-:W-:Y:S02]  /*3b00*/  DFMA R102, R102, UR66, R168 ;  /* 0x0000004266667c2b */ /* 0x000fe400080000a8 */
[----:B------:R-:W-:Y:S02]  /*3b10*/  DFMA R62, R94, UR30, R62 ;  /* 0x0000001e5e3e7c2b */ /* 0x000fe4000800003e */
[----:B------:R-:W-:Y:S01]  /*3b20*/  DFMA R148, R46, UR38, R148 ;  /* 0x000000262e947c2b */ /* 0x000fe20008000094 */
[----:B------:R-:W-:-:S02]  /*3b30*/  R2UR.FILL UR39, R161 ;  /* 0x00000000a12772ca */ /* 0x000fc400004e0000 */
[----:B------:R-:W-:Y:S01]  /*3b40*/  R2UR.FILL UR38, R162 ;  /* 0x00000000a22672ca */ /* 0x000fe200004e0000 */
[----:B------:R-:W-:Y:S01]  /*3b50*/  DFMA R102, R106, UR64, R102 ;  /* 0x000000406a667c2b */ /* 0x000fe20008000066 */
[----:B------:R-:W-:-:S03]  /*3b60*/  R2UR UR34, R130 ;  /* 0x00000000822272ca */ /* 0x000fc600000e0000 */
[----:B------:R-:W-:Y:S01]  /*3b70*/  DFMA R62, R104, UR28, R62 ;  /* 0x0000001c683e7c2b */ /* 0x000fe2000800003e */
[----:B------:R-:W-:Y:S01]  /*3b80*/  R2UR UR35, R131 ;  /* 0x00000000832372ca */ /* 0x000fe200000e0000 */
[C---:B------:R-:W-:Y:S02]  /*3b90*/  DFMA R92, R82.reuse, UR70, R92 ;  /* 0x00000046525c7c2b */ /* 0x040fe4000800005c */
[----:B------:R-:W-:Y:S01]  /*3ba0*/  DFMA R102, R82, UR62, R102 ;  /* 0x0000003e52667c2b */ /* 0x000fe20008000066 */
[----:B------:R-:W-:-:S03]  /*3bb0*/  R2UR.FILL UR71, R163 ;  /* 0x00000000a34772ca */ /* 0x000fc600004e0000 */
[----:B------:R-:W-:Y:S01]  /*3bc0*/  DFMA R62, R46, UR72, R62 ;  /* 0x000000482e3e7c2b */ /* 0x000fe2000800003e */
[----:B------:R-:W-:Y:S01]  /*3bd0*/  R2UR.FILL UR70, R164 ;  /* 0x00000000a44672ca */ /* 0x000fe200004e0000 */
[----:B------:R-:W-:Y:S01]  /*3be0*/  DFMA R148, R78, UR38, R148 ;  /* 0x000000264e947c2b */ /* 0x000fe20008000094 */
[----:B------:R-:W-:Y:S02]  /*3bf0*/  R2UR.FILL UR39, R151 ;  /* 0x00000000972772ca */ /* 0x000fe400004e0000 */
[----:B------:R-:W-:Y:S01]  /*3c00*/  R2UR.FILL UR38, R152 ;  /* 0x00000000982672ca */ /* 0x000fe200004e0000 */
[C---:B------:R-:W-:Y:S02]  /*3c10*/  DFMA R92, R88.reuse, UR34, R92 ;  /* 0x00000022585c7c2b */ /* 0x040fe4000800005c */
[----:B------:R-:W-:Y:S02]  /*3c20*/  DFMA R102, R88, UR46, R102 ;  /* 0x0000002e58667c2b */ /* 0x000fe40008000066 */
[----:B------:R-:W-:Y:S01]  /*3c30*/  DFMA R62, R78, UR74, R62 ;  /* 0x0000004a4e3e7c2b */ /* 0x000fe2000800003e */
[----:B------:R-:W-:-:S02]  /*3c40*/  R2UR.FILL UR35, R159 ;  /* 0x000000009f2372ca */ /* 0x000fc400004e0000 */
[----:B------:R-:W-:Y:S01]  /*3c50*/  R2UR.FILL UR34, R160 ;  /* 0x00000000a02272ca */ /* 0x000fe200004e0000 */
[----:B------:R-:W-:Y:S02]  /*3c60*/  DFMA R148, R86, UR70, R148 ;  /* 0x0000004656947c2b */ /* 0x000fe40008000094 */
[C---:B------:R-:W-:Y:S02]  /*3c70*/  DFMA R102, R90.reuse, UR40, R102 ;  /* 0x000000285a667c2b */ /* 0x040fe40008000066 */
[----:B------:R-:W-:Y:S02]  /*3c80*/  DFMA R92, R90, UR38, R92 ;  /* 0x000000265a5c7c2b */ /* 0x000fe4000800005c */
[----:B------:R-:W-:Y:S02]  /*3c90*/  DFMA R62, R86, UR76, R62 ;  /* 0x0000004c563e7c2b */ /* 0x000fe4000800003e */
[----:B------:R-:W-:Y:S02]  /*3ca0*/  DFMA R148, R96, UR16, R148 ;  /* 0x0000001060947c2b */ /* 0x000fe40008000094 */
[----:B------:R-:W-:-:S02]  /*3cb0*/  DFMA R102, R38, UR36, R102 ;  /* 0x0000002426667c2b */ /* 0x000fc40008000066 */
[----:B------:R-:W-:Y:S02]  /*3cc0*/  DFMA R92, R38, UR34, R92 ;  /* 0x00000022265c7c2b */ /* 0x000fe4000800005c */
[----:B------:R-:W-:-:S06]  /*3cd0*/  DFMA R62, R96, UR18, R62 ;  /* 0x00000012603e7c2b */ /* 0x000fcc000800003e */
[----:B------:R-:W-:Y:S02]  /*3ce0*/  DADD R38, R92, -R148 ;  /* 0x000000005c267229 */ /* 0x000fe40000000894 */
[----:B------:R-:W-:Y:S02]  /*3cf0*/  DADD R46, R102, -R62 ;  /* 0x00000000662e7229 */ /* 0x000fe4000000083e */
        /* <DEDUP_REMOVED lines=17> */
.L_x_54:
[----:B------:R-:W-:Y:S05]  /*3e10*/  BSYNC.RECONVERGENT B0 ;  /* 0x0000000000007941 */ /* 0x000fea0003800200 */
.L_x_53:
[----:B------:R-:W2:Y:S01]  /*3e20*/  S2R R3, SR_TID.X ;  /* 0x0000000000037919 */ /* 0x000ea20000002100 */
[----:B------:R-:W-:Y:S01]  /*3e30*/  BSSY.RECONVERGENT B0, `(.L_x_56) ;  /* 0x00000d4000007945 */ /* 0x000fe20003800200 */
[----:B------:R-:W3:Y:S01]  /*3e40*/  S2R R0, SR_TID.Y ;  /* 0x0000000000007919 */ /* 0x000ee20000002200 */
[----:B------:R-:W-:Y:S01]  /*3e50*/  BAR.SYNC.DEFER_BLOCKING 0x0 ;  /* 0x0000000000007b1d */ /* 0x000fe20000010000 */
[----:B--2---:R-:W-:-:S13]  /*3e60*/  ISETP.GT.U32.AND P1, PT, R3, 0xa7, PT ;  /* 0x000000a70300780c */ /* 0x004fda0003f24070 */
[----:B---3--:R-:W-:Y:S05]  /*3e70*/  @P1 BRA `(.L_x_57) ;  /* 0x0000000c003c1947 */ /* 0x008fea0003800000 */
[----:B01----:R-:W0:Y:S01]  /*3e80*/  S2R R35, SR_CgaCtaId ;  /* 0x0000000000237919 */ /* 0x003e220000008800 */
[----:B------:R-:W-:Y:S01]  /*3e90*/  MOV R34, 0x400 ;  /* 0x0000040000227802 */ /* 0x000fe20000000f00 */
[----:B------:R-:W1:Y:S03]  /*3ea0*/  S2R R2, SR_TID.Y ;  /* 0x0000000000027919 */ /* 0x000e660000002200 */
[----:B0-----:R-:W-:-:S05]  /*3eb0*/  LEA R35, R35, R34, 0x18 ;  /* 0x0000002223237211 */ /* 0x001fca00078ec0ff */
[----:B-1----:R-:W-:-:S07]  /*3ec0*/  IMAD R2, R2, 0x55c0, R35 ;  /* 0x000055c002027824 */ /* 0x002fce00078e0223 */
.L_x_58:
        /* <DEDUP_REMOVED lines=28> */
[----:B------:R-:W-:Y:S01]  /*4090*/  MOV.SPILL R142, UR17 ;  /* 0x00000011008e7c02 */ /* 0x000fe20009000f00 */
[----:B------:R-:W-:Y:S01]  /*40a0*/  IMAD R34, R39, 0x8, R38 ;  /* 0x0000000827227824 */ /* 0x000fe200078e0226 */
[----:B------:R-:W-:Y:S02]  /*40b0*/  MOV.SPILL R143, UR16 ;  /* 0x00000010008f7c02 */ /* 0x000fe40009000f00 */
[----:B------:R-:W-:Y:S02]  /*40c0*/  R2UR UR16, R118 ;  /* 0x00000000761072ca */ /* 0x000fe400000e0000 */
[----:B------:R-:W-:Y:S01]  /*40d0*/  LDS.64 R38, [R34] ;  /* 0x0000000022267984 */ /* 0x000fe20000000a00 */
[----:B------:R-:W-:-:S02]  /*40e0*/  R2UR UR17, R119 ;  /* 0x00000000771172ca */ /* 0x000fc400000e0000 */
[----:B------:R-:W-:Y:S01]  /*40f0*/  MOV.SPILL R35, UR19 ;  /* 0x0000001300237c02 */ /* 0x000fe20009000f00 */
[----:B------:R-:W0:Y:S01]  /*4100*/  LDS.64 R46, [R34+0x5b0] ;  /* 0x0005b000222e7984 */ /* 0x000e220000000a00 */
[----:B------:R-:W-:Y:S02]  /*4110*/  MOV.SPILL R43, UR18 ;  /* 0x00000012002b7c02 */ /* 0x000fe40009000f00 */
[----:B------:R-:W-:Y:S01]  /*4120*/  R2UR UR18, R136 ;  /* 0x00000000881272ca */ /* 0x000fe200000e0000 */
[----:B------:R-:W-:Y:S01]  /*4130*/  LDS.64 R78, [R34+0x70] ;  /* 0x00007000224e7984 */ /* 0x000fe20000000a00 */
[----:B------:R-:W-:Y:S02]  /*4140*/  R2UR UR19, R137 ;  /* 0x00000000891372ca */ /* 0x000fe400000e0000 */
[C---:B------:R-:W-:Y:S01]  /*4150*/  ISETP.GE.U32.AND P1, PT, R3.reuse, 0x18, PT ;  /* 0x000000180300780c */ /* 0x040fe20003f26070 */
[----:B------:R-:W1:Y:S01]  /*4160*/  LDS.64 R82, [R34+0x540] ;  /* 0x0005400022527984 */ /* 0x000e620000000a00 */
[----:B------:R-:W-:-:S03]  /*4170*/  VIADD R3, R3, 0x90 ;  /* 0x0000009003037836 */ /* 0x000fc60000000000 */
        /* <DEDUP_REMOVED lines=16> */
[----:B------:R-:W-:Y:S02]  /*4280*/  DFMA R108, R38, UR12, RZ ;  /* 0x0000000c266c7c2b */ /* 0x000fe400080000ff */
[----:B------:R-:W-:Y:S02]  /*4290*/  DFMA R106, R36, R46, R98 ;  /* 0x0000002e246a722b */ /* 0x000fe40000000062 */
[C---:B------:R-:W-:Y:S01]  /*42a0*/  DFMA R114, R46.reuse, UR22, R104 ;  /* 0x000000162e727c2b */ /* 0x040fe20008000068 */
[----:B------:R-:W-:Y:S01]  /*42b0*/  R2UR UR22, R124 ;  /* 0x000000007c1672ca */ /* 0x000fe200000e0000 */
[----:B------:R-:W-:Y:S01]  /*42c0*/  DFMA R144, R46, UR66, R62 ;  /* 0x000000422e907c2b */ /* 0x000fe2000800003e */
[----:B------:R-:W-:Y:S01]  /*42d0*/  R2UR UR23, R125 ;  /* 0x000000007d1772ca */ /* 0x000fe200000e0000 */
[----:B------:R-:W-:-:S02]  /*42e0*/  DFMA R62, R48, R38, RZ ;  /* 0x00000026303e722b */ /* 0x000fc400000000ff */
[----:B------:R-:W-:Y:S02]  /*42f0*/  DFMA R98, R38, R50, RZ ;  /* 0x000000322662722b */ /* 0x000fe400000000ff */
[----:B------:R-:W-:Y:S02]  /*4300*/  DFMA R104, R76, R38, RZ ;  /* 0x000000264c68722b */ /* 0x000fe400000000ff */
[----:B------:R-:W-:Y:S01]  /*4310*/  DFMA R112, R38, UR20, RZ ;  /* 0x0000001426707c2b */ /* 0x000fe200080000ff */
[----:B------:R-:W-:Y:S01]  /*4320*/  R2UR UR20, R140 ;  /* 0x000000008c1472ca */ /* 0x000fe200000e0000 */
[----:B------:R-:W-:Y:S01]  /*4330*/  DFMA R82, R8, R46, R94 ;  /* 0x0000002e0852722b */ /* 0x000fe2000000005e */
[----:B------:R-:W-:Y:S01]  /*4340*/  R2UR UR21, R141 ;  /* 0x000000008d1572ca */ /* 0x000fe200000e0000 */
[----:B------:R-:W-:Y:S01]  /*4350*/  DFMA R100, R46, R10, R96 ;  /* 0x0000000a2e64722b */ /* 0x000fe20000000060 */
[----:B------:R-:W-:Y:S01]  /*4360*/  LDS.64 R94, [R34+0x1c0] ;  /* 0x0001c000225e7984 */ /* 0x000fe20000000a00 */
[----:B------:R-:W-:-:S02]  /*4370*/  DFMA R38, R38, UR32, RZ ;  /* 0x0000002026267c2b */ /* 0x000fc400080000ff */
[----:B------:R-:W-:Y:S01]  /*4380*/  DFMA R110, R46, UR52, R102 ;  /* 0x000000342e6e7c2b */ /* 0x000fe20008000066 */
[----:B------:R-:W0:Y:S01]  /*4390*/  LDS.64 R96, [R34+0x3f0] ;  /* 0x0003f00022607984 */ /* 0x000e220000000a00 */
[----:B--2---:R-:W-:Y:S02]  /*43a0*/  DADD R46, R86, R88 ;  /* 0x00000000562e7229 */ /* 0x004fe40000000058 */
[----:B------:R-:W-:Y:S02]  /*43b0*/  DFMA R62, R52, R78, R62 ;  /* 0x0000004e343e722b */ /* 0x000fe4000000003e */
[----:B------:R-:W-:Y:S02]  /*43c0*/  DFMA R102, R78, R54, R98 ;  /* 0x000000364e66722b */ /* 0x000fe40000000062 */
[----:B------:R-:W-:Y:S02]  /*43d0*/  DFMA R104, R80, R78, R104 ;  /* 0x0000004e5068722b */ /* 0x000fe40000000068 */
[----:B------:R-:W-:-:S02]  /*43e0*/  DFMA R108, R78, UR10, R108 ;  /* 0x0000000a4e6c7c2b */ /* 0x000fc4000800006c */
[C---:B------:R-:W-:Y:S01]  /*43f0*/  DFMA R112, R78.reuse, UR36, R112 ;  /* 0x000000244e707c2b */ /* 0x040fe20008000070 */
[----:B------:R-:W-:Y:S01]  /*4400*/  R2UR UR36, R128 ;  /* 0x00000000802472ca */ /* 0x000fe200000e0000 */
[----:B------:R-:W-:Y:S01]  /*4410*/  DFMA R146, R78, UR30, R38 ;  /* 0x0000001e4e927c2b */ /* 0x000fe20008000026 */
[----:B------:R-:W-:Y:S01]  /*4420*/  R2UR UR37, R129 ;  /* 0x00000000812572ca */ /* 0x000fe200000e0000 */
[----:B------:R-:W-:Y:S01]  /*4430*/  DADD R86, R86, -R88 ;  /* 0x0000000056567229 */ /* 0x000fe20000000858 */
[----:B------:R-:W-:Y:S01]  /*4440*/  LDS.64 R38, [R34+0x230] ;  /* 0x0002300022267984 */ /* 0x000fe20000000a00 */
[----:B------:R-:W-:Y:S02]  /*4450*/  DFMA R88, R12, R46, R82 ;  /* 0x0000002e0c58722b */ /* 0x000fe40000000052 */
[----:B------:R-:W-:Y:S01]  /*4460*/  DFMA R100, R46, R14, R100 ;  /* 0x0000000e2e64722b */ /* 0x000fe20000000064 */
[----:B------:R-:W1:Y:S01]  /*4470*/  LDS.64 R78, [R34+0x380] ;  /* 0x00038000224e7984 */ /* 0x000e620000000a00 */
[----:B------:R-:W-:-:S02]  /*4480*/  DFMA R106, R40, R46, R106 ;  /* 0x0000002e286a722b */ /* 0x000fc4000000006a */
[C---:B------:R-:W-:Y:S02]  /*4490*/  DFMA R110, R46.reuse, UR50, R110 ;  /* 0x000000322e6e7c2b */ /* 0x040fe4000800006e */
[C---:B------:R-:W-:Y:S01]  /*44a0*/  DFMA R114, R46.reuse, UR16, R114 ;  /* 0x000000102e727c2b */ /* 0x040fe20008000072 */
[----:B------:R-:W-:Y:S01]  /*44b0*/  R2UR UR16, R116 ;  /* 0x00000000741072ca */ /* 0x000fe200000e0000 */
[----:B------:R-:W-:Y:S01]  /*44c0*/  DFMA R144, R46, UR64, R144 ;  /* 0x000000402e907c2b */ /* 0x000fe20008000090 */
[----:B------:R-:W-:Y:S01]  /*44d0*/  R2UR UR17, R117 ;  /* 0x00000000751172ca */ /* 0x000fe200000e0000 */
[----:B------:R-:W-:Y:S01]  /*44e0*/  DFMA R98, R56, R86, R62 ;  /* 0x000000563862722b */ /* 0x000fe2000000003e */
[----:B------:R-:W-:Y:S01]  /*44f0*/  LDS.64 R46, [R34+0x2a0] ;  /* 0x0002a000222e7984 */ /* 0x000fe20000000a00 */
[----:B---3--:R-:W-:Y:S02]  /*4500*/  DADD R82, R90, R92 ;  /* 0x000000005a527229 */ /* 0x008fe4000000005c */
[----:B------:R-:W-:Y:S01]  /*4510*/  DFMA R102, R86, R58, R102 ;  /* 0x0000003a5666722b */ /* 0x000fe20000000066 */
[----:B------:R-:W2:Y:S01]  /*4520*/  LDS.64 R62, [R34+0x310] ;  /* 0x00031000223e7984 */ /* 0x000ea20000000a00 */
[----:B------:R-:W-:-:S02]  /*4530*/  DFMA R104, R84, R86, R104 ;  /* 0x000000565468722b */ /* 0x000fc40000000068 */
[C---:B------:R-:W-:Y:S02]  /*4540*/  DFMA R108, R86.reuse, UR8, R108 ;  /* 0x00000008566c7c2b */ /* 0x040fe4000800006c */
[C---:B------:R-:W-:Y:S01]  /*4550*/  DFMA R112, R86.reuse, UR18, R112 ;  /* 0x0000001256707c2b */ /* 0x040fe20008000070 */
[----:B------:R-:W-:Y:S01]  /*4560*/  R2UR UR18, R138 ;  /* 0x000000008a1272ca */ /* 0x000fe200000e0000 */
[----:B------:R-:W-:Y:S01]  /*4570*/  DFMA R146, R86, UR28, R146 ;  /* 0x0000001c56927c2b */ /* 0x000fe20008000092 */
[----:B------:R-:W-:Y:S01]  /*4580*/  R2UR UR19, R139 ;  /* 0x000000008b1372ca */ /* 0x000fe200000e0000 */
[----:B------:R-:W-:Y:S02]  /*4590*/  DADD R90, R90, -R92 ;  /* 0x000000005a5a7229 */ /* 0x000fe4000000085c */
        /* <DEDUP_REMOVED lines=8> */
[----:B0-----:R-:W-:Y:S02]  /*4620*/  DADD R82, R94, R96 ;  /* 0x000000005e527229 */ /* 0x001fe40000000060 */
[----:B------:R-:W-:Y:S02]  /*4630*/  DFMA R98, R64, R90, R98 ;  /* 0x0000005a4062722b */ /* 0x000fe40000000062 */
[----:B------:R-:W-:-:S02]  /*4640*/  DFMA R102, R90, R66, R102 ;  /* 0x000000425a66722b */ /* 0x000fc40000000066 */
        /* <DEDUP_REMOVED lines=8> */
[----:B------:R-:W-:Y:S02]  /*46d0*/  DADD R94, R94, -R96 ;  /* 0x000000005e5e7229 */ /* 0x000fe40000000860 */
[----:B------:R-:W-:-:S02]  /*46e0*/  DFMA R88, R20, R82, R88 ;  /* 0x000000521458722b */ /* 0x000fc40000000058 */
[C---:B------:R-:W-:Y:S02]  /*46f0*/  DFMA R100, R82.reuse, R22, R100 ;  /* 0x000000165264722b */ /* 0x040fe40000000064 */
        /* <DEDUP_REMOVED lines=8> */
[----:B-1----:R-:W-:-:S02]  /*4780*/  DADD R82, R38, R78 ;  /* 0x0000000026527229 */ /* 0x002fc4000000004e */
[----:B------:R-:W-:Y:S02]  /*4790*/  DFMA R98, R68, R94, R98 ;  /* 0x0000005e4462722b */ /* 0x000fe40000000062 */
        /* <DEDUP_REMOVED lines=9> */
[----:B------:R-:W-:-:S02]  /*4830*/  DADD R38, R38, -R78 ;  /* 0x0000000026267229 */ /* 0x000fc4000000084e */
[----:B--2---:R-:W-:Y:S02]  /*4840*/  DADD R78, R46, R62 ;  /* 0x000000002e4e7229 */ /* 0x004fe4000000003e */
[----:B------:R-:W-:Y:S02]  /*4850*/  DFMA R88, R24, R82, R88 ;  /* 0x000000521858722b */ /* 0x000fe40000000058 */
[C---:B------:R-:W-:Y:S02]  /*4860*/  DFMA R100, R82.reuse, R26, R100 ;  /* 0x0000001a5264722b */ /* 0x040fe40000000064 */
[C---:B------:R-:W-:Y:S02]  /*4870*/  DFMA R106, R82.reuse, UR58, R106 ;  /* 0x0000003a526a7c2b */ /* 0x040fe4000800006a */
[C---:B------:R-:W-:Y:S02]  /*4880*/  DFMA R110, R82.reuse, UR44, R110 ;  /* 0x0000002c526e7c2b */ /* 0x040fe4000800006e */
[----:B------:R-:W-:-:S02]  /*4890*/  DFMA R114, R82, UR38, R114 ;  /* 0x0000002652727c2b */ /* 0x000fc40008000072 */
[----:B------:R-:W-:Y:S02]  /*48a0*/  DFMA R144, R82, UR40, R144 ;  /* 0x0000002852907c2b */ /* 0x000fe40008000090 */
[----:B------:R-:W-:Y:S02]  /*48b0*/  DFMA R98, R72, R38, R98 ;  /* 0x000000264862722b */ /* 0x000fe40000000062 */
[C---:B------:R-:W-:Y:S02]  /*48c0*/  DFMA R102, R38.reuse, R74, R102 ;  /* 0x0000004a2666722b */ /* 0x040fe40000000066 */
[C---:B------:R-:W-:Y:S02]  /*48d0*/  DFMA R104, R38.reuse, UR14, R104 ;  /* 0x0000000e26687c2b */ /* 0x040fe40008000068 */
[C---:B------:R-:W-:Y:S02]  /*48e0*/  DFMA R108, R38.reuse, UR4, R108 ;  /* 0x00000004266c7c2b */ /* 0x040fe4000800006c */
[----:B------:R-:W-:-:S02]  /*48f0*/  DFMA R112, R38, UR70, R112 ;  /* 0x0000004626707c2b */ /* 0x000fc40008000070 */
[----:B------:R-:W-:Y:S02]  /*4900*/  DFMA R146, R38, UR76, R146 ;  /* 0x0000004c26927c2b */ /* 0x000fe40008000092 */
[----:B------:R-:W-:Y:S02]  /*4910*/  DADD R46, R46, -R62 ;  /* 0x000000002e2e7229 */ /* 0x000fe4000000083e */
        /* <DEDUP_REMOVED lines=37> */
.L_x_57:
[----:B------:R-:W-:Y:S05]  /*4b70*/  BSYNC.RECONVERGENT B0 ;  /* 0x0000000000007941 */ /* 0x000fea0003800200 */
.L_x_56:
[----:B------:R-:W-:Y:S01]  /*4b80*/  BAR.SYNC.DEFER_BLOCKING 0x0 ;  /* 0x0000000000007b1d */ /* 0x000fe20000010000 */
[----:B-1----:R-:W-:Y:S02]  /*4b90*/  MOV.SPILL R99, UR25 ;  /* 0x0000001900637c02 */ /* 0x002fe40009000f00 */
[----:B0-2---:R-:W-:Y:S02]  /*4ba0*/  MOV.SPILL R100, UR24 ;  /* 0x0000001800647c02 */ /* 0x005fe40009000f00 */
[----:B------:R-:W-:Y:S02]  /*4bb0*/  R2UR UR24, R122 ;  /* 0x000000007a1872ca */ /* 0x000fe400000e0000 */
[----:B------:R-:W-:Y:S02]  /*4bc0*/  R2UR UR25, R123 ;  /* 0x000000007b1972ca */ /* 0x000fe400000e0000 */
[----:B------:R-:W-:Y:S02]  /*4bd0*/  MOV.SPILL R101, UR23 ;  /* 0x0000001700657c02 */ /* 0x000fe40009000f00 */
[----:B------:R-:W-:-:S02]  /*4be0*/  MOV.SPILL R102, UR22 ;  /* 0x0000001600667c02 */ /* 0x000fc40009000f00 */
[----:B------:R-:W-:Y:S02]  /*4bf0*/  R2UR UR22, R120 ;  /* 0x00000000781672ca */ /* 0x000fe400000e0000 */
[----:B------:R-:W-:Y:S02]  /*4c00*/  R2UR UR23, R121 ;  /* 0x00000000791772ca */ /* 0x000fe400000e0000 */
[----:B------:R-:W-:Y:S01]  /*4c10*/  MOV.SPILL R105, UR37 ;  /* 0x0000002500697c02 */ /* 0x000fe20009000f00 */
[----:B------:R-:W0:Y:S01]  /*4c20*/  S2UR UR37, SR_CTAID.X ;  /* 0x00000000002579c3 */ /* 0x000e220000002500 */
[----:B------:R-:W-:Y:S02]  /*4c30*/  MOV.SPILL R97, UR17 ;  /* 0x0000001100617c02 */ /* 0x000fe40009000f00 */
[----:B------:R-:W-:Y:S02]  /*4c40*/  MOV.SPILL R98, UR16 ;  /* 0x0000001000627c02 */ /* 0x000fe40009000f00 */
[----:B------:R-:W-:Y:S01]  /*4c50*/  R2UR UR16, R132 ;  /* 0x00000000841072ca */ /* 0x000fe200000e0000 */
[----:B------:R-:W-:Y:S01]  /*4c60*/  LDS.64 R2, [R42] ;  /* 0x000000002a027984 */ /* 0x000fe20000000a00 */
[----:B------:R-:W-:-:S02]  /*4c70*/  R2UR UR17, R133 ;  /* 0x00000000851172ca */ /* 0x000fc400000e0000 */
[----:B------:R-:W-:Y:S01]  /*4c80*/  MOV.SPILL R43, UR19 ;  /* 0x00000013002b7c02 */ /* 0x000fe20009000f00 */
[----:B------:R-:W1:Y:S01]  /*4c90*/  LDS.64 R34, [R42+0x4fa0] ;  /* 0x004fa0002a227984 */ /* 0x000e620000000a00 */
[----:B------:R-:W-:Y:S02]  /*4ca0*/  MOV.SPILL R96, UR18 ;  /* 0x0000001200607c02 */ /* 0x000fe40009000f00 */
[----:B------:R-:W-:Y:S01]  /*4cb0*/  R2UR UR18, R118 ;  /* 0x00000000761272ca */ /* 0x000fe200000e0000 */
[----:B------:R-:W-:Y:S01]  /*4cc0*/  LDS.64 R46, [R42+0x620] ;  /* 0x000620002a2e7984 */ /* 0x000fe20000000a00 */
[----:B------:R-:W-:Y:S02]  /*4cd0*/  R2UR UR19, R119 ;  /* 0x00000000771372ca */ /* 0x000fe400000e0000 */
[----:B------:R-:W-:Y:S01]  /*4ce0*/  MOV.SPILL R104, UR21 ;  /* 0x0000001500687c02 */ /* 0x000fe20009000f00 */
[----:B------:R-:W2:Y:S01]  /*4cf0*/  LDS.64 R62, [R42+0x4980] ;  /* 0x004980002a3e7984 */ /* 0x000ea20000000a00 */
[----:B------:R-:W-:-:S02]  /*4d00*/  MOV.SPILL R103, UR20 ;  /* 0x0000001400677c02 */ /* 0x000fc40009000f00 */
[----:B------:R-:W-:Y:S01]  /*4d10*/  R2UR UR20, R134 ;  /* 0x00000000861472ca */ /* 0x000fe200000e0000 */
[----:B------:R-:W-:Y:S01]  /*4d20*/  LDS.64 R78, [R42+0xc40] ;  /* 0x000c40002a4e7984 */ /* 0x000fe20000000a00 */
[----:B------:R-:W-:Y:S01]  /*4d30*/  R2UR UR21, R135 ;  /* 0x00000000871572ca */ /* 0x000fe200000e0000 */
[----:B0-----:R-:W-:Y:S01]  /*4d40*/  VIADD R0, R0, UR37 ;  /* 0x0000002500007c36 */ /* 0x001fe20008000000 */
[----:B------:R-:W-:Y:S01]  /*4d50*/  MOV.SPILL R106, UR36 ;  /* 0x00000024006a7c02 */ /* 0x000fe20009000f00 */
[----:B------:R-:W0:Y:S01]  /*4d60*/  LDS.64 R82, [R42+0x4360] ;  /* 0x004360002a527984 */ /* 0x000e220000000a00 */
[----:B------:R-:W-:Y:S02]  /*4d70*/  R2UR UR36, R140 ;  /* 0x000000008c2472ca */ /* 0x000fe400000e0000 */
[----:B------:R-:W-:Y:S01]  /*4d80*/  R2UR UR37, R141 ;  /* 0x000000008d2572ca */ /* 0x000fe200000e0000 */
[C-C-:B-1----:R-:W-:Y:S02]  /*4d90*/  DADD R38, R2.reuse, R34.reuse ;  /* 0x0000000002267229 */ /* 0x142fe40000000022 */
[----:B------:R-:W-:-:S02]  /*4da0*/  DADD R2, R2, -R34 ;  /* 0x0000000002027229 */ /* 0x000fc40000000822 */
[C-C-:B--2---:R-:W-:Y:S02]  /*4db0*/  DADD R34, R46.reuse, R62.reuse ;  /* 0x000000002e227229 */ /* 0x144fe4000000003e */
[----:B------:R-:W-:-:S04]  /*4dc0*/  DADD R46, R46, -R62 ;  /* 0x000000002e2e7229 */ /* 0x000fc8000000083e */
[----:B------:R-:W-:Y:S01]  /*4dd0*/  DFMA R86, R48, R2, RZ ;  /* 0x000000023056722b */ /* 0x000fe200000000ff */
[----:B------:R-:W-:Y:S01]  /*4de0*/  LDS.64 R62, [R42+0x1260] ;  /* 0x001260002a3e7984 */ /* 0x000fe20000000a00 */
[----:B------:R-:W-:Y:S02]  /*4df0*/  DFMA R4, R4, R38, RZ ;  /* 0x000000260404722b */ /* 0x000fe400000000ff */
[----:B------:R-:W-:Y:S01]  /*4e00*/  DFMA R50, R2, R50, RZ ;  /* 0x000000320232722b */ /* 0x000fe200000000ff */
[----:B------:R-:W1:Y:S01]  /*4e10*/  LDS.64 R48, [R42+0x3d40] ;  /* 0x003d40002a307984 */ /* 0x000e620000000a00 */
[----:B------:R-:W-:Y:S02]  /*4e20*/  DFMA R32, R32, R38, RZ ;  /* 0x000000262020722b */ /* 0x000fe400000000ff */
[----:B------:R-:W-:Y:S01]  /*4e30*/  DFMA R90, R38, UR24, RZ ;  /* 0x00000018265a7c2b */ /* 0x000fe200080000ff */
[----:B------:R-:W-:Y:S01]  /*4e40*/  R2UR UR24, R126 ;  /* 0x000000007e1872ca */ /* 0x000fe200000e0000 */
[----:B------:R-:W-:Y:S01]  /*4e50*/  DFMA R88, R8, R34, R4 ;  /* 0x000000220858722b */ /* 0x000fe20000000004 */
[----:B------:R-:W-:Y:S01]  /*4e60*/  R2UR UR25, R127 ;  /* 0x000000007f1972ca */ /* 0x000fe200000e0000 */
[----:B------:R-:W-:Y:S01]  /*4e70*/  DFMA R4, R38, R6, RZ ;  /* 0x000000062604722b */ /* 0x000fe200000000ff */
[----:B------:R-:W-:Y:S01]  /*4e80*/  LDS.64 R8, [R42+0x3720] ;  /* 0x003720002a087984 */ /* 0x000fe20000000a00 */
[----:B------:R-:W-:-:S02]  /*4e90*/  DFMA R76, R76, R2, RZ ;  /* 0x000000024c4c722b */ /* 0x000fc400000000ff */
[----:B------:R-:W-:Y:S01]  /*4ea0*/  DFMA R86, R52, R46, R86 ;  /* 0x0000002e3456722b */ /* 0x000fe20000000056 */
[----:B------:R-:W2:Y:S01]  /*4eb0*/  LDS.64 R6, [R42+0x1880] ;  /* 0x001880002a067984 */ /* 0x000ea20000000a00 */
[----:B------:R-:W-:Y:S02]  /*4ec0*/  DFMA R50, R46, R54, R50 ;  /* 0x000000362e32722b */ /* 0x000fe40000000032 */
[----:B------:R-:W-:Y:S02]  /*4ed0*/  DFMA R52, R34, R10, R4 ;  /* 0x0000000a2234722b */ /* 0x000fe40000000004 */
[----:B------:R-:W-:Y:S01]  /*4ee0*/  DFMA R54, R36, R34, R32 ;  /* 0x000000222436722b */ /* 0x000fe20000000020 */
[----:B------:R-:W-:Y:S01]  /*4ef0*/  LDS.64 R10, [R42+0x1ea0] ;  /* 0x001ea0002a0a7984 */ /* 0x000fe20000000a00 */
[----:B0-----:R-:W-:Y:S02]  /*4f00*/  DADD R4, R78, R82 ;  /* 0x000000004e047229 */ /* 0x001fe40000000052 */
[----:B------:R-:W-:Y:S01]  /*4f10*/  DFMA R90, R34, UR22, R90 ;  /* 0x00000016225a7c2b */ /* 0x000fe2000800005a */
[----:B------:R-:W0:Y:S01]  /*4f20*/  LDS.64 R32, [R42+0x3100] ;  /* 0x003100002a207984 */ /* 0x000e220000000a00 */
[----:B------:R-:W-:Y:S01]  /*4f30*/  DFMA R76, R80, R46, R76 ;  /* 0x0000002e504c722b */ /* 0x000fe2000000004c */
[----:B------:R-:W-:Y:S01]  /*4f40*/  R2UR UR22, R124 ;  /* 0x000000007c1672ca */ /* 0x000fe200000e0000 */
[----:B------:R-:W-:Y:S01]  /*4f50*/  DADD R78, R78, -R82 ;  /* 0x000000004e4e7229 */ /* 0x000fe20000000852 */
[----:B------:R-:W-:Y:S01]  /*4f60*/  LDS.64 R36, [R42+0x24c0] ;  /* 0x0024c0002a247984 */ /* 0x000fe20000000a00 */
[C---:B------:R-:W-:Y:S01]  /*4f70*/  DFMA R80, R38.reuse, UR54, RZ ;  /* 0x0000003626507c2b */ /* 0x040fe200080000ff */
[----:B------:R-:W-:Y:S01]  /*4f80*/  R2UR UR23, R125 ;  /* 0x000000007d1772ca */ /* 0x000fe200000e0000 */
[----:B------:R-:W-:-:S02]  /*4f90*/  DFMA R94, R38, UR68, RZ ;  /* 0x00000044265e7c2b */ /* 0x000fc400080000ff */
[C---:B------:R-:W-:Y:S01]  /*4fa0*/  DFMA R82, R2.reuse, UR12, RZ ;  /* 0x0000000c02527c2b */ /* 0x040fe200080000ff */
[----:B------:R-:W3:Y:S01]  /*4fb0*/  LDS.64 R38, [R42+0x2ae0] ;  /* 0x002ae0002a267984 */ /* 0x000ee20000000a00 */
[C---:B------:R-:W-:Y:S01]  /*4fc0*/  DFMA R92, R2.reuse, UR16, RZ ;  /* 0x00000010025c7c2b */ /* 0x040fe200080000ff */
[----:B------:R-:W-:Y:S01]  /*4fd0*/  R2UR UR16, R136 ;  /* 0x00000000881072ca */ /* 0x000fe200000e0000 */
[----:B------:R-:W-:Y:S01]  /*4fe0*/  DFMA R2, R2, UR32, RZ ;  /* 0x0000002002027c2b */ /* 0x000fe200080000ff */
[----:B------:R-:W-:Y:S01]  /*4ff0*/  R2UR UR17, R137 ;  /* 0x00000000891172ca */ /* 0x000fe200000e0000 */
[----:B------:R-:W-:Y:S01]  /*5000*/  DFMA R90, R4, UR18, R90 ;  /* 0x00000012045a7c2b */ /* 0x000fe2000800005a */
[----:B------:R-:W-:Y:S01]  /*5010*/  R2UR UR18, R128 ;  /* 0x00000000801272ca */ /* 0x000fe200000e0000 */
[C---:B------:R-:W-:Y:S01]  /*5020*/  DFMA R82, R46.reuse, UR10, R82 ;  /* 0x0000000a2e527c2b */ /* 0x040fe20008000052 */
[----:B------:R-:W-:Y:S01]  /*5030*/  R2UR UR19, R129 ;  /* 0x00000000811372ca */ /* 0x000fe200000e0000 */
[----:B------:R-:W-:Y:S01]  /*5040*/  DFMA R92, R46, UR20, R92 ;  /* 0x000000142e5c7c2b */ /* 0x000fe2000800005c */
[----:B------:R-:W-:Y:S01]  /*5050*/  R2UR UR20, R116 ;  /* 0x00000000741472ca */ /* 0x000fe200000e0000 */
[C---:B------:R-:W-:Y:S01]  /*5060*/  DFMA R80, R34.reuse, UR52, R80 ;  /* 0x0000003422507c2b */ /* 0x040fe20008000050 */
[----:B------:R-:W-:Y:S01]  /*5070*/  R2UR UR21, R117 ;  /* 0x00000000751572ca */ /* 0x000fe200000e0000 */
[----:B------:R-:W-:-:S02]  /*5080*/  DFMA R94, R34, UR66, R94 ;  /* 0x00000042225e7c2b */ /* 0x000fc4000800005e */
[----:B------:R-:W-:Y:S02]  /*5090*/  DFMA R46, R46, UR30, R2 ;  /* 0x0000001e2e2e7c2b */ /* 0x000fe40008000002 */
[----:B-1----:R-:W-:Y:S02]  /*50a0*/  DADD R2, R62, -R48 ;  /* 0x000000003e027229 */ /* 0x002fe40000000830 */
[----:B------:R-:W-:Y:S02]  /*50b0*/  DFMA R76, R84, R78, R76 ;  /* 0x0000004e544c722b */ /* 0x000fe4000000004c */
[----:B------:R-:W-:Y:S02]  /*50c0*/  DFMA R50, R78, R58, R50 ;  /* 0x0000003a4e32722b */ /* 0x000fe40000000032 */
[----:B------:R-:W-:Y:S02]  /*50d0*/  DFMA R54, R40, R4, R54 ;  /* 0x000000042836722b */ /* 0x000fe40000000036 */
[----:B------:R-:W-:-:S02]  /*50e0*/  DFMA R80, R4, UR50, R80 ;  /* 0x0000003204507c2b */ /* 0x000fc40008000050 */
[----:B------:R-:W-:Y:S02]  /*50f0*/  DFMA R94, R4, UR64, R94 ;  /* 0x00000040045e7c2b */ /* 0x000fe4000800005e */
[----:B------:R-:W-:Y:S02]  /*5100*/  DADD R48, R62, R48 ;  /* 0x000000003e307229 */ /* 0x000fe40000000030 */
[C---:B------:R-:W-:Y:S02]  /*5110*/  DFMA R82, R78.reuse, UR8, R82 ;  /* 0x000000084e527c2b */ /* 0x040fe40008000052 */
[C---:B------:R-:W-:Y:S01]  /*5120*/  DFMA R92, R78.reuse, UR16, R92 ;  /* 0x000000104e5c7c2b */ /* 0x040fe2000800005c */
[----:B------:R-:W-:Y:S01]  /*5130*/  R2UR UR16, R130 ;  /* 0x00000000821072ca */ /* 0x000fe200000e0000 */
[----:B------:R-:W-:Y:S01]  /*5140*/  DFMA R46, R78, UR28, R46 ;  /* 0x0000001c4e2e7c2b */ /* 0x000fe2000800002e */
[----:B------:R-:W-:Y:S01]  /*5150*/  R2UR UR17, R131 ;  /* 0x00000000831172ca */ /* 0x000fe200000e0000 */
[----:B------:R-:W-:Y:S01]  /*5160*/  DFMA R76, R2, UR18, R76 ;  /* 0x00000012024c7c2b */ /* 0x000fe2000800004c */
[----:B------:R-:W-:Y:S01]  /*5170*/  R2UR UR18, R138 ;  /* 0x000000008a1272ca */ /* 0x000fe200000e0000 */
[----:B------:R-:W-:Y:S01]  /*5180*/  DFMA R88, R12, R4, R88 ;  /* 0x000000040c58722b */ /* 0x000fe20000000058 */
[----:B------:R-:W-:Y:S01]  /*5190*/  R2UR UR19, R139 ;  /* 0x000000008b1372ca */ /* 0x000fe200000e0000 */
[----:B------:R-:W-:-:S02]  /*51a0*/  DFMA R52, R4, R14, R52 ;  /* 0x0000000e0434722b */ /* 0x000fc40000000034 */
[----:B--2---:R-:W-:Y:S02]  /*51b0*/  DADD R4, R6, -R8 ;  /* 0x0000000006047229 */ /* 0x004fe40000000808 */
[----:B------:R-:W-:Y:S02]  /*51c0*/  DFMA R50, R2, R66, R50 ;  /* 0x000000420232722b */ /* 0x000fe40000000032 */
[----:B------:R-:W-:Y:S02]  /*51d0*/  DFMA R54, R44, R48, R54 ;  /* 0x000000302c36722b */ /* 0x000fe40000000036 */
[C---:B------:R-:W-:Y:S02]  /*51e0*/  DFMA R82, R2.reuse, UR26, R82 ;  /* 0x0000001a02527c2b */ /* 0x040fe40008000052 */
[C---:B------:R-:W-:Y:S01]  /*51f0*/  DFMA R92, R2.reuse, UR36, R92 ;  /* 0x00000024025c7c2b */ /* 0x040fe2000800005c */
[----:B------:R-:W-:Y:S01]  /*5200*/  R2UR.FILL UR37, R105 ;  /* 0x00000000692572ca */ /* 0x000fe200004e0000 */
[----:B------:R-:W-:Y:S01]  /*5210*/  DFMA R46, R2, UR72, R46 ;  /* 0x00000048022e7c2b */ /* 0x000fe2000800002e */
[----:B------:R-:W-:Y:S01]  /*5220*/  R2UR.FILL UR36, R106 ;  /* 0x000000006a2472ca */ /* 0x000fe200004e0000 */
[----:B------:R-:W-:-:S02]  /*5230*/  DADD R6, R6, R8 ;  /* 0x0000000006067229 */ /* 0x000fc40000000008 */
[C---:B------:R-:W-:Y:S02]  /*5240*/  DFMA R80, R48.reuse, UR48, R80 ;  /* 0x0000003030507c2b */ /* 0x040fe40008000050 */
[C---:B------:R-:W-:Y:S01]  /*5250*/  DFMA R90, R48.reuse, UR20, R90 ;  /* 0x00000014305a7c2b */ /* 0x040fe2000800005a */
[----:B------:R-:W-:Y:S01]  /*5260*/  R2UR.FILL UR21, R104 ;  /* 0x00000000681572ca */ /* 0x000fe200004e0000 */
[----:B------:R-:W-:Y:S01]  /*5270*/  DFMA R94, R48, UR62, R94 ;  /* 0x0000003e305e7c2b */ /* 0x000fe2000800005e */
[----:B------:R-:W-:Y:S01]  /*5280*/  R2UR.FILL UR20, R103 ;  /* 0x00000000671472ca */ /* 0x000fe200004e0000 */
[----:B------:R-:W-:Y:S02]  /*5290*/  DFMA R86, R56, R78, R86 ;  /* 0x0000004e3856722b */ /* 0x000fe40000000056 */
[----:B0-----:R-:W-:Y:S02]  /*52a0*/  DADD R12, R10, -R32 ;  /* 0x000000000a0c7229 */ /* 0x001fe40000000820 */
[----:B------:R-:W-:-:S02]  /*52b0*/  DFMA R50, R4, R70, R50 ;  /* 0x000000460432722b */ /* 0x000fc40000000032 */
[----:B------:R-:W-:Y:S02]  /*52c0*/  DADD R10, R10, R32 ;  /* 0x000000000a0a7229 */ /* 0x000fe40000000020 */
        /* <DEDUP_REMOVED lines=16> */
[----:B------:R-:W-:-:S02]  /*53d0*/  DFMA R86, R64, R2, R86 ;  /* 0x000000024056722b */ /* 0x000fc40000000056 */
[----:B---3--:R-:W-:Y:S02]  /*53e0*/  DADD R2, R36, R38 ;  /* 0x0000000024027229 */ /* 0x008fe40000000026 */
[----:B------:R-:W-:Y:S02]  /*53f0*/  DFMA R50, R12, R74, R50 ;  /* 0x0000004a0c32722b */ /* 0x000fe40000000032 */
[----:B------:R-:W-:Y:S02]  /*5400*/  DADD R36, R36, -R38 ;  /* 0x0000000024247229 */ /* 0x000fe40000000826 */
[----:B------:R-:W-:Y:S02]  /*5410*/  DFMA R54, R10, UR58, R54 ;  /* 0x0000003a0a367c2b */ /* 0x000fe40008000036 */
[----:B------:R-:W-:Y:S02]  /*5420*/  DFMA R76, R12, UR14, R76 ;  /* 0x0000000e0c4c7c2b */ /* 0x000fe4000800004c */
[----:B------:R-:W-:-:S02]  /*5430*/  DFMA R80, R10, UR44, R80 ;  /* 0x0000002c0a507c2b */ /* 0x000fc40008000050 */
[C---:B------:R-:W-:Y:S02]  /*5440*/  DFMA R90, R10.reuse, UR38, R90 ;  /* 0x000000260a5a7c2b */ /* 0x040fe4000800005a */
[----:B------:R-:W-:Y:S02]  /*5450*/  DFMA R94, R10, UR40, R94 ;  /* 0x000000280a5e7c2b */ /* 0x000fe4000800005e */
[C---:B------:R-:W-:Y:S02]  /*5460*/  DFMA R82, R12.reuse, UR4, R82 ;  /* 0x000000040c527c2b */ /* 0x040fe40008000052 */
[C---:B------:R-:W-:Y:S02]  /*5470*/  DFMA R92, R12.reuse, UR70, R92 ;  /* 0x000000460c5c7c2b */ /* 0x040fe4000800005c */
[----:B------:R-:W-:Y:S02]  /*5480*/  DFMA R46, R12, UR76, R46 ;  /* 0x0000004c0c2e7c2b */ /* 0x000fe4000800002e */
[----:B------:R-:W-:-:S02]  /*5490*/  DFMA R88, R16, R48, R88 ;  /* 0x000000301058722b */ /* 0x000fc40000000058 */
[C---:B------:R-:W-:Y:S02]  /*54a0*/  DFMA R54, R2.reuse, UR56, R54 ;  /* 0x0000003802367c2b */ /* 0x040fe40008000036 */
[C---:B------:R-:W-:Y:S02]  /*54b0*/  DFMA R80, R2.reuse, UR42, R80 ;  /* 0x0000002a02507c2b */ /* 0x040fe40008000050 */
[C---:B------:R-:W-:Y:S02]  /*54c0*/  DFMA R90, R2.reuse, UR34, R90 ;  /* 0x00000022025a7c2b */ /* 0x040fe4000800005a */
[----:B------:R-:W-:Y:S02]  /*54d0*/  DFMA R94, R2, UR36, R94 ;  /* 0x00000024025e7c2b */ /* 0x000fe4000800005e */
[C---:B------:R-:W-:Y:S02]  /*54e0*/  DFMA R50, R36.reuse, UR20, R50 ;  /* 0x0000001424327c2b */ /* 0x040fe40008000032 */
[----:B------:R-:W-:-:S02]  /*54f0*/  DFMA R76, R36, UR22, R76 ;  /* 0x00000016244c7c2b */ /* 0x000fc4000800004c */
[C---:B------:R-:W-:Y:S02]  /*5500*/  DFMA R82, R36.reuse, UR24, R82 ;  /* 0x0000001824527c2b */ /* 0x040fe40008000052 */
[C---:B------:R-:W-:Y:S02]  /*5510*/  DFMA R92, R36.reuse, UR16, R92 ;  /* 0x00000010245c7c2b */ /* 0x040fe4000800005c */
[----:B------:R-:W-:Y:S01]  /*5520*/  DFMA R46, R36, UR18, R46 ;  /* 0x00000012242e7c2b */ /* 0x000fe2000800002e */
[----:B------:R-:W-:Y:S10]  /*5530*/  @P0 EXIT ;  /* 0x000000000000094d */ /* 0x000ff40003800000 */
[----:B------:R-:W0:Y:S01]  /*5540*/  S2R R9, SR_TID.X ;  /* 0x0000000000097919 */ /* 0x000e220000002100 */
[----:B------:R-:W-:Y:S01]  /*5550*/  DFMA R52, R48, R18, R52 ;  /* 0x000000123034722b */ /* 0x000fe20000000034 */
[----:B------:R-:W1:Y:S01]  /*5560*/  LDCU.64 UR4, c[0x0][0x358] ;  /* 0x00006b00ff0477ac */ /* 0x000e620008000a00 */
[----:B------:R-:W-:Y:S01]  /*5570*/  DFMA R86, R68, R4, R86 ;  /* 0x000000044456722b */ /* 0x000fe20000000056 */
[----:B------:R-:W2:Y:S01]  /*5580*/  LDC.64 R4, c[0x0][0x3a8] ;  /* 0x0000ea00ff047b82 */ /* 0x000ea20000000a00 */
[----:B------:R-:W-:Y:S02]  /*5590*/  DFMA R88, R20, R6, R88 ;  /* 0x000000061458722b */ /* 0x000fe40000000058 */
[----:B------:R-:W-:Y:S02]  /*55a0*/  DADD R16, R94, R46 ;  /* 0x000000005e107229 */ /* 0x000fe4000000002e */
[----:B------:R-:W-:Y:S02]  /*55b0*/  DFMA R52, R6, R22, R52 ;  /* 0x000000160634722b */ /* 0x000fe40000000034 */
[----:B------:R-:W-:-:S02]  /*55c0*/  DFMA R86, R72, R12, R86 ;  /* 0x0000000c4856722b */ /* 0x000fc40000000056 */
[----:B------:R-:W-:Y:S02]  /*55d0*/  DFMA R88, R24, R10, R88 ;  /* 0x0000000a1858722b */ /* 0x000fe40000000058 */
[----:B------:R-:W-:Y:S02]  /*55e0*/  DADD R12, R90, R92 ;  /* 0x000000005a0c7229 */ /* 0x000fe4000000005c */
[----:B------:R-:W-:Y:S02]  /*55f0*/  DFMA R52, R10, R26, R52 ;  /* 0x0000001a0a34722b */ /* 0x000fe40000000034 */
[----:B------:R-:W-:Y:S02]  /*5600*/  DFMA R86, R60, R36, R86 ;  /* 0x000000243c56722b */ /* 0x000fe40000000056 */
[----:B------:R-:W-:Y:S02]  /*5610*/  DFMA R88, R28, R2, R88 ;  /* 0x000000021c58722b */ /* 0x000fe40000000058 */
[----:B------:R-:W-:-:S02]  /*5620*/  DADD R10, R80, R82 ;  /* 0x00000000500a7229 */ /* 0x000fc40000000052 */
[----:B------:R-:W-:Y:S02]  /*5630*/  DFMA R52, R2, R30, R52 ;  /* 0x0000001e0234722b */ /* 0x000fe40000000034 */
[----:B------:R-:W-:Y:S02]  /*5640*/  DADD R46, R94, -R46 ;  /* 0x000000005e2e7229 */ /* 0x000fe4000000082e */
[----:B------:R-:W-:Y:S01]  /*5650*/  DADD R90, R90, -R92 ;  /* 0x000000005a5a7229 */ /* 0x000fe2000000085c */
[----:B0-----:R-:W-:Y:S01]  /*5660*/  IMAD R3, R0, 0x6c0, R9 ;  /* 0x000006c000037824 */ /* 0x001fe200078e0209 */
[----:B------:R-:W-:Y:S02]  /*5670*/  DADD R8, R54, R76 ;  /* 0x0000000036087229 */ /* 0x000fe4000000004c */
[----:B------:R-:W-:Y:S01]  /*5680*/  DADD R6, R52, R50 ;  /* 0x0000000034067229 */ /* 0x000fe20000000032 */
[----:B--2---:R-:W-:Y:S01]  /*5690*/  IMAD.WIDE R2, R3, 0x8, R4 ;  /* 0x0000000803027825 */ /* 0x004fe200078e0204 */
[----:B------:R-:W-:-:S02]  /*56a0*/  DADD R4, R88, R86 ;  /* 0x0000000058047229 */ /* 0x000fc40000000056 */
[----:B------:R-:W-:Y:S02]  /*56b0*/  DADD R80, R80, -R82 ;  /* 0x0000000050507229 */ /* 0x000fe40000000852 */
[----:B------:R-:W-:Y:S01]  /*56c0*/  DADD R54, R54, -R76 ;  /* 0x0000000036367229 */ /* 0x000fe2000000084c */
[----:B-1----:R-:W-:Y:S01]  /*56d0*/  STG.E.64 desc[UR4][R2.64+0x1680], R16 ;  /* 0x0016801002007986 */ /* 0x002fe2000c101b04 */
[----:B------:R-:W-:Y:S02]  /*56e0*/  DADD R50, R52, -R50 ;  /* 0x0000000034327229 */ /* 0x000fe40000000832 */
        /* <DEDUP_REMOVED lines=13> */
.L_x_59:
        /* <DEDUP_REMOVED lines=12> */
.L_x_1041:


//--------------------- .text._Z32massMatrixMultiplyConstantKernelILi12ELi13ELi1EEviPKdS1_S1_S1_Pd --------------------------
	.section	.text._Z32massMatrixMultiplyConstantKernelILi12ELi13ELi1EEviPKdS1_S1_S1_Pd,"ax",@progbits
	.align	128
        .global         _Z32massMatrixMultiplyConstantKernelILi12ELi13ELi1EEviPKdS1_S1_S1_Pd
        .type           _Z32massMatrixMultiplyConstantKernelILi12ELi13ELi1EEviPKdS1_S1_S1_Pd,@function
        .size           _Z32massMatrixMultiplyConstantKernelILi12ELi13ELi1EEviPKdS1_S1_S1_Pd,(.L_x_1042 - _Z32massMatrixMultiplyConstantKernelILi12ELi13ELi1EEviPKdS1_S1_S1_Pd)
        .other          _Z32massMatrixMultiplyConstantKernelILi12ELi13ELi1EEviPKdS1_S1_S1_Pd,@"STO_CUDA_ENTRY STV_DEFAULT"
_Z32massMatrixMultiplyConstantKernelILi12ELi13ELi1EEviPKdS1_S1_S1_Pd:
.text._Z32massMatrixMultiplyConstantKernelILi12ELi13ELi1EEviPKdS1_S1_S1_Pd:
        /* <DEDUP_REMOVED lines=12> */
[----:B------:R-:W5:Y:S01]  /*00c0*/  LDCU.128 UR12, c[0x3][0xf0] ;  /* 0x00c01e00ff0c77ac */ /* 0x000f620008000c00 */
[----:B-1----:R-:W-:Y:S01]  /*00d0*/  VIADD R0, R252, UR4 ;  /* 0x00000004fc007c36 */ /* 0x002fe20008000000 */
[----:B------:R-:W1:Y:S04]  /*00e0*/  LDCU.128 UR8, c[0x3][0x120] ;  /* 0x00c02400ff0877ac */ /* 0x000e680008000c00 */
[C---:B--2---:R-:W-:Y:S01]  /*00f0*/  ISETP.GE.AND P0, PT, R0.reuse, UR5, PT ;  /* 0x0000000500007c0c */ /* 0x044fe2000bf06270 */
[----:B------:R-:W2:Y:S01]  /*0100*/  LDCU.128 UR36, c[0x3][0x700] ;  /* 0x00c0e000ff2477ac */ /* 0x000ea20008000c00 */
[----:B------:R-:W-:Y:S01]  /*0110*/  STL [R1+0xb4], R0 ;  /* 0x0000b40001007387 */ /* 0x000fe20000100800 */
[----:B------:R-:W2:Y:S01]  /*0120*/  LDCU.128 UR52, c[0x3][0x730] ;  /* 0x00c0e600ff3477ac */ /* 0x000ea20008000c00 */
[----:B------:R-:W2:Y:S09]  /*0130*/  LDCU.128 UR48, c[0x3][0x760] ;  /* 0x00c0ec00ff3077ac */ /* 0x000eb20008000c00 */
[----:B------:R-:W4:Y:S01]  /*0140*/  @!P0 LDC.64 R2, c[0x0][0x3a0] ;  /* 0x0000e800ff028b82 */ /* 0x000f220000000a00 */
[----:B0-----:R-:W-:Y:S01]  /*0150*/  @!P0 IMAD R25, R0, 0x6c0, R236 ;  /* 0x000006c000198824 */ /* 0x001fe200078e02ec */
[----:B------:R-:W0:Y:S01]  /*0160*/  LDCU.128 UR64, c[0x3][0x10] ;  /* 0x00c00200ff4077ac */ /* 0x000e220008000c00 */
[----:B-1----:R-:W-:-:S02]  /*0170*/  IMAD.U32 R24, RZ, RZ, UR8 ;  /* 0x00000008ff187e24 */ /* 0x002fc4000f8e00ff */
[----:B---3--:R-:W-:Y:S01]  /*0180*/  IMAD.U32 R26, RZ, RZ, UR34 ;  /* 0x00000022ff1a7e24 */ /* 0x008fe2000f8e00ff */
[----:B------:R-:W1:Y:S01]  /*0190*/  LDCU.128 UR4, c[0x3][0x40] ;  /* 0x00c00800ff0477ac */ /* 0x000e620008000c00 */
[----:B------:R-:W3:Y:S01]  /*01a0*/  LDCU.128 UR68, c[0x3][0x70] ;  /* 0x00c00e00ff4477ac */ /* 0x000ee20008000c00 */
[----:B------:R-:W3:Y:S01]  /*01b0*/  LDCU.128 UR20, c[0x3][0x710] ;  /* 0x00c0e200ff1477ac */ /* 0x000ee20008000c00 */
[----:B------:R-:W3:Y:S01]  /*01c0*/  LDCU.128 UR16, c[0x3][0x740] ;  /* 0x00c0e800ff1077ac */ /* 0x000ee20008000c00 */
[----:B------:R-:W3:Y:S01]  /*01d0*/  LDCU.128 UR60, c[0x3][0x830] ;  /* 0x00c10600ff3c77ac */ /* 0x000ee20008000c00 */
[----:B----4-:R-:W-:Y:S01]  /*01e0*/  @!P0 IMAD.WIDE R2, R25, 0x8, R2 ;  /* 0x0000000819028825 */ /* 0x010fe200078e0202 */
[----:B------:R-:W4:Y:S04]  /*01f0*/  LDCU.128 UR24, c[0x3][0x20] ;  /* 0x00c00400ff1877ac */ /* 0x000f280008000c00 */
[----:B------:R-:W5:Y:S01]  /*0200*/  @!P0 LDG.E.64.CONSTANT R4, desc[UR76][R2.64] ;  /* 0x0000004c02048981 */ /* 0x000f62000c1e9b00 */
[----:B------:R-:W4:Y:S03]  /*0210*/  LDCU.128 UR72, c[0x3][0x720] ;  /* 0x00c0e400ff4877ac */ /* 0x000f260008000c00 */
[----:B------:R-:W5:Y:S04]  /*0220*/  @!P0 LDG.E.64.CONSTANT R22, desc[UR76][R2.64+0x3180] ;  /* 0x0031804c02168981 */ /* 0x000f68000c1e9b00 */
[----:B------:R-:W2:Y:S04]  /*0230*/  @!P0 LDG.E.64.CONSTANT R180, desc[UR76][R2.64+0x1680] ;  /* 0x0016804c02b48981 */ /* 0x000ea8000c1e9b00 */
[----:B------:R-:W2:Y:S04]  /*0240*/  @!P0 LDG.E.64.CONSTANT R12, desc[UR76][R2.64+0x1b00] ;  /* 0x001b004c020c8981 */ /* 0x000ea8000c1e9b00 */
[----:B------:R-:W3:Y:S04]  /*0250*/  @!P0 LDG.E.64.CONSTANT R116, desc[UR76][R2.64+0xd80] ;  /* 0x000d804c02748981 */ /* 0x000ee8000c1e9b00 */
[----:B------:R-:W3:Y:S04]  /*0260*/  @!P0 LDG.E.64.CONSTANT R16, desc[UR76][R2.64+0x2400] ;  /* 0x0024004c02108981 */ /* 0x000ee8000c1e9b00 */
[----:B------:R-:W4:Y:S04]  /*0270*/  @!P0 LDG.E.64.CONSTANT R6, desc[UR76][R2.64+0x480] ;  /* 0x0004804c02068981 */ /* 0x000f28000c1e9b00 */
[----:B------:R-:W4:Y:S04]  /*0280*/  @!P0 LDG.E.64.CONSTANT R20, desc[UR76][R2.64+0x2d00] ;  /* 0x002d004c02148981 */ /* 0x000f28000c1e9b00 */
[----:B------:R-:W4:Y:S04]  /*0290*/  @!P0 LDG.E.64.CONSTANT R8, desc[UR76][R2.64+0x900] ;  /* 0x0009004c02088981 */ /* 0x000f28000c1e9b00 */
[----:B------:R-:W4:Y:S04]  /*02a0*/  @!P0 LDG.E.64.CONSTANT R18, desc[UR76][R2.64+0x2880] ;  /* 0x0028804c02128981 */ /* 0x000f28000c1e9b00 */
[----:B------:R-:W4:Y:S04]  /*02b0*/  @!P0 LDG.E.64.CONSTANT R10, desc[UR76][R2.64+0x1200] ;  /* 0x0012004c020a8981 */ /* 0x000f28000c1e9b00 */
[----:B------:R-:W4:Y:S01]  /*02c0*/  @!P0 LDG.E.64.CONSTANT R14, desc[UR76][R2.64+0x1f80] ;  /* 0x001f804c020e8981 */ /* 0x000f22000c1e9b00 */
[----:B------:R-:W-:Y:S01]  /*02d0*/  MOV R25, UR9 ;  /* 0x0000000900197c02 */ /* 0x000fe20008000f00 */
[----:B------:R-:W-:Y:S01]  /*02e0*/  IMAD.U32 R27, RZ, RZ, UR35 ;  /* 0x00000023ff1b7e24 */ /* 0x000fe2000f8e00ff */
[----:B------:R-:W-:Y:S01]  /*02f0*/  MOV R195, 0x400 ;  /* 0x0000040000c37802 */ /* 0x000fe20000000f00 */
[----:B------:R-:W-:Y:S06]  /*0300*/  BAR.SYNC.DEFER_BLOCKING 0x0 ;  /* 0x0000000000007b1d */ /* 0x000fec0000010000 */
[----:B-----5:R-:W-:-:S02]  /*0310*/  DADD R28, R4, R22 ;  /* 0x00000000041c7229 */ /* 0x020fc40000000016 */
[----:B------:R-:W-:Y:S01]  /*0320*/  DADD R58, R4, -R22 ;  /* 0x00000000043a7229 */ /* 0x000fe20000000816 */
[----:B------:R-:W-:Y:S01]  /*0330*/  MOV R4, UR28 ;  /* 0x0000001c00047c02 */ /* 0x000fe20008000f00 */
[----:B------:R-:W-:Y:S01]  /*0340*/  IMAD.U32 R5, RZ, RZ, UR29 ;  /* 0x0000001dff057e24 */ /* 0x000fe2000f8e00ff */
[----:B------:R-:W-:Y:S01]  /*0350*/  MOV R22, UR12 ;  /* 0x0000000c00167c02 */ /* 0x000fe20008000f00 */
[C-C-:B--2---:R-:W-:Y:S01]  /*0360*/  DADD R186, R180.reuse, R12.reuse ;  /* 0x00000000b4ba7229 */ /* 0x144fe2000000000c */
[----:B------:R-:W-:Y:S01]  /*0370*/  IMAD.U32 R23, RZ, RZ, UR13 ;  /* 0x0000000dff177e24 */ /* 0x000fe2000f8e00ff */
[----:B------:R-:W-:Y:S02]  /*0380*/  DADD R180, R180, -R12 ;  /* 0x00000000b4b47229 */ /* 0x000fe4000000080c */
[----:B------:R-:W-:Y:S01]  /*0390*/  DFMA R30, R28, R4, RZ ;  /* 0x000000041c1e722b */ /* 0x000fe200000000ff */
[----:B------:R-:W-:Y:S01]  /*03a0*/  IMAD.U32 R12, RZ, RZ, UR44 ;  /* 0x0000002cff0c7e24 */ /* 0x000fe2000f8e00ff */
[----:B------:R-:W-:Y:S01]  /*03b0*/  MOV R13, UR45 ;  /* 0x0000002d000d7c02 */ /* 0x000fe20008000f00 */
[----:B---3--:R-:W-:-:S02]  /*03c0*/  DADD R102, R116, R16 ;  /* 0x0000000074667229 */ /* 0x008fc40000000010 */
[----:B------:R-:W-:Y:S01]  /*03d0*/  DADD R116, R116, -R16 ;  /* 0x0000000074747229 */ /* 0x000fe20000000810 */
[----:B------:R-:W-:Y:S01]  /*03e0*/  MOV R16, UR56 ;  /* 0x0000003800107c02 */ /* 0x000fe20008000f00 */
[----:B------:R-:W-:Y:S01]  /*03f0*/  IMAD.U32 R17, RZ, RZ, UR57 ;  /* 0x00000039ff117e24 */ /* 0x000fe2000f8e00ff */
[C-C-:B----4-:R-:W-:Y:S02]  /*0400*/  DADD R32, R6.reuse, R20.reuse ;  /* 0x0000000006207229 */ /* 0x150fe40000000014 */
[----:B------:R-:W-:Y:S01]  /*0410*/  DADD R60, R6, -R20 ;  /* 0x00000000063c7229 */ /* 0x000fe20000000814 */
[----:B------:R-:W-:Y:S01]  /*0420*/  IMAD.U32 R6, RZ, RZ, UR30 ;  /* 0x0000001eff067e24 */ /* 0x000fe2000f8e00ff */
[----:B------:R-:W-:Y:S01]  /*0430*/  MOV R7, UR31 ;  /* 0x0000001f00077c02 */ /* 0x000fe20008000f00 */
[----:B------:R-:W-:Y:S01]  /*0440*/  IMAD.U32 R20, RZ, RZ, UR32 ;  /* 0x00000020ff147e24 */ /* 0x000fe2000f8e00ff */
[C-C-:B------:R-:W-:Y:S01]  /*0450*/  DADD R74, R8.reuse, R18.reuse ;  /* 0x00000000084a7229 */ /* 0x140fe20000000012 */
[----:B------:R-:W-:Y:S01]  /*0460*/  IMAD.U32 R21, RZ, RZ, UR33 ;  /* 0x00000021ff157e24 */ /* 0x000fe2000f8e00ff */
[----:B------:R-:W-:Y:S01]  /*0470*/  DADD R88, R8, -R18 ;  /* 0x0000000008587229 */ /* 0x000fe20000000812 */
[----:B------:R-:W2:Y:S01]  /*0480*/  LDCU.128 UR32, c[0x3][0xa0] ;  /* 0x00c01400ff2077ac */ /* 0x000ea20008000c00 */
[----:B------:R-:W-:-:S02]  /*0490*/  IMAD.U32 R8, RZ, RZ, UR40 ;  /* 0x00000028ff087e24 */ /* 0x000fc4000f8e00ff */
[----:B------:R-:W-:Y:S01]  /*04a0*/  IMAD.U32 R9, RZ, RZ, UR41 ;  /* 0x00000029ff097e24 */ /* 0x000fe2000f8e00ff */
[----:B------:R-:W-:Y:S01]  /*04b0*/  DFMA R36, R28, R12, RZ ;  /* 0x0000000c1c24722b */ /* 0x000fe200000000ff */
[----:B------:R-:W3:Y:S01]  /*04c0*/  LDCU.128 UR28, c[0x3][0x770] ;  /* 0x00c0ee00ff1c77ac */ /* 0x000ee20008000c00 */
[C-C-:B------:R-:W-:Y:S02]  /*04d0*/  DADD R130, R10.reuse, R14.reuse ;  /* 0x000000000a827229 */ /* 0x140fe4000000000e */
[----:B------:R-:W-:Y:S02]  /*04e0*/  DADD R2, R10, -R14 ;  /* 0x000000000a027229 */ /* 0x000fe4000000080e */
[C---:B------:R-:W-:Y:S01]  /*04f0*/  DFMA R34, R28.reuse, R8, RZ ;  /* 0x000000081c22722b */ /* 0x040fe200000000ff */
[----:B------:R-:W-:Y:S01]  /*0500*/  MOV R10, UR42 ;  /* 0x0000002a000a7c02 */ /* 0x000fe20008000f00 */
[C---:B------:R-:W-:Y:S01]  /*0510*/  DFMA R38, R28.reuse, R16, RZ ;  /* 0x000000101c26722b */ /* 0x040fe200000000ff */
[----:B------:R-:W-:Y:S01]  /*0520*/  IMAD.U32 R11, RZ, RZ, UR43 ;  /* 0x0000002bff0b7e24 */ /* 0x000fe2000f8e00ff */
[C---:B------:R-:W-:Y:S01]  /*0530*/  DFMA R40, R28.reuse, R20, RZ ;  /* 0x000000141c28722b */ /* 0x040fe200000000ff */
[----:B------:R-:W-:Y:S01]  /*0540*/  IMAD.U32 R14, RZ, RZ, UR46 ;  /* 0x0000002eff0e7e24 */ /* 0x000fe2000f8e00ff */
[C---:B------:R-:W-:Y:S01]  /*0550*/  DFMA R42, R28.reuse, R22, RZ ;  /* 0x000000161c2a722b */ /* 0x040fe200000000ff */
[----:B------:R-:W-:Y:S01]  /*0560*/  IMAD.U32 R15, RZ, RZ, UR47 ;  /* 0x0000002fff0f7e24 */ /* 0x000fe2000f8e00ff */
[----:B------:R-:W-:Y:S01]  /*0570*/  DFMA R44, R28, R24, RZ ;  /* 0x000000181c2c722b */ /* 0x000fe200000000ff */
[----:B------:R-:W4:Y:S01]  /*0580*/  LDCU.128 UR40, c[0x3][0x790] ;  /* 0x00c0f200ff2877ac */ /* 0x000f220008000c00 */
[C---:B------:R-:W-:Y:S01]  /*0590*/  DFMA R70, R32.reuse, R6, R30 ;  /* 0x000000062046722b */ /* 0x040fe2000000001e */
[----:B------:R-:W-:Y:S01]  /*05a0*/  MOV R28, UR14 ;  /* 0x0000000e001c7c02 */ /* 0x000fe20008000f00 */
[----:B------:R-:W-:Y:S01]  /*05b0*/  IMAD.U32 R29, RZ, RZ, UR15 ;  /* 0x0000000fff1d7e24 */ /* 0x000fe2000f8e00ff */
[----:B------:R-:W-:Y:S01]  /*05c0*/  MOV R31, UR11 ;  /* 0x0000000b001f7c02 */ /* 0x000fe20008000f00 */
[----:B------:R-:W-:Y:S01]  /*05d0*/  IMAD.U32 R30, RZ, RZ, UR10 ;  /* 0x0000000aff1e7e24 */ /* 0x000fe2000f8e00ff */
[----:B------:R-:W5:Y:S01]  /*05e0*/  LDCU.128 UR44, c[0x3][0x7c0] ;  /* 0x00c0f800ff2c77ac */ /* 0x000f620008000c00 */
[----:B------:R-:W0:Y:S01]  /*05f0*/  LDCU.128 UR12, c[0x3][0x7f0] ;  /* 0x00c0fe00ff0c77ac */ /* 0x000e220008000c00 */
[----:B------:R-:W1:Y:S01]  /*0600*/  LDCU.128 UR8, c[0x3][0x820] ;  /* 0x00c10400ff0877ac */ /* 0x000e620008000c00 */
[----:B------:R-:W-:Y:S01]  /*0610*/  IMAD.U32 R18, RZ, RZ, UR58 ;  /* 0x0000003aff127e24 */ /* 0x000fe2000f8e00ff */
[----:B------:R-:W-:Y:S01]  /*0620*/  MOV R19, UR59 ;  /* 0x0000003b00137c02 */ /* 0x000fe20008000f00 */
[----:B------:R-:W-:-:S02]  /*0630*/  DFMA R72, R32, R10, R34 ;  /* 0x0000000a2048722b */ /* 0x000fc40000000022 */
[C---:B------:R-:W-:Y:S02]  /*0640*/  DFMA R76, R32.reuse, R14, R36 ;  /* 0x0000000e204c722b */ /* 0x040fe40000000024 */
[C---:B------:R-:W-:Y:S01]  /*0650*/  DFMA R82, R32.reuse, R26, R40 ;  /* 0x0000001a2052722b */ /* 0x040fe20000000028 */
[----:B------:R-:W-:Y:S01]  /*0660*/  IMAD.U32 R36, RZ, RZ, UR52 ;  /* 0x00000034ff247e24 */ /* 0x000fe2000f8e00ff */
[C---:B------:R-:W-:Y:S01]  /*0670*/  DFMA R78, R32.reuse, R18, R38 ;  /* 0x00000012204e722b */ /* 0x040fe20000000026 */
[----:B------:R-:W-:Y:S01]  /*0680*/  MOV R37, UR53 ;  /* 0x0000003500257c02 */ /* 0x000fe20008000f00 */
[C---:B------:R-:W-:Y:S01]  /*0690*/  DFMA R98, R32.reuse, R28, R42 ;  /* 0x0000001c2062722b */ /* 0x040fe2000000002a */
[----:B------:R-:W-:Y:S01]  /*06a0*/  MOV R40, UR48 ;  /* 0x0000003000287c02 */ /* 0x000fe20008000f00 */
[----:B------:R-:W-:Y:S01]  /*06b0*/  DFMA R114, R32, R30, R44 ;  /* 0x0000001e2072722b */ /* 0x000fe2000000002c */
[----:B------:R-:W-:Y:S01]  /*06c0*/  IMAD.U32 R41, RZ, RZ, UR49 ;  /* 0x00000031ff297e24 */ /* 0x000fe2000f8e00ff */
[----:B-----5:R-:W-:Y:S01]  /*06d0*/  MOV R49, UR45 ;  /* 0x0000002d00317c02 */ /* 0x020fe20008000f00 */
[----:B------:R-:W-:Y:S01]  /*06e0*/  IMAD.U32 R32, RZ, RZ, UR36 ;  /* 0x00000024ff207e24 */ /* 0x000fe2000f8e00ff */
[----:B----4-:R-:W-:Y:S01]  /*06f0*/  MOV R46, UR42 ;  /* 0x0000002a002e7c02 */ /* 0x010fe20008000f00 */
[----:B------:R-:W-:Y:S01]  /*0700*/  IMAD.U32 R33, RZ, RZ, UR37 ;  /* 0x00000025ff217e24 */ /* 0x000fe2000f8e00ff */
[----:B-1----:R-:W-:Y:S01]  /*0710*/  MOV R52, UR8 ;  /* 0x0000000800347c02 */ /* 0x002fe20008000f00 */
[----:B------:R-:W-:Y:S01]  /*0720*/  IMAD.U32 R44, RZ, RZ, UR40 ;  /* 0x00000028ff2c7e24 */ /* 0x000fe2000f8e00ff */
[----:B------:R-:W-:Y:S01]  /*0730*/  MOV R55, UR47 ;  /* 0x0000002f00377c02 */ /* 0x000fe20008000f00 */
[----:B------:R-:W-:-:S02]  /*0740*/  IMAD.U32 R45, RZ, RZ, UR41 ;  /* 0x00000029ff2d7e24 */ /* 0x000fc4000f8e00ff */
[----:B------:R-:W-:Y:S02]  /*0750*/  IMAD.U32 R48, RZ, RZ, UR44 ;  /* 0x0000002cff307e24 */ /* 0x000fe4000f8e00ff */
[----:B0-----:R-:W-:Y:S02]  /*0760*/  IMAD.U32 R50, RZ, RZ, UR12 ;  /* 0x0000000cff327e24 */ /* 0x001fe4000f8e00ff */
[----:B------:R-:W-:Y:S02]  /*0770*/  IMAD.U32 R51, RZ, RZ, UR13 ;  /* 0x0000000dff337e24 */ /* 0x000fe4000f8e00ff */
[----:B------:R-:W-:Y:S01]  /*0780*/  IMAD.U32 R53, RZ, RZ, UR9 ;  /* 0x00000009ff357e24 */ /* 0x000fe2000f8e00ff */
[----:B------:R-:W-:Y:S01]  /*0790*/  MOV R43, UR51 ;  /* 0x00000033002b7c02 */ /* 0x000fe20008000f00 */
[----:B------:R-:W-:Y:S01]  /*07a0*/  IMAD.U32 R42, RZ, RZ, UR50 ;  /* 0x00000032ff2a7e24 */ /* 0x000fe2000f8e00ff */
[----:B------:R-:W0:Y:S01]  /*07b0*/  LDCU.128 UR48, c[0x3][0x130] ;  /* 0x00c02600ff3077ac */ /* 0x000e220008000c00 */
[----:B------:R-:W-:-:S02]  /*07c0*/  IMAD.U32 R47, RZ, RZ, UR43 ;  /* 0x0000002bff2f7e24 */ /* 0x000fc4000f8e00ff */
[----:B------:R-:W-:Y:S01]  /*07d0*/  IMAD.U32 R54, RZ, RZ, UR46 ;  /* 0x0000002eff367e24 */ /* 0x000fe2000f8e00ff */
[----:B------:R-:W1:Y:S01]  /*07e0*/  LDCU.128 UR40, c[0x3][0xd0] ;  /* 0x00c01a00ff2877ac */ /* 0x000e620008000c00 */
[C---:B------:R-:W-:Y:S01]  /*07f0*/  DFMA R62, R58.reuse, R32, RZ ;  /* 0x000000203a3e722b */ /* 0x040fe200000000ff */
[----:B------:R-:W4:Y:S01]  /*0800*/  LDCU.128 UR44, c[0x3][0x100] ;  /* 0x00c02000ff2c77ac */ /* 0x000f220008000c00 */
[C---:B------:R-:W-:Y:S02]  /*0810*/  DFMA R64, R58.reuse, R36, RZ ;  /* 0x000000243a40722b */ /* 0x040fe400000000ff */
[C---:B------:R-:W-:Y:S01]  /*0820*/  DFMA R66, R58.reuse, R40, RZ ;  /* 0x000000283a42722b */ /* 0x040fe200000000ff */
[----:B------:R-:W-:Y:S01]  /*0830*/  IMAD.U32 R56, RZ, RZ, UR14 ;  /* 0x0000000eff387e24 */ /* 0x000fe2000f8e00ff */
[C---:B------:R-:W-:Y:S01]  /*0840*/  DFMA R68, R58.reuse, R44, RZ ;  /* 0x0000002c3a44722b */ /* 0x040fe200000000ff */
[----:B------:R-:W-:Y:S01]  /*0850*/  IMAD.U32 R57, RZ, RZ, UR15 ;  /* 0x0000000fff397e24 */ /* 0x000fe2000f8e00ff */
[C---:B------:R-:W-:Y:S01]  /*0860*/  DFMA R80, R58.reuse, R48, RZ ;  /* 0x000000303a50722b */ /* 0x040fe200000000ff */
[----:B------:R-:W-:Y:S01]  /*0870*/  MOV R34, UR38 ;  /* 0x0000002600227c02 */ /* 0x000fe20008000f00 */
[C---:B------:R-:W-:Y:S01]  /*0880*/  DFMA R96, R58.reuse, R50, RZ ;  /* 0x000000323a60722b */ /* 0x040fe200000000ff */
[----:B------:R-:W-:Y:S01]  /*0890*/  IMAD.U32 R35, RZ, RZ, UR39 ;  /* 0x00000027ff237e24 */ /* 0x000fe2000f8e00ff */
[----:B------:R-:W-:Y:S01]  /*08a0*/  DFMA R100, R58, R52, RZ ;  /* 0x000000343a64722b */ /* 0x000fe200000000ff */
[----:B------:R-:W-:Y:S01]  /*08b0*/  IMAD.U32 R38, RZ, RZ, UR54 ;  /* 0x00000036ff267e24 */ /* 0x000fe2000f8e00ff */
[----:B------:R-:W-:Y:S01]  /*08c0*/  MOV R58, UR10 ;  /* 0x0000000a003a7c02 */ /* 0x000fe20008000f00 */
[----:B------:R-:W-:Y:S01]  /*08d0*/  IMAD.U32 R39, RZ, RZ, UR55 ;  /* 0x00000037ff277e24 */ /* 0x000fe2000f8e00ff */
[C---:B------:R-:W-:Y:S01]  /*08e0*/  DFMA R90, R60.reuse, R42, R66 ;  /* 0x0000002a3c5a722b */ /* 0x040fe20000000042 */
[----:B------:R-:W-:Y:S01]  /*08f0*/  IMAD.U32 R59, RZ, RZ, UR11 ;  /* 0x0000000bff3b7e24 */ /* 0x000fe2000f8e00ff */
[C---:B------:R-:W-:Y:S01]  /*0900*/  DFMA R84, R60.reuse, R34, R62 ;  /* 0x000000223c54722b */ /* 0x040fe2000000003e */
[----:B------:R-:W5:Y:S01]  /*0910*/  LDCU.128 UR36, c[0x3][0x7a0] ;  /* 0x00c0f400ff2477ac */ /* 0x000f620008000c00 */
[C---:B------:R-:W-:Y:S01]  /*0920*/  DFMA R92, R60.reuse, R46, R68 ;  /* 0x0000002e3c5c722b */ /* 0x040fe20000000044 */
[----:B------:R-:W-:Y:S01]  /*0930*/  IMAD.U32 R62, RZ, RZ, UR4 ;  /* 0x00000004ff3e7e24 */ /* 0x000fe2000f8e00ff */
[C---:B------:R-:W-:Y:S01]  /*0940*/  DFMA R86, R60.reuse, R38, R64 ;  /* 0x000000263c56722b */ /* 0x040fe20000000040 */
[----:B------:R-:W-:Y:S01]  /*0950*/  IMAD.U32 R63, RZ, RZ, UR5 ;  /* 0x00000005ff3f7e24 */ /* 0x000fe2000f8e00ff */
[C---:B------:R-:W-:Y:S01]  /*0960*/  DFMA R94, R60.reuse, R54, R80 ;  /* 0x000000363c5e722b */ /* 0x040fe20000000050 */
[----:B------:R-:W5:Y:S01]  /*0970*/  LDCU.128 UR52, c[0x3][0x7d0] ;  /* 0x00c0fa00ff3477ac */ /* 0x000f620008000c00 */
[----:B------:R-:W-:-:S02]  /*0980*/  DFMA R96, R60, R56, R96 ;  /* 0x000000383c60722b */ /* 0x000fc40000000060 */
[----:B------:R-:W-:Y:S01]  /*0990*/  DFMA R128, R60, R58, R100 ;  /* 0x0000003a3c80722b */ /* 0x000fe20000000064 */
[----:B------:R-:W5:Y:S01]  /*09a0*/  LDCU.128 UR56, c[0x3][0x800] ;  /* 0x00c10000ff3877ac */ /* 0x000f620008000c00 */
[----:B------:R-:W-:Y:S01]  /*09b0*/  IMAD.U32 R60, RZ, RZ, UR64 ;  /* 0x00000040ff3c7e24 */ /* 0x000fe2000f8e00ff */
[----:B------:R-:W-:Y:S01]  /*09c0*/  MOV R61, UR65 ;  /* 0x00000041003d7c02 */ /* 0x000fe20008000f00 */
[C---:B------:R-:W-:Y:S01]  /*09d0*/  DFMA R104, R74.reuse, R62, R72 ;  /* 0x0000003e4a68722b */ /* 0x040fe20000000048 */
[----:B------:R-:W-:Y:S01]  /*09e0*/  MOV R64, UR68 ;  /* 0x0000004400407c02 */ /* 0x000fe20008000f00 */
[----:B------:R-:W-:Y:S01]  /*09f0*/  IMAD.U32 R65, RZ, RZ, UR69 ;  /* 0x00000045ff417e24 */ /* 0x000fe2000f8e00ff */
[----:B--2---:R-:W-:Y:S01]  /*0a00*/  MOV R67, UR33 ;  /* 0x0000002100437c02 */ /* 0x004fe20008000f00 */
[----:B------:R-:W-:Y:S01]  /*0a10*/  IMAD.U32 R66, RZ, RZ, UR32 ;  /* 0x00000020ff427e24 */ /* 0x000fe2000f8e00ff */
[C---:B------:R-:W-:Y:S01]  /*0a20*/  DFMA R100, R74.reuse, R60, R70 ;  /* 0x0000003c4a64722b */ /* 0x040fe20000000046 */
[----:B-1----:R-:W-:Y:S01]  /*0a30*/  IMAD.U32 R68, RZ, RZ, UR40 ;  /* 0x00000028ff447e24 */ /* 0x002fe2000f8e00ff */
[----:B----4-:R-:W-:Y:S01]  /*0a40*/  MOV R70, UR44 ;  /* 0x0000002c00467c02 */ /* 0x010fe20008000f00 */
[----:B------:R-:W-:Y:S01]  /*0a50*/  IMAD.U32 R69, RZ, RZ, UR41 ;  /* 0x00000029ff457e24 */ /* 0x000fe2000f8e00ff */
[----:B0-----:R-:W-:Y:S01]  /*0a60*/  MOV R73, UR49 ;  /* 0x0000003100497c02 */ /* 0x001fe20008000f00 */
[----:B------:R-:W-:Y:S01]  /*0a70*/  IMAD.U32 R71, RZ, RZ, UR45 ;  /* 0x0000002dff477e24 */ /* 0x000fe2000f8e00ff */
[----:B------:R-:W0:Y:S01]  /*0a80*/  LDCU.128 UR12, c[0x3][0x750] ;  /* 0x00c0ea00ff0c77ac */ /* 0x000e220008000c00 */
[----:B------:R-:W-:Y:S01]  /*0a90*/  IMAD.U32 R72, RZ, RZ, UR48 ;  /* 0x00000030ff487e24 */ /* 0x000fe2000f8e00ff */
[----:B------:R-:W-:-:S02]  /*0aa0*/  DFMA R106, R74, R64, R76 ;  /* 0x000000404a6a722b */ /* 0x000fc4000000004c */
[C---:B------:R-:W-:Y:S01]  /*0ab0*/  DFMA R108, R74.reuse, R66, R78 ;  /* 0x000000424a6c722b */ /* 0x040fe2000000004e */
[----:B------:R-:W-:Y:S01]  /*0ac0*/  MOV R76, UR16 ;  /* 0x00000010004c7c02 */ /* 0x000fe20008000f00 */
[C---:B------:R-:W-:Y:S01]  /*0ad0*/  DFMA R110, R74.reuse, R68, R82 ;  /* 0x000000444a6e722b */ /* 0x040fe20000000052 */
[----:B------:R-:W-:Y:S01]  /*0ae0*/  IMAD.U32 R77, RZ, RZ, UR17 ;  /* 0x00000011ff4d7e24 */ /* 0x000fe2000f8e00ff */
[C---:B------:R-:W-:Y:S01]  /*0af0*/  DFMA R112, R74.reuse, R70, R98 ;  /* 0x000000464a70722b */ /* 0x040fe20000000062 */
[----:B------:R-:W1:Y:S01]  /*0b00*/  LDCU.128 UR8, c[0x3][0x50] ;  /* 0x00c00a00ff0877ac */ /* 0x000e620008000c00 */
[----:B------:R-:W-:Y:S01]  /*0b10*/  DFMA R142, R74, R72, R114 ;  /* 0x000000484a8e722b */ /* 0x000fe20000000072 */
[----:B------:R-:W-:Y:S02]  /*0b20*/  IMAD.U32 R74, RZ, RZ, UR20 ;  /* 0x00000014ff4a7e24 */ /* 0x000fe4000f8e00ff */
[----:B------:R-:W-:Y:S01]  /*0b30*/  IMAD.U32 R75, RZ, RZ, UR21 ;  /* 0x00000015ff4b7e24 */ /* 0x000fe2000f8e00ff */
[C---:B------:R-:W-:Y:S01]  /*0b40*/  DFMA R118, R88.reuse, R76, R86 ;  /* 0x0000004c5876722b */ /* 0x040fe20000000056 */
[----:B---3--:R-:W-:Y:S01]  /*0b50*/  IMAD.U32 R78, RZ, RZ, UR28 ;  /* 0x0000001cff4e7e24 */ /* 0x008fe2000f8e00ff */
[----:B------:R-:W-:Y:S01]  /*0b60*/  MOV R79, UR29 ;  /* 0x0000001d004f7c02 */ /* 0x000fe20008000f00 */
[----:B-----5:R-:W-:Y:S01]  /*0b70*/  IMAD.U32 R80, RZ, RZ, UR36 ;  /* 0x00000024ff507e24 */ /* 0x020fe2000f8e00ff */
[----:B------:R-:W-:Y:S01]  /*0b80*/  MOV R82, UR52 ;  /* 0x0000003400527c02 */ /* 0x000fe20008000f00 */
[----:B------:R-:W-:Y:S01]  /*0b90*/  DFMA R114, R88, R74, R84 ;  /* 0x0000004a5872722b */ /* 0x000fe20000000054 */
[----:B------:R-:W-:Y:S01]  /*0ba0*/  IMAD.U32 R81, RZ, RZ, UR37 ;  /* 0x00000025ff517e24 */ /* 0x000fe2000f8e00ff */
[----:B------:R-:W-:Y:S01]  /*0bb0*/  MOV R85, UR57 ;  /* 0x0000003900557c02 */ /* 0x000fe20008000f00 */
[----:B------:R-:W-:-:S02]  /*0bc0*/  IMAD.U32 R83, RZ, RZ, UR53 ;  /* 0x00000035ff537e24 */ /* 0x000fc4000f8e00ff */
[----:B------:R-:W-:Y:S02]  /*0bd0*/  IMAD.U32 R84, RZ, RZ, UR56 ;  /* 0x00000038ff547e24 */ /* 0x000fe4000f8e00ff */
[----:B------:R-:W-:Y:S02]  /*0be0*/  IMAD.U32 R86, RZ, RZ, UR60 ;  /* 0x0000003cff567e24 */ /* 0x000fe4000f8e00ff */
[----:B------:R-:W-:Y:S01]  /*0bf0*/  IMAD.U32 R87, RZ, RZ, UR61 ;  /* 0x0000003dff577e24 */ /* 0x000fe2000f8e00ff */
[C---:B------:R-:W-:Y:S02]  /*0c00*/  DFMA R120, R88.reuse, R78, R90 ;  /* 0x0000004e5878722b */ /* 0x040fe4000000005a */
[C---:B------:R-:W-:Y:S02]  /*0c10*/  DFMA R122, R88.reuse, R80, R92 ;  /* 0x00000050587a722b */ /* 0x040fe4000000005c */
[C---:B------:R-:W-:Y:S02]  /*0c20*/  DFMA R124, R88.reuse, R82, R94 ;  /* 0x00000052587c722b */ /* 0x040fe4000000005e */
[----:B------:R-:W-:-:S02]  /*0c30*/  DFMA R126, R88, R84, R96 ;  /* 0x00000054587e722b */ /* 0x000fc40000000060 */
        /* <DEDUP_REMOVED lines=15> */
[----:B0-----:R-:W-:Y:S01]  /*0d30*/  UMOV UR56, UR12 ;  /* 0x0000000c00387c82 */ /* 0x001fe20008000000 */
        /* <DEDUP_REMOVED lines=8> */
[----:B------:R-:W0:Y:S01]  /*0dc0*/  LDCU.128 UR12, c[0x3][0x80] ;  /* 0x00c01000ff0c77ac */ /* 0x000e220008000c00 */
[----:B------:R-:W-:-:S02]  /*0dd0*/  DFMA R140, R102, R98, R112 ;  /* 0x00000062668c722b */ /* 0x000fc40000000070 */
[----:B------:R-:W-:Y:S01]  /*0de0*/  DFMA R142, R102, R100, R142 ;  /* 0x00000064668e722b */ /* 0x000fe2000000008e */
[----:B------:R-:W2:Y:S01]  /*0df0*/  LDCU.128 UR40, c[0x3][0xb0] ;  /* 0x00c01600ff2877ac */ /* 0x000ea20008000c00 */
[----:B------:R-:W-:Y:S01]  /*0e00*/  IMAD.U32 R102, RZ, RZ, UR22 ;  /* 0x00000016ff667e24 */ /* 0x000fe2000f8e00ff */
[----:B------:R-:W-:Y:S01]  /*0e10*/  MOV R103, UR23 ;  /* 0x0000001700677c02 */ /* 0x000fe20008000f00 */
[----:B------:R-:W3:Y:S01]  /*0e20*/  LDCU.128 UR44, c[0x3][0xe0] ;  /* 0x00c01c00ff2c77ac */ /* 0x000ee20008000c00 */
[----:B------:R-:W4:Y:S04]  /*0e30*/  LDCU.128 UR20, c[0x3][0x110] ;  /* 0x00c02200ff1477ac */ /* 0x000f280008000c00 */
[----:B------:R-:W-:Y:S01]  /*0e40*/  DFMA R184, R116, R102, R114 ;  /* 0x0000006674b8722b */ /* 0x000fe20000000072 */
        /* <DEDUP_REMOVED lines=10> */
[----:B------:R-:W5:Y:S01]  /*0ef0*/  LDCU.128 UR4, c[0x3][0x780] ;  /* 0x00c0f000ff0477ac */ /* 0x000f620008000c00 */
[----:B------:R-:W-:-:S02]  /*0f00*/  IMAD.U32 R111, RZ, RZ, UR55 ;  /* 0x00000037ff6f7e24 */ /* 0x000fc4000f8e00ff */
[----:B------:R-:W-:Y:S01]  /*0f10*/  IMAD.U32 R113, RZ, RZ, UR59 ;  /* 0x0000003bff717e24 */ /* 0x000fe2000f8e00ff */
[----:B------:R-:W5:Y:S01]  /*0f20*/  LDCU.128 UR32, c[0x3][0x7b0] ;  /* 0x00c0f600ff2077ac */ /* 0x000f620008000c00 */
[----:B------:R-:W-:Y:S01]  /*0f30*/  IMAD.U32 R114, RZ, RZ, UR62 ;  /* 0x0000003eff727e24 */ /* 0x000fe2000f8e00ff */
[----:B------:R-:W5:Y:S01]  /*0f40*/  LDCU.128 UR16, c[0x3][0x7e0] ;  /* 0x00c0fc00ff1077ac */ /* 0x000f620008000c00 */
[C---:B------:R-:W-:Y:S01]  /*0f50*/  DFMA R178, R116.reuse, R104, R118 ;  /* 0x0000006874b2722b */ /* 0x040fe20000000076 */
[----:B------:R-:W5:Y:S01]  /*0f60*/  LDCU.128 UR28, c[0x3][0x810] ;  /* 0x00c10200ff1c77ac */ /* 0x000f620008000c00 */
[C---:B------:R-:W-:Y:S01]  /*0f70*/  DFMA R188, R116.reuse, R106, R120 ;  /* 0x0000006a74bc722b */ /* 0x040fe20000000078 */
[----:B------:R-:W5:Y:S01]  /*0f80*/  LDCU.128 UR36, c[0x3][0x840] ;  /* 0x00c10800ff2477ac */ /* 0x000f620008000c00 */
[C---:B------:R-:W-:Y:S02]  /*0f90*/  DFMA R172, R116.reuse, R108, R122 ;  /* 0x0000006c74ac722b */ /* 0x040fe4000000007a */
[----:B------:R-:W-:-:S02]  /*0fa0*/  DFMA R196, R116, R110, R124 ;  /* 0x0000006e74c4722b */ /* 0x000fc4000000007c */
[C---:B------:R-:W-:Y:S02]  /*0fb0*/  DFMA R182, R116.reuse, R112, R126 ;  /* 0x0000007074b6722b */ /* 0x040fe4000000007e */
[----:B------:R-:W-:Y:S01]  /*0fc0*/  DFMA R144, R116, R114, R144 ;  /* 0x000000727490722b */ /* 0x000fe20000000090 */
[----:B------:R-:W-:Y:S02]  /*0fd0*/  IMAD.U32 R116, RZ, RZ, UR24 ;  /* 0x00000018ff747e24 */ /* 0x000fe4000f8e00ff */
[----:B------:R-:W-:Y:S01]  /*0fe0*/  IMAD.U32 R117, RZ, RZ, UR25 ;  /* 0x00000019ff757e24 */ /* 0x000fe2000f8e00ff */
[----:B-1----:R-:W-:Y:S01]  /*0ff0*/  MOV R118, UR8 ;  /* 0x0000000800767c02 */ /* 0x002fe20008000f00 */
[----:B------:R-:W-:Y:S02]  /*1000*/  IMAD.U32 R119, RZ, RZ, UR9 ;  /* 0x00000009ff777e24 */ /* 0x000fe4000f8e00ff */
[----:B------:R-:W-:Y:S02]  /*1010*/  IMAD.U32 R146, RZ, RZ, UR10 ;  /* 0x0000000aff927e24 */ /* 0x000fe4000f8e00ff */
[----:B------:R-:W-:Y:S01]  /*1020*/  IMAD.U32 R147, RZ, RZ, UR11 ;  /* 0x0000000bff937e24 */ /* 0x000fe2000f8e00ff */
[----:B------:R-:W1:Y:S01]  /*1030*/  LDCU.128 UR8, c[0x3][URZ] ;  /* 0x00c00000ff0877ac */ /* 0x000e620008000c00 */
[----:B------:R-:W-:Y:S01]  /*1040*/  DFMA R202, R130, R116, R128 ;  /* 0x0000007482ca722b */ /* 0x000fe20000000080 */
[----:B0-----:R-:W-:Y:S01]  /*1050*/  IMAD.U32 R120, RZ, RZ, UR12 ;  /* 0x0000000cff787e24 */ /* 0x001fe2000f8e00ff */
[----:B------:R-:W-:Y:S01]  /*1060*/  MOV R121, UR13 ;  /* 0x0000000d00797c02 */ /* 0x000fe20008000f00 */
[----:B--2---:R-:W-:Y:S01]  /*1070*/  IMAD.U32 R122, RZ, RZ, UR40 ;  /* 0x00000028ff7a7e24 */ /* 0x004fe2000f8e00ff */
[----:B---3--:R-:W-:Y:S01]  /*1080*/  MOV R124, UR44 ;  /* 0x0000002c007c7c02 */ /* 0x008fe20008000f00 */
[----:B------:R-:W-:Y:S01]  /*1090*/  IMAD.U32 R123, RZ, RZ, UR41 ;  /* 0x00000029ff7b7e24 */ /* 0x000fe2000f8e00ff */
[----:B----4-:R-:W-:Y:S01]  /*10a0*/  MOV R127, UR21 ;  /* 0x00000015007f7c02 */ /* 0x010fe20008000f00 */
[----:B------:R-:W-:-:S02]  /*10b0*/  IMAD.U32 R125, RZ, RZ, UR45 ;  /* 0x0000002dff7d7e24 */ /* 0x000fc4000f8e00ff */
[----:B------:R-:W-:Y:S02]  /*10c0*/  IMAD.U32 R126, RZ, RZ, UR20 ;  /* 0x00000014ff7e7e24 */ /* 0x000fe4000f8e00ff */
[----:B-----5:R-:W-:Y:S02]  /*10d0*/  IMAD.U32 R128, RZ, RZ, UR48 ;  /* 0x00000030ff807e24 */ /* 0x020fe4000f8e00ff */
[----:B------:R-:W-:Y:S01]  /*10e0*/  IMAD.U32 R129, RZ, RZ, UR49 ;  /* 0x00000031ff817e24 */ /* 0x000fe2000f8e00ff */
[C---:B------:R-:W-:Y:S02]  /*10f0*/  DFMA R208, R130.reuse, R118, R132 ;  /* 0x0000007682d0722b */ /* 0x040fe40000000084 */
        /* <DEDUP_REMOVED lines=18> */
[----:B------:R-:W-:Y:S01]  /*1220*/  IMAD.U32 R143, RZ, RZ, UR37 ;  /* 0x00000025ff8f7e24 */ /* 0x000fe2000f8e00ff */
[C---:B------:R-:W-:Y:S01]  /*1230*/  DFMA R184, R2.reuse, R130, R184 ;  /* 0x0000008202b8722b */ /* 0x040fe200000000b8 */
[----:B-1----:R-:W-:Y:S01]  /*1240*/  IMAD.U32 R160, RZ, RZ, UR8 ;  /* 0x00000008ffa07e24 */ /* 0x002fe2000f8e00ff */
[C---:B------:R-:W-:Y:S01]  /*1250*/  DFMA R178, R2.reuse, R132, R178 ;  /* 0x0000008402b2722b */ /* 0x040fe200000000b2 */
[----:B------:R-:W-:Y:S01]  /*1260*/  IMAD.U32 R161, RZ, RZ, UR9 ;  /* 0x00000009ffa17e24 */ /* 0x000fe2000f8e00ff */
[C---:B------:R-:W-:Y:S02]  /*1270*/  DFMA R188, R2.reuse, R134, R188 ;  /* 0x0000008602bc722b */ /* 0x040fe400000000bc */
[C---:B------:R-:W-:Y:S02]  /*1280*/  DFMA R172, R2.reuse, R136, R172 ;  /* 0x0000008802ac722b */ /* 0x040fe400000000ac */
[----:B------:R-:W-:-:S02]  /*1290*/  DFMA R196, R2, R138, R196 ;  /* 0x0000008a02c4722b */ /* 0x000fc400000000c4 */
[C---:B------:R-:W-:Y:S02]  /*12a0*/  DFMA R182, R2.reuse, R140, R182 ;  /* 0x0000008c02b6722b */ /* 0x040fe400000000b6 */
[----:B------:R-:W-:Y:S01]  /*12b0*/  DFMA R190, R2, R142, R144 ;  /* 0x0000008e02be722b */ /* 0x000fe20000000090 */
[----:B------:R-:W-:Y:S01]  /*12c0*/  MOV R2, UR10 ;  /* 0x0000000a00027c02 */ /* 0x000fe20008000f00 */
[----:B------:R-:W-:Y:S01]  /*12d0*/  IMAD.U32 R3, RZ, RZ, UR11 ;  /* 0x0000000bff037e24 */ /* 0x000fe2000f8e00ff */
[----:B------:R-:W0:Y:S01]  /*12e0*/  LDCU.128 UR8, c[0x3][0x700] ;  /* 0x00c0e000ff0877ac */ /* 0x000e220008000c00 */
[----:B------:R-:W-:Y:S02]  /*12f0*/  IMAD.U32 R162, RZ, RZ, UR6 ;  /* 0x00000006ffa27e24 */ /* 0x000fe4000f8e00ff */
[----:B------:R-:W-:Y:S01]  /*1300*/  IMAD.U32 R163, RZ, RZ, UR7 ;  /* 0x00000007ffa37e24 */ /* 0x000fe2000f8e00ff */
[----:B------:R-:W1:Y:S01]  /*1310*/  LDCU.128 UR4, c[0x3][0x710] ;  /* 0x00c0e200ff0477ac */ /* 0x000e620008000c00 */
[----:B------:R0:W-:Y:S04]  /*1320*/  STL.64 [R1+0xa8], R160 ;  /* 0x0000a8a001007387 */ /* 0x0001e80000100a00 */
[----:B------:R2:W-:Y:S01]  /*1330*/  STL.64 [R1+0x98], R2 ;  /* 0x0000980201007387 */ /* 0x0005e20000100a00 */
[----:B0-----:R-:W-:Y:S01]  /*1340*/  IMAD.U32 R160, RZ, RZ, UR8 ;  /* 0x00000008ffa07e24 */ /* 0x001fe2000f8e00ff */
[----:B------:R-:W-:Y:S01]  /*1350*/  MOV R161, UR9 ;  /* 0x0000000900a17c02 */ /* 0x000fe20008000f00 */
[----:B--2---:R-:W-:-:S02]  /*1360*/  IMAD.U32 R2, RZ, RZ, UR10 ;  /* 0x0000000aff027e24 */ /* 0x004fc4000f8e00ff */
[----:B------:R-:W-:Y:S01]  /*1370*/  IMAD.U32 R3, RZ, RZ, UR11 ;  /* 0x0000000bff037e24 */ /* 0x000fe2000f8e00ff */
[----:B------:R-:W0:Y:S01]  /*1380*/  LDCU.128 UR8, c[0x3][0x10] ;  /* 0x00c00200ff0877ac */ /* 0x000e220008000c00 */
[----:B-1----:R-:W-:Y:S01]  /*1390*/  IMAD.U32 R170, RZ, RZ, UR4 ;  /* 0x00000004ffaa7e24 */ /* 0x002fe2000f8e00ff */
[----:B------:R-:W-:Y:S01]  /*13a0*/  MOV R171, UR5 ;  /* 0x0000000500ab7c02 */ /* 0x000fe20008000f00 */
[----:B------:R-:W-:Y:S02]  /*13b0*/  IMAD.U32 R174, RZ, RZ, UR6 ;  /* 0x00000006ffae7e24 */ /* 0x000fe4000f8e00ff */
[----:B------:R-:W-:Y:S01]  /*13c0*/  IMAD.U32 R175, RZ, RZ, UR7 ;  /* 0x00000007ffaf7e24 */ /* 0x000fe2000f8e00ff */
[----:B------:R-:W1:Y:S01]  /*13d0*/  LDCU.128 UR4, c[0x3][0x20] ;  /* 0x00c00400ff0477ac */ /* 0x000e620008000c00 */
[----:B------:R-:W-:Y:S04]  /*13e0*/  STL.64 [R1+0xa0], R160 ;  /* 0x0000a0a001007387 */ /* 0x000fe80000100a00 */
[----:B------:R2:W-:Y:S01]  /*13f0*/  STL.64 [R1+0x90], R2 ;  /* 0x0000900201007387 */ /* 0x0005e20000100a00 */
[----:B0-----:R-:W-:Y:S01]  /*1400*/  MOV R166, UR8 ;  /* 0x0000000800a67c02 */ /* 0x001fe20008000f00 */
[----:B------:R-:W-:-:S02]  /*1410*/  IMAD.U32 R167, RZ, RZ, UR9 ;  /* 0x00000009ffa77e24 */ /* 0x000fc4000f8e00ff */
[----:B--2---:R-:W-:Y:S01]  /*1420*/  IMAD.U32 R2, RZ, RZ, UR10 ;  /* 0x0000000aff027e24 */ /* 0x004fe2000f8e00ff */
[----:B------:R-:W-:Y:S02]  /*1430*/  MOV R3, UR11 ;  /* 0x0000000b00037c02 */ /* 0x000fe40008000f00 */
[----:B------:R-:W-:Y:S01]  /*1440*/  STL.64 [R1+0x88], R166 ;  /* 0x000088a601007387 */ /* 0x000fe20000100a00 */
[----:B-1----:R-:W-:-:S03]  /*1450*/  IMAD.U32 R198, RZ, RZ, UR4 ;  /* 0x00000004ffc67e24 */ /* 0x002fc6000f8e00ff */
[----:B------:R-:W-:Y:S01]  /*1460*/  STL.64 [R1+0x78], R2 ;  /* 0x0000780201007387 */ /* 0x000fe20000100a00 */
[----:B------:R-:W-:-:S03]  /*1470*/  IMAD.U32 R199, RZ, RZ, UR5 ;  /* 0x00000005ffc77e24 */ /* 0x000fc6000f8e00ff */
[----:B------:R-:W-:Y:S04]  /*1480*/  STL.64 [R1+0x80], R170 ;  /* 0x000080aa01007387 */ /* 0x000fe80000100a00 */
[----:B------:R0:W-:Y:S02]  /*1490*/  STL.64 [R1+0x70], R174 ;  /* 0x000070ae01007387 */ /* 0x0001e40000100a00 */
[----:B0-----:R-:W-:Y:S01]  /*14a0*/  MOV R174, UR6 ;  /* 0x0000000600ae7c02 */ /* 0x001fe20008000f00 */
[----:B------:R-:W-:Y:S01]  /*14b0*/  IMAD.U32 R175, RZ, RZ, UR7 ;  /* 0x00000007ffaf7e24 */ /* 0x000fe2000f8e00ff */
[----:B------:R-:W0:Y:S01]  /*14c0*/  LDCU.128 UR4, c[0x3][0x720] ;  /* 0x00c0e400ff0477ac */ /* 0x000e220008000c00 */
[----:B------:R1:W-:Y:S01]  /*14d0*/  STL.64 [R1+0x68], R198 ;  /* 0x000068c601007387 */ /* 0x0003e20000100a00 */
[----:B------:R-:W-:Y:S01]  /*14e0*/  LOP3.LUT R2, R236, 0xffff, RZ, 0xc0, !PT ;  /* 0x0000ffffec027812 */ /* 0x000fe200078ec0ff */
[----:B0-----:R-:W-:Y:S01]  /*14f0*/  IMAD.U32 R206, RZ, RZ, UR4 ;  /* 0x00000004ffce7e24 */ /* 0x001fe2000f8e00ff */
[----:B------:R-:W-:Y:S01]  /*1500*/  MOV R207, UR5 ;  /* 0x0000000500cf7c02 */ /* 0x000fe20008000f00 */
[----:B-1----:R-:W-:-:S02]  /*1510*/  IMAD.U32 R198, RZ, RZ, UR6 ;  /* 0x00000006ffc67e24 */ /* 0x002fc4000f8e00ff */
[----:B------:R-:W-:Y:S01]  /*1520*/  IMAD.U32 R199, RZ, RZ, UR7 ;  /* 0x00000007ffc77e24 */ /* 0x000fe2000f8e00ff */
[----:B------:R-:W0:Y:S01]  /*1530*/  LDCU.128 UR4, c[0x3][0x30] ;  /* 0x00c00600ff0477ac */ /* 0x000e220008000c00 */
[----:B------:R-:W-:Y:S01]  /*1540*/  IMAD R2, R2, 0x1556, RZ ;  /* 0x0000155602027824 */ /* 0x000fe200078e02ff */
[----:B------:R1:W-:Y:S04]  /*1550*/  STL.64 [R1+0x58], R174 ;  /* 0x000058ae01007387 */ /* 0x0003e80000100a00 */
[----:B------:R-:W-:Y:S04]  /*1560*/  STL.64 [R1+0x60], R206 ;  /* 0x000060ce01007387 */ /* 0x000fe80000100a00 */
[----:B------:R2:W-:Y:S01]  /*1570*/  STL.64 [R1+0x50], R198 ;  /* 0x000050c601007387 */ /* 0x0005e20000100a00 */
[----:B-1----:R-:W-:Y:S01]  /*1580*/  SHF.R.U32.HI R175, RZ, 0x10, R2 ;  /* 0x00000010ffaf7819 */ /* 0x002fe20000011602 */
[----:B------:R-:W-:Y:S01]  /*1590*/  DFMA R2, R180, R162, R188 ;  /* 0x000000a2b402722b */ /* 0x000fe200000000bc */
[----:B0-----:R-:W-:Y:S01]  /*15a0*/  IMAD.U32 R188, RZ, RZ, UR6 ;  /* 0x00000006ffbc7e24 */ /* 0x001fe2000f8e00ff */
[----:B------:R-:W-:-:S02]  /*15b0*/  MOV R189, UR7 ;  /* 0x0000000700bd7c02 */ /* 0x000fc40008000f00 */
[----:B--2---:R-:W-:Y:S01]  /*15c0*/  MOV R198, UR4 ;  /* 0x0000000400c67c02 */ /* 0x004fe20008000f00 */
[----:B------:R-:W-:Y:S01]  /*15d0*/  IMAD.U32 R199, RZ, RZ, UR5 ;  /* 0x00000005ffc77e24 */ /* 0x000fe2000f8e00ff */
[----:B------:R-:W0:Y:S04]  /*15e0*/  LDCU.128 UR4, c[0x3][0x730] ;  /* 0x00c0e600ff0477ac */ /* 0x000e280008000c00 */
[----:B------:R0:W-:Y:S04]  /*15f0*/  STL.64 [R1+0x48], R198 ;  /* 0x000048c601007387 */ /* 0x0001e80000100a00 */
        /* <DEDUP_REMOVED lines=8> */
[----:B0-----:R-:W-:Y:S02]  /*1680*/  IMAD.U32 R198, RZ, RZ, UR4 ;  /* 0x00000004ffc67e24 */ /* 0x001fe4000f8e00ff */
[----:B------:R-:W-:Y:S01]  /*1690*/  IMAD.U32 R199, RZ, RZ, UR5 ;  /* 0x00000005ffc77e24 */ /* 0x000fe2000f8e00ff */
[----:B-1----:R-:W-:Y:S01]  /*16a0*/  MOV R188, UR6 ;  /* 0x0000000600bc7c02 */ /* 0x002fe20008000f00 */
[----:B------:R-:W-:Y:S01]  /*16b0*/  IMAD.U32 R189, RZ, RZ, UR7 ;  /* 0x00000007ffbd7e24 */ /* 0x000fe2000f8e00ff */
[----:B------:R-:W0:Y:S01]  /*16c0*/  LDCU.128 UR4, c[0x3][0x40] ;  /* 0x00c00800ff0477ac */ /* 0x000e220008000c00 */
        /* <DEDUP_REMOVED lines=15> */
[----:B------:R-:W-:Y:S04]  /*17c0*/  STL.64 [R1+0x40], R198 ;  /* 0x000040c601007387 */ /* 0x000fe80000100a00 */
[----:B------:R1:W-:Y:S03]  /*17d0*/  STL.64 [R1+0x30], R188 ;  /* 0x000030bc01007387 */ /* 0x0003e60000100a00 */
[----:B------:R-:W-:Y:S01]  /*17e0*/  DADD R186, R186, R190 ;  /* 0x00000000baba7229 */ /* 0x000fe200000000be */
[----:B0-----:R-:W-:Y:S01]  /*17f0*/  IMAD.U32 R190, RZ, RZ, UR4 ;  /* 0x00000004ffbe7e24 */ /* 0x001fe2000f8e00ff */
[----:B------:R-:W-:Y:S01]  /*1800*/  MOV R191, UR5 ;  /* 0x0000000500bf7c02 */ /* 0x000fe20008000f00 */
[----:B------:R-:W-:Y:S01]  /*1810*/  IMAD.U32 R159, RZ, RZ, UR75 ;  /* 0x0000004bff9f7e24 */ /* 0x000fe2000f8e00ff */
[----:B------:R-:W-:Y:S01]  /*1820*/  MOV R158, UR74 ;  /* 0x0000004a009e7c02 */ /* 0x000fe20008000f00 */
[----:B-1----:R-:W-:-:S02]  /*1830*/  IMAD.U32 R188, RZ, RZ, UR6 ;  /* 0x00000006ffbc7e24 */ /* 0x002fc4000f8e00ff */
[----:B------:R-:W-:Y:S01]  /*1840*/  IMAD.U32 R189, RZ, RZ, UR7 ;  /* 0x00000007ffbd7e24 */ /* 0x000fe2000f8e00ff */
        /* <DEDUP_REMOVED lines=8> */
[----:B------:R-:W1:Y:S01]  /*18d0*/  S2R R0, SR_CgaCtaId ;  /* 0x0000000000007919 */ /* 0x000e620000008800 */
[----:B------:R-:W-:Y:S01]  /*18e0*/  MOV R168, UR30 ;  /* 0x0000001e00a87c02 */ /* 0x000fe20008000f00 */
[----:B------:R-:W-:Y:S01]  /*18f0*/  IMAD.U32 R169, RZ, RZ, UR31 ;  /* 0x0000001fffa97e24 */ /* 0x000fe2000f8e00ff */
[----:B------:R-:W-:-:S02]  /*1900*/  DFMA R178, R180, R160, R178 ;  /* 0x000000a0b4b2722b */ /* 0x000fc400000000b2 */
[C---:B------:R-:W-:Y:S02]  /*1910*/  DFMA R172, R180.reuse, R164, R172 ;  /* 0x000000a4b4ac722b */ /* 0x040fe400000000ac */
[C---:B------:R-:W-:Y:S01]  /*1920*/  DFMA R196, R180.reuse, R166, R196 ;  /* 0x000000a6b4c4722b */ /* 0x040fe200000000c4 */
[----:B------:R-:W-:Y:S01]  /*1930*/  STL.64 [R1+0x28], R190 ;  /* 0x000028be01007387 */ /* 0x000fe20000100a00 */
[----:B------:R-:W-:Y:S02]  /*1940*/  DFMA R180, R180, R168, R182 ;  /* 0x000000a8b4b4722b */ /* 0x000fe400000000b6 */
[C-C-:B------:R-:W-:Y:S01]  /*1950*/  DADD R182, R202.reuse, -R184.reuse ;  /* 0x00000000cab67229 */ /* 0x140fe200000008b8 */
[----:B------:R2:W-:Y:S01]  /*1960*/  STL.64 [R1+0x18], R188 ;  /* 0x000018bc01007387 */ /* 0x0005e20000100a00 */
[----:B------:R-:W-:Y:S01]  /*1970*/  DADD R202, R202, R184 ;  /* 0x00000000caca7229 */ /* 0x000fe200000000b8 */
[----:B0-----:R-:W-:Y:S01]  /*1980*/  MOV R184, UR6 ;  /* 0x0000000600b87c02 */ /* 0x001fe20008000f00 */
[----:B------:R-:W-:-:S02]  /*1990*/  IMAD.U32 R185, RZ, RZ, UR7 ;  /* 0x00000007ffb97e24 */ /* 0x000fc4000f8e00ff */
[----:B--2---:R-:W-:Y:S02]  /*19a0*/  IMAD.U32 R188, RZ, RZ, UR4 ;  /* 0x00000004ffbc7e24 */ /* 0x004fe4000f8e00ff */
[----:B------:R-:W-:Y:S01]  /*19b0*/  IMAD.U32 R189, RZ, RZ, UR5 ;  /* 0x00000005ffbd7e24 */ /* 0x000fe2000f8e00ff */
[----:B------:R-:W0:Y:S01]  /*19c0*/  LDCU.128 UR4, c[0x3][0x50] ;  /* 0x00c00a00ff0477ac */ /* 0x000e220008000c00 */
[----:B------:R-:W-:-:S03]  /*19d0*/  PRMT R174, R175, 0x9910, RZ ;  /* 0x00009910afae7816 */ /* 0x000fc600000000ff */
[----:B------:R0:W-:Y:S04]  /*19e0*/  STL.64 [R1+0x20], R188 ;  /* 0x000020bc01007387 */ /* 0x0001e80000100a00 */
[----:B------:R2:W-:Y:S01]  /*19f0*/  STL.64 [R1+0x10], R184 ;  /* 0x000010b801007387 */ /* 0x0005e20000100a00 */
[----:B-1----:R-:W-:Y:S01]  /*1a00*/  LEA R195, R0, R195, 0x18 ;  /* 0x000000c300c37211 */ /* 0x002fe200078ec0ff */
[----:B------:R-:W-:Y:S02]  /*1a10*/  IMAD R0, R174, 0xc, RZ ;  /* 0x0000000cae007824 */ /* 0x000fe400078e02ff */
[----:B0-----:R-:W-:Y:S02]  /*1a20*/  IMAD.U32 R188, RZ, RZ, UR6 ;  /* 0x00000006ffbc7e24 */ /* 0x001fe4000f8e00ff */
[----:B--2---:R-:W-:Y:S01]  /*1a30*/  IMAD.U32 R184, RZ, RZ, UR4 ;  /* 0x00000004ffb87e24 */ /* 0x004fe2000f8e00ff */
[----:B------:R-:W-:Y:S01]  /*1a40*/  MOV R185, UR5 ;  /* 0x0000000500b97c02 */ /* 0x000fe20008000f00 */
[----:B------:R-:W-:Y:S01]  /*1a50*/  IMAD.U32 R189, RZ, RZ, UR7 ;  /* 0x00000007ffbd7e24 */ /* 0x000fe2000f8e00ff */
[----:B------:R-:W0:Y:S01]  /*1a60*/  LDCU.128 UR4, c[0x3][0x750] ;  /* 0x00c0ea00ff0477ac */ /* 0x000e220008000c00 */
[----:B------:R-:W-:Y:S01]  /*1a70*/  IADD3 R0, PT, PT, RZ, -R0, RZ ;  /* 0x80000000ff007210 */ /* 0x000fe20007ffe0ff */
[----:B------:R-:W-:-:S02]  /*1a80*/  DADD R210, R208, -R178 ;  /* 0x00000000d0d27229 */ /* 0x000fc400000008b2 */
        /* <DEDUP_REMOVED lines=8> */
[----:B------:R-:W-:Y:S01]  /*1b10*/  IMAD R252, R252, 0x44a8, R195 ;  /* 0x000044a8fcfc7824 */ /* 0x000fe200078e02c3 */
[C-C-:B------:R-:W-:Y:S01]  /*1b20*/  DADD R206, R204.reuse, -R2.reuse ;  /* 0x00000000ccce7229 */ /* 0x140fe20000000802 */
[----:B------:R-:W-:Y:S01]  /*1b30*/  STL.64 [R1+0x8], R184 ;  /* 0x000008b801007387 */ /* 0x000fe20000100a00 */
[----:B------:R-:W-:-:S02]  /*1b40*/  DADD R204, R204, R2 ;  /* 0x00000000cccc7229 */ /* 0x000fc40000000002 */
[C-C-:B------:R-:W-:Y:S01]  /*1b50*/  DADD R2, R192.reuse, -R172.reuse ;  /* 0x00000000c0027229 */ /* 0x140fe200000008ac */
[----:B------:R1:W-:Y:S01]  /*1b60*/  STL.64 [R1], R178 ;  /* 0x000000b201007387 */ /* 0x0003e20000100a00 */
[----:B------:R-:W-:Y:S01]  /*1b70*/  DADD R192, R192, R172 ;  /* 0x00000000c0c07229 */ /* 0x000fe200000000ac */
[----:B0-----:R-:W-:Y:S01]  /*1b80*/  IMAD.U32 R172, RZ, RZ, UR4 ;  /* 0x00000004ffac7e24 */ /* 0x001fe2000f8e00ff */
[----:B------:R-:W-:Y:S01]  /*1b90*/  MOV R173, UR5 ;  /* 0x0000000500ad7c02 */ /* 0x000fe20008000f00 */
[----:B-1----:R-:W-:Y:S02]  /*1ba0*/  IMAD R178, R175, 0x68, R252 ;  /* 0x00000068afb27824 */ /* 0x002fe400078e02fc */
[----:B------:R-:W-:Y:S02]  /*1bb0*/  IMAD.U32 R174, RZ, RZ, UR6 ;  /* 0x00000006ffae7e24 */ /* 0x000fe4000f8e00ff */
[----:B------:R-:W-:Y:S01]  /*1bc0*/  IMAD.U32 R175, RZ, RZ, UR7 ;  /* 0x00000007ffaf7e24 */ /* 0x000fe2000f8e00ff */
[----:B------:R-:W0:Y:S01]  /*1bd0*/  LDCU.128 UR4, c[0x3][0x760] ;  /* 0x00c0ec00ff0477ac */ /* 0x000e220008000c00 */
[----:B------:R-:W-:Y:S01]  /*1be0*/  LOP3.LUT R0, R0, 0xffff, RZ, 0xc0, !PT ;  /* 0x0000ffff00007812 */ /* 0x000fe200078ec0ff */
[----:B------:R-:W-:-:S02]  /*1bf0*/  DADD R194, R176, -R196 ;  /* 0x00000000b0c27229 */ /* 0x000fc400000008c4 */
[----:B------:R-:W-:Y:S01]  /*1c00*/  DADD R196, R176, R196 ;  /* 0x00000000b0c47229 */ /* 0x000fe200000000c4 */
[----:B------:R-:W-:Y:S01]  /*1c10*/  LEA R212, R0, R178, 0x3 ;  /* 0x000000b200d47211 */ /* 0x000fe200078e18ff */
[----:B0-----:R-:W-:Y:S01]  /*1c20*/  IMAD.U32 R176, RZ, RZ, UR4 ;  /* 0x00000004ffb07e24 */ /* 0x001fe2000f8e00ff */
[----:B------:R-:W-:Y:S01]  /*1c30*/  MOV R178, UR6 ;  /* 0x0000000600b27c02 */ /* 0x000fe20008000f00 */
[----:B------:R-:W-:Y:S02]  /*1c40*/  IMAD.U32 R177, RZ, RZ, UR5 ;  /* 0x00000005ffb17e24 */ /* 0x000fe4000f8e00ff */
[----:B------:R-:W-:Y:S01]  /*1c50*/  IMAD.U32 R179, RZ, RZ, UR7 ;  /* 0x00000007ffb37e24 */ /* 0x000fe2000f8e00ff */
[----:B------:R-:W0:Y:S01]  /*1c60*/  LDCU.128 UR4, c[0x3][0x70] ;  /* 0x00c00e00ff0477ac */ /* 0x000e220008000c00 */
[C-C-:B------:R-:W-:Y:S02]  /*1c70*/  DADD R198, R200.reuse, -R180.reuse ;  /* 0x00000000c8c67229 */ /* 0x140fe400000008b4 */
[----:B------:R-:W-:Y:S01]  /*1c80*/  DADD R200, R200, R180 ;  /* 0x00000000c8c87229 */ /* 0x000fe200000000b4 */
[----:B------:R-:W-:Y:S01]  /*1c90*/  STL [R1+0xb0], R212 ;  /* 0x0000b0d401007387 */ /* 0x000fe20000100800 */
[----:B------:R-:W-:-:S03]  /*1ca0*/  ISETP.GT.U32.AND P2, PT, R236, 0x9b, PT ;  /* 0x0000009bec00780c */ /* 0x000fc60003f44070 */
[----:B------:R-:W-:Y:S01]  /*1cb0*/  STS.64 [R212+0x1fb0], R186 ;  /* 0x001fb0bad4007388 */ /* 0x000fe20000000a00 */
[----:B0-----:R-:W-:Y:S01]  /*1cc0*/  IMAD.U32 R180, RZ, RZ, UR4 ;  /* 0x00000004ffb47e24 */ /* 0x001fe2000f8e00ff */
[----:B------:R-:W-:Y:S01]  /*1cd0*/  MOV R181, UR5 ;  /* 0x0000000500b57c02 */ /* 0x000fe20008000f00 */
[----:B------:R-:W-:Y:S02]  /*1ce0*/  IMAD.U32 R184, RZ, RZ, UR6 ;  /* 0x00000006ffb87e24 */ /* 0x000fe4000f8e00ff */
[----:B------:R-:W-:Y:S01]  /*1cf0*/  IMAD.U32 R185, RZ, RZ, UR7 ;  /* 0x00000007ffb97e24 */ /* 0x000fe2000f8e00ff */
[----:B------:R-:W0:Y:S01]  /*1d00*/  LDCU.128 UR4, c[0x3][0x770] ;  /* 0x00c0ee00ff0477ac */ /* 0x000e220008000c00 */
[----:B------:R0:W-:Y:S04]  /*1d10*/  STS.64 [R212+0x3f60], R182 ;  /* 0x003f60b6d4007388 */ /* 0x0001e80000000a00 */
[----:B------:R1:W-:Y:S04]  /*1d20*/  STS.64 [R212], R202 ;  /* 0x000000cad4007388 */ /* 0x0003e80000000a00 */
        /* <DEDUP_REMOVED lines=9> */
[----:B------:R-:W-:Y:S02]  /*1dc0*/  MOV R187, UR7 ;  /* 0x0000000700bb7c02 */ /* 0x000fe40008000f00 */
        /* <DEDUP_REMOVED lines=10> */
.L_x_62:
        /* <DEDUP_REMOVED lines=70> */
[----:B------:R-:W-:Y:S02]  /*22d0*/  DFMA R196, R206, R80, R196 ;  /* 0x00000050cec4722b */ /* 0x000fe400000000c4 */
[----:B------:R-:W-:Y:S02]  /*22e0*/  DADD R204, R228, -R204 ;  /* 0x00000000e4cc7229 */ /* 0x000fe400000008cc */
[C---:B------:R-:W-:Y:S02]  /*22f0*/  DFMA R222, R206.reuse, R76, R222 ;  /* 0x0000004ccede722b */ /* 0x040fe400000000de */
[C---:B------:R-:W-:Y:S02]  /*2300*/  DFMA R194, R206.reuse, R82, R194 ;  /* 0x00000052cec2722b */ /* 0x040fe400000000c2 */
[C---:B------:R-:W-:Y:S02]  /*2310*/  DFMA R218, R206.reuse, R78, R218 ;  /* 0x0000004eceda722b */ /* 0x040fe400000000da */
[----:B------:R-:W-:-:S02]  /*2320*/  DFMA R212, R206, R84, R212 ;  /* 0x00000054ced4722b */ /* 0x000fc400000000d4 */
[----:B------:R-:W-:Y:S02]  /*2330*/  DFMA R208, R206, R86, R208 ;  /* 0x00000056ced0722b */ /* 0x000fe400000000d0 */
[----:B-----5:R-:W-:Y:S02]  /*2340*/  DADD R206, R224, R200 ;  /* 0x00000000e0ce7229 */ /* 0x020fe400000000c8 */
[C---:B------:R-:W-:Y:S02]  /*2350*/  DFMA R202, R230.reuse, R88, R202 ;  /* 0x00000058e6ca722b */ /* 0x040fe400000000ca */
[----:B------:R-:W-:Y:S02]  /*2360*/  DFMA R232, R230, R94, R232 ;  /* 0x0000005ee6e8722b */ /* 0x000fe400000000e8 */
[C---:B------:R-:W-:Y:S02]  /*2370*/  DFMA R226, R204.reuse, R102, R226 ;  /* 0x00000066cce2722b */ /* 0x040fe400000000e2 */
[----:B------:R-:W-:-:S02]  /*2380*/  DFMA R196, R204, R108, R196 ;  /* 0x0000006cccc4722b */ /* 0x000fc400000000c4 */
[----:B------:R-:W-:Y:S02]  /*2390*/  DADD R200, R224, -R200 ;  /* 0x00000000e0c87229 */ /* 0x000fe400000008c8 */
[C---:B------:R-:W-:Y:S02]  /*23a0*/  DFMA R198, R230.reuse, R90, R198 ;  /* 0x0000005ae6c6722b */ /* 0x040fe400000000c6 */
[----:B------:R-:W-:Y:S02]  /*23b0*/  DFMA R192, R230, R96, R192 ;  /* 0x00000060e6c0722b */ /* 0x000fe400000000c0 */
[C---:B------:R-:W-:Y:S02]  /*23c0*/  DFMA R222, R204.reuse, R104, R222 ;  /* 0x00000068ccde722b */ /* 0x040fe400000000de */
[----:B------:R-:W-:Y:S02]  /*23d0*/  DFMA R194, R204, R110, R194 ;  /* 0x0000006eccc2722b */ /* 0x000fe400000000c2 */
[----:B------:R-:W-:-:S02]  /*23e0*/  DFMA R234, R230, R92, R234 ;  /* 0x0000005ce6ea722b */ /* 0x000fc400000000ea */
[----:B------:R-:W-:Y:S02]  /*23f0*/  DFMA R214, R230, R98, R214 ;  /* 0x00000062e6d6722b */ /* 0x000fe400000000d6 */
[C---:B------:R-:W-:Y:S02]  /*2400*/  DFMA R218, R204.reuse, R106, R218 ;  /* 0x0000006accda722b */ /* 0x040fe400000000da */
[----:B------:R-:W-:Y:S02]  /*2410*/  DFMA R212, R204, R112, R212 ;  /* 0x00000070ccd4722b */ /* 0x000fe400000000d4 */
[----:B------:R-:W-:Y:S02]  /*2420*/  DFMA R210, R230, R100, R210 ;  /* 0x00000064e6d2722b */ /* 0x000fe400000000d2 */
[----:B------:R-:W-:Y:S02]  /*2430*/  DFMA R208, R204, R114, R208 ;  /* 0x00000072ccd0722b */ /* 0x000fe400000000d0 */
[----:B-1----:R-:W-:-:S02]  /*2440*/  DADD R204, R220, R216 ;  /* 0x00000000dccc7229 */ /* 0x002fc400000000d8 */
[C---:B------:R-:W-:Y:S02]  /*2450*/  DFMA R202, R206.reuse, R116, R202 ;  /* 0x00000074ceca722b */ /* 0x040fe400000000ca */
[----:B------:R-:W-:Y:S02]  /*2460*/  DFMA R232, R206, R122, R232 ;  /* 0x0000007acee8722b */ /* 0x000fe400000000e8 */
[C---:B------:R-:W-:Y:S02]  /*2470*/  DFMA R226, R200.reuse, R130, R226 ;  /* 0x00000082c8e2722b */ /* 0x040fe400000000e2 */
[----:B------:R-:W-:Y:S02]  /*2480*/  DFMA R196, R200, R136, R196 ;  /* 0x00000088c8c4722b */ /* 0x000fe400000000c4 */
[----:B------:R-:W-:Y:S02]  /*2490*/  DADD R216, R220, -R216 ;  /* 0x00000000dcd87229 */ /* 0x000fe400000008d8 */
[----:B------:R-:W-:-:S02]  /*24a0*/  DFMA R198, R206, R118, R198 ;  /* 0x00000076cec6722b */ /* 0x000fc400000000c6 */
        /* <DEDUP_REMOVED lines=9> */
[C---:B------:R-:W-:Y:S02]  /*2540*/  DFMA R202, R204.reuse, R144, R202 ;  /* 0x00000090ccca722b */ /* 0x040fe400000000ca */
[----:B------:R-:W-:Y:S02]  /*2550*/  DFMA R232, R204, R150, R232 ;  /* 0x00000096cce8722b */ /* 0x000fe400000000e8 */
        /* <DEDUP_REMOVED lines=12> */
[----:B------:R-:W-:-:S02]  /*2620*/  DADD R200, R202, -R226 ;  /* 0x00000000cac87229 */ /* 0x000fc400000008e2 */
[----:B------:R-:W-:Y:S02]  /*2630*/  DADD R204, R232, -R196 ;  /* 0x00000000e8cc7229 */ /* 0x000fe400000008c4 */
[----:B------:R-:W-:Y:S02]  /*2640*/  DADD R226, R202, R226 ;  /* 0x00000000cae27229 */ /* 0x000fe400000000e2 */
[----:B------:R-:W-:Y:S01]  /*2650*/  DADD R232, R232, R196 ;  /* 0x00000000e8e87229 */ /* 0x000fe200000000c4 */
[----:B------:R2:W-:Y:S01]  /*2660*/  STS.64 [R2+0x4e0], R200 ;  /* 0x0004e0c802007388 */ /* 0x0005e20000000a00 */
[----:B------:R-:W-:Y:S02]  /*2670*/  DADD R202, R198, -R222 ;  /* 0x00000000c6ca7229 */ /* 0x000fe400000008de */
[----:B------:R-:W-:Y:S01]  /*2680*/  DADD R196, R192, -R194 ;  /* 0x00000000c0c47229 */ /* 0x000fe200000008c2 */
[----:B------:R2:W-:Y:S01]  /*2690*/  STS.64 [R2], R226 ;  /* 0x000000e202007388 */ /* 0x0005e20000000a00 */
[----:B------:R-:W-:-:S02]  /*26a0*/  DADD R222, R198, R222 ;  /* 0x00000000c6de7229 */ /* 0x000fc400000000de */
[----:B------:R-:W-:Y:S01]  /*26b0*/  DADD R192, R192, R194 ;  /* 0x00000000c0c07229 */ /* 0x000fe200000000c2 */
[----:B------:R2:W-:Y:S01]  /*26c0*/  STS.64 [R2+0x478], R202 ;  /* 0x000478ca02007388 */ /* 0x0005e20000000a00 */
[----:B------:R-:W-:Y:S02]  /*26d0*/  DADD R198, R234, -R218 ;  /* 0x00000000eac67229 */ /* 0x000fe400000008da */
[----:B------:R-:W-:Y:S01]  /*26e0*/  DADD R194, R214, -R212 ;  /* 0x00000000d6c27229 */ /* 0x000fe200000008d4 */
[----:B------:R2:W-:Y:S01]  /*26f0*/  STS.64 [R2+0x68], R222 ;  /* 0x000068de02007388 */ /* 0x0005e20000000a00 */
[----:B------:R-:W-:Y:S02]  /*2700*/  DADD R208, R210, R208 ;  /* 0x00000000d2d07229 */ /* 0x000fe400000000d0 */
        /* <DEDUP_REMOVED lines=12> */
.L_x_61:
[----:B0-----:R-:W-:Y:S05]  /*27d0*/  BSYNC.RECONVERGENT B0 ;  /* 0x0000000000007941 */ /* 0x001fea0003800200 */
.L_x_60:
        /* <DEDUP_REMOVED lines=20> */
.L_x_65:
[----:B------:R-:W2:Y:S01]  /*2920*/  LDL.64 R18, [R1+0xa8] ;  /* 0x0000a80001127983 */ /* 0x000ea20000100a00 */
[----:B------:R-:W1:Y:S03]  /*2930*/  LDCU.128 UR72, c[0x3][0x800] ;  /* 0x00c10000ff4877ac */ /* 0x000e660008000c00 */
[----:B------:R-:W5:Y:S04]  /*2940*/  LDL R16, [R1+0xb4] ;  /* 0x0000b40001107983 */ /* 0x000f680000100800 */
[----:B------:R-:W3:Y:S04]  /*2950*/  LDL.64 R8, [R1+0x38] ;  /* 0x0000380001087983 */ /* 0x000ee80000100a00 */
[----:B------:R-:W4:Y:S04]  /*2960*/  LDL.64 R10, [R1+0x48] ;  /* 0x00004800010a7983 */ /* 0x000f280000100a00 */
[----:B------:R-:W4:Y:S01]  /*2970*/  LDL.64 R12, [R1+0x98] ;  /* 0x00009800010c7983 */ /* 0x000f220000100a00 */
[----:B-1----:R-:W-:Y:S01]  /*2980*/  IMAD.U32 R84, RZ, RZ, UR72 ;  /* 0x00000048ff547e24 */ /* 0x002fe2000f8e00ff */
[----:B------:R-:W-:Y:S01]  /*2990*/  MOV R112, UR74 ;  /* 0x0000004a00707c02 */ /* 0x000fe20008000f00 */
[----:B------:R-:W-:Y:S01]  /*29a0*/  IMAD.U32 R85, RZ, RZ, UR73 ;  /* 0x00000049ff557e24 */ /* 0x000fe2000f8e00ff */
[----:B------:R-:W-:Y:S01]  /*29b0*/  PRMT R0, R2, 0x9910, RZ ;  /* 0x0000991002007816 */ /* 0x000fe200000000ff */
        /* <DEDUP_REMOVED lines=23> */
[----:B------:R-:W4:Y:S04]  /*2b30*/  LDL.64 R96, [R1+0x68] ;  /* 0x0000680001607983 */ /* 0x000f280000100a00 */
[----:B------:R-:W4:Y:S01]  /*2b40*/  LDL.64 R94, [R1+0x8] ;  /* 0x00000800015e7983 */ /* 0x000f220000100a00 */
[----:B0-----:R-:W-:Y:S01]  /*2b50*/  MOV.SPILL R34, UR55 ;  /* 0x0000003700227c02 */ /* 0x001fe20009000f00 */
[----:B------:R-:W-:Y:S01]  /*2b60*/  IMAD R0, R0, 0x4f, RZ ;  /* 0x0000004f00007824 */ /* 0x000fe200078e02ff */
[----:B------:R-:W0:Y:S01]  /*2b70*/  LDCU UR55, c[0x0][0x380] ;  /* 0x00007000ff3777ac */ /* 0x000e220008000800 */
[----:B------:R-:W4:Y:S01]  /*2b80*/  LDL.64 R136, [R1+0x60] ;  /* 0x0000600001887983 */ /* 0x000f220000100a00 */
[----:B------:R-:W-:-:S02]  /*2b90*/  CS2R R244, SRZ ;  /* 0x0000000000f47805 */ /* 0x000fc4000001ff00 */
[----:B------:R-:W-:Y:S01]  /*2ba0*/  CS2R R204, SRZ ;  /* 0x0000000000cc7805 */ /* 0x000fe2000001ff00 */
[----:B------:R-:W4:Y:S01]  /*2bb0*/  LDL.64 R124, [R1] ;  /* 0x00000000017c7983 */ /* 0x000f220000100a00 */
[----:B-1----:R-:W-:Y:S01]  /*2bc0*/  IMAD.U32 R24, RZ, RZ, UR72 ;  /* 0x00000048ff187e24 */ /* 0x002fe2000f8e00ff */
[----:B------:R-:W-:Y:S01]  /*2bd0*/  MOV R30, UR74 ;  /* 0x0000004a001e7c02 */ /* 0x000fe20008000f00 */
[----:B------:R-:W-:Y:S01]  /*2be0*/  IMAD.U32 R25, RZ, RZ, UR73 ;  /* 0x00000049ff197e24 */ /* 0x000fe2000f8e00ff */
[----:B------:R-:W4:Y:S01]  /*2bf0*/  LDL.64 R122, [R1+0x58] ;  /* 0x00005800017a7983 */ /* 0x000f220000100a00 */
[----:B------:R-:W-:Y:S01]  /*2c00*/  IMAD.U32 R31, RZ, RZ, UR75 ;  /* 0x0000004bff1f7e24 */ /* 0x000fe2000f8e00ff */
[----:B------:R-:W1:Y:S02]  /*2c10*/  LDCU.128 UR72, c[0x3][0x820] ;  /* 0x00c10400ff4877ac */ /* 0x000e640008000c00 */
[----:B------:R-:W4:Y:S01]  /*2c20*/  LDL.64 R120, [R1+0x50] ;  /* 0x0000500001787983 */ /* 0x000f220000100a00 */
        /* <DEDUP_REMOVED lines=20> */
[----:B------:R-:W-:Y:S01]  /*2d70*/  LOP3.LUT R0, R0, 0xffff, RZ, 0xc0, !PT ;  /* 0x0000ffff00007812 */ /* 0x000fe200078ec0ff */
[----:B-1----:R-:W-:Y:S01]  /*2d80*/  IMAD.U32 R170, RZ, RZ, UR74 ;  /* 0x0000004affaa7e24 */ /* 0x002fe2000f8e00ff */
[----:B------:R-:W-:-:S02]  /*2d90*/  MOV R171, UR75 ;  /* 0x0000004b00ab7c02 */ /* 0x000fc40008000f00 */
[----:B------:R-:W-:-:S04]  /*2da0*/  SHF.R.U32.HI R0, RZ, 0xa, R0 ;  /* 0x0000000aff007819 */ /* 0x000fc80000011600 */
[----:B------:R-:W-:-:S05]  /*2db0*/  PRMT R4, R0, 0x9910, RZ ;  /* 0x0000991000047816 */ /* 0x000fca00000000ff */
[----:B------:R-:W-:-:S04]  /*2dc0*/  IMAD R4, R4, 0xd, RZ ;  /* 0x0000000d04047824 */ /* 0x000fc800078e02ff */
[----:B------:R-:W-:-:S05]  /*2dd0*/  IMAD.MOV R4, RZ, RZ, -R4 ;  /* 0x000000ffff047224 */ /* 0x000fca00078e0a04 */
[----:B------:R-:W-:-:S05]  /*2de0*/  PRMT R5, R4, 0x7710, RZ ;  /* 0x0000771004057816 */ /* 0x000fca00000000ff */
[----:B------:R-:W-:-:S05]  /*2df0*/  IMAD.IADD R4, R5, 0x1, R2 ;  /* 0x0000000105047824 */ /* 0x000fca00078e0202 */
[----:B------:R-:W-:Y:S02]  /*2e00*/  LOP3.LUT R15, R4, 0xff, RZ, 0xc0, !PT ;  /* 0x000000ff040f7812 */ /* 0x000fe400078ec0ff */
[----:B------:R-:W-:Y:S02]  /*2e10*/  MOV R142, UR72 ;  /* 0x00000048008e7c02 */ /* 0x000fe40008000f00 */
[----:B------:R-:W-:Y:S01]  /*2e20*/  PRMT R4, R15, 0x5410, R0 ;  /* 0x000054100f047816 */ /* 0x000fe20000000000 */
[----:B------:R-:W-:-:S04]  /*2e30*/  UMOV UR72, 0xa90d ;  /* 0x0000a90d00487882 */ /* 0x000fc80000000000 */
[----:B------:R-:W-:Y:S02]  /*2e40*/  IDP.2A.LO.U16.U8 R14, R4, UR72, RZ ;  /* 0x00000048040e7c26 */ /* 0x000fe400080010ff */
[----:B------:R-:W1:Y:S01]  /*2e50*/  @!P0 LDC.64 R4, c[0x0][0x388] ;  /* 0x0000e200ff048b82 */ /* 0x000e620000000a00 */
[----:B--2---:R-:W-:Y:S02]  /*2e60*/  R2UR UR74, R18 ;  /* 0x00000000124a72ca */ /* 0x004fe400000e0000 */
[----:B------:R-:W-:Y:S02]  /*2e70*/  R2UR UR75, R19 ;  /* 0x00000000134b72ca */ /* 0x000fe400000e0000 */
[----:B------:R-:W2:Y:S01]  /*2e80*/  LDL.64 R18, [R1+0x30] ;  /* 0x0000300001127983 */ /* 0x000ea20000100a00 */
[----:B-----5:R-:W-:-:S04]  /*2e90*/  @!P0 IMAD R7, R16, 0x895, R14 ;  /* 0x0000089510078824 */ /* 0x020fc800078e020e */
[----:B-1----:R-:W-:-:S05]  /*2ea0*/  @!P0 IMAD.WIDE R4, R7, 0x8, R4 ;  /* 0x0000000807048825 */ /* 0x002fca00078e0204 */
[----:B------:R-:W5:Y:S04]  /*2eb0*/  @!P0 LDG.E.64.CONSTANT R244, desc[UR76][R4.64] ;  /* 0x0000004c04f48981 */ /* 0x000f68000c1e9b00 */
[----:B------:R1:W5:Y:S01]  /*2ec0*/  @!P0 LDG.E.64.CONSTANT R204, desc[UR76][R4.64+0x60] ;  /* 0x0000604c04cc8981 */ /* 0x000362000c1e9b00 */
[----:B0-----:R-:W-:Y:S02]  /*2ed0*/  ISETP.GE.AND P0, PT, R16, UR55, PT ;  /* 0x0000003710007c0c */ /* 0x001fe4000bf06270 */
[----:B------:R-:W-:Y:S02]  /*2ee0*/  MOV.SPILL R35, UR54 ;  /* 0x0000003600237c02 */ /* 0x000fe40009000f00 */
[----:B---3--:R-:W-:-:S09]  /*2ef0*/  R2UR UR54, R8 ;  /* 0x00000000083672ca */ /* 0x008fd200000e0000 */
[----:B------:R-:W0:Y:S01]  /*2f00*/  @!P0 LDC.64 R6, c[0x0][0x388] ;  /* 0x0000e200ff068b82 */ /* 0x000e220000000a00 */
[----:B------:R-:W-:-:S07]  /*2f10*/  R2UR UR55, R9 ;  /* 0x00000000093772ca */ /* 0x000fce00000e0000 */
[----:B------:R-:W3:Y:S01]  /*2f20*/  @!P0 LDC.64 R8, c[0x0][0x388] ;  /* 0x0000e200ff088b82 */ /* 0x000ee20000000a00 */
[----:B------:R-:W-:Y:S02]  /*2f30*/  MOV.SPILL R150, UR59 ;  /* 0x0000003b00967c02 */ /* 0x000fe40009000f00 */
[----:B----4-:R-:W-:Y:S01]  /*2f40*/  R2UR UR59, R11 ;  /* 0x000000000b3b72ca */ /* 0x010fe200000e0000 */
[----:B------:R-:W-:-:S04]  /*2f50*/  @!P0 IMAD R11, R16, 0x895, R14 ;  /* 0x00000895100b8824 */ /* 0x000fc800078e020e */
[----:B-1----:R-:W1:Y:S01]  /*2f60*/  @!P0 LDC.64 R4, c[0x0][0x388] ;  /* 0x0000e200ff048b82 */ /* 0x002e620000000a00 */
[----:B------:R-:W-:Y:S01]  /*2f70*/  CS2R R196, SRZ ;  /* 0x0000000000c47805 */ /* 0x000fe2000001ff00 */
[C---:B0-----:R-:W-:Y:S01]  /*2f80*/  @!P0 IMAD.WIDE R6, R11.reuse, 0x8, R6 ;  /* 0x000000080b068825 */ /* 0x041fe200078e0206 */
[----:B------:R-:W-:Y:S02]  /*2f90*/  CS2R R210, SRZ ;  /* 0x0000000000d27805 */ /* 0x000fe4000001ff00 */
[----:B------:R-:W-:Y:S02]  /*2fa0*/  MOV.SPILL R149, UR58 ;  /* 0x0000003a00957c02 */ /* 0x000fe40009000f00 */
[----:B------:R-:W4:Y:S01]  /*2fb0*/  @!P0 LDG.E.64.CONSTANT R196, desc[UR76][R6.64+0x58] ;  /* 0x0000584c06c48981 */ /* 0x000f22000c1e9b00 */
[----:B------:R-:W-:Y:S01]  /*2fc0*/  R2UR UR58, R10 ;  /* 0x000000000a3a72ca */ /* 0x000fe200000e0000 */
[----:B---3--:R-:W-:Y:S01]  /*2fd0*/  @!P0 IMAD.WIDE R8, R11, 0x8, R8 ;  /* 0x000000080b088825 */ /* 0x008fe200078e0208 */
[----:B------:R-:W-:Y:S01]  /*2fe0*/  CS2R R240, SRZ ;  /* 0x0000000000f07805 */ /* 0x000fe2000001ff00 */
[----:B------:R-:W0:Y:S01]  /*2ff0*/  @!P0 LDC.64 R10, c[0x0][0x388] ;  /* 0x0000e200ff0a8b82 */ /* 0x000e220000000a00 */
[----:B------:R3:W4:Y:S01]  /*3000*/  @!P0 LDG.E.64.CONSTANT R210, desc[UR76][R6.64+0x8] ;  /* 0x0000084c06d28981 */ /* 0x000722000c1e9b00 */
[----:B------:R-:W-:Y:S01]  /*3010*/  IMAD.U32 R143, RZ, RZ, UR73 ;  /* 0x00000049ff8f7e24 */ /* 0x000fe2000f8e00ff */
[----:B------:R-:W-:Y:S01]  /*3020*/  R2UR UR73, R13 ;  /* 0x000000000d4972ca */ /* 0x000fe200000e0000 */
[----:B------:R-:W-:Y:S01]  /*3030*/  @!P0 IMAD R13, R16, 0x895, R14 ;  /* 0x00000895100d8824 */ /* 0x000fe200078e020e */
[----:B------:R-:W4:Y:S01]  /*3040*/  @!P0 LDG.E.64.CONSTANT R240, desc[UR76][R8.64+0x50] ;  /* 0x0000504c08f08981 */ /* 0x000f22000c1e9b00 */
[----:B------:R-:W-:-:S02]  /*3050*/  R2UR UR72, R12 ;  /* 0x000000000c4872ca */ /* 0x000fc400000e0000 */
[----:B------:R-:W-:Y:S01]  /*3060*/  CS2R R236, SRZ ;  /* 0x0000000000ec7805 */ /* 0x000fe2000001ff00 */
[----:B-1----:R-:W-:Y:S02]  /*3070*/  @!P0 IMAD.WIDE R4, R13, 0x8, R4 ;  /* 0x000000080d048825 */ /* 0x002fe400078e0204 */
[----:B------:R-:W1:Y:S01]  /*3080*/  @!P0 LDC.64 R12, c[0x0][0x388] ;  /* 0x0000e200ff0c8b82 */ /* 0x000e620000000a00 */
[----:B------:R-:W-:Y:S02]  /*3090*/  CS2R R208, SRZ ;  /* 0x0000000000d07805 */ /* 0x000fe4000001ff00 */
[----:B------:R3:W4:Y:S01]  /*30a0*/  @!P0 LDG.E.64.CONSTANT R236, desc[UR76][R8.64+0x10] ;  /* 0x0000104c08ec8981 */ /* 0x000722000c1e9b00 */
[----:B------:R-:W-:Y:S01]  /*30b0*/  @!P0 IMAD R17, R16, 0x895, R14 ;  /* 0x0000089510118824 */ /* 0x000fe200078e020e */
[----:B------:R-:W-:Y:S02]  /*30c0*/  CS2R R234, SRZ ;  /* 0x0000000000ea7805 */ /* 0x000fe4000001ff00 */
[----:B------:R-:W4:Y:S01]  /*30d0*/  @!P0 LDG.E.64.CONSTANT R208, desc[UR76][R4.64+0x48] ;  /* 0x0000484c04d08981 */ /* 0x000f22000c1e9b00 */
[----:B---3--:R-:W3:Y:S01]  /*30e0*/  @!P0 LDC.64 R6, c[0x0][0x388] ;  /* 0x0000e200ff068b82 */ /* 0x008ee20000000a00 */
[----:B------:R-:W-:-:S02]  /*30f0*/  CS2R R202, SRZ ;  /* 0x0000000000ca7805 */ /* 0x000fc4000001ff00 */
[----:B------:R3:W4:Y:S01]  /*3100*/  @!P0 LDG.E.64.CONSTANT R234, desc[UR76][R4.64+0x18] ;  /* 0x0000184c04ea8981 */ /* 0x000722000c1e9b00 */
[----:B------:R-:W-:Y:S01]  /*3110*/  LOP3.LUT R9, R0, 0xffff, RZ, 0xc0, !PT ;  /* 0x0000ffff00097812 */ /* 0x000fe200078ec0ff */
[----:B0-----:R-:W-:Y:S01]  /*3120*/  @!P0 IMAD.WIDE R10, R17, 0x8, R10 ;  /* 0x00000008110a8825 */ /* 0x001fe200078e020a */
[----:B------:R-:W-:-:S03]  /*3130*/  CS2R R228, SRZ ;  /* 0x0000000000e47805 */ /* 0x000fc6000001ff00 */
[----:B------:R-:W-:Y:S01]  /*3140*/  IMAD R0, R9, 0x548, R252 ;  /* 0x0000054809007824 */ /* 0x000fe200078e02fc */
[----:B------:R-:W4:Y:S01]  /*3150*/  @!P0 LDG.E.64.CONSTANT R202, desc[UR76][R10.64+0x40] ;  /* 0x0000404c0aca8981 */ /* 0x000f22000c1e9b00 */
[----:B------:R-:W-:Y:S01]  /*3160*/  @!P0 IMAD R9, R16, 0x895, R14 ;  /* 0x0000089510098824 */ /* 0x000fe200078e020e */
[----:B------:R-:W-:Y:S01]  /*3170*/  CS2R R212, SRZ ;  /* 0x0000000000d47805 */ /* 0x000fe2000001ff00 */
[----:B------:R-:W-:Y:S01]  /*3180*/  IMAD R0, R15, 0x68, R0 ;  /* 0x000000680f007824 */ /* 0x000fe200078e0200 */
[----:B------:R-:W-:Y:S01]  /*3190*/  CS2R R218, SRZ ;  /* 0x0000000000da7805 */ /* 0x000fe2000001ff00 */
[----:B-1----:R-:W-:Y:S01]  /*31a0*/  @!P0 IMAD.WIDE R14, R9, 0x8, R12 ;  /* 0x00000008090e8825 */ /* 0x002fe200078e020c */
[----:B------:R-:W4:Y:S01]  /*31b0*/  @!P0 LDG.E.64.CONSTANT R228, desc[UR76][R10.64+0x20] ;  /* 0x0000204c0ae48981 */ /* 0x000f22000c1e9b00 */
[----:B------:R-:W-:-:S03]  /*31c0*/  CS2R R222, SRZ ;  /* 0x0000000000de7805 */ /* 0x000fc6000001ff00 */
[----:B------:R0:W4:Y:S01]  /*31d0*/  @!P0 LDG.E.64.CONSTANT R218, desc[UR76][R14.64+0x30] ;  /* 0x0000304c0eda8981 */ /* 0x000122000c1e9b00 */
[----:B---3--:R-:W-:-:S03]  /*31e0*/  @!P0 IMAD.WIDE R16, R17, 0x8, R6 ;  /* 0x0000000811108825 */ /* 0x008fc600078e0206 */
[----:B------:R-:W-:Y:S04]  /*31f0*/  LDS.64 R56, [R0] ;  /* 0x0000000000387984 */ /* 0x000fe80000000a00 */
[----:B------:R-:W3:Y:S04]  /*3200*/  @!P0 LDG.E.64.CONSTANT R212, desc[UR76][R16.64+0x38] ;  /* 0x0000384c10d48981 */ /* 0x000ee8000c1e9b00 */
[----:B------:R1:W3:Y:S04]  /*3210*/  @!P0 LDG.E.64.CONSTANT R222, desc[UR76][R16.64+0x28] ;  /* 0x0000284c10de8981 */ /* 0x0002e8000c1e9b00 */
[----:B------:R-:W1:Y:S04]  /*3220*/  LDS.64 R4, [R0+0x58] ;  /* 0x0000580000047984 */ /* 0x000e680000000a00 */
[----:B------:R-:W-:Y:S04]  /*3230*/  LDS.64 R246, [R0+0x8] ;  /* 0x0000080000f67984 */ /* 0x000fe80000000a00 */
[----:B------:R-:W1:Y:S01]  /*3240*/  LDS.64 R6, [R0+0x50] ;  /* 0x0000500000067984 */ /* 0x000e620000000a00 */
[----:B------:R-:W-:-:S02]  /*3250*/  MOV.SPILL R132, UR11 ;  /* 0x0000000b00847c02 */ /* 0x000fc40009000f00 */
[----:B------:R-:W-:Y:S01]  /*3260*/  MOV.SPILL R133, UR10 ;  /* 0x0000000a00857c02 */ /* 0x000fe20009000f00 */
[----:B------:R-:W-:Y:S01]  /*3270*/  LDS.64 R60, [R0+0x10] ;  /* 0x00001000003c7984 */ /* 0x000fe20000000a00 */
[----:B------:R-:W-:Y:S02]  /*3280*/  R2UR UR10, R174 ;  /* 0x00000000ae0a72ca */ /* 0x000fe400000e0000 */
[----:B------:R-:W-:Y:S01]  /*3290*/  R2UR UR11, R175 ;  /* 0x00000000af0b72ca */ /* 0x000fe200000e0000 */
[----:B------:R-:W2:Y:S01]  /*32a0*/  LDS.64 R90, [R0+0x48] ;  /* 0x00004800005a7984 */ /* 0x000ea20000000a00 */
[----:B------:R-:W-:Y:S02]  /*32b0*/  MOV.SPILL R3, UR35 ;  /* 0x0000002300037c02 */ /* 0x000fe40009000f00 */
[----:B------:R-:W-:Y:S01]  /*32c0*/  MOV.SPILL R148, UR34 ;  /* 0x0000002200947c02 */ /* 0x000fe20009000f00 */
[----:B------:R-:W-:Y:S01]  /*32d0*/  IMAD.U32 R8, RZ, RZ, UR58 ;  /* 0x0000003aff087e24 */ /* 0x000fe2000f8e00ff */
[----:B------:R-:W-:Y:S01]  /*32e0*/  R2UR UR34, R172 ;  /* 0x00000000ac2272ca */ /* 0x000fe200000e0000 */
[----:B------:R-:W-:Y:S01]  /*32f0*/  LDS.64 R88, [R0+0x18] ;  /* 0x0000180000587984 */ /* 0x000fe20000000a00 */
[----:B------:R-:W-:-:S03]  /*3300*/  R2UR UR35, R173 ;  /* 0x00000000ad2372ca */ /* 0x000fc600000e0000 */
[----:B0-----:R-:W-:Y:S01]  /*3310*/  IMAD.U32 R14, RZ, RZ, UR10 ;  /* 0x0000000aff0e7e24 */ /* 0x001fe2000f8e00ff */
[----:B------:R-:W0:Y:S01]  /*3320*/  LDS.64 R118, [R0+0x40] ;  /* 0x0000400000767984 */ /* 0x000e220000000a00 */
[----:B------:R-:W-:Y:S01]  /*3330*/  IMAD.U32 R15, RZ, RZ, UR11 ;  /* 0x0000000bff0f7e24 */ /* 0x000fe2000f8e00ff */
[----:B-1----:R-:W-:Y:S01]  /*3340*/  MOV R16, UR12 ;  /* 0x0000000c00107c02 */ /* 0x002fe20008000f00 */
[----:B------:R-:W-:Y:S01]  /*3350*/  IMAD.U32 R9, RZ, RZ, UR59 ;  /* 0x0000003bff097e24 */ /* 0x000fe2000f8e00ff */
[----:B------:R-:W-:Y:S01]  /*3360*/  MOV R28, UR62 ;  /* 0x0000003e001c7c02 */ /* 0x000fe20008000f00 */
[----:B------:R-:W-:Y:S02]  /*3370*/  IMAD.U32 R17, RZ, RZ, UR13 ;  /* 0x0000000dff117e24 */ /* 0x000fe4000f8e00ff */
[----:B------:R-:W-:Y:S01]  /*3380*/  IMAD.U32 R29, RZ, RZ, UR63 ;  /* 0x0000003fff1d7e24 */ /* 0x000fe2000f8e00ff */
[----:B------:R-:W-:Y:S01]  /*3390*/  MOV R48, UR40 ;  /* 0x0000002800307c02 */ /* 0x000fe20008000f00 */
[----:B------:R-:W-:Y:S01]  /*33a0*/  IMAD.U32 R12, RZ, RZ, UR34 ;  /* 0x00000022ff0c7e24 */ /* 0x000fe2000f8e00ff */
[----:B------:R-:W-:Y:S01]  /*33b0*/  MOV R50, UR64 ;  /* 0x0000004000327c02 */ /* 0x000fe20008000f00 */
[----:B------:R-:W-:-:S02]  /*33c0*/  IMAD.U32 R49, RZ, RZ, UR41 ;  /* 0x00000029ff317e24 */ /* 0x000fc4000f8e00ff */
[----:B------:R-:W-:Y:S01]  /*33d0*/  IMAD.U32 R51, RZ, RZ, UR65 ;  /* 0x00000041ff337e24 */ /* 0x000fe2000f8e00ff */
[C-C-:B------:R-:W-:Y:S01]  /*33e0*/  DADD R198, R56.reuse, R4.reuse ;  /* 0x0000000038c67229 */ /* 0x140fe20000000004 */
[----:B------:R-:W-:Y:S01]  /*33f0*/  MOV R54, UR42 ;  /* 0x0000002a00367c02 */ /* 0x000fe20008000f00 */
[----:B------:R-:W-:Y:S01]  /*3400*/  DADD R56, R56, -R4 ;  /* 0x0000000038387229 */ /* 0x000fe20000000804 */
[----:B------:R-:W-:Y:S01]  /*3410*/  IMAD.U32 R55, RZ, RZ, UR43 ;  /* 0x0000002bff377e24 */ /* 0x000fe2000f8e00ff */
[----:B------:R-:W-:Y:S01]  /*3420*/  MOV R4, UR74 ;  /* 0x0000004a00047c02 */ /* 0x000fe20008000f00 */
[----:B------:R-:W-:Y:S01]  /*3430*/  IMAD.U32 R5, RZ, RZ, UR75 ;  /* 0x0000004bff057e24 */ /* 0x000fe2000f8e00ff */
[----:B------:R-:W-:Y:S01]  /*3440*/  MOV R66, UR20 ;  /* 0x0000001400427c02 */ /* 0x000fe20008000f00 */
[C-C-:B------:R-:W-:Y:S01]  /*3450*/  DADD R32, R246.reuse, R6.reuse ;  /* 0x00000000f6207229 */ /* 0x140fe20000000006 */
[----:B------:R-:W-:Y:S01]  /*3460*/  IMAD.U32 R67, RZ, RZ, UR21 ;  /* 0x00000015ff437e24 */ /* 0x000fe2000f8e00ff */
[----:B------:R-:W-:Y:S01]  /*3470*/  DADD R246, R246, -R6 ;  /* 0x00000000f6f67229 */ /* 0x000fe20000000806 */
[----:B------:R-:W-:Y:S01]  /*3480*/  R2UR UR74, R22 ;  /* 0x00000000164a72ca */ /* 0x000fe200000e0000 */
        /* <DEDUP_REMOVED lines=10> */
[----:B------:R-:W-:Y:S01]  /*3530*/  LDS.64 R116, [R0+0x20] ;  /* 0x0000200000747984 */ /* 0x000fe20000000a00 */
[----:B------:R-:W-:-:S02]  /*3540*/  MOV R20, UR36 ;  /* 0x0000002400147c02 */ /* 0x000fc40008000f00 */
[----:B------:R-:W-:Y:S01]  /*3550*/  MOV R22, UR60 ;  /* 0x0000003c00167c02 */ /* 0x000fe20008000f00 */
[----:B------:R-:W-:Y:S01]  /*3560*/  IMAD.U32 R11, RZ, RZ, UR55 ;  /* 0x00000037ff0b7e24 */ /* 0x000fe2000f8e00ff */
[----:B------:R-:W-:Y:S01]  /*3570*/  R2UR UR34, R178 ;  /* 0x00000000b22272ca */ /* 0x000fe200000e0000 */
[----:B------:R-:W1:Y:S01]  /*3580*/  LDS.64 R146, [R0+0x38] ;  /* 0x0000380000927984 */ /* 0x000e620000000a00 */
[----:B------:R-:W-:Y:S02]  /*3590*/  R2UR UR35, R179 ;  /* 0x00000000b32372ca */ /* 0x000fe400000e0000 */
[----:B------:R-:W-:Y:S01]  /*35a0*/  MOV R10, UR54 ;  /* 0x00000036000a7c02 */ /* 0x000fe20008000f00 */
[----:B------:R-:W-:Y:S01]  /*35b0*/  LDS.64 R130, [R0+0x28] ;  /* 0x0000280000827984 */ /* 0x000fe20000000a00 */
[----:B------:R-:W-:Y:S02]  /*35c0*/  R2UR UR54, R26 ;  /* 0x000000001a3672ca */ /* 0x000fe400000e0000 */
[----:B------:R-:W-:Y:S01]  /*35d0*/  R2UR UR55, R27 ;  /* 0x000000001b3772ca */ /* 0x000fe200000e0000 */
[----:B------:R-:W1:Y:S01]  /*35e0*/  LDS.64 R206, [R0+0x30] ;  /* 0x0000300000ce7984 */ /* 0x000e620000000a00 */
[----:B------:R-:W-:-:S02]  /*35f0*/  R2UR UR58, R176 ;  /* 0x00000000b03a72ca */ /* 0x000fc400000e0000 */
[----:B------:R-:W-:Y:S01]  /*3600*/  R2UR UR59, R177 ;  /* 0x00000000b13b72ca */ /* 0x000fe200000e0000 */
[C---:B------:R-:W-:Y:S02]  /*3610*/  DFMA R200, R198.reuse, R4, RZ ;  /* 0x00000004c6c8722b */ /* 0x040fe400000000ff */
[C---:B------:R-:W-:Y:S02]  /*3620*/  DFMA R194, R198.reuse, R8, RZ ;  /* 0x00000008c6c2722b */ /* 0x040fe400000000ff */
[C---:B------:R-:W-:Y:S02]  /*3630*/  DFMA R242, R198.reuse, R12, RZ ;  /* 0x0000000cc6f2722b */ /* 0x040fe400000000ff */
[C---:B------:R-:W-:Y:S02]  /*3640*/  DFMA R250, R198.reuse, R16, RZ ;  /* 0x00000010c6fa722b */ /* 0x040fe400000000ff */
[C---:B------:R-:W-:Y:S02]  /*3650*/  DFMA R230, R198.reuse, R20, RZ ;  /* 0x00000014c6e6722b */ /* 0x040fe400000000ff */
[----:B------:R-:W-:-:S02]  /*3660*/  DFMA R224, R198, R22, RZ ;  /* 0x00000016c6e0722b */ /* 0x000fc400000000ff */
[----:B------:R-:W-:Y:S01]  /*3670*/  DFMA R198, R198, R24, RZ ;  /* 0x00000018c6c6722b */ /* 0x000fe200000000ff */
        /* <DEDUP_REMOVED lines=8> */
[C---:B------:R-:W-:Y:S01]  /*3700*/  DFMA R242, R32.reuse, R14, R242 ;  /* 0x0000000e20f2722b */ /* 0x040fe200000000f2 */
[----:B------:R-:W-:Y:S01]  /*3710*/  MOV R36, UR72 ;  /* 0x0000004800247c02 */ /* 0x000fe20008000f00 */
[C---:B------:R-:W-:Y:S01]  /*3720*/  DFMA R230, R32.reuse, R26, R230 ;  /* 0x0000001a20e6722b */ /* 0x040fe200000000e6 */
[----:B------:R-:W-:Y:S01]  /*3730*/  IMAD.U32 R37, RZ, RZ, UR73 ;  /* 0x00000049ff257e24 */ /* 0x000fe2000f8e00ff */
[C---:B------:R-:W-:Y:S01]  /*3740*/  DFMA R224, R32.reuse, R28, R224 ;  /* 0x0000001c20e0722b */ /* 0x040fe200000000e0 */
[----:B------:R-:W-:Y:S01]  /*3750*/  MOV R44, UR16 ;  /* 0x00000010002c7c02 */ /* 0x000fe20008000f00 */
[----:B------:R-:W-:Y:S01]  /*3760*/  DFMA R198, R32, R30, R198 ;  /* 0x0000001e20c6722b */ /* 0x000fe200000000c6 */
[----:B------:R-:W-:Y:S01]  /*3770*/  IMAD.U32 R45, RZ, RZ, UR17 ;  /* 0x00000011ff2d7e24 */ /* 0x000fe2000f8e00ff */
[----:B------:R-:W-:-:S02]  /*3780*/  DFMA R216, R56, R48, RZ ;  /* 0x0000003038d8722b */ /* 0x000fc400000000ff */
[C---:B------:R-:W-:Y:S02]  /*3790*/  DFMA R238, R56.reuse, R36, RZ ;  /* 0x0000002438ee722b */ /* 0x040fe400000000ff */
[C---:B------:R-:W-:Y:S02]  /*37a0*/  DFMA R214, R56.reuse, R50, RZ ;  /* 0x0000003238d6722b */ /* 0x040fe400000000ff */
[C---:B------:R-:W-:Y:S02]  /*37b0*/  DFMA R220, R56.reuse, R44, RZ ;  /* 0x0000002c38dc722b */ /* 0x040fe400000000ff */
[----:B------:R-:W-:Y:S02]  /*37c0*/  DFMA R62, R56, R52, RZ ;  /* 0x00000034383e722b */ /* 0x000fe400000000ff */
[C-C-:B--2---:R-:W-:Y:S02]  /*37d0*/  DADD R74, R60.reuse, R90.reuse ;  /* 0x000000003c4a7229 */ /* 0x144fe4000000005a */
[----:B------:R-:W-:Y:S01]  /*37e0*/  DADD R90, R60, -R90 ;  /* 0x000000003c5a7229 */ /* 0x000fe2000000085a */
[----:B------:R-:W-:Y:S01]  /*37f0*/  R2UR UR72, R64 ;  /* 0x00000000404872ca */ /* 0x000fe200000e0000 */
[----:B------:R-:W-:Y:S01]  /*3800*/  DFMA R216, R246, R54, R216 ;  /* 0x00000036f6d8722b */ /* 0x000fe200000000d8 */
[----:B------:R-:W-:-:S02]  /*3810*/  R2UR UR73, R65 ;  /* 0x00000000414972ca */ /* 0x000fc400000e0000 */
[----:B------:R-:W-:Y:S02]  /*3820*/  MOV R68, UR44 ;  /* 0x0000002c00447c02 */ /* 0x000fe40008000f00 */
[----:B------:R-:W-:Y:S01]  /*3830*/  MOV R70, UR68 ;  /* 0x0000004400467c02 */ /* 0x000fe20008000f00 */
[----:B------:R-:W-:-:S03]  /*3840*/  DFMA R198, R74, R72, R198 ;  /* 0x000000484ac6722b */ /* 0x000fc600000000c6 */
[C---:B------:R-:W-:Y:S02]  /*3850*/  DFMA R230, R74.reuse, R68, R230 ;  /* 0x000000444ae6722b */ /* 0x040fe400000000e6 */
[----:B------:R-:W-:Y:S01]  /*3860*/  DFMA R224, R74, R70, R224 ;  /* 0x000000464ae0722b */ /* 0x000fe200000000e0 */
[----:B------:R-:W-:Y:S02]  /*3870*/  MOV R80, UR24 ;  /* 0x0000001800507c02 */ /* 0x000fe40008000f00 */
[----:B------:R-:W-:Y:S02]  /*3880*/  R2UR UR10, R18 ;  /* 0x00000000120a72ca */ /* 0x000fe400000e0000 */
[----:B------:R-:W-:Y:S01]  /*3890*/  R2UR UR11, R19 ;  /* 0x00000000130b72ca */ /* 0x000fe200000e0000 */
[----:B------:R-:W-:Y:S01]  /*38a0*/  IMAD.U32 R19, RZ, RZ, UR15 ;  /* 0x0000000fff137e24 */ /* 0x000fe2000f8e00ff */
[----:B------:R-:W-:-:S09]  /*38b0*/  MOV R18, UR14 ;  /* 0x0000000e00127c02 */ /* 0x000fd20008000f00 */
[----:B------:R-:W-:Y:S02]  /*38c0*/  MOV R38, UR10 ;  /* 0x0000000a00267c02 */ /* 0x000fe40008000f00 */
[----:B------:R-:W-:Y:S01]  /*38d0*/  IMAD.U32 R39, RZ, RZ, UR11 ;  /* 0x0000000bff277e24 */ /* 0x000fe2000f8e00ff */
[----:B------:R-:W-:Y:S02]  /*38e0*/  R2UR UR10, R40 ;  /* 0x00000000280a72ca */ /* 0x000fe400000e0000 */
[----:B------:R-:W-:Y:S01]  /*38f0*/  R2UR UR11, R41 ;  /* 0x00000000290b72ca */ /* 0x000fe200000e0000 */
[----:B------:R-:W-:Y:S01]  /*3900*/  DFMA R250, R32, R18, R250 ;  /* 0x0000001220fa722b */ /* 0x000fe200000000fa */
[----:B------:R-:W-:Y:S01]  /*3910*/  MOV R40, UR58 ;  /* 0x0000003a00287c02 */ /* 0x000fe20008000f00 */
[----:B------:R-:W-:Y:S01]  /*3920*/  IMAD.U32 R33, RZ, RZ, UR55 ;  /* 0x00000037ff217e24 */ /* 0x000fe2000f8e00ff */
[----:B------:R-:W-:Y:S01]  /*3930*/  MOV R32, UR54 ;  /* 0x0000003600207c02 */ /* 0x000fe20008000f00 */
[----:B------:R-:W-:Y:S01]  /*3940*/  IMAD.U32 R41, RZ, RZ, UR59 ;  /* 0x0000003bff297e24 */ /* 0x000fe2000f8e00ff */
[----:B------:R-:W-:-:S02]  /*3950*/  R2UR.FILL UR55, R34 ;  /* 0x00000000223772ca */ /* 0x000fc400004e0000 */
[----:B------:R-:W-:Y:S01]  /*3960*/  R2UR.FILL UR54, R35 ;  /* 0x00000000233672ca */ /* 0x000fe200004e0000 */
[----:B------:R-:W-:Y:S01]  /*3970*/  IMAD.U32 R35, RZ, RZ, UR75 ;  /* 0x0000004bff237e24 */ /* 0x000fe2000f8e00ff */
[----:B------:R-:W-:Y:S02]  /*3980*/  MOV R34, UR74 ;  /* 0x0000004a00227c02 */ /* 0x000fe40008000f00 */
[----:B------:R-:W-:Y:S02]  /*3990*/  R2UR UR74, R46 ;  /* 0x000000002e4a72ca */ /* 0x000fe400000e0000 */
[----:B------:R-:W-:Y:S02]  /*39a0*/  R2UR UR75, R47 ;  /* 0x000000002f4b72ca */ /* 0x000fe400000e0000 */
[----:B------:R-:W-:Y:S02]  /*39b0*/  R2UR UR58, R180 ;  /* 0x00000000b43a72ca */ /* 0x000fe400000e0000 */
[----:B------:R-:W-:Y:S01]  /*39c0*/  R2UR UR59, R181 ;  /* 0x00000000b53b72ca */ /* 0x000fe200000e0000 */
[----:B------:R-:W-:-:S02]  /*39d0*/  DFMA R192, R56, R32, RZ ;  /* 0x0000002038c0722b */ /* 0x000fc400000000ff */
[----:B------:R-:W-:Y:S01]  /*39e0*/  DFMA R232, R56, R40, RZ ;  /* 0x0000002838e8722b */ /* 0x000fe200000000ff */
[----:B------:R-:W-:Y:S01]  /*39f0*/  MOV R46, UR18 ;  /* 0x00000012002e7c02 */ /* 0x000fe20008000f00 */
[----:B------:R-:W-:Y:S01]  /*3a00*/  IMAD.U32 R47, RZ, RZ, UR19 ;  /* 0x00000013ff2f7e24 */ /* 0x000fe2000f8e00ff */
[----:B------:R-:W-:Y:S01]  /*3a10*/  MOV R56, UR66 ;  /* 0x0000004200387c02 */ /* 0x000fe20008000f00 */
[----:B------:R-:W-:Y:S01]  /*3a20*/  IMAD.U32 R57, RZ, RZ, UR67 ;  /* 0x00000043ff397e24 */ /* 0x000fe2000f8e00ff */
[----:B------:R-:W-:Y:S01]  /*3a30*/  MOV R60, UR10 ;  /* 0x0000000a003c7c02 */ /* 0x000fe20008000f00 */
[----:B------:R-:W-:Y:S01]  /*3a40*/  IMAD.U32 R61, RZ, RZ, UR11 ;  /* 0x0000000bff3d7e24 */ /* 0x000fe2000f8e00ff */
[----:B------:R-:W-:Y:S02]  /*3a50*/  R2UR UR10, R182 ;  /* 0x00000000b60a72ca */ /* 0x000fe400000e0000 */
[----:B------:R-:W-:Y:S01]  /*3a60*/  R2UR UR11, R183 ;  /* 0x00000000b70b72ca */ /* 0x000fe200000e0000 */
[----:B------:R-:W-:-:S02]  /*3a70*/  DFMA R192, R246, R34, R192 ;  /* 0x00000022f6c0722b */ /* 0x000fc400000000c0 */
        /* <DEDUP_REMOVED lines=10> */
[----:B------:R-:W-:Y:S01]  /*3b20*/  R2UR UR59, R79 ;  /* 0x000000004f3b72ca */ /* 0x000fe200000e0000 */
[C---:B------:R-:W-:Y:S01]  /*3b30*/  DFMA R200, R74.reuse, R60, R200 ;  /* 0x0000003c4ac8722b */ /* 0x040fe200000000c8 */
[----:B------:R-:W-:Y:S01]  /*3b40*/  MOV R78, UR10 ;  /* 0x0000000a004e7c02 */ /* 0x000fe20008000f00 */
[C---:B------:R-:W-:Y:S01]  /*3b50*/  DFMA R194, R74.reuse, R62, R194 ;  /* 0x0000003e4ac2722b */ /* 0x040fe200000000c2 */
[----:B------:R-:W-:Y:S01]  /*3b60*/  IMAD.U32 R79, RZ, RZ, UR11 ;  /* 0x0000000bff4f7e24 */ /* 0x000fe2000f8e00ff */
        /* <DEDUP_REMOVED lines=11> */
[----:B------:R-:W-:Y:S01]  /*3c20*/  MOV R82, UR48 ;  /* 0x0000003000527c02 */ /* 0x000fe20008000f00 */
[----:B------:R-:W-:Y:S01]  /*3c30*/  IMAD.U32 R83, RZ, RZ, UR49 ;  /* 0x00000031ff537e24 */ /* 0x000fe2000f8e00ff */
[----:B0-----:R-:W-:-:S02]  /*3c40*/  DADD R102, R88, R118 ;  /* 0x0000000058667229 */ /* 0x001fc40000000076 */
[----:B------:R-:W-:Y:S01]  /*3c50*/  DADD R118, R88, -R118 ;  /* 0x0000000058767229 */ /* 0x000fe20000000876 */
[----:B------:R-:W-:Y:S01]  /*3c60*/  R2UR UR74, R98 ;  /* 0x00000000624a72ca */ /* 0x000fe200000e0000 */
[----:B------:R-:W-:Y:S01]  /*3c70*/  IMAD.U32 R89, RZ, RZ, UR59 ;  /* 0x0000003bff597e24 */ /* 0x000fe2000f8e00ff */
[----:B------:R-:W-:Y:S02]  /*3c80*/  MOV R88, UR58 ;  /* 0x0000003a00587c02 */ /* 0x000fe40008000f00 */
[----:B------:R-:W-:Y:S02]  /*3c90*/  R2UR UR75, R99 ;  /* 0x00000000634b72ca */ /* 0x000fe400000e0000 */
[----:B------:R-:W-:Y:S02]  /*3ca0*/  R2UR UR72, R92 ;  /* 0x000000005c4872ca */ /* 0x000fe400000e0000 */
[----:B------:R-:W-:Y:S02]  /*3cb0*/  R2UR UR73, R93 ;  /* 0x000000005d4972ca */ /* 0x000fe400000e0000 */
[----:B------:R-:W-:-:S02]  /*3cc0*/  R2UR UR58, R186 ;  /* 0x00000000ba3a72ca */ /* 0x000fc400000e0000 */
[----:B------:R-:W-:Y:S01]  /*3cd0*/  R2UR UR59, R187 ;  /* 0x00000000bb3b72ca */ /* 0x000fe200000e0000 */
[C---:B------:R-:W-:Y:S01]  /*3ce0*/  DFMA R192, R90.reuse, R74, R192 ;  /* 0x0000004a5ac0722b */ /* 0x040fe200000000c0 */
[----:B------:R-:W-:Y:S01]  /*3cf0*/  MOV R92, UR10 ;  /* 0x0000000a005c7c02 */ /* 0x000fe20008000f00 */
[C---:B------:R-:W-:Y:S01]  /*3d00*/  DFMA R238, R90.reuse, R76, R238 ;  /* 0x0000004c5aee722b */ /* 0x040fe200000000ee */
[----:B------:R-:W-:Y:S01]  /*3d10*/  IMAD.U32 R93, RZ, RZ, UR11 ;  /* 0x0000000bff5d7e24 */ /* 0x000fe2000f8e00ff */
[C---:B------:R-:W-:Y:S02]  /*3d20*/  DFMA R232, R90.reuse, R78, R232 ;  /* 0x0000004e5ae8722b */ /* 0x040fe400000000e8 */
[C---:B------:R-:W-:Y:S02]  /*3d30*/  DFMA R220, R90.reuse, R80, R220 ;  /* 0x000000505adc722b */ /* 0x040fe400000000dc */
[C---:B------:R-:W-:Y:S02]  /*3d40*/  DFMA R216, R90.reuse, R82, R216 ;  /* 0x000000525ad8722b */ /* 0x040fe400000000d8 */
[----:B------:R-:W-:-:S02]  /*3d50*/  DFMA R214, R90, R84, R214 ;  /* 0x000000545ad6722b */ /* 0x000fc400000000d6 */
[----:B------:R-:W-:Y:S01]  /*3d60*/  DFMA R246, R90, R86, R246 ;  /* 0x000000565af6722b */ /* 0x000fe200000000f6 */
[----:B------:R-:W-:Y:S01]  /*3d70*/  R2UR UR10, R94 ;  /* 0x000000005e0a72ca */ /* 0x000fe200000e0000 */
[----:B------:R-:W-:Y:S01]  /*3d80*/  IMAD.U32 R91, RZ, RZ, UR35 ;  /* 0x00000023ff5b7e24 */ /* 0x000fe2000f8e00ff */
[----:B------:R-:W-:Y:S01]  /*3d90*/  MOV R90, UR34 ;  /* 0x00000022005a7c02 */ /* 0x000fe20008000f00 */
[----:B------:R-:W-:Y:S01]  /*3da0*/  IMAD.U32 R99, RZ, RZ, UR71 ;  /* 0x00000047ff637e24 */ /* 0x000fe2000f8e00ff */
[----:B------:R-:W-:Y:S02]  /*3db0*/  R2UR UR34, R96 ;  /* 0x00000000602272ca */ /* 0x000fe400000e0000 */
[----:B------:R-:W-:Y:S01]  /*3dc0*/  R2UR UR35, R97 ;  /* 0x00000000612372ca */ /* 0x000fe200000e0000 */
[----:B------:R-:W-:Y:S01]  /*3dd0*/  IMAD.U32 R97, RZ, RZ, UR47 ;  /* 0x0000002fff617e24 */ /* 0x000fe2000f8e00ff */
[----:B------:R-:W-:Y:S01]  /*3de0*/  R2UR UR11, R95 ;  /* 0x000000005f0b72ca */ /* 0x000fe200000e0000 */
[----:B------:R-:W-:Y:S01]  /*3df0*/  IMAD.U32 R95, RZ, RZ, UR23 ;  /* 0x00000017ff5f7e24 */ /* 0x000fe2000f8e00ff */
[----:B------:R-:W-:-:S02]  /*3e00*/  MOV R94, UR22 ;  /* 0x00000016005e7c02 */ /* 0x000fc40008000f00 */
[----:B------:R-:W-:Y:S02]  /*3e10*/  MOV R96, UR46 ;  /* 0x0000002e00607c02 */ /* 0x000fe40008000f00 */
[----:B------:R-:W-:Y:S01]  /*3e20*/  MOV R98, UR70 ;  /* 0x0000004600627c02 */ /* 0x000fe20008000f00 */
[C---:B------:R-:W-:Y:S01]  /*3e30*/  DFMA R200, R102.reuse, R88, R200 ;  /* 0x0000005866c8722b */ /* 0x040fe200000000c8 */
[----:B------:R-:W-:Y:S01]  /*3e40*/  MOV R104, UR72 ;  /* 0x0000004800687c02 */ /* 0x000fe20008000f00 */
[C---:B------:R-:W-:Y:S01]  /*3e50*/  DFMA R194, R102.reuse, R90, R194 ;  /* 0x0000005a66c2722b */ /* 0x040fe200000000c2 */
[----:B------:R-:W-:Y:S01]  /*3e60*/  IMAD.U32 R105, RZ, RZ, UR73 ;  /* 0x00000049ff697e24 */ /* 0x000fe2000f8e00ff */
        /* <DEDUP_REMOVED lines=8> */
[----:B------:R-:W-:Y:S01]  /*3ef0*/  DFMA R198, R102, R100, R198 ;  /* 0x0000006466c6722b */ /* 0x000fe200000000c6 */
        /* <DEDUP_REMOVED lines=10> */
[----:B------:R-:W-:Y:S01]  /*3fa0*/  DFMA R246, R118, R114, R246 ;  /* 0x0000007276f6722b */ /* 0x000fe200000000f6 */
[----:B------:R-:W-:Y:S01]  /*3fb0*/  MOV R118, UR10 ;  /* 0x0000000a00767c02 */ /* 0x000fe20008000f00 */
[----:B------:R-:W-:Y:S01]  /*3fc0*/  IMAD.U32 R119, RZ, RZ, UR11 ;  /* 0x0000000bff777e24 */ /* 0x000fe2000f8e00ff */
[----:B------:R-:W-:-:S02]  /*3fd0*/  R2UR UR10, R136 ;  /* 0x00000000880a72ca */ /* 0x000fc400000e0000 */
[----:B------:R-:W-:Y:S02]  /*3fe0*/  R2UR UR11, R137 ;  /* 0x00000000890b72ca */ /* 0x000fe400000e0000 */
[----:B------:R-:W-:Y:S02]  /*3ff0*/  R2UR UR72, R124 ;  /* 0x000000007c4872ca */ /* 0x000fe400000e0000 */
[----:B------:R-:W-:Y:S01]  /*4000*/  R2UR UR73, R125 ;  /* 0x000000007d4972ca */ /* 0x000fe200000e0000 */
[C-C-:B-1----:R-:W-:Y:S02]  /*4010*/  DADD R134, R116.reuse, R146.reuse ;  /* 0x0000000074867229 */ /* 0x142fe40000000092 */
[----:B------:R-:W-:Y:S01]  /*4020*/  DADD R146, R116, -R146 ;  /* 0x0000000074927229 */ /* 0x000fe20000000892 */
[----:B------:R-:W-:Y:S01]  /*4030*/  R2UR UR58, R120 ;  /* 0x00000000783a72ca */ /* 0x000fe200000e0000 */
[----:B------:R-:W-:Y:S01]  /*4040*/  IMAD.U32 R117, RZ, RZ, UR35 ;  /* 0x00000023ff757e24 */ /* 0x000fe2000f8e00ff */
[----:B------:R-:W-:Y:S01]  /*4050*/  MOV R116, UR34 ;  /* 0x0000002200747c02 */ /* 0x000fe20008000f00 */
[C-C-:B------:R-:W-:Y:S01]  /*4060*/  DADD R226, R130.reuse, R206.reuse ;  /* 0x0000000082e27229 */ /* 0x140fe200000000ce */
[----:B------:R-:W-:Y:S01]  /*4070*/  R2UR UR34, R122 ;  /* 0x000000007a2272ca */ /* 0x000fe200000e0000 */
[----:B------:R-:W-:Y:S01]  /*4080*/  DADD R206, R130, -R206 ;  /* 0x0000000082ce7229 */ /* 0x000fe200000008ce */
[----:B------:R-:W-:-:S02]  /*4090*/  R2UR UR35, R123 ;  /* 0x000000007b2372ca */ /* 0x000fc400000e0000 */
[----:B------:R-:W-:Y:S01]  /*40a0*/  R2UR UR59, R121 ;  /* 0x00000000793b72ca */ /* 0x000fe200000e0000 */
        /* <DEDUP_REMOVED lines=10> */
[----:B------:R-:W-:Y:S02]  /*4150*/  MOV R124, UR52 ;  /* 0x00000034007c7c02 */ /* 0x000fe40008000f00 */
[----:B------:R-:W-:Y:S02]  /*4160*/  MOV R132, UR72 ;  /* 0x0000004800847c02 */ /* 0x000fe40008000f00 */
[----:B------:R-:W-:Y:S02]  /*4170*/  R2UR UR74, R188 ;  /* 0x00000000bc4a72ca */ /* 0x000fe400000e0000 */
[----:B------:R-:W-:Y:S02]  /*4180*/  R2UR UR75, R189 ;  /* 0x00000000bd4b72ca */ /* 0x000fe400000e0000 */
[----:B------:R-:W-:Y:S02]  /*4190*/  R2UR UR72, R190 ;  /* 0x00000000be4872ca */ /* 0x000fe400000e0000 */
[----:B------:R-:W-:Y:S01]  /*41a0*/  R2UR UR73, R191 ;  /* 0x00000000bf4972ca */ /* 0x000fe200000e0000 */
        /* <DEDUP_REMOVED lines=8> */
[----:B------:R-:W-:-:S02]  /*4230*/  DFMA R230, R134, R124, R230 ;  /* 0x0000007c86e6722b */ /* 0x000fc400000000e6 */
[C---:B------:R-:W-:Y:S02]  /*4240*/  DFMA R224, R134.reuse, R126, R224 ;  /* 0x0000007e86e0722b */ /* 0x040fe400000000e0 */
[----:B------:R-:W-:Y:S01]  /*4250*/  DFMA R198, R134, R128, R198 ;  /* 0x0000008086c6722b */ /* 0x000fe200000000c6 */
[----:B------:R-:W-:Y:S01]  /*4260*/  MOV R134, UR8 ;  /* 0x0000000800867c02 */ /* 0x000fe20008000f00 */
[----:B------:R-:W-:Y:S01]  /*4270*/  IMAD.U32 R135, RZ, RZ, UR9 ;  /* 0x00000009ff877e24 */ /* 0x000fe2000f8e00ff */
[C---:B------:R-:W-:Y:S01]  /*4280*/  DFMA R192, R146.reuse, R130, R192 ;  /* 0x0000008292c0722b */ /* 0x040fe200000000c0 */
[----:B------:R-:W-:Y:S01]  /*4290*/  MOV R144, UR34 ;  /* 0x0000002200907c02 */ /* 0x000fe20008000f00 */
[----:B------:R-:W-:Y:S01]  /*42a0*/  IMAD.U32 R145, RZ, RZ, UR35 ;  /* 0x00000023ff917e24 */ /* 0x000fe2000f8e00ff */
[----:B------:R-:W-:Y:S01]  /*42b0*/  MOV R158, UR58 ;  /* 0x0000003a009e7c02 */ /* 0x000fe20008000f00 */
[----:B------:R-:W-:Y:S01]  /*42c0*/  IMAD.U32 R159, RZ, RZ, UR59 ;  /* 0x0000003bff9f7e24 */ /* 0x000fe2000f8e00ff */
[C---:B------:R-:W-:Y:S01]  /*42d0*/  DFMA R238, R146.reuse, R132, R238 ;  /* 0x0000008492ee722b */ /* 0x040fe200000000ee */
[----:B------:R-:W-:Y:S01]  /*42e0*/  R2UR.FILL UR35, R3 ;  /* 0x00000000032372ca */ /* 0x000fe200004e0000 */
[C---:B------:R-:W-:Y:S01]  /*42f0*/  DFMA R232, R146.reuse, R134, R232 ;  /* 0x0000008692e8722b */ /* 0x040fe200000000e8 */
[----:B------:R-:W-:Y:S01]  /*4300*/  R2UR.FILL UR34, R148 ;  /* 0x00000000942272ca */ /* 0x000fe200004e0000 */
[C---:B------:R-:W-:Y:S01]  /*4310*/  DFMA R220, R146.reuse, R136, R220 ;  /* 0x0000008892dc722b */ /* 0x040fe200000000dc */
[----:B------:R-:W-:Y:S01]  /*4320*/  MOV R160, UR72 ;  /* 0x0000004800a07c02 */ /* 0x000fe20008000f00 */
[C---:B------:R-:W-:Y:S01]  /*4330*/  DFMA R216, R146.reuse, R138, R216 ;  /* 0x0000008a92d8722b */ /* 0x040fe200000000d8 */
[----:B------:R-:W-:Y:S01]  /*4340*/  IMAD.U32 R161, RZ, RZ, UR73 ;  /* 0x00000049ffa17e24 */ /* 0x000fe2000f8e00ff */
[----:B------:R-:W-:-:S02]  /*4350*/  DFMA R214, R146, R140, R214 ;  /* 0x0000008c92d6722b */ /* 0x000fc400000000d6 */
[----:B------:R-:W-:Y:S01]  /*4360*/  DFMA R246, R146, R142, R246 ;  /* 0x0000008e92f6722b */ /* 0x000fe200000000f6 */
[----:B------:R-:W-:Y:S01]  /*4370*/  R2UR.FILL UR59, R150 ;  /* 0x00000000963b72ca */ /* 0x000fe200004e0000 */
[----:B------:R-:W-:Y:S01]  /*4380*/  IMAD.U32 R147, RZ, RZ, UR75 ;  /* 0x0000004bff937e24 */ /* 0x000fe2000f8e00ff */
[----:B------:R-:W-:Y:S01]  /*4390*/  MOV R146, UR74 ;  /* 0x0000004a00927c02 */ /* 0x000fe20008000f00 */
[----:B------:R-:W-:Y:S01]  /*43a0*/  DFMA R200, R226, R144, R200 ;  /* 0x00000090e2c8722b */ /* 0x000fe200000000c8 */
[----:B------:R-:W-:Y:S01]  /*43b0*/  R2UR.FILL UR58, R149 ;  /* 0x00000000953a72ca */ /* 0x000fe200004e0000 */
[----:B------:R-:W-:Y:S01]  /*43c0*/  DFMA R192, R206, R158, R192 ;  /* 0x0000009ecec0722b */ /* 0x000fe200000000c0 */
[----:B------:R-:W-:Y:S01]  /*43d0*/  MOV R148, UR6 ;  /* 0x0000000600947c02 */ /* 0x000fe20008000f00 */
[----:B------:R-:W-:Y:S01]  /*43e0*/  IMAD.U32 R149, RZ, RZ, UR7 ;  /* 0x00000007ff957e24 */ /* 0x000fe2000f8e00ff */
[----:B------:R-:W-:Y:S01]  /*43f0*/  MOV R150, UR30 ;  /* 0x0000001e00967c02 */ /* 0x000fe20008000f00 */
[----:B------:R-:W-:Y:S01]  /*4400*/  IMAD.U32 R151, RZ, RZ, UR31 ;  /* 0x0000001fff977e24 */ /* 0x000fe2000f8e00ff */
[----:B------:R-:W-:Y:S01]  /*4410*/  MOV R152, UR54 ;  /* 0x0000003600987c02 */ /* 0x000fe20008000f00 */
[----:B------:R-:W-:Y:S01]  /*4420*/  IMAD.U32 R153, RZ, RZ, UR55 ;  /* 0x00000037ff997e24 */ /* 0x000fe2000f8e00ff */
[----:B------:R-:W-:-:S02]  /*4430*/  DFMA R194, R226, R146, R194 ;  /* 0x00000092e2c2722b */ /* 0x000fc400000000c2 */
[----:B------:R-:W-:Y:S02]  /*4440*/  DFMA R238, R206, R160, R238 ;  /* 0x000000a0ceee722b */ /* 0x000fe400000000ee */
[C---:B------:R-:W-:Y:S02]  /*4450*/  DFMA R242, R226.reuse, R148, R242 ;  /* 0x00000094e2f2722b */ /* 0x040fe400000000f2 */
[C---:B------:R-:W-:Y:S02]  /*4460*/  DFMA R250, R226.reuse, R150, R250 ;  /* 0x00000096e2fa722b */ /* 0x040fe400000000fa */
[C---:B------:R-:W-:Y:S02]  /*4470*/  DFMA R230, R226.reuse, R152, R230 ;  /* 0x00000098e2e6722b */ /* 0x040fe400000000e6 */
[C---:B------:R-:W-:Y:S02]  /*4480*/  DFMA R224, R226.reuse, R154, R224 ;  /* 0x0000009ae2e0722b */ /* 0x040fe400000000e0 */
[----:B------:R-:W-:-:S02]  /*4490*/  DFMA R198, R226, R156, R198 ;  /* 0x0000009ce2c6722b */ /* 0x000fc400000000c6 */
[C-C-:B------:R-:W-:Y:S01]  /*44a0*/  DADD R226, R200.reuse, -R192.reuse ;  /* 0x00000000c8e27229 */ /* 0x140fe200000008c0 */
[----:B------:R-:W-:Y:S01]  /*44b0*/  MOV R162, UR10 ;  /* 0x0000000a00a27c02 */ /* 0x000fe20008000f00 */
[----:B------:R-:W-:Y:S01]  /*44c0*/  IMAD.U32 R163, RZ, RZ, UR11 ;  /* 0x0000000bffa37e24 */ /* 0x000fe2000f8e00ff */
[----:B------:R-:W-:Y:S01]  /*44d0*/  MOV R164, UR34 ;  /* 0x0000002200a47c02 */ /* 0x000fe20008000f00 */
[----:B------:R-:W-:Y:S01]  /*44e0*/  IMAD.U32 R165, RZ, RZ, UR35 ;  /* 0x00000023ffa57e24 */ /* 0x000fe2000f8e00ff */
[----:B------:R-:W-:Y:S01]  /*44f0*/  DADD R200, R200, R192 ;  /* 0x00000000c8c87229 */ /* 0x000fe200000000c0 */
[----:B------:R-:W-:Y:S01]  /*4500*/  MOV R166, UR58 ;  /* 0x0000003a00a67c02 */ /* 0x000fe20008000f00 */
[C-C-:B------:R-:W-:Y:S01]  /*4510*/  DADD R192, R194.reuse, R238.reuse ;  /* 0x00000000c2c07229 */ /* 0x140fe200000000ee */
[----:B------:R-:W-:Y:S01]  /*4520*/  IMAD.U32 R167, RZ, RZ, UR59 ;  /* 0x0000003bffa77e24 */ /* 0x000fe2000f8e00ff */
[----:B------:R-:W-:Y:S02]  /*4530*/  DADD R194, R194, -R238 ;  /* 0x00000000c2c27229 */ /* 0x000fe400000008ee */
[----:B------:R-:W-:-:S02]  /*4540*/  DFMA R232, R206, R162, R232 ;  /* 0x000000a2cee8722b */ /* 0x000fc400000000e8 */
[----:B-----5:R-:W-:Y:S02]  /*4550*/  DMUL R204, R226, R204 ;  /* 0x000000cce2cc7228 */ /* 0x020fe40000000000 */
[C---:B------:R-:W-:Y:S02]  /*4560*/  DFMA R220, R206.reuse, R164, R220 ;  /* 0x000000a4cedc722b */ /* 0x040fe400000000dc */
[C---:B------:R-:W-:Y:S02]  /*4570*/  DFMA R216, R206.reuse, R166, R216 ;  /* 0x000000a6ced8722b */ /* 0x040fe400000000d8 */
[C---:B------:R-:W-:Y:S02]  /*4580*/  DFMA R214, R206.reuse, R168, R214 ;  /* 0x000000a8ced6722b */ /* 0x040fe400000000d6 */
[----:B------:R-:W-:Y:S02]  /*4590*/  DFMA R206, R206, R170, R246 ;  /* 0x000000aacece722b */ /* 0x000fe400000000f6 */
[----:B----4-:R-:W-:-:S02]  /*45a0*/  DMUL R196, R194, R196 ;  /* 0x000000c4c2c47228 */ /* 0x010fc40000000000 */
[----:B------:R-:W-:Y:S02]  /*45b0*/  DADD R238, R242, R232 ;  /* 0x00000000f2ee7229 */ /* 0x000fe400000000e8 */
[----:B------:R-:W-:Y:S02]  /*45c0*/  DFMA R194, R200, R244, R204 ;  /* 0x000000f4c8c2722b */ /* 0x000fe400000000cc */
[----:B------:R-:W-:Y:S02]  /*45d0*/  DADD R242, R242, -R232 ;  /* 0x00000000f2f27229 */ /* 0x000fe400000008e8 */
[C-C-:B------:R-:W-:Y:S02]  /*45e0*/  DADD R232, R250.reuse, R220.reuse ;  /* 0x00000000fae87229 */ /* 0x140fe400000000dc */
[----:B------:R-:W-:Y:S02]  /*45f0*/  DADD R250, R250, -R220 ;  /* 0x00000000fafa7229 */ /* 0x000fe400000008dc */
[----:B------:R-:W-:-:S02]  /*4600*/  DADD R226, R230, R216 ;  /* 0x00000000e6e27229 */ /* 0x000fc400000000d8 */
[----:B------:R-:W-:Y:S02]  /*4610*/  DADD R220, R224, R214 ;  /* 0x00000000e0dc7229 */ /* 0x000fe400000000d6 */
[----:B------:R-:W-:Y:S02]  /*4620*/  DADD R230, R230, -R216 ;  /* 0x00000000e6e67229 */ /* 0x000fe400000008d8 */
[----:B------:R-:W-:Y:S02]  /*4630*/  DADD R224, R224, -R214 ;  /* 0x00000000e0e07229 */ /* 0x000fe400000008d6 */
[----:B------:R-:W-:Y:S02]  /*4640*/  DADD R216, R198, R206 ;  /* 0x00000000c6d87229 */ /* 0x000fe400000000ce */
[----:B------:R-:W-:Y:S02]  /*4650*/  DFMA R214, R192, R210, -R196 ;  /* 0x000000d2c0d6722b */ /* 0x000fe400000008c4 */
[----:B------:R-:W-:-:S02]  /*4660*/  DADD R198, R198, -R206 ;  /* 0x00000000c6c67229 */ /* 0x000fc400000008ce */
[----:B------:R-:W-:Y:S02]  /*4670*/  DFMA R244, R200, R244, -R204 ;  /* 0x000000f4c8f4722b */ /* 0x000fe400000008cc */
        /* <DEDUP_REMOVED lines=14> */
[--C-:B------:R-:W-:Y:S02]  /*4760*/  DFMA R194, R238, R236, -R240.reuse ;  /* 0x000000eceec2722b */ /* 0x100fe400000008f0 */
[----:B------:R-:W-:Y:S02]  /*4770*/  DFMA R248, R244, R34, RZ ;  /* 0x00000022f4f8722b */ /* 0x000fe400000000ff */
[----:B------:R-:W-:-:S02]  /*4780*/  DFMA R236, R238, R236, R240 ;  /* 0x000000eceeec722b */ /* 0x000fc400000000f0 */
        /* <DEDUP_REMOVED lines=19> */
[----:B------:R-:W-:Y:S02]  /*48c0*/  DMUL R202, R230, R202 ;  /* 0x000000cae6ca7228 */ /* 0x000fe40000000000 */
[----:B------:R-:W-:Y:S02]  /*48d0*/  DFMA R248, R194, R42, R248 ;  /* 0x0000002ac2f8722b */ /* 0x000fe400000000f8 */
[----:B------:R-:W-:Y:S02]  /*48e0*/  DFMA R208, R232, R234, -R208 ;  /* 0x000000eae8d0722b */ /* 0x000fe400000008d0 */
        /* <DEDUP_REMOVED lines=11> */
[----:B------:R-:W-:Y:S02]  /*49a0*/  DFMA R194, R226, R228, R202 ;  /* 0x000000e4e2c2722b */ /* 0x000fe400000000ca */
[----:B---3--:R-:W-:Y:S02]  /*49b0*/  DMUL R212, R224, R212 ;  /* 0x000000d4e0d47228 */ /* 0x008fe40000000000 */
[----:B------:R-:W-:-:S02]  /*49c0*/  DFMA R248, R208, R46, R248 ;  /* 0x0000002ed0f8722b */ /* 0x000fc400000000f8 */
[----:B------:R-:W-:Y:S02]  /*49d0*/  DFMA R202, R226, R228, -R202 ;  /* 0x000000e4e2ca722b */ /* 0x000fe400000008ca */
[----:B------:R-:W-:Y:S02]  /*49e0*/  DMUL R198, R198, R218 ;  /* 0x000000dac6c67228 */ /* 0x000fe40000000000 */
        /* <DEDUP_REMOVED lines=13> */
[----:B------:R-:W-:Y:S02]  /*4ac0*/  DFMA R212, R220, R222, -R212 ;  /* 0x000000dedcd4722b */ /* 0x000fe400000008d4 */
[----:B------:R-:W-:Y:S02]  /*4ad0*/  DFMA R198, R216, R218, R198 ;  /* 0x000000dad8c6722b */ /* 0x000fe400000000c6 */
[----:B------:R-:W-:-:S02]  /*4ae0*/  DFMA R238, R202, R82, R238 ;  /* 0x00000052caee722b */ /* 0x000fc400000000ee */
[C---:B------:R-:W-:Y:S02]  /*4af0*/  DFMA R246, R202.reuse, R48, R246 ;  /* 0x00000030caf6722b */ /* 0x040fe400000000f6 */
[C---:B------:R-:W-:Y:S02]  /*4b00*/  DFMA R240, R202.reuse, R110, R240 ;  /* 0x0000006ecaf0722b */ /* 0x040fe400000000f0 */
[C---:B------:R-:W-:Y:S02]  /*4b10*/  DFMA R242, R202.reuse, R138, R242 ;  /* 0x0000008acaf2722b */ /* 0x040fe400000000f2 */
[----:B------:R-:W-:Y:S02]  /*4b20*/  DFMA R244, R202, R166, R244 ;  /* 0x000000a6caf4722b */ /* 0x000fe400000000f4 */
[----:B------:R-:W-:Y:S02]  /*4b30*/  DFMA R192, R194, R28, R192 ;  /* 0x0000001cc2c0722b */ /* 0x000fe400000000c0 */
[----:B------:R-:W-:-:S02]  /*4b40*/  DMUL R198, R198, 0.5 ;  /* 0x3fe00000c6c67828 */ /* 0x000fc40000000000 */
[----:B------:R-:W-:Y:S02]  /*4b50*/  DFMA R248, R212, R56, R248 ;  /* 0x00000038d4f8722b */ /* 0x000fe400000000f8 */
[----:B------:R-:W-:Y:S02]  /*4b60*/  DFMA R200, R194, R70, R200 ;  /* 0x00000046c2c8722b */ /* 0x000fe400000000c8 */
        /* <DEDUP_REMOVED lines=22> */
[----:B------:R-:W-:Y:S02]  /*4cd0*/  DADD R248, R192, R248 ;  /* 0x00000000c0f87229 */ /* 0x000fe400000000f8 */
[C-C-:B------:R-:W-:Y:S02]  /*4ce0*/  DADD R192, R200.reuse, -R238.reuse ;  /* 0x00000000c8c07229 */ /* 0x140fe400000008ee */
[----:B------:R-:W-:Y:S02]  /*4cf0*/  DADD R238, R200, R238 ;  /* 0x00000000c8ee7229 */ /* 0x000fe400000000ee */
[----:B------:R-:W-:Y:S02]  /*4d00*/  DADD R194, R210, -R244 ;  /* 0x00000000d2c27229 */ /* 0x000fe400000008f4 */
[----:B------:R-:W-:Y:S02]  /*4d10*/  DADD R198, R204, -R246 ;  /* 0x00000000ccc67229 */ /* 0x000fe400000008f6 */
[----:B------:R-:W-:-:S02]  /*4d20*/  DADD R200, R206, -R240 ;  /* 0x00000000cec87229 */ /* 0x000fc400000008f0 */
[----:B------:R-:W-:Y:S02]  /*4d30*/  DADD R208, R196, -R242 ;  /* 0x00000000c4d07229 */ /* 0x000fe400000008f2 */
[----:B------:R-:W-:Y:S02]  /*4d40*/  DADD R210, R210, R244 ;  /* 0x00000000d2d27229 */ /* 0x000fe400000000f4 */
[----:B------:R-:W-:Y:S02]  /*4d50*/  DADD R204, R204, R246 ;  /* 0x00000000cccc7229 */ /* 0x000fe400000000f6 */
[----:B------:R-:W-:Y:S02]  /*4d60*/  DADD R206, R206, R240 ;  /* 0x00000000cece7229 */ /* 0x000fe400000000f0 */
[----:B------:R-:W-:Y:S01]  /*4d70*/  DADD R196, R196, R242 ;  /* 0x00000000c4c47229 */ /* 0x000fe200000000f2 */
[----:B------:R0:W-:Y:S04]  /*4d80*/  STS.64 [R0+0x30], R194 ;  /* 0x000030c200007388 */ /* 0x0001e80000000a00 */
        /* <DEDUP_REMOVED lines=14> */
.L_x_64:
[----:B0--34-:R-:W-:Y:S05]  /*4e70*/  BSYNC.RECONVERGENT B0 ;  /* 0x0000000000007941 */ /* 0x019fea0003800200 */
.L_x_63:
        /* <DEDUP_REMOVED lines=10> */
.L_x_68:
        /* <DEDUP_REMOVED lines=32> */
[----:B------:R-:W-:Y:S02]  /*5120*/  DADD R192, R184, -R188 ;  /* 0x00000000b8c07229 */ /* 0x000fe400000008bc */
[C---:B------:R-:W-:Y:S01]  /*5130*/  DFMA R196, R176.reuse, R8, R190 ;  /* 0x00000008b0c4722b */ /* 0x040fe200000000be */
[----:B------:R-:W-:Y:S01]  /*5140*/  LDS.64 R184, [R3+0x1a0] ;  /* 0x0001a00003b87984 */ /* 0x000fe20000000a00 */
[C---:B------:R-:W-:Y:S02]  /*5150*/  DFMA R202, R176.reuse, R10, R194 ;  /* 0x0000000ab0ca722b */ /* 0x040fe400000000c2 */
[C---:B------:R-:W-:Y:S02]  /*5160*/  DFMA R206, R176.reuse, R62, R198 ;  /* 0x0000003eb0ce722b */ /* 0x040fe400000000c6 */
[C---:B------:R-:W-:Y:S02]  /*5170*/  DFMA R188, R176.reuse, R90, R200 ;  /* 0x0000005ab0bc722b */ /* 0x040fe400000000c8 */
[----:B------:R-:W-:-:S02]  /*5180*/  DFMA R190, R176, R118, R204 ;  /* 0x00000076b0be722b */ /* 0x000fc400000000cc */
[----:B------:R-:W-:Y:S02]  /*5190*/  DFMA R214, R176, R146, R182 ;  /* 0x00000092b0d6722b */ /* 0x000fe400000000b6 */
[C---:B------:R-:W-:Y:S01]  /*51a0*/  DFMA R176, R174.reuse, R32, RZ ;  /* 0x00000020aeb0722b */ /* 0x040fe200000000ff */
[----:B------:R-:W0:Y:S01]  /*51b0*/  LDS.64 R182, [R3+0x340] ;  /* 0x0003400003b67984 */ /* 0x000e220000000a00 */
[C---:B------:R-:W-:Y:S02]  /*51c0*/  DFMA R200, R174.reuse, R34, RZ ;  /* 0x00000022aec8722b */ /* 0x040fe400000000ff */
[C---:B------:R-:W-:Y:S02]  /*51d0*/  DFMA R204, R174.reuse, R74, RZ ;  /* 0x0000004aaecc722b */ /* 0x040fe400000000ff */
[C---:B------:R-:W-:Y:S02]  /*51e0*/  DFMA R208, R174.reuse, R102, RZ ;  /* 0x00000066aed0722b */ /* 0x040fe400000000ff */
[----:B------:R-:W-:-:S02]  /*51f0*/  DFMA R210, R174, R130, RZ ;  /* 0x00000082aed2722b */ /* 0x000fc400000000ff */
[----:B------:R-:W-:Y:S02]  /*5200*/  DFMA R212, R174, R158, RZ ;  /* 0x0000009eaed4722b */ /* 0x000fe400000000ff */
[----:B------:R-:W-:Y:S01]  /*5210*/  DFMA R198, R192, R36, R176 ;  /* 0x00000024c0c6722b */ /* 0x000fe200000000b0 */
[----:B------:R-:W-:Y:S01]  /*5220*/  LDS.64 R174, [R3+0x208] ;  /* 0x0002080003ae7984 */ /* 0x000fe20000000a00 */
[C-C-:B--2---:R-:W-:Y:S02]  /*5230*/  DADD R194, R186.reuse, R172.reuse ;  /* 0x00000000bac27229 */ /* 0x144fe400000000ac */
[----:B------:R-:W-:Y:S01]  /*5240*/  DADD R186, R186, -R172 ;  /* 0x00000000baba7229 */ /* 0x000fe200000008ac */
[----:B------:R-:W1:Y:S01]  /*5250*/  LDS.64 R176, [R3+0x2d8] ;  /* 0x0002d80003b07984 */ /* 0x000e620000000a00 */
[C---:B------:R-:W-:Y:S02]  /*5260*/  DFMA R200, R192.reuse, R38, R200 ;  /* 0x00000026c0c8722b */ /* 0x040fe400000000c8 */
[C---:B------:R-:W-:Y:S01]  /*5270*/  DFMA R204, R192.reuse, R76, R204 ;  /* 0x0000004cc0cc722b */ /* 0x040fe200000000cc */
[----:B------:R-:W2:Y:S01]  /*5280*/  LDS.64 R172, [R3+0x270] ;  /* 0x0002700003ac7984 */ /* 0x000ea20000000a00 */
[----:B------:R-:W-:-:S02]  /*5290*/  DFMA R208, R192, R104, R208 ;  /* 0x00000068c0d0722b */ /* 0x000fc400000000d0 */
[C---:B------:R-:W-:Y:S02]  /*52a0*/  DFMA R210, R192.reuse, R132, R210 ;  /* 0x00000084c0d2722b */ /* 0x040fe400000000d2 */
[----:B------:R-:W-:Y:S02]  /*52b0*/  DFMA R212, R192, R160, R212 ;  /* 0x000000a0c0d4722b */ /* 0x000fe400000000d4 */
[----:B------:R-:W-:Y:S02]  /*52c0*/  DFMA R192, R194, R92, R188 ;  /* 0x0000005cc2c0722b */ /* 0x000fe400000000bc */
[----:B---3--:R-:W-:Y:S02]  /*52d0*/  DADD R188, R180, R178 ;  /* 0x00000000b4bc7229 */ /* 0x008fe400000000b2 */
        /* <DEDUP_REMOVED lines=12> */
[----:B0-----:R-:W-:Y:S02]  /*53a0*/  DADD R180, R184, R182 ;  /* 0x00000000b8b47229 */ /* 0x001fe400000000b6 */
        /* <DEDUP_REMOVED lines=12> */
[----:B------:R-:W-:-:S02]  /*5470*/  DADD R182, R184, -R182 ;  /* 0x00000000b8b67229 */ /* 0x000fc400000008b6 */
[C-C-:B-1----:R-:W-:Y:S02]  /*5480*/  DADD R178, R174.reuse, R176.reuse ;  /* 0x00000000aeb27229 */ /* 0x142fe400000000b0 */
[----:B------:R-:W-:Y:S02]  /*5490*/  DADD R174, R174, -R176 ;  /* 0x00000000aeae7229 */ /* 0x000fe400000008b0 */
        /* <DEDUP_REMOVED lines=12> */
[----:B--2---:R-:W-:Y:S02]  /*5560*/  DADD R176, R172, R172 ;  /* 0x00000000acb07229 */ /* 0x004fe400000000ac */
[C---:B------:R-:W-:Y:S02]  /*5570*/  DFMA R196, R178.reuse, R22, R196 ;  /* 0x00000016b2c4722b */ /* 0x040fe400000000c4 */
[C---:B------:R-:W-:Y:S02]  /*5580*/  DFMA R202, R178.reuse, R28, R202 ;  /* 0x0000001cb2ca722b */ /* 0x040fe400000000ca */
[----:B------:R-:W-:-:S02]  /*5590*/  DFMA R206, R178, R70, R206 ;  /* 0x00000046b2ce722b */ /* 0x000fc400000000ce */
[C---:B------:R-:W-:Y:S02]  /*55a0*/  DFMA R192, R178.reuse, R98, R192 ;  /* 0x00000062b2c0722b */ /* 0x040fe400000000c0 */
[C---:B------:R-:W-:Y:S02]  /*55b0*/  DFMA R190, R178.reuse, R126, R190 ;  /* 0x0000007eb2be722b */ /* 0x040fe400000000be */
[----:B------:R-:W-:Y:S02]  /*55c0*/  DFMA R214, R178, R154, R214 ;  /* 0x0000009ab2d6722b */ /* 0x000fe400000000d6 */
[----:B------:R-:W-:Y:S02]  /*55d0*/  DMUL R176, R176, 0.5 ;  /* 0x3fe00000b0b07828 */ /* 0x000fe40000000000 */
[C---:B------:R-:W-:Y:S02]  /*55e0*/  DFMA R198, R174.reuse, R50, R198 ;  /* 0x00000032aec6722b */ /* 0x040fe400000000c6 */
[----:B------:R-:W-:-:S02]  /*55f0*/  DFMA R200, R174, R56, R200 ;  /* 0x00000038aec8722b */ /* 0x000fc400000000c8 */
[C---:B------:R-:W-:Y:S02]  /*5600*/  DFMA R204, R174.reuse, R84, R204 ;  /* 0x00000054aecc722b */ /* 0x040fe400000000cc */
[C---:B------:R-:W-:Y:S02]  /*5610*/  DFMA R208, R174.reuse, R112, R208 ;  /* 0x00000070aed0722b */ /* 0x040fe400000000d0 */
[C---:B------:R-:W-:Y:S02]  /*5620*/  DFMA R210, R174.reuse, R140, R210 ;  /* 0x0000008caed2722b */ /* 0x040fe400000000d2 */
[----:B------:R-:W-:Y:S02]  /*5630*/  DFMA R212, R174, R168, R212 ;  /* 0x000000a8aed4722b */ /* 0x000fe400000000d4 */
        /* <DEDUP_REMOVED lines=38> */
.L_x_67:
[----:B------:R-:W-:Y:S05]  /*58a0*/  BSYNC.RECONVERGENT B0 ;  /* 0x0000000000007941 */ /* 0x000fea0003800200 */
.L_x_66:
        /* <DEDUP_REMOVED lines=41> */
[----:B------:R-:W0:Y:S04]  /*5b40*/  LDS.64 R18, [R172+0x3a18] ;  /* 0x003a1800ac127984 */ /* 0x000e280000000a00 */
[----:B------:R-:W-:Y:S01]  /*5b50*/  LDS.64 R30, [R172+0x34d0] ;  /* 0x0034d000ac1e7984 */ /* 0x000fe20000000a00 */
[----:B--2---:R-:W-:-:S02]  /*5b60*/  DADD R10, R2, R6 ;  /* 0x00000000020a7229 */ /* 0x004fc40000000006 */
[----:B------:R-:W-:Y:S01]  /*5b70*/  DADD R2, R2, -R6 ;  /* 0x0000000002027229 */ /* 0x000fe20000000806 */
[----:B------:R-:W-:Y:S01]  /*5b80*/  LDS.64 R6, [R172+0xfd8] ;  /* 0x000fd800ac067984 */ /* 0x000fe20000000a00 */
[----:B0-----:R-:W-:-:S04]  /*5b90*/  DADD R26, R14, R18 ;  /* 0x000000000e1a7229 */ /* 0x001fc80000000012 */
[C---:B------:R-:W-:Y:S01]  /*5ba0*/  DFMA R28, R10.reuse, UR26, RZ ;  /* 0x0000001a0a1c7c2b */ /* 0x040fe200080000ff */
[----:B------:R-:W0:Y:S01]  /*5bb0*/  LDCU.64 UR26, c[0x3][0x7a8] ;  /* 0x00c0f500ff1a77ac */ /* 0x000e220008000a00 */
[C---:B---3--:R-:W-:Y:S02]  /*5bc0*/  DFMA R34, R10.reuse, UR30, RZ ;  /* 0x0000001e0a227c2b */ /* 0x048fe400080000ff */
[C---:B-1----:R-:W-:Y:S01]  /*5bd0*/  DFMA R38, R10.reuse, UR44, RZ ;  /* 0x0000002c0a267c2b */ /* 0x042fe200080000ff */
[----:B------:R-:W1:Y:S01]  /*5be0*/  LDCU.64 UR30, c[0x3][0x50] ;  /* 0x00c00a00ff1e77ac */ /* 0x000e620008000a00 */
[----:B------:R-:W-:Y:S02]  /*5bf0*/  DFMA R4, R10, R4, RZ ;  /* 0x000000040a04722b */ /* 0x000fe400000000ff */
[C---:B------:R-:W-:Y:S01]  /*5c00*/  DFMA R42, R26.reuse, UR18, R28 ;  /* 0x000000121a2a7c2b */ /* 0x040fe2000800001c */
[----:B------:R-:W2:Y:S01]  /*5c10*/  LDCU.64 UR18, c[0x3][0x28] ;  /* 0x00c00500ff1277ac */ /* 0x000ea20008000a00 */
[----:B------:R-:W3:Y:S01]  /*5c20*/  LDS.64 R28, [R172+0xa90] ;  /* 0x000a9000ac1c7984 */ /* 0x000ee20000000a00 */
[----:B----4-:R-:W-:-:S02]  /*5c30*/  DFMA R54, R26, UR66, R34 ;  /* 0x000000421a367c2b */ /* 0x010fc40008000022 */
[----:B-----5:R-:W-:Y:S01]  /*5c40*/  DFMA R34, R10, UR50, RZ ;  /* 0x000000320a227c2b */ /* 0x020fe200080000ff */
[----:B------:R-:W4:Y:S01]  /*5c50*/  LDCU.64 UR66, c[0x3][0x58] ;  /* 0x00c00b00ff4277ac */ /* 0x000f220008000a00 */
[----:B------:R-:W-:Y:S01]  /*5c60*/  DADD R14, R14, -R18 ;  /* 0x000000000e0e7229 */ /* 0x000fe20000000812 */
[----:B------:R-:W-:Y:S01]  /*5c70*/  LDS.64 R18, [R172+0x2a40] ;  /* 0x002a4000ac127984 */ /* 0x000fe20000000a00 */
[C---:B------:R-:W-:Y:S01]  /*5c80*/  DFMA R46, R2.reuse, UR72, RZ ;  /* 0x00000048022e7c2b */ /* 0x040fe200080000ff */
[----:B------:R-:W5:Y:S01]  /*5c90*/  LDCU.64 UR72, c[0x3][0x758] ;  /* 0x00c0eb00ff4877ac */ /* 0x000f620008000a00 */
[----:B------:R-:W-:Y:S02]  /*5ca0*/  DFMA R32, R2, R32, RZ ;  /* 0x000000200220722b */ /* 0x000fe400000000ff */
[C---:B------:R-:W-:Y:S01]  /*5cb0*/  DFMA R58, R26.reuse, UR36, R34 ;  /* 0x000000241a3a7c2b */ /* 0x040fe20008000022 */
[----:B------:R-:W0:Y:S01]  /*5cc0*/  LDCU.64 UR50, c[0x3][0xd8] ;  /* 0x00c01b00ff3277ac */ /* 0x000e220008000a00 */
[----:B-1----:R-:W-:-:S02]  /*5cd0*/  DFMA R62, R26, UR30, R38 ;  /* 0x0000001e1a3e7c2b */ /* 0x002fc40008000026 */
[----:B------:R-:W-:Y:S01]  /*5ce0*/  DFMA R38, R2, UR74, RZ ;  /* 0x0000004a02267c2b */ /* 0x000fe200080000ff */
[----:B------:R-:W1:Y:S01]  /*5cf0*/  LDCU.64 UR74, c[0x3][0x750] ;  /* 0x00c0ea00ff4a77ac */ /* 0x000e620008000a00 */
[----:B--2---:R-:W-:Y:S01]  /*5d00*/  DFMA R34, R10, UR18, RZ ;  /* 0x000000120a227c2b */ /* 0x004fe200080000ff */
[----:B------:R-:W2:Y:S01]  /*5d10*/  LDS.64 R10, [R172+0x2f88] ;  /* 0x002f8800ac0a7984 */ /* 0x000ea20000000a00 */
[----:B------:R-:W5:Y:S01]  /*5d20*/  LDCU.64 UR18, c[0x3][0x720] ;  /* 0x00c0e400ff1277ac */ /* 0x000f620008000a00 */
[----:B------:R-:W-:Y:S02]  /*5d30*/  DFMA R56, R2, UR68, RZ ;  /* 0x0000004402387c2b */ /* 0x000fe400080000ff */
[----:B------:R-:W-:Y:S01]  /*5d40*/  DFMA R36, R14, R36, R32 ;  /* 0x000000240e24722b */ /* 0x000fe20000000020 */
[----:B------:R-:W0:Y:S02]  /*5d50*/  LDCU.64 UR44, c[0x3][0x7d8] ;  /* 0x00c0fb00ff2c77ac */ /* 0x000e240008000a00 */
[C---:B----4-:R-:W-:Y:S01]  /*5d60*/  DFMA R64, R26.reuse, UR66, R34 ;  /* 0x000000421a407c2b */ /* 0x050fe20008000022 */
[----:B------:R-:W-:Y:S01]  /*5d70*/  LDS.64 R32, [R172+0x1fb0] ;  /* 0x001fb000ac207984 */ /* 0x000fe20000000a00 */
[----:B------:R-:W-:Y:S01]  /*5d80*/  DFMA R34, R26, R8, R4 ;  /* 0x000000081a22722b */ /* 0x000fe20000000004 */
[----:B------:R-:W4:Y:S01]  /*5d90*/  LDCU.64 UR66, c[0x3][0x728] ;  /* 0x00c0e500ff4277ac */ /* 0x000f220008000a00 */
[C---:B------:R-:W-:Y:S01]  /*5da0*/  DFMA R56, R14.reuse, UR60, R56 ;  /* 0x0000003c0e387c2b */ /* 0x040fe20008000038 */
[----:B------:R-:W0:Y:S01]  /*5db0*/  LDS.64 R8, [R172+0x1520] ;  /* 0x00152000ac087984 */ /* 0x000e220000000a00 */
[C---:B------:R-:W-:Y:S01]  /*5dc0*/  DFMA R38, R14.reuse, UR70, R38 ;  /* 0x000000460e267c2b */ /* 0x040fe20008000026 */
[----:B------:R-:W2:Y:S01]  /*5dd0*/  LDCU.64 UR60, c[0x3][0xb0] ;  /* 0x00c01600ff3c77ac */ /* 0x000ea20008000a00 */
[----:B------:R-:W-:Y:S01]  /*5de0*/  DFMA R46, R14, UR64, R46 ;  /* 0x000000400e2e7c2b */ /* 0x000fe2000800002e */
[----:B------:R-:W-:Y:S01]  /*5df0*/  LDS.64 R26, [R172+0x1a68] ;  /* 0x001a6800ac1a7984 */ /* 0x000fe20000000a00 */
[----:B------:R-:W0:Y:S01]  /*5e00*/  LDCU.64 UR64, c[0x3][0x780] ;  /* 0x00c0f000ff4077ac */ /* 0x000e220008000a00 */
[----:B-----5:R-:W-:-:S02]  /*5e10*/  DFMA R60, R2, UR18, RZ ;  /* 0x00000012023c7c2b */ /* 0x020fc400080000ff */
[C-C-:B---3--:R-:W-:Y:S01]  /*5e20*/  DADD R4, R28.reuse, R30.reuse ;  /* 0x000000001c047229 */ /* 0x148fe2000000001e */
[----:B------:R-:W3:Y:S01]  /*5e30*/  LDCU.64 UR18, c[0x3][0x80] ;  /* 0x00c01000ff1277ac */ /* 0x000ee20008000a00 */
[----:B------:R-:W-:Y:S01]  /*5e40*/  DADD R28, R28, -R30 ;  /* 0x000000001c1c7229 */ /* 0x000fe2000000081e */
[----:B------:R-:W5:Y:S01]  /*5e50*/  LDS.64 R30, [R172+0x24f8] ;  /* 0x0024f800ac1e7984 */ /* 0x000f620000000a00 */
[----:B------:R-:W0:Y:S01]  /*5e60*/  LDCU.64 UR70, c[0x3][0x788] ;  /* 0x00c0f100ff4677ac */ /* 0x000e220008000a00 */
[----:B----4-:R-:W-:-:S03]  /*5e70*/  DFMA R2, R2, UR66, RZ ;  /* 0x0000004202027c2b */ /* 0x010fc600080000ff */
[----:B------:R-:W-:Y:S01]  /*5e80*/  DFMA R42, R4, UR4, R42 ;  /* 0x00000004042a7c2b */ /* 0x000fe2000800002a */
[----:B------:R-:W4:Y:S01]  /*5e90*/  LDCU.64 UR66, c[0x3][0x88] ;  /* 0x00c01100ff4277ac */ /* 0x000f220008000a00 */
[----:B-1----:R-:W-:Y:S02]  /*5ea0*/  DFMA R60, R14, UR74, R60 ;  /* 0x0000004a0e3c7c2b */ /* 0x002fe4000800003c */
[----:B------:R-:W-:Y:S01]  /*5eb0*/  DFMA R54, R4, UR58, R54 ;  /* 0x0000003a04367c2b */ /* 0x000fe20008000036 */
[----:B------:R-:W1:Y:S01]  /*5ec0*/  LDCU.64 UR4, c[0x3][0xb8] ;  /* 0x00c01700ff0477ac */ /* 0x000e620008000a00 */
[----:B------:R-:W-:Y:S02]  /*5ed0*/  DFMA R14, R14, UR72, R2 ;  /* 0x000000480e0e7c2b */ /* 0x000fe40008000002 */
[C---:B------:R-:W-:Y:S01]  /*5ee0*/  DFMA R34, R4.reuse, R12, R34 ;  /* 0x0000000c0422722b */ /* 0x040fe20000000022 */
[----:B------:R-:W5:Y:S01]  /*5ef0*/  LDCU.64 UR58, c[0x3][0x7e8] ;  /* 0x00c0fd00ff3a77ac */ /* 0x000f620008000a00 */
[----:B------:R-:W-:-:S02]  /*5f00*/  DFMA R58, R4, UR54, R58 ;  /* 0x00000036043a7c2b */ /* 0x000fc4000800003a */
[----:B--2---:R-:W-:Y:S01]  /*5f10*/  DADD R2, R6, R10 ;  /* 0x0000000006027229 */ /* 0x004fe2000000000a */
[----:B------:R-:W2:Y:S01]  /*5f20*/  LDCU.64 UR54, c[0x3][0xe0] ;  /* 0x00c01c00ff3677ac */ /* 0x000ea20008000a00 */
[----:B---3--:R-:W-:Y:S02]  /*5f30*/  DFMA R62, R4, UR18, R62 ;  /* 0x00000012043e7c2b */ /* 0x008fe4000800003e */
[C---:B------:R-:W-:Y:S01]  /*5f40*/  DFMA R38, R28.reuse, UR8, R38 ;  /* 0x000000081c267c2b */ /* 0x040fe20008000026 */
[----:B------:R-:W3:Y:S01]  /*5f50*/  LDCU.64 UR8, c[0x3][0x7b0] ;  /* 0x00c0f600ff0877ac */ /* 0x000ee20008000a00 */
[----:B------:R-:W-:Y:S02]  /*5f60*/  DFMA R56, R28, UR16, R56 ;  /* 0x000000101c387c2b */ /* 0x000fe40008000038 */
[----:B----4-:R-:W-:Y:S01]  /*5f70*/  DFMA R64, R4, UR66, R64 ;  /* 0x0000004204407c2b */ /* 0x010fe20008000040 */
[----:B------:R-:W4:Y:S01]  /*5f80*/  LDCU.64 UR16, c[0x3][0x7e0] ;  /* 0x00c0fc00ff1077ac */ /* 0x000f220008000a00 */
[----:B------:R-:W-:-:S02]  /*5f90*/  DFMA R54, R2, UR48, R54 ;  /* 0x0000003002367c2b */ /* 0x000fc40008000036 */
[C---:B------:R-:W-:Y:S01]  /*5fa0*/  DFMA R34, R2.reuse, R16, R34 ;  /* 0x000000100222722b */ /* 0x040fe20000000022 */
[----:B------:R-:W2:Y:S01]  /*5fb0*/  LDCU.64 UR48, c[0x3][0x7b8] ;  /* 0x00c0f700ff3077ac */ /* 0x000ea20008000a00 */
[C---:B------:R-:W-:Y:S02]  /*5fc0*/  DFMA R42, R2.reuse, UR14, R42 ;  /* 0x0000000e022a7c2b */ /* 0x040fe4000800002a */
[C---:B------:R-:W-:Y:S01]  /*5fd0*/  DFMA R58, R2.reuse, UR56, R58 ;  /* 0x00000038023a7c2b */ /* 0x040fe2000800003a */
[----:B------:R-:W4:Y:S01]  /*5fe0*/  LDCU.64 UR56, c[0x3][0xe8] ;  /* 0x00c01d00ff3877ac */ /* 0x000f220008000a00 */
[C---:B------:R-:W-:Y:S02]  /*5ff0*/  DFMA R62, R2.reuse, UR60, R62 ;  /* 0x0000003c023e7c2b */ /* 0x040fe4000800003e */
[----:B-1----:R-:W-:Y:S01]  /*6000*/  DFMA R64, R2, UR4, R64 ;  /* 0x0000000402407c2b */ /* 0x002fe20008000040 */
[----:B------:R-:W1:Y:S01]  /*6010*/  LDCU.64 UR36, c[0x3][0x108] ;  /* 0x00c02100ff2477ac */ /* 0x000e620008000a00 */
[----:B------:R-:W-:-:S02]  /*6020*/  DADD R6, R6, -R10 ;  /* 0x0000000006067229 */ /* 0x000fc4000000080a */
[----:B0-----:R-:W-:Y:S01]  /*6030*/  DADD R2, R8, R18 ;  /* 0x0000000008027229 */ /* 0x001fe20000000012 */
[----:B------:R-:W0:Y:S01]  /*6040*/  LDCU.64 UR30, c[0x3][0x808] ;  /* 0x00c10100ff1e77ac */ /* 0x000e220008000a00 */
[C---:B------:R-:W-:Y:S02]  /*6050*/  DFMA R46, R28.reuse, UR62, R46 ;  /* 0x0000003e1c2e7c2b */ /* 0x040fe4000800002e */
[C---:B------:R-:W-:Y:S01]  /*6060*/  DFMA R60, R28.reuse, UR64, R60 ;  /* 0x000000401c3c7c2b */ /* 0x040fe2000800003c */
[----:B------:R-:W0:Y:S01]  /*6070*/  LDCU.64 UR4, c[0x3][0x110] ;  /* 0x00c02200ff0477ac */ /* 0x000e220008000a00 */
[----:B------:R-:W-:Y:S02]  /*6080*/  DFMA R14, R28, UR70, R14 ;  /* 0x000000461c0e7c2b */ /* 0x000fe4000800000e */
[----:B------:R-:W-:Y:S01]  /*6090*/  DADD R8, R8, -R18 ;  /* 0x0000000008087229 */ /* 0x000fe20000000812 */
[----:B------:R-:W0:Y:S01]  /*60a0*/  LDCU.64 UR14, c[0x3][0x810] ;  /* 0x00c10200ff0e77ac */ /* 0x000e220008000a00 */
[----:B-----5:R-:W-:-:S02]  /*60b0*/  DADD R4, R26, R30 ;  /* 0x000000001a047229 */ /* 0x020fc4000000001e */
[----:B------:R-:W-:Y:S01]  /*60c0*/  DFMA R38, R6, UR40, R38 ;  /* 0x0000002806267c2b */ /* 0x000fe20008000026 */
[----:B------:R-:W5:Y:S01]  /*60d0*/  LDCU.64 UR40, c[0x3][0x118] ;  /* 0x00c02300ff2877ac */ /* 0x000f620008000a00 */
[C---:B------:R-:W-:Y:S02]  /*60e0*/  DFMA R42, R2.reuse, UR52, R42 ;  /* 0x00000034022a7c2b */ /* 0x040fe4000800002a */
[----:B------:R-:W-:Y:S01]  /*60f0*/  DFMA R54, R2, UR28, R54 ;  /* 0x0000001c02367c2b */ /* 0x000fe20008000036 */
[----:B------:R-:W5:Y:S01]  /*6100*/  LDCU.64 UR28, c[0x3][0x818] ;  /* 0x00c10300ff1c77ac */ /* 0x000f620008000a00 */
[C---:B------:R-:W-:Y:S02]  /*6110*/  DFMA R46, R6.reuse, UR42, R46 ;  /* 0x0000002a062e7c2b */ /* 0x040fe4000800002e */
[C---:B------:R-:W-:Y:S01]  /*6120*/  DFMA R56, R6.reuse, UR26, R56 ;  /* 0x0000001a06387c2b */ /* 0x040fe20008000038 */
[----:B------:R-:W5:Y:S01]  /*6130*/  LDCU.64 UR68, c[0x3][0x138] ;  /* 0x00c02700ff4477ac */ /* 0x000f620008000a00 */
[----:B---3--:R-:W-:-:S02]  /*6140*/  DFMA R60, R6, UR8, R60 ;  /* 0x00000008063c7c2b */ /* 0x008fc4000800003c */
[----:B--2---:R-:W-:Y:S01]  /*6150*/  DFMA R14, R6, UR48, R14 ;  /* 0x00000030060e7c2b */ /* 0x004fe2000800000e */
[----:B------:R-:W2:Y:S01]  /*6160*/  LDCU.64 UR18, c[0x3][0x838] ;  /* 0x00c10700ff1277ac */ /* 0x000ea20008000a00 */
[----:B------:R-:W-:Y:S02]  /*6170*/  DFMA R38, R8, UR24, R38 ;  /* 0x0000001808267c2b */ /* 0x000fe40008000026 */
[----:B------:R-:W-:Y:S01]  /*6180*/  DFMA R42, R4, UR6, R42 ;  /* 0x00000006042a7c2b */ /* 0x000fe2000800002a */
[----:B------:R-:W3:Y:S01]  /*6190*/  LDCU.64 UR26, c[0x3][0x140] ;  /* 0x00c02800ff1a77ac */ /* 0x000ee20008000a00 */
[----:B------:R-:W-:Y:S02]  /*61a0*/  DADD R10, R32, R32 ;  /* 0x00000000200a7229 */ /* 0x000fe40000000020 */
[----:B------:R-:W-:Y:S01]  /*61b0*/  DADD R26, R26, -R30 ;  /* 0x000000001a1a7229 */ /* 0x000fe2000000081e */
[----:B------:R-:W2:Y:S01]  /*61c0*/  LDCU.64 UR24, c[0x3][0x148] ;  /* 0x00c02900ff1877ac */ /* 0x000ea20008000a00 */
[----:B------:R-:W-:-:S02]  /*61d0*/  DFMA R58, R2, UR50, R58 ;  /* 0x00000032023a7c2b */ /* 0x000fc4000800003a */
[----:B------:R-:W-:Y:S01]  /*61e0*/  DFMA R62, R2, UR54, R62 ;  /* 0x00000036023e7c2b */ /* 0x000fe2000800003e */
[----:B------:R-:W2:Y:S01]  /*61f0*/  LDCU.64 UR8, c[0x3][0x840] ;  /* 0x00c10800ff0877ac */ /* 0x000ea20008000a00 */
[C---:B------:R-:W-:Y:S02]  /*6200*/  DFMA R46, R8.reuse, UR46, R46 ;  /* 0x0000002e082e7c2b */ /* 0x040fe4000800002e */
[C---:B------:R-:W-:Y:S01]  /*6210*/  DFMA R56, R8.reuse, UR44, R56 ;  /* 0x0000002c08387c2b */ /* 0x040fe20008000038 */
[----:B------:R-:W2:Y:S01]  /*6220*/  LDCU.64 UR6, c[0x3][0x848] ;  /* 0x00c10900ff0677ac */ /* 0x000ea20008000a00 */
[----:B----4-:R-:W-:Y:S02]  /*6230*/  DFMA R60, R8, UR16, R60 ;  /* 0x00000010083c7c2b */ /* 0x010fe4000800003c */
[----:B------:R-:W-:Y:S02]  /*6240*/  DFMA R64, R2, UR56, R64 ;  /* 0x0000003802407c2b */ /* 0x000fe40008000040 */
[----:B------:R-:W-:-:S02]  /*6250*/  DFMA R14, R8, UR58, R14 ;  /* 0x0000003a080e7c2b */ /* 0x000fc4000800000e */
[----:B------:R-:W-:Y:S02]  /*6260*/  DADD R32, R32, -R32 ;  /* 0x0000000020207229 */ /* 0x000fe40000000820 */
[----:B------:R-:W-:Y:S02]  /*6270*/  DMUL R10, R10, 0.5 ;  /* 0x3fe000000a0a7828 */ /* 0x000fe40000000000 */
[C---:B------:R-:W-:Y:S02]  /*6280*/  DFMA R54, R4.reuse, UR38, R54 ;  /* 0x0000002604367c2b */ /* 0x040fe40008000036 */
[C---:B-1----:R-:W-:Y:S02]  /*6290*/  DFMA R58, R4.reuse, UR36, R58 ;  /* 0x00000024043a7c2b */ /* 0x042fe4000800003a */
[----:B0-----:R-:W-:Y:S02]  /*62a0*/  DFMA R62, R4, UR4, R62 ;  /* 0x00000004043e7c2b */ /* 0x001fe4000800003e */
[----:B------:R-:W-:-:S02]  /*62b0*/  DFMA R38, R26, UR34, R38 ;  /* 0x000000221a267c2b */ /* 0x000fc40008000026 */
[C---:B------:R-:W-:Y:S02]  /*62c0*/  DFMA R46, R26.reuse, UR32, R46 ;  /* 0x000000201a2e7c2b */ /* 0x040fe4000800002e */
[----:B------:R-:W-:Y:S02]  /*62d0*/  DFMA R56, R26, UR30, R56 ;  /* 0x0000001e1a387c2b */ /* 0x000fe40008000038 */
[----:B-----5:R-:W-:Y:S02]  /*62e0*/  DFMA R64, R4, UR40, R64 ;  /* 0x0000002804407c2b */ /* 0x020fe40008000040 */
[C---:B------:R-:W-:Y:S02]  /*62f0*/  DFMA R60, R26.reuse, UR14, R60 ;  /* 0x0000000e1a3c7c2b */ /* 0x040fe4000800003c */
[----:B------:R-:W-:Y:S02]  /*6300*/  DFMA R14, R26, UR28, R14 ;  /* 0x0000001c1a0e7c2b */ /* 0x000fe4000800000e */
[----:B------:R-:W-:-:S02]  /*6310*/  DFMA R42, R10, UR22, R42 ;  /* 0x000000160a2a7c2b */ /* 0x000fc4000800002a */
[C---:B------:R-:W-:Y:S02]  /*6320*/  DFMA R54, R10.reuse, UR20, R54 ;  /* 0x000000140a367c2b */ /* 0x040fe40008000036 */
[C---:B------:R-:W-:Y:S02]  /*6330*/  DFMA R58, R10.reuse, UR68, R58 ;  /* 0x000000440a3a7c2b */ /* 0x040fe4000800003a */
[C---:B---3--:R-:W-:Y:S02]  /*6340*/  DFMA R62, R10.reuse, UR26, R62 ;  /* 0x0000001a0a3e7c2b */ /* 0x048fe4000800003e */
[----:B--2---:R-:W-:Y:S02]  /*6350*/  DFMA R64, R10, UR24, R64 ;  /* 0x000000180a407c2b */ /* 0x004fe40008000040 */
[C---:B------:R-:W-:Y:S02]  /*6360*/  DFMA R38, R32.reuse, UR12, R38 ;  /* 0x0000000c20267c2b */ /* 0x040fe40008000026 */
[----:B------:R-:W-:-:S02]  /*6370*/  DFMA R46, R32, UR10, R46 ;  /* 0x0000000a202e7c2b */ /* 0x000fc4000800002e */
        /* <DEDUP_REMOVED lines=42> */
.L_x_69:
        /* <DEDUP_REMOVED lines=14> */
.L_x_1042:


//--------------------- .text._Z32massMatrixMultiplyRegisterKernelILi12ELi13ELi1EEviPKdS1_S1_S1_Pd --------------------------
	.section	.text._Z32massMatrixMultiplyRegisterKernelILi12ELi13ELi1EEviPKdS1_S1_S1_Pd,"ax",@progbits
	.align	128
        .global         _Z32massMatrixMultiplyRegisterKernelILi12ELi13ELi1EEviPKdS1_S1_S1_Pd
        .type           _Z32massMatrixMultiplyRegisterKernelILi12ELi13ELi1EEviPKdS1_S1_S1_Pd,@function
        .size           _Z32massMatrixMultiplyRegisterKernelILi12ELi13ELi1EEviPKdS1_S1_S1_Pd,(.L_x_1043 - _Z32massMatrixMultiplyRegisterKernelILi12ELi13ELi1EEviPKdS1_S1_S1_Pd)
        .other          _Z32massMatrixMultiplyRegisterKernelILi12ELi13ELi1EEviPKdS1_S1_S1_Pd,@"STO_CUDA_ENTRY STV_DEFAULT"
_Z32massMatrixMultiplyRegisterKernelILi12ELi13ELi1EEviPKdS1_S1_S1_Pd:
.text._Z32massMatrixMultiplyRegisterKernelILi12ELi13ELi1EEviPKdS1_S1_S1_Pd:
        /* <DEDUP_REMOVED lines=48> */
[----:B0-----:R-:W-:Y:S04]  /*0300*/  LDS.128 R4, [UR70+0x4520] ;  /* 0x00452046ff047984 */ /* 0x001fe80008000c00 */
[----:B------:R-:W0:Y:S04]  /*0310*/  LDS.128 R16, [UR70+0x4500] ;  /* 0x00450046ff107984 */ /* 0x000e280008000c00 */
[----:B------:R-:W0:Y:S04]  /*0320*/  LDS.128 R20, [UR70+0x4530] ;  /* 0x00453046ff147984 */ /* 0x000e280008000c00 */
[----:B------:R-:W0:Y:S04]  /*0330*/  LDS.64 R120, [UR70+0x44a8] ;  /* 0x0044a846ff787984 */ /* 0x000e280008000a00 */
[----:B------:R-:W0:Y:S04]  /*0340*/  LDS.128 R28, [UR70+0x4560] ;  /* 0x00456046ff1c7984 */ /* 0x000e280008000c00 */
[----:B------:R-:W0:Y:S04]  /*0350*/  LDS.128 R88, [UR70+0x4550] ;  /* 0x00455046ff587984 */ /* 0x000e280008000c00 */
[----:B------:R-:W0:Y:S04]  /*0360*/  LDS.128 R32, [UR70+0x4590] ;  /* 0x00459046ff207984 */ /* 0x000e280008000c00 */
[----:B------:R-:W0:Y:S01]  /*0370*/  LDS.128 R44, [UR70+0x44e0] ;  /* 0x0044e046ff2c7984 */ /* 0x000e220008000c00 */
[----:B----4-:R-:W-:-:S03]  /*0380*/  DADD R138, R8, R52 ;  /* 0x00000000088a7229 */ /* 0x010fc60000000034 */
[----:B------:R-:W4:Y:S01]  /*0390*/  LDS.128 R84, [UR70+0x45e0] ;  /* 0x0045e046ff547984 */ /* 0x000f220008000c00 */
[----:B------:R-:W-:-:S03]  /*03a0*/  DADD R8, R8, -R52 ;  /* 0x0000000008087229 */ /* 0x000fc60000000834 */
[----:B------:R-:W-:Y:S04]  /*03b0*/  LDS.128 R40, [UR70+0x44b0] ;  /* 0x0044b046ff287984 */ /* 0x000fe80008000c00 */
[----:B------:R-:W4:Y:S04]  /*03c0*/  LDS.128 R48, [UR70+0x4510] ;  /* 0x00451046ff307984 */ /* 0x000f280008000c00 */
[----:B------:R-:W4:Y:S04]  /*03d0*/  LDS.128 R52, [UR70+0x4540] ;  /* 0x00454046ff347984 */ /* 0x000f280008000c00 */
[----:B------:R-:W4:Y:S04]  /*03e0*/  LDS.128 R56, [UR70+0x4570] ;  /* 0x00457046ff387984 */ /* 0x000f280008000c00 */
[----:B------:R-:W-:Y:S04]  /*03f0*/  LDS.128 R60, [UR70+0x45a0] ;  /* 0x0045a046ff3c7984 */ /* 0x000fe80008000c00 */
[----:B------:R-:W4:Y:S01]  /*0400*/  LDS.128 R76, [UR70+0x45b0] ;  /* 0x0045b046ff4c7984 */ /* 0x000f220008000c00 */
[----:B-----5:R-:W-:-:S02]  /*0410*/  DADD R102, R116, R100 ;  /* 0x0000000074667229 */ /* 0x020fc40000000064 */
[C-C-:B------:R-:W-:Y:S01]  /*0420*/  DADD R96, R10.reuse, R80.reuse ;  /* 0x000000000a607229 */ /* 0x140fe20000000050 */
[----:B------:R-:W-:Y:S01]  /*0430*/  LDS.128 R72, [UR70+0x4580] ;  /* 0x00458046ff487984 */ /* 0x000fe20008000c00 */
[----:B------:R-:W-:Y:S01]  /*0440*/  DADD R10, R10, -R80 ;  /* 0x000000000a0a7229 */ /* 0x000fe20000000850 */
[----:B-1----:R-:W-:Y:S01]  /*0450*/  R2UR UR62, R66 ;  /* 0x00000000423e72ca */ /* 0x002fe200000e0000 */
[----:B------:R-:W-:Y:S01]  /*0460*/  DADD R98, R130, R82 ;  /* 0x0000000082627229 */ /* 0x000fe20000000052 */
[----:B------:R-:W-:Y:S01]  /*0470*/  R2UR UR63, R67 ;  /* 0x00000000433f72ca */ /* 0x000fe200000e0000 */
[----:B------:R-:W-:Y:S01]  /*0480*/  DADD R80, R128, R92 ;  /* 0x0000000080507229 */ /* 0x000fe2000000005c */
[----:B------:R-:W-:Y:S01]  /*0490*/  LDS.128 R112, [UR70+0x4710] ;  /* 0x00471046ff707984 */ /* 0x000fe20008000c00 */
[----:B------:R-:W-:Y:S02]  /*04a0*/  DADD R130, R130, -R82 ;  /* 0x0000000082827229 */ /* 0x000fe40000000852 */
[----:B------:R-:W-:Y:S01]  /*04b0*/  DADD R128, R128, -R92 ;  /* 0x0000000080807229 */ /* 0x000fe2000000085c */
[----:B------:R-:W-:Y:S01]  /*04c0*/  LDS.128 R108, [UR70+0x46c0] ;  /* 0x0046c046ff6c7984 */ /* 0x000fe20008000c00 */
[----:B------:R-:W-:-:S02]  /*04d0*/  DADD R82, R132, R94 ;  /* 0x0000000084527229 */ /* 0x000fc4000000005e */
[C---:B--2---:R-:W-:Y:S02]  /*04e0*/  DFMA R92, R102.reuse, R14, RZ ;  /* 0x0000000e665c722b */ /* 0x044fe400000000ff */
[C---:B---3--:R-:W-:Y:S01]  /*04f0*/  DFMA R66, R102.reuse, R26, RZ ;  /* 0x0000001a6642722b */ /* 0x048fe200000000ff */
[----:B------:R-:W-:Y:S02]  /*0500*/  R2UR UR54, R38 ;  /* 0x00000000263672ca */ /* 0x000fe400000e0000 */
[----:B------:R-:W-:Y:S02]  /*0510*/  R2UR UR55, R39 ;  /* 0x00000000273772ca */ /* 0x000fe400000e0000 */
[----:B------:R-:W-:Y:S02]  /*0520*/  R2UR UR64, R70 ;  /* 0x00000000464072ca */ /* 0x000fe400000e0000 */
[----:B------:R-:W-:Y:S01]  /*0530*/  R2UR UR65, R71 ;  /* 0x00000000474172ca */ /* 0x000fe200000e0000 */
[----:B0-----:R-:W-:Y:S01]  /*0540*/  DFMA R70, R102, R18, RZ ;  /* 0x000000126646722b */ /* 0x001fe200000000ff */
[----:B------:R-:W-:-:S02]  /*0550*/  R2UR UR14, R68 ;  /* 0x00000000440e72ca */ /* 0x000fc400000e0000 */
[----:B------:R-:W-:Y:S01]  /*0560*/  R2UR UR15, R69 ;  /* 0x00000000450f72ca */ /* 0x000fe200000e0000 */
[----:B------:R-:W-:Y:S01]  /*0570*/  DFMA R68, R102, R22, RZ ;  /* 0x000000166644722b */ /* 0x000fe200000000ff */
[----:B------:R-:W-:Y:S02]  /*0580*/  R2UR UR12, R64 ;  /* 0x00000000400c72ca */ /* 0x000fe400000e0000 */
[----:B------:R-:W-:Y:S01]  /*0590*/  R2UR UR13, R65 ;  /* 0x00000000410d72ca */ /* 0x000fe200000e0000 */
[----:B------:R-:W-:Y:S01]  /*05a0*/  DFMA R64, R120, R102, RZ ;  /* 0x000000667840722b */ /* 0x000fe200000000ff */
[----:B------:R-:W-:Y:S02]  /*05b0*/  R2UR UR60, R6 ;  /* 0x00000000063c72ca */ /* 0x000fe400000e0000 */
[----:B------:R-:W-:Y:S01]  /*05c0*/  R2UR UR61, R7 ;  /* 0x00000000073d72ca */ /* 0x000fe200000e0000 */
[C---:B------:R-:W-:Y:S01]  /*05d0*/  DFMA R6, R102.reuse, R30, RZ ;  /* 0x0000001e6606722b */ /* 0x040fe200000000ff */
[----:B------:R-:W-:Y:S01]  /*05e0*/  R2UR UR56, R90 ;  /* 0x000000005a3872ca */ /* 0x000fe200000e0000 */
[----:B------:R-:W-:Y:S01]  /*05f0*/  DFMA R102, R102, R34, RZ ;  /* 0x000000226666722b */ /* 0x000fe200000000ff */
[----:B------:R-:W-:Y:S01]  /*0600*/  R2UR UR57, R91 ;  /* 0x000000005b3972ca */ /* 0x000fe200000e0000 */
[----:B------:R-:W-:-:S02]  /*0610*/  DFMA R90, R36, R82, R66 ;  /* 0x00000052245a722b */ /* 0x000fc40000000042 */
[-C--:B------:R-:W-:Y:S01]  /*0620*/  DFMA R92, R44, R82.reuse, R92 ;  /* 0x000000522c5c722b */ /* 0x080fe2000000005c */
[----:B----4-:R-:W-:Y:S02]  /*0630*/  R2UR UR42, R84 ;  /* 0x00000000542a72ca */ /* 0x010fe400000e0000 */
[----:B------:R-:W-:Y:S01]  /*0640*/  R2UR UR43, R85 ;  /* 0x00000000552b72ca */ /* 0x000fe200000e0000 */
[-C--:B------:R-:W-:Y:S01]  /*0650*/  DFMA R70, R48, R82.reuse, R70 ;  /* 0x000000523046722b */ /* 0x080fe20000000046 */
[----:B------:R-:W-:Y:S01]  /*0660*/  R2UR UR58, R4 ;  /* 0x00000000043a72ca */ /* 0x000fe200000e0000 */
[-C--:B------:R-:W-:Y:S01]  /*0670*/  DFMA R68, R52, R82.reuse, R68 ;  /* 0x000000523444722b */ /* 0x080fe20000000044 */
[----:B------:R-:W-:Y:S01]  /*0680*/  R2UR UR59, R5 ;  /* 0x00000000053b72ca */ /* 0x000fe200000e0000 */
[-C--:B------:R-:W-:Y:S02]  /*0690*/  DFMA R4, R40, R82.reuse, R64 ;  /* 0x000000522804722b */ /* 0x080fe40000000040 */
[-C--:B------:R-:W-:Y:S01]  /*06a0*/  DFMA R6, R56, R82.reuse, R6 ;  /* 0x000000523806722b */ /* 0x080fe20000000006 */
[----:B------:R-:W-:Y:S01]  /*06b0*/  R2UR UR46, R78 ;  /* 0x000000004e2e72ca */ /* 0x000fe200000e0000 */
[----:B------:R-:W-:Y:S01]  /*06c0*/  DFMA R102, R60, R82, R102 ;  /* 0x000000523c66722b */ /* 0x000fe20000000066 */
[----:B------:R-:W-:Y:S01]  /*06d0*/  R2UR UR47, R79 ;  /* 0x000000004f2f72ca */ /* 0x000fe200000e0000 */
[C---:B------:R-:W-:Y:S01]  /*06e0*/  DFMA R90, R80.reuse, UR54, R90 ;  /* 0x00000036505a7c2b */ /* 0x040fe2000800005a */
[----:B------:R-:W-:Y:S01]  /*06f0*/  R2UR UR44, R76 ;  /* 0x000000004c2c72ca */ /* 0x000fe200000e0000 */
[----:B------:R-:W-:Y:S01]  /*0700*/  DFMA R92, R80, R46, R92 ;  /* 0x0000002e505c722b */ /* 0x000fe2000000005c */
[----:B------:R-:W-:Y:S01]  /*0710*/  R2UR UR45, R77 ;  /* 0x000000004d2d72ca */ /* 0x000fe200000e0000 */
[----:B------:R-:W-:Y:S01]  /*0720*/  DADD R116, R116, -R100 ;  /* 0x0000000074747229 */ /* 0x000fe20000000864 */
[----:B------:R-:W-:Y:S01]  /*0730*/  R2UR UR40, R86 ;  /* 0x00000000562872ca */ /* 0x000fe200000e0000 */
[C---:B------:R-:W-:Y:S01]  /*0740*/  DFMA R4, R80.reuse, R42, R4 ;  /* 0x0000002a5004722b */ /* 0x040fe20000000004 */
[----:B------:R-:W-:Y:S01]  /*0750*/  R2UR UR41, R87 ;  /* 0x00000000572972ca */ /* 0x000fe200000e0000 */
[C---:B------:R-:W-:Y:S01]  /*0760*/  DFMA R70, R80.reuse, R50, R70 ;  /* 0x000000325046722b */ /* 0x040fe20000000046 */
[----:B------:R-:W-:Y:S01]  /*0770*/  R2UR UR8, R16 ;  /* 0x00000000100872ca */ /* 0x000fe200000e0000 */
[C---:B------:R-:W-:Y:S01]  /*0780*/  DFMA R68, R80.reuse, R54, R68 ;  /* 0x000000365044722b */ /* 0x040fe20000000044 */
[----:B------:R-:W-:Y:S01]  /*0790*/  R2UR UR9, R17 ;  /* 0x00000000110972ca */ /* 0x000fe200000e0000 */
[C---:B------:R-:W-:Y:S01]  /*07a0*/  DFMA R100, R80.reuse, R58, R6 ;  /* 0x0000003a5064722b */ /* 0x040fe20000000006 */
[----:B------:R-:W-:Y:S01]  /*07b0*/  R2UR UR52, R88 ;  /* 0x00000000583472ca */ /* 0x000fe200000e0000 */
[----:B------:R-:W-:Y:S01]  /*07c0*/  DFMA R102, R80, R62, R102 ;  /* 0x0000003e5066722b */ /* 0x000fe20000000066 */
[----:B------:R-:W-:Y:S01]  /*07d0*/  R2UR UR53, R89 ;  /* 0x00000000593572ca */ /* 0x000fe200000e0000 */
[----:B------:R-:W-:Y:S01]  /*07e0*/  DADD R132, R132, -R94 ;  /* 0x0000000084847229 */ /* 0x000fe2000000085e */
[----:B------:R-:W0:Y:S01]  /*07f0*/  LDS.128 R84, [UR70+0x4640] ;  /* 0x00464046ff547984 */ /* 0x000e220008000c00 */
[----:B------:R-:W-:-:S02]  /*0800*/  DFMA R104, R98, UR42, R90 ;  /* 0x0000002a62687c2b */ /* 0x000fc4000800005a */
[C---:B------:R-:W-:Y:S01]  /*0810*/  DFMA R16, R98.reuse, UR12, R92 ;  /* 0x0000000c62107c2b */ /* 0x040fe2000800005c */
[----:B------:R-:W1:Y:S04]  /*0820*/  LDS.128 R76, [UR70+0x4670] ;  /* 0x00467046ff4c7984 */ /* 0x000e680008000c00 */
[----:B------:R-:W2:Y:S04]  /*0830*/  LDS.128 R80, [UR70+0x46a0] ;  /* 0x0046a046ff507984 */ /* 0x000ea80008000c00 */
[----:B------:R-:W-:Y:S04]  /*0840*/  LDS.128 R88, [UR70+0x46d0] ;  /* 0x0046d046ff587984 */ /* 0x000fe80008000c00 */
[----:B------:R-:W3:Y:S01]  /*0850*/  LDS.128 R92, [UR70+0x4730] ;  /* 0x00473046ff5c7984 */ /* 0x000ee20008000c00 */
        /* <DEDUP_REMOVED lines=8> */
[----:B------:R-:W-:Y:S01]  /*08e0*/  R2UR UR37, R29 ;  /* 0x000000001d2572ca */ /* 0x000fe200000e0000 */
[C---:B------:R-:W-:Y:S01]  /*08f0*/  DFMA R12, R96.reuse, UR64, R12 ;  /* 0x00000040600c7c2b */ /* 0x040fe2000800000c */
[----:B------:R-:W4:Y:S01]  /*0900*/  LDS.128 R64, [UR70+0x45f0] ;  /* 0x0045f046ff407984 */ /* 0x000f220008000c00 */
[C---:B------:R-:W-:Y:S02]  /*0910*/  DFMA R16, R96.reuse, UR62, R16 ;  /* 0x0000003e60107c2b */ /* 0x040fe40008000010 */
[C---:B------:R-:W-:Y:S01]  /*0920*/  DFMA R70, R96.reuse, UR60, R70 ;  /* 0x0000003c60467c2b */ /* 0x040fe20008000046 */
[----:B------:R-:W-:Y:S01]  /*0930*/  IMAD.U32 R122, RZ, RZ, UR14 ;  /* 0x0000000eff7a7e24 */ /* 0x000fe2000f8e00ff */
[----:B------:R-:W-:Y:S01]  /*0940*/  DFMA R68, R96, UR56, R68 ;  /* 0x0000003860447c2b */ /* 0x000fe20008000044 */
        /* <DEDUP_REMOVED lines=8> */
[----:B------:R-:W-:Y:S01]  /*09d0*/  IMAD.U32 R127, RZ, RZ, UR9 ;  /* 0x00000009ff7f7e24 */ /* 0x000fe2000f8e00ff */
[----:B0-----:R-:W-:Y:S01]  /*09e0*/  R2UR UR24, R86 ;  /* 0x00000000561872ca */ /* 0x001fe200000e0000 */
[----:B------:R-:W0:Y:S01]  /*09f0*/  LDS.128 R4, [UR70+0x4700] ;  /* 0x00470046ff047984 */ /* 0x000e220008000c00 */
[----:B------:R-:W-:-:S02]  /*0a00*/  R2UR UR25, R87 ;  /* 0x00000000571972ca */ /* 0x000fc400000e0000 */
[----:B------:R-:W-:Y:S01]  /*0a10*/  R2UR UR76, R84 ;  /* 0x00000000544c72ca */ /* 0x000fe200000e0000 */
[----:B------:R-:W5:Y:S01]  /*0a20*/  LDS.128 R68, [UR70+0x4620] ;  /* 0x00462046ff447984 */ /* 0x000f620008000c00 */
[----:B------:R-:W-:Y:S02]  /*0a30*/  R2UR UR77, R85 ;  /* 0x00000000554d72ca */ /* 0x000fe400000e0000 */
[----:B-1----:R-:W-:Y:S01]  /*0a40*/  R2UR UR22, R78 ;  /* 0x000000004e1672ca */ /* 0x002fe200000e0000 */
[----:B------:R-:W-:Y:S01]  /*0a50*/  LDS.128 R84, [UR70+0x4720] ;  /* 0x00472046ff547984 */ /* 0x000fe20008000c00 */
[----:B------:R-:W-:Y:S02]  /*0a60*/  R2UR UR23, R79 ;  /* 0x000000004f1772ca */ /* 0x000fe400000e0000 */
[----:B------:R-:W-:Y:S02]  /*0a70*/  R2UR UR20, R76 ;  /* 0x000000004c1472ca */ /* 0x000fe400000e0000 */
[----:B------:R-:W-:-:S02]  /*0a80*/  R2UR UR21, R77 ;  /* 0x000000004d1572ca */ /* 0x000fc400000e0000 */
[----:B--2---:R-:W-:Y:S01]  /*0a90*/  R2UR UR18, R82 ;  /* 0x00000000521272ca */ /* 0x004fe200000e0000 */
[----:B------:R-:W1:Y:S01]  /*0aa0*/  LDS.128 R76, [UR70+0x4650] ;  /* 0x00465046ff4c7984 */ /* 0x000e620008000c00 */
[----:B------:R-:W-:Y:S02]  /*0ab0*/  R2UR UR19, R83 ;  /* 0x00000000531372ca */ /* 0x000fe400000e0000 */
[----:B------:R-:W-:Y:S02]  /*0ac0*/  R2UR UR16, R80 ;  /* 0x00000000501072ca */ /* 0x000fe400000e0000 */
[----:B------:R-:W-:Y:S02]  /*0ad0*/  R2UR UR17, R81 ;  /* 0x00000000511172ca */ /* 0x000fe400000e0000 */
[----:B---3--:R-:W-:Y:S01]  /*0ae0*/  R2UR UR6, R92 ;  /* 0x000000005c0672ca */ /* 0x008fe200000e0000 */
[----:B------:R-:W2:Y:S01]  /*0af0*/  LDS.128 R80, [UR70+0x4680] ;  /* 0x00468046ff507984 */ /* 0x000ea20008000c00 */
        /* <DEDUP_REMOVED lines=9> */
[----:B------:R-:W-:Y:S01]  /*0b90*/  LDS.128 R72, [UR70+0x4610] ;  /* 0x00461046ff487984 */ /* 0x000fe20008000c00 */
[----:B------:R-:W-:-:S02]  /*0ba0*/  R2UR UR13, R89 ;  /* 0x00000000590d72ca */ /* 0x000fc400000e0000 */
[----:B------:R-:W-:Y:S01]  /*0bb0*/  R2UR UR8, R94 ;  /* 0x000000005e0872ca */ /* 0x000fe200000e0000 */
[----:B------:R-:W3:Y:S01]  /*0bc0*/  LDS.128 R88, [UR70+0x46b0] ;  /* 0x0046b046ff587984 */ /* 0x000ee20008000c00 */
[----:B------:R-:W-:-:S03]  /*0bd0*/  R2UR UR9, R95 ;  /* 0x000000005f0972ca */ /* 0x000fc600000e0000 */
[----:B------:R-:W3:Y:S02]  /*0be0*/  LDS.128 R92, [UR70+0x46e0] ;  /* 0x0046e046ff5c7984 */ /* 0x000ee40008000c00 */
[----:B------:R-:W-:Y:S01]  /*0bf0*/  DFMA R100, R98, UR48, R100 ;  /* 0x0000003062647c2b */ /* 0x000fe20008000064 */
[----:B------:R-:W-:Y:S02]  /*0c00*/  R2UR UR34, R32 ;  /* 0x00000000202272ca */ /* 0x000fe400000e0000 */
[----:B------:R-:W-:Y:S02]  /*0c10*/  R2UR UR35, R33 ;  /* 0x00000000212372ca */ /* 0x000fe400000e0000 */
[----:B------:R-:W-:Y:S02]  /*0c20*/  R2UR UR32, R24 ;  /* 0x00000000182072ca */ /* 0x000fe400000e0000 */
[----:B------:R-:W-:Y:S01]  /*0c30*/  R2UR UR33, R25 ;  /* 0x00000000192172ca */ /* 0x000fe200000e0000 */
[----:B------:R-:W-:Y:S01]  /*0c40*/  IMAD.U32 R38, RZ, RZ, UR10 ;  /* 0x0000000aff267e24 */ /* 0x000fe2000f8e00ff */
[----:B----4-:R-:W-:Y:S01]  /*0c50*/  R2UR UR30, R64 ;  /* 0x00000000401e72ca */ /* 0x010fe200000e0000 */
[----:B------:R-:W-:Y:S01]  /*0c60*/  IMAD.U32 R39, RZ, RZ, UR11 ;  /* 0x0000000bff277e24 */ /* 0x000fe2000f8e00ff */
[----:B------:R-:W-:Y:S01]  /*0c70*/  R2UR UR31, R65 ;  /* 0x00000000411f72ca */ /* 0x000fe200000e0000 */
[----:B------:R-:W-:Y:S01]  /*0c80*/  DFMA R104, R96, UR40, R104 ;  /* 0x0000002860687c2b */ /* 0x000fe20008000068 */
[----:B0-----:R-:W-:Y:S01]  /*0c90*/  R2UR UR10, R4 ;  /* 0x00000000040a72ca */ /* 0x001fe200000e0000 */
[----:B------:R-:W-:Y:S01]  /*0ca0*/  LDS.64 R28, [UR70+0x4740] ;  /* 0x00474046ff1c7984 */ /* 0x000fe20008000a00 */
[----:B------:R-:W-:Y:S01]  /*0cb0*/  R2UR UR11, R5 ;  /* 0x00000000050b72ca */ /* 0x000fe200000e0000 */
[----:B------:R-:W-:Y:S01]  /*0cc0*/  DFMA R4, R66, R116, RZ ;  /* 0x000000744204722b */ /* 0x000fe200000000ff */
[----:B-----5:R-:W-:-:S02]  /*0cd0*/  R2UR UR74, R68 ;  /* 0x00000000444a72ca */ /* 0x020fc400000e0000 */
[----:B------:R-:W-:Y:S01]  /*0ce0*/  R2UR UR75, R69 ;  /* 0x00000000454b72ca */ /* 0x000fe200000e0000 */
[C---:B------:R-:W-:Y:S01]  /*0cf0*/  DFMA R68, R116.reuse, R70, RZ ;  /* 0x000000467444722b */ /* 0x040fe200000000ff */
[----:B-1----:R-:W-:Y:S02]  /*0d00*/  R2UR UR72, R76 ;  /* 0x000000004c4872ca */ /* 0x002fe400000e0000 */
[----:B------:R-:W-:Y:S01]  /*0d10*/  R2UR UR73, R77 ;  /* 0x000000004d4972ca */ /* 0x000fe200000e0000 */
[C---:B------:R-:W-:Y:S01]  /*0d20*/  DFMA R76, R116.reuse, R78, RZ ;  /* 0x0000004e744c722b */ /* 0x040fe200000000ff */
[----:B--2---:R-:W-:Y:S02]  /*0d30*/  R2UR UR66, R80 ;  /* 0x00000000504272ca */ /* 0x004fe400000e0000 */
[----:B------:R-:W-:Y:S01]  /*0d40*/  R2UR UR67, R81 ;  /* 0x00000000514372ca */ /* 0x000fe200000e0000 */
[----:B------:R-:W-:Y:S01]  /*0d50*/  DFMA R80, R116, R82, RZ ;  /* 0x000000527450722b */ /* 0x000fe200000000ff */
[----:B------:R-:W-:-:S02]  /*0d60*/  R2UR UR68, R86 ;  /* 0x00000000564472ca */ /* 0x000fc400000e0000 */
[----:B------:R-:W-:Y:S01]  /*0d70*/  R2UR UR69, R87 ;  /* 0x00000000574572ca */ /* 0x000fe200000e0000 */
[----:B------:R-:W-:Y:S02]  /*0d80*/  DFMA R20, R96, UR50, R100 ;  /* 0x0000003260147c2b */ /* 0x000fe40008000064 */
[----:B---3--:R-:W-:Y:S02]  /*0d90*/  DFMA R86, R116, R90, RZ ;  /* 0x0000005a7456722b */ /* 0x008fe400000000ff */
[----:B------:R-:W-:Y:S02]  /*0da0*/  DFMA R64, R96, UR46, R102 ;  /* 0x0000002e60407c2b */ /* 0x000fe40008000066 */
[C---:B------:R-:W-:Y:S01]  /*0db0*/  DFMA R140, R116.reuse, R94, RZ ;  /* 0x0000005e748c722b */ /* 0x040fe200000000ff */
[----:B------:R-:W-:Y:S01]  /*0dc0*/  R2UR UR28, R74 ;  /* 0x000000004a1c72ca */ /* 0x000fe200000e0000 */
[----:B------:R-:W-:Y:S01]  /*0dd0*/  DFMA R116, R116, R114, RZ ;  /* 0x000000727474722b */ /* 0x000fe200000000ff */
[----:B------:R-:W-:Y:S01]  /*0de0*/  R2UR UR29, R75 ;  /* 0x000000004b1d72ca */ /* 0x000fe200000e0000 */
[C---:B------:R-:W-:Y:S01]  /*0df0*/  DFMA R20, R138.reuse, UR34, R20 ;  /* 0x000000228a147c2b */ /* 0x040fe20008000014 */
[----:B------:R-:W-:Y:S01]  /*0e00*/  R2UR UR26, R72 ;  /* 0x00000000481a72ca */ /* 0x000fe200000e0000 */
[C---:B------:R-:W-:Y:S01]  /*0e10*/  DFMA R64, R138.reuse, UR32, R64 ;  /* 0x000000208a407c2b */ /* 0x040fe20008000040 */
[----:B------:R-:W-:Y:S01]  /*0e20*/  R2UR UR27, R73 ;  /* 0x00000000491b72ca */ /* 0x000fe200000e0000 */
[----:B------:R-:W-:Y:S01]  /*0e30*/  DFMA R138, R138, UR30, R104 ;  /* 0x0000001e8a8a7c2b */ /* 0x000fe20008000068 */
[----:B------:R-:W0:Y:S01]  /*0e40*/  LDS.128 R72, [UR70+0x4600] ;  /* 0x00460046ff487984 */ /* 0x000e220008000c00 */
[----:B------:R-:W-:-:S03]  /*0e50*/  DFMA R144, R84, R132, R116 ;  /* 0x000000845490722b */ /* 0x000fc60000000074 */
[----:B------:R-:W1:Y:S04]  /*0e60*/  LDS.128 R96, [UR70+0x4630] ;  /* 0x00463046ff607984 */ /* 0x000e680008000c00 */
[----:B------:R-:W2:Y:S04]  /*0e70*/  LDS.128 R100, [UR70+0x4660] ;  /* 0x00466046ff647984 */ /* 0x000ea80008000c00 */
[----:B------:R-:W3:Y:S04]  /*0e80*/  LDS.128 R104, [UR70+0x4690] ;  /* 0x00469046ff687984 */ /* 0x000ee80008000c00 */
[----:B------:R-:W4:Y:S01]  /*0e90*/  LDS.128 R116, [UR70+0x46f0] ;  /* 0x0046f046ff747984 */ /* 0x000f220008000c00 */
[----:B------:R-:W-:-:S02]  /*0ea0*/  DFMA R86, R108, R132, R86 ;  /* 0x000000846c56722b */ /* 0x000fc40000000056 */
[----:B------:R-:W-:Y:S02]  /*0eb0*/  DFMA R144, R128, UR68, R144 ;  /* 0x0000004480907c2b */ /* 0x000fe40008000090 */
[-C--:B0-----:R-:W-:Y:S02]  /*0ec0*/  DFMA R4, R72, R132.reuse, R4 ;  /* 0x000000844804722b */ /* 0x081fe40000000004 */
[-C--:B-1----:R-:W-:Y:S02]  /*0ed0*/  DFMA R68, R96, R132.reuse, R68 ;  /* 0x000000846044722b */ /* 0x082fe40000000044 */
[-C--:B--2---:R-:W-:Y:S02]  /*0ee0*/  DFMA R76, R100, R132.reuse, R76 ;  /* 0x00000084644c722b */ /* 0x084fe4000000004c */
[-C--:B---3--:R-:W-:Y:S02]  /*0ef0*/  DFMA R80, R104, R132.reuse, R80 ;  /* 0x000000846850722b */ /* 0x088fe40000000050 */
[----:B----4-:R-:W-:-:S02]  /*0f00*/  DFMA R142, R116, R132, R140 ;  /* 0x00000084748e722b */ /* 0x010fc4000000008c */
[C---:B------:R-:W-:Y:S02]  /*0f10*/  DFMA R4, R128.reuse, R74, R4 ;  /* 0x0000004a8004722b */ /* 0x040fe40000000004 */
[C---:B------:R-:W-:Y:S02]  /*0f20*/  DFMA R68, R128.reuse, R98, R68 ;  /* 0x000000628044722b */ /* 0x040fe40000000044 */
[C---:B------:R-:W-:Y:S02]  /*0f30*/  DFMA R76, R128.reuse, R102, R76 ;  /* 0x00000066804c722b */ /* 0x040fe4000000004c */
[C---:B------:R-:W-:Y:S02]  /*0f40*/  DFMA R132, R128.reuse, R106, R80 ;  /* 0x0000006a8084722b */ /* 0x040fe40000000050 */
[C---:B------:R-:W-:Y:S02]  /*0f50*/  DFMA R140, R128.reuse, R110, R86 ;  /* 0x0000006e808c722b */ /* 0x040fe40000000056 */
[----:B------:R-:W-:-:S02]  /*0f60*/  DFMA R142, R128, R118, R142 ;  /* 0x00000076808e722b */ /* 0x000fc4000000008e */
[C---:B------:R-:W-:Y:S02]  /*0f70*/  DFMA R80, R130.reuse, UR26, R4 ;  /* 0x0000001a82507c2b */ /* 0x040fe40008000004 */
[C---:B------:R-:W-:Y:S02]  /*0f80*/  DFMA R128, R130.reuse, UR76, R68 ;  /* 0x0000004c82807c2b */ /* 0x040fe40008000044 */
[C---:B------:R-:W-:Y:S02]  /*0f90*/  DFMA R86, R130.reuse, UR20, R76 ;  /* 0x0000001482567c2b */ /* 0x040fe4000800004c */
[C---:B------:R-:W-:Y:S02]  /*0fa0*/  DFMA R68, R130.reuse, UR16, R132 ;  /* 0x0000001082447c2b */ /* 0x040fe40008000084 */
[C---:B------:R-:W-:Y:S02]  /*0fb0*/  DFMA R4, R130.reuse, UR12, R140 ;  /* 0x0000000c82047c2b */ /* 0x040fe4000800008c */
[----:B------:R-:W-:-:S02]  /*0fc0*/  DFMA R76, R130, UR10, R142 ;  /* 0x0000000a824c7c2b */ /* 0x000fc4000800008e */
[----:B------:R-:W-:Y:S01]  /*0fd0*/  DFMA R144, R130, UR6, R144 ;  /* 0x0000000682907c2b */ /* 0x000fe20008000090 */
[----:B------:R-:W-:Y:S01]  /*0fe0*/  IMAD.MOV.U32 R131, RZ, RZ, 0x44a8 ;  /* 0x000044a8ff837424 */ /* 0x000fe200078e00ff */
[----:B------:R-:W-:-:S03]  /*0ff0*/  R2UR UR71, R7 ;  /* 0x00000000074772ca */ /* 0x000fc600000e0000 */
[----:B------:R-:W-:Y:S01]  /*1000*/  IMAD R2, R2, R131, UR70 ;  /* 0x0000004602027e24 */ /* 0x000fe2000f8e0283 */
[----:B------:R-:W-:Y:S02]  /*1010*/  R2UR UR70, R6 ;  /* 0x00000000064672ca */ /* 0x000fe400000e0000 */
[----:B------:R-:W-:Y:S01]  /*1020*/  LOP3.LUT R6, R3, 0xffff, RZ, 0xc0, !PT ;  /* 0x0000ffff03067812 */ /* 0x000fe200078ec0ff */
[----:B------:R-:W-:-:S04]  /*1030*/  DFMA R144, R10, UR8, R144 ;  /* 0x000000080a907c2b */ /* 0x000fc80008000090 */
[----:B------:R-:W-:Y:S01]  /*1040*/  IMAD R6, R6, 0x1556, RZ ;  /* 0x0000155606067824 */ /* 0x000fe200078e02ff */
[C---:B------:R-:W-:Y:S02]  /*1050*/  DFMA R80, R10.reuse, UR28, R80 ;  /* 0x0000001c0a507c2b */ /* 0x040fe40008000050 */
[C---:B------:R-:W-:Y:S02]  /*1060*/  DFMA R128, R10.reuse, UR24, R128 ;  /* 0x000000180a807c2b */ /* 0x040fe40008000080 */
[C---:B------:R-:W-:Y:S02]  /*1070*/  DFMA R86, R10.reuse, UR22, R86 ;  /* 0x000000160a567c2b */ /* 0x040fe40008000056 */
[C---:B------:R-:W-:Y:S02]  /*1080*/  DFMA R68, R10.reuse, UR18, R68 ;  /* 0x000000120a447c2b */ /* 0x040fe40008000044 */
[C---:B------:R-:W-:Y:S02]  /*1090*/  DFMA R4, R10.reuse, UR14, R4 ;  /* 0x0000000e0a047c2b */ /* 0x040fe40008000004 */
[----:B------:R-:W-:Y:S01]  /*10a0*/  DFMA R76, R10, UR70, R76 ;  /* 0x000000460a4c7c2b */ /* 0x000fe2000800004c */
[----:B------:R-:W-:-:S04]  /*10b0*/  SHF.R.U32.HI R11, RZ, 0x10, R6 ;  /* 0x00000010ff0b7819 */ /* 0x000fc80000011606 */
[----:B------:R-:W-:Y:S01]  /*10c0*/  PRMT R6, R11, 0x9910, RZ ;  /* 0x000099100b067816 */ /* 0x000fe200000000ff */
        /* <DEDUP_REMOVED lines=11> */
[----:B------:R-:W-:Y:S01]  /*1180*/  DFMA R130, R8, UR74, R80 ;  /* 0x0000004a08827c2b */ /* 0x000fe20008000050 */
[----:B------:R-:W-:Y:S01]  /*1190*/  IMAD.U32 R29, RZ, RZ, UR75 ;  /* 0x0000004bff1d7e24 */ /* 0x000fe2000f8e00ff */
[----:B------:R-:W-:Y:S01]  /*11a0*/  R2UR UR74, R92 ;  /* 0x000000005c4a72ca */ /* 0x000fe200000e0000 */
[----:B------:R-:W-:Y:S01]  /*11b0*/  IMAD.MOV R6, RZ, RZ, -R6 ;  /* 0x000000ffff067224 */ /* 0x000fe200078e0a06 */
[----:B------:R-:W-:-:S02]  /*11c0*/  R2UR UR75, R93 ;  /* 0x000000005d4b72ca */ /* 0x000fc400000e0000 */
[----:B------:R-:W-:Y:S02]  /*11d0*/  R2UR UR76, R112 ;  /* 0x00000000704c72ca */ /* 0x000fe400000e0000 */
[----:B------:R-:W-:Y:S02]  /*11e0*/  R2UR UR77, R113 ;  /* 0x00000000714d72ca */ /* 0x000fe400000e0000 */
[----:B------:R-:W-:Y:S01]  /*11f0*/  PRMT R10, R6, 0x7710, RZ ;  /* 0x00007710060a7816 */ /* 0x000fe200000000ff */
[----:B------:R-:W-:Y:S02]  /*1200*/  DFMA R68, R8, UR72, R68 ;  /* 0x0000004808447c2b */ /* 0x000fe40008000044 */
[C-C-:B------:R-:W-:Y:S02]  /*1210*/  DADD R80, R136.reuse, -R130.reuse ;  /* 0x0000000088507229 */ /* 0x140fe40000000882 */
[----:B------:R-:W-:Y:S01]  /*1220*/  IMAD.IADD R10, R10, 0x1, R3 ;  /* 0x000000010a0a7824 */ /* 0x000fe200078e0203 */
[----:B------:R-:W-:-:S02]  /*1230*/  DADD R136, R136, R130 ;  /* 0x0000000088887229 */ /* 0x000fc40000000082 */
[C---:B------:R-:W-:Y:S02]  /*1240*/  DFMA R130, R8.reuse, UR66, R86 ;  /* 0x0000004208827c2b */ /* 0x040fe40008000056 */
[C---:B------:R-:W-:Y:S02]  /*1250*/  DFMA R6, R8.reuse, UR74, R4 ;  /* 0x0000004a08067c2b */ /* 0x040fe40008000004 */
[C---:B------:R-:W-:Y:S01]  /*1260*/  DFMA R76, R8.reuse, UR76, R76 ;  /* 0x0000004c084c7c2b */ /* 0x040fe2000800004c */
[----:B------:R-:W-:Y:S01]  /*1270*/  LOP3.LUT R10, R10, 0xffff, RZ, 0xc0, !PT ;  /* 0x0000ffff0a0a7812 */ /* 0x000fe200078ec0ff */
[----:B------:R-:W-:Y:S01]  /*1280*/  DFMA R144, R8, UR4, R144 ;  /* 0x0000000408907c2b */ /* 0x000fe20008000090 */
[----:B------:R-:W-:Y:S01]  /*1290*/  IMAD R11, R11, 0x68, R2 ;  /* 0x000000680b0b7824 */ /* 0x000fe200078e0202 */
[----:B------:R-:W-:Y:S01]  /*12a0*/  DADD R4, R16, -R68 ;  /* 0x0000000010047229 */ /* 0x000fe20000000844 */
[----:B------:R-:W-:Y:S01]  /*12b0*/  ISETP.GT.U32.AND P2, PT, R3, 0x9b, PT ;  /* 0x0000009b0300780c */ /* 0x000fe20003f44070 */
[----:B------:R-:W-:-:S02]  /*12c0*/  DADD R86, R134, -R128 ;  /* 0x0000000086567229 */ /* 0x000fc40000000880 */
[----:B------:R-:W-:Y:S02]  /*12d0*/  DADD R16, R16, R68 ;  /* 0x0000000010107229 */ /* 0x000fe40000000044 */
[----:B------:R-:W-:Y:S01]  /*12e0*/  DADD R134, R134, R128 ;  /* 0x0000000086867229 */ /* 0x000fe20000000080 */
[----:B------:R-:W-:Y:S01]  /*12f0*/  IMAD R69, R10, 0x8, R11 ;  /* 0x000000080a457824 */ /* 0x000fe200078e020b */
[----:B------:R-:W-:Y:S02]  /*1300*/  DADD R128, R12, -R130 ;  /* 0x000000000c807229 */ /* 0x000fe40000000882 */
[----:B------:R-:W-:Y:S02]  /*1310*/  DADD R8, R20, -R6 ;  /* 0x0000000014087229 */ /* 0x000fe40000000806 */
[----:B------:R-:W-:Y:S02]  /*1320*/  DADD R10, R64, -R76 ;  /* 0x00000000400a7229 */ /* 0x000fe4000000084c */
[----:B------:R-:W-:-:S02]  /*1330*/  DADD R138, R138, R144 ;  /* 0x000000008a8a7229 */ /* 0x000fc40000000090 */
[----:B------:R-:W-:Y:S02]  /*1340*/  DADD R12, R12, R130 ;  /* 0x000000000c0c7229 */ /* 0x000fe40000000082 */
        /* <DEDUP_REMOVED lines=20> */
.L_x_72:
        /* <DEDUP_REMOVED lines=14> */
[----:B------:R-:W-:Y:S01]  /*1570*/  R2UR UR73, R123 ;  /* 0x000000007b4972ca */ /* 0x000fe200000e0000 */
[----:B------:R-:W-:Y:S01]  /*1580*/  IMAD R11, R11, 0x548, R2 ;  /* 0x000005480b0b7824 */ /* 0x000fe200078e0202 */
[----:B------:R-:W-:Y:S01]  /*1590*/  MOV.SPILL R138, UR75 ;  /* 0x0000004b008a7c02 */ /* 0x000fe20009000f00 */
[----:B------:R-:W-:Y:S01]  /*15a0*/  IMAD.MOV R5, RZ, RZ, -R5 ;  /* 0x000000ffff057224 */ /* 0x000fe200078e0a05 */
[----:B------:R-:W-:-:S02]  /*15b0*/  MOV.SPILL R143, UR74 ;  /* 0x0000004a008f7c02 */ /* 0x000fc40009000f00 */
[----:B------:R-:W-:Y:S02]  /*15c0*/  R2UR UR74, R38 ;  /* 0x00000000264a72ca */ /* 0x000fe400000e0000 */
[----:B------:R-:W-:Y:S02]  /*15d0*/  PRMT R5, R5, 0x7710, RZ ;  /* 0x0000771005057816 */ /* 0x000fe400000000ff */
[----:B------:R-:W-:Y:S02]  /*15e0*/  R2UR UR75, R39 ;  /* 0x00000000274b72ca */ /* 0x000fe400000e0000 */
[C---:B------:R-:W-:Y:S01]  /*15f0*/  ISETP.GE.U32.AND P2, PT, R10.reuse, 0xc, PT ;  /* 0x0000000c0a00780c */ /* 0x040fe20003f46070 */
[----:B------:R-:W-:Y:S02]  /*1600*/  IMAD.IADD R4, R5, 0x1, R10 ;  /* 0x0000000105047824 */ /* 0x000fe400078e020a */
[----:B------:R-:W-:-:S03]  /*1610*/  VIADD R10, R10, 0x90 ;  /* 0x000000900a0a7836 */ /* 0x000fc60000000000 */
[----:B------:R-:W-:-:S05]  /*1620*/  LOP3.LUT R4, R4, 0xff, RZ, 0xc0, !PT ;  /* 0x000000ff04047812 */ /* 0x000fca00078ec0ff */
[----:B------:R-:W-:-:S05]  /*1630*/  IMAD R11, R4, 0x8, R11 ;  /* 0x00000008040b7824 */ /* 0x000fca00078e020b */
[----:B------:R-:W-:Y:S04]  /*1640*/  LDS.64 R12, [R11] ;  /* 0x000000000b0c7984 */ /* 0x000fe80000000a00 */
[----:B------:R-:W0:Y:S04]  /*1650*/  LDS.64 R4, [R11+0x478] ;  /* 0x000478000b047984 */ /* 0x000e280000000a00 */
[----:B------:R-:W-:Y:S04]  /*1660*/  LDS.64 R8, [R11+0x68] ;  /* 0x000068000b087984 */ /* 0x000fe80000000a00 */
[----:B------:R-:W1:Y:S04]  /*1670*/  LDS.64 R16, [R11+0x410] ;  /* 0x000410000b107984 */ /* 0x000e680000000a00 */
[----:B------:R-:W-:Y:S04]  /*1680*/  LDS.64 R20, [R11+0xd0] ;  /* 0x0000d0000b147984 */ /* 0x000fe80000000a00 */
[----:B------:R-:W2:Y:S01]  /*1690*/  LDS.64 R6, [R11+0x3a8] ;  /* 0x0003a8000b067984 */ /* 0x000ea20000000a00 */
[----:B0-----:R-:W-:-:S02]  /*16a0*/  DADD R64, R12, R4 ;  /* 0x000000000c407229 */ /* 0x001fc40000000004 */
[----:B------:R-:W-:-:S06]  /*16b0*/  DADD R12, R12, -R4 ;  /* 0x000000000c0c7229 */ /* 0x000fcc0000000804 */
[----:B------:R-:W-:Y:S02]  /*16c0*/  DFMA R76, R120, R64, RZ ;  /* 0x00000040784c722b */ /* 0x000fe400000000ff */
[C---:B------:R-:W-:Y:S02]  /*16d0*/  DFMA R80, R64.reuse, R14, RZ ;  /* 0x0000000e4050722b */ /* 0x040fe400000000ff */
[C---:B------:R-:W-:Y:S02]  /*16e0*/  DFMA R86, R64.reuse, R18, RZ ;  /* 0x000000124056722b */ /* 0x040fe400000000ff */
[C---:B------:R-:W-:Y:S02]  /*16f0*/  DFMA R88, R64.reuse, R22, RZ ;  /* 0x000000164058722b */ /* 0x040fe400000000ff */
[C---:B------:R-:W-:Y:S02]  /*1700*/  DFMA R92, R64.reuse, R30, RZ ;  /* 0x0000001e405c722b */ /* 0x040fe400000000ff */
[----:B------:R-:W-:-:S02]  /*1710*/  DFMA R112, R64, R34, RZ ;  /* 0x000000224070722b */ /* 0x000fc400000000ff */
[--C-:B-1----:R-:W-:Y:S02]  /*1720*/  DADD R68, R8, R16.reuse ;  /* 0x0000000008447229 */ /* 0x102fe40000000010 */
[----:B------:R-:W-:Y:S02]  /*1730*/  DFMA R64, R64, R26, RZ ;  /* 0x0000001a4040722b */ /* 0x000fe400000000ff */
[----:B------:R-:W-:Y:S01]  /*1740*/  DADD R4, R8, -R16 ;  /* 0x0000000008047229 */ /* 0x000fe20000000810 */
[----:B------:R-:W-:Y:S03]  /*1750*/  LDS.64 R16, [R11+0x138] ;  /* 0x000138000b107984 */ /* 0x000fe60000000a00 */
[-C--:B------:R-:W-:Y:S01]  /*1760*/  DFMA R76, R40, R68.reuse, R76 ;  /* 0x00000044284c722b */ /* 0x080fe2000000004c */
[----:B------:R-:W0:Y:S01]  /*1770*/  LDS.64 R8, [R11+0x340] ;  /* 0x000340000b087984 */ /* 0x000e220000000a00 */
[----:B------:R-:W-:-:S02]  /*1780*/  DFMA R134, R36, R68, R64 ;  /* 0x000000442486722b */ /* 0x000fc40000000040 */
[----:B--2---:R-:W-:Y:S02]  /*1790*/  DADD R64, R20, R6 ;  /* 0x0000000014407229 */ /* 0x004fe40000000006 */
[-C--:B------:R-:W-:Y:S02]  /*17a0*/  DFMA R80, R44, R68.reuse, R80 ;  /* 0x000000442c50722b */ /* 0x080fe40000000050 */
[-C--:B------:R-:W-:Y:S02]  /*17b0*/  DFMA R86, R48, R68.reuse, R86 ;  /* 0x000000443056722b */ /* 0x080fe40000000056 */
[-C--:B------:R-:W-:Y:S02]  /*17c0*/  DFMA R88, R52, R68.reuse, R88 ;  /* 0x000000443458722b */ /* 0x080fe40000000058 */
[-C--:B------:R-:W-:Y:S02]  /*17d0*/  DFMA R130, R56, R68.reuse, R92 ;  /* 0x000000443882722b */ /* 0x080fe4000000005c */
[----:B------:R-:W-:-:S02]  /*17e0*/  DFMA R132, R60, R68, R112 ;  /* 0x000000443c84722b */ /* 0x000fc40000000070 */
[----:B------:R-:W-:Y:S01]  /*17f0*/  DADD R6, R20, -R6 ;  /* 0x0000000014067229 */ /* 0x000fe20000000806 */
[----:B------:R-:W-:Y:S01]  /*1800*/  LDS.64 R68, [R11+0x2d8] ;  /* 0x0002d8000b447984 */ /* 0x000fe20000000a00 */
[C---:B------:R-:W-:Y:S02]  /*1810*/  DFMA R128, R64.reuse, R42, R76 ;  /* 0x0000002a4080722b */ /* 0x040fe4000000004c */
[C---:B------:R-:W-:Y:S01]  /*1820*/  DFMA R92, R64.reuse, R46, R80 ;  /* 0x0000002e405c722b */ /* 0x040fe20000000050 */
[----:B------:R-:W1:Y:S01]  /*1830*/  LDS.64 R20, [R11+0x1a0] ;  /* 0x0001a0000b147984 */ /* 0x000e620000000a00 */
[C---:B------:R-:W-:Y:S02]  /*1840*/  DFMA R112, R64.reuse, R50, R86 ;  /* 0x000000324070722b */ /* 0x040fe40000000056 */
[C---:B------:R-:W-:Y:S02]  /*1850*/  DFMA R76, R64.reuse, R54, R88 ;  /* 0x00000036404c722b */ /* 0x040fe40000000058 */
[C---:B------:R-:W-:Y:S01]  /*1860*/  DFMA R86, R64.reuse, R58, R130 ;  /* 0x0000003a4056722b */ /* 0x040fe20000000082 */
[----:B------:R-:W-:Y:S01]  /*1870*/  LDS.64 R88, [R11+0x208] ;  /* 0x000208000b587984 */ /* 0x000fe20000000a00 */
[----:B------:R-:W-:-:S02]  /*1880*/  DFMA R80, R64, R62, R132 ;  /* 0x0000003e4050722b */ /* 0x000fc40000000084 */
[----:B------:R-:W-:Y:S01]  /*1890*/  DFMA R144, R64, UR54, R134 ;  /* 0x0000003640907c2b */ /* 0x000fe20008000086 */
[----:B------:R-:W2:Y:S01]  /*18a0*/  LDS.64 R64, [R11+0x270] ;  /* 0x000270000b407984 */ /* 0x000ea20000000a00 */
[C-C-:B0-----:R-:W-:Y:S02]  /*18b0*/  DADD R130, R16.reuse, R8.reuse ;  /* 0x0000000010827229 */ /* 0x141fe40000000008 */
[----:B------:R-:W-:-:S06]  /*18c0*/  DADD R8, R16, -R8 ;  /* 0x0000000010087229 */ /* 0x000fcc0000000808 */
[C---:B------:R-:W-:Y:S02]  /*18d0*/  DFMA R132, R130.reuse, UR52, R76 ;  /* 0x0000003482847c2b */ /* 0x040fe4000800004c */
        /* <DEDUP_REMOVED lines=8> */
[----:B------:R-:W-:-:S02]  /*1960*/  DFMA R136, R130, UR44, R80 ;  /* 0x0000002c82887c2b */ /* 0x000fc40008000050 */
[----:B-1----:R-:W-:Y:S02]  /*1970*/  DADD R76, R20, R68 ;  /* 0x00000000144c7229 */ /* 0x002fe40000000044 */
[----:B------:R-:W-:Y:S02]  /*1980*/  DFMA R144, R130, UR42, R144 ;  /* 0x0000002a82907c2b */ /* 0x000fe40008000090 */
[----:B------:R-:W-:Y:S02]  /*1990*/  DADD R16, R20, -R68 ;  /* 0x0000000014107229 */ /* 0x000fe40000000844 */
[----:B------:R-:W-:Y:S02]  /*19a0*/  DFMA R130, R12, R70, RZ ;  /* 0x000000460c82722b */ /* 0x000fe400000000ff */
[C---:B------:R-:W-:Y:S02]  /*19b0*/  DFMA R86, R76.reuse, UR62, R92 ;  /* 0x0000003e4c567c2b */ /* 0x040fe4000800005c */
[----:B------:R-:W-:-:S02]  /*19c0*/  DFMA R132, R76, UR56, R132 ;  /* 0x000000384c847c2b */ /* 0x000fc40008000084 */
[----:B--2---:R-:W-:Y:S02]  /*19d0*/  DADD R92, R88, R64 ;  /* 0x00000000585c7229 */ /* 0x004fe40000000040 */
[C---:B------:R-:W-:Y:S02]  /*19e0*/  DFMA R20, R76.reuse, UR64, R128 ;  /* 0x000000404c147c2b */ /* 0x040fe40008000080 */
[C---:B------:R-:W-:Y:S02]  /*19f0*/  DFMA R80, R76.reuse, UR60, R112 ;  /* 0x0000003c4c507c2b */ /* 0x040fe40008000070 */
[C---:B------:R-:W-:Y:S02]  /*1a00*/  DFMA R68, R76.reuse, UR50, R134 ;  /* 0x000000324c447c2b */ /* 0x040fe40008000086 */
[C---:B------:R-:W-:Y:S02]  /*1a10*/  DFMA R136, R76.reuse, UR46, R136 ;  /* 0x0000002e4c887c2b */ /* 0x040fe40008000088 */
[----:B------:R-:W-:-:S02]  /*1a20*/  DFMA R144, R76, UR40, R144 ;  /* 0x000000284c907c2b */ /* 0x000fc40008000090 */
[----:B------:R-:W-:Y:S02]  /*1a30*/  DFMA R76, R92, UR36, R132 ;  /* 0x000000245c4c7c2b */ /* 0x000fe40008000084 */
[----:B------:R-:W-:Y:S02]  /*1a40*/  DFMA R132, R66, R12, RZ ;  /* 0x0000000c4284722b */ /* 0x000fe400000000ff */
[-C--:B------:R-:W-:Y:S02]  /*1a50*/  DFMA R130, R96, R4.reuse, R130 ;  /* 0x000000046082722b */ /* 0x080fe40000000082 */
[----:B------:R-:W-:Y:S02]  /*1a60*/  DADD R88, R88, -R64 ;  /* 0x0000000058587229 */ /* 0x000fe40000000840 */
[----:B------:R-:W-:Y:S01]  /*1a70*/  DFMA R86, R92, UR72, R86 ;  /* 0x000000485c567c2b */ /* 0x000fe20008000056 */
[----:B------:R-:W-:Y:S01]  /*1a80*/  R2UR UR72, R24 ;  /* 0x00000000184872ca */ /* 0x000fe200000e0000 */
[----:B------:R-:W-:Y:S01]  /*1a90*/  DFMA R132, R72, R4, R132 ;  /* 0x000000044884722b */ /* 0x000fe20000000084 */
[----:B------:R-:W-:Y:S01]  /*1aa0*/  R2UR UR73, R25 ;  /* 0x00000000194972ca */ /* 0x000fe200000e0000 */
[----:B------:R-:W-:-:S02]  /*1ab0*/  DFMA R64, R92, UR32, R136 ;  /* 0x000000205c407c2b */ /* 0x000fc40008000088 */
[C---:B------:R-:W-:Y:S02]  /*1ac0*/  DFMA R128, R12.reuse, R78, RZ ;  /* 0x0000004e0c80722b */ /* 0x040fe400000000ff */
[C---:B------:R-:W-:Y:S02]  /*1ad0*/  DFMA R136, R12.reuse, R82, RZ ;  /* 0x000000520c88722b */ /* 0x040fe400000000ff */
[C---:B------:R-:W-:Y:S02]  /*1ae0*/  DFMA R134, R12.reuse, R90, RZ ;  /* 0x0000005a0c86722b */ /* 0x040fe400000000ff */
[C---:B------:R-:W-:Y:S02]  /*1af0*/  DFMA R112, R12.reuse, R94, RZ ;  /* 0x0000005e0c70722b */ /* 0x040fe400000000ff */
[----:B------:R-:W-:Y:S02]  /*1b00*/  DFMA R12, R12, R114, RZ ;  /* 0x000000720c0c722b */ /* 0x000fe400000000ff */
[----:B------:R-:W-:-:S02]  /*1b10*/  DFMA R132, R6, R74, R132 ;  /* 0x0000004a0684722b */ /* 0x000fc40000000084 */
[----:B------:R-:W-:Y:S02]  /*1b20*/  DFMA R130, R6, R98, R130 ;  /* 0x000000620682722b */ /* 0x000fe40000000082 */
[-C--:B------:R-:W-:Y:S02]  /*1b30*/  DFMA R128, R100, R4.reuse, R128 ;  /* 0x000000046480722b */ /* 0x080fe40000000080 */
[-C--:B------:R-:W-:Y:S02]  /*1b40*/  DFMA R12, R84, R4.reuse, R12 ;  /* 0x00000004540c722b */ /* 0x080fe4000000000c */
[-C--:B------:R-:W-:Y:S02]  /*1b50*/  DFMA R136, R104, R4.reuse, R136 ;  /* 0x000000046888722b */ /* 0x080fe40000000088 */
[-C--:B------:R-:W-:Y:S02]  /*1b60*/  DFMA R134, R108, R4.reuse, R134 ;  /* 0x000000046c86722b */ /* 0x080fe40000000086 */
[----:B------:R-:W-:-:S02]  /*1b70*/  DFMA R112, R116, R4, R112 ;  /* 0x000000047470722b */ /* 0x000fc40000000070 */
[C---:B------:R-:W-:Y:S02]  /*1b80*/  DFMA R132, R8.reuse, UR26, R132 ;  /* 0x0000001a08847c2b */ /* 0x040fe40008000084 */
[----:B------:R-:W-:Y:S01]  /*1b90*/  DFMA R130, R8, UR72, R130 ;  /* 0x0000004808827c2b */ /* 0x000fe20008000082 */
[----:B------:R-:W-:Y:S01]  /*1ba0*/  R2UR.FILL UR73, R139 ;  /* 0x000000008b4972ca */ /* 0x000fe200004e0000 */
[----:B------:R-:W-:Y:S01]  /*1bb0*/  DFMA R20, R92, UR74, R20 ;  /* 0x0000004a5c147c2b */ /* 0x000fe20008000014 */
[----:B------:R-:W-:Y:S01]  /*1bc0*/  R2UR UR74, R28 ;  /* 0x000000001c4a72ca */ /* 0x000fe200000e0000 */
[C---:B------:R-:W-:Y:S01]  /*1bd0*/  DFMA R12, R6.reuse, UR68, R12 ;  /* 0x00000044060c7c2b */ /* 0x040fe2000800000c */
[----:B------:R-:W-:Y:S01]  /*1be0*/  R2UR UR75, R29 ;  /* 0x000000001d4b72ca */ /* 0x000fe200000e0000 */
[C---:B------:R-:W-:Y:S01]  /*1bf0*/  DFMA R128, R6.reuse, R102, R128 ;  /* 0x000000660680722b */ /* 0x040fe20000000080 */
[----:B------:R-:W-:Y:S01]  /*1c00*/  R2UR.FILL UR72, R140 ;  /* 0x000000008c4872ca */ /* 0x000fe200004e0000 */
[----:B------:R-:W-:-:S02]  /*1c10*/  DFMA R136, R6, R106, R136 ;  /* 0x0000006a0688722b */ /* 0x000fc40000000088 */
[C---:B------:R-:W-:Y:S02]  /*1c20*/  DFMA R134, R6.reuse, R110, R134 ;  /* 0x0000006e0686722b */ /* 0x040fe40000000086 */
[----:B------:R-:W-:Y:S02]  /*1c30*/  DFMA R112, R6, R118, R112 ;  /* 0x000000760670722b */ /* 0x000fe40000000070 */
[C---:B------:R-:W-:Y:S02]  /*1c40*/  DFMA R132, R16.reuse, UR28, R132 ;  /* 0x0000001c10847c2b */ /* 0x040fe40008000084 */
[----:B------:R-:W-:Y:S02]  /*1c50*/  DFMA R130, R16, UR24, R130 ;  /* 0x0000001810827c2b */ /* 0x000fe40008000082 */
        /* <DEDUP_REMOVED lines=18> */
[----:B------:R-:W-:Y:S02]  /*1d80*/  DFMA R92, R92, UR30, R144 ;  /* 0x0000001e5c5c7c2b */ /* 0x000fe40008000090 */
[----:B------:R-:W-:-:S02]  /*1d90*/  DFMA R12, R88, UR4, R12 ;  /* 0x00000004580c7c2b */ /* 0x000fc4000800000c */
[C---:B------:R-:W-:Y:S02]  /*1da0*/  DFMA R128, R88.reuse, UR66, R128 ;  /* 0x0000004258807c2b */ /* 0x040fe40008000080 */
[C---:B------:R-:W-:Y:S02]  /*1db0*/  DFMA R136, R88.reuse, UR72, R136 ;  /* 0x0000004858887c2b */ /* 0x040fe40008000088 */
[C---:B------:R-:W-:Y:S02]  /*1dc0*/  DFMA R134, R88.reuse, UR74, R134 ;  /* 0x0000004a58867c2b */ /* 0x040fe40008000086 */
[----:B------:R-:W-:Y:S02]  /*1dd0*/  DFMA R112, R88, UR76, R112 ;  /* 0x0000004c58707c2b */ /* 0x000fe40008000070 */
[----:B------:R-:W-:Y:S02]  /*1de0*/  DADD R92, R92, R12 ;  /* 0x000000005c5c7229 */ /* 0x000fe4000000000c */
[----:B------:R-:W-:-:S02]  /*1df0*/  DADD R4, R20, -R132 ;  /* 0x0000000014047229 */ /* 0x000fc40000000884 */
[----:B------:R-:W-:Y:S02]  /*1e00*/  DADD R6, R86, -R130 ;  /* 0x0000000056067229 */ /* 0x000fe40000000882 */
        /* <DEDUP_REMOVED lines=24> */
.L_x_71:
[----:B------:R-:W-:Y:S05]  /*1f90*/  BSYNC.RECONVERGENT B0 ;  /* 0x0000000000007941 */ /* 0x000fea0003800200 */
.L_x_70:
[----:B------:R-:W-:Y:S06]  /*1fa0*/  BAR.SYNC.DEFER_BLOCKING 0x0 ;  /* 0x0000000000007b1d */ /* 0x000fec0000010000 */
[----:B------:R-:W-:Y:S04]  /*1fb0*/  BSSY.RECONVERGENT B0, `(.L_x_73) ;  /* 0x0000178000007945 */ /* 0x000fe80003800200 */
[----:B------:R-:W-:Y:S05]  /*1fc0*/  @P1 BRA `(.L_x_74) ;  /* 0x0000001400d81947 */ /* 0x000fea0003800000 */
.L_x_75:
[----:B01----:R-:W-:Y:S02]  /*1fd0*/  PRMT R5, R3, 0x9910, RZ ;  /* 0x0000991003057816 */ /* 0x003fe400000000ff */
[----:B------:R-:W-:Y:S01]  /*1fe0*/  MOV.SPILL R16, UR77 ;  /* 0x0000004d00107c02 */ /* 0x000fe20009000f00 */
[----:B------:R-:W-:Y:S01]  /*1ff0*/  UMOV UR77, 0xa90d ;  /* 0x0000a90d004d7882 */ /* 0x000fe20000000000 */
[----:B------:R-:W-:Y:S01]  /*2000*/  MOV.SPILL R4, UR76 ;  /* 0x0000004c00047c02 */ /* 0x000fe20009000f00 */
[----:B------:R-:W-:Y:S01]  /*2010*/  IMAD R5, R5, 0x4f, RZ ;  /* 0x0000004f05057824 */ /* 0x000fe200078e02ff */
[----:B------:R-:W-:Y:S02]  /*2020*/  MOV.SPILL R152, UR5 ;  /* 0x0000000500987c02 */ /* 0x000fe40009000f00 */
[----:B------:R-:W-:Y:S02]  /*2030*/  MOV.SPILL R153, UR4 ;  /* 0x0000000400997c02 */ /* 0x000fe40009000f00 */
[----:B------:R-:W-:-:S02]  /*2040*/  LOP3.LUT R5, R5, 0xffff, RZ, 0xc0, !PT ;  /* 0x0000ffff05057812 */ /* 0x000fc400078ec0ff */
[----:B------:R-:W-:Y:S02]  /*2050*/  R2UR UR76, R122 ;  /* 0x000000007a4c72ca */ /* 0x000fe400000e0000 */
[----:B------:R-:W-:Y:S02]  /*2060*/  SHF.R.U32.HI R5, RZ, 0xa, R5 ;  /* 0x0000000aff057819 */ /* 0x000fe40000011605 */
[----:B------:R-:W-:Y:S02]  /*2070*/  R2UR UR4, R124 ;  /* 0x000000007c0472ca */ /* 0x000fe400000e0000 */
[----:B------:R-:W-:Y:S02]  /*2080*/  PRMT R6, R5, 0x9910, RZ ;  /* 0x0000991005067816 */ /* 0x000fe400000000ff */
[----:B------:R-:W-:Y:S02]  /*2090*/  R2UR UR5, R125 ;  /* 0x000000007d0572ca */ /* 0x000fe400000e0000 */
[----:B------:R-:W-:Y:S01]  /*20a0*/  MOV.SPILL R151, UR54 ;  /* 0x0000003600977c02 */ /* 0x000fe20009000f00 */
[----:B------:R-:W-:Y:S01]  /*20b0*/  IMAD R6, R6, 0xd, RZ ;  /* 0x0000000d06067824 */ /* 0x000fe200078e02ff */
[----:B------:R-:W-:-:S03]  /*20c0*/  MOV.SPILL R150, UR52 ;  /* 0x0000003400967c02 */ /* 0x000fc60009000f00 */
[----:B------:R-:W-:-:S05]  /*20d0*/  IMAD.MOV R6, RZ, RZ, -R6 ;  /* 0x000000ffff067224 */ /* 0x000fca00078e0a06 */
[----:B------:R-:W-:-:S05]  /*20e0*/  PRMT R6, R6, 0x7710, RZ ;  /* 0x0000771006067816 */ /* 0x000fca00000000ff */
[----:B------:R-:W-:-:S05]  /*20f0*/  IMAD.IADD R6, R6, 0x1, R3 ;  /* 0x0000000106067824 */ /* 0x000fca00078e0203 */
[----:B------:R-:W-:-:S04]  /*2100*/  LOP3.LUT R6, R6, 0xff, RZ, 0xc0, !PT ;  /* 0x000000ff06067812 */ /* 0x000fc800078ec0ff */
[----:B------:R-:W-:Y:S02]  /*2110*/  PRMT R17, R6, 0x5410, R5 ;  /* 0x0000541006117816 */ /* 0x000fe40000000005 */
[----:B------:R-:W-:-:S03]  /*2120*/  LOP3.LUT R5, R5, 0xffff, RZ, 0xc0, !PT ;  /* 0x0000ffff05057812 */ /* 0x000fc600078ec0ff */
[----:B------:R-:W-:Y:S01]  /*2130*/  IDP.2A.LO.U16.U8 R17, R17, UR77, RZ ;  /* 0x0000004d11117c26 */ /* 0x000fe200080010ff */
[----:B------:R-:W-:Y:S01]  /*2140*/  R2UR UR77, R123 ;  /* 0x000000007b4d72ca */ /* 0x000fe200000e0000 */
[----:B------:R-:W-:-:S04]  /*2150*/  IMAD R5, R5, 0x548, R2 ;  /* 0x0000054805057824 */ /* 0x000fc800078e0202 */
        /* <DEDUP_REMOVED lines=8> */
[----:B------:R-:W-:Y:S04]  /*21e0*/  LDS.64 R112, [R5+0x20] ;  /* 0x0000200005707984 */ /* 0x000fe80000000a00 */
[----:B------:R-:W-:Y:S01]  /*21f0*/  LDS.64 R138, [R5+0x28] ;  /* 0x00002800058a7984 */ /* 0x000fe20000000a00 */
[----:B0-----:R-:W-:-:S02]  /*2200*/  DADD R88, R144, R8 ;  /* 0x0000000090587229 */ /* 0x001fc40000000008 */
[----:B------:R-:W-:Y:S01]  /*2210*/  DADD R144, R144, -R8 ;  /* 0x0000000090907229 */ /* 0x000fe20000000808 */
[----:B------:R-:W0:Y:S01]  /*2220*/  LDS.64 R8, [R5+0x18] ;  /* 0x0000180005087984 */ /* 0x000e220000000a00 */
[----:B-1----:R-:W-:-:S04]  /*2230*/  DADD R136, R134, R10 ;  /* 0x0000000086887229 */ /* 0x002fc8000000000a */
[----:B------:R-:W-:Y:S02]  /*2240*/  DFMA R20, R88, R18, RZ ;  /* 0x000000125814722b */ /* 0x000fe400000000ff */
[----:B------:R-:W-:Y:S02]  /*2250*/  DADD R134, R134, -R10 ;  /* 0x0000000086867229 */ /* 0x000fe4000000080a */
[----:B------:R-:W-:Y:S02]  /*2260*/  DFMA R10, R120, R88, RZ ;  /* 0x00000058780a722b */ /* 0x000fe400000000ff */
[C---:B------:R-:W-:Y:S02]  /*2270*/  DFMA R12, R88.reuse, R14, RZ ;  /* 0x0000000e580c722b */ /* 0x040fe400000000ff */
[C---:B------:R-:W-:Y:S02]  /*2280*/  DFMA R64, R88.reuse, R22, RZ ;  /* 0x000000165840722b */ /* 0x040fe400000000ff */
[----:B------:R-:W-:-:S02]  /*2290*/  DFMA R68, R88, R30, RZ ;  /* 0x0000001e5844722b */ /* 0x000fc400000000ff */
[C---:B------:R-:W-:Y:S02]  /*22a0*/  DFMA R80, R88.reuse, R34, RZ ;  /* 0x000000225850722b */ /* 0x040fe400000000ff */
[----:B------:R-:W-:Y:S02]  /*22b0*/  DFMA R88, R88, R26, RZ ;  /* 0x0000001a5858722b */ /* 0x000fe400000000ff */
[-C--:B------:R-:W-:Y:S02]  /*22c0*/  DFMA R86, R48, R136.reuse, R20 ;  /* 0x000000883056722b */ /* 0x080fe40000000014 */
[-C--:B------:R-:W-:Y:S01]  /*22d0*/  DFMA R10, R40, R136.reuse, R10 ;  /* 0x00000088280a722b */ /* 0x080fe2000000000a */
[----:B------:R-:W1:Y:S01]  /*22e0*/  LDS.64 R20, [R5+0x38] ;  /* 0x0000380005147984 */ /* 0x000e620000000a00 */
[-C--:B------:R-:W-:Y:S02]  /*22f0*/  DFMA R12, R44, R136.reuse, R12 ;  /* 0x000000882c0c722b */ /* 0x080fe4000000000c */
[----:B------:R-:W-:-:S02]  /*2300*/  DFMA R64, R52, R136, R64 ;  /* 0x000000883440722b */ /* 0x000fc40000000040 */
[-C--:B------:R-:W-:Y:S02]  /*2310*/  DFMA R68, R56, R136.reuse, R68 ;  /* 0x000000883844722b */ /* 0x080fe40000000044 */
[-C--:B------:R-:W-:Y:S02]  /*2320*/  DFMA R130, R60, R136.reuse, R80 ;  /* 0x000000883c82722b */ /* 0x080fe40000000050 */
[----:B--2---:R-:W-:Y:S02]  /*2330*/  DADD R132, R92, R6 ;  /* 0x000000005c847229 */ /* 0x004fe40000000006 */
[----:B------:R-:W-:Y:S02]  /*2340*/  DFMA R136, R36, R136, R88 ;  /* 0x000000882488722b */ /* 0x000fe40000000058 */
[----:B------:R-:W-:Y:S01]  /*2350*/  DADD R92, R92, -R6 ;  /* 0x000000005c5c7229 */ /* 0x000fe20000000806 */
[----:B------:R-:W-:Y:S01]  /*2360*/  MOV.SPILL R6, UR55 ;  /* 0x0000003700067c02 */ /* 0x000fe20009000f00 */
[----:B------:R-:W-:Y:S01]  /*2370*/  DFMA R146, R66, R144, RZ ;  /* 0x000000904292722b */ /* 0x000fe200000000ff */
[----:B------:R-:W-:Y:S01]  /*2380*/  MOV.SPILL R7, UR51 ;  /* 0x0000003300077c02 */ /* 0x000fe20009000f00 */
[----:B------:R-:W-:-:S02]  /*2390*/  DFMA R128, R132, R42, R10 ;  /* 0x0000002a8480722b */ /* 0x000fc4000000000a */
[C---:B------:R-:W-:Y:S01]  /*23a0*/  DFMA R88, R132.reuse, R46, R12 ;  /* 0x0000002e8458722b */ /* 0x040fe2000000000c */
[----:B------:R-:W-:Y:S01]  /*23b0*/  MOV.SPILL R11, UR48 ;  /* 0x00000030000b7c02 */ /* 0x000fe20009000f00 */
[C---:B------:R-:W-:Y:S01]  /*23c0*/  DFMA R86, R132.reuse, R50, R86 ;  /* 0x000000328456722b */ /* 0x040fe20000000056 */
[----:B------:R-:W-:Y:S01]  /*23d0*/  MOV.SPILL R13, UR53 ;  /* 0x00000035000d7c02 */ /* 0x000fe20009000f00 */
[C---:B------:R-:W-:Y:S01]  /*23e0*/  DFMA R80, R132.reuse, R54, R64 ;  /* 0x000000368450722b */ /* 0x040fe20000000040 */
[----:B------:R-:W-:Y:S01]  /*23f0*/  MOV.SPILL R12, UR49 ;  /* 0x00000031000c7c02 */ /* 0x000fe20009000f00 */
[C---:B------:R-:W-:Y:S01]  /*2400*/  DFMA R68, R132.reuse, R58, R68 ;  /* 0x0000003a8444722b */ /* 0x040fe20000000044 */
[----:B------:R-:W-:Y:S01]  /*2410*/  MOV.SPILL R10, UR58 ;  /* 0x0000003a000a7c02 */ /* 0x000fe20009000f00 */
[C---:B------:R-:W-:Y:S02]  /*2420*/  DFMA R130, R132.reuse, R62, R130 ;  /* 0x0000003e8482722b */ /* 0x040fe40000000082 */
[----:B------:R-:W-:Y:S01]  /*2430*/  DFMA R136, R132, UR54, R136 ;  /* 0x0000003684887c2b */ /* 0x000fe20008000088 */
[----:B------:R-:W-:Y:S01]  /*2440*/  R2UR UR54, R126 ;  /* 0x000000007e3672ca */ /* 0x000fe200000e0000 */
[----:B------:R-:W2:Y:S01]  /*2450*/  LDS.64 R132, [R5+0x30] ;  /* 0x0000300005847984 */ /* 0x000ea20000000a00 */
[----:B0-----:R-:W-:Y:S01]  /*2460*/  DADD R64, R8, R76 ;  /* 0x0000000008407229 */ /* 0x001fe2000000004c */
[----:B------:R-:W-:Y:S01]  /*2470*/  R2UR UR55, R127 ;  /* 0x000000007f3772ca */ /* 0x000fe200000e0000 */
[----:B------:R-:W-:-:S02]  /*2480*/  DFMA R148, R144, R70, RZ ;  /* 0x000000469094722b */ /* 0x000fc400000000ff */
[C---:B------:R-:W-:Y:S02]  /*2490*/  DFMA R140, R144.reuse, R90, RZ ;  /* 0x0000005a908c722b */ /* 0x040fe400000000ff */
[----:B------:R-:W-:Y:S02]  /*24a0*/  DFMA R142, R144, R94, RZ ;  /* 0x0000005e908e722b */ /* 0x000fe400000000ff */
[C---:B------:R-:W-:Y:S01]  /*24b0*/  DFMA R128, R64.reuse, UR76, R128 ;  /* 0x0000004c40807c2b */ /* 0x040fe20008000080 */
[----:B------:R-:W-:Y:S01]  /*24c0*/  R2UR.FILL UR77, R16 ;  /* 0x00000000104d72ca */ /* 0x000fe200004e0000 */
[C---:B------:R-:W-:Y:S01]  /*24d0*/  DFMA R88, R64.reuse, UR4, R88 ;  /* 0x0000000440587c2b */ /* 0x040fe20008000058 */
[----:B------:R-:W0:Y:S01]  /*24e0*/  LDCU.64 UR4, c[0x0][0x358] ;  /* 0x00006b00ff0477ac */ /* 0x000e220008000a00 */
[C---:B------:R-:W-:Y:S01]  /*24f0*/  DFMA R86, R64.reuse, UR58, R86 ;  /* 0x0000003a40567c2b */ /* 0x040fe20008000056 */
[----:B------:R-:W-:Y:S01]  /*2500*/  MOV.SPILL R16, UR59 ;  /* 0x0000003b00107c02 */ /* 0x000fe20009000f00 */
        /* <DEDUP_REMOVED lines=8> */
[----:B-1----:R-:W-:Y:S01]  /*2590*/  DADD R64, R112, R20 ;  /* 0x0000000070407229 */ /* 0x002fe20000000014 */
[----:B------:R-:W1:Y:S01]  /*25a0*/  LDCU UR59, c[0x0][0x380] ;  /* 0x00007000ff3b77ac */ /* 0x000e620008000800 */
[-C--:B------:R-:W-:Y:S01]  /*25b0*/  DFMA R146, R72, R134.reuse, R146 ;  /* 0x000000864892722b */ /* 0x080fe20000000092 */
[----:B------:R-:W-:Y:S01]  /*25c0*/  R2UR.FILL UR76, R4 ;  /* 0x00000000044c72ca */ /* 0x000fe200004e0000 */
[-C--:B------:R-:W-:Y:S01]  /*25d0*/  DFMA R148, R96, R134.reuse, R148 ;  /* 0x000000866094722b */ /* 0x080fe20000000094 */
[----:B------:R-:W-:Y:S01]  /*25e0*/  MOV.SPILL R4, UR45 ;  /* 0x0000002d00047c02 */ /* 0x000fe20009000f00 */
[----:B------:R-:W-:-:S02]  /*25f0*/  DFMA R140, R108, R134, R140 ;  /* 0x000000866c8c722b */ /* 0x000fc4000000008c */
[C---:B------:R-:W-:Y:S02]  /*2600*/  DFMA R128, R64.reuse, UR64, R128 ;  /* 0x0000004040807c2b */ /* 0x040fe40008000080 */
[C---:B------:R-:W-:Y:S02]  /*2610*/  DFMA R88, R64.reuse, UR62, R88 ;  /* 0x0000003e40587c2b */ /* 0x040fe40008000058 */
[C---:B------:R-:W-:Y:S02]  /*2620*/  DFMA R86, R64.reuse, UR60, R86 ;  /* 0x0000003c40567c2b */ /* 0x040fe40008000056 */
[C---:B------:R-:W-:Y:S02]  /*2630*/  DFMA R80, R64.reuse, UR56, R80 ;  /* 0x0000003840507c2b */ /* 0x040fe40008000050 */
[C---:B------:R-:W-:Y:S02]  /*2640*/  DFMA R68, R64.reuse, UR50, R68 ;  /* 0x0000003240447c2b */ /* 0x040fe40008000044 */
[----:B------:R-:W-:-:S02]  /*2650*/  DFMA R130, R64, UR46, R130 ;  /* 0x0000002e40827c2b */ /* 0x000fc40008000082 */
[----:B------:R-:W-:Y:S02]  /*2660*/  DFMA R64, R64, UR40, R136 ;  /* 0x0000002840407c2b */ /* 0x000fe40008000088 */
[C-C-:B--2---:R-:W-:Y:S02]  /*2670*/  DADD R136, R138.reuse, R132.reuse ;  /* 0x000000008a887229 */ /* 0x144fe40000000084 */
[----:B------:R-:W-:Y:S02]  /*2680*/  DADD R132, R138, -R132 ;  /* 0x000000008a847229 */ /* 0x000fe40000000884 */
[----:B------:R-:W-:Y:S02]  /*2690*/  DFMA R138, R144, R82, RZ ;  /* 0x00000052908a722b */ /* 0x000fe400000000ff */
[----:B------:R-:W-:Y:S02]  /*26a0*/  DFMA R142, R116, R134, R142 ;  /* 0x00000086748e722b */ /* 0x000fe4000000008e */
[----:B------:R-:W-:-:S02]  /*26b0*/  DFMA R128, R136, UR52, R128 ;  /* 0x0000003488807c2b */ /* 0x000fc40008000080 */
[C---:B------:R-:W-:Y:S02]  /*26c0*/  DFMA R88, R136.reuse, UR54, R88 ;  /* 0x0000003688587c2b */ /* 0x040fe40008000058 */
[C---:B------:R-:W-:Y:S02]  /*26d0*/  DFMA R86, R136.reuse, UR38, R86 ;  /* 0x0000002688567c2b */ /* 0x040fe40008000056 */
[C---:B------:R-:W-:Y:S02]  /*26e0*/  DFMA R80, R136.reuse, UR36, R80 ;  /* 0x0000002488507c2b */ /* 0x040fe40008000050 */
[C---:B------:R-:W-:Y:S02]  /*26f0*/  DFMA R68, R136.reuse, UR34, R68 ;  /* 0x0000002288447c2b */ /* 0x040fe40008000044 */
[C---:B------:R-:W-:Y:S02]  /*2700*/  DFMA R130, R136.reuse, UR32, R130 ;  /* 0x0000002088827c2b */ /* 0x040fe40008000082 */
[----:B------:R-:W-:-:S02]  /*2710*/  DFMA R64, R136, UR30, R64 ;  /* 0x0000001e88407c2b */ /* 0x000fc40008000040 */
[C---:B------:R-:W-:Y:S02]  /*2720*/  DFMA R136, R144.reuse, R78, RZ ;  /* 0x0000004e9088722b */ /* 0x040fe400000000ff */
[----:B------:R-:W-:Y:S02]  /*2730*/  DFMA R144, R144, R114, RZ ;  /* 0x000000729090722b */ /* 0x000fe400000000ff */
[----:B------:R-:W-:Y:S02]  /*2740*/  DFMA R138, R104, R134, R138 ;  /* 0x00000086688a722b */ /* 0x000fe4000000008a */
[----:B------:R-:W-:Y:S02]  /*2750*/  DFMA R146, R92, R74, R146 ;  /* 0x0000004a5c92722b */ /* 0x000fe40000000092 */
[-C--:B------:R-:W-:Y:S02]  /*2760*/  DFMA R136, R100, R134.reuse, R136 ;  /* 0x000000866488722b */ /* 0x080fe40000000088 */
[----:B------:R-:W-:-:S02]  /*2770*/  DFMA R144, R84, R134, R144 ;  /* 0x000000865490722b */ /* 0x000fc40000000090 */
[C---:B------:R-:W-:Y:S01]  /*2780*/  DFMA R148, R92.reuse, R98, R148 ;  /* 0x000000625c94722b */ /* 0x040fe20000000094 */
[----:B------:R-:W-:Y:S01]  /*2790*/  CS2R R134, SRZ ;  /* 0x0000000000867805 */ /* 0x000fe2000001ff00 */
[C---:B------:R-:W-:Y:S02]  /*27a0*/  DFMA R138, R92.reuse, R106, R138 ;  /* 0x0000006a5c8a722b */ /* 0x040fe4000000008a */
[C---:B------:R-:W-:Y:S02]  /*27b0*/  DFMA R136, R92.reuse, R102, R136 ;  /* 0x000000665c88722b */ /* 0x040fe40000000088 */
[C---:B------:R-:W-:Y:S02]  /*27c0*/  DFMA R140, R92.reuse, R110, R140 ;  /* 0x0000006e5c8c722b */ /* 0x040fe4000000008c */
[C---:B------:R-:W-:Y:S02]  /*27d0*/  DFMA R142, R92.reuse, R118, R142 ;  /* 0x000000765c8e722b */ /* 0x040fe4000000008e */
[----:B------:R-:W-:Y:S01]  /*27e0*/  DFMA R144, R92, UR68, R144 ;  /* 0x000000445c907c2b */ /* 0x000fe20008000090 */
[----:B------:R-:W2:Y:S01]  /*27f0*/  @!P0 LDC.64 R92, c[0x0][0x388] ;  /* 0x0000e200ff5c8b82 */ /* 0x000ea20000000a00 */
[----:B------:R-:W-:-:S02]  /*2800*/  DADD R76, R8, -R76 ;  /* 0x00000000084c7229 */ /* 0x000fc4000000084c */
[----:B------:R-:W-:Y:S01]  /*2810*/  DADD R112, R112, -R20 ;  /* 0x0000000070707229 */ /* 0x000fe20000000814 */
[----:B------:R-:W-:Y:S02]  /*2820*/  MOV.SPILL R9, UR46 ;  /* 0x0000002e00097c02 */ /* 0x000fe40009000f00 */
[----:B------:R-:W-:Y:S02]  /*2830*/  MOV.SPILL R20, UR47 ;  /* 0x0000002f00147c02 */ /* 0x000fe40009000f00 */
[----:B------:R-:W-:Y:S01]  /*2840*/  R2UR UR46, R28 ;  /* 0x000000001c2e72ca */ /* 0x000fe200000e0000 */
[C---:B------:R-:W-:Y:S01]  /*2850*/  DFMA R146, R76.reuse, UR26, R146 ;  /* 0x0000001a4c927c2b */ /* 0x040fe20008000092 */
[----:B------:R-:W-:Y:S01]  /*2860*/  R2UR UR47, R29 ;  /* 0x000000001d2f72ca */ /* 0x000fe200000e0000 */
[C---:B------:R-:W-:Y:S01]  /*2870*/  DFMA R148, R76.reuse, UR48, R148 ;  /* 0x000000304c947c2b */ /* 0x040fe20008000094 */
[----:B------:R-:W-:Y:S01]  /*2880*/  MOV.SPILL R21, UR50 ;  /* 0x0000003200157c02 */ /* 0x000fe20009000f00 */
[C---:B------:R-:W-:Y:S01]  /*2890*/  DFMA R136, R76.reuse, UR20, R136 ;  /* 0x000000144c887c2b */ /* 0x040fe20008000088 */
[----:B------:R-:W-:Y:S01]  /*28a0*/  R2UR UR51, R33 ;  /* 0x00000000213372ca */ /* 0x000fe200000e0000 */
[C---:B------:R-:W-:Y:S01]  /*28b0*/  DFMA R138, R76.reuse, UR16, R138 ;  /* 0x000000104c8a7c2b */ /* 0x040fe2000800008a */
[----:B------:R-:W-:Y:S01]  /*28c0*/  MOV.SPILL R8, UR44 ;  /* 0x0000002c00087c02 */ /* 0x000fe20009000f00 */
[----:B------:R-:W-:-:S02]  /*28d0*/  DFMA R140, R76, UR12, R140 ;  /* 0x0000000c4c8c7c2b */ /* 0x000fc4000800008c */
[C---:B------:R-:W-:Y:S02]  /*28e0*/  DFMA R142, R76.reuse, UR10, R142 ;  /* 0x0000000a4c8e7c2b */ /* 0x040fe4000800008e */
[----:B------:R-:W-:Y:S01]  /*28f0*/  DFMA R144, R76, UR6, R144 ;  /* 0x000000064c907c2b */ /* 0x000fe20008000090 */
[----:B------:R-:W-:-:S04]  /*2900*/  @!P0 IMAD R77, R0, 0x895, R17 ;  /* 0x00000895004d8824 */ /* 0x000fc800078e0211 */
[----:B--2---:R-:W-:Y:S01]  /*2910*/  @!P0 IMAD.WIDE R92, R77, 0x8, R92 ;  /* 0x000000084d5c8825 */ /* 0x004fe200078e025c */
[----:B------:R-:W-:-:S04]  /*2920*/  CS2R R76, SRZ ;  /* 0x00000000004c7805 */ /* 0x000fc8000001ff00 */
[----:B0-----:R-:W2:Y:S04]  /*2930*/  @!P0 LDG.E.64.CONSTANT R134, desc[UR4][R92.64] ;  /* 0x000000045c868981 */ /* 0x001ea8000c1e9b00 */
[----:B------:R0:W3:Y:S01]  /*2940*/  @!P0 LDG.E.64.CONSTANT R76, desc[UR4][R92.64+0x60] ;  /* 0x000060045c4c8981 */ /* 0x0000e2000c1e9b00 */
[C---:B------:R-:W-:Y:S01]  /*2950*/  DFMA R146, R112.reuse, UR28, R146 ;  /* 0x0000001c70927c2b */ /* 0x040fe20008000092 */
[----:B-1----:R-:W-:Y:S01]  /*2960*/  ISETP.GE.AND P0, PT, R0, UR59, PT ;  /* 0x0000003b00007c0c */ /* 0x002fe2000bf06270 */
        /* <DEDUP_REMOVED lines=8> */
[C---:B------:R-:W-:Y:S01]  /*29f0*/  DFMA R140, R112.reuse, UR14, R140 ;  /* 0x0000000e708c7c2b */ /* 0x040fe2000800008c */
[----:B------:R-:W-:Y:S01]  /*2a00*/  R2UR UR59, R125 ;  /* 0x000000007d3b72ca */ /* 0x000fe200000e0000 */
[----:B------:R-:W-:-:S02]  /*2a10*/  DFMA R142, R112, UR70, R142 ;  /* 0x00000046708e7c2b */ /* 0x000fc4000800008e */
[----:B------:R-:W-:Y:S01]  /*2a20*/  DFMA R144, R112, UR8, R144 ;  /* 0x0000000870907c2b */ /* 0x000fe20008000090 */
[----:B------:R-:W1:Y:S01]  /*2a30*/  @!P0 LDC.64 R112, c[0x0][0x388] ;  /* 0x0000e200ff708b82 */ /* 0x000e620000000a00 */
[C-C-:B0-----:R-:W-:Y:S02]  /*2a40*/  DADD R92, R128.reuse, R146.reuse ;  /* 0x00000000805c7229 */ /* 0x141fe40000000092 */
[----:B------:R-:W-:-:S08]  /*2a50*/  DADD R128, R128, -R146 ;  /* 0x0000000080807229 */ /* 0x000fd00000000892 */
[----:B---3--:R-:W-:-:S08]  /*2a60*/  DMUL R128, R128, R76 ;  /* 0x0000004c80807228 */ /* 0x008fd00000000000 */
[CCC-:B--2---:R-:W-:Y:S02]  /*2a70*/  DFMA R76, R92.reuse, R134.reuse, -R128.reuse ;  /* 0x000000865c4c722b */ /* 0x1c4fe40000000880 */
[----:B------:R-:W-:Y:S01]  /*2a80*/  DFMA R92, R92, R134, R128 ;  /* 0x000000865c5c722b */ /* 0x000fe20000000080 */
[----:B------:R-:W-:-:S04]  /*2a90*/  @!P0 IMAD R129, R0, 0x895, R17 ;  /* 0x0000089500818824 */ /* 0x000fc800078e0211 */
[----:B-1----:R-:W-:Y:S01]  /*2aa0*/  @!P0 IMAD.WIDE R112, R129, 0x8, R112 ;  /* 0x0000000881708825 */ /* 0x002fe200078e0270 */
[----:B------:R-:W-:Y:S02]  /*2ab0*/  CS2R R128, SRZ ;  /* 0x0000000000807805 */ /* 0x000fe4000001ff00 */
[----:B------:R-:W-:-:S04]  /*2ac0*/  CS2R R134, SRZ ;  /* 0x0000000000867805 */ /* 0x000fc8000001ff00 */
[----:B------:R-:W2:Y:S04]  /*2ad0*/  @!P0 LDG.E.64.CONSTANT R128, desc[UR4][R112.64+0x58] ;  /* 0x0000580470808981 */ /* 0x000ea8000c1e9b00 */
[----:B------:R0:W3:Y:S01]  /*2ae0*/  @!P0 LDG.E.64.CONSTANT R134, desc[UR4][R112.64+0x8] ;  /* 0x0000080470868981 */ /* 0x0000e2000c1e9b00 */
[----:B------:R-:W-:-:S08]  /*2af0*/  DFMA R148, R132, UR50, R148 ;  /* 0x0000003284947c2b */ /* 0x000fd00008000094 */
[C-C-:B------:R-:W-:Y:S02]  /*2b00*/  DADD R146, R88.reuse, R148.reuse ;  /* 0x0000000058927229 */ /* 0x140fe40000000094 */
[----:B------:R-:W-:Y:S01]  /*2b10*/  DADD R148, R88, -R148 ;  /* 0x0000000058947229 */ /* 0x000fe20000000894 */
[----:B------:R-:W1:Y:S01]  /*2b20*/  @!P0 LDC.64 R88, c[0x0][0x388] ;  /* 0x0000e200ff588b82 */ /* 0x000e620000000a00 */
[----:B0-----:R-:W-:-:S06]  /*2b30*/  CS2R R112, SRZ ;  /* 0x0000000000707805 */ /* 0x001fcc000001ff00 */
[----:B--2---:R-:W-:-:S08]  /*2b40*/  DMUL R148, R148, R128 ;  /* 0x0000008094947228 */ /* 0x004fd00000000000 */
[CCC-:B---3--:R-:W-:Y:S02]  /*2b50*/  DFMA R128, R146.reuse, R134.reuse, -R148.reuse ;  /* 0x000000869280722b */ /* 0x1c8fe40000000894 */
[----:B------:R-:W-:Y:S01]  /*2b60*/  DFMA R134, R146, R134, R148 ;  /* 0x000000869286722b */ /* 0x000fe20000000094 */
[----:B------:R-:W-:-:S04]  /*2b70*/  @!P0 IMAD R147, R0, 0x895, R17 ;  /* 0x0000089500938824 */ /* 0x000fc800078e0211 */
[----:B-1----:R-:W-:Y:S01]  /*2b80*/  @!P0 IMAD.WIDE R88, R147, 0x8, R88 ;  /* 0x0000000893588825 */ /* 0x002fe200078e0258 */
        /* <DEDUP_REMOVED lines=8> */
[----:B---3--:R-:W-:-:S08]  /*2c10*/  DMUL R146, R136, R146 ;  /* 0x0000009288927228 */ /* 0x008fd00000000000 */
[CCC-:B--2---:R-:W-:Y:S02]  /*2c20*/  DFMA R136, R148.reuse, R112.reuse, -R146.reuse ;  /* 0x000000709488722b */ /* 0x1c4fe40000000892 */
        /* <DEDUP_REMOVED lines=18> */
[----:B------:R-:W3:Y:S01]  /*2d50*/  @!P0 LDG.E.64.CONSTANT R146, desc[UR4][R80.64+0x40] ;  /* 0x0000400450928981 */ /* 0x000ee2000c1e9b00 */
[----:B------:R-:W-:-:S08]  /*2d60*/  DFMA R140, R132, UR74, R140 ;  /* 0x0000004a848c7c2b */ /* 0x000fd0000800008c */
[C-C-:B------:R-:W-:Y:S02]  /*2d70*/  DADD R148, R68.reuse, R140.reuse ;  /* 0x0000000044947229 */ /* 0x140fe4000000008c */
[----:B------:R-:W-:Y:S01]  /*2d80*/  DADD R140, R68, -R140 ;  /* 0x00000000448c7229 */ /* 0x000fe2000000088c */
[----:B------:R-:W0:Y:S07]  /*2d90*/  @!P0 LDC.64 R68, c[0x0][0x388] ;  /* 0x0000e200ff448b82 */ /* 0x000e2e0000000a00 */
[----:B---3--:R-:W-:-:S08]  /*2da0*/  DMUL R146, R140, R146 ;  /* 0x000000928c927228 */ /* 0x008fd00000000000 */
[CCC-:B--2---:R-:W-:Y:S02]  /*2db0*/  DFMA R140, R148.reuse, R86.reuse, -R146.reuse ;  /* 0x00000056948c722b */ /* 0x1c4fe40000000892 */
[----:B------:R-:W-:Y:S01]  /*2dc0*/  DFMA R86, R148, R86, R146 ;  /* 0x000000569456722b */ /* 0x000fe20000000092 */
[----:B------:R-:W-:-:S04]  /*2dd0*/  @!P0 IMAD R147, R0, 0x895, R17 ;  /* 0x0000089500938824 */ /* 0x000fc800078e0211 */
[----:B0-----:R-:W-:Y:S01]  /*2de0*/  @!P0 IMAD.WIDE R68, R147, 0x8, R68 ;  /* 0x0000000893448825 */ /* 0x001fe200078e0244 */
[----:B------:R-:W-:-:S06]  /*2df0*/  CS2R R146, SRZ ;  /* 0x0000000000927805 */ /* 0x000fcc000001ff00 */
[----:B------:R-:W2:Y:S01]  /*2e00*/  @!P0 LDG.E.64.CONSTANT R146, desc[UR4][R68.64+0x38] ;  /* 0x0000380444928981 */ /* 0x000ea2000c1e9b00 */
[----:B------:R-:W-:-:S08]  /*2e10*/  DFMA R142, R132, UR76, R142 ;  /* 0x0000004c848e7c2b */ /* 0x000fd0000800008e */
[C-C-:B------:R-:W-:Y:S02]  /*2e20*/  DADD R148, R130.reuse, R142.reuse ;  /* 0x0000000082947229 */ /* 0x140fe4000000008e */
[----:B------:R-:W-:Y:S01]  /*2e30*/  DADD R142, R130, -R142 ;  /* 0x00000000828e7229 */ /* 0x000fe2000000088e */
[----:B------:R-:W0:Y:S01]  /*2e40*/  @!P0 LDC.64 R130, c[0x0][0x388] ;  /* 0x0000e200ff828b82 */ /* 0x000e220000000a00 */
[----:B------:R-:W-:Y:S01]  /*2e50*/  @!P0 IMAD R17, R0, 0x895, R17 ;  /* 0x0000089500118824 */ /* 0x000fe200078e0211 */
[----:B------:R-:W-:-:S06]  /*2e60*/  CS2R R80, SRZ ;  /* 0x0000000000507805 */ /* 0x000fcc000001ff00 */
[----:B------:R1:W3:Y:S01]  /*2e70*/  @!P0 LDG.E.64.CONSTANT R80, desc[UR4][R68.64+0x28] ;  /* 0x0000280444508981 */ /* 0x0002e2000c1e9b00 */
[----:B0-----:R-:W-:Y:S01]  /*2e80*/  @!P0 IMAD.WIDE R130, R17, 0x8, R130 ;  /* 0x0000000811828825 */ /* 0x001fe200078e0282 */
[----:B--2---:R-:W-:Y:S01]  /*2e90*/  DMUL R142, R142, R146 ;  /* 0x000000928e8e7228 */ /* 0x004fe20000000000 */
[----:B------:R-:W-:-:S06]  /*2ea0*/  CS2R R146, SRZ ;  /* 0x0000000000927805 */ /* 0x000fcc000001ff00 */
[----:B------:R0:W2:Y:S01]  /*2eb0*/  @!P0 LDG.E.64.CONSTANT R146, desc[UR4][R130.64+0x30] ;  /* 0x0000300482928981 */ /* 0x0000a2000c1e9b00 */
[----:B------:R-:W-:Y:S02]  /*2ec0*/  R2UR.FILL UR5, R152 ;  /* 0x00000000980572ca */ /* 0x000fe400004e0000 */
[----:B------:R-:W-:-:S13]  /*2ed0*/  R2UR.FILL UR4, R153 ;  /* 0x00000000990472ca */ /* 0x000fda00004e0000 */
[----:B------:R-:W-:-:S08]  /*2ee0*/  DFMA R144, R132, UR4, R144 ;  /* 0x0000000484907c2b */ /* 0x000fd00008000090 */
[C-C-:B-1----:R-:W-:Y:S02]  /*2ef0*/  DADD R68, R64.reuse, -R144.reuse ;  /* 0x0000000040447229 */ /* 0x142fe40000000890 */
[----:B------:R-:W-:Y:S02]  /*2f00*/  DADD R64, R64, R144 ;  /* 0x0000000040407229 */ /* 0x000fe40000000090 */
[CCC-:B---3--:R-:W-:Y:S02]  /*2f10*/  DFMA R132, R148.reuse, R80.reuse, -R142.reuse ;  /* 0x000000509484722b */ /* 0x1c8fe4000000088e */
[----:B------:R-:W-:Y:S02]  /*2f20*/  DFMA R80, R148, R80, R142 ;  /* 0x000000509450722b */ /* 0x000fe4000000008e */
[-C--:B------:R-:W-:Y:S02]  /*2f30*/  DFMA R144, R120, R92.reuse, RZ ;  /* 0x0000005c7890722b */ /* 0x080fe400000000ff */
[----:B------:R-:W-:-:S02]  /*2f40*/  DFMA R142, R40, R92, RZ ;  /* 0x0000005c288e722b */ /* 0x000fc400000000ff */
[----:B0-----:R-:W-:-:S04]  /*2f50*/  DFMA R130, R92, UR64, RZ ;  /* 0x000000405c827c2b */ /* 0x001fc800080000ff */
[----:B------:R-:W-:Y:S02]  /*2f60*/  DFMA R144, R134, R14, R144 ;  /* 0x0000000e8690722b */ /* 0x000fe40000000090 */
[----:B------:R-:W-:Y:S02]  /*2f70*/  DFMA R142, R44, R134, R142 ;  /* 0x000000862c8e722b */ /* 0x000fe4000000008e */
[----:B------:R-:W-:-:S06]  /*2f80*/  DFMA R130, R134, UR62, R130 ;  /* 0x0000003e86827c2b */ /* 0x000fcc0008000082 */
[----:B------:R-:W-:Y:S02]  /*2f90*/  DFMA R142, R48, R112, R142 ;  /* 0x00000070308e722b */ /* 0x000fe4000000008e */
[----:B--2---:R-:W-:-:S08]  /*2fa0*/  DMUL R68, R68, R146 ;  /* 0x0000009244447228 */ /* 0x004fd00000000000 */
[----:B------:R-:W-:Y:S02]  /*2fb0*/  DFMA R146, R64, R146, R68 ;  /* 0x000000924092722b */ /* 0x000fe40000000044 */
[C---:B------:R-:W-:Y:S02]  /*2fc0*/  DFMA R64, R92.reuse, UR44, RZ ;  /* 0x0000002c5c407c2b */ /* 0x040fe400080000ff */
[C---:B------:R-:W-:Y:S02]  /*2fd0*/  DFMA R68, R92.reuse, R42, RZ ;  /* 0x0000002a5c44722b */ /* 0x040fe400000000ff */
[----:B------:R-:W-:-:S04]  /*2fe0*/  DFMA R92, R92, UR52, RZ ;  /* 0x000000345c5c7c2b */ /* 0x000fc800080000ff */
[C---:B------:R-:W-:Y:S01]  /*2ff0*/  DFMA R64, R134.reuse, UR58, R64 ;  /* 0x0000003a86407c2b */ /* 0x040fe20008000040 */
[----:B------:R-:W-:Y:S02]  /*3000*/  R2UR.FILL UR59, R16 ;  /* 0x00000000103b72ca */ /* 0x000fe400004e0000 */
[----:B------:R-:W-:Y:S01]  /*3010*/  R2UR.FILL UR58, R10 ;  /* 0x000000000a3a72ca */ /* 0x000fe200004e0000 */
[C---:B------:R-:W-:Y:S02]  /*3020*/  DFMA R68, R134.reuse, R46, R68 ;  /* 0x0000002e8644722b */ /* 0x040fe40000000044 */
[----:B------:R-:W-:Y:S01]  /*3030*/  DFMA R134, R134, UR54, R92 ;  /* 0x0000003686867c2b */ /* 0x000fe2000800005c */
[----:B------:R-:W-:Y:S02]  /*3040*/  R2UR.FILL UR53, R13 ;  /* 0x000000000d3572ca */ /* 0x000fe400004e0000 */
[----:B------:R-:W-:Y:S01]  /*3050*/  R2UR.FILL UR52, R150 ;  /* 0x00000000963472ca */ /* 0x000fe200004e0000 */
        /* <DEDUP_REMOVED lines=10> */
[-C--:B------:R-:W-:Y:S02]  /*3100*/  DFMA R130, R66, R76.reuse, RZ ;  /* 0x0000004c4282722b */ /* 0x080fe400000000ff */
[----:B------:R-:W-:Y:S02]  /*3110*/  DFMA R88, R88, UR36, R134 ;  /* 0x0000002458587c2b */ /* 0x000fe40008000086 */
[----:B------:R-:W-:-:S04]  /*3120*/  DFMA R134, R72, R76, RZ ;  /* 0x0000004c4886722b */ /* 0x000fc800000000ff */
[----:B------:R-:W-:-:S04]  /*3130*/  DFMA R130, R128, R70, R130 ;  /* 0x000000468082722b */ /* 0x000fc80000000082 */
[----:B------:R-:W-:-:S04]  /*3140*/  DFMA R134, R96, R128, R134 ;  /* 0x000000806086722b */ /* 0x000fc80000000086 */
[----:B------:R-:W-:-:S04]  /*3150*/  DFMA R130, R136, R78, R130 ;  /* 0x0000004e8882722b */ /* 0x000fc80000000082 */
[----:B------:R-:W-:-:S04]  /*3160*/  DFMA R134, R100, R136, R134 ;  /* 0x000000886486722b */ /* 0x000fc80000000086 */
[----:B------:R-:W-:-:S04]  /*3170*/  DFMA R130, R138, R82, R130 ;  /* 0x000000528a82722b */ /* 0x000fc80000000082 */
[----:B------:R-:W-:Y:S02]  /*3180*/  DFMA R134, R104, R138, R134 ;  /* 0x0000008a6886722b */ /* 0x000fe40000000086 */
[----:B------:R-:W-:Y:S02]  /*3190*/  DFMA R112, R56, R86, R112 ;  /* 0x000000563870722b */ /* 0x000fe40000000070 */
[----:B------:R-:W-:Y:S02]  /*31a0*/  DFMA R92, R86, R30, R92 ;  /* 0x0000001e565c722b */ /* 0x000fe4000000005c */
[----:B------:R-:W-:Y:S02]  /*31b0*/  DFMA R130, R140, R90, R130 ;  /* 0x0000005a8c82722b */ /* 0x000fe40000000082 */
[----:B------:R-:W-:Y:S02]  /*31c0*/  DFMA R134, R108, R140, R134 ;  /* 0x0000008c6c86722b */ /* 0x000fe40000000086 */
[----:B------:R-:W-:-:S02]  /*31d0*/  DMUL R146, R146, 0.5 ;  /* 0x3fe0000092927828 */ /* 0x000fc40000000000 */
[----:B------:R-:W-:Y:S02]  /*31e0*/  DFMA R112, R60, R80, R112 ;  /* 0x000000503c70722b */ /* 0x000fe40000000070 */
[----:B------:R-:W-:Y:S02]  /*31f0*/  DFMA R92, R80, R34, R92 ;  /* 0x00000022505c722b */ /* 0x000fe4000000005c */
[----:B------:R-:W-:Y:S02]  /*3200*/  DFMA R130, R132, R94, R130 ;  /* 0x0000005e8482722b */ /* 0x000fe40000000082 */
[----:B------:R-:W-:Y:S02]  /*3210*/  DFMA R134, R116, R132, R134 ;  /* 0x000000847486722b */ /* 0x000fe40000000086 */
[----:B------:R-:W-:Y:S02]  /*3220*/  DFMA R142, R36, R146, R112 ;  /* 0x00000092248e722b */ /* 0x000fe40000000070 */
[----:B------:R-:W-:-:S02]  /*3230*/  DFMA R92, R146, R26, R92 ;  /* 0x0000001a925c722b */ /* 0x000fc4000000005c */
[----:B------:R-:W-:Y:S02]  /*3240*/  DFMA R112, R146, R114, R130 ;  /* 0x000000729270722b */ /* 0x000fe40000000082 */
[----:B------:R-:W-:-:S06]  /*3250*/  DFMA R134, R84, R146, R134 ;  /* 0x000000925486722b */ /* 0x000fcc0000000086 */
[C-C-:B------:R-:W-:Y:S02]  /*3260*/  DADD R130, R92.reuse, -R112.reuse ;  /* 0x000000005c827229 */ /* 0x140fe40000000870 */
[----:B------:R-:W-:Y:S02]  /*3270*/  DADD R112, R92, R112 ;  /* 0x000000005c707229 */ /* 0x000fe40000000070 */
[C-C-:B------:R-:W-:Y:S02]  /*3280*/  DADD R92, R142.reuse, -R134.reuse ;  /* 0x000000008e5c7229 */ /* 0x140fe40000000886 */
[----:B------:R-:W-:Y:S02]  /*3290*/  DADD R134, R142, R134 ;  /* 0x000000008e867229 */ /* 0x000fe40000000086 */
[----:B------:R-:W-:-:S08]  /*32a0*/  DFMA R142, R76, R74, RZ ;  /* 0x0000004a4c8e722b */ /* 0x000fd000000000ff */
[----:B------:R-:W-:-:S08]  /*32b0*/  DFMA R142, R128, R98, R142 ;  /* 0x00000062808e722b */ /* 0x000fd0000000008e */
[----:B------:R-:W-:-:S08]  /*32c0*/  DFMA R142, R136, R102, R142 ;  /* 0x00000066888e722b */ /* 0x000fd0000000008e */
[----:B------:R-:W-:Y:S02]  /*32d0*/  DFMA R142, R138, R106, R142 ;  /* 0x0000006a8a8e722b */ /* 0x000fe4000000008e */
[----:B------:R-:W-:Y:S01]  /*32e0*/  DFMA R68, R86, R58, R68 ;  /* 0x0000003a5644722b */ /* 0x000fe20000000044 */
[----:B------:R-:W-:Y:S02]  /*32f0*/  R2UR.FILL UR55, R6 ;  /* 0x00000000063772ca */ /* 0x000fe400004e0000 */
[----:B------:R-:W-:-:S03]  /*3300*/  R2UR.FILL UR54, R151 ;  /* 0x00000000973672ca */ /* 0x000fc600004e0000 */
[----:B------:R-:W-:Y:S02]  /*3310*/  DFMA R142, R140, R110, R142 ;  /* 0x0000006e8c8e722b */ /* 0x000fe4000000008e */
[----:B------:R-:W-:-:S06]  /*3320*/  DFMA R68, R80, R62, R68 ;  /* 0x0000003e5044722b */ /* 0x000fcc0000000044 */
[----:B------:R-:W-:Y:S02]  /*3330*/  DFMA R142, R132, R118, R142 ;  /* 0x00000076848e722b */ /* 0x000fe4000000008e */
[----:B------:R-:W-:-:S06]  /*3340*/  DFMA R144, R146, UR54, R68 ;  /* 0x0000003692907c2b */ /* 0x000fcc0008000044 */
[----:B------:R-:W-:-:S08]  /*3350*/  DFMA R142, R146, UR68, R142 ;  /* 0x00000044928e7c2b */ /* 0x000fd0000800008e */
[C-C-:B------:R-:W-:Y:S02]  /*3360*/  DADD R68, R144.reuse, -R142.reuse ;  /* 0x0000000090447229 */ /* 0x140fe4000000088e */
[----:B------:R-:W-:Y:S02]  /*3370*/  DADD R142, R144, R142 ;  /* 0x00000000908e7229 */ /* 0x000fe4000000008e */
[----:B------:R-:W-:-:S08]  /*3380*/  DFMA R144, R76, UR26, RZ ;  /* 0x0000001a4c907c2b */ /* 0x000fd000080000ff */
[----:B------:R-:W-:Y:S01]  /*3390*/  DFMA R144, R128, UR48, R144 ;  /* 0x0000003080907c2b */ /* 0x000fe20008000090 */
[----:B------:R-:W-:Y:S02]  /*33a0*/  R2UR.FILL UR49, R12 ;  /* 0x000000000c3172ca */ /* 0x000fe400004e0000 */
[----:B------:R-:W-:-:S05]  /*33b0*/  R2UR.FILL UR48, R11 ;  /* 0x000000000b3072ca */ /* 0x000fca00004e0000 */
[----:B------:R-:W-:Y:S01]  /*33c0*/  DFMA R144, R136, UR20, R144 ;  /* 0x0000001488907c2b */ /* 0x000fe20008000090 */
[----:B------:R-:W-:Y:S02]  /*33d0*/  R2UR.FILL UR45, R4 ;  /* 0x00000000042d72ca */ /* 0x000fe400004e0000 */
[----:B------:R-:W-:-:S05]  /*33e0*/  R2UR.FILL UR44, R8 ;  /* 0x00000000082c72ca */ /* 0x000fca00004e0000 */
[----:B------:R-:W-:Y:S02]  /*33f0*/  DFMA R144, R138, UR16, R144 ;  /* 0x000000108a907c2b */ /* 0x000fe40008000090 */
[----:B------:R-:W-:-:S06]  /*3400*/  DFMA R64, R86, UR48, R64 ;  /* 0x0000003056407c2b */ /* 0x000fcc0008000040 */
[----:B------:R-:W-:Y:S02]  /*3410*/  DFMA R144, R140, UR12, R144 ;  /* 0x0000000c8c907c2b */ /* 0x000fe40008000090 */
[----:B------:R-:W-:-:S06]  /*3420*/  DFMA R64, R80, UR44, R64 ;  /* 0x0000002c50407c2b */ /* 0x000fcc0008000040 */
[----:B------:R-:W-:Y:S02]  /*3430*/  DFMA R144, R132, UR10, R144 ;  /* 0x0000000a84907c2b */ /* 0x000fe40008000090 */
[----:B------:R-:W-:-:S06]  /*3440*/  DFMA R64, R146, UR42, R64 ;  /* 0x0000002a92407c2b */ /* 0x000fcc0008000040 */
[----:B------:R-:W-:-:S08]  /*3450*/  DFMA R144, R146, UR6, R144 ;  /* 0x0000000692907c2b */ /* 0x000fd00008000090 */
[C-C-:B------:R-:W-:Y:S02]  /*3460*/  DADD R10, R64.reuse, -R144.reuse ;  /* 0x00000000400a7229 */ /* 0x140fe40000000890 */
[----:B------:R-:W-:Y:S02]  /*3470*/  DADD R12, R64, R144 ;  /* 0x00000000400c7229 */ /* 0x000fe40000000090 */
[C---:B------:R-:W-:Y:S02]  /*3480*/  DFMA R64, R76.reuse, UR28, RZ ;  /* 0x0000001c4c407c2b */ /* 0x040fe400080000ff */
[----:B------:R-:W-:-:S06]  /*3490*/  DFMA R76, R76, UR46, RZ ;  /* 0x0000002e4c4c7c2b */ /* 0x000fcc00080000ff */
[C---:B------:R-:W-:Y:S02]  /*34a0*/  DFMA R64, R128.reuse, UR24, R64 ;  /* 0x0000001880407c2b */ /* 0x040fe40008000040 */
[----:B------:R-:W-:Y:S01]  /*34b0*/  DFMA R76, R128, UR50, R76 ;  /* 0x00000032804c7c2b */ /* 0x000fe2000800004c */
[----:B------:R-:W-:Y:S02]  /*34c0*/  R2UR.FILL UR51, R7 ;  /* 0x00000000073372ca */ /* 0x000fe400004e0000 */
[----:B------:R-:W-:-:S03]  /*34d0*/  R2UR.FILL UR50, R21 ;  /* 0x00000000153272ca */ /* 0x000fc600004e0000 */
[C---:B------:R-:W-:Y:S02]  /*34e0*/  DFMA R64, R136.reuse, UR22, R64 ;  /* 0x0000001688407c2b */ /* 0x040fe40008000040 */
[----:B------:R-:W-:Y:S01]  /*34f0*/  DFMA R76, R136, UR66, R76 ;  /* 0x00000042884c7c2b */ /* 0x000fe2000800004c */
[----:B------:R-:W-:Y:S02]  /*3500*/  R2UR.FILL UR47, R20 ;  /* 0x00000000142f72ca */ /* 0x000fe400004e0000 */
[----:B------:R-:W-:-:S03]  /*3510*/  R2UR.FILL UR46, R9 ;  /* 0x00000000092e72ca */ /* 0x000fc600004e0000 */
[C---:B------:R-:W-:Y:S02]  /*3520*/  DFMA R64, R138.reuse, UR18, R64 ;  /* 0x000000128a407c2b */ /* 0x040fe40008000040 */
[----:B------:R-:W-:Y:S02]  /*3530*/  DFMA R76, R138, UR72, R76 ;  /* 0x000000488a4c7c2b */ /* 0x000fe4000800004c */
[C---:B------:R-:W-:Y:S02]  /*3540*/  DFMA R16, R86.reuse, UR50, R16 ;  /* 0x0000003256107c2b */ /* 0x040fe40008000010 */
[----:B------:R-:W-:Y:S02]  /*3550*/  DFMA R88, R86, UR34, R88 ;  /* 0x0000002256587c2b */ /* 0x000fe40008000058 */
[C---:B------:R-:W-:Y:S02]  /*3560*/  DFMA R64, R140.reuse, UR14, R64 ;  /* 0x0000000e8c407c2b */ /* 0x040fe40008000040 */
[----:B------:R-:W-:-:S02]  /*3570*/  DFMA R76, R140, UR74, R76 ;  /* 0x0000004a8c4c7c2b */ /* 0x000fc4000800004c */
[C---:B------:R-:W-:Y:S02]  /*3580*/  DFMA R16, R80.reuse, UR46, R16 ;  /* 0x0000002e50107c2b */ /* 0x040fe40008000010 */
[----:B------:R-:W-:Y:S02]  /*3590*/  DFMA R88, R80, UR32, R88 ;  /* 0x0000002050587c2b */ /* 0x000fe40008000058 */
[C---:B------:R-:W-:Y:S02]  /*35a0*/  DFMA R64, R132.reuse, UR70, R64 ;  /* 0x0000004684407c2b */ /* 0x040fe40008000040 */
[----:B------:R-:W-:Y:S02]  /*35b0*/  DFMA R76, R132, UR76, R76 ;  /* 0x0000004c844c7c2b */ /* 0x000fe4000800004c */
[C---:B------:R-:W-:Y:S02]  /*35c0*/  DFMA R16, R146.reuse, UR40, R16 ;  /* 0x0000002892107c2b */ /* 0x040fe40008000010 */
[----:B------:R-:W-:-:S02]  /*35d0*/  DFMA R88, R146, UR30, R88 ;  /* 0x0000001e92587c2b */ /* 0x000fc40008000058 */
[C---:B------:R-:W-:Y:S02]  /*35e0*/  DFMA R64, R146.reuse, UR8, R64 ;  /* 0x0000000892407c2b */ /* 0x040fe40008000040 */
        /* <DEDUP_REMOVED lines=20> */
.L_x_74:
[----:B------:R-:W-:Y:S05]  /*3730*/  BSYNC.RECONVERGENT B0 ;  /* 0x0000000000007941 */ /* 0x000fea0003800200 */
.L_x_73:
[----:B------:R-:W2:Y:S01]  /*3740*/  S2R R2, SR_TID.X ;  /* 0x0000000000027919 */ /* 0x000ea20000002100 */
[----:B------:R-:W-:Y:S01]  /*3750*/  BSSY.RECONVERGENT B0, `(.L_x_76) ;  /* 0x00000c3000007945 */ /* 0x000fe20003800200 */
[----:B------:R-:W-:Y:S01]  /*3760*/  BAR.SYNC.DEFER_BLOCKING 0x0 ;  /* 0x0000000000007b1d */ /* 0x000fe20000010000 */
[----:B--2---:R-:W-:-:S13]  /*3770*/  ISETP.GT.U32.AND P1, PT, R2, 0x9b, PT ;  /* 0x0000009b0200780c */ /* 0x004fda0003f24070 */
[----:B------:R-:W-:Y:S05]  /*3780*/  @P1 BRA `(.L_x_77) ;  /* 0x0000000800fc1947 */ /* 0x000fea0003800000 */
[----:B01----:R-:W0:Y:S01]  /*3790*/  S2R R4, SR_CgaCtaId ;  /* 0x0000000000047919 */ /* 0x003e220000008800 */
[----:B------:R-:W-:Y:S01]  /*37a0*/  MOV R3, 0x400 ;  /* 0x0000040000037802 */ /* 0x000fe20000000f00 */
[----:B------:R-:W1:Y:S03]  /*37b0*/  S2R R0, SR_TID.Y ;  /* 0x0000000000007919 */ /* 0x000e660000002200 */
[----:B0-----:R-:W-:-:S05]  /*37c0*/  LEA R3, R4, R3, 0x18 ;  /* 0x0000000304037211 */ /* 0x001fca00078ec0ff */
[----:B-1----:R-:W-:-:S07]  /*37d0*/  IMAD R0, R0, 0x44a8, R3 ;  /* 0x000044a800007824 */ /* 0x002fce00078e0203 */
.L_x_78:
[----:B--2---:R-:W-:Y:S02]  /*37e0*/  PRMT R3, R2, 0x9910, RZ ;  /* 0x0000991002037816 */ /* 0x004fe400000000ff */
[----:B------:R-:W-:Y:S02]  /*37f0*/  MOV.SPILL R138, UR7 ;  /* 0x00000007008a7c02 */ /* 0x000fe40009000f00 */
        /* <DEDUP_REMOVED lines=26> */
[----:B------:R-:W-:Y:S01]  /*39a0*/  MOV.SPILL R134, UR5 ;  /* 0x0000000500867c02 */ /* 0x000fe20009000f00 */
[----:B------:R-:W-:Y:S01]  /*39b0*/  IMAD R3, R3, 0x8, R4 ;  /* 0x0000000803037824 */ /* 0x000fe200078e0204 */
[----:B------:R-:W-:Y:S02]  /*39c0*/  MOV.SPILL R135, UR4 ;  /* 0x0000000400877c02 */ /* 0x000fe40009000f00 */
[----:B------:R-:W-:-:S02]  /*39d0*/  R2UR UR4, R32 ;  /* 0x00000000200472ca */ /* 0x000fc400000e0000 */
[----:B------:R-:W-:Y:S01]  /*39e0*/  LDS.64 R10, [R3] ;  /* 0x00000000030a7984 */ /* 0x000fe20000000a00 */
[----:B------:R-:W-:Y:S02]  /*39f0*/  R2UR UR5, R33 ;  /* 0x00000000210572ca */ /* 0x000fe400000e0000 */
[C---:B------:R-:W-:Y:S01]  /*3a00*/  ISETP.GE.U32.AND P1, PT, R2.reuse, 0xc, PT ;  /* 0x0000000c0200780c */ /* 0x040fe20003f26070 */
[----:B------:R-:W0:Y:S01]  /*3a10*/  LDS.64 R6, [R3+0x4e0] ;  /* 0x0004e00003067984 */ /* 0x000e220000000a00 */
[----:B------:R-:W-:-:S03]  /*3a20*/  VIADD R2, R2, 0x90 ;  /* 0x0000009002027836 */ /* 0x000fc60000000000 */
[----:B------:R-:W-:Y:S04]  /*3a30*/  LDS.64 R64, [R3+0x68] ;  /* 0x0000680003407984 */ /* 0x000fe80000000a00 */
[----:B------:R-:W1:Y:S04]  /*3a40*/  LDS.64 R16, [R3+0x478] ;  /* 0x0004780003107984 */ /* 0x000e680000000a00 */
[----:B------:R-:W-:Y:S04]  /*3a50*/  LDS.64 R12, [R3+0xd0] ;  /* 0x0000d000030c7984 */ /* 0x000fe80000000a00 */
[----:B------:R-:W2:Y:S04]  /*3a60*/  LDS.64 R4, [R3+0x410] ;  /* 0x0004100003047984 */ /* 0x000ea80000000a00 */
[----:B------:R-:W-:Y:S04]  /*3a70*/  LDS.64 R76, [R3+0x138] ;  /* 0x00013800034c7984 */ /* 0x000fe80000000a00 */
[----:B------:R-:W3:Y:S01]  /*3a80*/  LDS.64 R80, [R3+0x3a8] ;  /* 0x0003a80003507984 */ /* 0x000ee20000000a00 */
[----:B0-----:R-:W-:-:S02]  /*3a90*/  DADD R8, R10, R6 ;  /* 0x000000000a087229 */ /* 0x001fc40000000006 */
[----:B------:R-:W-:Y:S01]  /*3aa0*/  DADD R10, R10, -R6 ;  /* 0x000000000a0a7229 */ /* 0x000fe20000000806 */
[----:B------:R-:W-:Y:S01]  /*3ab0*/  LDS.64 R6, [R3+0x1a0] ;  /* 0x0001a00003067984 */ /* 0x000fe20000000a00 */
[C-C-:B-1----:R-:W-:Y:S02]  /*3ac0*/  DADD R130, R64.reuse, R16.reuse ;  /* 0x0000000040827229 */ /* 0x142fe40000000010 */
[----:B------:R-:W-:Y:S02]  /*3ad0*/  DADD R64, R64, -R16 ;  /* 0x0000000040407229 */ /* 0x000fe40000000810 */
[-C--:B------:R-:W-:Y:S02]  /*3ae0*/  DFMA R92, R120, R8.reuse, RZ ;  /* 0x00000008785c722b */ /* 0x080fe400000000ff */
[----:B------:R-:W-:Y:S02]  /*3af0*/  DFMA R112, R40, R8, RZ ;  /* 0x000000082870722b */ /* 0x000fe400000000ff */
[----:B------:R-:W-:-:S02]  /*3b00*/  DFMA R128, R8, R42, RZ ;  /* 0x0000002a0880722b */ /* 0x000fc400000000ff */
[C---:B------:R-:W-:Y:S01]  /*3b10*/  DFMA R86, R8.reuse, UR8, RZ ;  /* 0x0000000808567c2b */ /* 0x040fe200080000ff */
[----:B------:R-:W-:Y:S01]  /*3b20*/  R2UR UR8, R24 ;  /* 0x00000000180872ca */ /* 0x000fe200000e0000 */
[C---:B------:R-:W-:Y:S01]  /*3b30*/  DFMA R88, R8.reuse, UR64, RZ ;  /* 0x0000004008587c2b */ /* 0x040fe200080000ff */
[----:B------:R-:W-:Y:S01]  /*3b40*/  R2UR UR9, R25 ;  /* 0x00000000190972ca */ /* 0x000fe200000e0000 */
[----:B------:R-:W-:Y:S01]  /*3b50*/  DFMA R16, R8, UR6, RZ ;  /* 0x0000000608107c2b */ /* 0x000fe200080000ff */
[----:B------:R-:W-:Y:S01]  /*3b60*/  R2UR UR6, R28 ;  /* 0x000000001c0672ca */ /* 0x000fe200000e0000 */
[----:B------:R-:W0:Y:S01]  /*3b70*/  LDS.64 R8, [R3+0x340] ;  /* 0x0003400003087984 */ /* 0x000e220000000a00 */
[----:B------:R-:W-:Y:S01]  /*3b80*/  R2UR UR7, R29 ;  /* 0x000000001d0772ca */ /* 0x000fe200000e0000 */
[----:B------:R-:W-:Y:S02]  /*3b90*/  DFMA R92, R130, R14, R92 ;  /* 0x0000000e825c722b */ /* 0x000fe4000000005c */
[----:B------:R-:W-:-:S02]  /*3ba0*/  DFMA R112, R44, R130, R112 ;  /* 0x000000822c70722b */ /* 0x000fc40000000070 */
[C---:B------:R-:W-:Y:S02]  /*3bb0*/  DFMA R128, R130.reuse, R46, R128 ;  /* 0x0000002e8280722b */ /* 0x040fe40000000080 */
[C---:B------:R-:W-:Y:S01]  /*3bc0*/  DFMA R86, R130.reuse, UR30, R86 ;  /* 0x0000001e82567c2b */ /* 0x040fe20008000056 */
[----:B------:R-:W-:Y:S01]  /*3bd0*/  R2UR.FILL UR31, R68 ;  /* 0x00000000441f72ca */ /* 0x000fe200004e0000 */
[C---:B------:R-:W-:Y:S01]  /*3be0*/  DFMA R88, R130.reuse, UR62, R88 ;  /* 0x0000003e82587c2b */ /* 0x040fe20008000058 */
[----:B------:R-:W-:Y:S01]  /*3bf0*/  R2UR.FILL UR30, R69 ;  /* 0x00000000451e72ca */ /* 0x000fe200004e0000 */
[----:B------:R-:W-:Y:S01]  /*3c00*/  DFMA R130, R130, UR68, R16 ;  /* 0x0000004482827c2b */ /* 0x000fe20008000010 */
[----:B------:R-:W-:Y:S01]  /*3c10*/  R2UR.FILL UR69, R20 ;  /* 0x00000000144572ca */ /* 0x000fe200004e0000 */
[C-C-:B--2---:R-:W-:Y:S01]  /*3c20*/  DADD R132, R12.reuse, R4.reuse ;  /* 0x000000000c847229 */ /* 0x144fe20000000004 */
[----:B------:R-:W-:Y:S01]  /*3c30*/  R2UR.FILL UR68, R21 ;  /* 0x00000000154472ca */ /* 0x000fe200004e0000 */
[----:B------:R-:W-:-:S02]  /*3c40*/  DADD R4, R12, -R4 ;  /* 0x000000000c047229 */ /* 0x000fc40000000804 */
[-C--:B------:R-:W-:Y:S02]  /*3c50*/  DFMA R68, R66, R10.reuse, RZ ;  /* 0x0000000a4244722b */ /* 0x080fe400000000ff */
[----:B------:R-:W-:Y:S02]  /*3c60*/  DFMA R12, R72, R10, RZ ;  /* 0x0000000a480c722b */ /* 0x000fe400000000ff */
[C---:B------:R-:W-:Y:S02]  /*3c70*/  DFMA R16, R10.reuse, R74, RZ ;  /* 0x0000004a0a10722b */ /* 0x040fe400000000ff */
[C---:B------:R-:W-:Y:S02]  /*3c80*/  DFMA R20, R10.reuse, UR26, RZ ;  /* 0x0000001a0a147c2b */ /* 0x040fe400080000ff */
[C---:B------:R-:W-:Y:S02]  /*3c90*/  DFMA R140, R10.reuse, UR28, RZ ;  /* 0x0000001c0a8c7c2b */ /* 0x040fe400080000ff */
[----:B------:R-:W-:Y:S01]  /*3ca0*/  DFMA R142, R10, UR6, RZ ;  /* 0x000000060a8e7c2b */ /* 0x000fe200080000ff */
[----:B------:R-:W-:Y:S01]  /*3cb0*/  R2UR.FILL UR7, R138 ;  /* 0x000000008a0772ca */ /* 0x000fe200004e0000 */
[----:B------:R-:W-:Y:S01]  /*3cc0*/  DFMA R68, R64, R70, R68 ;  /* 0x000000464044722b */ /* 0x000fe20000000044 */
[----:B------:R-:W-:Y:S01]  /*3cd0*/  R2UR.FILL UR6, R139 ;  /* 0x000000008b0672ca */ /* 0x000fe200004e0000 */
        /* <DEDUP_REMOVED lines=11> */
[C---:B------:R-:W-:Y:S02]  /*3d90*/  DFMA R134, R132.reuse, R50, R128 ;  /* 0x000000328486722b */ /* 0x040fe40000000080 */
[C---:B------:R-:W-:Y:S02]  /*3da0*/  DFMA R86, R132.reuse, UR58, R86 ;  /* 0x0000003a84567c2b */ /* 0x040fe40008000056 */
[C---:B------:R-:W-:Y:S02]  /*3db0*/  DFMA R136, R132.reuse, UR60, R88 ;  /* 0x0000003c84887c2b */ /* 0x040fe40008000058 */
[----:B------:R-:W-:Y:S02]  /*3dc0*/  DFMA R130, R132, UR38, R130 ;  /* 0x0000002684827c2b */ /* 0x000fe40008000082 */
[C-C-:B---3--:R-:W-:Y:S02]  /*3dd0*/  DADD R132, R76.reuse, R80.reuse ;  /* 0x000000004c847229 */ /* 0x148fe40000000050 */
[----:B------:R-:W-:Y:S01]  /*3de0*/  DADD R80, R76, -R80 ;  /* 0x000000004c507229 */ /* 0x000fe20000000850 */
[----:B------:R-:W-:Y:S01]  /*3df0*/  LDS.64 R76, [R3+0x208] ;  /* 0x00020800034c7984 */ /* 0x000fe20000000a00 */
        /* <DEDUP_REMOVED lines=8> */
[C-C-:B0-----:R-:W-:Y:S02]  /*3e80*/  DADD R134, R6.reuse, R8.reuse ;  /* 0x0000000006867229 */ /* 0x141fe40000000008 */
[----:B------:R-:W-:Y:S01]  /*3e90*/  DADD R130, R6, -R8 ;  /* 0x0000000006827229 */ /* 0x000fe20000000808 */
[----:B------:R-:W0:Y:S01]  /*3ea0*/  LDS.64 R8, [R3+0x2d8] ;  /* 0x0002d80003087984 */ /* 0x000e220000000a00 */
[----:B------:R-:W-:Y:S02]  /*3eb0*/  DFMA R68, R4, R78, R68 ;  /* 0x0000004e0444722b */ /* 0x000fe40000000044 */
[----:B------:R-:W-:Y:S01]  /*3ec0*/  DFMA R12, R100, R4, R12 ;  /* 0x00000004640c722b */ /* 0x000fe2000000000c */
[----:B------:R-:W1:Y:S01]  /*3ed0*/  LDS.64 R6, [R3+0x270] ;  /* 0x0002700003067984 */ /* 0x000e620000000a00 */
[----:B------:R-:W-:-:S02]  /*3ee0*/  DFMA R16, R4, R102, R16 ;  /* 0x000000660410722b */ /* 0x000fc40000000010 */
[----:B------:R-:W-:Y:S02]  /*3ef0*/  DFMA R64, R4, UR66, R64 ;  /* 0x0000004204407c2b */ /* 0x000fe40008000040 */
[C---:B------:R-:W-:Y:S02]  /*3f00*/  DFMA R10, R80.reuse, UR18, R10 ;  /* 0x00000012500a7c2b */ /* 0x040fe4000800000a */
[C---:B------:R-:W-:Y:S02]  /*3f10*/  DFMA R20, R80.reuse, UR16, R20 ;  /* 0x0000001050147c2b */ /* 0x040fe40008000014 */
[----:B------:R-:W-:Y:S02]  /*3f20*/  DFMA R68, R80, R82, R68 ;  /* 0x000000525044722b */ /* 0x000fe40000000044 */
[----:B------:R-:W-:Y:S02]  /*3f30*/  DFMA R12, R104, R80, R12 ;  /* 0x00000050680c722b */ /* 0x000fe4000000000c */
[----:B------:R-:W-:-:S02]  /*3f40*/  DFMA R16, R80, R106, R16 ;  /* 0x0000006a5010722b */ /* 0x000fc40000000010 */
[----:B------:R-:W-:Y:S02]  /*3f50*/  DFMA R80, R80, UR72, R64 ;  /* 0x0000004850507c2b */ /* 0x000fe40008000040 */
[----:B------:R-:W-:Y:S02]  /*3f60*/  DFMA R64, R130, UR14, R10 ;  /* 0x0000000e82407c2b */ /* 0x000fe4000800000a */
[----:B------:R-:W-:Y:S02]  /*3f70*/  DFMA R86, R134, UR48, R86 ;  /* 0x0000003086567c2b */ /* 0x000fe40008000056 */
[----:B------:R-:W-:Y:S02]  /*3f80*/  DFMA R20, R130, UR12, R20 ;  /* 0x0000000c82147c2b */ /* 0x000fe40008000014 */
[----:B------:R-:W-:Y:S02]  /*3f90*/  DFMA R88, R134, R30, R88 ;  /* 0x0000001e8658722b */ /* 0x000fe40000000058 */
[----:B------:R-:W-:-:S02]  /*3fa0*/  DFMA R128, R56, R134, R128 ;  /* 0x000000863880722b */ /* 0x000fc40000000080 */
[C---:B------:R-:W-:Y:S02]  /*3fb0*/  DFMA R112, R134.reuse, R58, R112 ;  /* 0x0000003a8670722b */ /* 0x040fe40000000070 */
[C---:B------:R-:W-:Y:S02]  /*3fc0*/  DFMA R92, R134.reuse, UR50, R92 ;  /* 0x00000032865c7c2b */ /* 0x040fe4000800005c */
[----:B------:R-:W-:Y:S02]  /*3fd0*/  DFMA R132, R134, UR34, R132 ;  /* 0x0000002286847c2b */ /* 0x000fe40008000084 */
[----:B------:R-:W-:Y:S02]  /*3fe0*/  DFMA R68, R130, R90, R68 ;  /* 0x0000005a8244722b */ /* 0x000fe40000000044 */
[----:B------:R-:W-:Y:S02]  /*3ff0*/  DFMA R12, R108, R130, R12 ;  /* 0x000000826c0c722b */ /* 0x000fe4000000000c */
[----:B0-----:R-:W-:-:S02]  /*4000*/  DADD R4, R76, R8 ;  /* 0x000000004c047229 */ /* 0x001fc40000000008 */
[----:B------:R-:W-:Y:S02]  /*4010*/  DADD R8, R76, -R8 ;  /* 0x000000004c087229 */ /* 0x000fe40000000808 */
[----:B-1----:R-:W-:Y:S02]  /*4020*/  DADD R10, R6, R6 ;  /* 0x00000000060a7229 */ /* 0x002fe40000000006 */
[C---:B------:R-:W-:Y:S02]  /*4030*/  DFMA R16, R130.reuse, R110, R16 ;  /* 0x0000006e8210722b */ /* 0x040fe40000000010 */
[----:B------:R-:W-:Y:S02]  /*4040*/  DFMA R80, R130, UR74, R80 ;  /* 0x0000004a82507c2b */ /* 0x000fe40008000050 */
[----:B------:R-:W-:Y:S02]  /*4050*/  DFMA R86, R4, UR44, R86 ;  /* 0x0000002c04567c2b */ /* 0x000fe40008000056 */
[----:B------:R-:W-:-:S02]  /*4060*/  DMUL R10, R10, 0.5 ;  /* 0x3fe000000a0a7828 */ /* 0x000fc40000000000 */
        /* <DEDUP_REMOVED lines=13> */
[----:B------:R-:W-:Y:S02]  /*4140*/  DFMA R20, R6, UR6, R20 ;  /* 0x0000000606147c2b */ /* 0x000fe40008000014 */
[----:B------:R-:W-:Y:S02]  /*4150*/  DFMA R88, R10, R26, R88 ;  /* 0x0000001a0a58722b */ /* 0x000fe40000000058 */
[----:B------:R-:W-:Y:S02]  /*4160*/  DFMA R128, R36, R10, R128 ;  /* 0x0000000a2480722b */ /* 0x000fe40000000080 */
[C---:B------:R-:W-:Y:S02]  /*4170*/  DFMA R112, R10.reuse, UR54, R112 ;  /* 0x000000360a707c2b */ /* 0x040fe40008000070 */
[----:B------:R-:W-:-:S02]  /*4180*/  DFMA R92, R10, UR40, R92 ;  /* 0x000000280a5c7c2b */ /* 0x000fc4000800005c */
[----:B------:R-:W-:Y:S02]  /*4190*/  DFMA R132, R10, UR30, R132 ;  /* 0x0000001e0a847c2b */ /* 0x000fe40008000084 */
[----:B------:R-:W-:Y:S02]  /*41a0*/  DFMA R68, R6, R114, R68 ;  /* 0x000000720644722b */ /* 0x000fe40000000044 */
[----:B------:R-:W-:Y:S02]  /*41b0*/  DFMA R12, R84, R6, R12 ;  /* 0x00000006540c722b */ /* 0x000fe4000000000c */
[C---:B------:R-:W-:Y:S02]  /*41c0*/  DFMA R16, R6.reuse, UR68, R16 ;  /* 0x0000004406107c2b */ /* 0x040fe40008000010 */
[C---:B------:R-:W-:Y:S02]  /*41d0*/  DFMA R64, R6.reuse, UR8, R64 ;  /* 0x0000000806407c2b */ /* 0x040fe40008000040 */
[----:B------:R-:W-:-:S02]  /*41e0*/  DFMA R80, R6, UR4, R80 ;  /* 0x0000000406507c2b */ /* 0x000fc40008000050 */
[C-C-:B------:R-:W-:Y:S02]  /*41f0*/  DADD R10, R86.reuse, -R20.reuse ;  /* 0x00000000560a7229 */ /* 0x140fe40000000814 */
[----:B------:R-:W-:Y:S02]  /*4200*/  DADD R20, R86, R20 ;  /* 0x0000000056147229 */ /* 0x000fe40000000014 */
[----:B------:R-:W-:Y:S02]  /*4210*/  DADD R4, R88, -R68 ;  /* 0x0000000058047229 */ /* 0x000fe40000000844 */
[----:B------:R-:W-:Y:S01]  /*4220*/  DADD R6, R128, -R12 ;  /* 0x0000000080067229 */ /* 0x000fe2000000080c */
[----:B------:R2:W-:Y:S01]  /*4230*/  STS.64 [R3+0x340], R10 ;  /* 0x0003400a03007388 */ /* 0x0005e20000000a00 */
[----:B------:R-:W-:Y:S02]  /*4240*/  DADD R8, R112, -R16 ;  /* 0x0000000070087229 */ /* 0x000fe40000000810 */
[----:B------:R-:W-:Y:S01]  /*4250*/  DADD R76, R92, -R64 ;  /* 0x000000005c4c7229 */ /* 0x000fe20000000840 */
[----:B------:R2:W-:Y:S01]  /*4260*/  STS.64 [R3+0x478], R4 ;  /* 0x0004780403007388 */ /* 0x0005e20000000a00 */
[----:B------:R-:W-:-:S02]  /*4270*/  DADD R86, R132, -R80 ;  /* 0x0000000084567229 */ /* 0x000fc40000000850 */
[----:B------:R-:W-:Y:S01]  /*4280*/  DADD R68, R88, R68 ;  /* 0x0000000058447229 */ /* 0x000fe20000000044 */
[----:B------:R2:W-:Y:S01]  /*4290*/  STS.64 [R3+0x410], R6 ;  /* 0x0004100603007388 */ /* 0x0005e20000000a00 */
[----:B------:R-:W-:Y:S02]  /*42a0*/  DADD R12, R128, R12 ;  /* 0x00000000800c7229 */ /* 0x000fe4000000000c */
[----:B------:R-:W-:Y:S01]  /*42b0*/  DADD R16, R112, R16 ;  /* 0x0000000070107229 */ /* 0x000fe20000000010 */
[----:B------:R2:W-:Y:S01]  /*42c0*/  STS.64 [R3+0x3a8], R8 ;  /* 0x0003a80803007388 */ /* 0x0005e20000000a00 */
        /* <DEDUP_REMOVED lines=11> */
.L_x_77:
[----:B------:R-:W-:Y:S05]  /*4380*/  BSYNC.RECONVERGENT B0 ;  /* 0x0000000000007941 */ /* 0x000fea0003800200 */
.L_x_76:
[----:B------:R-:W3:Y:S01]  /*4390*/  S2R R2, SR_TID.X ;  /* 0x0000000000027919 */ /* 0x000ee20000002100 */
[----:B------:R-:W-:Y:S01]  /*43a0*/  MOV.SPILL R130, UR43 ;  /* 0x0000002b00827c02 */ /* 0x000fe20009000f00 */
[----:B------:R-:W4:Y:S01]  /*43b0*/  S2UR UR43, SR_CTAID.X ;  /* 0x00000000002b79c3 */ /* 0x000f220000002500 */
[----:B0-----:R-:W-:Y:S01]  /*43c0*/  MOV.SPILL R129, UR42 ;  /* 0x0000002a00817c02 */ /* 0x001fe20009000f00 */
[----:B-12---:R-:W0:Y:S01]  /*43d0*/  S2R R5, SR_CgaCtaId ;  /* 0x0000000000057919 */ /* 0x006e220000008800 */
[----:B------:R-:W-:Y:S02]  /*43e0*/  MOV.SPILL R93, UR41 ;  /* 0x00000029005d7c02 */ /* 0x000fe40009000f00 */
[----:B------:R-:W-:Y:S01]  /*43f0*/  MOV.SPILL R112, UR40 ;  /* 0x0000002800707c02 */ /* 0x000fe20009000f00 */
[----:B------:R-:W1:Y:S01]  /*4400*/  S2R R3, SR_TID.Y ;  /* 0x0000000000037919 */ /* 0x000e620000002200 */
[----:B------:R-:W-:Y:S02]  /*4410*/  R2UR UR42, R122 ;  /* 0x000000007a2a72ca */ /* 0x000fe400000e0000 */
[----:B------:R-:W-:Y:S01]  /*4420*/  R2UR UR40, R38 ;  /* 0x00000000262872ca */ /* 0x000fe200000e0000 */
[----:B------:R-:W-:Y:S01]  /*4430*/  BAR.SYNC.DEFER_BLOCKING 0x0 ;  /* 0x0000000000007b1d */ /* 0x000fe20000010000 */
[----:B------:R-:W-:-:S02]  /*4440*/  R2UR UR41, R39 ;  /* 0x00000000272972ca */ /* 0x000fc400000e0000 */
[----:B------:R-:W-:Y:S02]  /*4450*/  MOV.SPILL R113, UR31 ;  /* 0x0000001f00717c02 */ /* 0x000fe40009000f00 */
[----:B------:R-:W-:Y:S02]  /*4460*/  MOV.SPILL R128, UR30 ;  /* 0x0000001e00807c02 */ /* 0x000fe40009000f00 */
[----:B------:R-:W-:Y:S01]  /*4470*/  R2UR UR30, R28 ;  /* 0x000000001c1e72ca */ /* 0x000fe200000e0000 */
[----:B------:R-:W4:Y:S01]  /*4480*/  S2R R0, SR_TID.Y ;  /* 0x0000000000007919 */ /* 0x000f220000002200 */
[----:B------:R-:W-:Y:S02]  /*4490*/  R2UR UR31, R29 ;  /* 0x000000001d1f72ca */ /* 0x000fe400000e0000 */
[----:B------:R-:W-:Y:S02]  /*44a0*/  MOV.SPILL R69, UR69 ;  /* 0x0000004500457c02 */ /* 0x000fe40009000f00 */
[----:B------:R-:W-:-:S02]  /*44b0*/  MOV.SPILL R80, UR68 ;  /* 0x0000004400507c02 */ /* 0x000fc40009000f00 */
[----:B------:R-:W-:Y:S02]  /*44c0*/  MOV.SPILL R81, UR7 ;  /* 0x0000000700517c02 */ /* 0x000fe40009000f00 */
[----:B------:R-:W-:Y:S02]  /*44d0*/  MOV.SPILL R86, UR6 ;  /* 0x0000000600567c02 */ /* 0x000fe40009000f00 */
[----:B------:R-:W-:Y:S02]  /*44e0*/  MOV.SPILL R87, UR9 ;  /* 0x0000000900577c02 */ /* 0x000fe40009000f00 */
[----:B---3--:R-:W-:Y:S02]  /*44f0*/  LOP3.LUT R4, R2, 0xffff, RZ, 0xc0, !PT ;  /* 0x0000ffff02047812 */ /* 0x008fe400078ec0ff */
[----:B------:R-:W-:Y:S02]  /*4500*/  MOV.SPILL R88, UR8 ;  /* 0x0000000800587c02 */ /* 0x000fe40009000f00 */
[----:B------:R-:W-:Y:S01]  /*4510*/  MOV.SPILL R89, UR5 ;  /* 0x0000000500597c02 */ /* 0x000fe20009000f00 */
[----:B------:R-:W-:Y:S01]  /*4520*/  IMAD R4, R4, 0x1556, RZ ;  /* 0x0000155604047824 */ /* 0x000fe200078e02ff */
[----:B------:R-:W-:-:S02]  /*4530*/  MOV.SPILL R92, UR4 ;  /* 0x00000004005c7c02 */ /* 0x000fc40009000f00 */
[----:B------:R-:W-:Y:S02]  /*4540*/  R2UR UR68, R124 ;  /* 0x000000007c4472ca */ /* 0x000fe400000e0000 */
[----:B------:R-:W-:Y:S02]  /*4550*/  SHF.R.U32.HI R6, RZ, 0x10, R4 ;  /* 0x00000010ff067819 */ /* 0x000fe40000011604 */
[----:B------:R-:W-:Y:S02]  /*4560*/  R2UR UR69, R125 ;  /* 0x000000007d4572ca */ /* 0x000fe400000e0000 */
[----:B------:R-:W-:Y:S02]  /*4570*/  PRMT R4, R6, 0x9910, RZ ;  /* 0x0000991006047816 */ /* 0x000fe400000000ff */
[----:B------:R-:W-:Y:S02]  /*4580*/  R2UR UR6, R126 ;  /* 0x000000007e0672ca */ /* 0x000fe400000e0000 */
[----:B------:R-:W-:Y:S01]  /*4590*/  R2UR UR7, R127 ;  /* 0x000000007f0772ca */ /* 0x000fe200000e0000 */
[----:B------:R-:W-:Y:S01]  /*45a0*/  IMAD R7, R4, 0xc, RZ ;  /* 0x0000000c04077824 */ /* 0x000fe200078e02ff */
[----:B------:R-:W-:Y:S01]  /*45b0*/  MOV R4, 0x400 ;  /* 0x0000040000047802 */ /* 0x000fe20000000f00 */
[----:B----4-:R-:W-:Y:S01]  /*45c0*/  VIADD R0, R0, UR43 ;  /* 0x0000002b00007c36 */ /* 0x010fe20008000000 */
[----:B------:R-:W-:Y:S01]  /*45d0*/  R2UR UR43, R123 ;  /* 0x000000007b2b72ca */ /* 0x000fe200000e0000 */
[----:B------:R-:W-:Y:S01]  /*45e0*/  IMAD.MOV R7, RZ, RZ, -R7 ;  /* 0x000000ffff077224 */ /* 0x000fe200078e0a07 */
[----:B0-----:R-:W-:-:S02]  /*45f0*/  LEA R4, R5, R4, 0x18 ;  /* 0x0000000405047211 */ /* 0x001fc400078ec0ff */
[----:B------:R-:W-:Y:S02]  /*4600*/  R2UR UR8, R24 ;  /* 0x00000000180872ca */ /* 0x000fe400000e0000 */
[----:B------:R-:W-:Y:S01]  /*4610*/  PRMT R5, R7, 0x7710, RZ ;  /* 0x0000771007057816 */ /* 0x000fe200000000ff */
[----:B-1----:R-:W-:Y:S01]  /*4620*/  IMAD R3, R3, 0x44a8, R4 ;  /* 0x000044a803037824 */ /* 0x002fe200078e0204 */
[----:B------:R-:W-:Y:S02]  /*4630*/  R2UR UR9, R25 ;  /* 0x00000000190972ca */ /* 0x000fe400000e0000 */
[----:B------:R-:W-:Y:S01]  /*4640*/  R2UR UR4, R32 ;  /* 0x00000000200472ca */ /* 0x000fe200000e0000 */
[----:B------:R-:W-:Y:S01]  /*4650*/  IMAD.IADD R5, R5, 0x1, R2 ;  /* 0x0000000105057824 */ /* 0x000fe200078e0202 */
[----:B------:R-:W-:Y:S01]  /*4660*/  R2UR UR5, R33 ;  /* 0x00000000210572ca */ /* 0x000fe200000e0000 */
[----:B------:R-:W-:-:S03]  /*4670*/  IMAD R3, R6, 0x68, R3 ;  /* 0x0000006806037824 */ /* 0x000fc600078e0203 */
        /* <DEDUP_REMOVED lines=8> */
[----:B------:R-:W-:Y:S01]  /*4700*/  LDS.64 R4, [R68+0x2f88] ;  /* 0x002f880044047984 */ /* 0x000fe20000000a00 */
[----:B0-----:R-:W-:-:S02]  /*4710*/  DADD R10, R16, -R2 ;  /* 0x00000000100a7229 */ /* 0x001fc40000000802 */
[----:B------:R-:W-:Y:S01]  /*4720*/  DADD R16, R16, R2 ;  /* 0x0000000010107229 */ /* 0x000fe20000000002 */
[----:B------:R-:W0:Y:S01]  /*4730*/  LDS.64 R2, [R68+0xfd8] ;  /* 0x000fd80044027984 */ /* 0x000e220000000a00 */
[----:B-1----:R-:W-:-:S06]  /*4740*/  DADD R12, R64, R20 ;  /* 0x00000000400c7229 */ /* 0x002fcc0000000014 */
[----:B------:R-:W-:Y:S02]  /*4750*/  DFMA R132, R16, R42, RZ ;  /* 0x0000002a1084722b */ /* 0x000fe400000000ff */
[----:B------:R-:W-:Y:S02]  /*4760*/  DADD R64, R64, -R20 ;  /* 0x0000000040407229 */ /* 0x000fe40000000814 */
[-C--:B------:R-:W-:Y:S01]  /*4770*/  DFMA R66, R66, R10.reuse, RZ ;  /* 0x0000000a4242722b */ /* 0x080fe200000000ff */
[----:B------:R-:W-:Y:S01]  /*4780*/  LDS.64 R20, [R68+0x1520] ;  /* 0x0015200044147984 */ /* 0x000fe20000000a00 */
[----:B------:R-:W-:Y:S02]  /*4790*/  DFMA R42, R72, R10, RZ ;  /* 0x0000000a482a722b */ /* 0x000fe400000000ff */
[-C--:B------:R-:W-:Y:S02]  /*47a0*/  DFMA R76, R40, R16.reuse, RZ ;  /* 0x00000010284c722b */ /* 0x080fe400000000ff */
[----:B------:R-:W-:Y:S01]  /*47b0*/  DFMA R120, R120, R16, RZ ;  /* 0x000000107878722b */ /* 0x000fe200000000ff */
[----:B------:R-:W1:Y:S01]  /*47c0*/  LDS.64 R40, [R68+0x2a40] ;  /* 0x002a400044287984 */ /* 0x000e620000000a00 */
[----:B------:R-:W-:-:S02]  /*47d0*/  DFMA R70, R64, R70, R66 ;  /* 0x000000464046722b */ /* 0x000fc40000000042 */
[----:B------:R-:W-:Y:S02]  /*47e0*/  DFMA R96, R96, R64, R42 ;  /* 0x000000406060722b */ /* 0x000fe4000000002a */
[----:B------:R-:W-:Y:S01]  /*47f0*/  DFMA R66, R44, R12, R76 ;  /* 0x0000000c2c42722b */ /* 0x000fe2000000004c */
[----:B------:R-:W-:Y:S01]  /*4800*/  LDS.64 R42, [R68+0x1a68] ;  /* 0x001a6800442a7984 */ /* 0x000fe20000000a00 */
[----:B------:R-:W-:Y:S02]  /*4810*/  DFMA R72, R12, R14, R120 ;  /* 0x0000000e0c48722b */ /* 0x000fe40000000078 */
[----:B------:R-:W-:Y:S01]  /*4820*/  DFMA R134, R10, R74, RZ ;  /* 0x0000004a0a86722b */ /* 0x000fe200000000ff */
[----:B------:R-:W3:Y:S01]  /*4830*/  LDS.64 R44, [R68+0x24f8] ;  /* 0x0024f800442c7984 */ /* 0x000ee20000000a00 */
[----:B------:R-:W-:Y:S02]  /*4840*/  DFMA R74, R12, R46, R132 ;  /* 0x0000002e0c4a722b */ /* 0x000fe40000000084 */
[C---:B------:R-:W-:Y:S01]  /*4850*/  DFMA R76, R16.reuse, UR42, RZ ;  /* 0x0000002a104c7c2b */ /* 0x040fe200080000ff */
[----:B------:R-:W4:Y:S01]  /*4860*/  LDS.64 R14, [R68+0x1fb0] ;  /* 0x001fb000440e7984 */ /* 0x000f220000000a00 */
[----:B------:R-:W-:Y:S01]  /*4870*/  R2UR.FILL UR43, R130 ;  /* 0x00000000822b72ca */ /* 0x000fe200004e0000 */
[C---:B------:R-:W-:Y:S01]  /*4880*/  DFMA R120, R16.reuse, UR64, RZ ;  /* 0x0000004010787c2b */ /* 0x040fe200080000ff */
[----:B------:R-:W-:Y:S01]  /*4890*/  R2UR.FILL UR42, R129 ;  /* 0x00000000812a72ca */ /* 0x000fe200004e0000 */
[----:B------:R-:W-:Y:S01]  /*48a0*/  DFMA R132, R16, UR40, RZ ;  /* 0x0000002810847c2b */ /* 0x000fe200080000ff */
[----:B------:R-:W-:Y:S01]  /*48b0*/  R2UR.FILL UR41, R93 ;  /* 0x000000005d2972ca */ /* 0x000fe200004e0000 */
[C---:B------:R-:W-:Y:S01]  /*48c0*/  DFMA R16, R10.reuse, UR26, RZ ;  /* 0x0000001a0a107c2b */ /* 0x040fe200080000ff */
[----:B------:R-:W-:Y:S01]  /*48d0*/  R2UR.FILL UR40, R112 ;  /* 0x00000000702872ca */ /* 0x000fe200004e0000 */
[----:B------:R-:W-:-:S02]  /*48e0*/  DFMA R130, R10, UR28, RZ ;  /* 0x0000001c0a827c2b */ /* 0x000fc400080000ff */
[----:B------:R-:W-:Y:S01]  /*48f0*/  DFMA R10, R10, UR30, RZ ;  /* 0x0000001e0a0a7c2b */ /* 0x000fe200080000ff */
[----:B------:R-:W-:Y:S01]  /*4900*/  R2UR.FILL UR31, R113 ;  /* 0x00000000711f72ca */ /* 0x000fe200004e0000 */
[----:B--2---:R-:W-:Y:S01]  /*4910*/  DADD R46, R6, R8 ;  /* 0x00000000062e7229 */ /* 0x004fe20000000008 */
[----:B------:R-:W-:Y:S01]  /*4920*/  R2UR.FILL UR30, R128 ;  /* 0x00000000801e72ca */ /* 0x000fe200004e0000 */
[----:B------:R-:W-:Y:S02]  /*4930*/  DFMA R98, R64, R98, R134 ;  /* 0x000000624062722b */ /* 0x000fe40000000086 */
[----:B------:R-:W-:Y:S02]  /*4940*/  DADD R6, R6, -R8 ;  /* 0x0000000006067229 */ /* 0x000fe40000000808 */
        /* <DEDUP_REMOVED lines=10> */
[----:B------:R-:W-:Y:S01]  /*49f0*/  DFMA R10, R64, UR4, R10 ;  /* 0x00000004400a7c2b */ /* 0x000fe2000800000a */
[----:B------:R-:W-:Y:S01]  /*4a00*/  R2UR.FILL UR8, R88 ;  /* 0x00000000580872ca */ /* 0x000fe200004e0000 */
[----:B0-----:R-:W-:Y:S01]  /*4a10*/  DADD R8, R2, R4 ;  /* 0x0000000002087229 */ /* 0x001fe20000000004 */
[----:B------:R-:W-:Y:S01]  /*4a20*/  R2UR.FILL UR5, R89 ;  /* 0x00000000590572ca */ /* 0x000fe200004e0000 */
[----:B------:R-:W-:Y:S01]  /*4a30*/  DFMA R74, R46, R50, R74 ;  /* 0x000000322e4a722b */ /* 0x000fe2000000004a */
[----:B------:R-:W-:Y:S01]  /*4a40*/  R2UR.FILL UR4, R92 ;  /* 0x000000005c0472ca */ /* 0x000fe200004e0000 */
[----:B------:R-:W-:-:S02]  /*4a50*/  DFMA R98, R6, R102, R98 ;  /* 0x000000660662722b */ /* 0x000fc40000000062 */
[----:B------:R-:W-:Y:S02]  /*4a60*/  DADD R2, R2, -R4 ;  /* 0x0000000002027229 */ /* 0x000fe40000000804 */
[C---:B------:R-:W-:Y:S02]  /*4a70*/  DFMA R76, R46.reuse, UR58, R76 ;  /* 0x0000003a2e4c7c2b */ /* 0x040fe4000800004c */
[C---:B------:R-:W-:Y:S02]  /*4a80*/  DFMA R120, R46.reuse, UR60, R120 ;  /* 0x0000003c2e787c2b */ /* 0x040fe40008000078 */
[----:B------:R-:W-:Y:S02]  /*4a90*/  DFMA R132, R46, UR38, R132 ;  /* 0x000000262e847c2b */ /* 0x000fe40008000084 */
[C---:B------:R-:W-:Y:S02]  /*4aa0*/  DFMA R16, R6.reuse, UR20, R16 ;  /* 0x0000001406107c2b */ /* 0x040fe40008000010 */
[----:B------:R-:W-:-:S02]  /*4ab0*/  DFMA R130, R6, UR22, R130 ;  /* 0x0000001606827c2b */ /* 0x000fc40008000082 */
[----:B------:R-:W-:Y:S02]  /*4ac0*/  DFMA R12, R6, UR66, R10 ;  /* 0x00000042060c7c2b */ /* 0x000fe4000800000a */
[----:B-1----:R-:W-:Y:S02]  /*4ad0*/  DADD R4, R20, R40 ;  /* 0x0000000014047229 */ /* 0x002fe40000000028 */
[----:B------:R-:W-:Y:S02]  /*4ae0*/  DFMA R74, R8, R54, R74 ;  /* 0x00000036084a722b */ /* 0x000fe4000000004a */
[----:B------:R-:W-:Y:S02]  /*4af0*/  DFMA R98, R2, R106, R98 ;  /* 0x0000006a0262722b */ /* 0x000fe40000000062 */
[----:B------:R-:W-:Y:S02]  /*4b00*/  DADD R20, R20, -R40 ;  /* 0x0000000014147229 */ /* 0x000fe40000000828 */
[----:B------:R-:W-:-:S02]  /*4b10*/  DFMA R76, R8, UR52, R76 ;  /* 0x00000034084c7c2b */ /* 0x000fc4000800004c */
[C---:B------:R-:W-:Y:S02]  /*4b20*/  DFMA R120, R8.reuse, UR56, R120 ;  /* 0x0000003808787c2b */ /* 0x040fe40008000078 */
[----:B------:R-:W-:Y:S02]  /*4b30*/  DFMA R132, R8, UR36, R132 ;  /* 0x0000002408847c2b */ /* 0x000fe40008000084 */
[C---:B------:R-:W-:Y:S02]  /*4b40*/  DFMA R16, R2.reuse, UR16, R16 ;  /* 0x0000001002107c2b */ /* 0x040fe40008000010 */
[C---:B------:R-:W-:Y:S02]  /*4b50*/  DFMA R130, R2.reuse, UR18, R130 ;  /* 0x0000001202827c2b */ /* 0x040fe40008000082 */
[----:B------:R-:W-:Y:S02]  /*4b60*/  DFMA R12, R2, UR72, R12 ;  /* 0x00000048020c7c2b */ /* 0x000fe4000800000c */
[----:B------:R-:W-:-:S02]  /*4b70*/  DFMA R70, R6, R78, R70 ;  /* 0x0000004e0646722b */ /* 0x000fc40000000046 */
[----:B------:R-:W-:Y:S02]  /*4b80*/  DFMA R96, R100, R6, R96 ;  /* 0x000000066460722b */ /* 0x000fe40000000060 */
[----:B---3--:R-:W-:Y:S02]  /*4b90*/  DADD R6, R42, R44 ;  /* 0x000000002a067229 */ /* 0x008fe4000000002c */
[----:B------:R-:W-:Y:S02]  /*4ba0*/  DFMA R74, R4, R58, R74 ;  /* 0x0000003a044a722b */ /* 0x000fe4000000004a */
[----:B------:R-:W-:Y:S02]  /*4bb0*/  DFMA R98, R20, R110, R98 ;  /* 0x0000006e1462722b */ /* 0x000fe40000000062 */
[----:B------:R-:W-:Y:S02]  /*4bc0*/  DADD R42, R42, -R44 ;  /* 0x000000002a2a7229 */ /* 0x000fe4000000082c */
[----:B----4-:R-:W-:-:S02]  /*4bd0*/  DADD R10, R14, R14 ;  /* 0x000000000e0a7229 */ /* 0x010fc4000000000e */
[C---:B------:R-:W-:Y:S02]  /*4be0*/  DFMA R76, R4.reuse, UR48, R76 ;  /* 0x00000030044c7c2b */ /* 0x040fe4000800004c */
[C---:B------:R-:W-:Y:S02]  /*4bf0*/  DFMA R120, R4.reuse, UR50, R120 ;  /* 0x0000003204787c2b */ /* 0x040fe40008000078 */
[----:B------:R-:W-:Y:S02]  /*4c00*/  DFMA R132, R4, UR34, R132 ;  /* 0x0000002204847c2b */ /* 0x000fe40008000084 */
[C---:B------:R-:W-:Y:S02]  /*4c10*/  DFMA R16, R20.reuse, UR12, R16 ;  /* 0x0000000c14107c2b */ /* 0x040fe40008000010 */
[C---:B------:R-:W-:Y:S02]  /*4c20*/  DFMA R130, R20.reuse, UR14, R130 ;  /* 0x0000000e14827c2b */ /* 0x040fe40008000082 */
[----:B------:R-:W-:-:S02]  /*4c30*/  DFMA R12, R20, UR74, R12 ;  /* 0x0000004a140c7c2b */ /* 0x000fc4000800000c */
[----:B------:R-:W-:Y:S02]  /*4c40*/  DFMA R72, R46, R18, R72 ;  /* 0x000000122e48722b */ /* 0x000fe40000000048 */
[----:B------:R-:W-:Y:S02]  /*4c50*/  DFMA R66, R48, R46, R66 ;  /* 0x0000002e3042722b */ /* 0x000fe40000000042 */
[----:B------:R-:W-:Y:S02]  /*4c60*/  DFMA R74, R6, R62, R74 ;  /* 0x0000003e064a722b */ /* 0x000fe4000000004a */
[----:B------:R-:W-:Y:S02]  /*4c70*/  DFMA R98, R42, R118, R98 ;  /* 0x000000762a62722b */ /* 0x000fe40000000062 */
[----:B------:R-:W-:Y:S02]  /*4c80*/  DADD R14, R14, -R14 ;  /* 0x000000000e0e7229 */ /* 0x000fe4000000080e */
[----:B------:R-:W-:-:S02]  /*4c90*/  DMUL R10, R10, 0.5 ;  /* 0x3fe000000a0a7828 */ /* 0x000fc40000000000 */
        /* <DEDUP_REMOVED lines=9> */
[C---:B------:R-:W-:Y:S02]  /*4d30*/  DFMA R74, R10.reuse, UR54, R74 ;  /* 0x000000360a4a7c2b */ /* 0x040fe4000800004a */
[C---:B------:R-:W-:Y:S02]  /*4d40*/  DFMA R76, R10.reuse, UR42, R76 ;  /* 0x0000002a0a4c7c2b */ /* 0x040fe4000800004c */
[----:B------:R-:W-:-:S02]  /*4d50*/  DFMA R120, R10, UR40, R120 ;  /* 0x000000280a787c2b */ /* 0x000fc40008000078 */
[----:B------:R-:W-:Y:S02]  /*4d60*/  DFMA R132, R10, UR30, R132 ;  /* 0x0000001e0a847c2b */ /* 0x000fe40008000084 */
[C---:B------:R-:W-:Y:S02]  /*4d70*/  DFMA R98, R14.reuse, UR68, R98 ;  /* 0x000000440e627c2b */ /* 0x040fe40008000062 */
[C---:B------:R-:W-:Y:S02]  /*4d80*/  DFMA R16, R14.reuse, UR6, R16 ;  /* 0x000000060e107c2b */ /* 0x040fe40008000010 */
[C---:B------:R-:W-:Y:S02]  /*4d90*/  DFMA R130, R14.reuse, UR8, R130 ;  /* 0x000000080e827c2b */ /* 0x040fe40008000082 */
[----:B------:R-:W-:Y:S01]  /*4da0*/  DFMA R12, R14, UR4, R12 ;  /* 0x000000040e0c7c2b */ /* 0x000fe2000800000c */
[----:B------:R-:W-:Y:S10]  /*4db0*/  @P0 EXIT ;  /* 0x000000000000094d */ /* 0x000ff40003800000 */
[----:B------:R-:W0:Y:S01]  /*4dc0*/  S2R R9, SR_TID.X ;  /* 0x0000000000097919 */ /* 0x000e220000002100 */
[----:B------:R-:W-:Y:S01]  /*4dd0*/  DFMA R96, R104, R2, R96 ;  /* 0x000000026860722b */ /* 0x000fe20000000060 */
[----:B------:R-:W1:Y:S01]  /*4de0*/  LDCU.64 UR4, c[0x0][0x358] ;  /* 0x00006b00ff0477ac */ /* 0x000e620008000a00 */
[----:B------:R-:W2:Y:S01]  /*4df0*/  LDC.64 R2, c[0x0][0x3a8] ;  /* 0x0000ea00ff027b82 */ /* 0x000ea20000000a00 */
        /* <DEDUP_REMOVED lines=12> */
[C-C-:B------:R-:W-:Y:S02]  /*4ec0*/  DADD R14, R132.reuse, R12.reuse ;  /* 0x00000000840e7229 */ /* 0x140fe4000000000c */
[----:B------:R-:W-:Y:S01]  /*4ed0*/  DADD R132, R132, -R12 ;  /* 0x0000000084847229 */ /* 0x000fe2000000080c */
[----:B0-----:R-:W-:Y:S01]  /*4ee0*/  IMAD R5, R0, 0x6c0, R9 ;  /* 0x000006c000057824 */ /* 0x001fe200078e0209 */
[----:B------:R-:W-:Y:S02]  /*4ef0*/  DADD R12, R120, R130 ;  /* 0x00000000780c7229 */ /* 0x000fe40000000082 */
[----:B------:R-:W-:Y:S01]  /*4f00*/  DADD R10, R76, R16 ;  /* 0x000000004c0a7229 */ /* 0x000fe20000000010 */
[----:B--2---:R-:W-:Y:S01]  /*4f10*/  IMAD.WIDE R2, R5, 0x8, R2 ;  /* 0x0000000805027825 */ /* 0x004fe200078e0202 */
[----:B------:R-:W-:-:S02]  /*4f20*/  DADD R8, R74, R98 ;  /* 0x000000004a087229 */ /* 0x000fc40000000062 */
[----:B------:R-:W-:Y:S02]  /*4f30*/  DADD R6, R52, R96 ;  /* 0x0000000034067229 */ /* 0x000fe40000000060 */
[----:B------:R-:W-:Y:S01]  /*4f40*/  DADD R4, R22, R82 ;  /* 0x0000000016047229 */ /* 0x000fe20000000052 */
[----:B-1----:R-:W-:Y:S01]  /*4f50*/  STG.E.64 desc[UR4][R2.64+0x1680], R14 ;  /* 0x0016800e02007986 */ /* 0x002fe2000c101b04 */
[----:B------:R-:W-:Y:S02]  /*4f60*/  DADD R120, R120, -R130 ;  /* 0x0000000078787229 */ /* 0x000fe40000000882 */
[----:B------:R-:W-:Y:S01]  /*4f70*/  DADD R16, R76, -R16 ;  /* 0x000000004c107229 */ /* 0x000fe20000000810 */
[----:B------:R-:W-:Y:S01]  /*4f80*/  STG.E.64 desc[UR4][R2.64+0x1b00], R132 ;  /* 0x001b008402007986 */ /* 0x000fe2000c101b04 */
[----:B------:R-:W-:Y:S02]  /*4f90*/  DADD R74, R74, -R98 ;  /* 0x000000004a4a7229 */ /* 0x000fe40000000862 */
[----:B------:R-:W-:Y:S01]  /*4fa0*/  DADD R52, R52, -R96 ;  /* 0x0000000034347229 */ /* 0x000fe20000000860 */
        /* <DEDUP_REMOVED lines=12> */
.L_x_79:
        /* <DEDUP_REMOVED lines=9> */
.L_x_1043:


//--------------------- .text._Z32massMatrixMultiplyConstantKernelILi12ELi12ELi1EEviPKdS1_S1_S1_Pd --------------------------
	.section	.text._Z32massMatrixMultiplyConstantKernelILi12ELi12ELi1EEviPKdS1_S1_S1_Pd,"ax",@progbits
	.align	128
        .global         _Z32massMatrixMultiplyConstantKernelILi12ELi12ELi1EEviPKdS1_S1_S1_Pd
        .type           _Z32massMatrixMultiplyConstantKernelILi12ELi12ELi1EEviPKdS1_S1_S1_Pd,@function
        .size           _Z32massMatrixMultiplyConstantKernelILi12ELi12ELi1EEviPKdS1_S1_S1_Pd,(.L_x_1044 - _Z32massMatrixMultiplyConstantKernelILi12ELi12ELi1EEviPKdS1_S1_S1_Pd)
        .other          _Z32massMatrixMultiplyConstantKernelILi12ELi12ELi1EEviPKdS1_S1_S1_Pd,@"STO_CUDA_ENTRY STV_DEFAULT"
_Z32massMatrixMultiplyConstantKernelILi12ELi12ELi1EEviPKdS1_S1_S1_Pd:
.text._Z32massMatrixMultiplyConstantKernelILi12ELi12ELi1EEviPKdS1_S1_S1_Pd:
[----:B------:R-:W-:Y:S01]  /*0000*/  LDC R1, c[0x0][0x37c] ;  /* 0x0000df00ff017b82 */ /* 0x000fe20000000800 */
[----:B------:R-:W0:Y:S07]  /*0010*/  S2R R158, SR_TID.Y ;  /* 0x00000000009e7919 */ /* 0x000e2e0000002200 */
[----:B------:R-:W0:Y:S01]  /*0020*/  S2UR UR4, SR_CTAID.X ;  /* 0x00000000000479c3 */ /* 0x000e220000002500 */
[----:B------:R-:W1:Y:S01]  /*0030*/  LDCU UR5, c[0x0][0x380] ;  /* 0x00007000ff0577ac */ /* 0x000e620008000800 */
[----:B------:R-:W2:Y:S01]  /*0040*/  S2R R137, SR_TID.X ;  /* 0x0000000000897919 */ /* 0x000ea20000002100 */
[----:B------:R-:W3:Y:S01]  /*0050*/  LDCU.64 UR76, c[0x0][0x358] ;  /* 0x00006b00ff4c77ac */ /* 0x000ee20008000a00 */
[----:B------:R-:W4:Y:S01]  /*0060*/  LDCU.128 UR12, c[0x3][0x30] ;  /* 0x00c00600ff0c77ac */ /* 0x000f220008000c00 */
[----:B------:R-:W5:Y:S01]  /*0070*/  LDCU.128 UR24, c[0x3][0x730] ;  /* 0x00c0e600ff1877ac */ /* 0x000f620008000c00 */
[----:B------:R-:W5:Y:S01]  /*0080*/  LDCU.128 UR16, c[0x3][0x700] ;  /* 0x00c0e000ff1077ac */ /* 0x000f620008000c00 */
[----:B------:R-:W5:Y:S01]  /*0090*/  LDCU.128 UR8, c[0x3][URZ] ;  /* 0x00c00000ff0877ac */ /* 0x000f620008000c00 */
[----:B------:R-:W5:Y:S01]  /*00a0*/  LDCU.128 UR32, c[0x3][0x40] ;  /* 0x00c00800ff2077ac */ /* 0x000f620008000c00 */
[----:B------:R-:W5:Y:S01]  /*00b0*/  LDCU.128 UR36, c[0x3][0x740] ;  /* 0x00c0e800ff2477ac */ /* 0x000f620008000c00 */
[----:B0-----:R-:W-:Y:S01]  /*00c0*/  VIADD R0, R158, UR4 ;  /* 0x000000049e007c36 */ /* 0x001fe20008000000 */
[----:B------:R-:W0:Y:S04]  /*00d0*/  LDCU.128 UR40, c[0x3][0x50] ;  /* 0x00c00a00ff2877ac */ /* 0x000e280008000c00 */
[C---:B-1----:R-:W-:Y:S01]  /*00e0*/  ISETP.GE.AND P0, PT, R0.reuse, UR5, PT ;  /* 0x0000000500007c0c */ /* 0x042fe2000bf06270 */
[----:B----4-:R-:W-:Y:S01]  /*00f0*/  IMAD.U32 R34, RZ, RZ, UR14 ;  /* 0x0000000eff227e24 */ /* 0x010fe2000f8e00ff */
[----:B------:R-:W1:Y:S01]  /*0100*/  LDCU.128 UR4, c[0x3][0x710] ;  /* 0x00c0e200ff0477ac */ /* 0x000e620008000c00 */
[----:B------:R-:W4:Y:S01]  /*0110*/  LDCU.128 UR44, c[0x3][0x750] ;  /* 0x00c0ea00ff2c77ac */ /* 0x000f220008000c00 */
[----:B------:R-:W1:Y:S09]  /*0120*/  LDCU.128 UR28, c[0x3][0x720] ;  /* 0x00c0e400ff1c77ac */ /* 0x000e720008000c00 */
[----:B------:R-:W3:Y:S01]  /*0130*/  @!P0 LDC.64 R2, c[0x0][0x3a0] ;  /* 0x0000e800ff028b82 */ /* 0x000ee20000000a00 */
[----:B--2---:R-:W-:Y:S01]  /*0140*/  @!P0 IMAD R17, R0, 0x6c0, R137 ;  /* 0x000006c000118824 */ /* 0x004fe200078e0289 */
[----:B------:R-:W2:Y:S01]  /*0150*/  LDCU.128 UR20, c[0x3][0x20] ;  /* 0x00c00400ff1477ac */ /* 0x000ea20008000c00 */
[----:B------:R-:W1:Y:S01]  /*0160*/  LDCU.128 UR48, c[0x3][0x60] ;  /* 0x00c00c00ff3077ac */ /* 0x000e620008000c00 */
[----:B------:R-:W2:Y:S01]  /*0170*/  LDCU.128 UR52, c[0x3][0x760] ;  /* 0x00c0ec00ff3477ac */ /* 0x000ea20008000c00 */
[----:B------:R-:W1:Y:S01]  /*0180*/  LDCU.128 UR60, c[0x3][0x790] ;  /* 0x00c0f200ff3c77ac */ /* 0x000e620008000c00 */
[----:B------:R-:W1:Y:S01]  /*0190*/  LDCU.128 UR56, c[0x3][0x770] ;  /* 0x00c0ee00ff3877ac */ /* 0x000e620008000c00 */
        /* <DEDUP_REMOVED lines=13> */
[----:B------:R-:W-:-:S02]  /*0270*/  IMAD.U32 R35, RZ, RZ, UR15 ;  /* 0x0000000fff237e24 */ /* 0x000fc4000f8e00ff */
[----:B-----5:R-:W-:Y:S01]  /*0280*/  IMAD.U32 R2, RZ, RZ, UR12 ;  /* 0x0000000cff027e24 */ /* 0x020fe2000f8e00ff */
[----:B------:R-:W-:Y:S01]  /*0290*/  MOV R3, UR13 ;  /* 0x0000000d00037c02 */ /* 0x000fe20008000f00 */
[----:B------:R-:W5:Y:S01]  /*02a0*/  LDCU.128 UR12, c[0x3][0x10] ;  /* 0x00c00200ff0c77ac */ /* 0x000f620008000c00 */
[----:B------:R-:W-:Y:S02]  /*02b0*/  IMAD.U32 R114, RZ, RZ, UR26 ;  /* 0x0000001aff727e24 */ /* 0x000fe4000f8e00ff */
        /* <DEDUP_REMOVED lines=9> */
[----:B0-----:R-:W-:Y:S01]  /*0350*/  MOV R97, UR41 ;  /* 0x0000002900617c02 */ /* 0x001fe20008000f00 */
[----:B------:R-:W-:Y:S01]  /*0360*/  IMAD.U32 R96, RZ, RZ, UR40 ;  /* 0x00000028ff607e24 */ /* 0x000fe2000f8e00ff */
[----:B----4-:R-:W-:Y:S01]  /*0370*/  MOV R63, UR47 ;  /* 0x0000002f003f7c02 */ /* 0x010fe20008000f00 */
[----:B------:R-:W-:Y:S01]  /*0380*/  IMAD.U32 R94, RZ, RZ, UR44 ;  /* 0x0000002cff5e7e24 */ /* 0x000fe2000f8e00ff */
[----:B------:R-:W-:Y:S01]  /*0390*/  MOV R74, UR42 ;  /* 0x0000002a004a7c02 */ /* 0x000fe20008000f00 */
[----:B------:R-:W-:Y:S01]  /*03a0*/  IMAD.U32 R95, RZ, RZ, UR45 ;  /* 0x0000002dff5f7e24 */ /* 0x000fe2000f8e00ff */
[----:B------:R-:W0:Y:S01]  /*03b0*/  LDCU.128 UR32, c[0x3][0xc0] ;  /* 0x00c01800ff2077ac */ /* 0x000e220008000c00 */
[----:B------:R-:W-:Y:S01]  /*03c0*/  IMAD.U32 R62, RZ, RZ, UR46 ;  /* 0x0000002eff3e7e24 */ /* 0x000fe2000f8e00ff */
[----:B------:R-:W4:Y:S01]  /*03d0*/  LDCU.128 UR44, c[0x3][0x90] ;  /* 0x00c01200ff2c77ac */ /* 0x000f220008000c00 */
[----:B------:R-:W-:Y:S01]  /*03e0*/  IMAD.U32 R75, RZ, RZ, UR43 ;  /* 0x0000002bff4b7e24 */ /* 0x000fe2000f8e00ff */
[----:B------:R-:W5:Y:S01]  /*03f0*/  LDCU.128 UR36, c[0x3][0x7c0] ;  /* 0x00c0f800ff2477ac */ /* 0x000f620008000c00 */
[----:B--2---:R-:W-:Y:S01]  /*0400*/  MOV R126, UR54 ;  /* 0x00000036007e7c02 */ /* 0x004fe20008000f00 */
[----:B------:R-:W-:Y:S01]  /*0410*/  IMAD.U32 R127, RZ, RZ, UR55 ;  /* 0x00000037ff7f7e24 */ /* 0x000fe2000f8e00ff */
[----:B-1----:R-:W-:Y:S01]  /*0420*/  MOV R116, UR50 ;  /* 0x0000003200747c02 */ /* 0x002fe20008000f00 */
[----:B------:R-:W-:Y:S01]  /*0430*/  IMAD.U32 R117, RZ, RZ, UR51 ;  /* 0x00000033ff757e24 */ /* 0x000fe2000f8e00ff */
[----:B------:R-:W-:Y:S01]  /*0440*/  MOV R140, UR62 ;  /* 0x0000003e008c7c02 */ /* 0x000fe20008000f00 */
[----:B------:R-:W-:Y:S01]  /*0450*/  IMAD.U32 R141, RZ, RZ, UR63 ;  /* 0x0000003fff8d7e24 */ /* 0x000fe2000f8e00ff */
[----:B------:R-:W1:Y:S01]  /*0460*/  LDCU.128 UR40, c[0x3][0x780] ;  /* 0x00c0f000ff2877ac */ /* 0x000e620008000c00 */
[----:B----4-:R-:W-:Y:S01]  /*0470*/  MOV R132, UR46 ;  /* 0x0000002e00847c02 */ /* 0x010fe20008000f00 */
[----:B------:R-:W-:Y:S01]  /*0480*/  IMAD.U32 R133, RZ, RZ, UR47 ;  /* 0x0000002fff857e24 */ /* 0x000fe2000f8e00ff */
[----:B0-----:R-:W-:Y:S01]  /*0490*/  MOV R16, UR32 ;  /* 0x0000002000107c02 */ /* 0x001fe20008000f00 */
[----:B------:R-:W-:Y:S01]  /*04a0*/  IMAD.U32 R17, RZ, RZ, UR33 ;  /* 0x00000021ff117e24 */ /* 0x000fe2000f8e00ff */
[----:B-----5:R-:W-:Y:S01]  /*04b0*/  MOV R18, UR36 ;  /* 0x0000002400127c02 */ /* 0x020fe20008000f00 */
[----:B------:R-:W-:Y:S01]  /*04c0*/  IMAD.U32 R19, RZ, RZ, UR37 ;  /* 0x00000025ff137e24 */ /* 0x000fe2000f8e00ff */
[----:B------:R-:W-:Y:S01]  /*04d0*/  MOV R146, UR34 ;  /* 0x0000002200927c02 */ /* 0x000fe20008000f00 */
[----:B------:R-:W-:Y:S01]  /*04e0*/  IMAD.U32 R147, RZ, RZ, UR35 ;  /* 0x00000023ff937e24 */ /* 0x000fe2000f8e00ff */
[----:B------:R-:W-:Y:S01]  /*04f0*/  MOV R54, UR38 ;  /* 0x0000002600367c02 */ /* 0x000fe20008000f00 */
[----:B------:R-:W-:Y:S01]  /*0500*/  IMAD.U32 R55, RZ, RZ, UR39 ;  /* 0x00000027ff377e24 */ /* 0x000fe2000f8e00ff */
[----:B------:R-:W-:Y:S01]  /*0510*/  MOV R28, UR56 ;  /* 0x00000038001c7c02 */ /* 0x000fe20008000f00 */
[----:B------:R-:W-:Y:S01]  /*0520*/  IMAD.U32 R29, RZ, RZ, UR57 ;  /* 0x00000039ff1d7e24 */ /* 0x000fe2000f8e00ff */
[----:B------:R-:W0:Y:S01]  /*0530*/  LDCU.128 UR32, c[0x3][0xb0] ;  /* 0x00c01600ff2077ac */ /* 0x000e220008000c00 */
[----:B------:R-:W-:Y:S01]  /*0540*/  MOV R36, UR58 ;  /* 0x0000003a00247c02 */ /* 0x000fe20008000f00 */
[----:B------:R-:W-:Y:S01]  /*0550*/  IMAD.U32 R37, RZ, RZ, UR59 ;  /* 0x0000003bff257e24 */ /* 0x000fe2000f8e00ff */
[----:B------:R-:W2:Y:S01]  /*0560*/  LDCU.128 UR36, c[0x3][0xe0] ;  /* 0x00c01c00ff2477ac */ /* 0x000ea20008000c00 */
[----:B-1----:R-:W-:Y:S01]  /*0570*/  MOV R84, UR40 ;  /* 0x0000002800547c02 */ /* 0x002fe20008000f00 */
[----:B------:R-:W-:Y:S01]  /*0580*/  IMAD.U32 R85, RZ, RZ, UR41 ;  /* 0x00000029ff557e24 */ /* 0x000fe2000f8e00ff */
[----:B0-----:R-:W-:Y:S01]  /*0590*/  MOV R90, UR32 ;  /* 0x00000020005a7c02 */ /* 0x001fe20008000f00 */
[----:B------:R-:W-:Y:S01]  /*05a0*/  IMAD.U32 R91, RZ, RZ, UR33 ;  /* 0x00000021ff5b7e24 */ /* 0x000fe2000f8e00ff */
[----:B--2---:R-:W-:Y:S01]  /*05b0*/  MOV R88, UR36 ;  /* 0x0000002400587c02 */ /* 0x004fe20008000f00 */
[----:B------:R-:W-:Y:S01]  /*05c0*/  IMAD.U32 R89, RZ, RZ, UR37 ;  /* 0x00000025ff597e24 */ /* 0x000fe2000f8e00ff */
[----:B------:R-:W0:Y:S01]  /*05d0*/  S2R R155, SR_CgaCtaId ;  /* 0x00000000009b7919 */ /* 0x000e220000008800 */
[----:B---3--:R-:W-:-:S02]  /*05e0*/  DADD R22, R76, R14 ;  /* 0x000000004c167229 */ /* 0x008fc4000000000e */
[----:B------:R-:W-:Y:S02]  /*05f0*/  DADD R76, R76, -R14 ;  /* 0x000000004c4c7229 */ /* 0x000fe4000000080e */
[C-C-:B------:R-:W-:Y:S02]  /*0600*/  DADD R44, R144.reuse, R4.reuse ;  /* 0x00000000902c7229 */ /* 0x140fe40000000004 */
[----:B------:R-:W-:Y:S01]  /*0610*/  DADD R144, R144, -R4 ;  /* 0x0000000090907229 */ /* 0x000fe20000000804 */
[----:B------:R-:W-:Y:S01]  /*0620*/  MOV R4, UR24 ;  /* 0x0000001800047c02 */ /* 0x000fe20008000f00 */
[----:B------:R-:W-:Y:S01]  /*0630*/  IMAD.U32 R5, RZ, RZ, UR25 ;  /* 0x00000019ff057e24 */ /* 0x000fe2000f8e00ff */
[----:B------:R-:W1:Y:S01]  /*0640*/  LDCU.128 UR24, c[0x3][0x70] ;  /* 0x00c00e00ff1877ac */ /* 0x000e620008000c00 */
[C-C-:B------:R-:W-:Y:S02]  /*0650*/  DADD R100, R86.reuse, R8.reuse ;  /* 0x0000000056647229 */ /* 0x140fe40000000008 */
[----:B------:R-:W-:-:S02]  /*0660*/  DADD R86, R86, -R8 ;  /* 0x0000000056567229 */ /* 0x000fc40000000808 */
[----:B------:R-:W-:Y:S02]  /*0670*/  DFMA R8, R22, UR8, RZ ;  /* 0x0000000816087c2b */ /* 0x000fe400080000ff */
[C-C-:B------:R-:W-:Y:S02]  /*0680*/  DADD R64, R148.reuse, R10.reuse ;  /* 0x0000000094407229 */ /* 0x140fe4000000000a */
[----:B------:R-:W-:Y:S02]  /*0690*/  DADD R148, R148, -R10 ;  /* 0x0000000094947229 */ /* 0x000fe4000000080a */
[C---:B------:R-:W-:Y:S02]  /*06a0*/  DFMA R10, R76.reuse, UR16, RZ ;  /* 0x000000104c0a7c2b */ /* 0x040fe400080000ff */
[----:B------:R-:W-:Y:S02]  /*06b0*/  DFMA R14, R76, R4, RZ ;  /* 0x000000044c0e722b */ /* 0x000fe400000000ff */
[----:B------:R-:W-:-:S02]  /*06c0*/  DADD R50, R150, R12 ;  /* 0x0000000096327229 */ /* 0x000fc4000000000c */
[----:B------:R-:W-:Y:S02]  /*06d0*/  DADD R150, R150, -R12 ;  /* 0x0000000096967229 */ /* 0x000fe4000000080c */
[----:B------:R-:W-:Y:S02]  /*06e0*/  DFMA R12, R22, R2, RZ ;  /* 0x00000002160c722b */ /* 0x000fe400000000ff */
[C-C-:B------:R-:W-:Y:S02]  /*06f0*/  DADD R80, R66.reuse, R6.reuse ;  /* 0x0000000042507229 */ /* 0x140fe40000000006 */
[----:B------:R-:W-:Y:S01]  /*0700*/  DADD R66, R66, -R6 ;  /* 0x0000000042427229 */ /* 0x000fe20000000806 */
[----:B------:R-:W-:Y:S01]  /*0710*/  IMAD.U32 R6, RZ, RZ, UR18 ;  /* 0x00000012ff067e24 */ /* 0x000fe2000f8e00ff */
[----:B------:R-:W-:Y:S01]  /*0720*/  MOV R7, UR19 ;  /* 0x0000001300077c02 */ /* 0x000fe20008000f00 */
[C---:B------:R-:W-:Y:S02]  /*0730*/  DFMA R8, R50.reuse, UR10, R8 ;  /* 0x0000000a32087c2b */ /* 0x040fe40008000008 */
[----:B------:R-:W-:-:S02]  /*0740*/  DFMA R12, R50, R34, R12 ;  /* 0x00000022320c722b */ /* 0x000fc4000000000c */
[C---:B------:R-:W-:Y:S02]  /*0750*/  DFMA R14, R150.reuse, R114, R14 ;  /* 0x00000072960e722b */ /* 0x040fe4000000000e */
[----:B------:R-:W-:Y:S02]  /*0760*/  DFMA R10, R150, R6, R10 ;  /* 0x00000006960a722b */ /* 0x000fe4000000000a */
[C---:B------:R-:W-:Y:S02]  /*0770*/  DFMA R8, R64.reuse, UR12, R8 ;  /* 0x0000000c40087c2b */ /* 0x040fe40008000008 */
[----:B------:R-:W-:Y:S02]  /*0780*/  DFMA R12, R64, R122, R12 ;  /* 0x0000007a400c722b */ /* 0x000fe4000000000c */
[C---:B------:R-:W-:Y:S02]  /*0790*/  DFMA R14, R148.reuse, R118, R14 ;  /* 0x00000076940e722b */ /* 0x040fe4000000000e */
[----:B------:R-:W-:-:S02]  /*07a0*/  DFMA R10, R148, UR4, R10 ;  /* 0x00000004940a7c2b */ /* 0x000fc4000800000a */
[C---:B------:R-:W-:Y:S02]  /*07b0*/  DFMA R8, R100.reuse, UR14, R8 ;  /* 0x0000000e64087c2b */ /* 0x040fe40008000008 */
[----:B------:R-:W-:Y:S02]  /*07c0*/  DFMA R12, R100, R42, R12 ;  /* 0x0000002a640c722b */ /* 0x000fe4000000000c */
[C---:B------:R-:W-:Y:S02]  /*07d0*/  DFMA R14, R86.reuse, R40, R14 ;  /* 0x00000028560e722b */ /* 0x040fe4000000000e */
[----:B------:R-:W-:Y:S02]  /*07e0*/  DFMA R10, R86, UR6, R10 ;  /* 0x00000006560a7c2b */ /* 0x000fe4000800000a */
[C---:B------:R-:W-:Y:S02]  /*07f0*/  DFMA R8, R80.reuse, UR20, R8 ;  /* 0x0000001450087c2b */ /* 0x040fe40008000008 */
[----:B------:R-:W-:-:S02]  /*0800*/  DFMA R12, R80, R96, R12 ;  /* 0x00000060500c722b */ /* 0x000fc4000000000c */
[C---:B------:R-:W-:Y:S02]  /*0810*/  DFMA R14, R66.reuse, R94, R14 ;  /* 0x0000005e420e722b */ /* 0x040fe4000000000e */
[----:B------:R-:W-:Y:S02]  /*0820*/  DFMA R10, R66, UR28, R10 ;  /* 0x0000001c420a7c2b */ /* 0x000fe4000800000a */
[C---:B------:R-:W-:Y:S02]  /*0830*/  DFMA R8, R44.reuse, UR22, R8 ;  /* 0x000000162c087c2b */ /* 0x040fe40008000008 */
[----:B------:R-:W-:Y:S02]  /*0840*/  DFMA R12, R44, R74, R12 ;  /* 0x0000004a2c0c722b */ /* 0x000fe4000000000c */
[C---:B------:R-:W-:Y:S02]  /*0850*/  DFMA R14, R144.reuse, R62, R14 ;  /* 0x0000003e900e722b */ /* 0x040fe4000000000e */
[----:B------:R-:W-:Y:S01]  /*0860*/  DFMA R10, R144, UR30, R10 ;  /* 0x0000001e900a7c2b */ /* 0x000fe2000800000a */
[----:B------:R-:W2:Y:S01]  /*0870*/  LDCU.128 UR28, c[0x3][0x80] ;  /* 0x00c01000ff1c77ac */ /* 0x000ea20008000c00 */
[----:B-1----:R-:W-:Y:S01]  /*0880*/  MOV R134, UR24 ;  /* 0x0000001800867c02 */ /* 0x002fe20008000f00 */
[----:B------:R-:W-:Y:S01]  /*0890*/  IMAD.U32 R135, RZ, RZ, UR25 ;  /* 0x00000019ff877e24 */ /* 0x000fe2000f8e00ff */
[----:B------:R-:W-:Y:S01]  /*08a0*/  MOV R38, UR26 ;  /* 0x0000001a00267c02 */ /* 0x000fe20008000f00 */
[----:B------:R-:W-:Y:S01]  /*08b0*/  IMAD.U32 R39, RZ, RZ, UR27 ;  /* 0x0000001bff277e24 */ /* 0x000fe2000f8e00ff */
[----:B------:R-:W-:Y:S01]  /*08c0*/  DADD R110, R12, -R14 ;  /* 0x000000000c6e7229 */ /* 0x000fe2000000080e */
[----:B------:R-:W1:Y:S01]  /*08d0*/  LDCU.128 UR24, c[0x3][0xa0] ;  /* 0x00c01400ff1877ac */ /* 0x000e620008000c00 */
[----:B------:R-:W-:-:S02]  /*08e0*/  DADD R106, R8, -R10 ;  /* 0x00000000086a7229 */ /* 0x000fc4000000080a */
[----:B------:R-:W-:Y:S02]  /*08f0*/  DADD R108, R8, R10 ;  /* 0x00000000086c7229 */ /* 0x000fe4000000000a */
[----:B------:R-:W-:Y:S01]  /*0900*/  DADD R112, R12, R14 ;  /* 0x000000000c707229 */ /* 0x000fe2000000000e */
[----:B------:R-:W-:Y:S01]  /*0910*/  IMAD.U32 R8, RZ, RZ, UR48 ;  /* 0x00000030ff087e24 */ /* 0x000fe2000f8e00ff */
[----:B------:R-:W-:Y:S01]  /*0920*/  MOV R10, UR52 ;  /* 0x00000034000a7c02 */ /* 0x000fe20008000f00 */
[----:B------:R-:W-:Y:S01]  /*0930*/  IMAD.U32 R9, RZ, RZ, UR49 ;  /* 0x00000031ff097e24 */ /* 0x000fe2000f8e00ff */
[----:B------:R-:W-:Y:S01]  /*0940*/  MOV R12, UR44 ;  /* 0x0000002c000c7c02 */ /* 0x000fe20008000f00 */
[----:B------:R-:W-:Y:S02]  /*0950*/  IMAD.U32 R11, RZ, RZ, UR53 ;  /* 0x00000035ff0b7e24 */ /* 0x000fe4000f8e00ff */
[----:B------:R-:W-:Y:S01]  /*0960*/  IMAD.U32 R13, RZ, RZ, UR45 ;  /* 0x0000002dff0d7e24 */ /* 0x000fe2000f8e00ff */
[----:B------:R-:W3:Y:S01]  /*0970*/  LDCU.128 UR44, c[0x3][0x7a0] ;  /* 0x00c0f400ff2c77ac */ /* 0x000ee20008000c00 */
[----:B------:R-:W-:Y:S01]  /*0980*/  MOV R14, UR60 ;  /* 0x0000003c000e7c02 */ /* 0x000fe20008000f00 */
[----:B------:R-:W-:Y:S01]  /*0990*/  IMAD.U32 R15, RZ, RZ, UR61 ;  /* 0x0000003dff0f7e24 */ /* 0x000fe2000f8e00ff */
[----:B------:R-:W-:Y:S01]  /*09a0*/  DFMA R20, R22, R8, RZ ;  /* 0x000000081614722b */ /* 0x000fe200000000ff */
[----:B------:R-:W4:Y:S01]  /*09b0*/  LDCU.128 UR52, c[0x3][0x7d0] ;  /* 0x00c0fa00ff3477ac */ /* 0x000f220008000c00 */
[----:B------:R-:W-:-:S02]  /*09c0*/  DFMA R24, R76, R10, RZ ;  /* 0x0000000a4c18722b */ /* 0x000fc400000000ff */
[----:B------:R-:W-:Y:S01]  /*09d0*/  DFMA R26, R22, R12, RZ ;  /* 0x0000000c161a722b */ /* 0x000fe200000000ff */
[----:B------:R-:W5:Y:S01]  /*09e0*/  LDCU.128 UR48, c[0x3][0xd0] ;  /* 0x00c01a00ff3077ac */ /* 0x000f620008000c00 */
[----:B------:R-:W-:Y:S02]  /*09f0*/  DFMA R32, R76, R14, RZ ;  /* 0x0000000e4c20722b */ /* 0x000fe400000000ff */
[----:B------:R-:W-:Y:S02]  /*0a00*/  DFMA R46, R22, R16, RZ ;  /* 0x00000010162e722b */ /* 0x000fe400000000ff */
[----:B------:R-:W-:Y:S02]  /*0a10*/  DFMA R52, R76, R18, RZ ;  /* 0x000000124c34722b */ /* 0x000fe400000000ff */
[----:B------:R-:W-:Y:S02]  /*0a20*/  DFMA R20, R50, R116, R20 ;  /* 0x000000743214722b */ /* 0x000fe40000000014 */
[C---:B------:R-:W-:Y:S01]  /*0a30*/  DFMA R30, R150.reuse, R126, R24 ;  /* 0x0000007e961e722b */ /* 0x040fe20000000018 */
[----:B--2---:R-:W-:Y:S01]  /*0a40*/  MOV R92, UR28 ;  /* 0x0000001c005c7c02 */ /* 0x004fe20008000f00 */
[----:B------:R-:W-:Y:S01]  /*0a50*/  IMAD.U32 R93, RZ, RZ, UR29 ;  /* 0x0000001dff5d7e24 */ /* 0x000fe2000f8e00ff */
[----:B------:R-:W-:Y:S01]  /*0a60*/  MOV R72, UR30 ;  /* 0x0000001e00487c02 */ /* 0x000fe20008000f00 */
[----:B------:R-:W-:Y:S01]  /*0a70*/  IMAD.U32 R73, RZ, RZ, UR31 ;  /* 0x0000001fff497e24 */ /* 0x000fe2000f8e00ff */
[----:B------:R-:W-:Y:S01]  /*0a80*/  DFMA R56, R150, R140, R32 ;  /* 0x0000008c9638722b */ /* 0x000fe20000000020 */
[----:B------:R-:W2:Y:S01]  /*0a90*/  LDCU.128 UR28, c[0x3][0x7b0] ;  /* 0x00c0f600ff1c77ac */ /* 0x000ea20008000c00 */
[C---:B------:R-:W-:Y:S01]  /*0aa0*/  DFMA R48, R50.reuse, R132, R26 ;  /* 0x000000843230722b */ /* 0x040fe2000000001a */
[----:B---3--:R-:W-:Y:S01]  /*0ab0*/  MOV R32, UR44 ;  /* 0x0000002c00207c02 */ /* 0x008fe20008000f00 */
[----:B-1----:R-:W-:Y:S01]  /*0ac0*/  IMAD.U32 R27, RZ, RZ, UR25 ;  /* 0x00000019ff1b7e24 */ /* 0x002fe2000f8e00ff */
[----:B------:R-:W-:Y:S01]  /*0ad0*/  MOV R26, UR24 ;  /* 0x00000018001a7c02 */ /* 0x000fe20008000f00 */
[----:B------:R-:W-:Y:S01]  /*0ae0*/  IMAD.U32 R33, RZ, RZ, UR45 ;  /* 0x0000002dff217e24 */ /* 0x000fe2000f8e00ff */
[----:B------:R-:W-:Y:S01]  /*0af0*/  MOV R78, UR26 ;  /* 0x0000001a004e7c02 */ /* 0x000fe20008000f00 */
[----:B------:R-:W-:Y:S01]  /*0b00*/  IMAD.U32 R79, RZ, RZ, UR27 ;  /* 0x0000001bff4f7e24 */ /* 0x000fe2000f8e00ff */
[----:B------:R-:W-:Y:S01]  /*0b10*/  DFMA R58, R50, R146, R46 ;  /* 0x00000092323a722b */ /* 0x000fe2000000002e */
[----:B------:R-:W1:Y:S01]  /*0b20*/  LDCU.128 UR24, c[0x3][0x7e0] ;  /* 0x00c0fc00ff1877ac */ /* 0x000e620008000c00 */
[----:B------:R-:W-:-:S02]  /*0b30*/  DFMA R60, R150, R54, R52 ;  /* 0x00000036963c722b */ /* 0x000fc40000000034 */
[----:B------:R-:W-:Y:S01]  /*0b40*/  DFMA R20, R64, R134, R20 ;  /* 0x000000864014722b */ /* 0x000fe20000000014 */
[----:B----4-:R-:W-:Y:S01]  /*0b50*/  MOV R52, UR52 ;  /* 0x0000003400347c02 */ /* 0x010fe20008000f00 */
[C---:B------:R-:W-:Y:S01]  /*0b60*/  DFMA R46, R148.reuse, R28, R30 ;  /* 0x0000001c942e722b */ /* 0x040fe2000000001e */
[----:B------:R-:W-:Y:S01]  /*0b70*/  IMAD.U32 R53, RZ, RZ, UR53 ;  /* 0x00000035ff357e24 */ /* 0x000fe2000f8e00ff */
[----:B------:R-:W-:Y:S01]  /*0b80*/  DFMA R56, R148, R32, R56 ;  /* 0x000000209438722b */ /* 0x000fe20000000038 */
[----:B-----5:R-:W-:Y:S01]  /*0b90*/  MOV R24, UR48 ;  /* 0x0000003000187c02 */ /* 0x020fe20008000f00 */
[----:B------:R-:W-:Y:S01]  /*0ba0*/  DFMA R48, R64, R26, R48 ;  /* 0x0000001a4030722b */ /* 0x000fe20000000030 */
[----:B------:R-:W-:Y:S01]  /*0bb0*/  IMAD.U32 R25, RZ, RZ, UR49 ;  /* 0x00000031ff197e24 */ /* 0x000fe2000f8e00ff */
[----:B------:R-:W-:Y:S01]  /*0bc0*/  MOV R104, UR46 ;  /* 0x0000002e00687c02 */ /* 0x000fe20008000f00 */
[----:B------:R-:W-:Y:S01]  /*0bd0*/  IMAD.U32 R105, RZ, RZ, UR47 ;  /* 0x0000002fff697e24 */ /* 0x000fe2000f8e00ff */
[----:B------:R-:W-:Y:S01]  /*0be0*/  DFMA R70, R148, R52, R60 ;  /* 0x000000349446722b */ /* 0x000fe2000000003c */
[----:B------:R-:W-:Y:S01]  /*0bf0*/  MOV R102, UR54 ;  /* 0x0000003600667c02 */ /* 0x000fe20008000f00 */
[----:B------:R-:W-:Y:S01]  /*0c00*/  DFMA R20, R100, R38, R20 ;  /* 0x000000266414722b */ /* 0x000fe20000000014 */
[----:B------:R-:W-:Y:S01]  /*0c10*/  IMAD.U32 R103, RZ, RZ, UR55 ;  /* 0x00000037ff677e24 */ /* 0x000fe2000f8e00ff */
[----:B------:R-:W-:-:S02]  /*0c20*/  DFMA R46, R86, R36, R46 ;  /* 0x00000024562e722b */ /* 0x000fc4000000002e */
[----:B------:R-:W-:Y:S02]  /*0c30*/  DFMA R68, R64, R24, R58 ;  /* 0x000000184044722b */ /* 0x000fe4000000003a */
[----:B------:R-:W-:Y:S01]  /*0c40*/  DFMA R56, R86, R104, R56 ;  /* 0x000000685638722b */ /* 0x000fe20000000038 */
[----:B------:R-:W-:Y:S01]  /*0c50*/  MOV R30, UR50 ;  /* 0x00000032001e7c02 */ /* 0x000fe20008000f00 */
[----:B------:R-:W-:Y:S01]  /*0c60*/  DFMA R58, R100, R78, R48 ;  /* 0x0000004e643a722b */ /* 0x000fe20000000030 */
[----:B------:R-:W-:Y:S01]  /*0c70*/  IMAD.U32 R31, RZ, RZ, UR51 ;  /* 0x00000033ff1f7e24 */ /* 0x000fe2000f8e00ff */
[----:B------:R-:W-:Y:S01]  /*0c80*/  MOV R60, UR42 ;  /* 0x0000002a003c7c02 */ /* 0x000fe20008000f00 */
[----:B------:R-:W-:Y:S01]  /*0c90*/  IMAD.U32 R61, RZ, RZ, UR43 ;  /* 0x0000002bff3d7e24 */ /* 0x000fe2000f8e00ff */
[----:B--2---:R-:W-:Y:S01]  /*0ca0*/  MOV R82, UR28 ;  /* 0x0000001c00527c02 */ /* 0x004fe20008000f00 */
[----:B------:R-:W-:Y:S01]  /*0cb0*/  IMAD.U32 R83, RZ, RZ, UR29 ;  /* 0x0000001dff537e24 */ /* 0x000fe2000f8e00ff */
[----:B------:R-:W-:Y:S01]  /*0cc0*/  DFMA R124, R86, R102, R70 ;  /* 0x00000066567c722b */ /* 0x000fe20000000046 */
[----:B------:R-:W2:Y:S01]  /*0cd0*/  LDCU.128 UR40, c[0x3][0xf0] ;  /* 0x00c01e00ff2877ac */ /* 0x000ea20008000c00 */
[----:B------:R-:W-:Y:S01]  /*0ce0*/  DFMA R20, R80, R92, R20 ;  /* 0x0000005c5014722b */ /* 0x000fe20000000014 */
[----:B-1----:R-:W-:Y:S01]  /*0cf0*/  MOV R48, UR24 ;  /* 0x0000001800307c02 */ /* 0x002fe20008000f00 */
[----:B------:R-:W-:Y:S01]  /*0d00*/  DFMA R46, R66, R84, R46 ;  /* 0x00000054422e722b */ /* 0x000fe2000000002e */
[----:B------:R-:W-:Y:S01]  /*0d10*/  IMAD.U32 R49, RZ, RZ, UR25 ;  /* 0x00000019ff317e24 */ /* 0x000fe2000f8e00ff */
[----:B------:R-:W-:-:S02]  /*0d20*/  DFMA R68, R100, R30, R68 ;  /* 0x0000001e6444722b */ /* 0x000fc40000000044 */
[----:B------:R-:W-:Y:S02]  /*0d30*/  DFMA R120, R66, R82, R56 ;  /* 0x000000524278722b */ /* 0x000fe40000000038 */
[----:B------:R-:W-:Y:S01]  /*0d40*/  DFMA R98, R80, R90, R58 ;  /* 0x0000005a5062722b */ /* 0x000fe2000000003a */
[----:B------:R-:W-:Y:S01]  /*0d50*/  MOV R56, UR26 ;  /* 0x0000001a00387c02 */ /* 0x000fe20008000f00 */
[----:B------:R-:W-:Y:S01]  /*0d60*/  IMAD.U32 R57, RZ, RZ, UR27 ;  /* 0x0000001bff397e24 */ /* 0x000fe2000f8e00ff */
[----:B------:R-:W1:Y:S01]  /*0d70*/  LDCU.128 UR24, c[0x3][0x7f0] ;  /* 0x00c0fe00ff1877ac */ /* 0x000e620008000c00 */
[----:B------:R-:W-:Y:S01]  /*0d80*/  MOV R70, UR34 ;  /* 0x0000002200467c02 */ /* 0x000fe20008000f00 */
[----:B------:R-:W-:Y:S01]  /*0d90*/  IMAD.U32 R71, RZ, RZ, UR35 ;  /* 0x00000023ff477e24 */ /* 0x000fe2000f8e00ff */
[----:B------:R-:W-:Y:S01]  /*0da0*/  MOV R58, UR30 ;  /* 0x0000001e003a7c02 */ /* 0x000fe20008000f00 */
[----:B------:R-:W-:Y:S01]  /*0db0*/  IMAD.U32 R59, RZ, RZ, UR31 ;  /* 0x0000001fff3b7e24 */ /* 0x000fe2000f8e00ff */
[----:B------:R-:W-:Y:S01]  /*0dc0*/  DFMA R124, R66, R48, R124 ;  /* 0x00000030427c722b */ /* 0x000fe2000000007c */
[----:B------:R-:W3:Y:S01]  /*0dd0*/  LDCU.128 UR28, c[0x3][0x100] ;  /* 0x00c02000ff1c77ac */ /* 0x000ee20008000c00 */
[----:B------:R-:W-:-:S02]  /*0de0*/  DFMA R20, R44, R72, R20 ;  /* 0x000000482c14722b */ /* 0x000fc40000000014 */
[----:B------:R-:W-:Y:S01]  /*0df0*/  DFMA R46, R144, R60, R46 ;  /* 0x0000003c902e722b */ /* 0x000fe2000000002e */
[----:B------:R-:W4:Y:S01]  /*0e00*/  LDCU.128 UR32, c[0x3][0x800] ;  /* 0x00c10000ff2077ac */ /* 0x000f220008000c00 */
[----:B------:R-:W-:Y:S02]  /*0e10*/  DFMA R128, R80, R88, R68 ;  /* 0x000000585080722b */ /* 0x000fe40000000044 */
[----:B------:R-:W-:Y:S01]  /*0e20*/  DFMA R98, R44, R70, R98 ;  /* 0x000000462c62722b */ /* 0x000fe20000000062 */
[----:B------:R-:W-:Y:S01]  /*0e30*/  MOV R68, UR38 ;  /* 0x0000002600447c02 */ /* 0x000fe20008000f00 */
[C---:B------:R-:W-:Y:S01]  /*0e40*/  DFMA R130, R144.reuse, R58, R120 ;  /* 0x0000003a9082722b */ /* 0x040fe20000000078 */
[----:B------:R-:W-:Y:S01]  /*0e50*/  IMAD.U32 R69, RZ, RZ, UR39 ;  /* 0x00000027ff457e24 */ /* 0x000fe2000f8e00ff */
[----:B------:R-:W-:Y:S02]  /*0e60*/  DFMA R152, R144, R56, R124 ;  /* 0x000000389098722b */ /* 0x000fe4000000007c */
[----:B------:R-:W-:-:S02]  /*0e70*/  DADD R120, R20, -R46 ;  /* 0x0000000014787229 */ /* 0x000fc4000000082e */
[----:B------:R-:W-:Y:S01]  /*0e80*/  DADD R124, R20, R46 ;  /* 0x00000000147c7229 */ /* 0x000fe2000000002e */
[----:B--2---:R-:W-:Y:S01]  /*0e90*/  MOV R20, UR40 ;  /* 0x0000002800147c02 */ /* 0x004fe20008000f00 */
[----:B------:R-:W-:Y:S01]  /*0ea0*/  IMAD.U32 R21, RZ, RZ, UR41 ;  /* 0x00000029ff157e24 */ /* 0x000fe2000f8e00ff */
[----:B------:R-:W-:Y:S02]  /*0eb0*/  DFMA R142, R44, R68, R128 ;  /* 0x000000442c8e722b */ /* 0x000fe40000000080 */
[C-C-:B------:R-:W-:Y:S02]  /*0ec0*/  DADD R128, R98.reuse, -R130.reuse ;  /* 0x0000000062807229 */ /* 0x140fe40000000882 */
[----:B------:R-:W-:Y:S02]  /*0ed0*/  DADD R130, R98, R130 ;  /* 0x0000000062827229 */ /* 0x000fe40000000082 */
[----:B------:R-:W-:Y:S01]  /*0ee0*/  DFMA R98, R22, R20, RZ ;  /* 0x000000141662722b */ /* 0x000fe200000000ff */
[----:B------:R-:W-:Y:S01]  /*0ef0*/  MOV R46, UR42 ;  /* 0x0000002a002e7c02 */ /* 0x000fe20008000f00 */
[----:B-1----:R-:W-:Y:S01]  /*0f00*/  IMAD.U32 R23, RZ, RZ, UR25 ;  /* 0x00000019ff177e24 */ /* 0x002fe2000f8e00ff */
[----:B------:R-:W-:Y:S01]  /*0f10*/  MOV R22, UR24 ;  /* 0x0000001800167c02 */ /* 0x000fe20008000f00 */
[----:B------:R-:W-:Y:S01]  /*0f20*/  IMAD.U32 R47, RZ, RZ, UR43 ;  /* 0x0000002bff2f7e24 */ /* 0x000fe2000f8e00ff */
[----:B------:R-:W-:-:S02]  /*0f30*/  DADD R138, R142, -R152 ;  /* 0x000000008e8a7229 */ /* 0x000fc40000000898 */
[----:B------:R-:W-:Y:S02]  /*0f40*/  DADD R142, R142, R152 ;  /* 0x000000008e8e7229 */ /* 0x000fe40000000098 */
[----:B------:R-:W-:Y:S02]  /*0f50*/  DFMA R76, R76, R22, RZ ;  /* 0x000000164c4c722b */ /* 0x000fe400000000ff */
[----:B------:R-:W-:Y:S01]  /*0f60*/  DFMA R152, R50, R46, R98 ;  /* 0x0000002e3298722b */ /* 0x000fe20000000062 */
[----:B------:R-:W-:Y:S01]  /*0f70*/  MOV R98, UR26 ;  /* 0x0000001a00627c02 */ /* 0x000fe20008000f00 */
[----:B------:R-:W-:Y:S01]  /*0f80*/  IMAD.U32 R99, RZ, RZ, UR27 ;  /* 0x0000001bff637e24 */ /* 0x000fe2000f8e00ff */
[----:B---3--:R-:W-:Y:S01]  /*0f90*/  MOV R50, UR28 ;  /* 0x0000001c00327c02 */ /* 0x008fe20008000f00 */
[----:B------:R-:W-:Y:S01]  /*0fa0*/  IMAD.U32 R51, RZ, RZ, UR29 ;  /* 0x0000001dff337e24 */ /* 0x000fe2000f8e00ff */
[----:B------:R-:W1:Y:S03]  /*0fb0*/  LDCU.128 UR24, c[0x3][0x110] ;  /* 0x00c02200ff1877ac */ /* 0x000e660008000c00 */
[----:B------:R-:W-:-:S02]  /*0fc0*/  DFMA R150, R150, R98, R76 ;  /* 0x000000629696722b */ /* 0x000fc4000000004c */
[----:B------:R-:W-:Y:S01]  /*0fd0*/  DFMA R152, R64, R50, R152 ;  /* 0x000000324098722b */ /* 0x000fe20000000098 */
[----:B----4-:R-:W-:Y:S01]  /*0fe0*/  MOV R76, UR32 ;  /* 0x00000020004c7c02 */ /* 0x010fe20008000f00 */
[----:B------:R-:W-:Y:S01]  /*0ff0*/  IMAD.U32 R77, RZ, RZ, UR33 ;  /* 0x00000021ff4d7e24 */ /* 0x000fe2000f8e00ff */
[----:B------:R-:W-:Y:S01]  /*1000*/  MOV R64, UR30 ;  /* 0x0000001e00407c02 */ /* 0x000fe20008000f00 */
[----:B------:R-:W-:Y:S01]  /*1010*/  IMAD.U32 R65, RZ, RZ, UR31 ;  /* 0x0000001fff417e24 */ /* 0x000fe2000f8e00ff */
[----:B------:R-:W2:Y:S03]  /*1020*/  LDCU.128 UR28, c[0x3][0x810] ;  /* 0x00c10200ff1c77ac */ /* 0x000ea60008000c00 */
[----:B------:R-:W-:Y:S02]  /*1030*/  DFMA R150, R148, R76, R150 ;  /* 0x0000004c9496722b */ /* 0x000fe40000000096 */
[----:B------:R-:W-:Y:S01]  /*1040*/  DFMA R152, R100, R64, R152 ;  /* 0x000000406498722b */ /* 0x000fe20000000098 */
[----:B------:R-:W-:Y:S01]  /*1050*/  MOV R100, UR34 ;  /* 0x0000002200647c02 */ /* 0x000fe20008000f00 */
[----:B------:R-:W-:-:S06]  /*1060*/  IMAD.U32 R101, RZ, RZ, UR35 ;  /* 0x00000023ff657e24 */ /* 0x000fcc000f8e00ff */
[----:B------:R-:W-:Y:S01]  /*1070*/  DFMA R150, R86, R100, R150 ;  /* 0x000000645696722b */ /* 0x000fe20000000096 */
[----:B-1----:R-:W-:Y:S01]  /*1080*/  MOV R86, UR24 ;  /* 0x0000001800567c02 */ /* 0x002fe20008000f00 */
[----:B------:R-:W-:-:S06]  /*1090*/  IMAD.U32 R87, RZ, RZ, UR25 ;  /* 0x00000019ff577e24 */ /* 0x000fcc000f8e00ff */
[----:B------:R-:W-:Y:S01]  /*10a0*/  DFMA R148, R80, R86, R152 ;  /* 0x000000565094722b */ /* 0x000fe20000000098 */
[----:B--2---:R-:W-:Y:S01]  /*10b0*/  MOV R80, UR28 ;  /* 0x0000001c00507c02 */ /* 0x004fe20008000f00 */
[----:B------:R-:W-:-:S06]  /*10c0*/  IMAD.U32 R81, RZ, RZ, UR29 ;  /* 0x0000001dff517e24 */ /* 0x000fcc000f8e00ff */
[----:B------:R-:W-:Y:S01]  /*10d0*/  DFMA R150, R66, R80, R150 ;  /* 0x000000504296722b */ /* 0x000fe20000000096 */
[----:B------:R-:W-:-:S05]  /*10e0*/  LOP3.LUT R66, R137, 0xffff, RZ, 0xc0, !PT ;  /* 0x0000ffff89427812 */ /* 0x000fca00078ec0ff */
[----:B------:R-:W-:Y:S01]  /*10f0*/  IMAD R153, R66, 0x1556, RZ ;  /* 0x0000155642997824 */ /* 0x000fe200078e02ff */
[----:B------:R-:W-:Y:S01]  /*1100*/  MOV R66, UR26 ;  /* 0x0000001a00427c02 */ /* 0x000fe20008000f00 */
[----:B------:R-:W-:-:S03]  /*1110*/  IMAD.U32 R67, RZ, RZ, UR27 ;  /* 0x0000001bff437e24 */ /* 0x000fc6000f8e00ff */
[----:B------:R-:W-:-:S04]  /*1120*/  SHF.R.U32.HI R153, RZ, 0x10, R153 ;  /* 0x00000010ff997819 */ /* 0x000fc80000011699 */
[----:B------:R-:W-:Y:S01]  /*1130*/  PRMT R136, R153, 0x9910, RZ ;  /* 0x0000991099887816 */ /* 0x000fe200000000ff */
[----:B------:R-:W-:Y:S01]  /*1140*/  DFMA R148, R44, R66, R148 ;  /* 0x000000422c94722b */ /* 0x000fe20000000094 */
[----:B------:R-:W-:Y:S01]  /*1150*/  MOV R44, UR30 ;  /* 0x0000001e002c7c02 */ /* 0x000fe20008000f00 */
[----:B------:R-:W-:Y:S02]  /*1160*/  IMAD.U32 R45, RZ, RZ, UR31 ;  /* 0x0000001fff2d7e24 */ /* 0x000fe4000f8e00ff */
[----:B------:R-:W-:-:S04]  /*1170*/  IMAD R136, R136, 0xc, RZ ;  /* 0x0000000c88887824 */ /* 0x000fc800078e02ff */
[----:B------:R-:W-:Y:S01]  /*1180*/  DFMA R144, R144, R44, R150 ;  /* 0x0000002c9090722b */ /* 0x000fe20000000096 */
[----:B------:R-:W-:Y:S02]  /*1190*/  IADD3 R136, PT, PT, RZ, -R136, RZ ;  /* 0x80000088ff887210 */ /* 0x000fe40007ffe0ff */
[----:B------:R-:W-:Y:S02]  /*11a0*/  MOV R150, 0x400 ;  /* 0x0000040000967802 */ /* 0x000fe40000000f00 */
[----:B------:R-:W-:Y:S02]  /*11b0*/  PRMT R136, R136, 0x7710, RZ ;  /* 0x0000771088887816 */ /* 0x000fe400000000ff */
[----:B0-----:R-:W-:Y:S01]  /*11c0*/  LEA R151, R155, R150, 0x18 ;  /* 0x000000969b977211 */ /* 0x001fe200078ec0ff */
[----:B------:R-:W0:Y:S02]  /*11d0*/  S2R R159, SR_TID.X ;  /* 0x00000000009f7919 */ /* 0x000e240000002100 */
[----:B------:R-:W-:-:S02]  /*11e0*/  IMAD.IADD R136, R136, 0x1, R137 ;  /* 0x0000000188887824 */ /* 0x000fc400078e0289 */
[----:B------:R-:W-:Y:S01]  /*11f0*/  IMAD R158, R158, 0x3a80, R151 ;  /* 0x00003a809e9e7824 */ /* 0x000fe200078e0297 */
[----:B------:R-:W-:Y:S02]  /*1200*/  BAR.SYNC.DEFER_BLOCKING 0x0 ;  /* 0x0000000000007b1d */ /* 0x000fe40000010000 */
[----:B------:R-:W-:Y:S01]  /*1210*/  LOP3.LUT R151, R136, 0xffff, RZ, 0xc0, !PT ;  /* 0x0000ffff88977812 */ /* 0x000fe200078ec0ff */
[----:B------:R-:W-:Y:S01]  /*1220*/  IMAD R160, R153, 0x68, R158 ;  /* 0x0000006899a07824 */ /* 0x000fe200078e029e */
[----:B------:R-:W-:-:S04]  /*1230*/  ISETP.GT.U32.AND P1, PT, R137, 0x8f, PT ;  /* 0x0000008f8900780c */ /* 0x000fc80003f24070 */
[----:B------:R-:W-:Y:S01]  /*1240*/  LEA R160, R151, R160, 0x3 ;  /* 0x000000a097a07211 */ /* 0x000fe200078e18ff */
[C-C-:B------:R-:W-:Y:S02]  /*1250*/  DADD R150, R148.reuse, -R144.reuse ;  /* 0x0000000094967229 */ /* 0x140fe40000000890 */
[----:B------:R-:W-:Y:S01]  /*1260*/  DADD R144, R148, R144 ;  /* 0x0000000094907229 */ /* 0x000fe20000000090 */
[----:B------:R-:W-:Y:S01]  /*1270*/  BSSY.RECONVERGENT B0, `(.L_x_80) ;  /* 0x000012c000007945 */ /* 0x000fe20003800200 */
        /* <DEDUP_REMOVED lines=12> */
[----:B------:R-:W-:Y:S06]  /*1340*/  BAR.SYNC.DEFER_BLOCKING 0x0 ;  /* 0x0000000000007b1d */ /* 0x000fec0000010000 */
[----:B0-----:R-:W-:Y:S05]  /*1350*/  @P1 BRA `(.L_x_81) ;  /* 0x0000001000741947 */ /* 0x001fea0003800000 */
[----:B------:R-:W-:Y:S01]  /*1360*/  PRMT R2, R137, 0x9910, RZ ;  /* 0x0000991089027816 */ /* 0x000fe200000000ff */
[----:B------:R-:W0:Y:S04]  /*1370*/  LDCU.128 UR52, c[0x3][0xc0] ;  /* 0x00c01800ff3477ac */ /* 0x000e280008000c00 */
[----:B------:R-:W-:Y:S01]  /*1380*/  IMAD R2, R2, 0xab, RZ ;  /* 0x000000ab02027824 */ /* 0x000fe200078e02ff */
[----:B------:R-:W2:Y:S04]  /*1390*/  LDCU.128 UR44, c[0x3][0x60] ;  /* 0x00c00c00ff2c77ac */ /* 0x000ea80008000c00 */
[----:B------:R-:W-:Y:S01]  /*13a0*/  LOP3.LUT R2, R2, 0xffff, RZ, 0xc0, !PT ;  /* 0x0000ffff02027812 */ /* 0x000fe200078ec0ff */
[----:B------:R-:W3:Y:S03]  /*13b0*/  LDCU.128 UR48, c[0x3][0x90] ;  /* 0x00c01200ff3077ac */ /* 0x000ee60008000c00 */
[----:B------:R-:W-:Y:S01]  /*13c0*/  SHF.R.U32.HI R2, RZ, 0xb, R2 ;  /* 0x0000000bff027819 */ /* 0x000fe20000011602 */
[----:B------:R-:W4:Y:S03]  /*13d0*/  LDCU.128 UR32, c[0x3][0x30] ;  /* 0x00c00600ff2077ac */ /* 0x000f260008000c00 */
[C---:B------:R-:W-:Y:S01]  /*13e0*/  PRMT R3, R2.reuse, 0x9910, RZ ;  /* 0x0000991002037816 */ /* 0x040fe200000000ff */
[----:B------:R-:W5:Y:S01]  /*13f0*/  LDCU.128 UR56, c[0x3][0xf0] ;  /* 0x00c01e00ff3877ac */ /* 0x000f620008000c00 */
[----:B-1----:R-:W-:Y:S01]  /*1400*/  LOP3.LUT R139, R2, 0xffff, RZ, 0xc0, !PT ;  /* 0x0000ffff028b7812 */ /* 0x002fe200078ec0ff */
[----:B0-----:R-:W-:Y:S01]  /*1410*/  IMAD.U32 R17, RZ, RZ, UR53 ;  /* 0x00000035ff117e24 */ /* 0x001fe2000f8e00ff */
[----:B------:R-:W-:Y:S01]  /*1420*/  MOV R16, UR52 ;  /* 0x0000003400107c02 */ /* 0x000fe20008000f00 */
[----:B------:R-:W-:Y:S01]  /*1430*/  IMAD R3, R3, 0xc, RZ ;  /* 0x0000000c03037824 */ /* 0x000fe200078e02ff */
[----:B--2---:R-:W-:Y:S01]  /*1440*/  MOV R116, UR46 ;  /* 0x0000002e00747c02 */ /* 0x004fe20008000f00 */
[----:B------:R-:W-:Y:S01]  /*1450*/  IMAD R139, R139, 0x4e0, R158 ;  /* 0x000004e08b8b7824 */ /* 0x000fe200078e029e */
[----:B------:R-:W0:Y:S01]  /*1460*/  LDCU.128 UR40, c[0x3][0x760] ;  /* 0x00c0ec00ff2877ac */ /* 0x000e220008000c00 */
[----:B------:R-:W-:Y:S01]  /*1470*/  IMAD.MOV R3, RZ, RZ, -R3 ;  /* 0x000000ffff037224 */ /* 0x000fe200078e0a03 */
[----:B------:R-:W-:Y:S01]  /*1480*/  MOV R146, UR54 ;  /* 0x0000003600927c02 */ /* 0x000fe20008000f00 */
[----:B------:R-:W-:Y:S01]  /*1490*/  IMAD.U32 R117, RZ, RZ, UR47 ;  /* 0x0000002fff757e24 */ /* 0x000fe2000f8e00ff */
[----:B---3--:R-:W-:Y:S01]  /*14a0*/  MOV R132, UR50 ;  /* 0x0000003200847c02 */ /* 0x008fe20008000f00 */
[----:B------:R-:W-:Y:S01]  /*14b0*/  IMAD.U32 R133, RZ, RZ, UR51 ;  /* 0x00000033ff857e24 */ /* 0x000fe2000f8e00ff */
[----:B------:R-:W-:Y:S01]  /*14c0*/  PRMT R4, R3, 0x7710, RZ ;  /* 0x0000771003047816 */ /* 0x000fe200000000ff */
[----:B------:R-:W-:Y:S01]  /*14d0*/  IMAD.U32 R147, RZ, RZ, UR55 ;  /* 0x00000037ff937e24 */ /* 0x000fe2000f8e00ff */
[----:B------:R-:W1:Y:S01]  /*14e0*/  LDCU.128 UR36, c[0x3][0x730] ;  /* 0x00c0e600ff2477ac */ /* 0x000e620008000c00 */
[----:B----4-:R-:W-:Y:S01]  /*14f0*/  MOV R34, UR34 ;  /* 0x0000002200227c02 */ /* 0x010fe20008000f00 */
[----:B------:R-:W-:Y:S01]  /*1500*/  IMAD.U32 R35, RZ, RZ, UR35 ;  /* 0x00000023ff237e24 */ /* 0x000fe2000f8e00ff */
[----:B------:R-:W-:Y:S01]  /*1510*/  IADD3 R2, PT, PT, R4, R137, RZ ;  /* 0x0000008904027210 */ /* 0x000fe20007ffe0ff */
[----:B-----5:R-:W-:Y:S01]  /*1520*/  IMAD.U32 R21, RZ, RZ, UR57 ;  /* 0x00000039ff157e24 */ /* 0x020fe2000f8e00ff */
[----:B------:R-:W-:Y:S01]  /*1530*/  MOV R20, UR56 ;  /* 0x0000003800147c02 */ /* 0x000fe20008000f00 */
[----:B------:R-:W-:Y:S01]  /*1540*/  IMAD.U32 R47, RZ, RZ, UR59 ;  /* 0x0000003bff2f7e24 */ /* 0x000fe2000f8e00ff */
[----:B------:R-:W-:Y:S01]  /*1550*/  LOP3.LUT R2, R2, 0xff, RZ, 0xc0, !PT ;  /* 0x000000ff02027812 */ /* 0x000fe200078ec0ff */
[----:B------:R-:W2:Y:S01]  /*1560*/  LDCU.128 UR24, c[0x3][0x40] ;  /* 0x00c00800ff1877ac */ /* 0x000ea20008000c00 */
[----:B------:R-:W-:Y:S01]  /*1570*/  MOV R46, UR58 ;  /* 0x0000003a002e7c02 */ /* 0x000fe20008000f00 */
[----:B0-----:R-:W-:Y:S01]  /*1580*/  IMAD.U32 R127, RZ, RZ, UR43 ;  /* 0x0000002bff7f7e24 */ /* 0x001fe2000f8e00ff */
[----:B------:R-:W-:Y:S01]  /*1590*/  MOV R126, UR42 ;  /* 0x0000002a007e7c02 */ /* 0x000fe20008000f00 */
[----:B------:R-:W-:Y:S01]  /*15a0*/  IMAD R139, R2, 0x8, R139 ;  /* 0x00000008028b7824 */ /* 0x000fe200078e028b */
[----:B------:R-:W0:Y:S04]  /*15b0*/  LDCU.128 UR56, c[0x3][0x7f0] ;  /* 0x00c0fe00ff3877ac */ /* 0x000e280008000c00 */
[----:B------:R-:W-:Y:S01]  /*15c0*/  LDS.64 R2, [R139] ;  /* 0x000000008b027984 */ /* 0x000fe20000000a00 */
[----:B-1----:R-:W-:Y:S01]  /*15d0*/  MOV R114, UR38 ;  /* 0x0000002600727c02 */ /* 0x002fe20008000f00 */
[----:B------:R-:W-:Y:S01]  /*15e0*/  IMAD.U32 R115, RZ, RZ, UR39 ;  /* 0x00000027ff737e24 */ /* 0x000fe2000f8e00ff */
[----:B------:R-:W1:Y:S01]  /*15f0*/  LDCU.128 UR28, c[0x3][0x740] ;  /* 0x00c0e800ff1c77ac */ /* 0x000e620008000c00 */
[----:B------:R-:W3:Y:S01]  /*1600*/  LDS.64 R4, [R139+0x478] ;  /* 0x000478008b047984 */ /* 0x000ee20000000a00 */
[----:B------:R-:W4:Y:S03]  /*1610*/  LDCU.128 UR52, c[0x3][0x7a0] ;  /* 0x00c0f400ff3477ac */ /* 0x000f260008000c00 */
[----:B------:R-:W-:Y:S01]  /*1620*/  LDS.64 R8, [R139+0x68] ;  /* 0x000068008b087984 */ /* 0x000fe20000000a00 */
[----:B--2---:R-:W-:Y:S01]  /*1630*/  MOV R122, UR24 ;  /* 0x00000018007a7c02 */ /* 0x004fe20008000f00 */
[----:B------:R-:W-:Y:S01]  /*1640*/  IMAD.U32 R123, RZ, RZ, UR25 ;  /* 0x00000019ff7b7e24 */ /* 0x000fe2000f8e00ff */
[----:B------:R-:W2:Y:S01]  /*1650*/  LDCU.128 UR60, c[0x3][0x800] ;  /* 0x00c10000ff3c77ac */ /* 0x000ea20008000c00 */
[----:B------:R-:W5:Y:S01]  /*1660*/  LDS.64 R12, [R139+0x410] ;  /* 0x000410008b0c7984 */ /* 0x000f620000000a00 */
[----:B0-----:R-:W-:Y:S01]  /*1670*/  MOV R98, UR58 ;  /* 0x0000003a00627c02 */ /* 0x001fe20008000f00 */
[----:B------:R-:W-:-:S02]  /*1680*/  IMAD.U32 R99, RZ, RZ, UR59 ;  /* 0x0000003bff637e24 */ /* 0x000fc4000f8e00ff */
[----:B------:R-:W-:Y:S01]  /*1690*/  LDS.64 R28, [R139+0xd0] ;  /* 0x0000d0008b1c7984 */ /* 0x000fe20000000a00 */
[----:B------:R-:W0:Y:S03]  /*16a0*/  LDCU.128 UR68, c[0x3][0x50] ;  /* 0x00c00a00ff4477ac */ /* 0x000e260008000c00 */
[----:B------:R-:W5:Y:S01]  /*16b0*/  LDS.64 R30, [R139+0x3a8] ;  /* 0x0003a8008b1e7984 */ /* 0x000f620000000a00 */
[----:B-1----:R-:W-:Y:S01]  /*16c0*/  MOV R118, UR28 ;  /* 0x0000001c00767c02 */ /* 0x002fe20008000f00 */
[----:B------:R-:W-:Y:S01]  /*16d0*/  IMAD.U32 R119, RZ, RZ, UR29 ;  /* 0x0000001dff777e24 */ /* 0x000fe2000f8e00ff */
[----:B------:R-:W1:Y:S01]  /*16e0*/  LDCU.128 UR72, c[0x3][0x750] ;  /* 0x00c0ea00ff4877ac */ /* 0x000e620008000c00 */
[----:B------:R-:W-:Y:S01]  /*16f0*/  LDS.64 R38, [R139+0x340] ;  /* 0x000340008b267984 */ /* 0x000fe20000000a00 */
[----:B----4-:R-:W-:Y:S01]  /*1700*/  MOV R104, UR54 ;  /* 0x0000003600687c02 */ /* 0x010fe20008000f00 */
[----:B------:R-:W-:Y:S01]  /*1710*/  IMAD.U32 R105, RZ, RZ, UR55 ;  /* 0x00000037ff697e24 */ /* 0x000fe2000f8e00ff */
[----:B------:R-:W4:Y:S01]  /*1720*/  LDCU.128 UR64, c[0x3][0x720] ;  /* 0x00c0e400ff4077ac */ /* 0x000f220008000c00 */
[----:B------:R-:W-:Y:S01]  /*1730*/  LDS.64 R106, [R139+0x208] ;  /* 0x000208008b6a7984 */ /* 0x000fe20000000a00 */
[----:B--2---:R-:W-:Y:S01]  /*1740*/  MOV R76, UR60 ;  /* 0x0000003c004c7c02 */ /* 0x004fe20008000f00 */
[----:B------:R-:W-:Y:S01]  /*1750*/  IMAD.U32 R77, RZ, RZ, UR61 ;  /* 0x0000003dff4d7e24 */ /* 0x000fe2000f8e00ff */
[----:B------:R-:W-:Y:S01]  /*1760*/  MOV R100, UR62 ;  /* 0x0000003e00647c02 */ /* 0x000fe20008000f00 */
[----:B------:R-:W-:Y:S01]  /*1770*/  IMAD.U32 R101, RZ, RZ, UR63 ;  /* 0x0000003fff657e24 */ /* 0x000fe2000f8e00ff */
[----:B------:R-:W2:Y:S01]  /*1780*/  LDCU.64 UR18, c[0x3][0x28] ;  /* 0x00c00500ff1277ac */ /* 0x000ea20008000a00 */
[----:B0-----:R-:W-:Y:S01]  /*1790*/  MOV R96, UR68 ;  /* 0x0000004400607c02 */ /* 0x001fe20008000f00 */
[----:B------:R-:W-:Y:S01]  /*17a0*/  IMAD.U32 R97, RZ, RZ, UR69 ;  /* 0x00000045ff617e24 */ /* 0x000fe2000f8e00ff */
[----:B-1----:R-:W-:Y:S01]  /*17b0*/  MOV R94, UR72 ;  /* 0x00000048005e7c02 */ /* 0x002fe20008000f00 */
[----:B------:R-:W-:Y:S01]  /*17c0*/  IMAD.U32 R95, RZ, RZ, UR73 ;  /* 0x00000049ff5f7e24 */ /* 0x000fe2000f8e00ff */
[----:B---3--:R-:W-:-:S02]  /*17d0*/  DADD R10, R2, R4 ;  /* 0x00000000020a7229 */ /* 0x008fc40000000004 */
[----:B------:R-:W-:Y:S01]  /*17e0*/  DADD R24, R2, -R4 ;  /* 0x0000000002187229 */ /* 0x000fe20000000804 */
[----:B------:R-:W-:Y:S01]  /*17f0*/  MOV R2, UR32 ;  /* 0x0000002000027c02 */ /* 0x000fe20008000f00 */
[----:B------:R-:W-:Y:S01]  /*1800*/  IMAD.U32 R3, RZ, RZ, UR33 ;  /* 0x00000021ff037e24 */ /* 0x000fe2000f8e00ff */
[----:B------:R-:W0:Y:S01]  /*1810*/  LDCU.128 UR32, c[0x3][0x70] ;  /* 0x00c00e00ff2077ac */ /* 0x000e220008000c00 */
[C-C-:B-----5:R-:W-:Y:S02]  /*1820*/  DADD R4, R8.reuse, R12.reuse ;  /* 0x0000000008047229 */ /* 0x160fe4000000000c */
[----:B------:R-:W-:Y:S01]  /*1830*/  DADD R26, R8, -R12 ;  /* 0x00000000081a7229 */ /* 0x000fe2000000080c */
[----:B------:R-:W-:Y:S01]  /*1840*/  MOV R8, UR44 ;  /* 0x0000002c00087c02 */ /* 0x000fe20008000f00 */
[----:B------:R-:W-:Y:S01]  /*1850*/  IMAD.U32 R9, RZ, RZ, UR45 ;  /* 0x0000002dff097e24 */ /* 0x000fe2000f8e00ff */
[----:B------:R-:W-:Y:S01]  /*1860*/  MOV R12, UR48 ;  /* 0x00000030000c7c02 */ /* 0x000fe20008000f00 */
[----:B------:R-:W-:Y:S01]  /*1870*/  IMAD.U32 R13, RZ, RZ, UR49 ;  /* 0x00000031ff0d7e24 */ /* 0x000fe2000f8e00ff */
[C---:B------:R-:W-:Y:S01]  /*1880*/  DFMA R36, R10.reuse, R16, RZ ;  /* 0x000000100a24722b */ /* 0x040fe200000000ff */
[----:B------:R-:W1:Y:S01]  /*1890*/  LDCU.128 UR44, c[0x3][0x790] ;  /* 0x00c0f200ff2c77ac */ /* 0x000e620008000c00 */
[----:B------:R-:W-:-:S02]  /*18a0*/  DFMA R14, R10, UR8, RZ ;  /* 0x000000080a0e7c2b */ /* 0x000fc400080000ff */
[C---:B------:R-:W-:Y:S01]  /*18b0*/  DFMA R18, R10.reuse, R2, RZ ;  /* 0x000000020a12722b */ /* 0x040fe200000000ff */
[----:B------:R-:W3:Y:S01]  /*18c0*/  LDCU.128 UR48, c[0x3][0x7c0] ;  /* 0x00c0f800ff3077ac */ /* 0x000ee20008000c00 */
[C---:B------:R-:W-:Y:S02]  /*18d0*/  DFMA R22, R10.reuse, R8, RZ ;  /* 0x000000080a16722b */ /* 0x040fe400000000ff */
[----:B------:R-:W-:Y:S01]  /*18e0*/  DFMA R32, R10, R12, RZ ;  /* 0x0000000c0a20722b */ /* 0x000fe200000000ff */
[----:B0-----:R-:W-:Y:S01]  /*18f0*/  MOV R134, UR32 ;  /* 0x0000002000867c02 */ /* 0x001fe20008000f00 */
[----:B------:R-:W-:Y:S01]  /*1900*/  DFMA R66, R4, R146, R36 ;  /* 0x000000920442722b */ /* 0x000fe20000000024 */
[----:B------:R-:W-:Y:S01]  /*1910*/  IMAD.U32 R135, RZ, RZ, UR33 ;  /* 0x00000021ff877e24 */ /* 0x000fe2000f8e00ff */
[----:B------:R-:W-:Y:S01]  /*1920*/  DFMA R10, R10, R20, RZ ;  /* 0x000000140a0a722b */ /* 0x000fe200000000ff */
[----:B------:R-:W0:Y:S01]  /*1930*/  LDS.64 R36, [R139+0x138] ;  /* 0x000138008b247984 */ /* 0x000e220000000a00 */
[----:B------:R-:W-:-:S02]  /*1940*/  DFMA R40, R4, UR10, R14 ;  /* 0x0000000a04287c2b */ /* 0x000fc4000800000e */
[C---:B------:R-:W-:Y:S02]  /*1950*/  DFMA R48, R4.reuse, R34, R18 ;  /* 0x000000220430722b */ /* 0x040fe40000000012 */
[C---:B------:R-:W-:Y:S01]  /*1960*/  DFMA R52, R4.reuse, R116, R22 ;  /* 0x000000740434722b */ /* 0x040fe20000000016 */
[----:B-1----:R-:W-:Y:S01]  /*1970*/  MOV R14, UR44 ;  /* 0x0000002c000e7c02 */ /* 0x002fe20008000f00 */
[C---:B------:R-:W-:Y:S01]  /*1980*/  DFMA R70, R4.reuse, R46, R10 ;  /* 0x0000002e0446722b */ /* 0x040fe2000000000a */
[----:B------:R-:W-:Y:S01]  /*1990*/  IMAD.U32 R15, RZ, RZ, UR45 ;  /* 0x0000002dff0f7e24 */ /* 0x000fe2000f8e00ff */
[----:B------:R-:W-:Y:S01]  /*19a0*/  MOV R10, UR40 ;  /* 0x00000028000a7c02 */ /* 0x000fe20008000f00 */
[----:B------:R-:W-:Y:S01]  /*19b0*/  IMAD.U32 R11, RZ, RZ, UR41 ;  /* 0x00000029ff0b7e24 */ /* 0x000fe2000f8e00ff */
[----:B------:R-:W-:Y:S01]  /*19c0*/  MOV R140, UR46 ;  /* 0x0000002e008c7c02 */ /* 0x000fe20008000f00 */
[----:B------:R-:W-:Y:S01]  /*19d0*/  IMAD.U32 R141, RZ, RZ, UR47 ;  /* 0x0000002fff8d7e24 */ /* 0x000fe2000f8e00ff */
[----:B---3--:R-:W-:Y:S01]  /*19e0*/  MOV R18, UR48 ;  /* 0x0000003000127c02 */ /* 0x008fe20008000f00 */
[----:B------:R-:W-:Y:S01]  /*19f0*/  IMAD.U32 R19, RZ, RZ, UR49 ;  /* 0x00000031ff137e24 */ /* 0x000fe2000f8e00ff */
[----:B------:R-:W-:Y:S01]  /*1a00*/  MOV R54, UR50 ;  /* 0x0000003200367c02 */ /* 0x000fe20008000f00 */
[----:B------:R-:W-:Y:S01]  /*1a10*/  IMAD.U32 R55, RZ, RZ, UR51 ;  /* 0x00000033ff377e24 */ /* 0x000fe2000f8e00ff */
[----:B------:R-:W1:Y:S01]  /*1a20*/  LDCU.128 UR40, c[0x3][0xa0] ;  /* 0x00c01400ff2877ac */ /* 0x000e620008000c00 */
[----:B------:R-:W-:Y:S01]  /*1a30*/  DFMA R60, R4, R132, R32 ;  /* 0x00000084043c722b */ /* 0x000fe20000000020 */
[----:B------:R-:W-:Y:S01]  /*1a40*/  MOV R22, UR56 ;  /* 0x0000003800167c02 */ /* 0x000fe20008000f00 */
[----:B------:R-:W-:Y:S01]  /*1a50*/  IMAD.U32 R5, RZ, RZ, UR37 ;  /* 0x00000025ff057e24 */ /* 0x000fe2000f8e00ff */
[----:B------:R-:W3:Y:S01]  /*1a60*/  LDCU.128 UR44, c[0x3][0xd0] ;  /* 0x00c01a00ff2c77ac */ /* 0x000ee20008000c00 */
[----:B------:R-:W-:Y:S01]  /*1a70*/  MOV R4, UR36 ;  /* 0x0000002400047c02 */ /* 0x000fe20008000f00 */
[----:B------:R-:W-:Y:S01]  /*1a80*/  IMAD.U32 R23, RZ, RZ, UR57 ;  /* 0x00000039ff177e24 */ /* 0x000fe2000f8e00ff */
[C---:B------:R-:W-:Y:S01]  /*1a90*/  DFMA R32, R24.reuse, UR16, RZ ;  /* 0x0000001018207c2b */ /* 0x040fe200080000ff */
[----:B------:R-:W5:Y:S01]  /*1aa0*/  LDCU.128 UR48, c[0x3][0x100] ;  /* 0x00c02000ff3077ac */ /* 0x000f620008000c00 */
[----:B------:R-:W-:-:S02]  /*1ab0*/  DFMA R58, R24, R14, RZ ;  /* 0x0000000e183a722b */ /* 0x000fc400000000ff */
[C---:B------:R-:W-:Y:S01]  /*1ac0*/  DFMA R62, R24.reuse, R18, RZ ;  /* 0x00000012183e722b */ /* 0x040fe200000000ff */
[----:B------:R-:W4:Y:S01]  /*1ad0*/  LDCU.128 UR36, c[0x3][0x770] ;  /* 0x00c0ee00ff2477ac */ /* 0x000f220008000c00 */
[C---:B------:R-:W-:Y:S02]  /*1ae0*/  DFMA R44, R24.reuse, R4, RZ ;  /* 0x00000004182c722b */ /* 0x040fe400000000ff */
[C---:B------:R-:W-:Y:S01]  /*1af0*/  DFMA R50, R24.reuse, R10, RZ ;  /* 0x0000000a1832722b */ /* 0x040fe200000000ff */
[----:B------:R-:W2:Y:S01]  /*1b00*/  LDCU.128 UR56, c[0x3][0x7d0] ;  /* 0x00c0fa00ff3877ac */ /* 0x000ea20008000c00 */
[----:B------:R-:W-:Y:S01]  /*1b10*/  DFMA R24, R24, R22, RZ ;  /* 0x000000161818722b */ /* 0x000fe200000000ff */
[----:B-1----:R-:W-:Y:S01]  /*1b20*/  MOV R78, UR42 ;  /* 0x0000002a004e7c02 */ /* 0x002fe20008000f00 */
[C---:B------:R-:W-:Y:S01]  /*1b30*/  DFMA R42, R26.reuse, R6, R32 ;  /* 0x000000061a2a722b */ /* 0x040fe20000000020 */
[----:B------:R-:W-:Y:S01]  /*1b40*/  IMAD.U32 R79, RZ, RZ, UR43 ;  /* 0x0000002bff4f7e24 */ /* 0x000fe2000f8e00ff */
[----:B------:R-:W-:-:S02]  /*1b50*/  DFMA R64, R26, R140, R58 ;  /* 0x0000008c1a40722b */ /* 0x000fc4000000003a */
[----:B------:R-:W-:Y:S01]  /*1b60*/  DFMA R72, R26, R54, R62 ;  /* 0x000000361a48722b */ /* 0x000fe2000000003e */
[----:B------:R-:W-:Y:S01]  /*1b70*/  LDS.64 R58, [R139+0x2d8] ;  /* 0x0002d8008b3a7984 */ /* 0x000fe20000000a00 */
[----:B------:R-:W-:Y:S02]  /*1b80*/  DADD R32, R28, R30 ;  /* 0x000000001c207229 */ /* 0x000fe4000000001e */
[C---:B------:R-:W-:Y:S01]  /*1b90*/  DFMA R44, R26.reuse, R114, R44 ;  /* 0x000000721a2c722b */ /* 0x040fe2000000002c */
[----:B------:R-:W1:Y:S01]  /*1ba0*/  LDS.64 R62, [R139+0x1a0] ;  /* 0x0001a0008b3e7984 */ /* 0x000e620000000a00 */
[C---:B------:R-:W-:Y:S02]  /*1bb0*/  DFMA R56, R26.reuse, R126, R50 ;  /* 0x0000007e1a38722b */ /* 0x040fe40000000032 */
[----:B------:R-:W-:Y:S01]  /*1bc0*/  DFMA R74, R26, R98, R24 ;  /* 0x000000621a4a722b */ /* 0x000fe20000000018 */
[----:B-----5:R-:W-:Y:S01]  /*1bd0*/  MOV R50, UR48 ;  /* 0x0000003000327c02 */ /* 0x020fe20008000f00 */
[----:B------:R-:W-:Y:S01]  /*1be0*/  IMAD.U32 R27, RZ, RZ, UR41 ;  /* 0x00000029ff1b7e24 */ /* 0x000fe2000f8e00ff */
[----:B------:R-:W-:Y:S01]  /*1bf0*/  MOV R26, UR40 ;  /* 0x00000028001a7c02 */ /* 0x000fe20008000f00 */
[----:B---3--:R-:W-:Y:S01]  /*1c00*/  IMAD.U32 R25, RZ, RZ, UR45 ;  /* 0x0000002dff197e24 */ /* 0x008fe2000f8e00ff */
[----:B------:R-:W-:Y:S01]  /*1c10*/  MOV R24, UR44 ;  /* 0x0000002c00187c02 */ /* 0x000fe20008000f00 */
[----:B------:R-:W-:Y:S01]  /*1c20*/  IMAD.U32 R51, RZ, RZ, UR49 ;  /* 0x00000031ff337e24 */ /* 0x000fe2000f8e00ff */
[----:B------:R-:W-:Y:S01]  /*1c30*/  DFMA R68, R32, R122, R48 ;  /* 0x0000007a2044722b */ /* 0x000fe20000000030 */
[----:B------:R-:W3:Y:S01]  /*1c40*/  LDCU.128 UR40, c[0x3][0xb0] ;  /* 0x00c01600ff2877ac */ /* 0x000ee20008000c00 */
[----:B------:R-:W-:Y:S01]  /*1c50*/  DADD R30, R28, -R30 ;  /* 0x000000001c1e7229 */ /* 0x000fe2000000081e */
[----:B------:R-:W5:Y:S01]  /*1c60*/  LDS.64 R48, [R139+0x270] ;  /* 0x000270008b307984 */ /* 0x000f620000000a00 */
[C---:B------:R-:W-:Y:S01]  /*1c70*/  DFMA R144, R32.reuse, UR12, R40 ;  /* 0x0000000c20907c2b */ /* 0x040fe20008000028 */
[----:B----4-:R-:W-:Y:S01]  /*1c80*/  MOV R28, UR36 ;  /* 0x00000024001c7c02 */ /* 0x010fe20008000f00 */
[C---:B------:R-:W-:Y:S01]  /*1c90*/  DFMA R112, R32.reuse, R134, R52 ;  /* 0x000000862070722b */ /* 0x040fe20000000034 */
[----:B------:R-:W-:Y:S01]  /*1ca0*/  IMAD.U32 R29, RZ, RZ, UR37 ;  /* 0x00000025ff1d7e24 */ /* 0x000fe2000f8e00ff */
[C---:B------:R-:W-:Y:S01]  /*1cb0*/  DFMA R60, R32.reuse, R26, R60 ;  /* 0x0000001a203c722b */ /* 0x040fe2000000003c */
[----:B--2---:R-:W-:Y:S01]  /*1cc0*/  MOV R52, UR56 ;  /* 0x0000003800347c02 */ /* 0x004fe20008000f00 */
[C---:B------:R-:W-:Y:S01]  /*1cd0*/  DFMA R128, R32.reuse, R24, R66 ;  /* 0x000000182080722b */ /* 0x040fe20000000042 */
[----:B------:R-:W-:Y:S01]  /*1ce0*/  IMAD.U32 R53, RZ, RZ, UR57 ;  /* 0x00000039ff357e24 */ /* 0x000fe2000f8e00ff */
[----:B------:R-:W-:Y:S01]  /*1cf0*/  DFMA R80, R32, R50, R70 ;  /* 0x000000322050722b */ /* 0x000fe20000000046 */
[----:B------:R-:W-:Y:S01]  /*1d00*/  MOV R102, UR58 ;  /* 0x0000003a00667c02 */ /* 0x000fe20008000f00 */
[----:B------:R-:W-:Y:S01]  /*1d10*/  IMAD.U32 R33, RZ, RZ, UR53 ;  /* 0x00000035ff217e24 */ /* 0x000fe2000f8e00ff */
[----:B------:R-:W-:Y:S01]  /*1d20*/  MOV R32, UR52 ;  /* 0x0000003400207c02 */ /* 0x000fe20008000f00 */
[----:B0-----:R-:W-:Y:S01]  /*1d30*/  DADD R40, R36, R38 ;  /* 0x0000000024287229 */ /* 0x001fe20000000026 */
[----:B------:R-:W0:Y:S01]  /*1d40*/  LDCU.128 UR52, c[0x3][0x810] ;  /* 0x00c10200ff3477ac */ /* 0x000e220008000c00 */
[C---:B------:R-:W-:Y:S01]  /*1d50*/  DFMA R66, R30.reuse, UR4, R42 ;  /* 0x000000041e427c2b */ /* 0x040fe2000800002a */
[----:B------:R-:W-:Y:S01]  /*1d60*/  IMAD.U32 R103, RZ, RZ, UR59 ;  /* 0x0000003bff677e24 */ /* 0x000fe2000f8e00ff */
[C---:B------:R-:W-:Y:S01]  /*1d70*/  DFMA R44, R30.reuse, R118, R44 ;  /* 0x000000761e2c722b */ /* 0x040fe2000000002c */
[----:B------:R-:W-:Y:S01]  /*1d80*/  MOV R42, UR26 ;  /* 0x0000001a002a7c02 */ /* 0x000fe20008000f00 */
[C---:B------:R-:W-:Y:S01]  /*1d90*/  DFMA R56, R30.reuse, R28, R56 ;  /* 0x0000001c1e38722b */ /* 0x040fe20000000038 */
[----:B------:R-:W-:Y:S01]  /*1da0*/  IMAD.U32 R43, RZ, RZ, UR27 ;  /* 0x0000001bff2b7e24 */ /* 0x000fe2000f8e00ff */
[C---:B------:R-:W-:Y:S01]  /*1db0*/  DFMA R70, R30.reuse, R32, R64 ;  /* 0x000000201e46722b */ /* 0x040fe20000000040 */
[----:B------:R-:W2:Y:S01]  /*1dc0*/  LDCU.128 UR24, c[0x3][0x80] ;  /* 0x00c01000ff1877ac */ /* 0x000ea20008000c00 */
[C---:B------:R-:W-:Y:S01]  /*1dd0*/  DFMA R72, R30.reuse, R52, R72 ;  /* 0x000000341e48722b */ /* 0x040fe20000000048 */
[----:B------:R-:W-:Y:S01]  /*1de0*/  MOV R64, UR50 ;  /* 0x0000003200407c02 */ /* 0x000fe20008000f00 */
[----:B------:R-:W-:Y:S01]  /*1df0*/  DFMA R74, R30, R76, R74 ;  /* 0x0000004c1e4a722b */ /* 0x000fe2000000004a */
[----:B------:R-:W-:Y:S01]  /*1e00*/  IMAD.U32 R65, RZ, RZ, UR51 ;  /* 0x00000033ff417e24 */ /* 0x000fe2000f8e00ff */
[----:B------:R-:W-:Y:S01]  /*1e10*/  DADD R124, R36, -R38 ;  /* 0x00000000247c7229 */ /* 0x000fe20000000826 */
[----:B------:R-:W-:Y:S01]  /*1e20*/  MOV R30, UR46 ;  /* 0x0000002e001e7c02 */ /* 0x000fe20008000f00 */
[----:B------:R-:W-:Y:S01]  /*1e30*/  IMAD.U32 R39, RZ, RZ, UR35 ;  /* 0x00000023ff277e24 */ /* 0x000fe2000f8e00ff */
[----:B------:R-:W-:Y:S01]  /*1e40*/  MOV R38, UR34 ;  /* 0x0000002200267c02 */ /* 0x000fe20008000f00 */
[----:B------:R-:W-:Y:S01]  /*1e50*/  IMAD.U32 R31, RZ, RZ, UR47 ;  /* 0x0000002fff1f7e24 */ /* 0x000fe2000f8e00ff */
[C---:B------:R-:W-:Y:S01]  /*1e60*/  DFMA R144, R40.reuse, UR14, R144 ;  /* 0x0000000e28907c2b */ /* 0x040fe20008000090 */
[----:B------:R-:W4:Y:S01]  /*1e70*/  LDCU.128 UR32, c[0x3][0xe0] ;  /* 0x00c01c00ff2077ac */ /* 0x000f220008000c00 */
[C---:B------:R-:W-:Y:S01]  /*1e80*/  DFMA R68, R40.reuse, R42, R68 ;  /* 0x0000002a2844722b */ /* 0x040fe20000000044 */
[----:B------:R-:W-:Y:S01]  /*1e90*/  MOV R36, UR38 ;  /* 0x0000002600247c02 */ /* 0x000fe20008000f00 */
[C---:B------:R-:W-:Y:S01]  /*1ea0*/  DFMA R112, R40.reuse, R38, R112 ;  /* 0x000000262870722b */ /* 0x040fe20000000070 */
[----:B------:R-:W-:Y:S01]  /*1eb0*/  IMAD.U32 R37, RZ, RZ, UR39 ;  /* 0x00000027ff257e24 */ /* 0x000fe2000f8e00ff */
[C---:B------:R-:W-:Y:S01]  /*1ec0*/  DFMA R130, R40.reuse, R78, R60 ;  /* 0x0000004e2882722b */ /* 0x040fe2000000003c */
[----:B------:R-:W0:Y:S01]  /*1ed0*/  LDCU.128 UR36, c[0x3][0x780] ;  /* 0x00c0f000ff2477ac */ /* 0x000e220008000c00 */
[C---:B------:R-:W-:Y:S01]  /*1ee0*/  DFMA R128, R40.reuse, R30, R128 ;  /* 0x0000001e2880722b */ /* 0x040fe20000000080 */
[----:B--2---:R-:W-:Y:S01]  /*1ef0*/  MOV R92, UR24 ;  /* 0x00000018005c7c02 */ /* 0x004fe20008000f00 */
[----:B------:R-:W-:Y:S01]  /*1f00*/  DFMA R80, R40, R64, R80 ;  /* 0x000000402850722b */ /* 0x000fe20000000050 */
[----:B------:R-:W2:Y:S01]  /*1f10*/  LDCU.128 UR44, c[0x3][0x7b0] ;  /* 0x00c0f600ff2c77ac */ /* 0x000ea20008000c00 */
[----:B------:R-:W-:Y:S01]  /*1f20*/  MOV R40, UR30 ;  /* 0x0000001e00287c02 */ /* 0x000fe20008000f00 */
[----:B------:R-:W-:Y:S01]  /*1f30*/  IMAD.U32 R41, RZ, RZ, UR31 ;  /* 0x0000001fff297e24 */ /* 0x000fe2000f8e00ff */
[----:B-1----:R-:W-:Y:S01]  /*1f40*/  DADD R120, R62, R58 ;  /* 0x000000003e787229 */ /* 0x002fe2000000003a */
[----:B------:R-:W1:Y:S01]  /*1f50*/  LDCU.128 UR28, c[0x3][0x110] ;  /* 0x00c02200ff1c77ac */ /* 0x000e620008000c00 */
[----:B------:R-:W-:Y:S01]  /*1f60*/  IMAD.U32 R93, RZ, RZ, UR25 ;  /* 0x00000019ff5d7e24 */ /* 0x000fe2000f8e00ff */
[----:B---3--:R-:W-:Y:S01]  /*1f70*/  MOV R90, UR40 ;  /* 0x00000028005a7c02 */ /* 0x008fe20008000f00 */
[----:B------:R-:W-:Y:S01]  /*1f80*/  IMAD.U32 R91, RZ, RZ, UR41 ;  /* 0x00000029ff5b7e24 */ /* 0x000fe2000f8e00ff */
[----:B------:R-:W3:Y:S01]  /*1f90*/  LDCU.128 UR48, c[0x3][0x7e0] ;  /* 0x00c0fc00ff3077ac */ /* 0x000ee20008000c00 */
[----:B----4-:R-:W-:Y:S01]  /*1fa0*/  MOV R88, UR32 ;  /* 0x0000002000587c02 */ /* 0x010fe20008000f00 */
[----:B------:R-:W-:Y:S01]  /*1fb0*/  IMAD.U32 R89, RZ, RZ, UR33 ;  /* 0x00000021ff597e24 */ /* 0x000fe2000f8e00ff */
[----:B------:R-:W-:-:S02]  /*1fc0*/  DFMA R66, R124, UR6, R66 ;  /* 0x000000067c427c2b */ /* 0x000fc40008000042 */
[----:B------:R-:W-:Y:S01]  /*1fd0*/  DFMA R60, R124, R40, R44 ;  /* 0x000000287c3c722b */ /* 0x000fe2000000002c */
[----:B0-----:R-:W-:Y:S01]  /*1fe0*/  MOV R84, UR36 ;  /* 0x0000002400547c02 */ /* 0x001fe20008000f00 */
[----:B------:R-:W-:Y:S01]  /*1ff0*/  DADD R62, R62, -R58 ;  /* 0x000000003e3e7229 */ /* 0x000fe2000000083a */
[----:B------:R-:W-:Y:S01]  /*2000*/  IMAD.U32 R85, RZ, RZ, UR37 ;  /* 0x00000025ff557e24 */ /* 0x000fe2000f8e00ff */
[C---:B------:R-:W-:Y:S01]  /*2010*/  DFMA R44, R124.reuse, R36, R56 ;  /* 0x000000247c2c722b */ /* 0x040fe20000000038 */
[----:B--2---:R-:W-:Y:S01]  /*2020*/  MOV R82, UR44 ;  /* 0x0000002c00527c02 */ /* 0x004fe20008000f00 */
[C---:B------:R-:W-:Y:S01]  /*2030*/  DFMA R56, R124.reuse, R104, R70 ;  /* 0x000000687c38722b */ /* 0x040fe20000000046 */
[----:B------:R-:W-:Y:S01]  /*2040*/  IMAD.U32 R83, RZ, RZ, UR45 ;  /* 0x0000002dff537e24 */ /* 0x000fe2000f8e00ff */
[C---:B------:R-:W-:Y:S01]  /*2050*/  DFMA R108, R124.reuse, R102, R72 ;  /* 0x000000667c6c722b */ /* 0x040fe20000000048 */
[----:B-1----:R-:W-:Y:S01]  /*2060*/  MOV R86, UR28 ;  /* 0x0000001c00567c02 */ /* 0x002fe20008000f00 */
[----:B------:R-:W-:Y:S01]  /*2070*/  IMAD.U32 R87, RZ, RZ, UR29 ;  /* 0x0000001dff577e24 */ /* 0x000fe2000f8e00ff */
[----:B------:R-:W-:Y:S01]  /*2080*/  DFMA R124, R124, R100, R74 ;  /* 0x000000647c7c722b */ /* 0x000fe2000000004a */
[----:B------:R-:W-:Y:S01]  /*2090*/  MOV R72, UR26 ;  /* 0x0000001a00487c02 */ /* 0x000fe20008000f00 */
[C---:B------:R-:W-:Y:S01]  /*20a0*/  DFMA R144, R120.reuse, UR20, R144 ;  /* 0x0000001478907c2b */ /* 0x040fe20008000090 */
[----:B------:R-:W-:Y:S01]  /*20b0*/  MOV R74, UR70 ;  /* 0x00000046004a7c02 */ /* 0x000fe20008000f00 */
[C---:B------:R-:W-:Y:S01]  /*20c0*/  DFMA R58, R120.reuse, R96, R68 ;  /* 0x00000060783a722b */ /* 0x040fe20000000044 */
[----:B------:R-:W-:Y:S01]  /*20d0*/  IMAD.U32 R75, RZ, RZ, UR71 ;  /* 0x00000047ff4b7e24 */ /* 0x000fe2000f8e00ff */
[C---:B------:R-:W-:Y:S01]  /*20e0*/  DFMA R112, R120.reuse, R92, R112 ;  /* 0x0000005c7870722b */ /* 0x040fe20000000070 */
[----:B------:R-:W-:Y:S01]  /*20f0*/  IMAD.U32 R73, RZ, RZ, UR27 ;  /* 0x0000001bff497e24 */ /* 0x000fe2000f8e00ff */
[C---:B------:R-:W-:Y:S01]  /*2100*/  DFMA R130, R120.reuse, R90, R130 ;  /* 0x0000005a7882722b */ /* 0x040fe20000000082 */
[----:B------:R-:W-:Y:S01]  /*2110*/  MOV R70, UR42 ;  /* 0x0000002a00467c02 */ /* 0x000fe20008000f00 */
[----:B------:R-:W-:Y:S01]  /*2120*/  DFMA R128, R120, R88, R128 ;  /* 0x000000587880722b */ /* 0x000fe20000000080 */
[----:B------:R-:W-:Y:S01]  /*2130*/  IMAD.U32 R71, RZ, RZ, UR43 ;  /* 0x0000002bff477e24 */ /* 0x000fe2000f8e00ff */
[----:B-----5:R-:W-:Y:S01]  /*2140*/  DADD R110, R106, R48 ;  /* 0x000000006a6e7229 */ /* 0x020fe20000000030 */
[----:B------:R-:W-:Y:S01]  /*2150*/  MOV R68, UR34 ;  /* 0x0000002200447c02 */ /* 0x000fe20008000f00 */
[----:B------:R-:W-:Y:S01]  /*2160*/  DFMA R120, R120, R86, R80 ;  /* 0x000000567878722b */ /* 0x000fe20000000050 */
[----:B------:R-:W-:Y:S01]  /*2170*/  IMAD.U32 R69, RZ, RZ, UR35 ;  /* 0x00000023ff457e24 */ /* 0x000fe2000f8e00ff */
[----:B------:R-:W-:Y:S01]  /*2180*/  DADD R106, R106, -R48 ;  /* 0x000000006a6a7229 */ /* 0x000fe20000000830 */
[----:B------:R-:W-:Y:S01]  /*2190*/  MOV R80, UR52 ;  /* 0x0000003400507c02 */ /* 0x000fe20008000f00 */
[----:B---3--:R-:W-:Y:S01]  /*21a0*/  IMAD.U32 R49, RZ, RZ, UR49 ;  /* 0x00000031ff317e24 */ /* 0x008fe2000f8e00ff */
[----:B------:R-:W-:Y:S01]  /*21b0*/  MOV R48, UR48 ;  /* 0x0000003000307c02 */ /* 0x000fe20008000f00 */
[----:B------:R-:W-:Y:S01]  /*21c0*/  IMAD.U32 R81, RZ, RZ, UR53 ;  /* 0x00000035ff517e24 */ /* 0x000fe2000f8e00ff */
[----:B------:R-:W-:-:S02]  /*21d0*/  DFMA R66, R62, UR64, R66 ;  /* 0x000000403e427c2b */ /* 0x000fc40008000042 */
[C---:B------:R-:W-:Y:S02]  /*21e0*/  DFMA R60, R62.reuse, R94, R60 ;  /* 0x0000005e3e3c722b */ /* 0x040fe4000000003c */
[C---:B------:R-:W-:Y:S02]  /*21f0*/  DFMA R44, R62.reuse, R84, R44 ;  /* 0x000000543e2c722b */ /* 0x040fe4000000002c */
[C---:B------:R-:W-:Y:S02]  /*2200*/  DFMA R56, R62.reuse, R82, R56 ;  /* 0x000000523e38722b */ /* 0x040fe40000000038 */
[C---:B------:R-:W-:Y:S02]  /*2210*/  DFMA R108, R62.reuse, R48, R108 ;  /* 0x000000303e6c722b */ /* 0x040fe4000000006c */
[----:B------:R-:W-:Y:S01]  /*2220*/  DFMA R124, R62, R80, R124 ;  /* 0x000000503e7c722b */ /* 0x000fe2000000007c */
[----:B------:R-:W-:Y:S01]  /*2230*/  MOV R62, UR74 ;  /* 0x0000004a003e7c02 */ /* 0x000fe20008000f00 */
[----:B------:R-:W-:Y:S01]  /*2240*/  IMAD.U32 R63, RZ, RZ, UR75 ;  /* 0x0000004bff3f7e24 */ /* 0x000fe2000f8e00ff */
[----:B------:R-:W-:-:S02]  /*2250*/  DFMA R142, R106, UR66, R66 ;  /* 0x000000426a8e7c2b */ /* 0x000fc40008000042 */
[C---:B------:R-:W-:Y:S01]  /*2260*/  DFMA R144, R110.reuse, UR18, R144 ;  /* 0x000000126e907c2b */ /* 0x040fe20008000090 */
[----:B------:R-:W-:Y:S01]  /*2270*/  MOV R66, UR30 ;  /* 0x0000001e00427c02 */ /* 0x000fe20008000f00 */
[----:B------:R-:W-:Y:S01]  /*2280*/  IMAD.U32 R67, RZ, RZ, UR31 ;  /* 0x0000001fff437e24 */ /* 0x000fe2000f8e00ff */
[----:B------:R-:W-:Y:S02]  /*2290*/  DFMA R58, R110, R74, R58 ;  /* 0x0000004a6e3a722b */ /* 0x000fe4000000003a */
[----:B------:R-:W-:Y:S02]  /*22a0*/  DFMA R60, R106, R62, R60 ;  /* 0x0000003e6a3c722b */ /* 0x000fe4000000003c */
[C---:B------:R-:W-:Y:S02]  /*22b0*/  DFMA R112, R110.reuse, R72, R112 ;  /* 0x000000486e70722b */ /* 0x040fe40000000070 */
[C---:B------:R-:W-:Y:S02]  /*22c0*/  DFMA R130, R110.reuse, R70, R130 ;  /* 0x000000466e82722b */ /* 0x040fe40000000082 */
[----:B------:R-:W-:-:S02]  /*22d0*/  DFMA R128, R110, R68, R128 ;  /* 0x000000446e80722b */ /* 0x000fc40000000080 */
[----:B------:R-:W-:Y:S02]  /*22e0*/  DFMA R120, R110, R66, R120 ;  /* 0x000000426e78722b */ /* 0x000fe40000000078 */
[C-C-:B------:R-:W-:Y:S02]  /*22f0*/  DADD R110, R144.reuse, -R142.reuse ;  /* 0x00000000906e7229 */ /* 0x140fe4000000088e */
[----:B------:R-:W-:Y:S02]  /*2300*/  DADD R142, R144, R142 ;  /* 0x00000000908e7229 */ /* 0x000fe4000000008e */
[C-C-:B------:R-:W-:Y:S02]  /*2310*/  DADD R144, R58.reuse, -R60.reuse ;  /* 0x000000003a907229 */ /* 0x140fe4000000083c */
[----:B------:R-:W-:Y:S01]  /*2320*/  DADD R148, R58, R60 ;  /* 0x000000003a947229 */ /* 0x000fe2000000003c */
[----:B------:R0:W-:Y:S01]  /*2330*/  STS.64 [R139+0x478], R110 ;  /* 0x0004786e8b007388 */ /* 0x0001e20000000a00 */
[----:B------:R-:W-:Y:S01]  /*2340*/  MOV R58, UR46 ;  /* 0x0000002e003a7c02 */ /* 0x000fe20008000f00 */
[----:B------:R-:W-:Y:S01]  /*2350*/  IMAD.U32 R59, RZ, RZ, UR47 ;  /* 0x0000002fff3b7e24 */ /* 0x000fe2000f8e00ff */
[----:B------:R-:W-:Y:S01]  /*2360*/  MOV R60, UR38 ;  /* 0x00000026003c7c02 */ /* 0x000fe20008000f00 */
[----:B------:R-:W-:Y:S01]  /*2370*/  IMAD.U32 R61, RZ, RZ, UR39 ;  /* 0x00000027ff3d7e24 */ /* 0x000fe2000f8e00ff */
[----:B------:R0:W-:Y:S03]  /*2380*/  STS.64 [R139], R142 ;  /* 0x0000008e8b007388 */ /* 0x0001e60000000a00 */
[C---:B------:R-:W-:Y:S01]  /*2390*/  DFMA R152, R106.reuse, R58, R56 ;  /* 0x0000003a6a98722b */ /* 0x040fe20000000038 */
[----:B------:R0:W-:Y:S01]  /*23a0*/  STS.64 [R139+0x410], R144 ;  /* 0x000410908b007388 */ /* 0x0001e20000000a00 */
[----:B------:R-:W-:Y:S01]  /*23b0*/  MOV R56, UR50 ;  /* 0x0000003200387c02 */ /* 0x000fe20008000f00 */
[----:B------:R-:W-:Y:S01]  /*23c0*/  IMAD.U32 R57, RZ, RZ, UR51 ;  /* 0x00000033ff397e24 */ /* 0x000fe2000f8e00ff */
[----:B------:R-:W-:Y:S01]  /*23d0*/  DFMA R150, R106, R60, R44 ;  /* 0x0000003c6a96722b */ /* 0x000fe2000000002c */
[----:B------:R0:W-:Y:S01]  /*23e0*/  STS.64 [R139+0x68], R148 ;  /* 0x000068948b007388 */ /* 0x0001e20000000a00 */
[----:B------:R-:W-:Y:S01]  /*23f0*/  MOV R44, UR54 ;  /* 0x00000036002c7c02 */ /* 0x000fe20008000f00 */
[----:B------:R-:W-:-:S02]  /*2400*/  IMAD.U32 R45, RZ, RZ, UR55 ;  /* 0x00000037ff2d7e24 */ /* 0x000fc4000f8e00ff */
[----:B------:R-:W-:-:S04]  /*2410*/  DFMA R108, R106, R56, R108 ;  /* 0x000000386a6c722b */ /* 0x000fc8000000006c */
[----:B------:R-:W-:Y:S02]  /*2420*/  DFMA R124, R106, R44, R124 ;  /* 0x0000002c6a7c722b */ /* 0x000fe4000000007c */
[C-C-:B------:R-:W-:Y:S02]  /*2430*/  DADD R106, R112.reuse, -R150.reuse ;  /* 0x00000000706a7229 */ /* 0x140fe40000000896 */
[----:B------:R-:W-:Y:S02]  /*2440*/  DADD R150, R112, R150 ;  /* 0x0000000070967229 */ /* 0x000fe40000000096 */
[C-C-:B------:R-:W-:Y:S02]  /*2450*/  DADD R112, R130.reuse, -R152.reuse ;  /* 0x0000000082707229 */ /* 0x140fe40000000898 */
[----:B------:R-:W-:Y:S01]  /*2460*/  DADD R152, R130, R152 ;  /* 0x0000000082987229 */ /* 0x000fe20000000098 */
[----:B------:R0:W-:Y:S01]  /*2470*/  STS.64 [R139+0x3a8], R106 ;  /* 0x0003a86a8b007388 */ /* 0x0001e20000000a00 */
[----:B------:R-:W-:-:S02]  /*2480*/  DADD R130, R128, -R108 ;  /* 0x0000000080827229 */ /* 0x000fc4000000086c */
[----:B------:R-:W-:Y:S01]  /*2490*/  DADD R108, R128, R108 ;  /* 0x00000000806c7229 */ /* 0x000fe2000000006c */
[----:B------:R0:W-:Y:S01]  /*24a0*/  STS.64 [R139+0xd0], R150 ;  /* 0x0000d0968b007388 */ /* 0x0001e20000000a00 */
[C-C-:B------:R-:W-:Y:S02]  /*24b0*/  DADD R128, R120.reuse, -R124.reuse ;  /* 0x0000000078807229 */ /* 0x140fe4000000087c */
[----:B------:R-:W-:Y:S01]  /*24c0*/  DADD R120, R120, R124 ;  /* 0x0000000078787229 */ /* 0x000fe2000000007c */
[----:B------:R0:W-:Y:S04]  /*24d0*/  STS.64 [R139+0x340], R112 ;  /* 0x000340708b007388 */ /* 0x0001e80000000a00 */
[----:B------:R0:W-:Y:S04]  /*24e0*/  STS.64 [R139+0x138], R152 ;  /* 0x000138988b007388 */ /* 0x0001e80000000a00 */
[----:B------:R0:W-:Y:S04]  /*24f0*/  STS.64 [R139+0x2d8], R130 ;  /* 0x0002d8828b007388 */ /* 0x0001e80000000a00 */
[----:B------:R0:W-:Y:S04]  /*2500*/  STS.64 [R139+0x1a0], R108 ;  /* 0x0001a06c8b007388 */ /* 0x0001e80000000a00 */
[----:B------:R0:W-:Y:S04]  /*2510*/  STS.64 [R139+0x270], R128 ;  /* 0x000270808b007388 */ /* 0x0001e80000000a00 */
[----:B------:R0:W-:Y:S02]  /*2520*/  STS.64 [R139+0x208], R120 ;  /* 0x000208788b007388 */ /* 0x0001e40000000a00 */
.L_x_81:
[----:B------:R-:W-:Y:S05]  /*2530*/  BSYNC.RECONVERGENT B0 ;  /* 0x0000000000007941 */ /* 0x000fea0003800200 */
.L_x_80:
[----:B------:R-:W-:Y:S06]  /*2540*/  BAR.SYNC.DEFER_BLOCKING 0x0 ;  /* 0x0000000000007b1d */ /* 0x000fec0000010000 */
[----:B------:R-:W-:Y:S04]  /*2550*/  BSSY.RECONVERGENT B0, `(.L_x_82) ;  /* 0x0000155000007945 */ /* 0x000fe80003800200 */
[----:B------:R-:W-:Y:S05]  /*2560*/  @P1 BRA `(.L_x_83) ;  /* 0x00000014004c1947 */ /* 0x000fea0003800000 */
[----:B01----:R-:W-:Y:S01]  /*2570*/  PRMT R106, R137, 0x9910, RZ ;  /* 0x00009910896a7816 */ /* 0x003fe200000000ff */
[----:B------:R-:W0:Y:S01]  /*2580*/  @!P0 LDC.64 R130, c[0x0][0x388] ;  /* 0x0000e200ff828b82 */ /* 0x000e220000000a00 */
[----:B------:R-:W-:-:S07]  /*2590*/  UMOV UR18, 0x900c ;  /* 0x0000900c00127882 */ /* 0x000fce0000000000 */
[----:B------:R-:W1:Y:S01]  /*25a0*/  @!P0 LDC.64 R124, c[0x0][0x388] ;  /* 0x0000e200ff7c8b82 */ /* 0x000e620000000a00 */
[----:B------:R-:W-:-:S07]  /*25b0*/  IMAD R106, R106, 0xab, RZ ;  /* 0x000000ab6a6a7824 */ /* 0x000fce00078e02ff */
[----:B------:R-:W2:Y:S01]  /*25c0*/  @!P0 LDC.64 R154, c[0x0][0x388] ;  /* 0x0000e200ff9a8b82 */ /* 0x000ea20000000a00 */
[----:B------:R-:W-:Y:S02]  /*25d0*/  LOP3.LUT R106, R106, 0xffff, RZ, 0xc0, !PT ;  /* 0x0000ffff6a6a7812 */ /* 0x000fe400078ec0ff */
[----:B------:R-:W-:Y:S01]  /*25e0*/  CS2R R152, SRZ ;  /* 0x0000000000987805 */ /* 0x000fe2000001ff00 */
[----:B------:R-:W3:Y:S01]  /*25f0*/  LDCU.128 UR20, c[0x3][0x20] ;  /* 0x00c00400ff1477ac */ /* 0x000ee20008000c00 */
[----:B------:R-:W-:Y:S01]  /*2600*/  SHF.R.U32.HI R136, RZ, 0xb, R106 ;  /* 0x0000000bff887819 */ /* 0x000fe2000001166a */
[----:B------:R-:W4:Y:S03]  /*2610*/  LDCU.128 UR24, c[0x3][0x720] ;  /* 0x00c0e400ff1877ac */ /* 0x000f260008000c00 */
[C---:B------:R-:W-:Y:S02]  /*2620*/  PRMT R106, R136.reuse, 0x9910, RZ ;  /* 0x00009910886a7816 */ /* 0x040fe400000000ff */
[----:B------:R-:W-:Y:S01]  /*2630*/  LOP3.LUT R107, R136, 0xffff, RZ, 0xc0, !PT ;  /* 0x0000ffff886b7812 */ /* 0x000fe200078ec0ff */
[----:B------:R-:W5:Y:S02]  /*2640*/  LDCU.64 UR66, c[0x3][0x18] ;  /* 0x00c00300ff4277ac */ /* 0x000f640008000a00 */
[----:B------:R-:W-:-:S02]  /*2650*/  IMAD R106, R106, 0xc, RZ ;  /* 0x0000000c6a6a7824 */ /* 0x000fc400078e02ff */
[----:B------:R-:W-:Y:S01]  /*2660*/  IMAD R107, R107, 0x4e0, R158 ;  /* 0x000004e06b6b7824 */ /* 0x000fe200078e029e */
[----:B------:R-:W5:Y:S02]  /*2670*/  LDCU.64 UR44, c[0x3][0x10] ;  /* 0x00c00200ff2c77ac */ /* 0x000f640008000a00 */
[----:B------:R-:W-:Y:S01]  /*2680*/  IADD3 R106, PT, PT, RZ, -R106, RZ ;  /* 0x8000006aff6a7210 */ /* 0x000fe20007ffe0ff */
[----:B------:R-:W5:Y:S03]  /*2690*/  LDCU.64 UR70, c[0x3][0x48] ;  /* 0x00c00900ff4677ac */ /* 0x000f660008000a00 */
[----:B------:R-:W-:Y:S01]  /*26a0*/  PRMT R106, R106, 0x7710, RZ ;  /* 0x000077106a6a7816 */ /* 0x000fe200000000ff */
[----:B------:R-:W5:Y:S04]  /*26b0*/  LDCU.64 UR64, c[0x3][0x20] ;  /* 0x00c00400ff4077ac */ /* 0x000f680008000a00 */
[----:B------:R-:W-:Y:S01]  /*26c0*/  IMAD.IADD R106, R106, 0x1, R137 ;  /* 0x000000016a6a7824 */ /* 0x000fe200078e0289 */
[----:B------:R-:W5:Y:S04]  /*26d0*/  LDCU.64 UR46, c[0x3][0x40] ;  /* 0x00c00800ff2e77ac */ /* 0x000f680008000a00 */
[----:B------:R-:W-:Y:S01]  /*26e0*/  LOP3.LUT R163, R106, 0xff, RZ, 0xc0, !PT ;  /* 0x000000ff6aa37812 */ /* 0x000fe200078ec0ff */
[----:B------:R-:W5:Y:S04]  /*26f0*/  LDCU.64 UR74, c[0x3][0x28] ;  /* 0x00c00500ff4a77ac */ /* 0x000f680008000a00 */
[C---:B------:R-:W-:Y:S01]  /*2700*/  IMAD R161, R163.reuse, 0x68, R107 ;  /* 0x00000068a3a17824 */ /* 0x040fe200078e026b */
[----:B------:R-:W-:Y:S01]  /*2710*/  PRMT R163, R163, 0x5410, R136 ;  /* 0x00005410a3a37816 */ /* 0x000fe20000000088 */
[----:B------:R-:W5:Y:S03]  /*2720*/  LDCU.64 UR72, c[0x3][0x50] ;  /* 0x00c00a00ff4877ac */ /* 0x000f660008000a00 */
[----:B------:R-:W-:Y:S01]  /*2730*/  LDS.64 R108, [R161] ;  /* 0x00000000a16c7984 */ /* 0x000fe20000000a00 */
[----:B------:R-:W-:Y:S01]  /*2740*/  IDP.2A.LO.U16.U8 R163, R163, UR18, RZ ;  /* 0x00000012a3a37c26 */ /* 0x000fe200080010ff */
[----:B------:R-:W5:Y:S02]  /*2750*/  LDCU.64 UR28, c[0x3][0x710] ;  /* 0x00c0e200ff1c77ac */ /* 0x000f640008000a00 */
[----:B------:R-:W3:Y:S01]  /*2760*/  LDS.64 R110, [R161+0x58] ;  /* 0x00005800a16e7984 */ /* 0x000ee20000000a00 */
[----:B------:R-:W-:Y:S01]  /*2770*/  @!P0 IMAD R149, R0, 0x6c0, R163 ;  /* 0x000006c000958824 */ /* 0x000fe200078e02a3 */
[----:B------:R-:W5:Y:S02]  /*2780*/  LDCU.64 UR68, c[0x3][0x718] ;  /* 0x00c0e300ff4477ac */ /* 0x000f640008000a00 */
[----:B------:R-:W-:Y:S01]  /*2790*/  LDS.64 R112, [R161+0x8] ;  /* 0x00000800a1707984 */ /* 0x000fe20000000a00 */
[----:B-1----:R-:W-:Y:S01]  /*27a0*/  @!P0 IMAD.WIDE R148, R149, 0x8, R124 ;  /* 0x0000000895948825 */ /* 0x002fe200078e027c */
[----:B------:R-:W1:Y:S02]  /*27b0*/  LDCU.64 UR48, c[0x3][0x738] ;  /* 0x00c0e700ff3077ac */ /* 0x000e640008000a00 */
[----:B------:R-:W4:Y:S01]  /*27c0*/  LDS.64 R138, [R161+0x50] ;  /* 0x00005000a18a7984 */ /* 0x000f220000000a00 */
[----:B------:R-:W1:Y:S03]  /*27d0*/  LDCU.64 UR62, c[0x3][0x748] ;  /* 0x00c0e900ff3e77ac */ /* 0x000e660008000a00 */
[----:B------:R-:W-:Y:S01]  /*27e0*/  LDS.64 R120, [R161+0x10] ;  /* 0x00001000a1787984 */ /* 0x000fe20000000a00 */
[----:B------:R-:W1:Y:S03]  /*27f0*/  LDCU.64 UR32, c[0x3][0x68] ;  /* 0x00c00d00ff2077ac */ /* 0x000e660008000a00 */
[----:B------:R-:W0:Y:S01]  /*2800*/  LDS.64 R128, [R161+0x48] ;  /* 0x00004800a1807984 */ /* 0x000e220000000a00 */
[----:B------:R-:W1:Y:S01]  /*2810*/  LDCU.64 UR52, c[0x3][0x70] ;  /* 0x00c00e00ff3477ac */ /* 0x000e620008000a00 */
[----:B------:R-:W1:Y:S01]  /*2820*/  LDCU.64 UR60, c[0x3][0x78] ;  /* 0x00c00f00ff3c77ac */ /* 0x000e620008000a00 */
[----:B------:R-:W1:Y:S01]  /*2830*/  LDCU.64 UR38, c[0x3][0x768] ;  /* 0x00c0ed00ff2677ac */ /* 0x000e620008000a00 */
[----:B------:R-:W1:Y:S01]  /*2840*/  LDCU.64 UR42, c[0x3][0x98] ;  /* 0x00c01300ff2a77ac */ /* 0x000e620008000a00 */
[----:B------:R-:W1:Y:S01]  /*2850*/  LDCU.64 UR50, c[0x3][0x770] ;  /* 0x00c0ee00ff3277ac */ /* 0x000e620008000a00 */
[----:B------:R-:W1:Y:S01]  /*2860*/  LDCU.64 UR40, c[0x3][0x798] ;  /* 0x00c0f300ff2877ac */ /* 0x000e620008000a00 */
[----:B---3--:R-:W-:-:S02]  /*2870*/  DADD R106, R108, -R110 ;  /* 0x000000006c6a7229 */ /* 0x008fc4000000086e */
[----:B------:R-:W-:Y:S01]  /*2880*/  DADD R108, R108, R110 ;  /* 0x000000006c6c7229 */ /* 0x000fe2000000006e */
[----:B------:R-:W3:Y:S01]  /*2890*/  LDCU.64 UR56, c[0x3][0xa0] ;  /* 0x00c01400ff3877ac */ /* 0x000ee20008000a00 */
[----:B------:R-:W3:Y:S01]  /*28a0*/  LDCU.64 UR36, c[0x3][0xc8] ;  /* 0x00c01900ff2477ac */ /* 0x000ee20008000a00 */
[C-C-:B----4-:R-:W-:Y:S02]  /*28b0*/  DADD R110, R112.reuse, -R138.reuse ;  /* 0x00000000706e7229 */ /* 0x150fe4000000088a */
[----:B------:R-:W-:Y:S01]  /*28c0*/  DADD R112, R112, R138 ;  /* 0x0000000070707229 */ /* 0x000fe2000000008a */
[----:B------:R-:W4:Y:S02]  /*28d0*/  LDCU.64 UR18, c[0x3][0x7c8] ;  /* 0x00c0f900ff1277ac */ /* 0x000f240008000a00 */
[----:B------:R-:W-:Y:S02]  /*28e0*/  DFMA R142, R108, R8, RZ ;  /* 0x000000086c8e722b */ /* 0x000fe400000000ff */
[----:B------:R-:W-:Y:S01]  /*28f0*/  DFMA R144, R106, R4, RZ ;  /* 0x000000046a90722b */ /* 0x000fe200000000ff */
[----:B------:R-:W4:Y:S01]  /*2900*/  LDCU.64 UR58, c[0x3][0x7a0] ;  /* 0x00c0f400ff3a77ac */ /* 0x000f220008000a00 */
[----:B------:R-:W4:Y:S04]  /*2910*/  LDCU.64 UR54, c[0x3][0x7d0] ;  /* 0x00c0fa00ff3677ac */ /* 0x000f280008000a00 */
[----:B------:R-:W-:-:S02]  /*2920*/  DFMA R136, R112, R116, R142 ;  /* 0x000000747088722b */ /* 0x000fc4000000008e */
[----:B------:R-:W-:Y:S01]  /*2930*/  DFMA R138, R110, R114, R144 ;  /* 0x000000726e8a722b */ /* 0x000fe20000000090 */
[----:B------:R-:W-:Y:S01]  /*2940*/  @!P0 IMAD R143, R0, 0x6c0, R163 ;  /* 0x000006c0008f8824 */ /* 0x000fe200078e02a3 */
[C-C-:B0-----:R-:W-:Y:S01]  /*2950*/  DADD R114, R120.reuse, -R128.reuse ;  /* 0x0000000078727229 */ /* 0x141fe20000000880 */
[----:B------:R-:W0:Y:S01]  /*2960*/  LDCU.64 UR34, c[0x3][0xf8] ;  /* 0x00c01f00ff2277ac */ /* 0x000e220008000a00 */
[----:B------:R-:W-:Y:S01]  /*2970*/  DADD R116, R120, R128 ;  /* 0x0000000078747229 */ /* 0x000fe20000000080 */
[----:B------:R-:W-:Y:S01]  /*2980*/  @!P0 IMAD.WIDE R142, R143, 0x8, R130 ;  /* 0x000000088f8e8825 */ /* 0x000fe200078e0282 */
[----:B------:R-:W-:Y:S01]  /*2990*/  DFMA R128, R106, R10, RZ ;  /* 0x0000000a6a80722b */ /* 0x000fe200000000ff */
[----:B------:R-:W-:Y:S01]  /*29a0*/  CS2R R120, SRZ ;  /* 0x0000000000787805 */ /* 0x000fe2000001ff00 */
[----:B------:R-:W-:Y:S01]  /*29b0*/  DFMA R144, R108, R2, RZ ;  /* 0x000000026c90722b */ /* 0x000fe200000000ff */
[----:B------:R-:W-:Y:S01]  /*29c0*/  CS2R R124, SRZ ;  /* 0x00000000007c7805 */ /* 0x000fe2000001ff00 */
[----:B------:R-:W-:Y:S01]  /*29d0*/  DFMA R118, R114, R118, R138 ;  /* 0x000000767276722b */ /* 0x000fe2000000008a */
[----:B------:R-:W-:Y:S01]  /*29e0*/  CS2R R130, SRZ ;  /* 0x0000000000827805 */ /* 0x000fe2000001ff00 */
[----:B------:R-:W2:Y:S01]  /*29f0*/  @!P0 LDC.64 R138, c[0x0][0x388] ;  /* 0x0000e200ff8a8b82 */ /* 0x000ea20000000a00 */
[----:B------:R-:W5:Y:S01]  /*2a00*/  @!P0 LDG.E.64.CONSTANT R120, desc[UR76][R142.64+0x58] ;  /* 0x0000584c8e788981 */ /* 0x000f62000c1e9b00 */
[----:B------:R-:W-:Y:S01]  /*2a10*/  DFMA R126, R110, R126, R128 ;  /* 0x0000007e6e7e722b */ /* 0x000fe20000000080 */
[----:B------:R-:W0:Y:S01]  /*2a20*/  LDCU.64 UR30, c[0x3][0x7f8] ;  /* 0x00c0ff00ff1e77ac */ /* 0x000e220008000a00 */
[----:B------:R-:W-:Y:S01]  /*2a30*/  CS2R R128, SRZ ;  /* 0x0000000000807805 */ /* 0x000fe2000001ff00 */
[----:B------:R-:W-:Y:S01]  /*2a40*/  DFMA R144, R112, R34, R144 ;  /* 0x000000227090722b */ /* 0x000fe20000000090 */
[----:B------:R-:W3:Y:S04]  /*2a50*/  @!P0 LDG.E.64.CONSTANT R124, desc[UR76][R148.64+0x50] ;  /* 0x0000504c947c8981 */ /* 0x000ee8000c1e9b00 */
[----:B------:R1:W4:Y:S03]  /*2a60*/  @!P0 LDG.E.64.CONSTANT R128, desc[UR76][R142.64] ;  /* 0x0000004c8e808981 */ /* 0x000326000c1e9b00 */
[----:B------:R-:W-:Y:S01]  /*2a70*/  DFMA R122, R116, R122, R144 ;  /* 0x0000007a747a722b */ /* 0x000fe20000000090 */
[----:B------:R0:W4:Y:S01]  /*2a80*/  @!P0 LDG.E.64.CONSTANT R130, desc[UR76][R148.64+0x8] ;  /* 0x0000084c94828981 */ /* 0x000122000c1e9b00 */
[----:B------:R-:W-:-:S08]  /*2a90*/  DFMA R144, R108, R12, RZ ;  /* 0x0000000c6c90722b */ /* 0x000fd000000000ff */
[----:B------:R-:W-:Y:S02]  /*2aa0*/  DFMA R132, R112, R132, R144 ;  /* 0x000000847084722b */ /* 0x000fe40000000090 */
[----:B------:R-:W0:Y:S01]  /*2ab0*/  @!P0 LDC.64 R144, c[0x0][0x388] ;  /* 0x0000e200ff908b82 */ /* 0x000e220000000a00 */
[----:B------:R-:W-:Y:S01]  /*2ac0*/  @!P0 IMAD R151, R0, 0x6c0, R163 ;  /* 0x000006c000978824 */ /* 0x000fe200078e02a3 */
[----:B------:R-:W-:Y:S01]  /*2ad0*/  DFMA R134, R116, R134, R136 ;  /* 0x000000867486722b */ /* 0x000fe20000000088 */
[----:B------:R-:W-:Y:S02]  /*2ae0*/  CS2R R136, SRZ ;  /* 0x0000000000887805 */ /* 0x000fe4000001ff00 */
[----:B--2---:R-:W-:-:S04]  /*2af0*/  @!P0 IMAD.WIDE R150, R151, 0x8, R138 ;  /* 0x0000000897968825 */ /* 0x004fc800078e028a */
[----:B------:R-:W-:Y:S01]  /*2b00*/  @!P0 IMAD R165, R0, 0x6c0, R163 ;  /* 0x000006c000a58824 */ /* 0x000fe200078e02a3 */
[----:B------:R-:W2:Y:S01]  /*2b10*/  @!P0 LDG.E.64.CONSTANT R136, desc[UR76][R150.64+0x48] ;  /* 0x0000484c96888981 */ /* 0x000ea2000c1e9b00 */
[----:B------:R-:W-:Y:S01]  /*2b20*/  CS2R R138, SRZ ;  /* 0x00000000008a7805 */ /* 0x000fe2000001ff00 */
[----:B-1----:R-:W-:Y:S02]  /*2b30*/  DFMA R142, R106, R14, RZ ;  /* 0x0000000e6a8e722b */ /* 0x002fe400000000ff */
[----:B0-----:R-:W-:-:S03]  /*2b40*/  DFMA R148, R108, R16, RZ ;  /* 0x000000106c94722b */ /* 0x001fc600000000ff */
[----:B------:R0:W2:Y:S01]  /*2b50*/  @!P0 LDG.E.64.CONSTANT R138, desc[UR76][R150.64+0x10] ;  /* 0x0000104c968a8981 */ /* 0x0000a2000c1e9b00 */
[----:B------:R-:W-:Y:S01]  /*2b60*/  @!P0 IMAD.WIDE R164, R165, 0x8, R144 ;  /* 0x00000008a5a48825 */ /* 0x000fe200078e0290 */
[----:B------:R-:W-:Y:S01]  /*2b70*/  CS2R R144, SRZ ;  /* 0x0000000000907805 */ /* 0x000fe2000001ff00 */
[----:B------:R-:W-:Y:S02]  /*2b80*/  DFMA R140, R110, R140, R142 ;  /* 0x0000008c6e8c722b */ /* 0x000fe4000000008e */
[----:B------:R-:W-:Y:S01]  /*2b90*/  DFMA R146, R112, R146, R148 ;  /* 0x000000927092722b */ /* 0x000fe20000000094 */
[----:B------:R-:W-:Y:S02]  /*2ba0*/  CS2R R142, SRZ ;  /* 0x00000000008e7805 */ /* 0x000fe4000001ff00 */
[----:B------:R-:W2:Y:S01]  /*2bb0*/  @!P0 LDG.E.64.CONSTANT R144, desc[UR76][R164.64+0x40] ;  /* 0x0000404ca4908981 */ /* 0x000ea2000c1e9b00 */
[----:B------:R-:W-:-:S03]  /*2bc0*/  @!P0 IMAD R149, R0, 0x6c0, R163 ;  /* 0x000006c000958824 */ /* 0x000fc600078e02a3 */
[----:B------:R-:W2:Y:S01]  /*2bd0*/  @!P0 LDG.E.64.CONSTANT R142, desc[UR76][R164.64+0x18] ;  /* 0x0000184ca48e8981 */ /* 0x000ea2000c1e9b00 */
[----:B------:R-:W-:Y:S02]  /*2be0*/  @!P0 IMAD.WIDE R154, R149, 0x8, R154 ;  /* 0x00000008959a8825 */ /* 0x000fe400078e029a */
[----:B------:R-:W1:Y:S01]  /*2bf0*/  @!P0 LDC.64 R148, c[0x0][0x388] ;  /* 0x0000e200ff948b82 */ /* 0x000e620000000a00 */
[----:B0-----:R-:W-:Y:S02]  /*2c00*/  CS2R R150, SRZ ;  /* 0x0000000000967805 */ /* 0x001fe4000001ff00 */
[----:B------:R-:W2:Y:S01]  /*2c10*/  @!P0 LDG.E.64.CONSTANT R152, desc[UR76][R154.64+0x38] ;  /* 0x0000384c9a988981 */ /* 0x000ea2000c1e9b00 */
[C---:B------:R-:W-:Y:S01]  /*2c20*/  DFMA R156, R108.reuse, R20, RZ ;  /* 0x000000146c9c722b */ /* 0x040fe200000000ff */
[----:B------:R-:W-:Y:S02]  /*2c30*/  @!P0 IMAD R163, R0, 0x6c0, R163 ;  /* 0x000006c000a38824 */ /* 0x000fe400078e02a3 */
[----:B------:R-:W2:Y:S01]  /*2c40*/  @!P0 LDG.E.64.CONSTANT R150, desc[UR76][R154.64+0x20] ;  /* 0x0000204c9a968981 */ /* 0x000ea2000c1e9b00 */
[----:B------:R-:W-:-:S04]  /*2c50*/  DFMA R108, R108, UR8, RZ ;  /* 0x000000086c6c7c2b */ /* 0x000fc800080000ff */
[----:B------:R-:W-:Y:S01]  /*2c60*/  DFMA R156, R112, R46, R156 ;  /* 0x0000002e709c722b */ /* 0x000fe2000000009c */
[----:B------:R-:W-:-:S03]  /*2c70*/  CS2R R46, SRZ ;  /* 0x00000000002e7805 */ /* 0x000fc6000001ff00 */
[----:B------:R-:W-:Y:S01]  /*2c80*/  DFMA R112, R112, UR10, R108 ;  /* 0x0000000a70707c2b */ /* 0x000fe2000800006c */
[----:B-1----:R-:W-:Y:S01]  /*2c90*/  @!P0 IMAD.WIDE R148, R163, 0x8, R148 ;  /* 0x00000008a3948825 */ /* 0x002fe200078e0294 */
[----:B------:R-:W-:-:S04]  /*2ca0*/  CS2R R108, SRZ ;  /* 0x00000000006c7805 */ /* 0x000fc8000001ff00 */
[----:B------:R-:W2:Y:S04]  /*2cb0*/  @!P0 LDG.E.64.CONSTANT R46, desc[UR76][R148.64+0x30] ;  /* 0x0000304c942e8981 */ /* 0x000ea8000c1e9b00 */
[----:B------:R-:W2:Y:S01]  /*2cc0*/  @!P0 LDG.E.64.CONSTANT R108, desc[UR76][R148.64+0x28] ;  /* 0x0000284c946c8981 */ /* 0x000ea2000c1e9b00 */
[C---:B------:R-:W-:Y:S02]  /*2cd0*/  DFMA R132, R116.reuse, R26, R132 ;  /* 0x0000001a7484722b */ /* 0x040fe40000000084 */
[----:B------:R-:W-:Y:S01]  /*2ce0*/  DFMA R146, R116, R24, R146 ;  /* 0x000000187492722b */ /* 0x000fe20000000092 */
[----:B------:R-:W-:Y:S01]  /*2cf0*/  LDS.64 R26, [R161+0x40] ;  /* 0x00004000a11a7984 */ /* 0x000fe20000000a00 */
[----:B------:R-:W-:Y:S02]  /*2d00*/  DFMA R126, R114, R28, R126 ;  /* 0x0000001c727e722b */ /* 0x000fe4000000007e */
[----:B------:R-:W-:Y:S01]  /*2d10*/  DFMA R28, R106, R18, RZ ;  /* 0x000000126a1c722b */ /* 0x000fe200000000ff */
[----:B------:R-:W0:Y:S01]  /*2d20*/  LDS.64 R24, [R161+0x18] ;  /* 0x00001800a1187984 */ /* 0x000e220000000a00 */
[----:B------:R-:W-:-:S03]  /*2d30*/  DFMA R140, R114, R32, R140 ;  /* 0x00000020728c722b */ /* 0x000fc6000000008c */
[----:B------:R-:W-:Y:S03]  /*2d40*/  LDS.64 R32, [R161+0x38] ;  /* 0x00003800a1207984 */ /* 0x000fe60000000a00 */
[----:B------:R-:W-:Y:S02]  /*2d50*/  DFMA R54, R110, R54, R28 ;  /* 0x000000366e36722b */ /* 0x000fe4000000001c */
[----:B------:R-:W1:Y:S06]  /*2d60*/  LDS.64 R28, [R161+0x20] ;  /* 0x00002000a11c7984 */ /* 0x000e6c0000000a00 */
[----:B------:R-:W-:-:S02]  /*2d70*/  DFMA R52, R114, R52, R54 ;  /* 0x000000347234722b */ /* 0x000fc40000000036 */
[C-C-:B0-----:R-:W-:Y:S02]  /*2d80*/  DADD R54, R24.reuse, R26.reuse ;  /* 0x0000000018367229 */ /* 0x141fe4000000001a */
[----:B------:R-:W-:Y:S02]  /*2d90*/  DADD R24, R24, -R26 ;  /* 0x0000000018187229 */ /* 0x000fe4000000081a */
[----:B------:R-:W-:-:S06]  /*2da0*/  DFMA R26, R106, R22, RZ ;  /* 0x000000166a1a722b */ /* 0x000fcc00000000ff */
[----:B------:R-:W-:Y:S02]  /*2db0*/  DFMA R118, R24, R40, R118 ;  /* 0x000000281876722b */ /* 0x000fe40000000076 */
[----:B------:R-:W-:Y:S02]  /*2dc0*/  DFMA R98, R110, R98, R26 ;  /* 0x000000626e62722b */ /* 0x000fe4000000001a */
[C-C-:B-1----:R-:W-:Y:S02]  /*2dd0*/  DADD R26, R28.reuse, R32.reuse ;  /* 0x000000001c1a7229 */ /* 0x142fe40000000020 */
[----:B------:R-:W-:Y:S01]  /*2de0*/  DADD R40, R28, -R32 ;  /* 0x000000001c287229 */ /* 0x000fe20000000820 */
[----:B------:R-:W-:Y:S04]  /*2df0*/  LDS.64 R32, [R161+0x28] ;  /* 0x00002800a1207984 */ /* 0x000fe80000000a00 */
[----:B------:R-:W0:Y:S01]  /*2e00*/  LDS.64 R28, [R161+0x30] ;  /* 0x00003000a11c7984 */ /* 0x000e220000000a00 */
[----:B------:R-:W-:-:S08]  /*2e10*/  DFMA R106, R106, UR16, RZ ;  /* 0x000000106a6a7c2b */ /* 0x000fd000080000ff */
[----:B------:R-:W-:Y:S02]  /*2e20*/  DFMA R110, R110, R6, R106 ;  /* 0x000000066e6e722b */ /* 0x000fe4000000006a */
[----:B------:R-:W-:-:S06]  /*2e30*/  DFMA R112, R116, UR12, R112 ;  /* 0x0000000c74707c2b */ /* 0x000fcc0008000070 */
[C---:B------:R-:W-:Y:S02]  /*2e40*/  DFMA R110, R114.reuse, UR4, R110 ;  /* 0x00000004726e7c2b */ /* 0x040fe4000800006e */
[----:B------:R-:W-:Y:S02]  /*2e50*/  DFMA R98, R114, R76, R98 ;  /* 0x0000004c7262722b */ /* 0x000fe40000000062 */
[----:B------:R-:W-:Y:S02]  /*2e60*/  DFMA R156, R116, R50, R156 ;  /* 0x00000032749c722b */ /* 0x000fe4000000009c */
[----:B------:R-:W-:Y:S02]  /*2e70*/  DFMA R112, R54, UR14, R112 ;  /* 0x0000000e36707c2b */ /* 0x000fe40008000070 */
[C---:B------:R-:W-:Y:S02]  /*2e80*/  DFMA R110, R24.reuse, UR6, R110 ;  /* 0x00000006186e7c2b */ /* 0x040fe4000800006e */
        /* <DEDUP_REMOVED lines=8> */
[----:B------:R-:W-:Y:S02]  /*2f10*/  DFMA R156, R54, R64, R156 ;  /* 0x00000040369c722b */ /* 0x000fe4000000009c */
[----:B0-----:R-:W-:Y:S02]  /*2f20*/  DADD R24, R32, R28 ;  /* 0x0000000020187229 */ /* 0x001fe4000000001c */
[----:B------:R-:W-:Y:S01]  /*2f30*/  DFMA R112, R26, UR20, R112 ;  /* 0x000000141a707c2b */ /* 0x000fe20008000070 */
[----:B------:R-:W0:Y:S01]  /*2f40*/  LDCU.64 UR20, c[0x3][0x740] ;  /* 0x00c0e800ff1477ac */ /* 0x000e220008000a00 */
[----:B------:R-:W-:Y:S02]  /*2f50*/  DFMA R110, R40, UR24, R110 ;  /* 0x00000018286e7c2b */ /* 0x000fe4000800006e */
[----:B------:R-:W-:Y:S01]  /*2f60*/  DADD R28, R32, -R28 ;  /* 0x00000000201c7229 */ /* 0x000fe2000000081c */
[----:B------:R-:W1:Y:S01]  /*2f70*/  LDCU.64 UR24, c[0x3][0xd0] ;  /* 0x00c01a00ff1877ac */ /* 0x000e620008000a00 */
[----:B------:R-:W-:-:S02]  /*2f80*/  DFMA R122, R26, R96, R122 ;  /* 0x000000601a7a722b */ /* 0x000fc4000000007a */
[C---:B------:R-:W-:Y:S02]  /*2f90*/  DFMA R134, R26.reuse, R92, R134 ;  /* 0x0000005c1a86722b */ /* 0x040fe40000000086 */
[C---:B------:R-:W-:Y:S02]  /*2fa0*/  DFMA R132, R26.reuse, R90, R132 ;  /* 0x0000005a1a84722b */ /* 0x040fe40000000084 */
[C---:B------:R-:W-:Y:S02]  /*2fb0*/  DFMA R146, R26.reuse, R88, R146 ;  /* 0x000000581a92722b */ /* 0x040fe40000000092 */
[----:B------:R-:W-:Y:S02]  /*2fc0*/  DFMA R156, R26, R86, R156 ;  /* 0x000000561a9c722b */ /* 0x000fe4000000009c */
[----:B------:R-:W-:Y:S02]  /*2fd0*/  DFMA R118, R40, R94, R118 ;  /* 0x0000005e2876722b */ /* 0x000fe40000000076 */
[----:B------:R-:W-:Y:S01]  /*2fe0*/  DFMA R112, R24, UR22, R112 ;  /* 0x0000001618707c2b */ /* 0x000fe20008000070 */
[----:B------:R-:W1:Y:S01]  /*2ff0*/  LDCU.64 UR22, c[0x3][0x800] ;  /* 0x00c10000ff1677ac */ /* 0x000e620008000a00 */
[----:B------:R-:W-:-:S02]  /*3000*/  DFMA R110, R28, UR26, R110 ;  /* 0x0000001a1c6e7c2b */ /* 0x000fc4000800006e */
[C---:B------:R-:W-:Y:S01]  /*3010*/  DFMA R122, R24.reuse, R74, R122 ;  /* 0x0000004a187a722b */ /* 0x040fe2000000007a */
[----:B------:R-:W1:Y:S01]  /*3020*/  LDCU.64 UR26, c[0x3][0x100] ;  /* 0x00c02000ff1a77ac */ /* 0x000e620008000a00 */
[C---:B------:R-:W-:Y:S02]  /*3030*/  DFMA R134, R24.reuse, R72, R134 ;  /* 0x000000481886722b */ /* 0x040fe40000000086 */
[C---:B------:R-:W-:Y:S02]  /*3040*/  DFMA R132, R24.reuse, R70, R132 ;  /* 0x000000461884722b */ /* 0x040fe40000000084 */
[C---:B------:R-:W-:Y:S02]  /*3050*/  DFMA R146, R24.reuse, R68, R146 ;  /* 0x000000441892722b */ /* 0x040fe40000000092 */
[----:B------:R-:W-:Y:S02]  /*3060*/  DFMA R156, R24, R66, R156 ;  /* 0x00000042189c722b */ /* 0x000fe4000000009c */
[----:B------:R-:W-:-:S02]  /*3070*/  DFMA R118, R28, R62, R118 ;  /* 0x0000003e1c76722b */ /* 0x000fc40000000076 */
[----:B------:R-:W-:Y:S02]  /*3080*/  DADD R24, R112, -R110 ;  /* 0x0000000070187229 */ /* 0x000fe4000000086e */
[C---:B------:R-:W-:Y:S02]  /*3090*/  DFMA R126, R40.reuse, R84, R126 ;  /* 0x00000054287e722b */ /* 0x040fe4000000007e */
[C---:B------:R-:W-:Y:S02]  /*30a0*/  DFMA R140, R40.reuse, R82, R140 ;  /* 0x00000052288c722b */ /* 0x040fe4000000008c */
[C---:B------:R-:W-:Y:S02]  /*30b0*/  DFMA R52, R40.reuse, R48, R52 ;  /* 0x000000302834722b */ /* 0x040fe40000000034 */
[----:B------:R-:W-:Y:S02]  /*30c0*/  DFMA R98, R40, R80, R98 ;  /* 0x000000502862722b */ /* 0x000fe40000000062 */
[----:B------:R-:W-:-:S02]  /*30d0*/  DADD R110, R112, R110 ;  /* 0x00000000706e7229 */ /* 0x000fc4000000006e */
[----:B------:R-:W-:Y:S02]  /*30e0*/  DADD R26, R122, -R118 ;  /* 0x000000007a1a7229 */ /* 0x000fe40000000876 */
[C---:B------:R-:W-:Y:S02]  /*30f0*/  DFMA R126, R28.reuse, R60, R126 ;  /* 0x0000003c1c7e722b */ /* 0x040fe4000000007e */
[C---:B------:R-:W-:Y:S02]  /*3100*/  DFMA R140, R28.reuse, R58, R140 ;  /* 0x0000003a1c8c722b */ /* 0x040fe4000000008c */
[C---:B------:R-:W-:Y:S02]  /*3110*/  DFMA R52, R28.reuse, R56, R52 ;  /* 0x000000381c34722b */ /* 0x040fe40000000034 */
[----:B------:R-:W-:Y:S02]  /*3120*/  DFMA R28, R28, R44, R98 ;  /* 0x0000002c1c1c722b */ /* 0x000fe40000000062 */
[----:B------:R-:W-:-:S04]  /*3130*/  DADD R118, R122, R118 ;  /* 0x000000007a767229 */ /* 0x000fc80000000076 */
[----:B------:R-:W-:Y:S02]  /*3140*/  DADD R32, R146, -R52 ;  /* 0x0000000092207229 */ /* 0x000fe40000000834 */
[----:B-----5:R-:W-:Y:S02]  /*3150*/  DMUL R120, R24, R120 ;  /* 0x0000007818787228 */ /* 0x020fe40000000000 */
[----:B---3--:R-:W-:-:S06]  /*3160*/  DMUL R124, R26, R124 ;  /* 0x0000007c1a7c7228 */ /* 0x008fcc0000000000 */
[----:B----4-:R-:W-:Y:S02]  /*3170*/  DFMA R44, R110, R128, R120 ;  /* 0x000000806e2c722b */ /* 0x010fe40000000078 */
[----:B------:R-:W-:-:S06]  /*3180*/  DFMA R60, R118, R130, R124 ;  /* 0x00000082763c722b */ /* 0x000fcc000000007c */
[----:B------:R-:W-:Y:S01]  /*3190*/  DFMA R40, R44, UR66, RZ ;  /* 0x000000422c287c2b */ /* 0x000fe200080000ff */
[----:B------:R-:W3:Y:S01]  /*31a0*/  LDCU.64 UR66, c[0x3][0x58] ;  /* 0x00c00b00ff4277ac */ /* 0x000ee20008000a00 */
[----:B------:R-:W-:Y:S02]  /*31b0*/  DADD R26, R146, R52 ;  /* 0x00000000921a7229 */ /* 0x000fe40000000034 */
[C---:B------:R-:W-:Y:S01]  /*31c0*/  DFMA R38, R44.reuse, UR44, RZ ;  /* 0x0000002c2c267c2b */ /* 0x040fe200080000ff */
[----:B------:R-:W4:Y:S01]  /*31d0*/  LDCU.64 UR44, c[0x3][0x778] ;  /* 0x00c0ef00ff2c77ac */ /* 0x000f220008000a00 */
[----:B------:R-:W-:Y:S02]  /*31e0*/  DFMA R42, R44, UR64, RZ ;  /* 0x000000402c2a7c2b */ /* 0x000fe400080000ff */
[C---:B------:R-:W-:Y:S01]  /*31f0*/  DFMA R52, R60.reuse, UR70, R40 ;  /* 0x000000463c347c2b */ /* 0x040fe20008000028 */
[----:B------:R-:W5:Y:S01]  /*3200*/  LDCU.64 UR70, c[0x3][0x720] ;  /* 0x00c0e400ff4677ac */ /* 0x000f620008000a00 */
[----:B------:R-:W0:Y:S02]  /*3210*/  LDCU.64 UR64, c[0x3][0x728] ;  /* 0x00c0e500ff4077ac */ /* 0x000e240008000a00 */
[----:B------:R-:W-:-:S02]  /*3220*/  DFMA R48, R60, UR46, R38 ;  /* 0x0000002e3c307c2b */ /* 0x000fc40008000026 */
[C---:B------:R-:W-:Y:S01]  /*3230*/  DFMA R40, R44.reuse, UR10, RZ ;  /* 0x0000000a2c287c2b */ /* 0x040fe200080000ff */
[----:B------:R-:W1:Y:S01]  /*3240*/  LDCU.64 UR46, c[0x3][0xa8] ;  /* 0x00c01500ff2e77ac */ /* 0x000e620008000a00 */
[C---:B------:R-:W-:Y:S02]  /*3250*/  DFMA R38, R44.reuse, UR8, RZ ;  /* 0x000000082c267c2b */ /* 0x040fe400080000ff */
[----:B------:R-:W-:Y:S01]  /*3260*/  DFMA R44, R44, UR74, RZ ;  /* 0x0000004a2c2c7c2b */ /* 0x000fe200080000ff */
[----:B------:R-:W4:Y:S01]  /*3270*/  LDCU.64 UR74, c[0x3][0x750] ;  /* 0x00c0ea00ff4a77ac */ /* 0x000f220008000a00 */
[----:B------:R-:W-:Y:S02]  /*3280*/  DFMA R58, R110, R128, -R120 ;  /* 0x000000806e3a722b */ /* 0x000fe40000000878 */
[C-C-:B------:R-:W-:Y:S02]  /*3290*/  DADD R36, R134.reuse, R126.reuse ;  /* 0x0000000086247229 */ /* 0x140fe4000000007e */
[----:B------:R-:W-:-:S02]  /*32a0*/  DADD R126, R134, -R126 ;  /* 0x00000000867e7229 */ /* 0x000fc4000000087e */
[C---:B------:R-:W-:Y:S01]  /*32b0*/  DFMA R56, R60.reuse, UR72, R42 ;  /* 0x000000483c387c2b */ /* 0x040fe2000800002a */
[----:B------:R-:W1:Y:S01]  /*32c0*/  LDCU.64 UR72, c[0x3][0x758] ;  /* 0x00c0eb00ff4877ac */ /* 0x000e620008000a00 */
[C---:B------:R-:W-:Y:S02]  /*32d0*/  DFMA R42, R60.reuse, R34, R40 ;  /* 0x000000223c2a722b */ /* 0x040fe40000000028 */
[C---:B------:R-:W-:Y:S02]  /*32e0*/  DFMA R38, R60.reuse, R2, R38 ;  /* 0x000000023c26722b */ /* 0x040fe40000000026 */
[----:B---3--:R-:W-:Y:S01]  /*32f0*/  DFMA R60, R60, UR66, R44 ;  /* 0x000000423c3c7c2b */ /* 0x008fe2000800002c */
[----:B------:R-:W3:Y:S01]  /*3300*/  LDCU.64 UR66, c[0x3][0x7a8] ;  /* 0x00c0f500ff4277ac */ /* 0x000ee20008000a00 */
[C---:B------:R-:W-:Y:S02]  /*3310*/  DFMA R34, R58.reuse, UR16, RZ ;  /* 0x000000103a227c2b */ /* 0x040fe400080000ff */
[----:B------:R-:W-:-:S02]  /*3320*/  DFMA R40, R58, R6, RZ ;  /* 0x000000063a28722b */ /* 0x000fc400000000ff */
[C---:B------:R-:W-:Y:S01]  /*3330*/  DFMA R44, R58.reuse, UR28, RZ ;  /* 0x0000001c3a2c7c2b */ /* 0x040fe200080000ff */
[----:B------:R-:W4:Y:S01]  /*3340*/  LDCU.64 UR28, c[0x3][0x80] ;  /* 0x00c01000ff1c77ac */ /* 0x000f220008000a00 */
[C---:B------:R-:W-:Y:S02]  /*3350*/  DFMA R50, R58.reuse, UR68, RZ ;  /* 0x000000443a327c2b */ /* 0x040fe400080000ff */
[C---:B-----5:R-:W-:Y:S02]  /*3360*/  DFMA R54, R58.reuse, UR70, RZ ;  /* 0x000000463a367c2b */ /* 0x060fe400080000ff */
[----:B0-----:R-:W-:Y:S01]  /*3370*/  DFMA R58, R58, UR64, RZ ;  /* 0x000000403a3a7c2b */ /* 0x001fe200080000ff */
[----:B------:R-:W0:Y:S01]  /*3380*/  LDCU.64 UR64, c[0x3][0x88] ;  /* 0x00c01100ff4077ac */ /* 0x000e220008000a00 */
[----:B------:R-:W-:Y:S02]  /*3390*/  DADD R30, R132, R140 ;  /* 0x00000000841e7229 */ /* 0x000fe4000000008c */
[----:B--2---:R-:W-:-:S02]  /*33a0*/  DMUL R126, R126, R136 ;  /* 0x000000887e7e7228 */ /* 0x004fc40000000000 */
[----:B------:R-:W-:Y:S02]  /*33b0*/  DADD R132, R132, -R140 ;  /* 0x0000000084847229 */ /* 0x000fe4000000088c */
[----:B------:R-:W-:-:S04]  /*33c0*/  DFMA R118, R118, R130, -R124 ;  /* 0x000000827676722b */ /* 0x000fc8000000087c */
[CCC-:B------:R-:W-:Y:S02]  /*33d0*/  DFMA R62, R36.reuse, R138.reuse, R126.reuse ;  /* 0x0000008a243e722b */ /* 0x1c0fe4000000007e */
[----:B------:R-:W-:Y:S02]  /*33e0*/  DFMA R36, R36, R138, -R126 ;  /* 0x0000008a2424722b */ /* 0x000fe4000000087e */
[C---:B------:R-:W-:Y:S01]  /*33f0*/  DFMA R40, R118.reuse, UR48, R40 ;  /* 0x0000003076287c2b */ /* 0x040fe20008000028 */
[----:B------:R-:W2:Y:S01]  /*3400*/  LDCU.64 UR48, c[0x3][0xd8] ;  /* 0x00c01b00ff3077ac */ /* 0x000ea20008000a00 */
[----:B------:R-:W-:Y:S02]  /*3410*/  DFMA R44, R118, UR20, R44 ;  /* 0x00000014762c7c2b */ /* 0x000fe4000800002c */
[----:B------:R-:W-:Y:S01]  /*3420*/  DMUL R132, R132, R144 ;  /* 0x0000009084847228 */ /* 0x000fe20000000000 */
[----:B------:R-:W5:Y:S01]  /*3430*/  LDCU.64 UR20, c[0x3][0x780] ;  /* 0x00c0f000ff1477ac */ /* 0x000f620008000a00 */
[----:B------:R-:W-:-:S02]  /*3440*/  DFMA R50, R118, UR62, R50 ;  /* 0x0000003e76327c2b */ /* 0x000fc40008000032 */
[C---:B------:R-:W-:Y:S01]  /*3450*/  DFMA R42, R62.reuse, UR32, R42 ;  /* 0x000000203e2a7c2b */ /* 0x040fe2000800002a */
[----:B------:R-:W3:Y:S01]  /*3460*/  LDCU.64 UR62, c[0x3][0x788] ;  /* 0x00c0f100ff3e77ac */ /* 0x000ee20008000a00 */
[C---:B------:R-:W-:Y:S02]  /*3470*/  DFMA R38, R62.reuse, R8, R38 ;  /* 0x000000083e26722b */ /* 0x040fe40000000026 */
[C---:B------:R-:W-:Y:S01]  /*3480*/  DFMA R48, R62.reuse, UR52, R48 ;  /* 0x000000343e307c2b */ /* 0x040fe20008000030 */
[----:B------:R-:W3:Y:S01]  /*3490*/  LDCU.64 UR32, c[0x3][0xb0] ;  /* 0x00c01600ff2077ac */ /* 0x000ee20008000a00 */
[C---:B------:R-:W-:Y:S02]  /*34a0*/  DFMA R52, R62.reuse, UR60, R52 ;  /* 0x0000003c3e347c2b */ /* 0x040fe40008000034 */
[C---:B----4-:R-:W-:Y:S01]  /*34b0*/  DFMA R56, R62.reuse, UR28, R56 ;  /* 0x0000001c3e387c2b */ /* 0x050fe20008000038 */
[----:B------:R-:W4:Y:S01]  /*34c0*/  LDCU.64 UR52, c[0x3][0xb8] ;  /* 0x00c01700ff3477ac */ /* 0x000f220008000a00 */
[----:B0-----:R-:W-:-:S02]  /*34d0*/  DFMA R60, R62, UR64, R60 ;  /* 0x000000403e3c7c2b */ /* 0x001fc4000800003c */
[----:B------:R-:W-:Y:S01]  /*34e0*/  DFMA R62, R30, R142, R132 ;  /* 0x0000008e1e3e722b */ /* 0x000fe20000000084 */
[----:B------:R-:W0:Y:S01]  /*34f0*/  LDCU.64 UR28, c[0x3][0x7d8] ;  /* 0x00c0fb00ff1c77ac */ /* 0x000e220008000a00 */
[----:B------:R-:W-:Y:S01]  /*3500*/  DFMA R40, R36, UR38, R40 ;  /* 0x0000002624287c2b */ /* 0x000fe20008000028 */
[----:B------:R-:W4:Y:S01]  /*3510*/  LDCU.64 UR38, c[0x3][0x7b0] ;  /* 0x00c0f600ff2677ac */ /* 0x000f220008000a00 */
[----:B------:R-:W-:-:S04]  /*3520*/  DFMA R54, R118, UR74, R54 ;  /* 0x0000004a76367c2b */ /* 0x000fc80008000036 */
[----:B------:R-:W-:Y:S01]  /*3530*/  DFMA R42, R62, UR42, R42 ;  /* 0x0000002a3e2a7c2b */ /* 0x000fe2000800002a */
[----:B------:R-:W0:Y:S01]  /*3540*/  LDCU.64 UR42, c[0x3][0xe0] ;  /* 0x00c01c00ff2a77ac */ /* 0x000e220008000a00 */
[C---:B------:R-:W-:Y:S02]  /*3550*/  DFMA R34, R118.reuse, R4, R34 ;  /* 0x000000047622722b */ /* 0x040fe40000000022 */
[----:B-1----:R-:W-:Y:S02]  /*3560*/  DFMA R58, R118, UR72, R58 ;  /* 0x00000048763a7c2b */ /* 0x002fe4000800003a */
[----:B------:R-:W-:Y:S02]  /*3570*/  DMUL R32, R32, R152 ;  /* 0x0000009820207228 */ /* 0x000fe40000000000 */
[C---:B------:R-:W-:Y:S01]  /*3580*/  DFMA R50, R36.reuse, UR44, R50 ;  /* 0x0000002c24327c2b */ /* 0x040fe20008000032 */
[----:B------:R-:W1:Y:S01]  /*3590*/  LDCU.64 UR44, c[0x3][0x7b8] ;  /* 0x00c0f700ff2c77ac */ /* 0x000e620008000a00 */
[----:B-----5:R-:W-:-:S02]  /*35a0*/  DFMA R54, R36, UR20, R54 ;  /* 0x0000001424367c2b */ /* 0x020fc40008000036 */
[----:B------:R-:W-:Y:S01]  /*35b0*/  DFMA R30, R30, R142, -R132 ;  /* 0x0000008e1e1e722b */ /* 0x000fe20000000884 */
[----:B------:R-:W5:Y:S01]  /*35c0*/  LDCU.64 UR20, c[0x3][0x108] ;  /* 0x00c02100ff1477ac */ /* 0x000f620008000a00 */
[C---:B------:R-:W-:Y:S02]  /*35d0*/  DFMA R34, R36.reuse, R10, R34 ;  /* 0x0000000a2422722b */ /* 0x040fe40000000022 */
[C---:B------:R-:W-:Y:S02]  /*35e0*/  DFMA R44, R36.reuse, UR50, R44 ;  /* 0x00000032242c7c2b */ /* 0x040fe4000800002c */
[----:B---3--:R-:W-:Y:S02]  /*35f0*/  DFMA R58, R36, UR62, R58 ;  /* 0x0000003e243a7c2b */ /* 0x008fe4000800003a */
[----:B------:R-:W-:Y:S02]  /*3600*/  DFMA R36, R26, R150, R32 ;  /* 0x000000961a24722b */ /* 0x000fe40000000020 */
[----:B------:R-:W-:-:S02]  /*3610*/  DFMA R48, R62, UR56, R48 ;  /* 0x000000383e307c2b */ /* 0x000fc40008000030 */
[C---:B------:R-:W-:Y:S01]  /*3620*/  DFMA R52, R62.reuse, UR46, R52 ;  /* 0x0000002e3e347c2b */ /* 0x040fe20008000034 */
[----:B------:R-:W3:Y:S01]  /*3630*/  LDCU.64 UR46, c[0x3][0xe8] ;  /* 0x00c01d00ff2e77ac */ /* 0x000ee20008000a00 */
[----:B------:R-:W-:Y:S02]  /*3640*/  DFMA R56, R62, UR32, R56 ;  /* 0x000000203e387c2b */ /* 0x000fe40008000038 */
[C---:B------:R-:W-:Y:S01]  /*3650*/  DFMA R40, R30.reuse, UR40, R40 ;  /* 0x000000281e287c2b */ /* 0x040fe20008000028 */
[----:B------:R-:W5:Y:S01]  /*3660*/  LDCU.64 UR40, c[0x3][0x7e8] ;  /* 0x00c0fd00ff2877ac */ /* 0x000f620008000a00 */
[----:B----4-:R-:W-:Y:S02]  /*3670*/  DFMA R54, R30, UR38, R54 ;  /* 0x000000261e367c2b */ /* 0x010fe40008000036 */
[----:B------:R-:W-:Y:S01]  /*3680*/  DFMA R32, R26, R150, -R32 ;  /* 0x000000961a20722b */ /* 0x000fe20000000820 */
[----:B------:R-:W4:Y:S01]  /*3690*/  LDCU.64 UR38, c[0x3][0x7e0] ;  /* 0x00c0fc00ff2677ac */ /* 0x000f220008000a00 */
[----:B------:R-:W-:-:S02]  /*36a0*/  DADD R24, R156, R28 ;  /* 0x000000009c187229 */ /* 0x000fc4000000001c */
[----:B------:R-:W-:Y:S01]  /*36b0*/  DADD R28, R156, -R28 ;  /* 0x000000009c1c7229 */ /* 0x000fe2000000081c */
[----:B------:R-:W5:Y:S01]  /*36c0*/  LDCU.64 UR32, c[0x3][0x808] ;  /* 0x00c10100ff2077ac */ /* 0x000f620008000a00 */
[C---:B------:R-:W-:Y:S02]  /*36d0*/  DFMA R42, R36.reuse, UR36, R42 ;  /* 0x00000024242a7c2b */ /* 0x040fe4000800002a */
[C---:B------:R-:W-:Y:S01]  /*36e0*/  DFMA R48, R36.reuse, UR24, R48 ;  /* 0x0000001824307c2b */ /* 0x040fe20008000030 */
[----:B------:R-:W5:Y:S01]  /*36f0*/  LDCU.64 UR24, c[0x3][0x110] ;  /* 0x00c02200ff1877ac */ /* 0x000f620008000a00 */
[----:B0-----:R-:W-:Y:S02]  /*3700*/  DFMA R56, R36, UR42, R56 ;  /* 0x0000002a24387c2b */ /* 0x001fe40008000038 */
[----:B------:R-:W-:Y:S01]  /*3710*/  DFMA R40, R32, UR18, R40 ;  /* 0x0000001220287c2b */ /* 0x000fe20008000028 */
[----:B------:R-:W0:Y:S01]  /*3720*/  LDCU.64 UR42, c[0x3][0x118] ;  /* 0x00c02300ff2a77ac */ /* 0x000e220008000a00 */
[----:B------:R-:W-:Y:S01]  /*3730*/  DMUL R28, R28, R46 ;  /* 0x0000002e1c1c7228 */ /* 0x000fe20000000000 */
[----:B------:R-:W0:Y:S01]  /*3740*/  LDCU.64 UR36, c[0x3][0x810] ;  /* 0x00c10200ff2477ac */ /* 0x000e220008000a00 */
[C---:B------:R-:W-:Y:S01]  /*3750*/  DFMA R38, R62.reuse, R12, R38 ;  /* 0x0000000c3e26722b */ /* 0x040fe20000000026 */
[----:B------:R-:W0:Y:S01]  /*3760*/  LDCU.64 UR18, c[0x3][0x818] ;  /* 0x00c10300ff1277ac */ /* 0x000e220008000a00 */
[----:B------:R-:W-:-:S02]  /*3770*/  DFMA R60, R62, UR52, R60 ;  /* 0x000000343e3c7c2b */ /* 0x000fc4000800003c */
[C---:B------:R-:W-:Y:S02]  /*3780*/  DFMA R34, R30.reuse, R14, R34 ;  /* 0x0000000e1e22722b */ /* 0x040fe40000000022 */
[C---:B------:R-:W-:Y:S02]  /*3790*/  DFMA R44, R30.reuse, UR58, R44 ;  /* 0x0000003a1e2c7c2b */ /* 0x040fe4000800002c */
[C---:B------:R-:W-:Y:S02]  /*37a0*/  DFMA R50, R30.reuse, UR66, R50 ;  /* 0x000000421e327c2b */ /* 0x040fe40008000032 */
[----:B-1----:R-:W-:Y:S02]  /*37b0*/  DFMA R58, R30, UR44, R58 ;  /* 0x0000002c1e3a7c2b */ /* 0x002fe4000800003a */
[----:B------:R-:W-:Y:S02]  /*37c0*/  DFMA R26, R24, R108, R28 ;  /* 0x0000006c181a722b */ /* 0x000fe4000000001c */
[----:B------:R-:W-:-:S02]  /*37d0*/  DFMA R38, R36, R16, R38 ;  /* 0x000000102426722b */ /* 0x000fc40000000026 */
[C---:B--2---:R-:W-:Y:S02]  /*37e0*/  DFMA R52, R36.reuse, UR48, R52 ;  /* 0x0000003024347c2b */ /* 0x044fe40008000034 */
[----:B---3--:R-:W-:Y:S02]  /*37f0*/  DFMA R60, R36, UR46, R60 ;  /* 0x0000002e243c7c2b */ /* 0x008fe4000800003c */
[C---:B------:R-:W-:Y:S02]  /*3800*/  DFMA R34, R32.reuse, R18, R34 ;  /* 0x000000122022722b */ /* 0x040fe40000000022 */
[C---:B------:R-:W-:Y:S02]  /*3810*/  DFMA R44, R32.reuse, UR54, R44 ;  /* 0x00000036202c7c2b */ /* 0x040fe4000800002c */
[C---:B------:R-:W-:Y:S02]  /*3820*/  DFMA R50, R32.reuse, UR28, R50 ;  /* 0x0000001c20327c2b */ /* 0x040fe40008000032 */
[----:B----4-:R-:W-:-:S02]  /*3830*/  DFMA R54, R32, UR38, R54 ;  /* 0x0000002620367c2b */ /* 0x010fc40008000036 */
[----:B-----5:R-:W-:Y:S02]  /*3840*/  DFMA R58, R32, UR40, R58 ;  /* 0x00000028203a7c2b */ /* 0x020fe4000800003a */
[----:B------:R-:W-:Y:S02]  /*3850*/  DFMA R24, R24, R108, -R28 ;  /* 0x0000006c1818722b */ /* 0x000fe4000000081c */
[C---:B------:R-:W-:Y:S02]  /*3860*/  DFMA R42, R26.reuse, UR34, R42 ;  /* 0x000000221a2a7c2b */ /* 0x040fe4000800002a */
[C---:B------:R-:W-:Y:S02]  /*3870*/  DFMA R38, R26.reuse, R20, R38 ;  /* 0x000000141a26722b */ /* 0x040fe40000000026 */
[C---:B------:R-:W-:Y:S02]  /*3880*/  DFMA R48, R26.reuse, UR26, R48 ;  /* 0x0000001a1a307c2b */ /* 0x040fe40008000030 */
[----:B------:R-:W-:-:S02]  /*3890*/  DFMA R52, R26, UR20, R52 ;  /* 0x000000141a347c2b */ /* 0x000fc40008000034 */
[C---:B------:R-:W-:Y:S02]  /*38a0*/  DFMA R56, R26.reuse, UR24, R56 ;  /* 0x000000181a387c2b */ /* 0x040fe40008000038 */
[----:B0-----:R-:W-:Y:S02]  /*38b0*/  DFMA R60, R26, UR42, R60 ;  /* 0x0000002a1a3c7c2b */ /* 0x001fe4000800003c */
[C---:B------:R-:W-:Y:S02]  /*38c0*/  DFMA R34, R24.reuse, R22, R34 ;  /* 0x000000161822722b */ /* 0x040fe40000000022 */
        /* <DEDUP_REMOVED lines=28> */
[----:B------:R2:W-:Y:S02]  /*3a90*/  STS.64 [R161+0x28], R58 ;  /* 0x0000283aa1007388 */ /* 0x0005e40000000a00 */
.L_x_83:
[----:B------:R-:W-:Y:S05]  /*3aa0*/  BSYNC.RECONVERGENT B0 ;  /* 0x0000000000007941 */ /* 0x000fea0003800200 */
.L_x_82:
[----:B------:R-:W-:Y:S06]  /*3ab0*/  BAR.SYNC.DEFER_BLOCKING 0x0 ;  /* 0x0000000000007b1d */ /* 0x000fec0000010000 */
[----:B------:R-:W-:Y:S04]  /*3ac0*/  BSSY.RECONVERGENT B0, `(.L_x_84) ;  /* 0x00000c4000007945 */ /* 0x000fe80003800200 */
[----:B------:R-:W-:Y:S05]  /*3ad0*/  @P1 BRA `(.L_x_85) ;  /* 0x0000000c00081947 */ /* 0x000fea0003800000 */
[----:B------:R-:W-:Y:S01]  /*3ae0*/  PRMT R6, R159, 0x9910, RZ ;  /* 0x000099109f067816 */ /* 0x000fe200000000ff */
[----:B------:R-:W3:Y:S04]  /*3af0*/  LDCU.64 UR34, c[0x3][0x10] ;  /* 0x00c00200ff2277ac */ /* 0x000ee80008000a00 */
[----:B------:R-:W-:Y:S01]  /*3b00*/  IMAD R6, R6, 0xab, RZ ;  /* 0x000000ab06067824 */ /* 0x000fe200078e02ff */
[----:B------:R-:W4:Y:S04]  /*3b10*/  LDCU.64 UR22, c[0x3][0x40] ;  /* 0x00c00800ff1677ac */ /* 0x000f280008000a00 */
[----:B------:R-:W-:Y:S01]  /*3b20*/  LOP3.LUT R6, R6, 0xffff, RZ, 0xc0, !PT ;  /* 0x0000ffff06067812 */ /* 0x000fe200078ec0ff */
[----:B------:R-:W5:Y:S03]  /*3b30*/  LDCU.64 UR60, c[0x3][0x38] ;  /* 0x00c00700ff3c77ac */ /* 0x000f660008000a00 */
[----:B------:R-:W-:Y:S01]  /*3b40*/  SHF.R.U32.HI R6, RZ, 0xb, R6 ;  /* 0x0000000bff067819 */ /* 0x000fe20000011606 */
[----:B------:R-:W0:Y:S03]  /*3b50*/  LDCU.64 UR64, c[0x3][0x18] ;  /* 0x00c00300ff4077ac */ /* 0x000e260008000a00 */
[C---:B------:R-:W-:Y:S01]  /*3b60*/  PRMT R7, R6.reuse, 0x9910, RZ ;  /* 0x0000991006077816 */ /* 0x040fe200000000ff */
[----:B------:R-:W1:Y:S04]  /*3b70*/  LDCU.64 UR74, c[0x3][0x20] ;  /* 0x00c00400ff4a77ac */ /* 0x000e680008000a00 */
[----:B------:R-:W-:Y:S01]  /*3b80*/  IMAD R7, R7, 0xc, RZ ;  /* 0x0000000c07077824 */ /* 0x000fe200078e02ff */
[----:B------:R-:W1:Y:S04]  /*3b90*/  LDCU.64 UR72, c[0x3][0x28] ;  /* 0x00c00500ff4877ac */ /* 0x000e680008000a00 */
[----:B------:R-:W-:Y:S01]  /*3ba0*/  IADD3 R7, PT, PT, RZ, -R7, RZ ;  /* 0x80000007ff077210 */ /* 0x000fe20007ffe0ff */
[----:B------:R-:W1:Y:S03]  /*3bb0*/  LDCU.64 UR58, c[0x3][0x708] ;  /* 0x00c0e100ff3a77ac */ /* 0x000e660008000a00 */
[----:B--2---:R-:W-:Y:S01]  /*3bc0*/  PRMT R24, R7, 0x7710, RZ ;  /* 0x0000771007187816 */ /* 0x004fe200000000ff */
[----:B------:R-:W2:Y:S01]  /*3bd0*/  LDCU.64 UR70, c[0x3][0x48] ;  /* 0x00c00900ff4677ac */ /* 0x000ea20008000a00 */
[----:B------:R-:W-:-:S03]  /*3be0*/  LOP3.LUT R7, R6, 0xffff, RZ, 0xc0, !PT ;  /* 0x0000ffff06077812 */ /* 0x000fc600078ec0ff */
[----:B------:R-:W-:Y:S01]  /*3bf0*/  IMAD.IADD R24, R24, 0x1, R159 ;  /* 0x0000000118187824 */ /* 0x000fe200078e029f */
[----:B------:R-:W2:Y:S01]  /*3c00*/  LDCU.64 UR68, c[0x3][0x58] ;  /* 0x00c00b00ff4477ac */ /* 0x000ea20008000a00 */
[----:B------:R-:W-:-:S03]  /*3c10*/  IMAD R7, R7, 0x4e0, R158 ;  /* 0x000004e007077824 */ /* 0x000fc600078e029e */
[----:B------:R-:W-:Y:S01]  /*3c20*/  LOP3.LUT R24, R24, 0xff, RZ, 0xc0, !PT ;  /* 0x000000ff18187812 */ /* 0x000fe200078ec0ff */
[----:B------:R-:W2:Y:S03]  /*3c30*/  LDCU.64 UR54, c[0x3][0x710] ;  /* 0x00c0e200ff3677ac */ /* 0x000ea60008000a00 */
[----:B------:R-:W-:Y:S01]  /*3c40*/  LEA R24, R24, R7, 0x3 ;  /* 0x0000000718187211 */ /* 0x000fe200078e18ff */
[----:B------:R-:W2:Y:S04]  /*3c50*/  LDCU.64 UR66, c[0x3][0x718] ;  /* 0x00c0e300ff4277ac */ /* 0x000ea80008000a00 */
[----:B------:R-:W-:Y:S01]  /*3c60*/  LDS.64 R6, [R24] ;  /* 0x0000000018067984 */ /* 0x000fe20000000a00 */
[----:B------:R-:W2:Y:S03]  /*3c70*/  LDCU.64 UR52, c[0x3][0x738] ;  /* 0x00c0e700ff3477ac */ /* 0x000ea60008000a00 */
[----:B------:R-:W3:Y:S01]  /*3c80*/  LDS.64 R26, [R24+0x478] ;  /* 0x00047800181a7984 */ /* 0x000ee20000000a00 */
[----:B------:R-:W2:Y:S03]  /*3c90*/  LDCU.64 UR50, c[0x3][0x68] ;  /* 0x00c00d00ff3277ac */ /* 0x000ea60008000a00 */
[----:B------:R-:W-:Y:S01]  /*3ca0*/  LDS.64 R30, [R24+0x68] ;  /* 0x00006800181e7984 */ /* 0x000fe20000000a00 */
[----:B------:R-:W2:Y:S03]  /*3cb0*/  LDCU.64 UR20, c[0x3][0x740] ;  /* 0x00c0e800ff1477ac */ /* 0x000ea60008000a00 */
[----:B------:R-:W4:Y:S01]  /*3cc0*/  LDS.64 R32, [R24+0x410] ;  /* 0x0004100018207984 */ /* 0x000f220000000a00 */
[----:B------:R-:W2:Y:S03]  /*3cd0*/  LDCU.64 UR56, c[0x3][0x70] ;  /* 0x00c00e00ff3877ac */ /* 0x000ea60008000a00 */
[----:B------:R-:W-:Y:S01]  /*3ce0*/  LDS.64 R36, [R24+0xd0] ;  /* 0x0000d00018247984 */ /* 0x000fe20000000a00 */
[----:B------:R-:W2:Y:S03]  /*3cf0*/  LDCU.64 UR62, c[0x3][0x748] ;  /* 0x00c0e900ff3e77ac */ /* 0x000ea60008000a00 */
[----:B------:R-:W2:Y:S01]  /*3d00*/  LDS.64 R38, [R24+0x3a8] ;  /* 0x0003a80018267984 */ /* 0x000ea20000000a00 */
[----:B------:R-:W2:Y:S01]  /*3d10*/  LDCU.64 UR46, c[0x3][0x78] ;  /* 0x00c00f00ff2e77ac */ /* 0x000ea20008000a00 */
[----:B------:R-:W2:Y:S01]  /*3d20*/  LDCU.64 UR40, c[0x3][0x768] ;  /* 0x00c0ed00ff2877ac */ /* 0x000ea20008000a00 */
[----:B------:R-:W2:Y:S01]  /*3d30*/  LDCU.64 UR42, c[0x3][0x770] ;  /* 0x00c0ee00ff2a77ac */ /* 0x000ea20008000a00 */
[----:B------:R-:W2:Y:S01]  /*3d40*/  LDCU.64 UR24, c[0x3][0x98] ;  /* 0x00c01300ff1877ac */ /* 0x000ea20008000a00 */
[----:B------:R-:W2:Y:S01]  /*3d50*/  LDCU.64 UR48, c[0x3][0xa0] ;  /* 0x00c01400ff3077ac */ /* 0x000ea20008000a00 */
[----:B------:R-:W2:Y:S01]  /*3d60*/  LDCU.64 UR36, c[0x3][0xa8] ;  /* 0x00c01500ff2477ac */ /* 0x000ea20008000a00 */
[C-C-:B---3--:R-:W-:Y:S01]  /*3d70*/  DADD R28, R6.reuse, R26.reuse ;  /* 0x00000000061c7229 */ /* 0x148fe2000000001a */
[----:B------:R-:W3:Y:S01]  /*3d80*/  LDCU.64 UR32, c[0x3][0x798] ;  /* 0x00c0f300ff2077ac */ /* 0x000ee20008000a00 */
[----:B------:R-:W-:Y:S01]  /*3d90*/  DADD R26, R6, -R26 ;  /* 0x00000000061a7229 */ /* 0x000fe2000000081a */
[----:B------:R-:W3:Y:S01]  /*3da0*/  LDCU.64 UR14, c[0x3][0x7a0] ;  /* 0x00c0f400ff0e77ac */ /* 0x000ee20008000a00 */
[----:B----4-:R-:W-:Y:S01]  /*3db0*/  DADD R34, R30, R32 ;  /* 0x000000001e227229 */ /* 0x010fe20000000020 */
[----:B------:R-:W4:Y:S03]  /*3dc0*/  LDCU.64 UR44, c[0x3][0x778] ;  /* 0x00c0ef00ff2c77ac */ /* 0x000f260008000a00 */
[----:B------:R-:W-:-:S02]  /*3dd0*/  DFMA R42, R28, UR34, RZ ;  /* 0x000000221c2a7c2b */ /* 0x000fc400080000ff */
[----:B------:R-:W-:Y:S01]  /*3de0*/  DFMA R40, R28, UR10, RZ ;  /* 0x0000000a1c287c2b */ /* 0x000fe200080000ff */
[----:B------:R-:W3:Y:S01]  /*3df0*/  LDCU.64 UR30, c[0x3][0xc8] ;  /* 0x00c01900ff1e77ac */ /* 0x000ee20008000a00 */
[----:B------:R-:W-:Y:S02]  /*3e00*/  DADD R30, R30, -R32 ;  /* 0x000000001e1e7229 */ /* 0x000fe40000000820 */
[----:B------:R-:W-:Y:S01]  /*3e10*/  DFMA R6, R28, UR8, RZ ;  /* 0x000000081c067c2b */ /* 0x000fe200080000ff */
[----:B------:R-:W-:Y:S01]  /*3e20*/  LDS.64 R32, [R24+0x138] ;  /* 0x0001380018207984 */ /* 0x000fe20000000a00 */
[C---:B------:R-:W-:Y:S01]  /*3e30*/  DFMA R54, R34.reuse, UR22, R42 ;  /* 0x0000001622367c2b */ /* 0x040fe2000800002a */
[----:B------:R-:W3:Y:S01]  /*3e40*/  LDCU.64 UR12, c[0x3][0x7d0] ;  /* 0x00c0fa00ff0c77ac */ /* 0x000ee20008000a00 */
[----:B-----5:R-:W-:Y:S02]  /*3e50*/  DFMA R50, R34, UR60, R40 ;  /* 0x0000003c22327c2b */ /* 0x020fe40008000028 */
[C---:B0-----:R-:W-:Y:S01]  /*3e60*/  DFMA R42, R28.reuse, UR64, RZ ;  /* 0x000000401c2a7c2b */ /* 0x041fe200080000ff */
[----:B------:R-:W0:Y:S01]  /*3e70*/  LDCU.64 UR60, c[0x3][0x50] ;  /* 0x00c00a00ff3c77ac */ /* 0x000e220008000a00 */
[C---:B-1----:R-:W-:Y:S01]  /*3e80*/  DFMA R44, R28.reuse, UR74, RZ ;  /* 0x0000004a1c2c7c2b */ /* 0x042fe200080000ff */
[----:B------:R-:W1:Y:S01]  /*3e90*/  LDS.64 R40, [R24+0x340] ;  /* 0x0003400018287984 */ /* 0x000e620000000a00 */
[----:B------:R-:W-:Y:S01]  /*3ea0*/  DFMA R28, R28, UR72, RZ ;  /* 0x000000481c1c7c2b */ /* 0x000fe200080000ff */
[----:B------:R-:W5:Y:S01]  /*3eb0*/  LDCU.64 UR64, c[0x3][0x720] ;  /* 0x00c0e400ff4077ac */ /* 0x000f620008000a00 */
[----:B------:R-:W-:-:S02]  /*3ec0*/  DFMA R46, R34, R2, R6 ;  /* 0x00000002222e722b */ /* 0x000fc40000000006 */
[C---:B--2---:R-:W-:Y:S01]  /*3ed0*/  DFMA R58, R34.reuse, UR70, R42 ;  /* 0x00000046223a7c2b */ /* 0x044fe2000800002a */
[----:B------:R-:W2:Y:S01]  /*3ee0*/  LDCU.64 UR74, c[0x3][0x728] ;  /* 0x00c0e500ff4a77ac */ /* 0x000ea20008000a00 */
[----:B------:R-:W-:Y:S01]  /*3ef0*/  IMAD.U32 R6, RZ, RZ, UR58 ;  /* 0x0000003aff067e24 */ /* 0x000fe2000f8e00ff */
[----:B------:R-:W-:Y:S01]  /*3f00*/  MOV R7, UR59 ;  /* 0x0000003b00077c02 */ /* 0x000fe20008000f00 */
[----:B------:R-:W-:Y:S01]  /*3f10*/  DFMA R64, R34, UR68, R28 ;  /* 0x0000004422407c2b */ /* 0x000fe2000800001c */
[----:B------:R-:W4:Y:S01]  /*3f20*/  LDCU.64 UR70, c[0x3][0x750] ;  /* 0x00c0ea00ff4677ac */ /* 0x000f220008000a00 */
[----:B------:R-:W-:Y:S01]  /*3f30*/  LDS.64 R42, [R24+0x2d8] ;  /* 0x0002d800182a7984 */ /* 0x000fe20000000a00 */
[----:B------:R-:W-:Y:S01]  /*3f40*/  DADD R28, R36, R38 ;  /* 0x00000000241c7229 */ /* 0x000fe20000000026 */
[----:B------:R-:W3:Y:S01]  /*3f50*/  LDCU.64 UR58, c[0x3][0x80] ;  /* 0x00c01000ff3a77ac */ /* 0x000ee20008000a00 */
[----:B------:R-:W-:Y:S02]  /*3f60*/  DFMA R52, R26, UR54, RZ ;  /* 0x000000361a347c2b */ /* 0x000fe400080000ff */
[----:B0-----:R-:W-:Y:S01]  /*3f70*/  DFMA R62, R34, UR60, R44 ;  /* 0x0000003c223e7c2b */ /* 0x001fe2000800002c */
[----:B------:R-:W0:Y:S01]  /*3f80*/  LDCU.64 UR60, c[0x3][0x758] ;  /* 0x00c0eb00ff3c77ac */ /* 0x000e220008000a00 */
[----:B------:R-:W1:Y:S01]  /*3f90*/  LDS.64 R34, [R24+0x1a0] ;  /* 0x0001a00018227984 */ /* 0x000e620000000a00 */
[C---:B-----5:R-:W-:Y:S01]  /*3fa0*/  DFMA R60, R26.reuse, UR64, RZ ;  /* 0x000000401a3c7c2b */ /* 0x060fe200080000ff */
[----:B------:R-:W5:Y:S01]  /*3fb0*/  LDCU.64 UR64, c[0x3][0x88] ;  /* 0x00c01100ff4077ac */ /* 0x000f620008000a00 */
[----:B------:R-:W-:-:S02]  /*3fc0*/  DFMA R44, R26, UR16, RZ ;  /* 0x000000101a2c7c2b */ /* 0x000fc400080000ff */
[C---:B------:R-:W-:Y:S01]  /*3fd0*/  DFMA R56, R26.reuse, UR66, RZ ;  /* 0x000000421a387c2b */ /* 0x040fe200080000ff */
[----:B------:R-:W1:Y:S01]  /*3fe0*/  LDCU.64 UR34, c[0x3][0x7a8] ;  /* 0x00c0f500ff2277ac */ /* 0x000e620008000a00 */
[C---:B------:R-:W-:Y:S02]  /*3ff0*/  DFMA R48, R26.reuse, R6, RZ ;  /* 0x000000061a30722b */ /* 0x040fe400000000ff */
[----:B--2---:R-:W-:Y:S01]  /*4000*/  DFMA R26, R26, UR74, RZ ;  /* 0x0000004a1a1a7c2b */ /* 0x004fe200080000ff */
[----:B------:R-:W2:Y:S01]  /*4010*/  LDCU.64 UR22, c[0x3][0xd8] ;  /* 0x00c01b00ff1677ac */ /* 0x000ea20008000a00 */
[C---:B------:R-:W-:Y:S02]  /*4020*/  DFMA R44, R30.reuse, R4, R44 ;  /* 0x000000041e2c722b */ /* 0x040fe4000000002c */
[C---:B------:R-:W-:Y:S01]  /*4030*/  DFMA R52, R30.reuse, UR20, R52 ;  /* 0x000000141e347c2b */ /* 0x040fe20008000034 */
[----:B------:R-:W2:Y:S01]  /*4040*/  LDCU.64 UR20, c[0x3][0x780] ;  /* 0x00c0f000ff1477ac */ /* 0x000ea20008000a00 */
[----:B------:R-:W-:-:S02]  /*4050*/  DFMA R56, R30, UR62, R56 ;  /* 0x0000003e1e387c2b */ /* 0x000fc40008000038 */
[C---:B----4-:R-:W-:Y:S01]  /*4060*/  DFMA R60, R30.reuse, UR70, R60 ;  /* 0x000000461e3c7c2b */ /* 0x050fe2000800003c */
[----:B------:R-:W4:Y:S01]  /*4070*/  LDCU.64 UR38, c[0x3][0xd0] ;  /* 0x00c01a00ff2677ac */ /* 0x000f220008000a00 */
[C---:B------:R-:W-:Y:S02]  /*4080*/  DFMA R48, R30.reuse, UR52, R48 ;  /* 0x000000341e307c2b */ /* 0x040fe40008000030 */
[----:B0-----:R-:W-:Y:S01]  /*4090*/  DFMA R66, R30, UR60, R26 ;  /* 0x0000003c1e427c2b */ /* 0x001fe2000800001a */
[----:B------:R-:W0:Y:S01]  /*40a0*/  LDCU.64 UR52, c[0x3][0x788] ;  /* 0x00c0f100ff3477ac */ /* 0x000e220008000a00 */
[C---:B------:R-:W-:Y:S01]  /*40b0*/  DFMA R46, R28.reuse, R8, R46 ;  /* 0x000000081c2e722b */ /* 0x040fe2000000002e */
[----:B------:R-:W-:Y:S01]  /*40c0*/  LDS.64 R30, [R24+0x270] ;  /* 0x00027000181e7984 */ /* 0x000fe20000000a00 */
[C---:B------:R-:W-:Y:S01]  /*40d0*/  DFMA R50, R28.reuse, UR50, R50 ;  /* 0x000000321c327c2b */ /* 0x040fe20008000032 */
[----:B------:R-:W2:Y:S01]  /*40e0*/  LDCU.64 UR50, c[0x3][0xb0] ;  /* 0x00c01600ff3277ac */ /* 0x000ea20008000a00 */
[----:B------:R-:W-:-:S02]  /*40f0*/  DFMA R54, R28, UR56, R54 ;  /* 0x000000381c367c2b */ /* 0x000fc40008000036 */
[C---:B------:R-:W-:Y:S01]  /*4100*/  DFMA R58, R28.reuse, UR46, R58 ;  /* 0x0000002e1c3a7c2b */ /* 0x040fe2000800003a */
[----:B------:R-:W4:Y:S01]  /*4110*/  LDCU.64 UR56, c[0x3][0xb8] ;  /* 0x00c01700ff3877ac */ /* 0x000f220008000a00 */
[C---:B---3--:R-:W-:Y:S02]  /*4120*/  DFMA R62, R28.reuse, UR58, R62 ;  /* 0x0000003a1c3e7c2b */ /* 0x048fe4000800003e */
[----:B-----5:R-:W-:Y:S01]  /*4130*/  DFMA R64, R28, UR64, R64 ;  /* 0x000000401c407c2b */ /* 0x020fe20008000040 */
[----:B------:R-:W3:Y:S01]  /*4140*/  LDCU.64 UR46, c[0x3][0x7b0] ;  /* 0x00c0f600ff2e77ac */ /* 0x000ee20008000a00 */
[----:B------:R-:W5:Y:S01]  /*4150*/  LDS.64 R28, [R24+0x208] ;  /* 0x00020800181c7984 */ /* 0x000f620000000a00 */
[----:B------:R-:W-:Y:S02]  /*4160*/  DADD R36, R36, -R38 ;  /* 0x0000000024247229 */ /* 0x000fe40000000826 */
[C-C-:B-1----:R-:W-:Y:S01]  /*4170*/  DADD R26, R32.reuse, R40.reuse ;  /* 0x00000000201a7229 */ /* 0x142fe20000000028 */
[----:B------:R-:W1:Y:S01]  /*4180*/  LDCU.64 UR4, c[0x3][0x7c8] ;  /* 0x00c0f900ff0477ac */ /* 0x000e620008000a00 */
[----:B------:R-:W-:Y:S01]  /*4190*/  DADD R32, R32, -R40 ;  /* 0x0000000020207229 */ /* 0x000fe20000000828 */
[----:B------:R-:W1:Y:S03]  /*41a0*/  LDCU.64 UR54, c[0x3][0x7d8] ;  /* 0x00c0fb00ff3677ac */ /* 0x000e660008000a00 */
[----:B------:R-:W-:-:S02]  /*41b0*/  DFMA R52, R36, UR42, R52 ;  /* 0x0000002a24347c2b */ /* 0x000fc40008000034 */
[----:B------:R-:W-:Y:S01]  /*41c0*/  DFMA R48, R36, UR40, R48 ;  /* 0x0000002824307c2b */ /* 0x000fe20008000030 */
[----:B------:R-:W1:Y:S01]  /*41d0*/  LDCU.64 UR42, c[0x3][0x7b8] ;  /* 0x00c0f700ff2a77ac */ /* 0x000e620008000a00 */
[C---:B------:R-:W-:Y:S02]  /*41e0*/  DFMA R46, R26.reuse, R12, R46 ;  /* 0x0000000c1a2e722b */ /* 0x040fe4000000002e */
[C---:B------:R-:W-:Y:S01]  /*41f0*/  DFMA R50, R26.reuse, UR24, R50 ;  /* 0x000000181a327c2b */ /* 0x040fe20008000032 */
[----:B------:R-:W1:Y:S01]  /*4200*/  LDCU.64 UR40, c[0x3][0xe0] ;  /* 0x00c01c00ff2877ac */ /* 0x000e620008000a00 */
[C---:B------:R-:W-:Y:S02]  /*4210*/  DFMA R54, R26.reuse, UR48, R54 ;  /* 0x000000301a367c2b */ /* 0x040fe40008000036 */
[C---:B------:R-:W-:Y:S01]  /*4220*/  DFMA R58, R26.reuse, UR36, R58 ;  /* 0x000000241a3a7c2b */ /* 0x040fe2000800003a */
[----:B------:R-:W5:Y:S01]  /*4230*/  LDCU.64 UR36, c[0x3][0xe8] ;  /* 0x00c01d00ff2477ac */ /* 0x000f620008000a00 */
[----:B--2---:R-:W-:-:S02]  /*4240*/  DFMA R62, R26, UR50, R62 ;  /* 0x000000321a3e7c2b */ /* 0x004fc4000800003e */
[----:B----4-:R-:W-:Y:S01]  /*4250*/  DFMA R64, R26, UR56, R64 ;  /* 0x000000381a407c2b */ /* 0x010fe20008000040 */
[----:B------:R-:W2:Y:S01]  /*4260*/  LDCU.64 UR28, c[0x3][0xf8] ;  /* 0x00c01f00ff1c77ac */ /* 0x000ea20008000a00 */
[----:B------:R-:W-:Y:S02]  /*4270*/  DADD R26, R34, R42 ;  /* 0x00000000221a7229 */ /* 0x000fe4000000002a */
[----:B------:R-:W-:Y:S01]  /*4280*/  DFMA R56, R36, UR44, R56 ;  /* 0x0000002c24387c2b */ /* 0x000fe20008000038 */
[----:B------:R-:W4:Y:S01]  /*4290*/  LDCU.64 UR6, c[0x3][0x7f8] ;  /* 0x00c0ff00ff0677ac */ /* 0x000f220008000a00 */
[C---:B------:R-:W-:Y:S02]  /*42a0*/  DFMA R52, R32.reuse, UR14, R52 ;  /* 0x0000000e20347c2b */ /* 0x040fe40008000034 */
[----:B------:R-:W-:Y:S01]  /*42b0*/  DFMA R48, R32, UR32, R48 ;  /* 0x0000002020307c2b */ /* 0x000fe20008000030 */
[----:B------:R-:W2:Y:S01]  /*42c0*/  LDCU.64 UR14, c[0x3][0x7e0] ;  /* 0x00c0fc00ff0e77ac */ /* 0x000ea20008000a00 */
[----:B------:R-:W-:-:S02]  /*42d0*/  DADD R34, R34, -R42 ;  /* 0x0000000022227229 */ /* 0x000fc4000000082a */
[C---:B------:R-:W-:Y:S01]  /*42e0*/  DFMA R44, R36.reuse, R10, R44 ;  /* 0x0000000a242c722b */ /* 0x040fe2000000002c */
[----:B------:R-:W4:Y:S01]  /*42f0*/  LDCU.64 UR32, c[0x3][0x7e8] ;  /* 0x00c0fd00ff2077ac */ /* 0x000f220008000a00 */
[C---:B------:R-:W-:Y:S02]  /*4300*/  DFMA R60, R36.reuse, UR20, R60 ;  /* 0x00000014243c7c2b */ /* 0x040fe4000800003c */
[----:B0-----:R-:W-:Y:S01]  /*4310*/  DFMA R66, R36, UR52, R66 ;  /* 0x0000003424427c2b */ /* 0x001fe20008000042 */
[----:B------:R-:W0:Y:S01]  /*4320*/  LDCU.64 UR26, c[0x3][0x100] ;  /* 0x00c02000ff1a77ac */ /* 0x000e220008000a00 */
[----:B------:R-:W-:Y:S02]  /*4330*/  DFMA R56, R32, UR34, R56 ;  /* 0x0000002220387c2b */ /* 0x000fe40008000038 */
[C---:B------:R-:W-:Y:S01]  /*4340*/  DFMA R50, R26.reuse, UR30, R50 ;  /* 0x0000001e1a327c2b */ /* 0x040fe20008000032 */
[----:B------:R-:W0:Y:S01]  /*4350*/  LDCU.64 UR18, c[0x3][0x800] ;  /* 0x00c10000ff1277ac */ /* 0x000e220008000a00 */
[----:B------:R-:W-:-:S02]  /*4360*/  DFMA R58, R26, UR22, R58 ;  /* 0x000000161a3a7c2b */ /* 0x000fc4000800003a */
[----:B------:R-:W-:Y:S01]  /*4370*/  DFMA R52, R34, UR12, R52 ;  /* 0x0000000c22347c2b */ /* 0x000fe20008000034 */
[----:B------:R-:W0:Y:S01]  /*4380*/  LDCU.64 UR20, c[0x3][0x108] ;  /* 0x00c02100ff1477ac */ /* 0x000e220008000a00 */
[C---:B------:R-:W-:Y:S02]  /*4390*/  DFMA R44, R32.reuse, R14, R44 ;  /* 0x0000000e202c722b */ /* 0x040fe4000000002c */
[C---:B---3--:R-:W-:Y:S01]  /*43a0*/  DFMA R60, R32.reuse, UR46, R60 ;  /* 0x0000002e203c7c2b */ /* 0x048fe2000800003c */
[----:B------:R-:W3:Y:S01]  /*43b0*/  LDCU.64 UR24, c[0x3][0x808] ;  /* 0x00c10100ff1877ac */ /* 0x000ee20008000a00 */
[----:B-1----:R-:W-:Y:S02]  /*43c0*/  DFMA R66, R32, UR42, R66 ;  /* 0x0000002a20427c2b */ /* 0x002fe40008000042 */
[C---:B------:R-:W-:Y:S01]  /*43d0*/  DFMA R46, R26.reuse, R16, R46 ;  /* 0x000000101a2e722b */ /* 0x040fe2000000002e */
[----:B------:R-:W1:Y:S01]  /*43e0*/  LDCU.64 UR30, c[0x3][0x110] ;  /* 0x00c02200ff1e77ac */ /* 0x000e620008000a00 */
[----:B------:R-:W-:-:S02]  /*43f0*/  DFMA R54, R26, UR38, R54 ;  /* 0x000000261a367c2b */ /* 0x000fc40008000036 */
[C---:B------:R-:W-:Y:S01]  /*4400*/  DFMA R62, R26.reuse, UR40, R62 ;  /* 0x000000281a3e7c2b */ /* 0x040fe2000800003e */
[----:B------:R-:W3:Y:S01]  /*4410*/  LDCU.64 UR34, c[0x3][0x118] ;  /* 0x00c02300ff2277ac */ /* 0x000ee20008000a00 */
[----:B-----5:R-:W-:Y:S02]  /*4420*/  DFMA R64, R26, UR36, R64 ;  /* 0x000000241a407c2b */ /* 0x020fe40008000040 */
[----:B------:R-:W-:Y:S01]  /*4430*/  DADD R26, R28, R30 ;  /* 0x000000001c1a7229 */ /* 0x000fe2000000001e */
[----:B------:R-:W5:Y:S01]  /*4440*/  LDCU.64 UR22, c[0x3][0x810] ;  /* 0x00c10200ff1677ac */ /* 0x000f620008000a00 */
[C---:B------:R-:W-:Y:S02]  /*4450*/  DFMA R44, R34.reuse, R18, R44 ;  /* 0x00000012222c722b */ /* 0x040fe4000000002c */
[C---:B------:R-:W-:Y:S01]  /*4460*/  DFMA R56, R34.reuse, UR54, R56 ;  /* 0x0000003622387c2b */ /* 0x040fe20008000038 */
[----:B------:R-:W5:Y:S01]  /*4470*/  LDCU.64 UR12, c[0x3][0x818] ;  /* 0x00c10300ff0c77ac */ /* 0x000f620008000a00 */
[----:B--2---:R-:W-:-:S02]  /*4480*/  DFMA R60, R34, UR14, R60 ;  /* 0x0000000e223c7c2b */ /* 0x004fc4000800003c */
[C---:B------:R-:W-:Y:S02]  /*4490*/  DFMA R48, R34.reuse, UR4, R48 ;  /* 0x0000000422307c2b */ /* 0x040fe40008000030 */
[----:B----4-:R-:W-:Y:S02]  /*44a0*/  DFMA R66, R34, UR32, R66 ;  /* 0x0000002022427c2b */ /* 0x010fe40008000042 */
[----:B------:R-:W-:Y:S02]  /*44b0*/  DADD R28, R28, -R30 ;  /* 0x000000001c1c7229 */ /* 0x000fe4000000081e */
[C---:B------:R-:W-:Y:S02]  /*44c0*/  DFMA R46, R26.reuse, R20, R46 ;  /* 0x000000141a2e722b */ /* 0x040fe4000000002e */
[C---:B------:R-:W-:Y:S02]  /*44d0*/  DFMA R50, R26.reuse, UR28, R50 ;  /* 0x0000001c1a327c2b */ /* 0x040fe40008000032 */
[----:B0-----:R-:W-:-:S02]  /*44e0*/  DFMA R54, R26, UR26, R54 ;  /* 0x0000001a1a367c2b */ /* 0x001fc40008000036 */
[C---:B------:R-:W-:Y:S02]  /*44f0*/  DFMA R58, R26.reuse, UR20, R58 ;  /* 0x000000141a3a7c2b */ /* 0x040fe4000800003a */
[C---:B-1----:R-:W-:Y:S02]  /*4500*/  DFMA R62, R26.reuse, UR30, R62 ;  /* 0x0000001e1a3e7c2b */ /* 0x042fe4000800003e */
[----:B---3--:R-:W-:Y:S02]  /*4510*/  DFMA R64, R26, UR34, R64 ;  /* 0x000000221a407c2b */ /* 0x008fe40008000040 */
[C---:B------:R-:W-:Y:S02]  /*4520*/  DFMA R44, R28.reuse, R22, R44 ;  /* 0x000000161c2c722b */ /* 0x040fe4000000002c */
[C---:B------:R-:W-:Y:S02]  /*4530*/  DFMA R52, R28.reuse, UR18, R52 ;  /* 0x000000121c347c2b */ /* 0x040fe40008000034 */
[----:B------:R-:W-:-:S02]  /*4540*/  DFMA R56, R28, UR24, R56 ;  /* 0x000000181c387c2b */ /* 0x000fc40008000038 */
[C---:B-----5:R-:W-:Y:S02]  /*4550*/  DFMA R60, R28.reuse, UR22, R60 ;  /* 0x000000161c3c7c2b */ /* 0x060fe4000800003c */
        /* <DEDUP_REMOVED lines=26> */
.L_x_85:
[----:B------:R-:W-:Y:S05]  /*4700*/  BSYNC.RECONVERGENT B0 ;  /* 0x0000000000007941 */ /* 0x000fea0003800200 */
.L_x_84:
[----:B------:R-:W-:Y:S06]  /*4710*/  BAR.SYNC.DEFER_BLOCKING 0x0 ;  /* 0x0000000000007b1d */ /* 0x000fec0000010000 */
[----:B------:R-:W4:Y:S01]  /*4720*/  LDCU.128 UR24, c[0x3][0x10] ;  /* 0x00c00200ff1877ac */ /* 0x000f220008000c00 */
[----:B------:R-:W5:Y:S01]  /*4730*/  LDCU.128 UR36, c[0x3][0x20] ;  /* 0x00c00400ff2477ac */ /* 0x000f620008000c00 */
[----:B------:R-:W0:Y:S01]  /*4740*/  LDCU.128 UR32, c[0x3][0x40] ;  /* 0x00c00800ff2077ac */ /* 0x000e220008000c00 */
[----:B------:R-:W1:Y:S01]  /*4750*/  LDCU.64 UR12, c[0x3][0x38] ;  /* 0x00c00700ff0c77ac */ /* 0x000e620008000a00 */
[----:B------:R-:W1:Y:S01]  /*4760*/  LDCU.128 UR44, c[0x3][0x50] ;  /* 0x00c00a00ff2c77ac */ /* 0x000e620008000c00 */
[----:B--23--:R-:W-:Y:S01]  /*4770*/  LDS.64 R24, [R160] ;  /* 0x00000000a0187984 */ /* 0x00cfe20000000a00 */
[----:B------:R-:W2:Y:S03]  /*4780*/  LDCU.128 UR28, c[0x3][0x710] ;  /* 0x00c0e200ff1c77ac */ /* 0x000ea60008000c00 */
[----:B------:R-:W3:Y:S01]  /*4790*/  LDS.64 R26, [R160+0x35a0] ;  /* 0x0035a000a01a7984 */ /* 0x000ee20000000a00 */
[----:B------:R-:W2:Y:S03]  /*47a0*/  LDCU.64 UR20, c[0x3][0x738] ;  /* 0x00c0e700ff1477ac */ /* 0x000ea60008000a00 */
[----:B------:R-:W-:Y:S01]  /*47b0*/  LDS.64 R30, [R160+0x4e0] ;  /* 0x0004e000a01e7984 */ /* 0x000fe20000000a00 */
[----:B------:R-:W2:Y:S03]  /*47c0*/  LDCU.128 UR40, c[0x3][0x720] ;  /* 0x00c0e400ff2877ac */ /* 0x000ea60008000c00 */
[----:B------:R-:W4:Y:S01]  /*47d0*/  LDS.64 R32, [R160+0x30c0] ;  /* 0x0030c000a0207984 */ /* 0x000f220000000a00 */
[----:B------:R-:W2:Y:S03]  /*47e0*/  LDCU.64 UR18, c[0x3][0x68] ;  /* 0x00c00d00ff1277ac */ /* 0x000ea60008000a00 */
[----:B------:R-:W-:Y:S01]  /*47f0*/  LDS.64 R34, [R160+0x9c0] ;  /* 0x0009c000a0227984 */ /* 0x000fe20000000a00 */
[----:B------:R-:W2:Y:S03]  /*4800*/  LDCU.64 UR4, c[0x3][0x98] ;  /* 0x00c01300ff0477ac */ /* 0x000ea60008000a00 */
[----:B------:R-:W2:Y:S01]  /*4810*/  LDS.64 R36, [R160+0x2be0] ;  /* 0x002be000a0247984 */ /* 0x000ea20000000a00 */
[----:B------:R-:W2:Y:S01]  /*4820*/  LDCU.64 UR6, c[0x3][0x768] ;  /* 0x00c0ed00ff0677ac */ /* 0x000ea20008000a00 */
[----:B------:R-:W2:Y:S01]  /*4830*/  LDCU.64 UR14, c[0x3][0x798] ;  /* 0x00c0f300ff0e77ac */ /* 0x000ea20008000a00 */
[----:B------:R-:W2:Y:S01]  /*4840*/  LDCU.128 UR48, c[0x3][0x110] ;  /* 0x00c02200ff3077ac */ /* 0x000ea20008000c00 */
[----:B---3--:R-:W-:-:S02]  /*4850*/  DADD R28, R24, R26 ;  /* 0x00000000181c7229 */ /* 0x008fc4000000001a */
[----:B------:R-:W-:Y:S02]  /*4860*/  DADD R24, R24, -R26 ;  /* 0x0000000018187229 */ /* 0x000fe4000000081a */
[C-C-:B----4-:R-:W-:Y:S02]  /*4870*/  DADD R26, R30.reuse, R32.reuse ;  /* 0x000000001e1a7229 */ /* 0x150fe40000000020 */
[----:B------:R-:W-:Y:S02]  /*4880*/  DADD R30, R30, -R32 ;  /* 0x000000001e1e7229 */ /* 0x000fe40000000820 */
[C---:B------:R-:W-:Y:S02]  /*4890*/  DFMA R32, R28.reuse, UR8, RZ ;  /* 0x000000081c207c2b */ /* 0x040fe400080000ff */
[C---:B------:R-:W-:Y:S02]  /*48a0*/  DFMA R40, R28.reuse, UR24, RZ ;  /* 0x000000181c287c2b */ /* 0x040fe400080000ff */
[C---:B------:R-:W-:Y:S01]  /*48b0*/  DFMA R44, R28.reuse, UR26, RZ ;  /* 0x0000001a1c2c7c2b */ /* 0x040fe200080000ff */
[----:B------:R-:W3:Y:S01]  /*48c0*/  LDCU.128 UR24, c[0x3][0x740] ;  /* 0x00c0e800ff1877ac */ /* 0x000ee20008000c00 */
[----:B-----5:R-:W-:-:S02]  /*48d0*/  DFMA R48, R28, UR36, RZ ;  /* 0x000000241c307c2b */ /* 0x020fc400080000ff */
[----:B------:R-:W-:Y:S02]  /*48e0*/  DFMA R32, R26, R2, R32 ;  /* 0x000000021a20722b */ /* 0x000fe40000000020 */
[C---:B------:R-:W-:Y:S02]  /*48f0*/  DFMA R2, R28.reuse, UR10, RZ ;  /* 0x0000000a1c027c2b */ /* 0x040fe400080000ff */
[----:B------:R-:W-:Y:S01]  /*4900*/  DFMA R52, R28, UR38, RZ ;  /* 0x000000261c347c2b */ /* 0x000fe200080000ff */
[----:B------:R-:W4:Y:S01]  /*4910*/  LDCU.128 UR36, c[0x3][0x80] ;  /* 0x00c01000ff2477ac */ /* 0x000f220008000c00 */
[----:B------:R-:W-:Y:S01]  /*4920*/  DFMA R38, R24, UR16, RZ ;  /* 0x0000001018267c2b */ /* 0x000fe200080000ff */
[----:B------:R-:W-:Y:S01]  /*4930*/  LDS.64 R28, [R160+0x2700] ;  /* 0x00270000a01c7984 */ /* 0x000fe20000000a00 */
[C---:B0-----:R-:W-:Y:S02]  /*4940*/  DFMA R42, R26.reuse, UR32, R40 ;  /* 0x000000201a2a7c2b */ /* 0x041fe40008000028 */
[C---:B------:R-:W-:Y:S01]  /*4950*/  DFMA R46, R26.reuse, UR34, R44 ;  /* 0x000000221a2e7c2b */ /* 0x040fe2000800002c */
[----:B------:R-:W0:Y:S01]  /*4960*/  LDCU.128 UR32, c[0x3][0x750] ;  /* 0x00c0ea00ff2077ac */ /* 0x000e220008000c00 */
[----:B-1----:R-:W-:-:S02]  /*4970*/  DFMA R40, R26, UR12, R2 ;  /* 0x0000000c1a287c2b */ /* 0x002fc40008000002 */
[C---:B------:R-:W-:Y:S01]  /*4980*/  DFMA R50, R26.reuse, UR44, R48 ;  /* 0x0000002c1a327c2b */ /* 0x040fe20008000030 */
[----:B------:R-:W1:Y:S01]  /*4990*/  LDCU.64 UR12, c[0x3][0xc8] ;  /* 0x00c01900ff0c77ac */ /* 0x000e620008000a00 */
[----:B------:R-:W-:Y:S02]  /*49a0*/  DFMA R52, R26, UR46, R52 ;  /* 0x0000002e1a347c2b */ /* 0x000fe40008000034 */
[----:B------:R-:W-:Y:S01]  /*49b0*/  DFMA R38, R30, R4, R38 ;  /* 0x000000041e26722b */ /* 0x000fe20000000026 */
[----:B------:R-:W5:Y:S01]  /*49c0*/  LDCU.128 UR44, c[0x3][0x7b0] ;  /* 0x00c0f600ff2c77ac */ /* 0x000f620008000c00 */
[C---:B--2---:R-:W-:Y:S01]  /*49d0*/  DFMA R26, R24.reuse, UR28, RZ ;  /* 0x0000001c181a7c2b */ /* 0x044fe200080000ff */
[----:B------:R-:W2:Y:S01]  /*49e0*/  LDS.64 R4, [R160+0xea0] ;  /* 0x000ea000a0047984 */ /* 0x000ea20000000a00 */
[----:B------:R-:W-:Y:S02]  /*49f0*/  DFMA R6, R24, R6, RZ ;  /* 0x000000061806722b */ /* 0x000fe400000000ff */
[----:B------:R-:W-:-:S02]  /*4a00*/  DADD R2, R34, R36 ;  /* 0x0000000022027229 */ /* 0x000fc40000000024 */
[----:B------:R-:W-:Y:S02]  /*4a10*/  DADD R34, R34, -R36 ;  /* 0x0000000022227229 */ /* 0x000fe40000000824 */
[C---:B---3--:R-:W-:Y:S02]  /*4a20*/  DFMA R36, R30.reuse, UR24, R26 ;  /* 0x000000181e247c2b */ /* 0x048fe4000800001a */
[----:B------:R-:W-:Y:S01]  /*4a30*/  DFMA R26, R30, UR20, R6 ;  /* 0x000000141e1a7c2b */ /* 0x000fe20008000006 */
[----:B------:R-:W3:Y:S01]  /*4a40*/  LDCU.64 UR20, c[0x3][0x7c8] ;  /* 0x00c0f900ff1477ac */ /* 0x000ee20008000a00 */
[----:B------:R-:W-:Y:S01]  /*4a50*/  DFMA R32, R2, R8, R32 ;  /* 0x000000080220722b */ /* 0x000fe20000000020 */
[----:B------:R-:W-:Y:S01]  /*4a60*/  LDS.64 R6, [R160+0x1380] ;  /* 0x00138000a0067984 */ /* 0x000fe20000000a00 */
[C---:B------:R-:W-:Y:S01]  /*4a70*/  DFMA R44, R24.reuse, UR30, RZ ;  /* 0x0000001e182c7c2b */ /* 0x040fe200080000ff */
[----:B------:R-:W1:Y:S01]  /*4a80*/  LDCU.128 UR28, c[0x3][0x70] ;  /* 0x00c00e00ff1c77ac */ /* 0x000e620008000c00 */
[C---:B------:R-:W-:Y:S01]  /*4a90*/  DFMA R48, R24.reuse, UR40, RZ ;  /* 0x0000002818307c2b */ /* 0x040fe200080000ff */
[----:B------:R-:W3:Y:S01]  /*4aa0*/  LDS.64 R8, [R160+0x2220] ;  /* 0x00222000a0087984 */ /* 0x000ee20000000a00 */
[----:B------:R-:W-:Y:S01]  /*4ab0*/  DFMA R24, R24, UR42, RZ ;  /* 0x0000002a18187c2b */ /* 0x000fe200080000ff */
[----:B------:R-:W5:Y:S01]  /*4ac0*/  LDCU.128 UR40, c[0x3][0x780] ;  /* 0x00c0f000ff2877ac */ /* 0x000f620008000c00 */
[----:B------:R-:W-:-:S02]  /*4ad0*/  DFMA R38, R34, R10, R38 ;  /* 0x0000000a2226722b */ /* 0x000fc40000000026 */
[C---:B------:R-:W-:Y:S01]  /*4ae0*/  DFMA R44, R30.reuse, UR26, R44 ;  /* 0x0000001a1e2c7c2b */ /* 0x040fe2000800002c */
[----:B------:R-:W2:Y:S01]  /*4af0*/  LDCU.128 UR24, c[0x3][0x770] ;  /* 0x00c0ee00ff1877ac */ /* 0x000ea20008000c00 */
[C---:B0-----:R-:W-:Y:S01]  /*4b00*/  DFMA R48, R30.reuse, UR32, R48 ;  /* 0x000000201e307c2b */ /* 0x041fe20008000030 */
[----:B------:R-:W-:Y:S01]  /*4b10*/  LDS.64 R10, [R160+0x1860] ;  /* 0x00186000a00a7984 */ /* 0x000fe20000000a00 */
[----:B------:R-:W-:Y:S01]  /*4b20*/  DFMA R30, R30, UR34, R24 ;  /* 0x000000221e1e7c2b */ /* 0x000fe20008000018 */
[----:B------:R-:W0:Y:S01]  /*4b30*/  LDCU.128 UR32, c[0x3][0x7a0] ;  /* 0x00c0f400ff2077ac */ /* 0x000e220008000c00 */
[C---:B----4-:R-:W-:Y:S01]  /*4b40*/  DFMA R50, R2.reuse, UR36, R50 ;  /* 0x0000002402327c2b */ /* 0x050fe20008000032 */
[----:B------:R-:W4:Y:S01]  /*4b50*/  LDS.64 R24, [R160+0x1d40] ;  /* 0x001d4000a0187984 */ /* 0x000f220000000a00 */
[C---:B------:R-:W-:Y:S01]  /*4b60*/  DFMA R52, R2.reuse, UR38, R52 ;  /* 0x0000002602347c2b */ /* 0x040fe20008000034 */
[----:B------:R-:W0:Y:S01]  /*4b70*/  LDCU.128 UR36, c[0x3][0xb0] ;  /* 0x00c01600ff2477ac */ /* 0x000e220008000c00 */
[----:B------:R-:W-:-:S02]  /*4b80*/  DFMA R40, R2, UR18, R40 ;  /* 0x0000001202287c2b */ /* 0x000fc40008000028 */
[C---:B-1----:R-:W-:Y:S02]  /*4b90*/  DFMA R42, R2.reuse, UR28, R42 ;  /* 0x0000001c022a7c2b */ /* 0x042fe4000800002a */
[----:B------:R-:W-:Y:S01]  /*4ba0*/  DFMA R46, R2, UR30, R46 ;  /* 0x0000001e022e7c2b */ /* 0x000fe2000800002e */
[----:B------:R-:W1:Y:S01]  /*4bb0*/  LDCU.128 UR28, c[0x3][0xa0] ;  /* 0x00c01400ff1c77ac */ /* 0x000e620008000c00 */
[C---:B-----5:R-:W-:Y:S02]  /*4bc0*/  DFMA R48, R34.reuse, UR40, R48 ;  /* 0x0000002822307c2b */ /* 0x060fe40008000030 */
[C---:B------:R-:W-:Y:S01]  /*4bd0*/  DFMA R30, R34.reuse, UR42, R30 ;  /* 0x0000002a221e7c2b */ /* 0x040fe2000800001e */
[----:B------:R-:W5:Y:S01]  /*4be0*/  LDCU.128 UR40, c[0x3][0xe0] ;  /* 0x00c01c00ff2877ac */ /* 0x000f620008000c00 */
[C---:B--2---:R-:W-:Y:S02]  /*4bf0*/  DFMA R36, R34.reuse, UR24, R36 ;  /* 0x0000001822247c2b */ /* 0x044fe40008000024 */
[----:B------:R-:W-:Y:S01]  /*4c00*/  DFMA R44, R34, UR26, R44 ;  /* 0x0000001a222c7c2b */ /* 0x000fe2000800002c */
[----:B------:R-:W2:Y:S01]  /*4c10*/  LDCU.128 UR24, c[0x3][0xd0] ;  /* 0x00c01a00ff1877ac */ /* 0x000ea20008000c00 */
[----:B------:R-:W-:-:S02]  /*4c20*/  DADD R2, R4, R28 ;  /* 0x0000000004027229 */ /* 0x000fc4000000001c */
[----:B------:R-:W-:Y:S02]  /*4c30*/  DADD R4, R4, -R28 ;  /* 0x0000000004047229 */ /* 0x000fe4000000081c */
[----:B------:R-:W-:Y:S01]  /*4c40*/  DFMA R26, R34, UR6, R26 ;  /* 0x00000006221a7c2b */ /* 0x000fe2000800001a */
[----:B------:R-:W5:Y:S03]  /*4c50*/  LDCU.64 UR6, c[0x3][0xf8] ;  /* 0x00c01f00ff0677ac */ /* 0x000f660008000a00 */
[C---:B------:R-:W-:Y:S02]  /*4c60*/  DFMA R32, R2.reuse, R12, R32 ;  /* 0x0000000c0220722b */ /* 0x040fe40000000020 */
[C---:B-1----:R-:W-:Y:S02]  /*4c70*/  DFMA R42, R2.reuse, UR28, R42 ;  /* 0x0000001c022a7c2b */ /* 0x042fe4000800002a */
[C---:B------:R-:W-:Y:S01]  /*4c80*/  DFMA R46, R2.reuse, UR30, R46 ;  /* 0x0000001e022e7c2b */ /* 0x040fe2000800002e */
[----:B------:R-:W1:Y:S01]  /*4c90*/  LDCU.128 UR28, c[0x3][0x7d0] ;  /* 0x00c0fa00ff1c77ac */ /* 0x000e620008000c00 */
[----:B------:R-:W-:-:S02]  /*4ca0*/  DFMA R40, R2, UR4, R40 ;  /* 0x0000000402287c2b */ /* 0x000fc40008000028 */
[C---:B0-----:R-:W-:Y:S01]  /*4cb0*/  DFMA R50, R2.reuse, UR36, R50 ;  /* 0x0000002402327c2b */ /* 0x041fe20008000032 */
[----:B------:R-:W0:Y:S01]  /*4cc0*/  LDCU.64 UR4, c[0x3][0x7f8] ;  /* 0x00c0ff00ff0477ac */ /* 0x000e220008000a00 */
[----:B------:R-:W-:Y:S02]  /*4cd0*/  DFMA R52, R2, UR38, R52 ;  /* 0x0000002602347c2b */ /* 0x000fe40008000034 */
[C---:B------:R-:W-:Y:S01]  /*4ce0*/  DFMA R48, R4.reuse, UR44, R48 ;  /* 0x0000002c04307c2b */ /* 0x040fe20008000030 */
[----:B------:R-:W0:Y:S01]  /*4cf0*/  LDCU.128 UR36, c[0x3][0x100] ;  /* 0x00c02000ff2477ac */ /* 0x000e220008000c00 */
[----:B------:R-:W-:Y:S02]  /*4d00*/  DFMA R30, R4, UR46, R30 ;  /* 0x0000002e041e7c2b */ /* 0x000fe4000800001e */
[----:B---3--:R-:W-:Y:S01]  /*4d10*/  DADD R2, R6, R8 ;  /* 0x0000000006027229 */ /* 0x008fe20000000008 */
[----:B------:R-:W3:Y:S01]  /*4d20*/  LDCU.128 UR44, c[0x3][0x7e0] ;  /* 0x00c0fc00ff2c77ac */ /* 0x000ee20008000c00 */
[----:B------:R-:W-:-:S02]  /*4d30*/  DFMA R36, R4, UR32, R36 ;  /* 0x0000002004247c2b */ /* 0x000fc40008000024 */
[C---:B------:R-:W-:Y:S01]  /*4d40*/  DFMA R44, R4.reuse, UR34, R44 ;  /* 0x00000022042c7c2b */ /* 0x040fe2000800002c */
[----:B------:R-:W0:Y:S01]  /*4d50*/  LDCU.128 UR32, c[0x3][0x800] ;  /* 0x00c10000ff2077ac */ /* 0x000e220008000c00 */
[----:B------:R-:W-:Y:S02]  /*4d60*/  DFMA R26, R4, UR14, R26 ;  /* 0x0000000e041a7c2b */ /* 0x000fe4000800001a */
[C---:B--2---:R-:W-:Y:S02]  /*4d70*/  DFMA R42, R2.reuse, UR24, R42 ;  /* 0x00000018022a7c2b */ /* 0x044fe4000800002a */
[----:B------:R-:W-:Y:S01]  /*4d80*/  DFMA R46, R2, UR26, R46 ;  /* 0x0000001a022e7c2b */ /* 0x000fe2000800002e */
[----:B------:R-:W2:Y:S01]  /*4d90*/  LDCU.128 UR24, c[0x3][0x810] ;  /* 0x00c10200ff1877ac */ /* 0x000ea20008000c00 */
[----:B------:R-:W-:Y:S02]  /*4da0*/  DADD R6, R6, -R8 ;  /* 0x0000000006067229 */ /* 0x000fe40000000808 */
[----:B------:R-:W-:-:S02]  /*4db0*/  DFMA R38, R4, R14, R38 ;  /* 0x0000000e0426722b */ /* 0x000fc40000000026 */
[C-C-:B----4-:R-:W-:Y:S02]  /*4dc0*/  DADD R4, R10.reuse, R24.reuse ;  /* 0x000000000a047229 */ /* 0x150fe40000000018 */
[----:B------:R-:W-:Y:S02]  /*4dd0*/  DADD R10, R10, -R24 ;  /* 0x000000000a0a7229 */ /* 0x000fe40000000818 */
[C---:B-1----:R-:W-:Y:S02]  /*4de0*/  DFMA R36, R6.reuse, UR28, R36 ;  /* 0x0000001c06247c2b */ /* 0x042fe40008000024 */
[----:B------:R-:W-:Y:S02]  /*4df0*/  DFMA R44, R6, UR30, R44 ;  /* 0x0000001e062c7c2b */ /* 0x000fe4000800002c */
[C---:B-----5:R-:W-:Y:S02]  /*4e00*/  DFMA R50, R2.reuse, UR40, R50 ;  /* 0x0000002802327c2b */ /* 0x060fe40008000032 */
[----:B------:R-:W-:-:S02]  /*4e10*/  DFMA R52, R2, UR42, R52 ;  /* 0x0000002a02347c2b */ /* 0x000fc40008000034 */
[C---:B---3--:R-:W-:Y:S02]  /*4e20*/  DFMA R48, R6.reuse, UR44, R48 ;  /* 0x0000002c06307c2b */ /* 0x048fe40008000030 */
[C---:B------:R-:W-:Y:S02]  /*4e30*/  DFMA R30, R6.reuse, UR46, R30 ;  /* 0x0000002e061e7c2b */ /* 0x040fe4000800001e */
[----:B------:R-:W-:Y:S02]  /*4e40*/  DFMA R26, R6, UR20, R26 ;  /* 0x00000014061a7c2b */ /* 0x000fe4000800001a */
[----:B------:R-:W-:Y:S02]  /*4e50*/  DFMA R40, R2, UR12, R40 ;  /* 0x0000000c02287c2b */ /* 0x000fe40008000028 */
[C---:B0-----:R-:W-:Y:S02]  /*4e60*/  DFMA R42, R4.reuse, UR36, R42 ;  /* 0x00000024042a7c2b */ /* 0x041fe4000800002a */
[----:B------:R-:W-:-:S02]  /*4e70*/  DFMA R46, R4, UR38, R46 ;  /* 0x00000026042e7c2b */ /* 0x000fc4000800002e */
[C---:B------:R-:W-:Y:S02]  /*4e80*/  DFMA R50, R4.reuse, UR48, R50 ;  /* 0x0000003004327c2b */ /* 0x040fe40008000032 */
[----:B------:R-:W-:Y:S02]  /*4e90*/  DFMA R52, R4, UR50, R52 ;  /* 0x0000003204347c2b */ /* 0x000fe40008000034 */
[C---:B------:R-:W-:Y:S02]  /*4ea0*/  DFMA R36, R10.reuse, UR32, R36 ;  /* 0x000000200a247c2b */ /* 0x040fe40008000024 */
[C---:B------:R-:W-:Y:S02]  /*4eb0*/  DFMA R44, R10.reuse, UR34, R44 ;  /* 0x000000220a2c7c2b */ /* 0x040fe4000800002c */
[C---:B--2---:R-:W-:Y:S02]  /*4ec0*/  DFMA R48, R10.reuse, UR24, R48 ;  /* 0x000000180a307c2b */ /* 0x044fe40008000030 */
[----:B------:R-:W-:-:S02]  /*4ed0*/  DFMA R30, R10, UR26, R30 ;  /* 0x0000001a0a1e7c2b */ /* 0x000fc4000800001e */
[----:B------:R-:W-:Y:S02]  /*4ee0*/  DFMA R40, R4, UR6, R40 ;  /* 0x0000000604287c2b */ /* 0x000fe40008000028 */
[----:B------:R-:W-:Y:S01]  /*4ef0*/  DFMA R26, R10, UR4, R26 ;  /* 0x000000040a1a7c2b */ /* 0x000fe2000800001a */
[----:B------:R-:W-:Y:S10]  /*4f00*/  @P0 EXIT ;  /* 0x000000000000094d */ /* 0x000ff40003800000 */
[----:B------:R-:W0:Y:S01]  /*4f10*/  LDC.64 R24, c[0x0][0x3a8] ;  /* 0x0000ea00ff187b82 */ /* 0x000e220000000a00 */
[----:B------:R-:W-:Y:S02]  /*4f20*/  DFMA R32, R2, R16, R32 ;  /* 0x000000100220722b */ /* 0x000fe40000000020 */
[----:B------:R-:W-:Y:S01]  /*4f30*/  DFMA R38, R6, R18, R38 ;  /* 0x000000120626722b */ /* 0x000fe20000000026 */
[----:B------:R-:W-:Y:S01]  /*4f40*/  IMAD R3, R0, 0x6c0, R159 ;  /* 0x000006c000037824 */ /* 0x000fe200078e029f */
[----:B------:R-:W-:Y:S02]  /*4f50*/  DADD R14, R52, R30 ;  /* 0x00000000340e7229 */ /* 0x000fe4000000001e */
[----:B------:R-:W-:Y:S02]  /*4f60*/  DADD R12, R50, R48 ;  /* 0x00000000320c7229 */ /* 0x000fe40000000030 */
[----:B------:R-:W-:Y:S02]  /*4f70*/  DFMA R32, R4, R20, R32 ;  /* 0x000000140420722b */ /* 0x000fe40000000020 */
[----:B------:R-:W-:-:S02]  /*4f80*/  DFMA R38, R10, R22, R38 ;  /* 0x000000160a26722b */ /* 0x000fc40000000026 */
[----:B------:R-:W-:Y:S02]  /*4f90*/  DADD R10, R46, R44 ;  /* 0x000000002e0a7229 */ /* 0x000fe4000000002c */
[----:B------:R-:W-:Y:S02]  /*4fa0*/  DADD R8, R42, R36 ;  /* 0x000000002a087229 */ /* 0x000fe40000000024 */
[----:B------:R-:W-:Y:S02]  /*4fb0*/  DADD R6, R40, R26 ;  /* 0x0000000028067229 */ /* 0x000fe4000000001a */
[----:B------:R-:W-:Y:S02]  /*4fc0*/  DADD R4, R32, R38 ;  /* 0x0000000020047229 */ /* 0x000fe40000000026 */
[----:B------:R-:W-:Y:S02]  /*4fd0*/  DADD R30, R52, -R30 ;  /* 0x00000000341e7229 */ /* 0x000fe4000000081e */
[----:B------:R-:W-:Y:S01]  /*4fe0*/  DADD R48, R50, -R48 ;  /* 0x0000000032307229 */ /* 0x000fe20000000830 */
[----:B0-----:R-:W-:Y:S01]  /*4ff0*/  IMAD.WIDE R2, R3, 0x8, R24 ;  /* 0x0000000803027825 */ /* 0x001fe200078e0218 */
[----:B------:R-:W-:-:S02]  /*5000*/  DADD R44, R46, -R44 ;  /* 0x000000002e2c7229 */ /* 0x000fc4000000082c */
        /* <DEDUP_REMOVED lines=16> */
.L_x_86:
        /* <DEDUP_REMOVED lines=15> */
.L_x_1044:


//--------------------- .text._Z32massMatrixMultiplyRegisterKernelILi12ELi12ELi1EEviPKdS1_S1_S1_Pd --------------------------
	.section	.text._Z32massMatrixMultiplyRegisterKernelILi12ELi12ELi1EEviPKdS1_S1_S1_Pd,"ax",@progbits
	.align	128
        .global         _Z32massMatrixMultiplyRegisterKernelILi12ELi12ELi1EEviPKdS1_S1_S1_Pd
        .type           _Z32massMatrixMultiplyRegisterKernelILi12ELi12ELi1EEviPKdS1_S1_S1_Pd,@function
        .size           _Z32massMatrixMultiplyRegisterKernelILi12ELi12ELi1EEviPKdS1_S1_S1_Pd,(.L_x_1045 - _Z32massMatrixMultiplyRegisterKernelILi12ELi12ELi1EEviPKdS1_S1_S1_Pd)
        .other          _Z32massMatrixMultiplyRegisterKernelILi12ELi12ELi1EEviPKdS1_S1_S1_Pd,@"STO_CUDA_ENTRY STV_DEFAULT"
_Z32massMatrixMultiplyRegisterKernelILi12ELi12ELi1EEviPKdS1_S1_S1_Pd:
.text._Z32massMatrixMultiplyRegisterKernelILi12ELi12ELi1EEviPKdS1_S1_S1_Pd:
        /* <DEDUP_REMOVED lines=8> */
[----:B0-----:R-:W-:-:S13]  /*0080*/  ISETP.GT.U32.AND P1, PT, R0, 0x23, PT ;  /* 0x000000230000780c */ /* 0x001fda0003f24070 */
[----:B-1----:R-:W-:-:S04]  /*0090*/  @!P1 IMAD.WIDE.U32 R6, R0, 0x8, R6 ;  /* 0x0000000800069825 */ /* 0x002fc800078e0006 */
[----:B-----5:R-:W-:Y:S02]  /*00a0*/  @!P1 IMAD.WIDE.U32 R8, R0, 0x8, R8 ;  /* 0x0000000800089825 */ /* 0x020fe400078e0008 */
[----:B--2---:R-:W2:Y:S04]  /*00b0*/  @!P1 LDG.E.64.CONSTANT R6, desc[UR6][R6.64] ;  /* 0x0000000606069981 */ /* 0x004ea8000c1e9b00 */
[----:B------:R-:W5:Y:S01]  /*00c0*/  @!P1 LDG.E.64.CONSTANT R8, desc[UR6][R8.64] ;  /* 0x0000000608089981 */ /* 0x000f62000c1e9b00 */
[----:B---3--:R-:W-:-:S05]  /*00d0*/  VIADD R3, R69, UR4 ;  /* 0x0000000445037c36 */ /* 0x008fca0008000000 */
[----:B----4-:R-:W-:-:S13]  /*00e0*/  ISETP.GE.AND P0, PT, R3, UR5, PT ;  /* 0x0000000503007c0c */ /* 0x010fda000bf06270 */
[----:B------:R-:W0:Y:S01]  /*00f0*/  @!P0 LDC.64 R4, c[0x0][0x3a0] ;  /* 0x0000e800ff048b82 */ /* 0x000e220000000a00 */
[----:B------:R-:W-:-:S04]  /*0100*/  @!P0 IMAD R11, R3, 0x6c0, R0 ;  /* 0x000006c0030b8824 */ /* 0x000fc800078e0200 */
[----:B0-----:R-:W-:-:S05]  /*0110*/  @!P0 IMAD.WIDE R4, R11, 0x8, R4 ;  /* 0x000000080b048825 */ /* 0x001fca00078e0204 */
[----:B------:R-:W3:Y:S04]  /*0120*/  @!P0 LDG.E.64.CONSTANT R62, desc[UR6][R4.64+0x1200] ;  /* 0x00120006043e8981 */ /* 0x000ee8000c1e9b00 */
[----:B------:R-:W3:Y:S04]  /*0130*/  @!P0 LDG.E.64.CONSTANT R66, desc[UR6][R4.64+0x1f80] ;  /* 0x001f800604428981 */ /* 0x000ee8000c1e9b00 */
[----:B------:R-:W4:Y:S04]  /*0140*/  @!P0 LDG.E.64.CONSTANT R60, desc[UR6][R4.64+0x1680] ;  /* 0x00168006043c8981 */ /* 0x000f28000c1e9b00 */
        /* <DEDUP_REMOVED lines=8> */
[----:B------:R0:W4:Y:S01]  /*01d0*/  @!P0 LDG.E.64.CONSTANT R80, desc[UR6][R4.64+0x3180] ;  /* 0x0031800604508981 */ /* 0x000122000c1e9b00 */
[----:B------:R-:W1:Y:S01]  /*01e0*/  S2R R15, SR_CgaCtaId ;  /* 0x00000000000f7919 */ /* 0x000e620000008800 */
[----:B------:R-:W-:-:S05]  /*01f0*/  MOV R68, 0x400 ;  /* 0x0000040000447802 */ /* 0x000fca0000000f00 */
[C---:B------:R-:W-:Y:S02]  /*0200*/  @!P1 VIADD R2, R68.reuse, 0x3a80 ;  /* 0x00003a8044029836 */ /* 0x040fe40000000000 */
[----:B------:R-:W-:-:S03]  /*0210*/  @!P1 VIADD R10, R68, 0x3ba0 ;  /* 0x00003ba0440a9836 */ /* 0x000fc60000000000 */
[C---:B-1----:R-:W-:Y:S02]  /*0220*/  @!P1 LEA R11, R15.reuse, R2, 0x18 ;  /* 0x000000020f0b9211 */ /* 0x042fe400078ec0ff */
[----:B------:R-:W-:-:S03]  /*0230*/  @!P1 LEA R13, R15, R10, 0x18 ;  /* 0x0000000a0f0d9211 */ /* 0x000fc600078ec0ff */
[C---:B------:R-:W-:Y:S02]  /*0240*/  @!P1 IMAD R11, R0.reuse, 0x8, R11 ;  /* 0x00000008000b9824 */ /* 0x040fe400078e020b */
[----:B------:R-:W-:Y:S01]  /*0250*/  @!P1 IMAD R45, R0, 0x8, R13 ;  /* 0x00000008002d9824 */ /* 0x000fe200078e020d */
[----:B------:R-:W-:Y:S02]  /*0260*/  LEA R68, R15, R68, 0x18 ;  /* 0x000000440f447211 */ /* 0x000fe400078ec0ff */
[----:B--2---:R-:W-:Y:S04]  /*0270*/  @!P1 STS.64 [R11], R6 ;  /* 0x000000060b009388 */ /* 0x004fe80000000a00 */
[----:B-----5:R-:W-:Y:S01]  /*0280*/  @!P1 STS.64 [R45], R8 ;  /* 0x000000082d009388 */ /* 0x020fe20000000a00 */
[----:B------:R-:W-:Y:S06]  /*0290*/  BAR.SYNC.DEFER_BLOCKING 0x0 ;  /* 0x0000000000007b1d */ /* 0x000fec0000010000 */
[----:B------:R-:W1:Y:S04]  /*02a0*/  LDS.128 R36, [R68+0x3ad0] ;  /* 0x003ad00044247984 */ /* 0x000e680000000c00 */
[----:B------:R-:W2:Y:S04]  /*02b0*/  LDS.128 R16, [R68+0x3aa0] ;  /* 0x003aa00044107984 */ /* 0x000ea80000000c00 */
[----:B------:R-:W5:Y:S04]  /*02c0*/  LDS.128 R32, [R68+0x3be0] ;  /* 0x003be00044207984 */ /* 0x000f680000000c00 */
[----:B------:R-:W5:Y:S04]  /*02d0*/  LDS.128 R12, [R68+0x3bb0] ;  /* 0x003bb000440c7984 */ /* 0x000f680000000c00 */
[----:B------:R-:W3:Y:S04]  /*02e0*/  LDS.128 R20, [R68+0x3bc0] ;  /* 0x003bc00044147984 */ /* 0x000ee80000000c00 */
[----:B------:R-:W3:Y:S04]  /*02f0*/  LDS.128 R24, [R68+0x3ac0] ;  /* 0x003ac00044187984 */ /* 0x000ee80000000c00 */
[----:B------:R-:W3:Y:S04]  /*0300*/  LDS.128 R28, [R68+0x3bf0] ;  /* 0x003bf000441c7984 */ /* 0x000ee80000000c00 */
[----:B------:R-:W3:Y:S04]  /*0310*/  LDS.128 R56, [R68+0x3c10] ;  /* 0x003c100044387984 */ /* 0x000ee80000000c00 */
[----:B------:R-:W4:Y:S04]  /*0320*/  LDS.128 R48, [R68+0x3af0] ;  /* 0x003af00044307984 */ /* 0x000f280000000c00 */
[----:B------:R-:W4:Y:S04]  /*0330*/  LDS.128 R52, [R68+0x3b00] ;  /* 0x003b000044347984 */ /* 0x000f280000000c00 */
[----:B------:R-:W4:Y:S01]  /*0340*/  LDS.128 R44, [R68+0x3b20] ;  /* 0x003b2000442c7984 */ /* 0x000f220000000c00 */
[----:B-1----:R-:W-:-:S02]  /*0350*/  R2UR UR14, R38 ;  /* 0x00000000260e72ca */ /* 0x002fc400000e0000 */
[----:B------:R-:W-:Y:S01]  /*0360*/  R2UR UR15, R39 ;  /* 0x00000000270f72ca */ /* 0x000fe200000e0000 */
[----:B0-----:R-:W-:Y:S01]  /*0370*/  LDS.128 R4, [R68+0x3a80] ;  /* 0x003a800044047984 */ /* 0x001fe20000000c00 */
[----:B------:R-:W-:Y:S02]  /*0380*/  R2UR UR56, R36 ;  /* 0x00000000243872ca */ /* 0x000fe400000e0000 */
[----:B------:R-:W-:Y:S01]  /*0390*/  R2UR UR57, R37 ;  /* 0x00000000253972ca */ /* 0x000fe200000e0000 */
[----:B------:R-:W0:Y:S01]  /*03a0*/  LDS.128 R8, [R68+0x3ab0] ;  /* 0x003ab00044087984 */ /* 0x000e220000000c00 */
[----:B--2---:R-:W-:Y:S02]  /*03b0*/  R2UR UR22, R18 ;  /* 0x00000000121672ca */ /* 0x004fe400000e0000 */
[----:B------:R-:W-:Y:S01]  /*03c0*/  R2UR UR23, R19 ;  /* 0x00000000131772ca */ /* 0x000fe200000e0000 */
[----:B------:R-:W1:Y:S01]  /*03d0*/  LDS.128 R36, [R68+0x3b80] ;  /* 0x003b800044247984 */ /* 0x000e620000000c00 */
[----:B------:R-:W-:-:S02]  /*03e0*/  R2UR UR58, R16 ;  /* 0x00000000103a72ca */ /* 0x000fc400000e0000 */
[----:B------:R-:W-:Y:S02]  /*03f0*/  R2UR UR59, R17 ;  /* 0x00000000113b72ca */ /* 0x000fe400000e0000 */
[----:B------:R-:W2:Y:S01]  /*0400*/  LDS.128 R16, [R68+0x3b10] ;  /* 0x003b100044107984 */ /* 0x000ea20000000c00 */
[----:B-----5:R-:W-:Y:S02]  /*0410*/  R2UR UR16, R34 ;  /* 0x00000000221072ca */ /* 0x020fe400000e0000 */
[----:B------:R-:W-:Y:S02]  /*0420*/  R2UR UR17, R35 ;  /* 0x00000000231172ca */ /* 0x000fe400000e0000 */
[----:B------:R-:W-:Y:S02]  /*0430*/  R2UR UR68, R32 ;  /* 0x00000000204472ca */ /* 0x000fe400000e0000 */
[----:B------:R-:W-:Y:S02]  /*0440*/  R2UR UR69, R33 ;  /* 0x00000000214572ca */ /* 0x000fe400000e0000 */
[----:B------:R-:W-:Y:S01]  /*0450*/  R2UR UR26, R14 ;  /* 0x000000000e1a72ca */ /* 0x000fe200000e0000 */
[----:B------:R-:W5:Y:S01]  /*0460*/  LDS.128 R32, [R68+0x3b50] ;  /* 0x003b500044207984 */ /* 0x000f620000000c00 */
[----:B------:R-:W-:-:S02]  /*0470*/  R2UR UR27, R15 ;  /* 0x000000000f1b72ca */ /* 0x000fc400000e0000 */
[----:B------:R-:W-:Y:S02]  /*0480*/  R2UR UR24, R12 ;  /* 0x000000000c1872ca */ /* 0x000fe400000e0000 */
[----:B------:R-:W-:Y:S02]  /*0490*/  R2UR UR25, R13 ;  /* 0x000000000d1972ca */ /* 0x000fe400000e0000 */
[----:B---3--:R-:W-:Y:S01]  /*04a0*/  R2UR UR20, R22 ;  /* 0x00000000161472ca */ /* 0x008fe200000e0000 */
[----:B------:R-:W3:Y:S01]  /*04b0*/  LDS.128 R12, [R68+0x3ae0] ;  /* 0x003ae000440c7984 */ /* 0x000ee20000000c00 */
[----:B------:R-:W-:Y:S02]  /*04c0*/  R2UR UR21, R23 ;  /* 0x00000000171572ca */ /* 0x000fe400000e0000 */
[----:B------:R-:W-:Y:S02]  /*04d0*/  R2UR UR70, R20 ;  /* 0x00000000144672ca */ /* 0x000fe400000e0000 */
[----:B------:R-:W-:-:S02]  /*04e0*/  R2UR UR71, R21 ;  /* 0x00000000154772ca */ /* 0x000fc400000e0000 */
[----:B------:R-:W-:Y:S01]  /*04f0*/  R2UR UR18, R26 ;  /* 0x000000001a1272ca */ /* 0x000fe200000e0000 */
[----:B------:R-:W3:Y:S01]  /*0500*/  LDS.128 R20, [R68+0x3b40] ;  /* 0x003b400044147984 */ /* 0x000ee20000000c00 */
[----:B------:R-:W-:Y:S02]  /*0510*/  R2UR UR19, R27 ;  /* 0x000000001b1372ca */ /* 0x000fe400000e0000 */
[----:B------:R-:W-:Y:S02]  /*0520*/  R2UR UR36, R24 ;  /* 0x00000000182472ca */ /* 0x000fe400000e0000 */
[----:B------:R-:W-:Y:S02]  /*0530*/  R2UR UR37, R25 ;  /* 0x00000000192572ca */ /* 0x000fe400000e0000 */
[----:B------:R-:W3:Y:S01]  /*0540*/  LDS.128 R24, [R68+0x3b70] ;  /* 0x003b700044187984 */ /* 0x000ee20000000c00 */
[----:B------:R-:W-:Y:S02]  /*0550*/  R2UR UR12, R30 ;  /* 0x000000001e0c72ca */ /* 0x000fe400000e0000 */
[----:B------:R-:W-:-:S02]  /*0560*/  R2UR UR13, R31 ;  /* 0x000000001f0d72ca */ /* 0x000fc400000e0000 */
[----:B------:R-:W-:Y:S02]  /*0570*/  R2UR UR64, R28 ;  /* 0x000000001c4072ca */ /* 0x000fe400000e0000 */
[----:B------:R-:W-:Y:S02]  /*0580*/  R2UR UR65, R29 ;  /* 0x000000001d4172ca */ /* 0x000fe400000e0000 */
[----:B------:R-:W3:Y:S01]  /*0590*/  LDS.128 R28, [R68+0x3a90] ;  /* 0x003a9000441c7984 */ /* 0x000ee20000000c00 */
[C-C-:B------:R-:W-:Y:S01]  /*05a0*/  DADD R64, R62.reuse, R66.reuse ;  /* 0x000000003e407229 */ /* 0x140fe20000000042 */
[----:B------:R-:W-:Y:S01]  /*05b0*/  R2UR UR8, R58 ;  /* 0x000000003a0872ca */ /* 0x000fe200000e0000 */
[----:B------:R-:W-:Y:S01]  /*05c0*/  DADD R62, R62, -R66 ;  /* 0x000000003e3e7229 */ /* 0x000fe20000000842 */
[----:B------:R-:W-:Y:S01]  /*05d0*/  R2UR UR9, R59 ;  /* 0x000000003b0972ca */ /* 0x000fe200000e0000 */
[----:B----4-:R-:W-:Y:S01]  /*05e0*/  DADD R74, R60, R42 ;  /* 0x000000003c4a7229 */ /* 0x010fe2000000002a */
[----:B------:R-:W-:Y:S01]  /*05f0*/  R2UR UR66, R56 ;  /* 0x00000000384272ca */ /* 0x000fe200000e0000 */
[----:B------:R-:W-:Y:S01]  /*0600*/  DADD R66, R70, R40 ;  /* 0x0000000046427229 */ /* 0x000fe20000000028 */
[----:B------:R-:W-:Y:S01]  /*0610*/  R2UR UR67, R57 ;  /* 0x00000000394372ca */ /* 0x000fe200000e0000 */
[----:B------:R-:W-:Y:S01]  /*0620*/  DADD R60, R60, -R42 ;  /* 0x000000003c3c7229 */ /* 0x000fe2000000082a */
[----:B------:R-:W4:Y:S01]  /*0630*/  LDS.128 R56, [R68+0x3b60] ;  /* 0x003b600044387984 */ /* 0x000f220000000c00 */
[----:B------:R-:W-:-:S03]  /*0640*/  DADD R70, R70, -R40 ;  /* 0x0000000046467229 */ /* 0x000fc60000000828 */
[----:B------:R-:W4:Y:S01]  /*0650*/  LDS.128 R40, [R68+0x3c40] ;  /* 0x003c400044287984 */ /* 0x000f220000000c00 */
[C-C-:B------:R-:W-:Y:S02]  /*0660*/  DADD R86, R84.reuse, R72.reuse ;  /* 0x0000000054567229 */ /* 0x140fe40000000048 */
[----:B------:R-:W-:Y:S02]  /*0670*/  DADD R72, R84, -R72 ;  /* 0x0000000054487229 */ /* 0x000fe40000000848 */
[C-C-:B------:R-:W-:Y:S01]  /*0680*/  DADD R84, R82.reuse, R76.reuse ;  /* 0x0000000052547229 */ /* 0x140fe2000000004c */
[----:B------:R-:W-:Y:S01]  /*0690*/  R2UR UR10, R50 ;  /* 0x00000000320a72ca */ /* 0x000fe200000e0000 */
[----:B------:R-:W-:Y:S01]  /*06a0*/  DADD R76, R82, -R76 ;  /* 0x00000000524c7229 */ /* 0x000fe2000000084c */
[----:B------:R-:W-:Y:S01]  /*06b0*/  R2UR UR11, R51 ;  /* 0x00000000330b72ca */ /* 0x000fe200000e0000 */
[----:B------:R-:W-:Y:S01]  /*06c0*/  DADD R82, R78, R80 ;  /* 0x000000004e527229 */ /* 0x000fe20000000050 */
[----:B------:R-:W-:-:S02]  /*06d0*/  R2UR UR38, R48 ;  /* 0x00000000302672ca */ /* 0x000fc400000e0000 */
[----:B------:R-:W-:Y:S02]  /*06e0*/  R2UR UR39, R49 ;  /* 0x00000000312772ca */ /* 0x000fe400000e0000 */
[----:B------:R-:W-:Y:S01]  /*06f0*/  R2UR UR6, R54 ;  /* 0x00000000360672ca */ /* 0x000fe200000e0000 */
[----:B------:R-:W4:Y:S01]  /*0700*/  LDS.128 R48, [R68+0x3b30] ;  /* 0x003b300044307984 */ /* 0x000f220000000c00 */
[----:B------:R-:W-:Y:S02]  /*0710*/  R2UR UR7, R55 ;  /* 0x00000000370772ca */ /* 0x000fe400000e0000 */
[----:B------:R-:W-:Y:S02]  /*0720*/  R2UR UR54, R52 ;  /* 0x00000000343672ca */ /* 0x000fe400000e0000 */
[----:B------:R-:W-:Y:S02]  /*0730*/  R2UR UR55, R53 ;  /* 0x00000000353772ca */ /* 0x000fe400000e0000 */
[----:B------:R-:W4:Y:S01]  /*0740*/  LDS.128 R52, [R68+0x3b90] ;  /* 0x003b900044347984 */ /* 0x000f220000000c00 */
[----:B------:R-:W-:-:S02]  /*0750*/  R2UR UR4, R46 ;  /* 0x000000002e0472ca */ /* 0x000fc400000e0000 */
[----:B------:R-:W-:Y:S01]  /*0760*/  R2UR UR5, R47 ;  /* 0x000000002f0572ca */ /* 0x000fe200000e0000 */
[-C--:B0-----:R-:W-:Y:S01]  /*0770*/  DFMA R46, R8, R82.reuse, RZ ;  /* 0x00000052082e722b */ /* 0x081fe200000000ff */
[----:B------:R-:W-:Y:S02]  /*0780*/  R2UR UR40, R44 ;  /* 0x000000002c2872ca */ /* 0x000fe400000e0000 */
[----:B------:R-:W-:Y:S01]  /*0790*/  R2UR UR41, R45 ;  /* 0x000000002d2972ca */ /* 0x000fe200000e0000 */
[-C--:B------:R-:W-:Y:S01]  /*07a0*/  DFMA R44, R4, R82.reuse, RZ ;  /* 0x00000052042c722b */ /* 0x080fe200000000ff */
[----:B-1----:R-:W-:Y:S02]  /*07b0*/  R2UR UR30, R36 ;  /* 0x00000000241e72ca */ /* 0x002fe400000e0000 */
[----:B------:R-:W-:Y:S01]  /*07c0*/  R2UR UR31, R37 ;  /* 0x00000000251f72ca */ /* 0x000fe200000e0000 */
[-C--:B--2---:R-:W-:Y:S01]  /*07d0*/  DFMA R36, R16, R82.reuse, RZ ;  /* 0x000000521024722b */ /* 0x084fe200000000ff */
[----:B-----5:R-:W-:Y:S01]  /*07e0*/  R2UR UR28, R32 ;  /* 0x00000000201c72ca */ /* 0x020fe200000e0000 */
[----:B------:R-:W-:Y:S01]  /*07f0*/  DADD R78, R78, -R80 ;  /* 0x000000004e4e7229 */ /* 0x000fe20000000850 */
[----:B------:R-:W-:Y:S01]  /*0800*/  R2UR UR29, R33 ;  /* 0x00000000211d72ca */ /* 0x000fe200000e0000 */
[----:B---3--:R-:W-:-:S02]  /*0810*/  DFMA R32, R12, R82, RZ ;  /* 0x000000520c20722b */ /* 0x008fc400000000ff */
[-C--:B------:R-:W-:Y:S02]  /*0820*/  DFMA R80, R20, R82.reuse, RZ ;  /* 0x000000521450722b */ /* 0x080fe400000000ff */
[----:B------:R-:W-:Y:S02]  /*0830*/  DFMA R82, R24, R82, RZ ;  /* 0x000000521852722b */ /* 0x000fe400000000ff */
[C---:B------:R-:W-:Y:S02]  /*0840*/  DFMA R44, R84.reuse, R6, R44 ;  /* 0x00000006542c722b */ /* 0x040fe4000000002c */
[C---:B------:R-:W-:Y:S02]  /*0850*/  DFMA R46, R84.reuse, R10, R46 ;  /* 0x0000000a542e722b */ /* 0x040fe4000000002e */
[C---:B------:R-:W-:Y:S01]  /*0860*/  DFMA R36, R84.reuse, R18, R36 ;  /* 0x000000125424722b */ /* 0x040fe20000000024 */
[----:B------:R-:W-:Y:S02]  /*0870*/  R2UR UR32, R30 ;  /* 0x000000001e2072ca */ /* 0x000fe400000e0000 */
[----:B------:R-:W-:Y:S01]  /*0880*/  R2UR UR33, R31 ;  /* 0x000000001f2172ca */ /* 0x000fe200000e0000 */
[----:B------:R-:W-:-:S02]  /*0890*/  DFMA R32, R84, R14, R32 ;  /* 0x0000000e5420722b */ /* 0x000fc40000000020 */
[C---:B------:R-:W-:Y:S02]  /*08a0*/  DFMA R80, R84.reuse, R22, R80 ;  /* 0x000000165450722b */ /* 0x040fe40000000050 */
[----:B------:R-:W-:Y:S02]  /*08b0*/  DFMA R82, R84, R26, R82 ;  /* 0x0000001a5452722b */ /* 0x000fe40000000052 */
[----:B------:R-:W-:Y:S02]  /*08c0*/  DFMA R44, R28, R86, R44 ;  /* 0x000000561c2c722b */ /* 0x000fe4000000002c */
[C---:B------:R-:W-:Y:S01]  /*08d0*/  DFMA R46, R86.reuse, UR36, R46 ;  /* 0x00000024562e7c2b */ /* 0x040fe2000800002e */
[----:B------:R-:W-:Y:S01]  /*08e0*/  IMAD.U32 R92, RZ, RZ, UR40 ;  /* 0x00000028ff5c7e24 */ /* 0x000fe2000f8e00ff */
[----:B------:R-:W-:Y:S01]  /*08f0*/  DFMA R36, R86, UR40, R36 ;  /* 0x0000002856247c2b */ /* 0x000fe20008000024 */
[----:B------:R-:W-:Y:S01]  /*0900*/  IMAD.U32 R93, RZ, RZ, UR41 ;  /* 0x00000029ff5d7e24 */ /* 0x000fe2000f8e00ff */
[----:B------:R-:W-:-:S02]  /*0910*/  R2UR UR40, R34 ;  /* 0x00000000222872ca */ /* 0x000fc400000e0000 */
[----:B------:R-:W-:Y:S02]  /*0920*/  R2UR UR41, R35 ;  /* 0x00000000232972ca */ /* 0x000fe400000e0000 */
[----:B------:R-:W-:Y:S02]  /*0930*/  R2UR UR42, R38 ;  /* 0x00000000262a72ca */ /* 0x000fe400000e0000 */
[----:B------:R-:W-:Y:S01]  /*0940*/  R2UR UR43, R39 ;  /* 0x00000000272b72ca */ /* 0x000fe200000e0000 */
[C---:B------:R-:W-:Y:S01]  /*0950*/  DFMA R32, R86.reuse, UR38, R32 ;  /* 0x0000002656207c2b */ /* 0x040fe20008000020 */
[----:B------:R-:W-:Y:S01]  /*0960*/  IMAD.U32 R90, RZ, RZ, UR36 ;  /* 0x00000024ff5a7e24 */ /* 0x000fe2000f8e00ff */
[C---:B------:R-:W-:Y:S01]  /*0970*/  DFMA R34, R86.reuse, UR28, R80 ;  /* 0x0000001c56227c2b */ /* 0x040fe20008000050 */
[----:B------:R-:W-:Y:S01]  /*0980*/  IMAD.U32 R91, RZ, RZ, UR37 ;  /* 0x00000025ff5b7e24 */ /* 0x000fe2000f8e00ff */
[----:B------:R-:W-:Y:S01]  /*0990*/  DFMA R38, R86, UR30, R82 ;  /* 0x0000001e56267c2b */ /* 0x000fe20008000052 */
[----:B----4-:R-:W-:Y:S01]  /*09a0*/  R2UR UR46, R58 ;  /* 0x000000003a2e72ca */ /* 0x010fe200000e0000 */
[C---:B------:R-:W-:Y:S01]  /*09b0*/  DFMA R30, R66.reuse, UR32, R44 ;  /* 0x00000020421e7c2b */ /* 0x040fe2000800002c */
[----:B------:R-:W-:Y:S01]  /*09c0*/  R2UR UR47, R59 ;  /* 0x000000003b2f72ca */ /* 0x000fe200000e0000 */
[----:B------:R-:W-:Y:S01]  /*09d0*/  DFMA R80, R66, UR18, R46 ;  /* 0x0000001242507c2b */ /* 0x000fe2000800002e */
[----:B------:R-:W-:Y:S01]  /*09e0*/  R2UR UR48, R56 ;  /* 0x00000000383072ca */ /* 0x000fe200000e0000 */
[----:B------:R-:W-:Y:S01]  /*09f0*/  LDS.128 R44, [R68+0x3c00] ;  /* 0x003c0000442c7984 */ /* 0x000fe20000000c00 */
[----:B------:R-:W-:-:S02]  /*0a00*/  R2UR UR49, R57 ;  /* 0x00000000393172ca */ /* 0x000fc400000e0000 */
[----:B------:R-:W-:Y:S01]  /*0a10*/  R2UR UR34, R42 ;  /* 0x000000002a2272ca */ /* 0x000fe200000e0000 */
[----:B------:R-:W0:Y:S01]  /*0a20*/  LDS.128 R56, [R68+0x3c70] ;  /* 0x003c700044387984 */ /* 0x000e220000000c00 */
[----:B------:R-:W-:Y:S02]  /*0a30*/  R2UR UR35, R43 ;  /* 0x000000002b2372ca */ /* 0x000fe400000e0000 */
[----:B------:R-:W-:Y:S02]  /*0a40*/  R2UR UR36, R40 ;  /* 0x00000000282472ca */ /* 0x000fe400000e0000 */
[----:B------:R-:W-:Y:S02]  /*0a50*/  R2UR UR37, R41 ;  /* 0x00000000292572ca */ /* 0x000fe400000e0000 */
[----:B------:R-:W1:Y:S01]  /*0a60*/  LDS.128 R40, [R68+0x3bd0] ;  /* 0x003bd00044287984 */ /* 0x000e620000000c00 */
[----:B------:R-:W-:Y:S01]  /*0a70*/  IMAD.U32 R94, RZ, RZ, UR38 ;  /* 0x00000026ff5e7e24 */ /* 0x000fe2000f8e00ff */
[C---:B------:R-:W-:Y:S01]  /*0a80*/  DFMA R82, R66.reuse, UR10, R32 ;  /* 0x0000000a42527c2b */ /* 0x040fe20008000020 */
[----:B------:R-:W-:Y:S01]  /*0a90*/  IMAD.U32 R95, RZ, RZ, UR39 ;  /* 0x00000027ff5f7e24 */ /* 0x000fe2000f8e00ff */
[C---:B------:R-:W-:Y:S01]  /*0aa0*/  DFMA R84, R66.reuse, UR4, R36 ;  /* 0x0000000442547c2b */ /* 0x040fe20008000024 */
[----:B------:R-:W-:Y:S01]  /*0ab0*/  R2UR UR38, R50 ;  /* 0x00000000322672ca */ /* 0x000fe200000e0000 */
[C---:B------:R-:W-:Y:S01]  /*0ac0*/  DFMA R86, R66.reuse, UR40, R34 ;  /* 0x0000002842567c2b */ /* 0x040fe20008000022 */
[----:B------:R-:W-:Y:S01]  /*0ad0*/  R2UR UR39, R51 ;  /* 0x00000000332772ca */ /* 0x000fe200000e0000 */
[----:B------:R-:W2:Y:S01]  /*0ae0*/  LDS.128 R32, [R68+0x3c90] ;  /* 0x003c900044207984 */ /* 0x000ea20000000c00 */
[----:B------:R-:W-:Y:S01]  /*0af0*/  R2UR UR44, R48 ;  /* 0x00000000302c72ca */ /* 0x000fe200000e0000 */
[----:B------:R-:W-:Y:S01]  /*0b00*/  DFMA R66, R66, UR42, R38 ;  /* 0x0000002a42427c2b */ /* 0x000fe20008000026 */
[----:B------:R-:W-:Y:S01]  /*0b10*/  R2UR UR45, R49 ;  /* 0x00000000312d72ca */ /* 0x000fe200000e0000 */
[----:B------:R-:W3:Y:S01]  /*0b20*/  LDS.128 R36, [R68+0x3ba0] ;  /* 0x003ba00044247984 */ /* 0x000ee20000000c00 */
[----:B------:R-:W-:-:S02]  /*0b30*/  R2UR UR50, R54 ;  /* 0x00000000363272ca */ /* 0x000fc400000e0000 */
[----:B------:R-:W-:Y:S01]  /*0b40*/  R2UR UR51, R55 ;  /* 0x00000000373372ca */ /* 0x000fe200000e0000 */
[----:B------:R-:W4:Y:S01]  /*0b50*/  LDS.128 R48, [R68+0x3c30] ;  /* 0x003c300044307984 */ /* 0x000f220000000c00 */
[----:B------:R-:W-:Y:S02]  /*0b60*/  R2UR UR52, R52 ;  /* 0x00000000343472ca */ /* 0x000fe400000e0000 */
[----:B------:R-:W-:Y:S02]  /*0b70*/  R2UR UR53, R53 ;  /* 0x00000000353572ca */ /* 0x000fe400000e0000 */
[----:B------:R-:W5:Y:S01]  /*0b80*/  LDS.128 R52, [R68+0x3c60] ;  /* 0x003c600044347984 */ /* 0x000f620000000c00 */
[C---:B------:R-:W-:Y:S02]  /*0b90*/  DFMA R30, R64.reuse, UR58, R30 ;  /* 0x0000003a401e7c2b */ /* 0x040fe4000800001e */
[C---:B------:R-:W-:Y:S02]  /*0ba0*/  DFMA R80, R64.reuse, UR56, R80 ;  /* 0x0000003840507c2b */ /* 0x040fe40008000050 */
[----:B------:R-:W-:-:S02]  /*0bb0*/  DFMA R82, R64, UR54, R82 ;  /* 0x0000003640527c2b */ /* 0x000fc40008000052 */
[C---:B------:R-:W-:Y:S02]  /*0bc0*/  DFMA R88, R64.reuse, UR44, R84 ;  /* 0x0000002c40587c2b */ /* 0x040fe40008000054 */
[C---:B------:R-:W-:Y:S02]  /*0bd0*/  DFMA R110, R64.reuse, UR48, R86 ;  /* 0x00000030406e7c2b */ /* 0x040fe40008000056 */
[----:B------:R-:W-:Y:S01]  /*0be0*/  DFMA R112, R64, UR52, R66 ;  /* 0x0000003440707c2b */ /* 0x000fe20008000042 */
[----:B------:R-:W5:Y:S01]  /*0bf0*/  LDS.128 R64, [R68+0x3ca0] ;  /* 0x003ca00044407984 */ /* 0x000f620000000c00 */
[----:B------:R-:W-:Y:S01]  /*0c00*/  IMAD.U32 R96, RZ, RZ, UR58 ;  /* 0x0000003aff607e24 */ /* 0x000fe2000f8e00ff */
[----:B0-----:R-:W-:Y:S01]  /*0c10*/  R2UR UR58, R56 ;  /* 0x00000000383a72ca */ /* 0x001fe200000e0000 */
[----:B------:R-:W-:Y:S01]  /*0c20*/  IMAD.U32 R97, RZ, RZ, UR59 ;  /* 0x0000003bff617e24 */ /* 0x000fe2000f8e00ff */
[----:B------:R-:W-:Y:S01]  /*0c30*/  R2UR UR59, R57 ;  /* 0x00000000393b72ca */ /* 0x000fe200000e0000 */
[----:B------:R-:W-:Y:S01]  /*0c40*/  IMAD.U32 R98, RZ, RZ, UR56 ;  /* 0x00000038ff627e24 */ /* 0x000fe2000f8e00ff */
[----:B------:R-:W-:Y:S01]  /*0c50*/  R2UR UR56, R58 ;  /* 0x000000003a3872ca */ /* 0x000fe200000e0000 */
[----:B------:R-:W-:Y:S01]  /*0c60*/  IMAD.U32 R99, RZ, RZ, UR57 ;  /* 0x00000039ff637e24 */ /* 0x000fe2000f8e00ff */
[----:B------:R-:W-:Y:S01]  /*0c70*/  R2UR UR57, R59 ;  /* 0x000000003b3972ca */ /* 0x000fe200000e0000 */
[----:B-1----:R-:W-:-:S02]  /*0c80*/  DFMA R58, R40, R78, RZ ;  /* 0x0000004e283a722b */ /* 0x002fc400000000ff */
[----:B------:R-:W-:Y:S01]  /*0c90*/  DFMA R56, R44, R78, RZ ;  /* 0x0000004e2c38722b */ /* 0x000fe200000000ff */
[----:B------:R-:W-:Y:S01]  /*0ca0*/  IMAD.U32 R100, RZ, RZ, UR54 ;  /* 0x00000036ff647e24 */ /* 0x000fe2000f8e00ff */
[C---:B------:R-:W-:Y:S01]  /*0cb0*/  DFMA R86, R74.reuse, UR22, R30 ;  /* 0x000000164a567c2b */ /* 0x040fe2000800001e */
[----:B------:R-:W-:Y:S01]  /*0cc0*/  IMAD.U32 R101, RZ, RZ, UR55 ;  /* 0x00000037ff657e24 */ /* 0x000fe2000f8e00ff */
[C---:B------:R-:W-:Y:S01]  /*0cd0*/  DFMA R84, R74.reuse, UR14, R80 ;  /* 0x0000000e4a547c2b */ /* 0x040fe20008000050 */
[----:B--2---:R-:W-:Y:S01]  /*0ce0*/  R2UR UR54, R34 ;  /* 0x00000000223672ca */ /* 0x004fe200000e0000 */
[C---:B------:R-:W-:Y:S01]  /*0cf0*/  DFMA R82, R74.reuse, UR6, R82 ;  /* 0x000000064a527c2b */ /* 0x040fe20008000052 */
[----:B------:R-:W-:Y:S01]  /*0d00*/  R2UR UR55, R35 ;  /* 0x00000000233772ca */ /* 0x000fe200000e0000 */
[C---:B------:R-:W-:Y:S02]  /*0d10*/  DFMA R30, R74.reuse, UR38, R88 ;  /* 0x000000264a1e7c2b */ /* 0x040fe40008000058 */
[----:B------:R-:W-:-:S02]  /*0d20*/  DFMA R80, R74, UR46, R110 ;  /* 0x0000002e4a507c2b */ /* 0x000fc4000800006e */
[----:B------:R-:W-:Y:S02]  /*0d30*/  DFMA R74, R74, UR50, R112 ;  /* 0x000000324a4a7c2b */ /* 0x000fe40008000070 */
[-C--:B------:R-:W-:Y:S02]  /*0d40*/  DFMA R114, R32, R78.reuse, RZ ;  /* 0x0000004e2072722b */ /* 0x080fe400000000ff */
[-C--:B---3--:R-:W-:Y:S02]  /*0d50*/  DFMA R34, R36, R78.reuse, RZ ;  /* 0x0000004e2422722b */ /* 0x088fe400000000ff */
[-C--:B----4-:R-:W-:Y:S02]  /*0d60*/  DFMA R110, R48, R78.reuse, RZ ;  /* 0x0000004e306e722b */ /* 0x090fe400000000ff */
[----:B-----5:R-:W-:Y:S02]  /*0d70*/  DFMA R112, R52, R78, RZ ;  /* 0x0000004e3470722b */ /* 0x020fe400000000ff */
[----:B------:R-:W-:-:S02]  /*0d80*/  DFMA R78, R76, R42, R58 ;  /* 0x0000002a4c4e722b */ /* 0x000fc4000000003a */
[C---:B------:R-:W-:Y:S01]  /*0d90*/  DFMA R88, R76.reuse, R46, R56 ;  /* 0x0000002e4c58722b */ /* 0x040fe20000000038 */
[----:B------:R-:W0:Y:S01]  /*0da0*/  LDS.128 R56, [R68+0x3cb0] ;  /* 0x003cb00044387984 */ /* 0x000e220000000c00 */
[----:B------:R-:W-:Y:S02]  /*0db0*/  R2UR UR62, R64 ;  /* 0x00000000403e72ca */ /* 0x000fe400000e0000 */
[----:B------:R-:W-:Y:S01]  /*0dc0*/  R2UR UR63, R65 ;  /* 0x00000000413f72ca */ /* 0x000fe200000e0000 */
[C---:B------:R-:W-:Y:S02]  /*0dd0*/  DFMA R34, R76.reuse, R38, R34 ;  /* 0x000000264c22722b */ /* 0x040fe40000000022 */
[C---:B------:R-:W-:Y:S02]  /*0de0*/  DFMA R110, R76.reuse, R50, R110 ;  /* 0x000000324c6e722b */ /* 0x040fe4000000006e */
[C---:B------:R-:W-:Y:S02]  /*0df0*/  DFMA R112, R76.reuse, R54, R112 ;  /* 0x000000364c70722b */ /* 0x040fe40000000070 */
[----:B------:R-:W-:-:S02]  /*0e00*/  DFMA R114, R76, UR54, R114 ;  /* 0x000000364c727c2b */ /* 0x000fc40008000072 */
[C---:B------:R-:W-:Y:S01]  /*0e10*/  DFMA R78, R72.reuse, UR68, R78 ;  /* 0x00000044484e7c2b */ /* 0x040fe2000800004e */
[----:B------:R-:W-:Y:S02]  /*0e20*/  R2UR UR60, R66 ;  /* 0x00000000423c72ca */ /* 0x000fe400000e0000 */
[----:B------:R-:W-:Y:S01]  /*0e30*/  R2UR UR61, R67 ;  /* 0x00000000433d72ca */ /* 0x000fe200000e0000 */
        /* <DEDUP_REMOVED lines=9> */
[----:B------:R-:W1:Y:S01]  /*0ed0*/  LDS.128 R64, [R68+0x3c20] ;  /* 0x003c200044407984 */ /* 0x000e620000000c00 */
[----:B------:R-:W-:-:S02]  /*0ee0*/  DFMA R78, R70, UR16, R78 ;  /* 0x00000010464e7c2b */ /* 0x000fc4000800004e */
[C---:B------:R-:W-:Y:S02]  /*0ef0*/  DFMA R34, R70.reuse, UR26, R34 ;  /* 0x0000001a46227c2b */ /* 0x040fe40008000022 */
[C---:B------:R-:W-:Y:S02]  /*0f00*/  DFMA R88, R70.reuse, UR8, R88 ;  /* 0x0000000846587c2b */ /* 0x040fe40008000058 */
[C---:B------:R-:W-:Y:S02]  /*0f10*/  DFMA R112, R70.reuse, UR34, R110 ;  /* 0x0000002246707c2b */ /* 0x040fe4000800006e */
[C---:B------:R-:W-:Y:S02]  /*0f20*/  DFMA R114, R70.reuse, UR56, R76 ;  /* 0x0000003846727c2b */ /* 0x040fe4000800004c */
[----:B------:R-:W-:Y:S02]  /*0f30*/  DFMA R116, R70, UR60, R116 ;  /* 0x0000003c46747c2b */ /* 0x000fe40008000074 */
[----:B------:R-:W-:Y:S01]  /*0f40*/  DFMA R70, R62, UR64, R78 ;  /* 0x000000403e467c2b */ /* 0x000fe2000800004e */
[----:B0-----:R-:W-:Y:S01]  /*0f50*/  R2UR UR64, R58 ;  /* 0x000000003a4072ca */ /* 0x001fe200000e0000 */
[----:B------:R-:W-:Y:S01]  /*0f60*/  LDS.128 R76, [R68+0x3c50] ;  /* 0x003c5000444c7984 */ /* 0x000fe20000000c00 */
[----:B------:R-:W-:-:S02]  /*0f70*/  R2UR UR65, R59 ;  /* 0x000000003b4172ca */ /* 0x000fc400000e0000 */
[----:B------:R-:W-:Y:S02]  /*0f80*/  R2UR UR66, R56 ;  /* 0x00000000384272ca */ /* 0x000fe400000e0000 */
[----:B------:R-:W-:Y:S02]  /*0f90*/  R2UR UR67, R57 ;  /* 0x00000000394372ca */ /* 0x000fe400000e0000 */
[----:B------:R-:W0:Y:S01]  /*0fa0*/  LDS.128 R56, [R68+0x3c80] ;  /* 0x003c800044387984 */ /* 0x000e220000000c00 */
[----:B------:R-:W-:Y:S01]  /*0fb0*/  IMAD.U32 R106, RZ, RZ, UR70 ;  /* 0x00000046ff6a7e24 */ /* 0x000fe2000f8e00ff */
[----:B------:R-:W-:Y:S01]  /*0fc0*/  DFMA R34, R62, UR70, R34 ;  /* 0x000000463e227c2b */ /* 0x000fe20008000022 */
[----:B------:R-:W-:Y:S02]  /*0fd0*/  IMAD.U32 R102, RZ, RZ, UR68 ;  /* 0x00000044ff667e24 */ /* 0x000fe4000f8e00ff */
[----:B------:R-:W-:Y:S02]  /*0fe0*/  IMAD.U32 R103, RZ, RZ, UR69 ;  /* 0x00000045ff677e24 */ /* 0x000fe4000f8e00ff */
[----:B------:R-:W-:Y:S01]  /*0ff0*/  IMAD.U32 R107, RZ, RZ, UR71 ;  /* 0x00000047ff6b7e24 */ /* 0x000fe2000f8e00ff */
[----:B-1----:R-:W-:-:S02]  /*1000*/  R2UR UR68, R64 ;  /* 0x00000000404472ca */ /* 0x002fc400000e0000 */
[----:B------:R-:W-:Y:S02]  /*1010*/  R2UR UR69, R65 ;  /* 0x00000000414572ca */ /* 0x000fe400000e0000 */
[----:B0-----:R-:W-:Y:S02]  /*1020*/  R2UR UR70, R56 ;  /* 0x00000000384672ca */ /* 0x001fe400000e0000 */
[----:B------:R-:W-:-:S05]  /*1030*/  LOP3.LUT R56, R0, 0xffff, RZ, 0xc0, !PT ;  /* 0x0000ffff00387812 */ /* 0x000fca00078ec0ff */
[----:B------:R-:W-:Y:S01]  /*1040*/  IMAD R56, R56, 0x1556, RZ ;  /* 0x0000155638387824 */ /* 0x000fe200078e02ff */
[----:B------:R-:W-:Y:S01]  /*1050*/  R2UR UR71, R57 ;  /* 0x00000000394772ca */ /* 0x000fe200000e0000 */
[----:B------:R-:W-:-:S03]  /*1060*/  IMAD.U32 R110, RZ, RZ, UR68 ;  /* 0x00000044ff6e7e24 */ /* 0x000fc6000f8e00ff */
[----:B------:R-:W-:Y:S01]  /*1070*/  SHF.R.U32.HI R57, RZ, 0x10, R56 ;  /* 0x00000010ff397819 */ /* 0x000fe20000011638 */
[----:B------:R-:W-:Y:S01]  /*1080*/  IMAD.U32 R111, RZ, RZ, UR69 ;  /* 0x00000045ff6f7e24 */ /* 0x000fe2000f8e00ff */
[----:B------:R-:W-:Y:S01]  /*1090*/  DFMA R88, R62, UR68, R88 ;  /* 0x000000443e587c2b */ /* 0x000fe20008000058 */
[----:B------:R-:W-:Y:S02]  /*10a0*/  R2UR UR68, R76 ;  /* 0x000000004c4472ca */ /* 0x000fe400000e0000 */
[----:B------:R-:W-:Y:S02]  /*10b0*/  R2UR UR69, R77 ;  /* 0x000000004d4572ca */ /* 0x000fe400000e0000 */
[----:B------:R-:W-:-:S05]  /*10c0*/  PRMT R56, R57, 0x9910, RZ ;  /* 0x0000991039387816 */ /* 0x000fca00000000ff */
[----:B------:R-:W-:Y:S01]  /*10d0*/  IMAD R56, R56, 0xc, RZ ;  /* 0x0000000c38387824 */ /* 0x000fe200078e02ff */
[----:B------:R-:W-:Y:S02]  /*10e0*/  R2UR UR72, R66 ;  /* 0x00000000424872ca */ /* 0x000fe400000e0000 */
[----:B------:R-:W-:Y:S01]  /*10f0*/  R2UR UR73, R67 ;  /* 0x00000000434972ca */ /* 0x000fe200000e0000 */
[----:B------:R-:W-:Y:S01]  /*1100*/  IMAD.MOV R56, RZ, RZ, -R56 ;  /* 0x000000ffff387224 */ /* 0x000fe200078e0a38 */
[----:B------:R-:W-:Y:S02]  /*1110*/  R2UR UR74, R78 ;  /* 0x000000004e4a72ca */ /* 0x000fe400000e0000 */
[----:B------:R-:W-:Y:S02]  /*1120*/  R2UR UR75, R79 ;  /* 0x000000004f4b72ca */ /* 0x000fe400000e0000 */
[----:B------:R-:W-:Y:S02]  /*1130*/  R2UR UR76, R58 ;  /* 0x000000003a4c72ca */ /* 0x000fe400000e0000 */
[----:B------:R-:W-:Y:S01]  /*1140*/  R2UR UR77, R59 ;  /* 0x000000003b4d72ca */ /* 0x000fe200000e0000 */
[----:B------:R-:W-:-:S02]  /*1150*/  DFMA R116, R62, UR66, R116 ;  /* 0x000000423e747c2b */ /* 0x000fc40008000074 */
[C---:B------:R-:W-:Y:S02]  /*1160*/  DFMA R112, R62.reuse, UR68, R112 ;  /* 0x000000443e707c2b */ /* 0x040fe40008000070 */
[----:B------:R-:W-:Y:S01]  /*1170*/  DFMA R114, R62, UR70, R114 ;  /* 0x000000463e727c2b */ /* 0x000fe20008000072 */
[----:B------:R-:W-:Y:S01]  /*1180*/  PRMT R63, R56, 0x7710, RZ ;  /* 0x00007710383f7816 */ /* 0x000fe200000000ff */
[C---:B------:R-:W-:Y:S01]  /*1190*/  DFMA R70, R60.reuse, UR12, R70 ;  /* 0x0000000c3c467c2b */ /* 0x040fe20008000046 */
[----:B------:R-:W-:Y:S01]  /*11a0*/  IMAD R2, R69, 0x3a80, R68 ;  /* 0x00003a8045027824 */ /* 0x000fe200078e0244 */
[C---:B------:R-:W-:Y:S02]  /*11b0*/  DFMA R72, R60.reuse, UR20, R34 ;  /* 0x000000143c487c2b */ /* 0x040fe40008000022 */
[----:B------:R-:W-:Y:S01]  /*11c0*/  IMAD.IADD R56, R63, 0x1, R0 ;  /* 0x000000013f387824 */ /* 0x000fe200078e0200 */
[C---:B------:R-:W-:Y:S02]  /*11d0*/  DFMA R116, R60.reuse, UR64, R116 ;  /* 0x000000403c747c2b */ /* 0x040fe40008000074 */
[----:B------:R-:W-:-:S02]  /*11e0*/  DFMA R88, R60, UR72, R88 ;  /* 0x000000483c587c2b */ /* 0x000fc40008000058 */
[C---:B------:R-:W-:Y:S02]  /*11f0*/  DFMA R112, R60.reuse, UR74, R112 ;  /* 0x0000004a3c707c2b */ /* 0x040fe40008000070 */
[----:B------:R-:W-:Y:S01]  /*1200*/  DFMA R114, R60, UR76, R114 ;  /* 0x0000004c3c727c2b */ /* 0x000fe20008000072 */
[----:B------:R-:W-:Y:S01]  /*1210*/  LOP3.LUT R59, R56, 0xffff, RZ, 0xc0, !PT ;  /* 0x0000ffff383b7812 */ /* 0x000fe200078ec0ff */
[C-C-:B------:R-:W-:Y:S02]  /*1220*/  DADD R64, R84.reuse, -R70.reuse ;  /* 0x0000000054407229 */ /* 0x140fe40000000846 */
[----:B------:R-:W-:Y:S01]  /*1230*/  DADD R84, R84, R70 ;  /* 0x0000000054547229 */ /* 0x000fe20000000046 */
[----:B------:R-:W-:Y:S01]  /*1240*/  IMAD R70, R57, 0x68, R2 ;  /* 0x0000006839467824 */ /* 0x000fe200078e0202 */
[----:B------:R-:W-:Y:S01]  /*1250*/  ISETP.GT.U32.AND P1, PT, R0, 0x8f, PT ;  /* 0x0000008f0000780c */ /* 0x000fe20003f24070 */
[C-C-:B------:R-:W-:Y:S02]  /*1260*/  DADD R34, R86.reuse, -R72.reuse ;  /* 0x0000000056227229 */ /* 0x140fe40000000848 */
        /* <DEDUP_REMOVED lines=24> */
[----:B------:R-:W-:Y:S05]  /*13f0*/  @P1 BRA `(.L_x_88) ;  /* 0x0000000800bc1947 */ /* 0x000fea0003800000 */
[----:B0-----:R-:W-:Y:S02]  /*1400*/  PRMT R30, R0, 0x9910, RZ ;  /* 0x00009910001e7816 */ /* 0x001fe400000000ff */
[----:B------:R-:W-:Y:S02]  /*1410*/  MOV.SPILL R112, UR13 ;  /* 0x0000000d00707c02 */ /* 0x000fe40009000f00 */
[----:B------:R-:W-:Y:S01]  /*1420*/  MOV.SPILL R115, UR12 ;  /* 0x0000000c00737c02 */ /* 0x000fe20009000f00 */
[----:B------:R-:W-:Y:S01]  /*1430*/  IMAD R30, R30, 0xab, RZ ;  /* 0x000000ab1e1e7824 */ /* 0x000fe200078e02ff */
[----:B------:R-:W-:Y:S02]  /*1440*/  MOV.SPILL R31, UR75 ;  /* 0x0000004b001f7c02 */ /* 0x000fe40009000f00 */
[----:B------:R-:W-:Y:S02]  /*1450*/  MOV.SPILL R71, UR74 ;  /* 0x0000004a00477c02 */ /* 0x000fe40009000f00 */
        /* <DEDUP_REMOVED lines=27> */
[----:B------:R-:W-:-:S03]  /*1610*/  R2UR UR73, R97 ;  /* 0x00000000614972ca */ /* 0x000fc600000e0000 */
        /* <DEDUP_REMOVED lines=9> */
[C-C-:B-1----:R-:W-:Y:S02]  /*16b0*/  DADD R68, R62.reuse, R64.reuse ;  /* 0x000000003e447229 */ /* 0x142fe40000000040 */
[----:B------:R-:W-:Y:S02]  /*16c0*/  DADD R56, R62, -R64 ;  /* 0x000000003e387229 */ /* 0x000fe40000000840 */
[-C--:B------:R-:W-:Y:S01]  /*16d0*/  DFMA R78, R8, R58.reuse, RZ ;  /* 0x0000003a084e722b */ /* 0x080fe200000000ff */
[----:B------:R-:W-:Y:S01]  /*16e0*/  LDS.64 R64, [R30+0x1a0] ;  /* 0x0001a0001e407984 */ /* 0x000fe20000000a00 */
[-C--:B------:R-:W-:Y:S02]  /*16f0*/  DFMA R82, R12, R58.reuse, RZ ;  /* 0x0000003a0c52722b */ /* 0x080fe400000000ff */
[-C--:B------:R-:W-:Y:S01]  /*1700*/  DFMA R76, R4, R58.reuse, RZ ;  /* 0x0000003a044c722b */ /* 0x080fe200000000ff */
[----:B------:R-:W0:Y:S01]  /*1710*/  LDS.64 R62, [R30+0x2d8] ;  /* 0x0002d8001e3e7984 */ /* 0x000e220000000a00 */
[----:B------:R-:W-:-:S02]  /*1720*/  DFMA R116, R16, R58, RZ ;  /* 0x0000003a1074722b */ /* 0x000fc400000000ff */
[C---:B------:R-:W-:Y:S02]  /*1730*/  DFMA R80, R68.reuse, R10, R78 ;  /* 0x0000000a4450722b */ /* 0x040fe4000000004e */
[----:B------:R-:W-:Y:S01]  /*1740*/  DFMA R84, R68, R14, R82 ;  /* 0x0000000e4454722b */ /* 0x000fe20000000052 */
[----:B------:R-:W-:Y:S01]  /*1750*/  LDS.64 R78, [R30+0x208] ;  /* 0x000208001e4e7984 */ /* 0x000fe20000000a00 */
[-C--:B------:R-:W-:Y:S02]  /*1760*/  DFMA R118, R20, R58.reuse, RZ ;  /* 0x0000003a1476722b */ /* 0x080fe400000000ff */
[----:B------:R-:W-:Y:S01]  /*1770*/  DFMA R58, R24, R58, RZ ;  /* 0x0000003a183a722b */ /* 0x000fe200000000ff */
[----:B------:R-:W1:Y:S01]  /*1780*/  LDS.64 R82, [R30+0x270] ;  /* 0x000270001e527984 */ /* 0x000e620000000a00 */
[C---:B------:R-:W-:Y:S02]  /*1790*/  DFMA R76, R68.reuse, R6, R76 ;  /* 0x00000006444c722b */ /* 0x040fe4000000004c */
[----:B------:R-:W-:-:S02]  /*17a0*/  DFMA R116, R68, R18, R116 ;  /* 0x000000124474722b */ /* 0x000fc40000000074 */
[C---:B------:R-:W-:Y:S02]  /*17b0*/  DFMA R118, R68.reuse, R22, R118 ;  /* 0x000000164476722b */ /* 0x040fe40000000076 */
[----:B------:R-:W-:Y:S02]  /*17c0*/  DFMA R120, R68, R26, R58 ;  /* 0x0000001a4478722b */ /* 0x000fe4000000003a */
[C-C-:B--2---:R-:W-:Y:S02]  /*17d0*/  DADD R68, R72.reuse, R74.reuse ;  /* 0x0000000048447229 */ /* 0x144fe4000000004a */
[----:B------:R-:W-:-:S06]  /*17e0*/  DADD R58, R72, -R74 ;  /* 0x00000000483a7229 */ /* 0x000fcc000000084a */
[----:B------:R-:W-:Y:S02]  /*17f0*/  DFMA R76, R28, R68, R76 ;  /* 0x000000441c4c722b */ /* 0x000fe4000000004c */
        /* <DEDUP_REMOVED lines=10> */
[C-C-:B---3--:R-:W-:Y:S01]  /*18a0*/  DADD R68, R60.reuse, R66.reuse ;  /* 0x000000003c447229 */ /* 0x148fe20000000042 */
[----:B------:R-:W-:Y:S01]  /*18b0*/  R2UR UR77, R109 ;  /* 0x000000006d4d72ca */ /* 0x000fe200000e0000 */
[----:B------:R-:W-:-:S06]  /*18c0*/  DADD R60, R60, -R66 ;  /* 0x000000003c3c7229 */ /* 0x000fcc0000000842 */
[C---:B------:R-:W-:Y:S02]  /*18d0*/  DFMA R66, R68.reuse, UR32, R76 ;  /* 0x0000002044427c2b */ /* 0x040fe4000800004c */
[----:B------:R-:W-:Y:S02]  /*18e0*/  DFMA R80, R68, UR18, R80 ;  /* 0x0000001244507c2b */ /* 0x000fe40008000050 */
[----:B0-----:R-:W-:Y:S02]  /*18f0*/  DADD R76, R64, R62 ;  /* 0x00000000404c7229 */ /* 0x001fe4000000003e */
[C---:B------:R-:W-:Y:S02]  /*1900*/  DFMA R74, R68.reuse, UR10, R84 ;  /* 0x0000000a444a7c2b */ /* 0x040fe40008000054 */
[C---:B------:R-:W-:Y:S02]  /*1910*/  DFMA R72, R68.reuse, UR4, R116 ;  /* 0x0000000444487c2b */ /* 0x040fe40008000074 */
[----:B------:R-:W-:-:S02]  /*1920*/  DFMA R118, R68, UR40, R118 ;  /* 0x0000002844767c2b */ /* 0x000fc40008000076 */
[----:B------:R-:W-:Y:S02]  /*1930*/  DADD R62, R64, -R62 ;  /* 0x00000000403e7229 */ /* 0x000fe4000000083e */
[----:B------:R-:W-:Y:S02]  /*1940*/  DFMA R120, R68, UR42, R120 ;  /* 0x0000002a44787c2b */ /* 0x000fe40008000078 */
[----:B------:R-:W-:Y:S01]  /*1950*/  DFMA R64, R76, UR64, R80 ;  /* 0x000000404c407c2b */ /* 0x000fe20008000050 */
[----:B------:R-:W-:Y:S01]  /*1960*/  R2UR UR64, R110 ;  /* 0x000000006e4072ca */ /* 0x000fe200000e0000 */
[C-C-:B-1----:R-:W-:Y:S01]  /*1970*/  DADD R80, R78.reuse, R82.reuse ;  /* 0x000000004e507229 */ /* 0x142fe20000000052 */
[----:B------:R-:W-:Y:S01]  /*1980*/  R2UR UR65, R111 ;  /* 0x000000006f4172ca */ /* 0x000fe200000e0000 */
[----:B------:R-:W-:Y:S02]  /*1990*/  DADD R78, R78, -R82 ;  /* 0x000000004e4e7229 */ /* 0x000fe40000000852 */
[----:B------:R-:W-:-:S02]  /*19a0*/  DFMA R82, R36, R34, RZ ;  /* 0x000000222452722b */ /* 0x000fc400000000ff */
[-C--:B------:R-:W-:Y:S02]  /*19b0*/  DFMA R84, R40, R34.reuse, RZ ;  /* 0x000000222854722b */ /* 0x080fe400000000ff */
[----:B------:R-:W-:Y:S02]  /*19c0*/  DFMA R116, R44, R34, RZ ;  /* 0x000000222c74722b */ /* 0x000fe400000000ff */
        /* <DEDUP_REMOVED lines=9> */
[-C--:B------:R-:W-:Y:S02]  /*1a60*/  DFMA R118, R48, R34.reuse, RZ ;  /* 0x000000223076722b */ /* 0x080fe400000000ff */
[-C--:B------:R-:W-:Y:S02]  /*1a70*/  DFMA R120, R52, R34.reuse, RZ ;  /* 0x000000223478722b */ /* 0x080fe400000000ff */
[----:B------:R-:W-:Y:S02]  /*1a80*/  DFMA R34, R32, R34, RZ ;  /* 0x000000222022722b */ /* 0x000fe400000000ff */
[C---:B------:R-:W-:Y:S02]  /*1a90*/  DFMA R82, R56.reuse, R38, R82 ;  /* 0x000000263852722b */ /* 0x040fe40000000052 */
[C---:B------:R-:W-:Y:S02]  /*1aa0*/  DFMA R84, R56.reuse, R42, R84 ;  /* 0x0000002a3854722b */ /* 0x040fe40000000054 */
[----:B------:R-:W-:-:S02]  /*1ab0*/  DFMA R116, R56, R46, R116 ;  /* 0x0000002e3874722b */ /* 0x000fc40000000074 */
[C---:B------:R-:W-:Y:S02]  /*1ac0*/  DFMA R118, R56.reuse, R50, R118 ;  /* 0x000000323876722b */ /* 0x040fe40000000076 */
[C---:B------:R-:W-:Y:S02]  /*1ad0*/  DFMA R120, R56.reuse, R54, R120 ;  /* 0x000000363878722b */ /* 0x040fe40000000078 */
[----:B------:R-:W-:Y:S02]  /*1ae0*/  DFMA R34, R56, UR54, R34 ;  /* 0x0000003638227c2b */ /* 0x000fe40008000022 */
[C---:B------:R-:W-:Y:S02]  /*1af0*/  DFMA R82, R58.reuse, UR24, R82 ;  /* 0x000000183a527c2b */ /* 0x040fe40008000052 */
        /* <DEDUP_REMOVED lines=10> */
[C---:B------:R-:W-:Y:S02]  /*1ba0*/  DFMA R84, R60.reuse, UR16, R84 ;  /* 0x000000103c547c2b */ /* 0x040fe40008000054 */
[C---:B------:R-:W-:Y:S02]  /*1bb0*/  DFMA R116, R60.reuse, UR8, R116 ;  /* 0x000000083c747c2b */ /* 0x040fe40008000074 */
[C---:B------:R-:W-:Y:S02]  /*1bc0*/  DFMA R118, R60.reuse, UR34, R118 ;  /* 0x000000223c767c2b */ /* 0x040fe40008000076 */
[C---:B------:R-:W-:Y:S02]  /*1bd0*/  DFMA R120, R60.reuse, UR56, R120 ;  /* 0x000000383c787c2b */ /* 0x040fe40008000078 */
[----:B------:R-:W-:-:S02]  /*1be0*/  DFMA R34, R60, UR60, R34 ;  /* 0x0000003c3c227c2b */ /* 0x000fc40008000022 */
        /* <DEDUP_REMOVED lines=21> */
[C---:B------:R-:W-:Y:S02]  /*1d40*/  DFMA R68, R80.reuse, UR46, R68 ;  /* 0x0000002e50447c2b */ /* 0x040fe40008000044 */
[----:B------:R-:W-:Y:S02]  /*1d50*/  DFMA R76, R80, UR50, R76 ;  /* 0x00000032504c7c2b */ /* 0x000fe4000800004c */
[----:B------:R-:W-:Y:S02]  /*1d60*/  DFMA R78, R78, UR64, R34 ;  /* 0x000000404e4e7c2b */ /* 0x000fe40008000022 */
        /* <DEDUP_REMOVED lines=24> */
.L_x_88:
[----:B------:R-:W-:Y:S05]  /*1ef0*/  BSYNC.RECONVERGENT B0 ;  /* 0x0000000000007941 */ /* 0x000fea0003800200 */
.L_x_87:
[----:B------:R-:W-:Y:S06]  /*1f00*/  BAR.SYNC.DEFER_BLOCKING 0x0 ;  /* 0x0000000000007b1d */ /* 0x000fec0000010000 */
[----:B------:R-:W-:Y:S04]  /*1f10*/  BSSY.RECONVERGENT B0, `(.L_x_89) ;  /* 0x000016d000007945 */ /* 0x000fe80003800200 */
[----:B------:R-:W-:Y:S05]  /*1f20*/  @P1 BRA `(.L_x_90) ;  /* 0x0000001400ac1947 */ /* 0x000fea0003800000 */
        /* <DEDUP_REMOVED lines=15> */
[----:B------:R-:W-:-:S02]  /*2020*/  MOV.SPILL R114, UR64 ;  /* 0x0000004000727c02 */ /* 0x000fc40009000f00 */
[----:B------:R-:W-:Y:S01]  /*2030*/  R2UR UR64, R92 ;  /* 0x000000005c4072ca */ /* 0x000fe200000e0000 */
[----:B------:R-:W-:Y:S01]  /*2040*/  IMAD.MOV R31, RZ, RZ, -R31 ;  /* 0x000000ffff1f7224 */ /* 0x000fe200078e0a1f */
[----:B------:R-:W-:Y:S02]  /*2050*/  R2UR UR65, R93 ;  /* 0x000000005d4172ca */ /* 0x000fe400000e0000 */
[----:B------:R-:W-:Y:S02]  /*2060*/  MOV.SPILL R116, UR29 ;  /* 0x0000001d00747c02 */ /* 0x000fe40009000f00 */
[----:B------:R-:W-:Y:S02]  /*2070*/  PRMT R31, R31, 0x7710, RZ ;  /* 0x000077101f1f7816 */ /* 0x000fe400000000ff */
[----:B------:R-:W-:Y:S02]  /*2080*/  MOV.SPILL R121, UR28 ;  /* 0x0000001c00797c02 */ /* 0x000fe40009000f00 */
[----:B------:R-:W-:Y:S01]  /*2090*/  MOV.SPILL R120, UR31 ;  /* 0x0000001f00787c02 */ /* 0x000fe20009000f00 */
[----:B------:R-:W-:Y:S01]  /*20a0*/  IMAD.IADD R31, R31, 0x1, R0 ;  /* 0x000000011f1f7824 */ /* 0x000fe200078e0200 */
[----:B------:R-:W-:-:S02]  /*20b0*/  MOV.SPILL R115, UR5 ;  /* 0x0000000500737c02 */ /* 0x000fc40009000f00 */
[----:B------:R-:W-:Y:S02]  /*20c0*/  MOV.SPILL R123, UR4 ;  /* 0x00000004007b7c02 */ /* 0x000fe40009000f00 */
[----:B------:R-:W-:Y:S02]  /*20d0*/  LOP3.LUT R71, R31, 0xff, RZ, 0xc0, !PT ;  /* 0x000000ff1f477812 */ /* 0x000fe400078ec0ff */
[----:B------:R-:W-:Y:S02]  /*20e0*/  LOP3.LUT R31, R30, 0xffff, RZ, 0xc0, !PT ;  /* 0x0000ffff1e1f7812 */ /* 0x000fe400078ec0ff */
[----:B------:R-:W-:Y:S02]  /*20f0*/  PRMT R86, R71, 0x5410, R30 ;  /* 0x0000541047567816 */ /* 0x000fe4000000001e */
[----:B------:R-:W-:Y:S01]  /*2100*/  MOV.SPILL R118, UR41 ;  /* 0x0000002900767c02 */ /* 0x000fe20009000f00 */
[----:B------:R-:W-:Y:S01]  /*2110*/  IMAD R31, R31, 0x4e0, R2 ;  /* 0x000004e01f1f7824 */ /* 0x000fe200078e0202 */
[----:B------:R-:W-:Y:S01]  /*2120*/  MOV.SPILL R126, UR40 ;  /* 0x00000028007e7c02 */ /* 0x000fe20009000f00 */
[----:B------:R-:W-:Y:S01]  /*2130*/  IDP.2A.LO.U16.U8 R86, R86, UR51, RZ ;  /* 0x0000003356567c26 */ /* 0x000fe200080010ff */
[----:B------:R-:W-:Y:S01]  /*2140*/  R2UR UR51, R91 ;  /* 0x000000005b3372ca */ /* 0x000fe200000e0000 */
[----:B------:R-:W-:Y:S01]  /*2150*/  IMAD R71, R71, 0x68, R31 ;  /* 0x0000006847477824 */ /* 0x000fe200078e021f */
[----:B------:R-:W-:-:S02]  /*2160*/  MOV.SPILL R124, UR43 ;  /* 0x0000002b007c7c02 */ /* 0x000fc40009000f00 */
[----:B------:R-:W-:Y:S02]  /*2170*/  MOV.SPILL R122, UR42 ;  /* 0x0000002a007a7c02 */ /* 0x000fe40009000f00 */
[----:B------:R-:W-:Y:S01]  /*2180*/  LDS.64 R60, [R71] ;  /* 0x00000000473c7984 */ /* 0x000fe20000000a00 */
[----:B------:R-:W-:Y:S02]  /*2190*/  MOV.SPILL R119, UR48 ;  /* 0x0000003000777c02 */ /* 0x000fe40009000f00 */
[----:B------:R-:W-:Y:S01]  /*21a0*/  MOV.SPILL R117, UR11 ;  /* 0x0000000b00757c02 */ /* 0x000fe20009000f00 */
[----:B------:R-:W0:Y:S01]  /*21b0*/  LDS.64 R34, [R71+0x58] ;  /* 0x0000580047227984 */ /* 0x000e220000000a00 */
[----:B------:R-:W-:-:S03]  /*21c0*/  MOV.SPILL R125, UR10 ;  /* 0x0000000a007d7c02 */ /* 0x000fc60009000f00 */
[----:B------:R-:W-:Y:S04]  /*21d0*/  LDS.64 R62, [R71+0x8] ;  /* 0x00000800473e7984 */ /* 0x000fe80000000a00 */
[----:B------:R-:W1:Y:S04]  /*21e0*/  LDS.64 R58, [R71+0x50] ;  /* 0x00005000473a7984 */ /* 0x000e680000000a00 */
[----:B------:R-:W-:Y:S04]  /*21f0*/  LDS.64 R64, [R71+0x10] ;  /* 0x0000100047407984 */ /* 0x000fe80000000a00 */
[----:B------:R-:W2:Y:S04]  /*2200*/  LDS.64 R66, [R71+0x48] ;  /* 0x0000480047427984 */ /* 0x000ea80000000a00 */
[----:B------:R-:W-:Y:S04]  /*2210*/  LDS.64 R78, [R71+0x18] ;  /* 0x00001800474e7984 */ /* 0x000fe80000000a00 */
[----:B------:R-:W3:Y:S04]  /*2220*/  LDS.64 R30, [R71+0x40] ;  /* 0x00004000471e7984 */ /* 0x000ee80000000a00 */
[----:B------:R-:W-:Y:S04]  /*2230*/  LDS.64 R68, [R71+0x20] ;  /* 0x0000200047447984 */ /* 0x000fe80000000a00 */
[----:B------:R-:W4:Y:S01]  /*2240*/  LDS.64 R80, [R71+0x38] ;  /* 0x0000380047507984 */ /* 0x000f220000000a00 */
[----:B0-----:R-:W-:-:S02]  /*2250*/  DADD R56, R60, R34 ;  /* 0x000000003c387229 */ /* 0x001fc40000000022 */
[----:B------:R-:W-:Y:S02]  /*2260*/  DADD R60, R60, -R34 ;  /* 0x000000003c3c7229 */ /* 0x000fe40000000822 */
[C-C-:B-1----:R-:W-:Y:S02]  /*2270*/  DADD R34, R62.reuse, R58.reuse ;  /* 0x000000003e227229 */ /* 0x142fe4000000003a */
[----:B------:R-:W-:Y:S02]  /*2280*/  DADD R62, R62, -R58 ;  /* 0x000000003e3e7229 */ /* 0x000fe4000000083a */
        /* <DEDUP_REMOVED lines=11> */
[----:B------:R-:W-:Y:S02]  /*2340*/  DFMA R84, R34, R26, R56 ;  /* 0x0000001a2254722b */ /* 0x000fe40000000038 */
[----:B--2---:R-:W-:Y:S02]  /*2350*/  DADD R34, R64, R66 ;  /* 0x0000000040227229 */ /* 0x004fe40000000042 */
[----:B---3--:R-:W-:Y:S02]  /*2360*/  DADD R56, R78, R30 ;  /* 0x000000004e387229 */ /* 0x008fe4000000001e */
[----:B------:R-:W-:-:S02]  /*2370*/  DADD R64, R64, -R66 ;  /* 0x0000000040407229 */ /* 0x000fc40000000842 */
[----:B------:R-:W-:Y:S02]  /*2380*/  DADD R78, R78, -R30 ;  /* 0x000000004e4e7229 */ /* 0x000fe4000000081e */
[----:B------:R-:W-:Y:S02]  /*2390*/  DFMA R58, R28, R34, R58 ;  /* 0x000000221c3a722b */ /* 0x000fe4000000003a */
[C---:B------:R-:W-:Y:S01]  /*23a0*/  DFMA R72, R34.reuse, UR50, R72 ;  /* 0x0000003222487c2b */ /* 0x040fe20008000048 */
[----:B------:R-:W-:Y:S01]  /*23b0*/  R2UR.FILL UR51, R87 ;  /* 0x00000000573372ca */ /* 0x000fe200004e0000 */
[C---:B------:R-:W-:Y:S01]  /*23c0*/  DFMA R74, R34.reuse, UR76, R74 ;  /* 0x0000004c224a7c2b */ /* 0x040fe2000800004a */
[----:B------:R-:W-:Y:S01]  /*23d0*/  MOV.SPILL R87, UR30 ;  /* 0x0000001e00577c02 */ /* 0x000fe20009000f00 */
[----:B------:R-:W-:Y:S01]  /*23e0*/  DFMA R76, R34, UR64, R76 ;  /* 0x00000040224c7c2b */ /* 0x000fe2000800004c */
[----:B------:R-:W-:Y:S01]  /*23f0*/  R2UR.FILL UR50, R88 ;  /* 0x00000000583272ca */ /* 0x000fe200004e0000 */
[----:B------:R-:W-:Y:S01]  /*2400*/  DFMA R66, R56, UR32, R58 ;  /* 0x0000002038427c2b */ /* 0x000fe2000800003a */
[----:B------:R-:W-:Y:S01]  /*2410*/  R2UR.FILL UR77, R89 ;  /* 0x00000000594d72ca */ /* 0x000fe200004e0000 */
[----:B------:R-:W-:Y:S01]  /*2420*/  DFMA R82, R34, UR28, R82 ;  /* 0x0000001c22527c2b */ /* 0x000fe20008000052 */
[----:B------:R-:W-:Y:S01]  /*2430*/  R2UR UR28, R104 ;  /* 0x00000000681c72ca */ /* 0x000fe200000e0000 */
[C---:B------:R-:W-:Y:S01]  /*2440*/  DFMA R128, R56.reuse, UR18, R72 ;  /* 0x0000001238807c2b */ /* 0x040fe20008000048 */
[----:B------:R-:W-:Y:S01]  /*2450*/  R2UR UR29, R105 ;  /* 0x00000000691d72ca */ /* 0x000fe200000e0000 */
[----:B------:R-:W-:Y:S01]  /*2460*/  DFMA R58, R56, UR10, R74 ;  /* 0x0000000a383a7c2b */ /* 0x000fe2000800004a */
[----:B------:R-:W-:Y:S01]  /*2470*/  R2UR.FILL UR76, R112 ;  /* 0x00000000704c72ca */ /* 0x000fe200004e0000 */
[-C--:B------:R-:W-:Y:S01]  /*2480*/  DFMA R72, R40, R60.reuse, RZ ;  /* 0x0000003c2848722b */ /* 0x080fe200000000ff */
[----:B------:R-:W-:Y:S01]  /*2490*/  R2UR.FILL UR65, R113 ;  /* 0x00000000714172ca */ /* 0x000fe200004e0000 */
[-C--:B------:R-:W-:Y:S01]  /*24a0*/  DFMA R74, R44, R60.reuse, RZ ;  /* 0x0000003c2c4a722b */ /* 0x080fe200000000ff */
[----:B------:R-:W-:Y:S01]  /*24b0*/  R2UR.FILL UR64, R114 ;  /* 0x00000000724072ca */ /* 0x000fe200004e0000 */
[----:B------:R-:W-:Y:S01]  /*24c0*/  DFMA R84, R34, UR30, R84 ;  /* 0x0000001e22547c2b */ /* 0x000fe20008000054 */
[----:B------:R-:W-:Y:S01]  /*24d0*/  R2UR UR30, R102 ;  /* 0x00000000661e72ca */ /* 0x000fe200000e0000 */
[C---:B------:R-:W-:Y:S01]  /*24e0*/  DFMA R34, R56.reuse, UR4, R76 ;  /* 0x0000000438227c2b */ /* 0x040fe2000800004c */
[----:B------:R-:W-:Y:S01]  /*24f0*/  R2UR UR31, R103 ;  /* 0x00000000671f72ca */ /* 0x000fe200000e0000 */
[----:B------:R-:W-:Y:S01]  /*2500*/  DFMA R30, R56, UR40, R82 ;  /* 0x00000028381e7c2b */ /* 0x000fe20008000052 */
[----:B------:R-:W-:Y:S01]  /*2510*/  R2UR UR4, R100 ;  /* 0x00000000640472ca */ /* 0x000fe200000e0000 */
[-C--:B------:R-:W-:Y:S01]  /*2520*/  DFMA R76, R48, R60.reuse, RZ ;  /* 0x0000003c304c722b */ /* 0x080fe200000000ff */
[----:B------:R-:W-:Y:S01]  /*2530*/  R2UR UR5, R101 ;  /* 0x00000000650572ca */ /* 0x000fe200000e0000 */
[----:B------:R-:W-:Y:S01]  /*2540*/  DFMA R82, R52, R60, RZ ;  /* 0x0000003c3452722b */ /* 0x000fe200000000ff */
[----:B------:R-:W-:Y:S01]  /*2550*/  R2UR UR40, R98 ;  /* 0x00000000622872ca */ /* 0x000fe200000e0000 */
[C---:B------:R-:W-:Y:S01]  /*2560*/  DFMA R72, R62.reuse, R42, R72 ;  /* 0x0000002a3e48722b */ /* 0x040fe20000000048 */
[----:B------:R-:W-:Y:S01]  /*2570*/  R2UR UR41, R99 ;  /* 0x00000000632972ca */ /* 0x000fe200000e0000 */
[----:B------:R-:W-:Y:S01]  /*2580*/  DFMA R74, R62, R46, R74 ;  /* 0x0000002e3e4a722b */ /* 0x000fe2000000004a */
[----:B------:R-:W-:Y:S01]  /*2590*/  MOV.SPILL R114, UR19 ;  /* 0x0000001300727c02 */ /* 0x000fe20009000f00 */
[C-C-:B----4-:R-:W-:Y:S01]  /*25a0*/  DADD R88, R68.reuse, R80.reuse ;  /* 0x0000000044587229 */ /* 0x150fe20000000050 */
[----:B------:R-:W-:Y:S01]  /*25b0*/  MOV.SPILL R113, UR18 ;  /* 0x0000001200717c02 */ /* 0x000fe20009000f00 */
[----:B------:R-:W-:Y:S01]  /*25c0*/  DADD R80, R68, -R80 ;  /* 0x0000000044507229 */ /* 0x000fe20000000850 */
[----:B------:R-:W-:Y:S01]  /*25d0*/  MOV.SPILL R112, UR49 ;  /* 0x0000003100707c02 */ /* 0x000fe20009000f00 */
        /* <DEDUP_REMOVED lines=9> */
[----:B------:R-:W0:Y:S01]  /*2670*/  LDCU.64 UR10, c[0x0][0x358] ;  /* 0x00006b00ff0a77ac */ /* 0x000e220008000a00 */
[----:B------:R-:W-:-:S02]  /*2680*/  DFMA R82, R64, UR30, R72 ;  /* 0x0000001e40527c2b */ /* 0x000fc40008000048 */
[----:B------:R-:W-:Y:S01]  /*2690*/  DFMA R76, R64, UR28, R74 ;  /* 0x0000001c404c7c2b */ /* 0x000fe2000800004a */
[----:B------:R-:W-:Y:S01]  /*26a0*/  LDS.64 R72, [R71+0x28] ;  /* 0x0000280047487984 */ /* 0x000fe20000000a00 */
[C---:B------:R-:W-:Y:S02]  /*26b0*/  DFMA R68, R62.reuse, R38, R68 ;  /* 0x000000263e44722b */ /* 0x040fe40000000044 */
[----:B------:R-:W-:Y:S01]  /*26c0*/  DFMA R130, R62, UR54, R130 ;  /* 0x000000363e827c2b */ /* 0x000fe20008000082 */
[----:B------:R-:W1:Y:S01]  /*26d0*/  LDS.64 R74, [R71+0x30] ;  /* 0x00003000474a7984 */ /* 0x000e620000000a00 */
[C---:B------:R-:W-:Y:S02]  /*26e0*/  DFMA R60, R64.reuse, UR36, R60 ;  /* 0x00000024403c7c2b */ /* 0x040fe4000800003c */
[C---:B------:R-:W-:Y:S02]  /*26f0*/  DFMA R62, R64.reuse, UR58, R84 ;  /* 0x0000003a403e7c2b */ /* 0x040fe40008000054 */
[----:B------:R-:W-:-:S02]  /*2700*/  DFMA R68, R64, UR24, R68 ;  /* 0x0000001840447c2b */ /* 0x000fc40008000044 */
[----:B------:R-:W-:Y:S01]  /*2710*/  DFMA R130, R64, UR62, R130 ;  /* 0x0000003e40827c2b */ /* 0x000fe20008000082 */
[----:B------:R-:W2:Y:S01]  /*2720*/  @!P0 LDC.64 R64, c[0x0][0x388] ;  /* 0x0000e200ff408b82 */ /* 0x000ea20000000a00 */
[C---:B------:R-:W-:Y:S02]  /*2730*/  DFMA R66, R88.reuse, UR42, R66 ;  /* 0x0000002a58427c2b */ /* 0x040fe40008000042 */
[----:B------:R-:W-:Y:S02]  /*2740*/  DFMA R58, R88, UR4, R58 ;  /* 0x00000004583a7c2b */ /* 0x000fe4000800003a */
[C---:B------:R-:W-:Y:S02]  /*2750*/  DFMA R84, R78.reuse, UR26, R68 ;  /* 0x0000001a4e547c2b */ /* 0x040fe40008000044 */
[----:B------:R-:W-:Y:S02]  /*2760*/  DFMA R68, R78, UR34, R60 ;  /* 0x000000224e447c2b */ /* 0x000fe4000800003c */
[----:B------:R-:W-:-:S02]  /*2770*/  DFMA R60, R88, UR40, R128 ;  /* 0x00000028583c7c2b */ /* 0x000fc40008000080 */
[C---:B------:R-:W-:Y:S02]  /*2780*/  DFMA R34, R88.reuse, UR44, R34 ;  /* 0x0000002c58227c2b */ /* 0x040fe40008000022 */
[C---:B------:R-:W-:Y:S01]  /*2790*/  DFMA R30, R88.reuse, UR48, R30 ;  /* 0x00000030581e7c2b */ /* 0x040fe2000800001e */
[----:B------:R-:W-:Y:S01]  /*27a0*/  R2UR UR48, R110 ;  /* 0x000000006e3072ca */ /* 0x000fe200000e0000 */
[----:B------:R-:W-:Y:S01]  /*27b0*/  DFMA R56, R88, UR52, R56 ;  /* 0x0000003458387c2b */ /* 0x000fe20008000038 */
[----:B------:R-:W-:Y:S01]  /*27c0*/  R2UR UR49, R111 ;  /* 0x000000006f3172ca */ /* 0x000fe200000e0000 */
[C---:B------:R-:W-:Y:S01]  /*27d0*/  DFMA R82, R78.reuse, UR16, R82 ;  /* 0x000000104e527c2b */ /* 0x040fe20008000052 */
[----:B------:R-:W-:Y:S01]  /*27e0*/  MOV.SPILL R88, UR53 ;  /* 0x0000003500587c02 */ /* 0x000fe20009000f00 */
[C---:B------:R-:W-:Y:S01]  /*27f0*/  DFMA R76, R78.reuse, UR8, R76 ;  /* 0x000000084e4c7c2b */ /* 0x040fe2000800004c */
[----:B------:R-:W-:Y:S01]  /*2800*/  MOV.SPILL R89, UR52 ;  /* 0x0000003400597c02 */ /* 0x000fe20009000f00 */
[C---:B------:R-:W-:Y:S01]  /*2810*/  DFMA R62, R78.reuse, UR56, R62 ;  /* 0x000000384e3e7c2b */ /* 0x040fe2000800003e */
[----:B------:R-:W-:Y:S01]  /*2820*/  R2UR UR52, R108 ;  /* 0x000000006c3472ca */ /* 0x000fe200000e0000 */
[----:B------:R-:W-:Y:S01]  /*2830*/  DFMA R78, R78, UR60, R130 ;  /* 0x0000003c4e4e7c2b */ /* 0x000fe20008000082 */
[----:B------:R-:W-:Y:S01]  /*2840*/  R2UR UR53, R109 ;  /* 0x000000006d3572ca */ /* 0x000fe200000e0000 */
[C---:B------:R-:W-:Y:S01]  /*2850*/  DFMA R84, R80.reuse, UR18, R84 ;  /* 0x0000001250547c2b */ /* 0x040fe20008000054 */
[C-C-:B------:R-:W-:Y:S01]  /*2860*/  @!P0 IMAD R131, R3.reuse, 0x6c0, R86.reuse ;  /* 0x000006c003838824 */ /* 0x140fe200078e0256 */
[C---:B------:R-:W-:Y:S01]  /*2870*/  DFMA R68, R80.reuse, UR68, R68 ;  /* 0x0000004450447c2b */ /* 0x040fe20008000044 */
[----:B------:R-:W-:Y:S01]  /*2880*/  @!P0 IMAD R135, R3, 0x6c0, R86 ;  /* 0x000006c003878824 */ /* 0x000fe200078e0256 */
[C---:B------:R-:W-:Y:S01]  /*2890*/  DFMA R76, R80.reuse, UR48, R76 ;  /* 0x00000030504c7c2b */ /* 0x040fe2000800004c */
[----:B--2---:R-:W-:Y:S01]  /*28a0*/  @!P0 IMAD.WIDE R130, R131, 0x8, R64 ;  /* 0x0000000883828825 */ /* 0x004fe200078e0240 */
[----:B------:R-:W-:-:S02]  /*28b0*/  DFMA R62, R80, UR70, R62 ;  /* 0x00000046503e7c2b */ /* 0x000fc4000800003e */
[C---:B------:R-:W-:Y:S02]  /*28c0*/  DFMA R78, R80.reuse, UR66, R78 ;  /* 0x00000042504e7c2b */ /* 0x040fe4000800004e */
[----:B------:R-:W-:Y:S02]  /*28d0*/  MOV.SPILL R127, UR52 ;  /* 0x00000034007f7c02 */ /* 0x000fe40009000f00 */
[----:B------:R-:W-:Y:S01]  /*28e0*/  DFMA R82, R80, UR52, R82 ;  /* 0x0000003450527c2b */ /* 0x000fe20008000052 */
[----:B------:R-:W-:Y:S01]  /*28f0*/  R2UR UR18, R90 ;  /* 0x000000005a1272ca */ /* 0x000fe200000e0000 */
[C-C-:B-1----:R-:W-:Y:S01]  /*2900*/  DADD R80, R72.reuse, R74.reuse ;  /* 0x0000000048507229 */ /* 0x142fe2000000004a */
[----:B------:R-:W-:Y:S01]  /*2910*/  R2UR UR19, R91 ;  /* 0x000000005b1372ca */ /* 0x000fe200000e0000 */
[----:B------:R-:W-:Y:S01]  /*2920*/  DADD R72, R72, -R74 ;  /* 0x0000000048487229 */ /* 0x000fe2000000084a */
[----:B------:R-:W-:Y:S02]  /*2930*/  MOV.SPILL R128, UR53 ;  /* 0x0000003500807c02 */ /* 0x000fe40009000f00 */
[----:B------:R-:W-:-:S02]  /*2940*/  CS2R R74, SRZ ;  /* 0x00000000004a7805 */ /* 0x000fc4000001ff00 */
[----:B------:R-:W-:-:S04]  /*2950*/  CS2R R64, SRZ ;  /* 0x0000000000407805 */ /* 0x000fc8000001ff00 */
[----:B0-----:R-:W2:Y:S04]  /*2960*/  @!P0 LDG.E.64.CONSTANT R74, desc[UR10][R130.64+0x58] ;  /* 0x0000580a824a8981 */ /* 0x001ea8000c1e9b00 */
[----:B------:R-:W3:Y:S01]  /*2970*/  @!P0 LDG.E.64.CONSTANT R64, desc[UR10][R130.64] ;  /* 0x0000000a82408981 */ /* 0x000ee2000c1e9b00 */
[----:B------:R-:W-:Y:S02]  /*2980*/  DFMA R66, R80, UR22, R66 ;  /* 0x0000001650427c2b */ /* 0x000fe40008000042 */
[----:B------:R-:W-:-:S08]  /*2990*/  DFMA R84, R72, UR20, R84 ;  /* 0x0000001448547c2b */ /* 0x000fd00008000054 */
[C-C-:B------:R-:W-:Y:S02]  /*29a0*/  DADD R132, R66.reuse, R84.reuse ;  /* 0x0000000042847229 */ /* 0x140fe40000000054 */
[----:B------:R-:W-:Y:S01]  /*29b0*/  DADD R66, R66, -R84 ;  /* 0x0000000042427229 */ /* 0x000fe20000000854 */
[----:B------:R-:W0:Y:S07]  /*29c0*/  @!P0 LDC.64 R84, c[0x0][0x388] ;  /* 0x0000e200ff548b82 */ /* 0x000e2e0000000a00 */
[----:B--2---:R-:W-:-:S08]  /*29d0*/  DMUL R74, R66, R74 ;  /* 0x0000004a424a7228 */ /* 0x004fd00000000000 */
[CCC-:B---3--:R-:W-:Y:S02]  /*29e0*/  DFMA R66, R132.reuse, R64.reuse, -R74.reuse ;  /* 0x000000408442722b */ /* 0x1c8fe4000000084a */
[----:B------:R-:W-:Y:S01]  /*29f0*/  DFMA R64, R132, R64, R74 ;  /* 0x000000408440722b */ /* 0x000fe2000000004a */
[----:B------:R-:W-:-:S04]  /*2a00*/  @!P0 IMAD R133, R3, 0x6c0, R86 ;  /* 0x000006c003858824 */ /* 0x000fc800078e0256 */
[----:B0-----:R-:W-:Y:S01]  /*2a10*/  @!P0 IMAD.WIDE R132, R133, 0x8, R84 ;  /* 0x0000000885848825 */ /* 0x001fe200078e0254 */
[----:B------:R-:W-:Y:S02]  /*2a20*/  CS2R R84, SRZ ;  /* 0x0000000000547805 */ /* 0x000fe4000001ff00 */
[----:B------:R-:W-:-:S04]  /*2a30*/  CS2R R74, SRZ ;  /* 0x00000000004a7805 */ /* 0x000fc8000001ff00 */
[----:B------:R-:W2:Y:S04]  /*2a40*/  @!P0 LDG.E.64.CONSTANT R84, desc[UR10][R132.64+0x50] ;  /* 0x0000500a84548981 */ /* 0x000ea8000c1e9b00 */
[----:B------:R0:W3:Y:S01]  /*2a50*/  @!P0 LDG.E.64.CONSTANT R74, desc[UR10][R132.64+0x8] ;  /* 0x0000080a844a8981 */ /* 0x0000e2000c1e9b00 */
[----:B------:R-:W-:Y:S02]  /*2a60*/  DFMA R60, R80, UR14, R60 ;  /* 0x0000000e503c7c2b */ /* 0x000fe4000800003c */
[----:B------:R-:W-:Y:S02]  /*2a70*/  DFMA R82, R72, UR12, R82 ;  /* 0x0000000c48527c2b */ /* 0x000fe40008000052 */
[----:B------:R-:W-:Y:S02]  /*2a80*/  DFMA R58, R80, UR6, R58 ;  /* 0x00000006503a7c2b */ /* 0x000fe4000800003a */
[----:B------:R-:W-:Y:S01]  /*2a90*/  DFMA R76, R72, UR72, R76 ;  /* 0x00000048484c7c2b */ /* 0x000fe2000800004c */
[----:B0-----:R-:W0:Y:S03]  /*2aa0*/  @!P0 LDC.64 R132, c[0x0][0x388] ;  /* 0x0000e200ff848b82 */ /* 0x001e260000000a00 */
[----:B------:R-:W-:-:S02]  /*2ab0*/  DADD R130, R60, R82 ;  /* 0x000000003c827229 */ /* 0x000fc40000000052 */
[----:B------:R-:W-:-:S03]  /*2ac0*/  DADD R60, R60, -R82 ;  /* 0x000000003c3c7229 */ /* 0x000fc60000000852 */
[----:B------:R-:W1:Y:S02]  /*2ad0*/  @!P0 LDC.64 R82, c[0x0][0x388] ;  /* 0x0000e200ff528b82 */ /* 0x000e640000000a00 */
[----:B-1----:R-:W-:Y:S01]  /*2ae0*/  @!P0 IMAD.WIDE R134, R135, 0x8, R82 ;  /* 0x0000000887868825 */ /* 0x002fe200078e0252 */
[----:B------:R-:W-:-:S06]  /*2af0*/  CS2R R82, SRZ ;  /* 0x0000000000527805 */ /* 0x000fcc000001ff00 */
[----:B------:R-:W4:Y:S01]  /*2b00*/  @!P0 LDG.E.64.CONSTANT R82, desc[UR10][R134.64+0x10] ;  /* 0x0000100a86528981 */ /* 0x000f22000c1e9b00 */
[----:B--2---:R-:W-:-:S08]  /*2b10*/  DMUL R84, R60, R84 ;  /* 0x000000543c547228 */ /* 0x004fd00000000000 */
[CCC-:B---3--:R-:W-:Y:S02]  /*2b20*/  DFMA R60, R130.reuse, R74.reuse, -R84.reuse ;  /* 0x0000004a823c722b */ /* 0x1c8fe40000000854 */
[----:B------:R-:W-:Y:S01]  /*2b30*/  DFMA R74, R130, R74, R84 ;  /* 0x0000004a824a722b */ /* 0x000fe20000000054 */
[----:B------:R-:W-:-:S06]  /*2b40*/  CS2R R84, SRZ ;  /* 0x0000000000547805 */ /* 0x000fcc000001ff00 */
[----:B------:R-:W2:Y:S01]  /*2b50*/  @!P0 LDG.E.64.CONSTANT R84, desc[UR10][R134.64+0x48] ;  /* 0x0000480a86548981 */ /* 0x000ea2000c1e9b00 */
[C-C-:B------:R-:W-:Y:S02]  /*2b60*/  DADD R130, R58.reuse, R76.reuse ;  /* 0x000000003a827229 */ /* 0x140fe4000000004c */
[----:B------:R-:W-:-:S08]  /*2b70*/  DADD R58, R58, -R76 ;  /* 0x000000003a3a7229 */ /* 0x000fd0000000084c */
[----:B--2---:R-:W-:-:S08]  /*2b80*/  DMUL R84, R58, R84 ;  /* 0x000000543a547228 */ /* 0x004fd00000000000 */
[CCC-:B----4-:R-:W-:Y:S02]  /*2b90*/  DFMA R58, R130.reuse, R82.reuse, -R84.reuse ;  /* 0x00000052823a722b */ /* 0x1d0fe40000000854 */
[----:B------:R-:W-:Y:S01]  /*2ba0*/  DFMA R76, R130, R82, R84 ;  /* 0x00000052824c722b */ /* 0x000fe20000000054 */
[----:B------:R-:W-:Y:S01]  /*2bb0*/  @!P0 IMAD R83, R3, 0x6c0, R86 ;  /* 0x000006c003538824 */ /* 0x000fe200078e0256 */
[----:B------:R-:W-:-:S03]  /*2bc0*/  CS2R R84, SRZ ;  /* 0x0000000000547805 */ /* 0x000fc6000001ff00 */
[----:B0-----:R-:W-:-:S05]  /*2bd0*/  @!P0 IMAD.WIDE R132, R83, 0x8, R132 ;  /* 0x0000000853848825 */ /* 0x001fca00078e0284 */
[----:B------:R-:W2:Y:S01]  /*2be0*/  @!P0 LDG.E.64.CONSTANT R84, desc[UR10][R132.64+0x40] ;  /* 0x0000400a84548981 */ /* 0x000ea2000c1e9b00 */
[----:B------:R-:W-:-:S06]  /*2bf0*/  CS2R R82, SRZ ;  /* 0x0000000000527805 */ /* 0x000fcc000001ff00 */
[----:B------:R0:W3:Y:S01]  /*2c00*/  @!P0 LDG.E.64.CONSTANT R82, desc[UR10][R132.64+0x18] ;  /* 0x0000180a84528981 */ /* 0x0000e2000c1e9b00 */
[----:B------:R-:W-:Y:S02]  /*2c10*/  DFMA R34, R80, UR38, R34 ;  /* 0x0000002650227c2b */ /* 0x000fe40008000022 */
[----:B------:R-:W-:-:S08]  /*2c20*/  DFMA R68, R72, UR74, R68 ;  /* 0x0000004a48447c2b */ /* 0x000fd00008000044 */
[C-C-:B------:R-:W-:Y:S02]  /*2c30*/  DADD R130, R34.reuse, -R68.reuse ;  /* 0x0000000022827229 */ /* 0x140fe40000000844 */
[----:B------:R-:W-:Y:S01]  /*2c40*/  DADD R68, R34, R68 ;  /* 0x0000000022447229 */ /* 0x000fe20000000044 */
[C-C-:B0-----:R-:W-:Y:S01]  /*2c50*/  @!P0 IMAD R133, R3.reuse, 0x6c0, R86.reuse ;  /* 0x000006c003858824 */ /* 0x141fe200078e0256 */
[C---:B------:R-:W-:Y:S01]  /*2c60*/  DFMA R30, R80.reuse, UR46, R30 ;  /* 0x0000002e501e7c2b */ /* 0x040fe2000800001e */
[----:B------:R-:W-:Y:S01]  /*2c70*/  @!P0 IMAD R135, R3, 0x6c0, R86 ;  /* 0x000006c003878824 */ /* 0x000fe200078e0256 */
[----:B------:R-:W-:Y:S01]  /*2c80*/  DFMA R80, R80, UR50, R56 ;  /* 0x0000003250507c2b */ /* 0x000fe20008000038 */
[----:B------:R-:W-:Y:S01]  /*2c90*/  CS2R R56, SRZ ;  /* 0x0000000000387805 */ /* 0x000fe2000001ff00 */
[----:B--2---:R-:W-:Y:S01]  /*2ca0*/  DMUL R130, R130, R84 ;  /* 0x0000005482827228 */ /* 0x004fe20000000000 */
[----:B------:R-:W0:Y:S07]  /*2cb0*/  @!P0 LDC.64 R84, c[0x0][0x388] ;  /* 0x0000e200ff548b82 */ /* 0x000e2e0000000a00 */
[----:B---3--:R-:W-:-:S02]  /*2cc0*/  DFMA R34, R68, R82, -R130 ;  /* 0x000000524422722b */ /* 0x008fc40000000882 */
[----:B------:R-:W-:Y:S01]  /*2cd0*/  DFMA R68, R68, R82, R130 ;  /* 0x000000524444722b */ /* 0x000fe20000000082 */
[----:B------:R-:W1:Y:S01]  /*2ce0*/  @!P0 LDC.64 R82, c[0x0][0x388] ;  /* 0x0000e200ff528b82 */ /* 0x000e620000000a00 */
[----:B------:R-:W-:Y:S01]  /*2cf0*/  CS2R R130, SRZ ;  /* 0x0000000000827805 */ /* 0x000fe2000001ff00 */
[----:B0-----:R-:W-:Y:S01]  /*2d00*/  @!P0 IMAD.WIDE R132, R133, 0x8, R84 ;  /* 0x0000000885848825 */ /* 0x001fe200078e0254 */
[----:B------:R-:W-:-:S04]  /*2d10*/  DFMA R84, R72, UR76, R62 ;  /* 0x0000004c48547c2b */ /* 0x000fc8000800003e */
[----:B------:R-:W2:Y:S04]  /*2d20*/  @!P0 LDG.E.64.CONSTANT R130, desc[UR10][R132.64+0x38] ;  /* 0x0000380a84828981 */ /* 0x000ea8000c1e9b00 */
[C-C-:B------:R-:W-:Y:S01]  /*2d30*/  DADD R62, R30.reuse, R84.reuse ;  /* 0x000000001e3e7229 */ /* 0x140fe20000000054 */
[----:B-1----:R-:W-:Y:S01]  /*2d40*/  @!P0 IMAD.WIDE R134, R135, 0x8, R82 ;  /* 0x0000000887868825 */ /* 0x002fe200078e0252 */
[----:B------:R-:W-:Y:S01]  /*2d50*/  DADD R30, R30, -R84 ;  /* 0x000000001e1e7229 */ /* 0x000fe20000000854 */
[----:B------:R0:W3:Y:S01]  /*2d60*/  @!P0 LDG.E.64.CONSTANT R56, desc[UR10][R132.64+0x20] ;  /* 0x0000200a84388981 */ /* 0x0000e2000c1e9b00 */
[----:B------:R-:W-:Y:S02]  /*2d70*/  CS2R R84, SRZ ;  /* 0x0000000000547805 */ /* 0x000fe4000001ff00 */
[----:B------:R-:W-:-:S04]  /*2d80*/  CS2R R82, SRZ ;  /* 0x0000000000527805 */ /* 0x000fc8000001ff00 */
[----:B------:R-:W4:Y:S04]  /*2d90*/  @!P0 LDG.E.64.CONSTANT R84, desc[UR10][R134.64+0x30] ;  /* 0x0000300a86548981 */ /* 0x000f28000c1e9b00 */
[----:B------:R-:W5:Y:S01]  /*2da0*/  @!P0 LDG.E.64.CONSTANT R82, desc[UR10][R134.64+0x28] ;  /* 0x0000280a86528981 */ /* 0x000f62000c1e9b00 */
[----:B------:R-:W-:-:S08]  /*2db0*/  DFMA R78, R72, UR64, R78 ;  /* 0x00000040484e7c2b */ /* 0x000fd0000800004e */
[C-C-:B------:R-:W-:Y:S02]  /*2dc0*/  DADD R72, R80.reuse, R78.reuse ;  /* 0x0000000050487229 */ /* 0x140fe4000000004e */
[----:B------:R-:W-:Y:S02]  /*2dd0*/  DADD R78, R80, -R78 ;  /* 0x00000000504e7229 */ /* 0x000fe4000000084e */
[----:B------:R-:W-:-:S08]  /*2de0*/  DFMA R80, R36, R66, RZ ;  /* 0x000000422450722b */ /* 0x000fd000000000ff */
[----:B------:R-:W-:Y:S02]  /*2df0*/  DFMA R80, R40, R60, R80 ;  /* 0x0000003c2850722b */ /* 0x000fe40000000050 */
[----:B0-----:R-:W-:Y:S01]  /*2e00*/  DFMA R132, R28, R64, RZ ;  /* 0x000000401c84722b */ /* 0x001fe200000000ff */
[----:B------:R-:W-:Y:S02]  /*2e10*/  R2UR UR10, R94 ;  /* 0x000000005e0a72ca */ /* 0x000fe400000e0000 */
[----:B------:R-:W-:-:S05]  /*2e20*/  R2UR UR11, R95 ;  /* 0x000000005f0b72ca */ /* 0x000fca00000e0000 */
[----:B------:R-:W-:Y:S01]  /*2e30*/  DFMA R132, R74, UR18, R132 ;  /* 0x000000124a847c2b */ /* 0x000fe20008000084 */
[----:B------:R-:W-:Y:S02]  /*2e40*/  R2UR.FILL UR19, R114 ;  /* 0x00000000721372ca */ /* 0x000fe400004e0000 */
[----:B------:R-:W-:-:S05]  /*2e50*/  R2UR.FILL UR18, R113 ;  /* 0x00000000711272ca */ /* 0x000fca00004e0000 */
[----:B------:R-:W-:Y:S01]  /*2e60*/  DFMA R132, R76, UR10, R132 ;  /* 0x0000000a4c847c2b */ /* 0x000fe20008000084 */
[----:B------:R-:W-:Y:S02]  /*2e70*/  R2UR.FILL UR11, R117 ;  /* 0x00000000750b72ca */ /* 0x000fe400004e0000 */
[----:B------:R-:W-:Y:S02]  /*2e80*/  R2UR.FILL UR10, R125 ;  /* 0x000000007d0a72ca */ /* 0x000fe400004e0000 */
[----:B------:R-:W-:Y:S02]  /*2e90*/  R2UR UR52, R92 ;  /* 0x000000005c3472ca */ /* 0x000fe400000e0000 */
[----:B------:R-:W-:-:S13]  /*2ea0*/  R2UR UR53, R93 ;  /* 0x000000005d3572ca */ /* 0x000fda00000e0000 */
[----:B------:R-:W-:Y:S01]  /*2eb0*/  DFMA R132, R68, UR52, R132 ;  /* 0x0000003444847c2b */ /* 0x000fe20008000084 */
[----:B------:R-:W-:Y:S02]  /*2ec0*/  R2UR UR52, R106 ;  /* 0x000000006a3472ca */ /* 0x000fe400000e0000 */
[----:B------:R-:W-:Y:S01]  /*2ed0*/  R2UR UR53, R107 ;  /* 0x000000006b3572ca */ /* 0x000fe200000e0000 */
[----:B--2---:R-:W-:-:S08]  /*2ee0*/  DMUL R130, R30, R130 ;  /* 0x000000821e827228 */ /* 0x004fd00000000000 */
[CCC-:B---3--:R-:W-:Y:S02]  /*2ef0*/  DFMA R30, R62.reuse, R56.reuse, -R130.reuse ;  /* 0x000000383e1e722b */ /* 0x1c8fe40000000882 */
[----:B------:R-:W-:Y:S02]  /*2f00*/  DFMA R56, R62, R56, R130 ;  /* 0x000000383e38722b */ /* 0x000fe40000000082 */
[----:B------:R-:W-:Y:S02]  /*2f10*/  DFMA R62, R4, R64, RZ ;  /* 0x00000040043e722b */ /* 0x000fe400000000ff */
[----:B----4-:R-:W-:-:S06]  /*2f20*/  DMUL R78, R78, R84 ;  /* 0x000000544e4e7228 */ /* 0x010fcc0000000000 */
[----:B------:R-:W-:Y:S02]  /*2f30*/  DFMA R84, R8, R74, R62 ;  /* 0x0000004a0854722b */ /* 0x000fe4000000003e */
[CCC-:B-----5:R-:W-:Y:S02]  /*2f40*/  DFMA R62, R72.reuse, R82.reuse, -R78.reuse ;  /* 0x00000052483e722b */ /* 0x1e0fe4000000084e */
[----:B------:R-:W-:Y:S02]  /*2f50*/  DFMA R72, R72, R82, R78 ;  /* 0x000000524848722b */ /* 0x000fe4000000004e */
[----:B------:R-:W-:Y:S02]  /*2f60*/  DFMA R78, R64, UR42, RZ ;  /* 0x0000002a404e7c2b */ /* 0x000fe400080000ff */
[----:B------:R-:W-:Y:S02]  /*2f70*/  DFMA R82, R44, R58, R80 ;  /* 0x0000003a2c52722b */ /* 0x000fe40000000050 */
[----:B------:R-:W-:-:S02]  /*2f80*/  DFMA R130, R64, R6, RZ ;  /* 0x000000064082722b */ /* 0x000fc400000000ff */
[----:B------:R-:W-:Y:S02]  /*2f90*/  DFMA R80, R64, UR32, RZ ;  /* 0x0000002040507c2b */ /* 0x000fe400080000ff */
[----:B------:R-:W-:Y:S02]  /*2fa0*/  DFMA R84, R12, R76, R84 ;  /* 0x0000004c0c54722b */ /* 0x000fe40000000054 */
[----:B------:R-:W-:Y:S02]  /*2fb0*/  DFMA R64, R64, UR22, RZ ;  /* 0x0000001640407c2b */ /* 0x000fe400080000ff */
[----:B------:R-:W-:Y:S02]  /*2fc0*/  DFMA R78, R74, UR40, R78 ;  /* 0x000000284a4e7c2b */ /* 0x000fe4000800004e */
[----:B------:R-:W-:Y:S02]  /*2fd0*/  DFMA R82, R48, R34, R82 ;  /* 0x000000223052722b */ /* 0x000fe40000000052 */
[----:B------:R-:W-:-:S02]  /*2fe0*/  DFMA R84, R16, R68, R84 ;  /* 0x000000441054722b */ /* 0x000fc40000000054 */
[----:B------:R-:W-:Y:S02]  /*2ff0*/  DFMA R134, R74, UR14, R64 ;  /* 0x0000000e4a867c2b */ /* 0x000fe40008000040 */
[----:B------:R-:W-:Y:S01]  /*3000*/  DFMA R64, R76, UR4, R78 ;  /* 0x000000044c407c2b */ /* 0x000fe2000800004e */
[----:B------:R-:W-:Y:S01]  /*3010*/  R2UR.FILL UR5, R115 ;  /* 0x00000000730572ca */ /* 0x000fe200004e0000 */
[----:B------:R-:W-:Y:S02]  /*3020*/  DFMA R114, R66, UR26, RZ ;  /* 0x0000001a42727c2b */ /* 0x000fe400080000ff */
[----:B------:R-:W-:Y:S02]  /*3030*/  DFMA R84, R20, R56, R84 ;  /* 0x000000381454722b */ /* 0x000fe40000000054 */
[----:B------:R-:W-:Y:S02]  /*3040*/  DFMA R82, R52, R30, R82 ;  /* 0x0000001e3452722b */ /* 0x000fe40000000052 */
[----:B------:R-:W-:-:S02]  /*3050*/  DFMA R80, R74, UR18, R80 ;  /* 0x000000124a507c2b */ /* 0x000fc40008000050 */
[----:B------:R-:W-:Y:S01]  /*3060*/  DFMA R114, R60, UR16, R114 ;  /* 0x000000103c727c2b */ /* 0x000fe20008000072 */
[----:B------:R-:W-:Y:S01]  /*3070*/  R2UR.FILL UR4, R123 ;  /* 0x000000007b0472ca */ /* 0x000fe200004e0000 */
[----:B------:R-:W-:Y:S02]  /*3080*/  DFMA R130, R74, R10, R130 ;  /* 0x0000000a4a82722b */ /* 0x000fe40000000082 */
[----:B------:R-:W-:Y:S02]  /*3090*/  DFMA R84, R24, R72, R84 ;  /* 0x000000481854722b */ /* 0x000fe40000000054 */
[----:B------:R-:W-:Y:S02]  /*30a0*/  DFMA R82, R32, R62, R82 ;  /* 0x0000003e2052722b */ /* 0x000fe40000000052 */
[----:B------:R-:W-:Y:S02]  /*30b0*/  DFMA R74, R76, UR10, R80 ;  /* 0x0000000a4c4a7c2b */ /* 0x000fe40008000050 */
[----:B------:R-:W-:Y:S01]  /*30c0*/  DFMA R114, R58, UR8, R114 ;  /* 0x000000083a727c2b */ /* 0x000fe20008000072 */
[----:B------:R-:W-:Y:S01]  /*30d0*/  R2UR.FILL UR41, R118 ;  /* 0x00000000762972ca */ /* 0x000fe200004e0000 */
[C---:B------:R-:W-:Y:S01]  /*30e0*/  DFMA R130, R76.reuse, R14, R130 ;  /* 0x0000000e4c82722b */ /* 0x040fe20000000082 */
[----:B------:R-:W-:Y:S01]  /*30f0*/  R2UR.FILL UR40, R126 ;  /* 0x000000007e2872ca */ /* 0x000fe200004e0000 */
[----:B------:R-:W-:-:S02]  /*3100*/  DFMA R134, R76, UR6, R134 ;  /* 0x000000064c867c2b */ /* 0x000fc40008000086 */
[C-C-:B------:R-:W-:Y:S02]  /*3110*/  DADD R78, R84.reuse, -R82.reuse ;  /* 0x00000000544e7229 */ /* 0x140fe40000000852 */
[----:B------:R-:W-:Y:S02]  /*3120*/  DADD R76, R84, R82 ;  /* 0x00000000544c7229 */ /* 0x000fe40000000052 */
[----:B------:R-:W-:Y:S02]  /*3130*/  DFMA R82, R66, UR24, RZ ;  /* 0x0000001842527c2b */ /* 0x000fe400080000ff */
[----:B------:R-:W-:Y:S02]  /*3140*/  DFMA R74, R68, UR4, R74 ;  /* 0x00000004444a7c2b */ /* 0x000fe4000800004a */
[----:B------:R-:W-:Y:S01]  /*3150*/  DFMA R114, R34, UR34, R114 ;  /* 0x0000002222727c2b */ /* 0x000fe20008000072 */
[----:B------:R-:W-:Y:S02]  /*3160*/  R2UR.FILL UR43, R124 ;  /* 0x000000007c2b72ca */ /* 0x000fe400004e0000 */
[----:B------:R-:W-:Y:S01]  /*3170*/  R2UR.FILL UR42, R122 ;  /* 0x000000007a2a72ca */ /* 0x000fe200004e0000 */
[----:B------:R-:W-:-:S02]  /*3180*/  DFMA R82, R60, UR30, R82 ;  /* 0x0000001e3c527c2b */ /* 0x000fc40008000052 */
[----:B------:R-:W-:Y:S02]  /*3190*/  DFMA R74, R56, UR40, R74 ;  /* 0x00000028384a7c2b */ /* 0x000fe4000800004a */
[----:B------:R-:W-:-:S04]  /*31a0*/  DFMA R114, R30, UR56, R114 ;  /* 0x000000381e727c2b */ /* 0x000fc80008000072 */
[----:B------:R-:W-:Y:S01]  /*31b0*/  DFMA R82, R58, UR28, R82 ;  /* 0x0000001c3a527c2b */ /* 0x000fe20008000052 */
[----:B------:R-:W-:-:S03]  /*31c0*/  R2UR.FILL UR29, R116 ;  /* 0x00000000741d72ca */ /* 0x000fc600004e0000 */
[----:B------:R-:W-:Y:S02]  /*31d0*/  DFMA R116, R72, UR42, R74 ;  /* 0x0000002a48747c2b */ /* 0x000fe4000800004a */
[----:B------:R-:W-:-:S08]  /*31e0*/  DFMA R114, R62, UR60, R114 ;  /* 0x0000003c3e727c2b */ /* 0x000fd00008000072 */
[C-C-:B------:R-:W-:Y:S02]  /*31f0*/  DADD R74, R116.reuse, -R114.reuse ;  /* 0x00000000744a7229 */ /* 0x140fe40000000872 */
[----:B------:R-:W-:Y:S02]  /*3200*/  DADD R114, R116, R114 ;  /* 0x0000000074727229 */ /* 0x000fe40000000072 */
[C---:B------:R-:W-:Y:S01]  /*3210*/  DFMA R116, R66.reuse, UR52, RZ ;  /* 0x0000003442747c2b */ /* 0x040fe200080000ff */
[----:B------:R-:W-:Y:S02]  /*3220*/  R2UR.FILL UR53, R128 ;  /* 0x00000000803572ca */ /* 0x000fe400004e0000 */
[----:B------:R-:W-:Y:S01]  /*3230*/  R2UR.FILL UR52, R127 ;  /* 0x000000007f3472ca */ /* 0x000fe200004e0000 */
[C---:B------:R-:W-:Y:S02]  /*3240*/  DFMA R80, R66.reuse, R38, RZ ;  /* 0x000000264250722b */ /* 0x040fe400000000ff */
[----:B------:R-:W-:-:S06]  /*3250*/  DFMA R66, R66, UR20, RZ ;  /* 0x0000001442427c2b */ /* 0x000fcc00080000ff */
[C---:B------:R-:W-:Y:S02]  /*3260*/  DFMA R80, R60.reuse, R42, R80 ;  /* 0x0000002a3c50722b */ /* 0x040fe40000000050 */
[C---:B------:R-:W-:Y:S02]  /*3270*/  DFMA R66, R60.reuse, UR12, R66 ;  /* 0x0000000c3c427c2b */ /* 0x040fe40008000042 */
[----:B------:R-:W-:Y:S01]  /*3280*/  DFMA R116, R60, UR52, R116 ;  /* 0x000000343c747c2b */ /* 0x000fe20008000074 */
[----:B------:R-:W-:-:S03]  /*3290*/  R2UR.FILL UR28, R121 ;  /* 0x00000000791c72ca */ /* 0x000fc600004e0000 */
[C---:B------:R-:W-:Y:S02]  /*32a0*/  DFMA R80, R58.reuse, R46, R80 ;  /* 0x0000002e3a50722b */ /* 0x040fe40000000050 */
[C---:B------:R-:W-:Y:S02]  /*32b0*/  DFMA R66, R58.reuse, UR72, R66 ;  /* 0x000000483a427c2b */ /* 0x040fe40008000042 */
[----:B------:R-:W-:Y:S01]  /*32c0*/  DFMA R116, R58, UR48, R116 ;  /* 0x000000303a747c2b */ /* 0x000fe20008000074 */
[----:B------:R-:W-:Y:S02]  /*32d0*/  R2UR.FILL UR49, R112 ;  /* 0x00000000703172ca */ /* 0x000fe400004e0000 */
[----:B------:R-:W-:Y:S01]  /*32e0*/  R2UR.FILL UR48, R119 ;  /* 0x00000000773072ca */ /* 0x000fe200004e0000 */
[C---:B------:R-:W-:Y:S02]  /*32f0*/  DFMA R130, R68.reuse, R18, R130 ;  /* 0x000000124482722b */ /* 0x040fe40000000082 */
[----:B------:R-:W-:-:S02]  /*3300*/  DFMA R64, R68, UR44, R64 ;  /* 0x0000002c44407c2b */ /* 0x000fc40008000040 */
[----:B------:R-:W-:Y:S02]  /*3310*/  DFMA R68, R68, UR38, R134 ;  /* 0x0000002644447c2b */ /* 0x000fe40008000086 */
[C---:B------:R-:W-:Y:S02]  /*3320*/  DFMA R80, R34.reuse, R50, R80 ;  /* 0x000000322250722b */ /* 0x040fe40000000050 */
[C---:B------:R-:W-:Y:S02]  /*3330*/  DFMA R82, R34.reuse, UR36, R82 ;  /* 0x0000002422527c2b */ /* 0x040fe40008000052 */
[C---:B------:R-:W-:Y:S02]  /*3340*/  DFMA R116, R34.reuse, UR68, R116 ;  /* 0x0000004422747c2b */ /* 0x040fe40008000074 */
[----:B------:R-:W-:Y:S01]  /*3350*/  DFMA R66, R34, UR74, R66 ;  /* 0x0000004a22427c2b */ /* 0x000fe20008000042 */
[----:B------:R-:W-:Y:S02]  /*3360*/  R2UR.FILL UR31, R120 ;  /* 0x00000000781f72ca */ /* 0x000fe400004e0000 */
[----:B------:R-:W-:-:S02]  /*3370*/  R2UR.FILL UR30, R87 ;  /* 0x00000000571e72ca */ /* 0x000fc400004e0000 */
[----:B------:R-:W-:Y:S02]  /*3380*/  R2UR.FILL UR53, R88 ;  /* 0x00000000583572ca */ /* 0x000fe400004e0000 */
[----:B------:R-:W-:Y:S01]  /*3390*/  R2UR.FILL UR52, R89 ;  /* 0x00000000593472ca */ /* 0x000fe200004e0000 */
[C---:B------:R-:W-:Y:S02]  /*33a0*/  DFMA R130, R56.reuse, R22, R130 ;  /* 0x000000163882722b */ /* 0x040fe40000000082 */
[----:B------:R-:W-:Y:S02]  /*33b0*/  DFMA R132, R56, UR28, R132 ;  /* 0x0000001c38847c2b */ /* 0x000fe40008000084 */
[C---:B------:R-:W-:Y:S02]  /*33c0*/  DFMA R80, R30.reuse, R54, R80 ;  /* 0x000000361e50722b */ /* 0x040fe40000000050 */
[----:B------:R-:W-:Y:S02]  /*33d0*/  DFMA R82, R30, UR58, R82 ;  /* 0x0000003a1e527c2b */ /* 0x000fe40008000052 */
[----:B------:R-:W-:-:S02]  /*33e0*/  DFMA R64, R56, UR48, R64 ;  /* 0x0000003038407c2b */ /* 0x000fc40008000040 */
[----:B------:R-:W-:Y:S02]  /*33f0*/  DFMA R68, R56, UR46, R68 ;  /* 0x0000002e38447c2b */ /* 0x000fe40008000044 */
[C---:B------:R-:W-:Y:S02]  /*3400*/  DFMA R116, R30.reuse, UR70, R116 ;  /* 0x000000461e747c2b */ /* 0x040fe40008000074 */
[----:B------:R-:W-:Y:S02]  /*3410*/  DFMA R66, R30, UR76, R66 ;  /* 0x0000004c1e427c2b */ /* 0x000fe40008000042 */
[C---:B------:R-:W-:Y:S02]  /*3420*/  DFMA R130, R72.reuse, R26, R130 ;  /* 0x0000001a4882722b */ /* 0x040fe40000000082 */
[----:B------:R-:W-:Y:S02]  /*3430*/  DFMA R132, R72, UR30, R132 ;  /* 0x0000001e48847c2b */ /* 0x000fe40008000084 */
[----:B------:R-:W-:-:S02]  /*3440*/  DFMA R84, R62, UR54, R80 ;  /* 0x000000363e547c2b */ /* 0x000fc40008000050 */
[----:B------:R-:W-:Y:S02]  /*3450*/  DFMA R86, R62, UR62, R82 ;  /* 0x0000003e3e567c2b */ /* 0x000fe40008000052 */
[C---:B------:R-:W-:Y:S02]  /*3460*/  DFMA R64, R72.reuse, UR52, R64 ;  /* 0x0000003448407c2b */ /* 0x040fe40008000040 */
[----:B------:R-:W-:Y:S02]  /*3470*/  DFMA R68, R72, UR50, R68 ;  /* 0x0000003248447c2b */ /* 0x000fe40008000044 */
[C---:B------:R-:W-:Y:S02]  /*3480*/  DFMA R116, R62.reuse, UR66, R116 ;  /* 0x000000423e747c2b */ /* 0x040fe40008000074 */
[----:B------:R-:W-:Y:S02]  /*3490*/  DFMA R66, R62, UR64, R66 ;  /* 0x000000403e427c2b */ /* 0x000fe40008000042 */
        /* <DEDUP_REMOVED lines=20> */
.L_x_90:
[----:B------:R-:W-:Y:S05]  /*35e0*/  BSYNC.RECONVERGENT B0 ;  /* 0x0000000000007941 */ /* 0x000fea0003800200 */
.L_x_89:
[----:B------:R-:W-:Y:S06]  /*35f0*/  BAR.SYNC.DEFER_BLOCKING 0x0 ;  /* 0x0000000000007b1d */ /* 0x000fec0000010000 */
[----:B------:R-:W-:Y:S04]  /*3600*/  BSSY.RECONVERGENT B0, `(.L_x_91) ;  /* 0x00000b1000007945 */ /* 0x000fe80003800200 */
[----:B------:R-:W-:Y:S05]  /*3610*/  @P1 BRA `(.L_x_92) ;  /* 0x0000000800bc1947 */ /* 0x000fea0003800000 */
[----:B012---:R-:W-:Y:S02]  /*3620*/  PRMT R30, R0, 0x9910, RZ ;  /* 0x00009910001e7816 */ /* 0x007fe400000000ff */
        /* <DEDUP_REMOVED lines=13> */
[----:B------:R-:W-:Y:S01]  /*3700*/  MOV.SPILL R86, UR64 ;  /* 0x0000004000567c02 */ /* 0x000fe20009000f00 */
[----:B------:R-:W-:Y:S01]  /*3710*/  IMAD R2, R35, 0x4e0, R2 ;  /* 0x000004e023027824 */ /* 0x000fe200078e0202 */
[----:B------:R-:W-:Y:S01]  /*3720*/  R2UR UR66, R98 ;  /* 0x00000000624272ca */ /* 0x000fe200000e0000 */
[----:B------:R-:W-:Y:S01]  /*3730*/  IMAD.MOV R31, RZ, RZ, -R31 ;  /* 0x000000ffff1f7224 */ /* 0x000fe200078e0a1f */
[----:B------:R-:W-:-:S02]  /*3740*/  R2UR UR67, R99 ;  /* 0x00000000634372ca */ /* 0x000fc400000e0000 */
[----:B------:R-:W-:Y:S02]  /*3750*/  R2UR UR64, R90 ;  /* 0x000000005a4072ca */ /* 0x000fe400000e0000 */
[----:B------:R-:W-:Y:S02]  /*3760*/  PRMT R31, R31, 0x7710, RZ ;  /* 0x000077101f1f7816 */ /* 0x000fe400000000ff */
[----:B------:R-:W-:Y:S02]  /*3770*/  R2UR UR65, R91 ;  /* 0x000000005b4172ca */ /* 0x000fe400000e0000 */
[----:B------:R-:W-:Y:S01]  /*3780*/  MOV.SPILL R88, UR63 ;  /* 0x0000003f00587c02 */ /* 0x000fe20009000f00 */
[----:B------:R-:W-:Y:S01]  /*3790*/  IMAD.IADD R31, R31, 0x1, R0 ;  /* 0x000000011f1f7824 */ /* 0x000fe200078e0200 */
[----:B------:R-:W-:Y:S02]  /*37a0*/  MOV.SPILL R112, UR62 ;  /* 0x0000003e00707c02 */ /* 0x000fe40009000f00 */
        /* <DEDUP_REMOVED lines=20> */
[----:B------:R-:W-:Y:S01]  /*38f0*/  DFMA R74, R4, R56, RZ ;  /* 0x00000038044a722b */ /* 0x000fe200000000ff */
[----:B------:R-:W-:Y:S01]  /*3900*/  LDS.64 R62, [R2+0x1a0] ;  /* 0x0001a000023e7984 */ /* 0x000fe20000000a00 */
[----:B------:R-:W-:Y:S02]  /*3910*/  DFMA R78, R56, R6, RZ ;  /* 0x00000006384e722b */ /* 0x000fe400000000ff */
[----:B------:R-:W-:Y:S01]  /*3920*/  DFMA R80, R28, R56, RZ ;  /* 0x000000381c50722b */ /* 0x000fe200000000ff */
[----:B------:R-:W0:Y:S01]  /*3930*/  LDS.64 R60, [R2+0x2d8] ;  /* 0x0002d800023c7984 */ /* 0x000e220000000a00 */
[----:B------:R-:W-:-:S02]  /*3940*/  DFMA R116, R56, UR32, RZ ;  /* 0x0000002038747c2b */ /* 0x000fc400080000ff */
[C---:B------:R-:W-:Y:S01]  /*3950*/  DFMA R118, R56.reuse, UR54, RZ ;  /* 0x0000003638767c2b */ /* 0x040fe200080000ff */
[----:B------:R-:W-:Y:S01]  /*3960*/  R2UR UR54, R92 ;  /* 0x000000005c3672ca */ /* 0x000fe200000e0000 */
[----:B------:R-:W-:Y:S01]  /*3970*/  DFMA R56, R56, UR22, RZ ;  /* 0x0000001638387c2b */ /* 0x000fe200080000ff */
[----:B------:R-:W-:Y:S01]  /*3980*/  R2UR UR55, R93 ;  /* 0x000000005d3772ca */ /* 0x000fe200000e0000 */
[----:B------:R-:W-:Y:S02]  /*3990*/  DFMA R76, R8, R66, R74 ;  /* 0x00000042084c722b */ /* 0x000fe4000000004a */
[C---:B------:R-:W-:Y:S02]  /*39a0*/  DFMA R78, R66.reuse, R10, R78 ;  /* 0x0000000a424e722b */ /* 0x040fe4000000004e */
[C---:B------:R-:W-:Y:S01]  /*39b0*/  DFMA R82, R66.reuse, UR64, R80 ;  /* 0x0000004042527c2b */ /* 0x040fe20008000050 */
[----:B------:R-:W-:Y:S01]  /*39c0*/  R2UR UR64, R110 ;  /* 0x000000006e4072ca */ /* 0x000fe200000e0000 */
[C---:B------:R-:W-:Y:S01]  /*39d0*/  DFMA R116, R66.reuse, UR18, R116 ;  /* 0x0000001242747c2b */ /* 0x040fe20008000074 */
[----:B------:R-:W-:Y:S01]  /*39e0*/  LDS.64 R80, [R2+0x270] ;  /* 0x0002700002507984 */ /* 0x000fe20000000a00 */
[C---:B------:R-:W-:Y:S01]  /*39f0*/  DFMA R118, R66.reuse, UR66, R118 ;  /* 0x0000004242767c2b */ /* 0x040fe20008000076 */
[----:B------:R-:W-:Y:S01]  /*3a00*/  R2UR UR66, R104 ;  /* 0x00000000684272ca */ /* 0x000fe200000e0000 */
[----:B------:R-:W-:Y:S01]  /*3a10*/  DFMA R120, R66, UR14, R56 ;  /* 0x0000000e42787c2b */ /* 0x000fe20008000038 */
[----:B------:R-:W-:Y:S01]  /*3a20*/  R2UR UR67, R105 ;  /* 0x00000000694372ca */ /* 0x000fe200000e0000 */
[----:B------:R-:W1:Y:S01]  /*3a30*/  LDS.64 R66, [R2+0x208] ;  /* 0x0002080002427984 */ /* 0x000e620000000a00 */
[C-C-:B--2---:R-:W-:Y:S01]  /*3a40*/  DADD R74, R68.reuse, R72.reuse ;  /* 0x00000000444a7229 */ /* 0x144fe20000000048 */
[----:B------:R-:W-:Y:S01]  /*3a50*/  R2UR UR65, R111 ;  /* 0x000000006f4172ca */ /* 0x000fe200000e0000 */
[----:B------:R-:W-:-:S02]  /*3a60*/  DADD R56, R68, -R72 ;  /* 0x0000000044387229 */ /* 0x000fc40000000848 */
[C-C-:B---3--:R-:W-:Y:S02]  /*3a70*/  DADD R68, R64.reuse, R58.reuse ;  /* 0x0000000040447229 */ /* 0x148fe4000000003a */
[----:B------:R-:W-:Y:S02]  /*3a80*/  DADD R58, R64, -R58 ;  /* 0x00000000403a7229 */ /* 0x000fe4000000083a */
[----:B------:R-:W-:Y:S02]  /*3a90*/  DFMA R76, R12, R74, R76 ;  /* 0x0000004a0c4c722b */ /* 0x000fe4000000004c */
[C---:B------:R-:W-:Y:S01]  /*3aa0*/  DFMA R82, R74.reuse, UR62, R82 ;  /* 0x0000003e4a527c2b */ /* 0x040fe20008000052 */
[----:B------:R-:W-:Y:S01]  /*3ab0*/  R2UR UR62, R102 ;  /* 0x00000000663e72ca */ /* 0x000fe200000e0000 */
[C---:B------:R-:W-:Y:S01]  /*3ac0*/  DFMA R78, R74.reuse, R14, R78 ;  /* 0x0000000e4a4e722b */ /* 0x040fe2000000004e */
[----:B------:R-:W-:Y:S01]  /*3ad0*/  R2UR UR63, R103 ;  /* 0x00000000673f72ca */ /* 0x000fe200000e0000 */
[----:B------:R-:W-:-:S02]  /*3ae0*/  DFMA R116, R74, UR10, R116 ;  /* 0x0000000a4a747c2b */ /* 0x000fc40008000074 */
[C---:B------:R-:W-:Y:S01]  /*3af0*/  DFMA R118, R74.reuse, UR60, R118 ;  /* 0x0000003c4a767c2b */ /* 0x040fe20008000076 */
[----:B------:R-:W-:Y:S01]  /*3b00*/  R2UR UR60, R108 ;  /* 0x000000006c3c72ca */ /* 0x000fe200000e0000 */
[----:B------:R-:W-:Y:S01]  /*3b10*/  DFMA R120, R74, UR6, R120 ;  /* 0x000000064a787c2b */ /* 0x000fe20008000078 */
[----:B------:R-:W-:Y:S01]  /*3b20*/  R2UR UR61, R109 ;  /* 0x000000006d3d72ca */ /* 0x000fe200000e0000 */
[----:B------:R-:W-:Y:S02]  /*3b30*/  DFMA R72, R16, R68, R76 ;  /* 0x000000441048722b */ /* 0x000fe4000000004c */
[C---:B------:R-:W-:Y:S01]  /*3b40*/  DFMA R76, R68.reuse, UR54, R82 ;  /* 0x00000036444c7c2b */ /* 0x040fe20008000052 */
[----:B------:R-:W-:Y:S01]  /*3b50*/  R2UR UR54, R106 ;  /* 0x000000006a3672ca */ /* 0x000fe200000e0000 */
[C---:B------:R-:W-:Y:S01]  /*3b60*/  DFMA R74, R68.reuse, R18, R78 ;  /* 0x00000012444a722b */ /* 0x040fe2000000004e */
[----:B------:R-:W-:Y:S01]  /*3b70*/  R2UR UR55, R107 ;  /* 0x000000006b3772ca */ /* 0x000fe200000e0000 */
[----:B------:R-:W-:-:S02]  /*3b80*/  DFMA R64, R68, UR4, R116 ;  /* 0x0000000444407c2b */ /* 0x000fc40008000074 */
[----:B------:R-:W-:Y:S02]  /*3b90*/  DFMA R118, R68, UR44, R118 ;  /* 0x0000002c44767c2b */ /* 0x000fe40008000076 */
[----:B0-----:R-:W-:Y:S02]  /*3ba0*/  DADD R78, R62, R60 ;  /* 0x000000003e4e7229 */ /* 0x001fe4000000003c */
[----:B------:R-:W-:Y:S02]  /*3bb0*/  DFMA R68, R68, UR38, R120 ;  /* 0x0000002644447c2b */ /* 0x000fe40008000078 */
[----:B------:R-:W-:Y:S02]  /*3bc0*/  DADD R60, R62, -R60 ;  /* 0x000000003e3c7229 */ /* 0x000fe4000000083c */
[----:B------:R-:W-:Y:S02]  /*3bd0*/  DFMA R82, R30, R38, RZ ;  /* 0x000000261e52722b */ /* 0x000fe400000000ff */
[----:B------:R-:W-:-:S02]  /*3be0*/  DFMA R72, R20, R78, R72 ;  /* 0x0000004e1448722b */ /* 0x000fc40000000048 */
[C---:B------:R-:W-:Y:S02]  /*3bf0*/  DFMA R74, R78.reuse, R22, R74 ;  /* 0x000000164e4a722b */ /* 0x040fe4000000004a */
[C---:B------:R-:W-:Y:S02]  /*3c00*/  DFMA R76, R78.reuse, UR28, R76 ;  /* 0x0000001c4e4c7c2b */ /* 0x040fe4000800004c */
[C---:B------:R-:W-:Y:S02]  /*3c10*/  DFMA R64, R78.reuse, UR40, R64 ;  /* 0x000000284e407c2b */ /* 0x040fe40008000040 */
[C---:B------:R-:W-:Y:S02]  /*3c20*/  DFMA R62, R78.reuse, UR48, R118 ;  /* 0x000000304e3e7c2b */ /* 0x040fe40008000076 */
[----:B------:R-:W-:Y:S02]  /*3c30*/  DFMA R68, R78, UR46, R68 ;  /* 0x0000002e4e447c2b */ /* 0x000fe40008000044 */
[----:B-1----:R-:W-:-:S02]  /*3c40*/  DADD R78, R66, R80 ;  /* 0x00000000424e7229 */ /* 0x002fc40000000050 */
[----:B------:R-:W-:Y:S02]  /*3c50*/  DADD R66, R66, -R80 ;  /* 0x0000000042427229 */ /* 0x000fe40000000850 */
[----:B------:R-:W-:Y:S02]  /*3c60*/  DFMA R80, R36, R30, RZ ;  /* 0x0000001e2450722b */ /* 0x000fe400000000ff */
[C---:B------:R-:W-:Y:S02]  /*3c70*/  DFMA R116, R30.reuse, UR24, RZ ;  /* 0x000000181e747c2b */ /* 0x040fe400080000ff */
[C---:B------:R-:W-:Y:S02]  /*3c80*/  DFMA R118, R30.reuse, UR26, RZ ;  /* 0x0000001a1e767c2b */ /* 0x040fe400080000ff */
[C---:B------:R-:W-:Y:S01]  /*3c90*/  DFMA R120, R30.reuse, UR54, RZ ;  /* 0x000000361e787c2b */ /* 0x040fe200080000ff */
[----:B------:R-:W-:Y:S01]  /*3ca0*/  R2UR.FILL UR55, R113 ;  /* 0x00000000713772ca */ /* 0x000fe200004e0000 */
[----:B------:R-:W-:Y:S01]  /*3cb0*/  DFMA R30, R30, UR20, RZ ;  /* 0x000000141e1e7c2b */ /* 0x000fe200080000ff */
[----:B------:R-:W-:Y:S01]  /*3cc0*/  R2UR.FILL UR54, R114 ;  /* 0x00000000723672ca */ /* 0x000fe200004e0000 */
        /* <DEDUP_REMOVED lines=22> */
[C---:B------:R-:W-:Y:S02]  /*3e30*/  DFMA R116, R58.reuse, UR36, R116 ;  /* 0x000000243a747c2b */ /* 0x040fe40008000074 */
[C---:B------:R-:W-:Y:S02]  /*3e40*/  DFMA R118, R58.reuse, UR34, R118 ;  /* 0x000000223a767c2b */ /* 0x040fe40008000076 */
[C---:B------:R-:W-:Y:S02]  /*3e50*/  DFMA R120, R58.reuse, UR68, R120 ;  /* 0x000000443a787c2b */ /* 0x040fe40008000078 */
[----:B------:R-:W-:Y:S02]  /*3e60*/  DFMA R30, R58, UR74, R30 ;  /* 0x0000004a3a1e7c2b */ /* 0x000fe4000800001e */
[----:B------:R-:W-:-:S02]  /*3e70*/  DFMA R80, R52, R60, R80 ;  /* 0x0000003c3450722b */ /* 0x000fc40000000050 */
[C---:B------:R-:W-:Y:S02]  /*3e80*/  DFMA R82, R60.reuse, R54, R82 ;  /* 0x000000363c52722b */ /* 0x040fe40000000052 */
[C---:B------:R-:W-:Y:S02]  /*3e90*/  DFMA R116, R60.reuse, UR58, R116 ;  /* 0x0000003a3c747c2b */ /* 0x040fe40008000074 */
        /* <DEDUP_REMOVED lines=8> */
[----:B------:R-:W-:Y:S02]  /*3f20*/  DFMA R72, R24, R78, R72 ;  /* 0x0000004e1848722b */ /* 0x000fe40000000048 */
[----:B------:R-:W-:-:S02]  /*3f30*/  DFMA R74, R78, R26, R74 ;  /* 0x0000001a4e4a722b */ /* 0x000fc4000000004a */
        /* <DEDUP_REMOVED lines=29> */
.L_x_92:
[----:B------:R-:W-:Y:S05]  /*4110*/  BSYNC.RECONVERGENT B0 ;  /* 0x0000000000007941 */ /* 0x000fea0003800200 */
.L_x_91:
[----:B------:R-:W-:Y:S01]  /*4120*/  BAR.SYNC.DEFER_BLOCKING 0x0 ;  /* 0x0000000000007b1d */ /* 0x000fe20000010000 */
[----:B---3--:R-:W-:Y:S02]  /*4130*/  MOV.SPILL R2, UR65 ;  /* 0x0000004100027c02 */ /* 0x008fe40009000f00 */
[----:B--2---:R-:W-:Y:S02]  /*4140*/  MOV.SPILL R71, UR64 ;  /* 0x0000004000477c02 */ /* 0x004fe40009000f00 */
[----:B------:R-:W-:Y:S02]  /*4150*/  R2UR UR64, R96 ;  /* 0x00000000604072ca */ /* 0x000fe400000e0000 */
[----:B------:R-:W-:Y:S02]  /*4160*/  R2UR UR65, R97 ;  /* 0x00000000614172ca */ /* 0x000fe400000e0000 */
[----:B-1----:R-:W-:Y:S02]  /*4170*/  MOV.SPILL R76, UR61 ;  /* 0x0000003d004c7c02 */ /* 0x002fe40009000f00 */
[----:B------:R-:W-:-:S02]  /*4180*/  MOV.SPILL R77, UR60 ;  /* 0x0000003c004d7c02 */ /* 0x000fc40009000f00 */
[----:B------:R-:W-:Y:S02]  /*4190*/  R2UR UR60, R106 ;  /* 0x000000006a3c72ca */ /* 0x000fe400000e0000 */
[----:B------:R-:W-:Y:S02]  /*41a0*/  R2UR UR61, R107 ;  /* 0x000000006b3d72ca */ /* 0x000fe400000e0000 */
[----:B0-----:R-:W-:Y:S02]  /*41b0*/  MOV.SPILL R80, UR55 ;  /* 0x0000003700507c02 */ /* 0x001fe40009000f00 */
[----:B------:R-:W-:Y:S02]  /*41c0*/  MOV.SPILL R81, UR54 ;  /* 0x0000003600517c02 */ /* 0x000fe40009000f00 */
[----:B------:R-:W-:Y:S02]  /*41d0*/  MOV.SPILL R78, UR63 ;  /* 0x0000003f004e7c02 */ /* 0x000fe40009000f00 */
[----:B------:R-:W-:Y:S01]  /*41e0*/  MOV.SPILL R79, UR62 ;  /* 0x0000003e004f7c02 */ /* 0x000fe20009000f00 */
[----:B------:R-:W-:Y:S01]  /*41f0*/  LDS.64 R30, [R70] ;  /* 0x00000000461e7984 */ /* 0x000fe20000000a00 */
[----:B------:R-:W-:-:S02]  /*4200*/  MOV.SPILL R74, UR67 ;  /* 0x00000043004a7c02 */ /* 0x000fc40009000f00 */
[----:B------:R-:W-:Y:S01]  /*4210*/  MOV.SPILL R75, UR66 ;  /* 0x00000042004b7c02 */ /* 0x000fe20009000f00 */
[----:B------:R-:W0:Y:S01]  /*4220*/  LDS.64 R34, [R70+0x35a0] ;  /* 0x0035a00046227984 */ /* 0x000e220000000a00 */
[----:B------:R-:W-:Y:S02]  /*4230*/  R2UR UR54, R90 ;  /* 0x000000005a3672ca */ /* 0x000fe400000e0000 */
[----:B------:R-:W-:Y:S01]  /*4240*/  R2UR UR55, R91 ;  /* 0x000000005b3772ca */ /* 0x000fe200000e0000 */
[----:B------:R-:W-:Y:S01]  /*4250*/  LDS.64 R56, [R70+0x4e0] ;  /* 0x0004e00046387984 */ /* 0x000fe20000000a00 */
[----:B------:R-:W-:Y:S02]  /*4260*/  R2UR UR62, R98 ;  /* 0x00000000623e72ca */ /* 0x000fe400000e0000 */
[----:B------:R-:W-:Y:S01]  /*4270*/  R2UR UR63, R99 ;  /* 0x00000000633f72ca */ /* 0x000fe200000e0000 */
[----:B------:R-:W1:Y:S01]  /*4280*/  LDS.64 R64, [R70+0x30c0] ;  /* 0x0030c00046407984 */ /* 0x000e620000000a00 */
[----:B------:R-:W-:-:S02]  /*4290*/  R2UR UR66, R102 ;  /* 0x00000000664272ca */ /* 0x000fc400000e0000 */
[----:B------:R-:W-:Y:S01]  /*42a0*/  R2UR UR67, R103 ;  /* 0x00000000674372ca */ /* 0x000fe200000e0000 */
[----:B------:R-:W-:Y:S04]  /*42b0*/  LDS.64 R66, [R70+0x9c0] ;  /* 0x0009c00046427984 */ /* 0x000fe80000000a00 */
[----:B------:R-:W2:Y:S01]  /*42c0*/  LDS.64 R68, [R70+0x2be0] ;  /* 0x002be00046447984 */ /* 0x000ea20000000a00 */
[C-C-:B0-----:R-:W-:Y:S02]  /*42d0*/  DADD R60, R30.reuse, R34.reuse ;  /* 0x000000001e3c7229 */ /* 0x141fe40000000022 */
[----:B------:R-:W-:Y:S01]  /*42e0*/  DADD R62, R30, -R34 ;  /* 0x000000001e3e7229 */ /* 0x000fe20000000822 */
[----:B------:R-:W-:Y:S05]  /*42f0*/  LDS.64 R30, [R70+0xea0] ;  /* 0x000ea000461e7984 */ /* 0x000fea0000000a00 */
[----:B------:R-:W-:Y:S01]  /*4300*/  DFMA R6, R60, R6, RZ ;  /* 0x000000063c06722b */ /* 0x000fe200000000ff */
[----:B------:R-:W0:Y:S01]  /*4310*/  LDS.64 R34, [R70+0x2700] ;  /* 0x0027000046227984 */ /* 0x000e220000000a00 */
[----:B-1----:R-:W-:-:S02]  /*4320*/  DADD R58, R56, R64 ;  /* 0x00000000383a7229 */ /* 0x002fc40000000040 */
[----:B------:R-:W-:Y:S02]  /*4330*/  DFMA R4, R4, R60, RZ ;  /* 0x0000003c0404722b */ /* 0x000fe400000000ff */
[----:B------:R-:W-:Y:S02]  /*4340*/  DADD R56, R56, -R64 ;  /* 0x0000000038387229 */ /* 0x000fe40000000840 */
[----:B------:R-:W-:Y:S02]  /*4350*/  DFMA R36, R36, R62, RZ ;  /* 0x0000003e2424722b */ /* 0x000fe400000000ff */
[----:B------:R-:W-:Y:S02]  /*4360*/  DFMA R72, R58, R10, R6 ;  /* 0x0000000a3a48722b */ /* 0x000fe40000000006 */
[----:B------:R-:W-:Y:S01]  /*4370*/  DFMA R64, R8, R58, R4 ;  /* 0x0000003a0840722b */ /* 0x000fe20000000004 */
[----:B------:R-:W-:Y:S01]  /*4380*/  LDS.64 R6, [R70+0x1380] ;  /* 0x0013800046067984 */ /* 0x000fe20000000a00 */
[----:B------:R-:W-:-:S02]  /*4390*/  DFMA R38, R62, R38, RZ ;  /* 0x000000263e26722b */ /* 0x000fc400000000ff */
[----:B------:R-:W-:Y:S01]  /*43a0*/  DFMA R40, R40, R56, R36 ;  /* 0x000000382828722b */ /* 0x000fe20000000024 */
[----:B------:R-:W1:Y:S01]  /*43b0*/  LDS.64 R8, [R70+0x2220] ;  /* 0x0022200046087984 */ /* 0x000e620000000a00 */
[----:B--2---:R-:W-:Y:S02]  /*43c0*/  DADD R36, R66, -R68 ;  /* 0x0000000042247229 */ /* 0x004fe40000000844 */
[----:B------:R-:W-:Y:S01]  /*43d0*/  DFMA R28, R28, R60, RZ ;  /* 0x0000003c1c1c722b */ /* 0x000fe200000000ff */
[----:B------:R-:W-:Y:S01]  /*43e0*/  LDS.64 R4, [R70+0x1860] ;  /* 0x0018600046047984 */ /* 0x000fe20000000a00 */
[----:B------:R-:W-:Y:S02]  /*43f0*/  DFMA R42, R56, R42, R38 ;  /* 0x0000002a382a722b */ /* 0x000fe40000000026 */
[----:B------:R-:W-:Y:S01]  /*4400*/  DADD R38, R66, R68 ;  /* 0x0000000042267229 */ /* 0x000fe20000000044 */
[----:B------:R-:W2:Y:S01]  /*4410*/  LDS.64 R10, [R70+0x1d40] ;  /* 0x001d4000460a7984 */ /* 0x000ea20000000a00 */
[----:B------:R-:W-:-:S02]  /*4420*/  DFMA R66, R60, UR32, RZ ;  /* 0x000000203c427c2b */ /* 0x000fc400080000ff */
[C---:B------:R-:W-:Y:S01]  /*4430*/  DFMA R82, R60.reuse, UR64, RZ ;  /* 0x000000403c527c2b */ /* 0x040fe200080000ff */
[----:B------:R-:W-:Y:S01]  /*4440*/  R2UR UR64, R108 ;  /* 0x000000006c4072ca */ /* 0x000fe200000e0000 */
[----:B------:R-:W-:Y:S01]  /*4450*/  DFMA R86, R60, UR22, RZ ;  /* 0x000000163c567c2b */ /* 0x000fe200080000ff */
[----:B------:R-:W-:Y:S01]  /*4460*/  R2UR UR65, R109 ;  /* 0x000000006d4172ca */ /* 0x000fe200000e0000 */
[C---:B------:R-:W-:Y:S02]  /*4470*/  DFMA R60, R62.reuse, UR24, RZ ;  /* 0x000000183e3c7c2b */ /* 0x040fe400080000ff */
[C---:B------:R-:W-:Y:S02]  /*4480*/  DFMA R68, R62.reuse, UR26, RZ ;  /* 0x0000001a3e447c2b */ /* 0x040fe400080000ff */
[C---:B------:R-:W-:Y:S01]  /*4490*/  DFMA R84, R62.reuse, UR60, RZ ;  /* 0x0000003c3e547c2b */ /* 0x040fe200080000ff */
[----:B------:R-:W-:Y:S01]  /*44a0*/  R2UR UR60, R104 ;  /* 0x00000000683c72ca */ /* 0x000fe200000e0000 */
[----:B------:R-:W-:Y:S01]  /*44b0*/  DFMA R62, R62, UR20, RZ ;  /* 0x000000143e3e7c2b */ /* 0x000fe200080000ff */
        /* <DEDUP_REMOVED lines=13> */
[C---:B------:R-:W-:Y:S01]  /*4590*/  DFMA R84, R56.reuse, UR64, R84 ;  /* 0x0000004038547c2b */ /* 0x040fe20008000054 */
[----:B------:R-:W-:Y:S01]  /*45a0*/  R2UR UR64, R92 ;  /* 0x000000005c4072ca */ /* 0x000fe200000e0000 */
[----:B------:R-:W-:Y:S01]  /*45b0*/  DFMA R62, R56, UR12, R62 ;  /* 0x0000000c383e7c2b */ /* 0x000fe2000800003e */
[----:B------:R-:W-:Y:S01]  /*45c0*/  R2UR UR65, R93 ;  /* 0x000000005d4172ca */ /* 0x000fe200000e0000 */
[----:B------:R-:W-:-:S02]  /*45d0*/  DFMA R64, R12, R38, R64 ;  /* 0x000000260c40722b */ /* 0x000fc40000000040 */
[----:B0-----:R-:W-:Y:S02]  /*45e0*/  DADD R12, R30, R34 ;  /* 0x000000001e0c7229 */ /* 0x001fe40000000022 */
[----:B------:R-:W-:Y:S02]  /*45f0*/  DFMA R42, R36, R46, R42 ;  /* 0x0000002e242a722b */ /* 0x000fe4000000002a */
[----:B------:R-:W-:Y:S02]  /*4600*/  DADD R30, R30, -R34 ;  /* 0x000000001e1e7229 */ /* 0x000fe40000000822 */
        /* <DEDUP_REMOVED lines=17> */
[----:B-1----:R-:W-:Y:S02]  /*4720*/  DADD R14, R6, -R8 ;  /* 0x00000000060e7229 */ /* 0x002fe40000000808 */
[----:B------:R-:W-:Y:S02]  /*4730*/  DFMA R42, R30, R50, R42 ;  /* 0x000000321e2a722b */ /* 0x000fe4000000002a */
[C---:B------:R-:W-:Y:S01]  /*4740*/  DFMA R28, R12.reuse, UR64, R28 ;  /* 0x000000400c1c7c2b */ /* 0x040fe2000800001c */
[----:B------:R-:W-:Y:S01]  /*4750*/  R2UR.FILL UR65, R2 ;  /* 0x00000000024172ca */ /* 0x000fe200004e0000 */
[C---:B------:R-:W-:Y:S01]  /*4760*/  DFMA R66, R12.reuse, UR4, R66 ;  /* 0x000000040c427c2b */ /* 0x040fe20008000042 */
[----:B------:R-:W-:Y:S01]  /*4770*/  R2UR.FILL UR64, R71 ;  /* 0x00000000474072ca */ /* 0x000fe200004e0000 */
[C---:B------:R-:W-:Y:S02]  /*4780*/  DFMA R82, R12.reuse, UR44, R82 ;  /* 0x0000002c0c527c2b */ /* 0x040fe40008000052 */
[----:B------:R-:W-:-:S02]  /*4790*/  DFMA R86, R12, UR38, R86 ;  /* 0x000000260c567c2b */ /* 0x000fc40008000056 */
[----:B------:R-:W-:Y:S02]  /*47a0*/  DADD R6, R6, R8 ;  /* 0x0000000006067229 */ /* 0x000fe40000000008 */
[C---:B------:R-:W-:Y:S02]  /*47b0*/  DFMA R60, R30.reuse, UR36, R60 ;  /* 0x000000241e3c7c2b */ /* 0x040fe4000800003c */
[C---:B------:R-:W-:Y:S02]  /*47c0*/  DFMA R68, R30.reuse, UR34, R68 ;  /* 0x000000221e447c2b */ /* 0x040fe40008000044 */
[C---:B------:R-:W-:Y:S02]  /*47d0*/  DFMA R84, R30.reuse, UR68, R84 ;  /* 0x000000441e547c2b */ /* 0x040fe40008000054 */
[----:B------:R-:W-:Y:S02]  /*47e0*/  DFMA R62, R30, UR74, R62 ;  /* 0x0000004a1e3e7c2b */ /* 0x000fe4000800003e */
[----:B--2---:R-:W-:-:S02]  /*47f0*/  DADD R8, R4, R10 ;  /* 0x0000000004087229 */ /* 0x004fc4000000000a */
[----:B------:R-:W-:Y:S02]  /*4800*/  DFMA R40, R44, R36, R40 ;  /* 0x000000242c28722b */ /* 0x000fe40000000028 */
[----:B------:R-:W-:Y:S02]  /*4810*/  DFMA R42, R14, R54, R42 ;  /* 0x000000360e2a722b */ /* 0x000fe4000000002a */
[----:B------:R-:W-:Y:S02]  /*4820*/  DADD R4, R4, -R10 ;  /* 0x0000000004047229 */ /* 0x000fe4000000080a */
[C---:B------:R-:W-:Y:S02]  /*4830*/  DFMA R28, R6.reuse, UR28, R28 ;  /* 0x0000001c061c7c2b */ /* 0x040fe4000800001c */
[C---:B------:R-:W-:Y:S02]  /*4840*/  DFMA R66, R6.reuse, UR40, R66 ;  /* 0x0000002806427c2b */ /* 0x040fe40008000042 */
[----:B------:R-:W-:-:S02]  /*4850*/  DFMA R82, R6, UR48, R82 ;  /* 0x0000003006527c2b */ /* 0x000fc40008000052 */
[----:B------:R-:W-:Y:S02]  /*4860*/  DFMA R60, R14, UR58, R60 ;  /* 0x0000003a0e3c7c2b */ /* 0x000fe4000800003c */
[----:B------:R-:W-:Y:S02]  /*4870*/  DFMA R86, R6, UR46, R86 ;  /* 0x0000002e06567c2b */ /* 0x000fe40008000056 */
[C---:B------:R-:W-:Y:S02]  /*4880*/  DFMA R68, R14.reuse, UR56, R68 ;  /* 0x000000380e447c2b */ /* 0x040fe40008000044 */
[C---:B------:R-:W-:Y:S02]  /*4890*/  DFMA R84, R14.reuse, UR70, R84 ;  /* 0x000000460e547c2b */ /* 0x040fe40008000054 */
[----:B------:R-:W-:Y:S02]  /*48a0*/  DFMA R62, R14, UR76, R62 ;  /* 0x0000004c0e3e7c2b */ /* 0x000fe4000800003e */
[----:B------:R-:W-:-:S02]  /*48b0*/  DFMA R64, R16, R12, R64 ;  /* 0x0000000c1040722b */ /* 0x000fc40000000040 */
[----:B------:R-:W-:Y:S02]  /*48c0*/  DFMA R40, R48, R30, R40 ;  /* 0x0000001e3028722b */ /* 0x000fe40000000028 */
        /* <DEDUP_REMOVED lines=17> */
[----:B------:R-:W-:Y:S02]  /*49e0*/  DADD R14, R86, R62 ;  /* 0x00000000560e7229 */ /* 0x000fe4000000003e */
[----:B------:R-:W-:Y:S02]  /*49f0*/  DFMA R40, R32, R4, R40 ;  /* 0x000000042028722b */ /* 0x000fe40000000028 */
[----:B------:R-:W-:-:S02]  /*4a00*/  DFMA R64, R24, R8, R64 ;  /* 0x000000081840722b */ /* 0x000fc40000000040 */
[----:B------:R-:W-:Y:S02]  /*4a10*/  DFMA R72, R8, R26, R72 ;  /* 0x0000001a0848722b */ /* 0x000fe40000000048 */
[----:B------:R-:W-:Y:S02]  /*4a20*/  DADD R12, R82, R84 ;  /* 0x00000000520c7229 */ /* 0x000fe40000000054 */
[----:B------:R-:W-:Y:S02]  /*4a30*/  DADD R10, R66, R68 ;  /* 0x00000000420a7229 */ /* 0x000fe40000000044 */
[----:B------:R-:W-:Y:S02]  /*4a40*/  DADD R8, R28, R60 ;  /* 0x000000001c087229 */ /* 0x000fe4000000003c */
[----:B------:R-:W-:Y:S02]  /*4a50*/  DADD R6, R72, R42 ;  /* 0x0000000048067229 */ /* 0x000fe4000000002a */
[----:B------:R-:W-:Y:S01]  /*4a60*/  DADD R4, R64, R40 ;  /* 0x0000000040047229 */ /* 0x000fe20000000028 */
[----:B0-----:R-:W-:Y:S01]  /*4a70*/  IMAD.WIDE R2, R3, 0x8, R16 ;  /* 0x0000000803027825 */ /* 0x001fe200078e0210 */
[----:B------:R-:W-:-:S02]  /*4a80*/  DADD R62, R86, -R62 ;  /* 0x00000000563e7229 */ /* 0x000fc4000000083e */
[----:B------:R-:W-:Y:S02]  /*4a90*/  DADD R82, R82, -R84 ;  /* 0x0000000052527229 */ /* 0x000fe40000000854 */
[----:B------:R-:W-:Y:S01]  /*4aa0*/  DADD R66, R66, -R68 ;  /* 0x0000000042427229 */ /* 0x000fe20000000844 */
[----:B-1----:R-:W-:Y:S01]  /*4ab0*/  STG.E.64 desc[UR4][R2.64+0x1680], R14 ;  /* 0x0016800e02007986 */ /* 0x002fe2000c101b04 */
        /* <DEDUP_REMOVED lines=15> */
.L_x_93:
        /* <DEDUP_REMOVED lines=13> */
.L_x_1045:


//--------------------- .text._Z32massMatrixMultiplyConstantKernelILi11ELi15ELi1EEviPKdS1_S1_S1_Pd --------------------------
	.section	.text._Z32massMatrixMultiplyConstantKernelILi11ELi15ELi1EEviPKdS1_S1_S1_Pd,"ax",@progbits
	.align	128
        .global         _Z32massMatrixMultiplyConstantKernelILi11ELi15ELi1EEviPKdS1_S1_S1_Pd
        .type           _Z32massMatrixMultiplyConstantKernelILi11ELi15ELi1EEviPKdS1_S1_S1_Pd,@function
        .size           _Z32massMatrixMultiplyConstantKernelILi11ELi15ELi1EEviPKdS1_S1_S1_Pd,(.L_x_1046 - _Z32massMatrixMultiplyConstantKernelILi11ELi15ELi1EEviPKdS1_S1_S1_Pd)
        .other          _Z32massMatrixMultiplyConstantKernelILi11ELi15ELi1EEviPKdS1_S1_S1_Pd,@"STO_CUDA_ENTRY STV_DEFAULT"
_Z32massMatrixMultiplyConstantKernelILi11ELi15ELi1EEviPKdS1_S1_S1_Pd:
.text._Z32massMatrixMultiplyConstantKernelILi11ELi15ELi1EEviPKdS1_S1_S1_Pd:
        /* <DEDUP_REMOVED lines=44> */
[----:B0-----:R-:W-:Y:S01]  /*02c0*/  UMOV UR66, UR4 ;  /* 0x0000000400427c82 */ /* 0x001fe20008000000 */
[----:B------:R-:W-:Y:S01]  /*02d0*/  UMOV UR67, UR5 ;  /* 0x0000000500437c82 */ /* 0x000fe20008000000 */
[----:B------:R-:W-:Y:S01]  /*02e0*/  UMOV UR64, UR6 ;  /* 0x0000000600407c82 */ /* 0x000fe20008000000 */
[----:B------:R-:W-:Y:S01]  /*02f0*/  UMOV UR65, UR7 ;  /* 0x0000000700417c82 */ /* 0x000fe20008000000 */
[----:B------:R-:W0:Y:S01]  /*0300*/  LDCU.128 UR8, c[0x3][0x120] ;  /* 0x00c02400ff0877ac */ /* 0x000e220008000c00 */
[----:B-----5:R-:W-:Y:S01]  /*0310*/  IMAD.U32 R114, RZ, RZ, UR16 ;  /* 0x00000010ff727e24 */ /* 0x020fe2000f8e00ff */
[----:B------:R-:W-:Y:S01]  /*0320*/  MOV R115, UR17 ;  /* 0x0000001100737c02 */ /* 0x000fe20008000f00 */
[----:B------:R-:W-:Y:S01]  /*0330*/  IMAD.U32 R106, RZ, RZ, UR18 ;  /* 0x00000012ff6a7e24 */ /* 0x000fe2000f8e00ff */
[----:B------:R-:W4:Y:S01]  /*0340*/  LDCU.128 UR4, c[0x3][0x150] ;  /* 0x00c02a00ff0477ac */ /* 0x000f220008000c00 */
[----:B------:R-:W-:Y:S01]  /*0350*/  IMAD.U32 R107, RZ, RZ, UR19 ;  /* 0x00000013ff6b7e24 */ /* 0x000fe2000f8e00ff */
[----:B------:R-:W-:Y:S01]  /*0360*/  MOV R116, UR50 ;  /* 0x0000003200747c02 */ /* 0x000fe20008000f00 */
[----:B------:R-:W-:Y:S01]  /*0370*/  IMAD.U32 R118, RZ, RZ, UR48 ;  /* 0x00000030ff767e24 */ /* 0x000fe2000f8e00ff */
[----:B------:R-:W5:Y:S01]  /*0380*/  LDCU.128 UR16, c[0x3][0x7c0] ;  /* 0x00c0f800ff1077ac */ /* 0x000f620008000c00 */
[----:B------:R-:W-:Y:S01]  /*0390*/  IMAD.U32 R119, RZ, RZ, UR49 ;  /* 0x00000031ff777e24 */ /* 0x000fe2000f8e00ff */
[----:B------:R-:W-:Y:S01]  /*03a0*/  MOV R104, UR14 ;  /* 0x0000000e00687c02 */ /* 0x000fe20008000f00 */
[----:B------:R-:W-:Y:S01]  /*03b0*/  IMAD.U32 R117, RZ, RZ, UR51 ;  /* 0x00000033ff757e24 */ /* 0x000fe2000f8e00ff */
[----:B------:R-:W2:Y:S01]  /*03c0*/  LDCU.128 UR48, c[0x3][0x790] ;  /* 0x00c0f200ff3077ac */ /* 0x000ea20008000c00 */
[----:B------:R-:W-:Y:S01]  /*03d0*/  IMAD.U32 R112, RZ, RZ, UR12 ;  /* 0x0000000cff707e24 */ /* 0x000fe2000f8e00ff */
[----:B------:R-:W-:Y:S01]  /*03e0*/  MOV R98, UR52 ;  /* 0x0000003400627c02 */ /* 0x000fe20008000f00 */
[----:B------:R-:W-:Y:S01]  /*03f0*/  IMAD.U32 R113, RZ, RZ, UR13 ;  /* 0x0000000dff717e24 */ /* 0x000fe2000f8e00ff */
[----:B------:R-:W-:Y:S01]  /*0400*/  MOV R97, UR55 ;  /* 0x0000003700617c02 */ /* 0x000fe20008000f00 */
[----:B------:R-:W-:Y:S01]  /*0410*/  IMAD.U32 R105, RZ, RZ, UR15 ;  /* 0x0000000fff697e24 */ /* 0x000fe2000f8e00ff */
[----:B0-----:R-:W-:Y:S01]  /*0420*/  MOV R110, UR8 ;  /* 0x00000008006e7c02 */ /* 0x001fe20008000f00 */
[----:B------:R-:W-:Y:S01]  /*0430*/  IMAD.U32 R111, RZ, RZ, UR9 ;  /* 0x00000009ff6f7e24 */ /* 0x000fe2000f8e00ff */
[----:B------:R-:W-:Y:S01]  /*0440*/  MOV R103, UR11 ;  /* 0x0000000b00677c02 */ /* 0x000fe20008000f00 */
[----:B------:R-:W-:Y:S01]  /*0450*/  IMAD.U32 R102, RZ, RZ, UR10 ;  /* 0x0000000aff667e24 */ /* 0x000fe2000f8e00ff */
[----:B----4-:R-:W-:Y:S01]  /*0460*/  MOV R109, UR5 ;  /* 0x00000005006d7c02 */ /* 0x010fe20008000f00 */
[----:B------:R-:W-:Y:S01]  /*0470*/  IMAD.U32 R108, RZ, RZ, UR4 ;  /* 0x00000004ff6c7e24 */ /* 0x000fe2000f8e00ff */
[----:B------:R-:W0:Y:S01]  /*0480*/  LDCU.128 UR12, c[0x3][0x7f0] ;  /* 0x00c0fe00ff0c77ac */ /* 0x000e220008000c00 */
[----:B------:R-:W-:Y:S01]  /*0490*/  IMAD.U32 R100, RZ, RZ, UR6 ;  /* 0x00000006ff647e24 */ /* 0x000fe2000f8e00ff */
[----:B-----5:R-:W-:Y:S01]  /*04a0*/  MOV R80, UR18 ;  /* 0x0000001200507c02 */ /* 0x020fe20008000f00 */
[----:B------:R-:W-:Y:S01]  /*04b0*/  IMAD.U32 R101, RZ, RZ, UR7 ;  /* 0x00000007ff657e24 */ /* 0x000fe2000f8e00ff */
[----:B------:R-:W4:Y:S01]  /*04c0*/  LDCU.128 UR8, c[0x3][0x820] ;  /* 0x00c10400ff0877ac */ /* 0x000f220008000c00 */
[----:B------:R-:W-:Y:S01]  /*04d0*/  IMAD.U32 R99, RZ, RZ, UR53 ;  /* 0x00000035ff637e24 */ /* 0x000fe2000f8e00ff */
[----:B-1----:R-:W-:Y:S01]  /*04e0*/  MOV R127, UR57 ;  /* 0x00000039007f7c02 */ /* 0x002fe20008000f00 */
[----:B------:R-:W-:Y:S01]  /*04f0*/  IMAD.U32 R96, RZ, RZ, UR54 ;  /* 0x00000036ff607e24 */ /* 0x000fe2000f8e00ff */
[----:B------:R-:W1:Y:S01]  /*0500*/  LDCU.128 UR4, c[0x3][0x850] ;  /* 0x00c10a00ff0477ac */ /* 0x000e620008000c00 */
[----:B------:R-:W-:Y:S01]  /*0510*/  IMAD.U32 R82, RZ, RZ, UR16 ;  /* 0x00000010ff527e24 */ /* 0x000fe2000f8e00ff */
[----:B--2---:R-:W-:Y:S01]  /*0520*/  MOV R122, UR36 ;  /* 0x00000024007a7c02 */ /* 0x004fe20008000f00 */
[----:B------:R-:W-:Y:S01]  /*0530*/  IMAD.U32 R83, RZ, RZ, UR17 ;  /* 0x00000011ff537e24 */ /* 0x000fe2000f8e00ff */
[----:B------:R-:W2:Y:S01]  /*0540*/  LDCU.128 UR52, c[0x3][0x100] ;  /* 0x00c02000ff3477ac */ /* 0x000ea20008000c00 */
[----:B------:R-:W-:Y:S01]  /*0550*/  IMAD.U32 R81, RZ, RZ, UR19 ;  /* 0x00000013ff517e24 */ /* 0x000fe2000f8e00ff */
[----:B------:R-:W-:Y:S01]  /*0560*/  MOV R121, UR39 ;  /* 0x0000002700797c02 */ /* 0x000fe20008000f00 */
[----:B------:R-:W-:Y:S01]  /*0570*/  IMAD.U32 R130, RZ, RZ, UR32 ;  /* 0x00000020ff827e24 */ /* 0x000fe2000f8e00ff */
[----:B------:R-:W-:Y:S01]  /*0580*/  UMOV UR16, UR66 ;  /* 0x0000004200107c82 */ /* 0x000fe20008000000 */
[----:B------:R-:W-:Y:S01]  /*0590*/  UMOV UR17, UR67 ;  /* 0x0000004300117c82 */ /* 0x000fe20008000000 */
[----:B------:R-:W-:Y:S01]  /*05a0*/  UMOV UR18, UR64 ;  /* 0x0000004000127c82 */ /* 0x000fe20008000000 */
[----:B------:R-:W-:Y:S01]  /*05b0*/  UMOV UR19, UR65 ;  /* 0x0000004100137c82 */ /* 0x000fe20008000000 */
[----:B------:R-:W-:Y:S01]  /*05c0*/  IMAD.U32 R131, RZ, RZ, UR33 ;  /* 0x00000021ff837e24 */ /* 0x000fe2000f8e00ff */
[----:B------:R-:W-:Y:S01]  /*05d0*/  MOV.SPILL R3, UR19 ;  /* 0x0000001300037c02 */ /* 0x000fe20009000f00 */
[----:B------:R-:W-:Y:S01]  /*05e0*/  IMAD.U32 R126, RZ, RZ, UR56 ;  /* 0x00000038ff7e7e24 */ /* 0x000fe2000f8e00ff */
[----:B------:R-:W-:Y:S01]  /*05f0*/  MOV.SPILL R150, UR18 ;  /* 0x0000001200967c02 */ /* 0x000fe20009000f00 */
[----:B------:R-:W-:Y:S01]  /*0600*/  IMAD.U32 R123, RZ, RZ, UR37 ;  /* 0x00000025ff7b7e24 */ /* 0x000fe2000f8e00ff */
[----:B------:R-:W-:Y:S01]  /*0610*/  MOV.SPILL R151, UR17 ;  /* 0x0000001100977c02 */ /* 0x000fe20009000f00 */
[----:B------:R-:W-:Y:S01]  /*0620*/  IMAD.U32 R120, RZ, RZ, UR38 ;  /* 0x00000026ff787e24 */ /* 0x000fe2000f8e00ff */
[----:B------:R-:W-:Y:S01]  /*0630*/  MOV.SPILL R158, UR16 ;  /* 0x00000010009e7c02 */ /* 0x000fe20009000f00 */
[----:B------:R-:W-:Y:S01]  /*0640*/  IMAD.U32 R90, RZ, RZ, UR44 ;  /* 0x0000002cff5a7e24 */ /* 0x000fe2000f8e00ff */
[----:B------:R-:W-:Y:S01]  /*0650*/  MOV R91, UR45 ;  /* 0x0000002d005b7c02 */ /* 0x000fe20008000f00 */
[----:B------:R-:W-:Y:S01]  /*0660*/  IMAD.U32 R88, RZ, RZ, UR46 ;  /* 0x0000002eff587e24 */ /* 0x000fe2000f8e00ff */
[----:B------:R-:W-:Y:S01]  /*0670*/  UMOV UR18, UR62 ;  /* 0x0000003e00127c82 */ /* 0x000fe20008000000 */
[----:B------:R-:W-:Y:S01]  /*0680*/  IMAD.U32 R89, RZ, RZ, UR47 ;  /* 0x0000002fff597e24 */ /* 0x000fe2000f8e00ff */
[----:B------:R-:W-:Y:S01]  /*0690*/  UMOV UR19, UR63 ;  /* 0x0000003f00137c82 */ /* 0x000fe20008000000 */
[----:B------:R-:W-:Y:S01]  /*06a0*/  UMOV UR16, UR60 ;  /* 0x0000003c00107c82 */ /* 0x000fe20008000000 */
[----:B------:R-:W-:Y:S01]  /*06b0*/  UMOV UR17, UR61 ;  /* 0x0000003d00117c82 */ /* 0x000fe20008000000 */
[----:B------:R-:W5:Y:S01]  /*06c0*/  LDCU.128 UR36, c[0x3][0xa0] ;  /* 0x00c01400ff2477ac */ /* 0x000f620008000c00 */
[----:B------:R-:W-:Y:S01]  /*06d0*/  MOV R128, UR34 ;  /* 0x0000002200807c02 */ /* 0x000fe20008000f00 */
[----:B------:R-:W-:Y:S01]  /*06e0*/  IMAD.U32 R129, RZ, RZ, UR35 ;  /* 0x00000023ff817e24 */ /* 0x000fe2000f8e00ff */
[----:B------:R-:W-:Y:S01]  /*06f0*/  MOV R92, UR42 ;  /* 0x0000002a005c7c02 */ /* 0x000fe20008000f00 */
[----:B------:R-:W5:Y:S01]  /*0700*/  LDCU.128 UR44, c[0x3][0xd0] ;  /* 0x00c01a00ff2c77ac */ /* 0x000f620008000c00 */
[----:B------:R-:W-:Y:S01]  /*0710*/  IMAD.U32 R124, RZ, RZ, UR58 ;  /* 0x0000003aff7c7e24 */ /* 0x000fe2000f8e00ff */
[----:B------:R-:W-:Y:S01]  /*0720*/  MOV R86, UR48 ;  /* 0x0000003000567c02 */ /* 0x000fe20008000f00 */
[----:B------:R-:W-:Y:S01]  /*0730*/  IMAD.U32 R125, RZ, RZ, UR59 ;  /* 0x0000003bff7d7e24 */ /* 0x000fe2000f8e00ff */
[----:B------:R-:W5:Y:S01]  /*0740*/  LDCU.128 UR60, c[0x3][0x130] ;  /* 0x00c02600ff3c77ac */ /* 0x000f620008000c00 */
[----:B------:R-:W-:Y:S01]  /*0750*/  IMAD.U32 R94, RZ, RZ, UR40 ;  /* 0x00000028ff5e7e24 */ /* 0x000fe2000f8e00ff */
[----:B0-----:R-:W-:Y:S01]  /*0760*/  MOV R79, UR13 ;  /* 0x0000000d004f7c02 */ /* 0x001fe20008000f00 */
[----:B------:R-:W-:Y:S01]  /*0770*/  IMAD.U32 R95, RZ, RZ, UR41 ;  /* 0x00000029ff5f7e24 */ /* 0x000fe2000f8e00ff */
[----:B------:R-:W0:Y:S01]  /*0780*/  LDCU.128 UR64, c[0x3][0x160] ;  /* 0x00c02c00ff4077ac */ /* 0x000e220008000c00 */
[----:B------:R-:W-:Y:S01]  /*0790*/  IMAD.U32 R93, RZ, RZ, UR43 ;  /* 0x0000002bff5d7e24 */ /* 0x000fe2000f8e00ff */
[----:B-1----:R-:W-:Y:S01]  /*07a0*/  MOV R74, UR4 ;  /* 0x00000004004a7c02 */ /* 0x002fe20008000f00 */
[----:B------:R-:W-:Y:S01]  /*07b0*/  IMAD.U32 R87, RZ, RZ, UR49 ;  /* 0x00000031ff577e24 */ /* 0x000fe2000f8e00ff */
[----:B------:R-:W1:Y:S01]  /*07c0*/  LDCU.128 UR40, c[0x3][0x7a0] ;  /* 0x00c0f400ff2877ac */ /* 0x000e620008000c00 */
[----:B------:R-:W-:Y:S01]  /*07d0*/  IMAD.U32 R78, RZ, RZ, UR12 ;  /* 0x0000000cff4e7e24 */ /* 0x000fe2000f8e00ff */
[----:B--2---:R-:W-:Y:S01]  /*07e0*/  MOV R56, UR52 ;  /* 0x0000003400387c02 */ /* 0x004fe20008000f00 */
[----:B----4-:R-:W-:Y:S01]  /*07f0*/  IMAD.U32 R76, RZ, RZ, UR8 ;  /* 0x00000008ff4c7e24 */ /* 0x010fe2000f8e00ff */
[----:B------:R-:W-:Y:S01]  /*0800*/  MOV R50, UR16 ;  /* 0x0000001000327c02 */ /* 0x000fe20008000f00 */
[----:B------:R-:W-:Y:S01]  /*0810*/  IMAD.U32 R77, RZ, RZ, UR9 ;  /* 0x00000009ff4d7e24 */ /* 0x000fe2000f8e00ff */
[----:B------:R-:W-:Y:S01]  /*0820*/  UMOV UR52, UR18 ;  /* 0x0000001200347c82 */ /* 0x000fe20008000000 */
[----:B------:R-:W-:Y:S01]  /*0830*/  IMAD.U32 R75, RZ, RZ, UR5 ;  /* 0x00000005ff4b7e24 */ /* 0x000fe2000f8e00ff */
[----:B------:R-:W-:Y:S01]  /*0840*/  MOV R85, UR51 ;  /* 0x0000003300557c02 */ /* 0x000fe20008000f00 */
[----:B------:R-:W-:Y:S01]  /*0850*/  IMAD.U32 R57, RZ, RZ, UR53 ;  /* 0x00000035ff397e24 */ /* 0x000fe2000f8e00ff */
[----:B------:R-:W-:Y:S01]  /*0860*/  UMOV UR53, UR19 ;  /* 0x0000001300357c82 */ /* 0x000fe20008000000 */
[----:B------:R-:W-:Y:S01]  /*0870*/  IMAD.U32 R51, RZ, RZ, UR17 ;  /* 0x00000011ff337e24 */ /* 0x000fe2000f8e00ff */
[----:B------:R-:W2:Y:S01]  /*0880*/  LDCU.128 UR16, c[0x3][0x750] ;  /* 0x00c0ea00ff1077ac */ /* 0x000ea20008000c00 */
[----:B------:R-:W-:Y:S01]  /*0890*/  IMAD.U32 R84, RZ, RZ, UR50 ;  /* 0x00000032ff547e24 */ /* 0x000fe2000f8e00ff */
[----:B------:R-:W-:Y:S01]  /*08a0*/  MOV R68, UR6 ;  /* 0x0000000600447c02 */ /* 0x000fe20008000f00 */
[----:B------:R-:W-:Y:S01]  /*08b0*/  IMAD.U32 R69, RZ, RZ, UR7 ;  /* 0x00000007ff457e24 */ /* 0x000fe2000f8e00ff */
[----:B------:R-:W4:Y:S01]  /*08c0*/  LDCU.128 UR32, c[0x3][0x770] ;  /* 0x00c0ee00ff2077ac */ /* 0x000f220008000c00 */
[----:B------:R-:W-:Y:S01]  /*08d0*/  IMAD.U32 R72, RZ, RZ, UR14 ;  /* 0x0000000eff487e24 */ /* 0x000fe2000f8e00ff */
[----:B------:R-:W-:Y:S01]  /*08e0*/  MOV R73, UR15 ;  /* 0x0000000f00497c02 */ /* 0x000fe20008000f00 */
[----:B------:R-:W-:Y:S01]  /*08f0*/  IMAD.U32 R70, RZ, RZ, UR10 ;  /* 0x0000000aff467e24 */ /* 0x000fe2000f8e00ff */
[----:B------:R-:W1:Y:S01]  /*0900*/  LDCU.128 UR48, c[0x3][0x7d0] ;  /* 0x00c0fa00ff3077ac */ /* 0x000e620008000c00 */
        /* <DEDUP_REMOVED lines=9> */
[----:B-----5:R-:W-:Y:S01]  /*09a0*/  MOV R61, UR37 ;  /* 0x00000025003d7c02 */ /* 0x020fe20008000f00 */
[----:B------:R-:W-:Y:S01]  /*09b0*/  IMAD.U32 R60, RZ, RZ, UR36 ;  /* 0x00000024ff3c7e24 */ /* 0x000fe2000f8e00ff */
[----:B------:R-:W-:Y:S01]  /*09c0*/  MOV R55, UR61 ;  /* 0x0000003d00377c02 */ /* 0x000fe20008000f00 */
[----:B------:R-:W-:Y:S01]  /*09d0*/  IMAD.U32 R58, RZ, RZ, UR44 ;  /* 0x0000002cff3a7e24 */ /* 0x000fe2000f8e00ff */
[----:B------:R-:W-:Y:S01]  /*09e0*/  MOV R49, UR25 ;  /* 0x0000001900317c02 */ /* 0x000fe20008000f00 */
[----:B------:R-:W-:Y:S01]  /*09f0*/  IMAD.U32 R59, RZ, RZ, UR45 ;  /* 0x0000002dff3b7e24 */ /* 0x000fe2000f8e00ff */
[----:B------:R-:W5:Y:S01]  /*0a00*/  LDCU.128 UR8, c[0x3][0x720] ;  /* 0x00c0e400ff0877ac */ /* 0x000f620008000c00 */
[----:B------:R-:W-:Y:S01]  /*0a10*/  IMAD.U32 R54, RZ, RZ, UR60 ;  /* 0x0000003cff367e24 */ /* 0x000fe2000f8e00ff */
[----:B------:R-:W5:Y:S01]  /*0a20*/  S2R R252, SR_CgaCtaId ;  /* 0x0000000000fc7919 */ /* 0x000f620000008800 */
[----:B0-----:R-:W-:Y:S01]  /*0a30*/  IMAD.U32 R52, RZ, RZ, UR64 ;  /* 0x00000040ff347e24 */ /* 0x001fe2000f8e00ff */
[----:B--2---:R-:W-:Y:S01]  /*0a40*/  UMOV UR64, UR16 ;  /* 0x0000001000407c82 */ /* 0x004fe20008000000 */
[----:B------:R-:W-:Y:S01]  /*0a50*/  IMAD.U32 R53, RZ, RZ, UR65 ;  /* 0x00000041ff357e24 */ /* 0x000fe2000f8e00ff */
[----:B------:R-:W-:Y:S01]  /*0a60*/  UMOV UR65, UR17 ;  /* 0x0000001100417c82 */ /* 0x000fe20008000000 */
[----:B------:R-:W-:Y:S01]  /*0a70*/  R2UR.FILL UR17, R151 ;  /* 0x00000000971172ca */ /* 0x000fe200004e0000 */
[----:B------:R-:W-:Y:S01]  /*0a80*/  IMAD.U32 R48, RZ, RZ, UR24 ;  /* 0x00000018ff307e24 */ /* 0x000fe2000f8e00ff */
[----:B------:R-:W-:Y:S01]  /*0a90*/  R2UR.FILL UR16, R158 ;  /* 0x000000009e1072ca */ /* 0x000fe200004e0000 */
[----:B----4-:R-:W-:Y:S01]  /*0aa0*/  IMAD.U32 R46, RZ, RZ, UR32 ;  /* 0x00000020ff2e7e24 */ /* 0x010fe2000f8e00ff */
[----:B------:R-:W0:Y:S01]  /*0ab0*/  LDCU.128 UR12, c[0x3][0x50] ;  /* 0x00c00a00ff0c77ac */ /* 0x000e220008000c00 */
[----:B------:R-:W-:Y:S01]  /*0ac0*/  IMAD.U32 R47, RZ, RZ, UR33 ;  /* 0x00000021ff2f7e24 */ /* 0x000fe2000f8e00ff */
[----:B------:R-:W-:Y:S01]  /*0ad0*/  ISETP.GT.U32.AND P1, PT, R2, 0xa4, PT ;  /* 0x000000a40200780c */ /* 0x000fe20003f24070 */
[----:B-1----:R-:W-:Y:S01]  /*0ae0*/  IMAD.U32 R244, RZ, RZ, UR6 ;  /* 0x00000006fff47e24 */ /* 0x002fe2000f8e00ff */
[----:B------:R-:W-:Y:S01]  /*0af0*/  BSSY.RECONVERGENT B0, `(.L_x_94) ;  /* 0x0000243000007945 */ /* 0x000fe20003800200 */
[----:B------:R-:W-:-:S04]  /*0b00*/  IMAD.U32 R245, RZ, RZ, UR7 ;  /* 0x00000007fff57e24 */ /* 0x000fc8000f8e00ff */
[----:B------:R-:W-:Y:S02]  /*0b10*/  UMOV UR25, UR17 ;  /* 0x0000001100197c82 */ /* 0x000fe40008000000 */
[----:B------:R-:W-:Y:S01]  /*0b20*/  UMOV UR24, UR16 ;  /* 0x0000001000187c82 */ /* 0x000fe20008000000 */
[----:B0-----:R-:W-:Y:S01]  /*0b30*/  MOV R164, UR14 ;  /* 0x0000000e00a47c02 */ /* 0x001fe20008000f00 */
[----:B------:R-:W-:Y:S01]  /*0b40*/  IMAD.U32 R165, RZ, RZ, UR15 ;  /* 0x0000000fffa57e24 */ /* 0x000fe2000f8e00ff */
[C-C-:B---3--:R-:W-:Y:S02]  /*0b50*/  DADD R222, R218.reuse, R6.reuse ;  /* 0x00000000dade7229 */ /* 0x148fe40000000006 */
[----:B------:R-:W-:Y:S02]  /*0b60*/  DADD R218, R218, -R6 ;  /* 0x00000000dada7229 */ /* 0x000fe40000000806 */
[C-C-:B------:R-:W-:Y:S02]  /*0b70*/  DADD R6, R14.reuse, R16.reuse ;  /* 0x000000000e067229 */ /* 0x140fe40000000010 */
[----:B------:R-:W-:-:S02]  /*0b80*/  DADD R4, R14, -R16 ;  /* 0x000000000e047229 */ /* 0x000fc40000000810 */
[C-C-:B------:R-:W-:Y:S02]  /*0b90*/  DADD R14, R12.reuse, R18.reuse ;  /* 0x000000000c0e7229 */ /* 0x140fe40000000012 */
[----:B------:R-:W-:Y:S02]  /*0ba0*/  DADD R18, R12, -R18 ;  /* 0x000000000c127229 */ /* 0x000fe40000000812 */
[C-C-:B------:R-:W-:Y:S02]  /*0bb0*/  DADD R12, R10.reuse, R20.reuse ;  /* 0x000000000a0c7229 */ /* 0x140fe40000000014 */
[----:B------:R-:W-:Y:S02]  /*0bc0*/  DADD R20, R10, -R20 ;  /* 0x000000000a147229 */ /* 0x000fe40000000814 */
[C-C-:B------:R-:W-:Y:S02]  /*0bd0*/  DADD R10, R8.reuse, R22.reuse ;  /* 0x00000000080a7229 */ /* 0x140fe40000000016 */
[----:B------:R-:W-:-:S02]  /*0be0*/  DADD R8, R8, -R22 ;  /* 0x0000000008087229 */ /* 0x000fc40000000816 */
[C-C-:B------:R-:W-:Y:S02]  /*0bf0*/  DADD R178, R210.reuse, R210.reuse ;  /* 0x00000000d2b27229 */ /* 0x140fe400000000d2 */
[----:B------:R-:W-:Y:S02]  /*0c00*/  DADD R210, R210, -R210 ;  /* 0x00000000d2d27229 */ /* 0x000fe400000008d2 */
[C---:B------:R-:W-:Y:S02]  /*0c10*/  DFMA R16, R10.reuse, R130, RZ ;  /* 0x000000820a10722b */ /* 0x040fe400000000ff */
        /* <DEDUP_REMOVED lines=29> */
[C---:B------:R-:W-:Y:S01]  /*0df0*/  DFMA R152, R20.reuse, R70, R40 ;  /* 0x000000461498722b */ /* 0x040fe20000000028 */
[----:B------:R-:W-:Y:S01]  /*0e00*/  IMAD.U32 R36, RZ, RZ, UR4 ;  /* 0x00000004ff247e24 */ /* 0x000fe2000f8e00ff */
[----:B------:R-:W-:Y:S01]  /*0e10*/  DFMA R156, R20, R68, R8 ;  /* 0x00000044149c722b */ /* 0x000fe20000000008 */
[----:B------:R-:W-:Y:S01]  /*0e20*/  IMAD.U32 R40, RZ, RZ, UR56 ;  /* 0x00000038ff287e24 */ /* 0x000fe2000f8e00ff */
[C---:B------:R-:W-:Y:S01]  /*0e30*/  DFMA R16, R14.reuse, R66, R16 ;  /* 0x000000420e10722b */ /* 0x040fe20000000010 */
[----:B------:R-:W-:Y:S01]  /*0e40*/  IMAD.U32 R41, RZ, RZ, UR57 ;  /* 0x00000039ff297e24 */ /* 0x000fe2000f8e00ff */
[C---:B------:R-:W-:Y:S01]  /*0e50*/  DFMA R8, R14.reuse, R64, R22 ;  /* 0x000000400e08722b */ /* 0x040fe20000000016 */
[----:B------:R-:W-:Y:S01]  /*0e60*/  MOV R37, UR5 ;  /* 0x0000000500257c02 */ /* 0x000fe20008000f00 */
[C---:B------:R-:W-:Y:S01]  /*0e70*/  DFMA R20, R14.reuse, R62, R26 ;  /* 0x0000003e0e14722b */ /* 0x040fe2000000001a */
[----:B------:R-:W-:Y:S01]  /*0e80*/  UMOV UR56, UR18 ;  /* 0x0000001200387c82 */ /* 0x000fe20008000000 */
[C---:B------:R-:W-:Y:S01]  /*0e90*/  DFMA R138, R14.reuse, R60, R30 ;  /* 0x0000003c0e8a722b */ /* 0x040fe2000000001e */
[----:B------:R-:W-:Y:S01]  /*0ea0*/  R2UR.FILL UR18, R150 ;  /* 0x00000000961272ca */ /* 0x000fe200004e0000 */
        /* <DEDUP_REMOVED lines=8> */
[----:B------:R-:W-:Y:S01]  /*0f30*/  MOV R44, UR40 ;  /* 0x00000028002c7c02 */ /* 0x000fe20008000f00 */
[----:B------:R-:W-:Y:S01]  /*0f40*/  IMAD.U32 R45, RZ, RZ, UR41 ;  /* 0x00000029ff2d7e24 */ /* 0x000fe2000f8e00ff */
[----:B------:R-:W-:Y:S01]  /*0f50*/  DFMA R190, R6, R30, R20 ;  /* 0x0000001e06be722b */ /* 0x000fe20000000014 */
[----:B------:R-:W-:Y:S01]  /*0f60*/  MOV R43, UR49 ;  /* 0x00000031002b7c02 */ /* 0x000fe20008000f00 */
[----:B------:R-:W-:Y:S01]  /*0f70*/  IMAD.U32 R21, RZ, RZ, UR67 ;  /* 0x00000043ff157e24 */ /* 0x000fe2000f8e00ff */
[----:B------:R-:W-:Y:S01]  /*0f80*/  MOV R20, UR66 ;  /* 0x0000004200147c02 */ /* 0x000fe20008000f00 */
[----:B------:R-:W-:Y:S01]  /*0f90*/  IMAD.U32 R39, RZ, RZ, UR69 ;  /* 0x00000045ff277e24 */ /* 0x000fe2000f8e00ff */
[C---:B------:R-:W-:Y:S01]  /*0fa0*/  DFMA R140, R18.reuse, R44, R28 ;  /* 0x0000002c128c722b */ /* 0x040fe2000000001c */
[----:B------:R-:W-:Y:S01]  /*0fb0*/  IMAD.U32 R34, RZ, RZ, UR74 ;  /* 0x0000004aff227e24 */ /* 0x000fe2000f8e00ff */
[----:B------:R-:W-:Y:S01]  /*0fc0*/  DFMA R132, R18, R50, R10 ;  /* 0x000000321284722b */ /* 0x000fe2000000000a */
[----:B------:R-:W-:Y:S01]  /*0fd0*/  IMAD.U32 R28, RZ, RZ, UR38 ;  /* 0x00000026ff1c7e24 */ /* 0x000fe2000f8e00ff */
[----:B------:R-:W-:Y:S01]  /*0fe0*/  DFMA R160, R6, R20, R14 ;  /* 0x0000001406a0722b */ /* 0x000fe2000000000e */
[----:B------:R-:W-:Y:S01]  /*0ff0*/  IMAD.U32 R29, RZ, RZ, UR39 ;  /* 0x00000027ff1d7e24 */ /* 0x000fe2000f8e00ff */
[----:B------:R-:W0:Y:S01]  /*1000*/  LDCU.128 UR36, c[0x3][0xb0] ;  /* 0x00c01600ff2477ac */ /* 0x000e220008000c00 */
[C---:B------:R-:W-:Y:S01]  /*1010*/  DFMA R134, R18.reuse, R48, R12 ;  /* 0x000000301286722b */ /* 0x040fe2000000000c */
[----:B------:R-:W-:Y:S01]  /*1020*/  MOV R14, UR34 ;  /* 0x00000022000e7c02 */ /* 0x000fe20008000f00 */
[C---:B------:R-:W-:Y:S01]  /*1030*/  DFMA R136, R18.reuse, R46, R24 ;  /* 0x0000002e1288722b */ /* 0x040fe20000000018 */
[----:B------:R-:W-:Y:S01]  /*1040*/  IMAD.U32 R15, RZ, RZ, UR35 ;  /* 0x00000023ff0f7e24 */ /* 0x000fe2000f8e00ff */
[C---:B------:R-:W-:Y:S01]  /*1050*/  DFMA R144, R18.reuse, R42, R32 ;  /* 0x0000002a1290722b */ /* 0x040fe20000000020 */
[----:B------:R-:W-:Y:S01]  /*1060*/  IMAD.U32 R10, RZ, RZ, UR50 ;  /* 0x00000032ff0a7e24 */ /* 0x000fe2000f8e00ff */
[C---:B------:R-:W-:Y:S01]  /*1070*/  DFMA R150, R18.reuse, R40, R146 ;  /* 0x000000281296722b */ /* 0x040fe20000000092 */
[----:B------:R-:W-:Y:S01]  /*1080*/  IMAD.U32 R11, RZ, RZ, UR51 ;  /* 0x00000033ff0b7e24 */ /* 0x000fe2000f8e00ff */
[C---:B------:R-:W-:Y:S01]  /*1090*/  DFMA R152, R18.reuse, R38, R152 ;  /* 0x000000261298722b */ /* 0x040fe20000000098 */
[----:B------:R-:W-:Y:S01]  /*10a0*/  IMAD.U32 R35, RZ, RZ, UR75 ;  /* 0x0000004bff237e24 */ /* 0x000fe2000f8e00ff */
[----:B------:R-:W-:Y:S01]  /*10b0*/  DFMA R158, R18, R36, R156 ;  /* 0x00000024129e722b */ /* 0x000fe2000000009c */
[----:B------:R-:W1:Y:S01]  /*10c0*/  LDCU.128 UR32, c[0x3][0x110] ;  /* 0x00c02200ff2077ac */ /* 0x000e620008000c00 */
[----:B------:R-:W-:Y:S01]  /*10d0*/  IMAD.U32 R18, RZ, RZ, UR52 ;  /* 0x00000034ff127e24 */ /* 0x000fe2000f8e00ff */
[----:B------:R-:W-:Y:S01]  /*10e0*/  MOV R19, UR53 ;  /* 0x0000003500137c02 */ /* 0x000fe20008000f00 */
[----:B------:R-:W-:Y:S01]  /*10f0*/  IMAD.U32 R33, RZ, RZ, UR23 ;  /* 0x00000017ff217e24 */ /* 0x000fe2000f8e00ff */
[----:B------:R-:W2:Y:S01]  /*1100*/  LDCU.128 UR48, c[0x3][0x140] ;  /* 0x00c02800ff3077ac */ /* 0x000ea20008000c00 */
[----:B------:R-:W-:Y:S01]  /*1110*/  MOV R32, UR22 ;  /* 0x0000001600207c02 */ /* 0x000fe20008000f00 */
[----:B------:R-:W-:Y:S01]  /*1120*/  IMAD.U32 R27, RZ, RZ, UR47 ;  /* 0x0000002fff1b7e24 */ /* 0x000fe2000f8e00ff */
[----:B------:R-:W-:Y:S01]  /*1130*/  MOV R26, UR46 ;  /* 0x0000002e001a7c02 */ /* 0x000fe20008000f00 */
[----:B------:R-:W-:Y:S01]  /*1140*/  IMAD.U32 R24, RZ, RZ, UR54 ;  /* 0x00000036ff187e24 */ /* 0x000fe2000f8e00ff */
[----:B------:R-:W-:Y:S01]  /*1150*/  MOV R25, UR55 ;  /* 0x0000003700197c02 */ /* 0x000fe20008000f00 */
[----:B------:R-:W-:Y:S01]  /*1160*/  IMAD.U32 R22, RZ, RZ, UR62 ;  /* 0x0000003eff167e24 */ /* 0x000fe2000f8e00ff */
[----:B------:R-:W-:Y:S01]  /*1170*/  DFMA R230, R6, R34, R16 ;  /* 0x0000002206e6722b */ /* 0x000fe20000000010 */
[----:B------:R-:W-:Y:S01]  /*1180*/  IMAD.U32 R23, RZ, RZ, UR63 ;  /* 0x0000003fff177e24 */ /* 0x000fe2000f8e00ff */
[----:B------:R-:W-:Y:S01]  /*1190*/  MOV R13, UR43 ;  /* 0x0000002b000d7c02 */ /* 0x000fe20008000f00 */
[----:B------:R-:W-:Y:S01]  /*11a0*/  IMAD.U32 R12, RZ, RZ, UR42 ;  /* 0x0000002aff0c7e24 */ /* 0x000fe2000f8e00ff */
[----:B------:R-:W-:Y:S01]  /*11b0*/  DFMA R156, R4, R18, R132 ;  /* 0x00000012049c722b */ /* 0x000fe20000000084 */
[----:B------:R-:W3:Y:S01]  /*11c0*/  LDCU.128 UR72, c[0x3][0x780] ;  /* 0x00c0f000ff4877ac */ /* 0x000ee20008000c00 */
[----:B------:R-:W-:Y:S01]  /*11d0*/  IMAD.U32 R16, RZ, RZ, UR26 ;  /* 0x0000001aff107e24 */ /* 0x000fe2000f8e00ff */
[----:B------:R-:W-:Y:S01]  /*11e0*/  MOV R132, UR24 ;  /* 0x0000001800847c02 */ /* 0x000fe20008000f00 */
[----:B------:R-:W-:Y:S01]  /*11f0*/  IMAD.U32 R17, RZ, RZ, UR27 ;  /* 0x0000001bff117e24 */ /* 0x000fe2000f8e00ff */
[----:B------:R-:W4:Y:S01]  /*1200*/  LDCU.128 UR20, c[0x3][0x7b0] ;  /* 0x00c0f600ff1477ac */ /* 0x000f220008000c00 */
[----:B------:R-:W-:Y:S01]  /*1210*/  IMAD.U32 R133, RZ, RZ, UR25 ;  /* 0x00000019ff857e24 */ /* 0x000fe2000f8e00ff */
[C---:B------:R-:W-:Y:S01]  /*1220*/  DFMA R204, R6.reuse, R32, R8 ;  /* 0x0000002006cc722b */ /* 0x040fe20000000008 */
[----:B0-----:R-:W-:Y:S01]  /*1230*/  IMAD.U32 R168, RZ, RZ, UR38 ;  /* 0x00000026ffa87e24 */ /* 0x001fe2000f8e00ff */
[----:B------:R-:W0:Y:S01]  /*1240*/  LDCU.128 UR28, c[0x3][0x7e0] ;  /* 0x00c0fc00ff1c77ac */ /* 0x000e220008000c00 */
[C---:B------:R-:W-:Y:S01]  /*1250*/  DFMA R146, R6.reuse, R28, R138 ;  /* 0x0000001c0692722b */ /* 0x040fe2000000008a */
[----:B------:R-:W-:Y:S01]  /*1260*/  MOV R8, UR58 ;  /* 0x0000003a00087c02 */ /* 0x000fe20008000f00 */
[C---:B------:R-:W-:Y:S01]  /*1270*/  DFMA R208, R6.reuse, R26, R142 ;  /* 0x0000001a06d0722b */ /* 0x040fe2000000008e */
[----:B------:R-:W4:Y:S01]  /*1280*/  LDCU.128 UR40, c[0x3][0x810] ;  /* 0x00c10200ff2877ac */ /* 0x000f220008000c00 */
[C---:B------:R-:W-:Y:S01]  /*1290*/  DFMA R148, R6.reuse, R24, R148 ;  /* 0x000000180694722b */ /* 0x040fe20000000094 */
[----:B------:R-:W-:Y:S01]  /*12a0*/  IMAD.U32 R9, RZ, RZ, UR59 ;  /* 0x0000003bff097e24 */ /* 0x000fe2000f8e00ff */
[----:B------:R-:W-:Y:S01]  /*12b0*/  DFMA R154, R6, R22, R154 ;  /* 0x00000016069a722b */ /* 0x000fe2000000009a */
[----:B------:R-:W4:Y:S01]  /*12c0*/  LDCU.128 UR4, c[0x3][0x840] ;  /* 0x00c10800ff0477ac */ /* 0x000f220008000c00 */
[----:B------:R-:W-:Y:S01]  /*12d0*/  IMAD.U32 R6, RZ, RZ, UR70 ;  /* 0x00000046ff067e24 */ /* 0x000fe2000f8e00ff */
[----:B------:R-:W-:Y:S01]  /*12e0*/  MOV R7, UR71 ;  /* 0x0000004700077c02 */ /* 0x000fe20008000f00 */
[----:B------:R-:W-:Y:S01]  /*12f0*/  IMAD.U32 R139, RZ, RZ, UR37 ;  /* 0x00000025ff8b7e24 */ /* 0x000fe2000f8e00ff */
[----:B------:R-:W4:Y:S01]  /*1300*/  LDCU.128 UR24, c[0x3][0x870] ;  /* 0x00c10e00ff1877ac */ /* 0x000f220008000c00 */
[----:B------:R-:W-:Y:S01]  /*1310*/  MOV R138, UR36 ;  /* 0x00000024008a7c02 */ /* 0x000fe20008000f00 */
[C---:B------:R-:W-:Y:S01]  /*1320*/  DFMA R202, R4.reuse, R16, R134 ;  /* 0x0000001004ca722b */ /* 0x040fe20000000086 */
[----:B-1----:R-:W-:Y:S01]  /*1330*/  IMAD.U32 R142, RZ, RZ, UR32 ;  /* 0x00000020ff8e7e24 */ /* 0x002fe2000f8e00ff */
[C---:B------:R-:W-:Y:S01]  /*1340*/  DFMA R198, R4.reuse, R14, R136 ;  /* 0x0000000e04c6722b */ /* 0x040fe20000000088 */
[----:B------:R-:W-:Y:S01]  /*1350*/  IMAD.U32 R143, RZ, RZ, UR33 ;  /* 0x00000021ff8f7e24 */ /* 0x000fe2000f8e00ff */
[C---:B------:R-:W-:Y:S01]  /*1360*/  DFMA R188, R4.reuse, R12, R140 ;  /* 0x0000000c04bc722b */ /* 0x040fe2000000008c */
[----:B------:R-:W-:Y:S01]  /*1370*/  UMOV UR57, UR19 ;  /* 0x0000001300397c82 */ /* 0x000fe20008000000 */
[C---:B------:R-:W-:Y:S01]  /*1380*/  DFMA R206, R4.reuse, R10, R144 ;  /* 0x0000000a04ce722b */ /* 0x040fe20000000090 */
[----:B------:R-:W-:Y:S01]  /*1390*/  R2UR.FILL UR19, R3 ;  /* 0x00000000031372ca */ /* 0x000fe200004e0000 */
[C---:B------:R-:W-:Y:S01]  /*13a0*/  DFMA R212, R4.reuse, R8, R150 ;  /* 0x0000000804d4722b */ /* 0x040fe20000000096 */
[----:B--2---:R-:W-:Y:S01]  /*13b0*/  MOV R144, UR48 ;  /* 0x0000003000907c02 */ /* 0x004fe20008000f00 */
[C---:B------:R-:W-:Y:S01]  /*13c0*/  DFMA R220, R4.reuse, R6, R152 ;  /* 0x0000000604dc722b */ /* 0x040fe20000000098 */
[----:B------:R-:W-:Y:S01]  /*13d0*/  IMAD.U32 R145, RZ, RZ, UR49 ;  /* 0x00000031ff917e24 */ /* 0x000fe2000f8e00ff */
[----:B------:R-:W-:Y:S01]  /*13e0*/  DFMA R162, R4, R244, R158 ;  /* 0x000000f404a2722b */ /* 0x000fe2000000009e */
[----:B---3--:R-:W-:Y:S01]  /*13f0*/  IMAD.U32 R150, RZ, RZ, UR72 ;  /* 0x00000048ff967e24 */ /* 0x008fe2000f8e00ff */
[C---:B------:R-:W-:Y:S01]  /*1400*/  DFMA R4, R222.reuse, R138, R146 ;  /* 0x0000008ade04722b */ /* 0x040fe20000000092 */
[----:B------:R-:W-:Y:S01]  /*1410*/  MOV R151, UR73 ;  /* 0x0000004900977c02 */ /* 0x000fe20008000f00 */
[----:B-----5:R-:W-:Y:S01]  /*1420*/  IMAD.U32 R146, RZ, RZ, UR8 ;  /* 0x00000008ff927e24 */ /* 0x020fe2000f8e00ff */
[C---:B------:R-:W-:Y:S01]  /*1430*/  DFMA R214, R222.reuse, R142, R148 ;  /* 0x0000008eded6722b */ /* 0x040fe20000000094 */
[----:B------:R-:W-:Y:S01]  /*1440*/  IMAD.U32 R147, RZ, RZ, UR9 ;  /* 0x00000009ff937e24 */ /* 0x000fe2000f8e00ff */
[----:B------:R-:W-:Y:S01]  /*1450*/  DFMA R216, R222, R144, R154 ;  /* 0x00000090ded8722b */ /* 0x000fe2000000009a */
[----:B------:R-:W-:Y:S01]  /*1460*/  MOV R148, UR64 ;  /* 0x0000004000947c02 */ /* 0x000fe20008000f00 */
[----:B------:R-:W-:Y:S01]  /*1470*/  IMAD.U32 R149, RZ, RZ, UR65 ;  /* 0x00000041ff957e24 */ /* 0x000fe2000f8e00ff */
[----:B0-----:R-:W-:Y:S01]  /*1480*/  MOV R154, UR28 ;  /* 0x0000001c009a7c02 */ /* 0x001fe20008000f00 */
[----:B----4-:R-:W-:Y:S01]  /*1490*/  IMAD.U32 R152, RZ, RZ, UR20 ;  /* 0x00000014ff987e24 */ /* 0x010fe2000f8e00ff */
[C---:B------:R-:W-:Y:S01]  /*14a0*/  DFMA R176, R218.reuse, R146, R156 ;  /* 0x00000092dab0722b */ /* 0x040fe2000000009c */
[----:B------:R-:W-:Y:S01]  /*14b0*/  IMAD.U32 R153, RZ, RZ, UR21 ;  /* 0x00000015ff997e24 */ /* 0x000fe2000f8e00ff */
[----:B------:R-:W-:Y:S01]  /*14c0*/  MOV R157, UR41 ;  /* 0x00000029009d7c02 */ /* 0x000fe20008000f00 */
[----:B------:R-:W-:Y:S01]  /*14d0*/  IMAD.U32 R155, RZ, RZ, UR29 ;  /* 0x0000001dff9b7e24 */ /* 0x000fe2000f8e00ff */
[----:B------:R-:W-:Y:S01]  /*14e0*/  MOV R194, UR24 ;  /* 0x0000001800c27c02 */ /* 0x000fe20008000f00 */
[----:B------:R-:W-:Y:S01]  /*14f0*/  IMAD.U32 R156, RZ, RZ, UR40 ;  /* 0x00000028ff9c7e24 */ /* 0x000fe2000f8e00ff */
[C---:B------:R-:W-:Y:S01]  /*1500*/  DFMA R202, R218.reuse, R148, R202 ;  /* 0x00000094daca722b */ /* 0x040fe200000000ca */
[----:B------:R-:W-:Y:S01]  /*1510*/  IMAD.U32 R158, RZ, RZ, UR4 ;  /* 0x00000004ff9e7e24 */ /* 0x000fe2000f8e00ff */
[C---:B------:R-:W-:Y:S01]  /*1520*/  DFMA R198, R218.reuse, R150, R198 ;  /* 0x00000096dac6722b */ /* 0x040fe200000000c6 */
[----:B------:R-:W-:Y:S01]  /*1530*/  IMAD.U32 R159, RZ, RZ, UR5 ;  /* 0x00000005ff9f7e24 */ /* 0x000fe2000f8e00ff */
[C---:B------:R-:W-:Y:S01]  /*1540*/  DFMA R188, R218.reuse, R152, R188 ;  /* 0x00000098dabc722b */ /* 0x040fe200000000bc */
[----:B------:R-:W-:Y:S01]  /*1550*/  IMAD.U32 R195, RZ, RZ, UR25 ;  /* 0x00000019ffc37e24 */ /* 0x000fe2000f8e00ff */
[C---:B------:R-:W-:Y:S01]  /*1560*/  DFMA R206, R218.reuse, R154, R206 ;  /* 0x0000009adace722b */ /* 0x040fe200000000ce */
[----:B------:R-:W-:Y:S01]  /*1570*/  UMOV UR60, UR18 ;  /* 0x00000012003c7c82 */ /* 0x000fe20008000000 */
[C---:B------:R-:W-:Y:S01]  /*1580*/  DFMA R212, R218.reuse, R156, R212 ;  /* 0x0000009cdad4722b */ /* 0x040fe200000000d4 */
[----:B------:R-:W-:Y:S01]  /*1590*/  UMOV UR61, UR19 ;  /* 0x00000013003d7c82 */ /* 0x000fe20008000000 */
[C---:B------:R-:W-:Y:S01]  /*15a0*/  DFMA R220, R218.reuse, R158, R220 ;  /* 0x0000009edadc722b */ /* 0x040fe200000000dc */
[----:B------:R-:W0:Y:S01]  /*15b0*/  LDCU.128 UR16, c[0x3][0x80] ;  /* 0x00c01000ff1077ac */ /* 0x000e220008000c00 */
[----:B------:R-:W-:Y:S01]  /*15c0*/  DFMA R218, R218, R194, R162 ;  /* 0x000000c2dada722b */ /* 0x000fe200000000a2 */
[----:B------:R-:W-:Y:S01]  /*15d0*/  IMAD.U32 R134, RZ, RZ, UR12 ;  /* 0x0000000cff867e24 */ /* 0x000fe2000f8e00ff */
[----:B------:R-:W-:Y:S01]  /*15e0*/  MOV R135, UR13 ;  /* 0x0000000d00877c02 */ /* 0x000fe20008000f00 */
[----:B------:R-:W-:Y:S01]  /*15f0*/  IMAD.U32 R162, RZ, RZ, UR10 ;  /* 0x0000000affa27e24 */ /* 0x000fe2000f8e00ff */
[----:B------:R-:W1:Y:S01]  /*1600*/  LDCU.128 UR44, c[0x3][0xe0] ;  /* 0x00c01c00ff2c77ac */ /* 0x000e620008000c00 */
[----:B------:R-:W-:Y:S01]  /*1610*/  IMAD.U32 R163, RZ, RZ, UR11 ;  /* 0x0000000bffa37e24 */ /* 0x000fe2000f8e00ff */
[C---:B------:R-:W-:Y:S01]  /*1620*/  DFMA R230, R222.reuse, R132, R230 ;  /* 0x00000084dee6722b */ /* 0x040fe200000000e6 */
[----:B------:R-:W-:Y:S01]  /*1630*/  IMAD.U32 R169, RZ, RZ, UR39 ;  /* 0x00000027ffa97e24 */ /* 0x000fe2000f8e00ff */
[----:B------:R-:W2:Y:S01]  /*1640*/  LDCU.128 UR8, c[0x3][URZ] ;  /* 0x00c00000ff0877ac */ /* 0x000ea20008000c00 */
[----:B------:R-:W-:Y:S01]  /*1650*/  DFMA R204, R222, R134, R204 ;  /* 0x00000086decc722b */ /* 0x000fe200000000cc */
[----:B------:R-:W-:Y:S01]  /*1660*/  IMAD.U32 R172, RZ, RZ, UR34 ;  /* 0x00000022ffac7e24 */ /* 0x000fe2000f8e00ff */
[----:B------:R-:W-:Y:S01]  /*1670*/  DMUL R178, R178, 0.5 ;  /* 0x3fe00000b2b27828 */ /* 0x000fe20000000000 */
[----:B------:R-:W3:Y:S01]  /*1680*/  LDCU.128 UR52, c[0x3][0x170] ;  /* 0x00c02e00ff3477ac */ /* 0x000ee20008000c00 */
[----:B------:R-:W-:Y:S01]  /*1690*/  MOV R173, UR35 ;  /* 0x0000002300ad7c02 */ /* 0x000fe20008000f00 */
[----:B------:R-:W-:Y:S01]  /*16a0*/  IMAD.U32 R174, RZ, RZ, UR50 ;  /* 0x00000032ffae7e24 */ /* 0x000fe2000f8e00ff */
[----:B------:R-:W-:Y:S01]  /*16b0*/  MOV R201, UR27 ;  /* 0x0000001b00c97c02 */ /* 0x000fe20008000f00 */
[----:B------:R-:W-:Y:S01]  /*16c0*/  IMAD.U32 R175, RZ, RZ, UR51 ;  /* 0x00000033ffaf7e24 */ /* 0x000fe2000f8e00ff */
[----:B0-----:R-:W-:Y:S01]  /*16d0*/  MOV R167, UR19 ;  /* 0x0000001300a77c02 */ /* 0x001fe20008000f00 */
[----:B------:R-:W-:Y:S01]  /*16e0*/  IMAD.U32 R136, RZ, RZ, UR16 ;  /* 0x00000010ff887e24 */ /* 0x000fe2000f8e00ff */
[C---:B------:R-:W-:Y:S01]  /*16f0*/  DFMA R204, R178.reuse, R164, R204 ;  /* 0x000000a4b2cc722b */ /* 0x040fe200000000cc */
[----:B------:R-:W-:Y:S01]  /*1700*/  IMAD.U32 R137, RZ, RZ, UR17 ;  /* 0x00000011ff897e24 */ /* 0x000fe2000f8e00ff */
[----:B------:R-:W-:Y:S01]  /*1710*/  DFMA R4, R178, R168, R4 ;  /* 0x000000a8b204722b */ /* 0x000fe20000000004 */
[----:B-1----:R-:W-:Y:S01]  /*1720*/  IMAD.U32 R140, RZ, RZ, UR44 ;  /* 0x0000002cff8c7e24 */ /* 0x002fe2000f8e00ff */
[----:B------:R-:W-:Y:S01]  /*1730*/  MOV R141, UR45 ;  /* 0x0000002d008d7c02 */ /* 0x000fe20008000f00 */
[----:B------:R-:W-:Y:S01]  /*1740*/  IMAD.U32 R166, RZ, RZ, UR18 ;  /* 0x00000012ffa67e24 */ /* 0x000fe2000f8e00ff */
[----:B------:R-:W-:Y:S01]  /*1750*/  MOV R170, UR46 ;  /* 0x0000002e00aa7c02 */ /* 0x000fe20008000f00 */
[----:B--2---:R-:W-:Y:S01]  /*1760*/  IMAD.U32 R182, RZ, RZ, UR8 ;  /* 0x00000008ffb67e24 */ /* 0x004fe2000f8e00ff */
[----:B------:R-:W-:Y:S01]  /*1770*/  MOV R183, UR9 ;  /* 0x0000000900b77c02 */ /* 0x000fe20008000f00 */
[----:B------:R-:W-:Y:S01]  /*1780*/  IMAD.U32 R180, RZ, RZ, UR10 ;  /* 0x0000000affb47e24 */ /* 0x000fe2000f8e00ff */
[C---:B------:R-:W-:Y:S01]  /*1790*/  DFMA R190, R222.reuse, R136, R190 ;  /* 0x00000088debe722b */ /* 0x040fe200000000be */
[----:B------:R-:W-:Y:S01]  /*17a0*/  IMAD.U32 R181, RZ, RZ, UR11 ;  /* 0x0000000bffb57e24 */ /* 0x000fe2000f8e00ff */
[----:B------:R-:W0:Y:S01]  /*17b0*/  LDCU.128 UR8, c[0x3][0x700] ;  /* 0x00c0e000ff0877ac */ /* 0x000e220008000c00 */
[----:B------:R0:W-:Y:S01]  /*17c0*/  STL.64 [R1+0x108], R182 ;  /* 0x000108b601007387 */ /* 0x0001e20000100a00 */
[----:B---3--:R-:W-:Y:S01]  /*17d0*/  IMAD.U32 R192, RZ, RZ, UR52 ;  /* 0x00000034ffc07e24 */ /* 0x008fe2000f8e00ff */
[----:B------:R-:W-:Y:S01]  /*17e0*/  MOV R193, UR53 ;  /* 0x0000003500c17c02 */ /* 0x000fe20008000f00 */
[C---:B------:R-:W-:Y:S01]  /*17f0*/  DFMA R208, R222.reuse, R140, R208 ;  /* 0x0000008cded0722b */ /* 0x040fe200000000d0 */
[----:B------:R1:W-:Y:S01]  /*1800*/  STL.64 [R1+0xf8], R180 ;  /* 0x0000f8b401007387 */ /* 0x0003e20000100a00 */
[----:B------:R-:W-:Y:S01]  /*1810*/  IMAD.U32 R171, RZ, RZ, UR47 ;  /* 0x0000002fffab7e24 */ /* 0x000fe2000f8e00ff */
[----:B------:R-:W-:Y:S01]  /*1820*/  MOV R196, UR54 ;  /* 0x0000003600c47c02 */ /* 0x000fe20008000f00 */
[----:B------:R-:W-:Y:S01]  /*1830*/  IMAD.U32 R197, RZ, RZ, UR55 ;  /* 0x00000037ffc57e24 */ /* 0x000fe2000f8e00ff */
[----:B------:R-:W-:Y:S01]  /*1840*/  DFMA R222, R222, R192, R160 ;  /* 0x000000c0dede722b */ /* 0x000fe200000000a0 */
[----:B------:R-:W-:Y:S01]  /*1850*/  IMAD.U32 R200, RZ, RZ, UR26 ;  /* 0x0000001affc87e24 */ /* 0x000fe2000f8e00ff */
[----:B------:R-:W-:Y:S01]  /*1860*/  MOV R161, UR61 ;  /* 0x0000003d00a17c02 */ /* 0x000fe20008000f00 */
[----:B------:R-:W-:Y:S01]  /*1870*/  IMAD.U32 R160, RZ, RZ, UR60 ;  /* 0x0000003cffa07e24 */ /* 0x000fe2000f8e00ff */
[C---:B------:R-:W-:Y:S01]  /*1880*/  DFMA R190, R178.reuse, R166, R190 ;  /* 0x000000a6b2be722b */ /* 0x040fe200000000be */
[----:B------:R-:W-:Y:S01]  /*1890*/  MOV R3, 0x400 ;  /* 0x0000040000037802 */ /* 0x000fe20000000f00 */
[----:B------:R-:W-:-:S02]  /*18a0*/  DFMA R208, R178, R170, R208 ;  /* 0x000000aab2d0722b */ /* 0x000fc400000000d0 */
[C---:B------:R-:W-:Y:S01]  /*18b0*/  DFMA R214, R178.reuse, R172, R214 ;  /* 0x000000acb2d6722b */ /* 0x040fe200000000d6 */
[----:B0-----:R-:W-:Y:S01]  /*18c0*/  MOV R182, UR8 ;  /* 0x0000000800b67c02 */ /* 0x001fe20008000f00 */
[----:B------:R-:W-:Y:S01]  /*18d0*/  IMAD.U32 R183, RZ, RZ, UR9 ;  /* 0x00000009ffb77e24 */ /* 0x000fe2000f8e00ff */
[----:B-1----:R-:W-:Y:S01]  /*18e0*/  MOV R181, UR11 ;  /* 0x0000000b00b57c02 */ /* 0x002fe20008000f00 */
[----:B------:R-:W-:Y:S01]  /*18f0*/  IMAD.U32 R180, RZ, RZ, UR10 ;  /* 0x0000000affb47e24 */ /* 0x000fe2000f8e00ff */
[----:B------:R-:W0:Y:S01]  /*1900*/  LDCU.128 UR8, c[0x3][0x10] ;  /* 0x00c00200ff0877ac */ /* 0x000e220008000c00 */
[C---:B------:R-:W-:Y:S01]  /*1910*/  DFMA R230, R178.reuse, R160, R230 ;  /* 0x000000a0b2e6722b */ /* 0x040fe200000000e6 */
[----:B------:R-:W-:Y:S01]  /*1920*/  STL.64 [R1+0x100], R182 ;  /* 0x000100b601007387 */ /* 0x000fe20000100a00 */
[C---:B------:R-:W-:Y:S01]  /*1930*/  DFMA R216, R178.reuse, R174, R216 ;  /* 0x000000aeb2d8722b */ /* 0x040fe200000000d8 */
[----:B------:R-:W-:Y:S01]  /*1940*/  LEA R252, R252, R3, 0x18 ;  /* 0x00000003fcfc7211 */ /* 0x000fe200078ec0ff */
[----:B------:R-:W-:Y:S01]  /*1950*/  DFMA R222, R178, R196, R222 ;  /* 0x000000c4b2de722b */ /* 0x000fe200000000de */
[----:B------:R0:W-:Y:S01]  /*1960*/  STL.64 [R1+0xf0], R180 ;  /* 0x0000f0b401007387 */ /* 0x0001e20000100a00 */
[C---:B------:R-:W-:Y:S01]  /*1970*/  DFMA R218, R210.reuse, R200, R218 ;  /* 0x000000c8d2da722b */ /* 0x040fe200000000da */
[----:B------:R-:W-:Y:S01]  /*1980*/  LOP3.LUT R3, R2, 0xffff, RZ, 0xc0, !PT ;  /* 0x0000ffff02037812 */ /* 0x000fe200078ec0ff */
[----:B------:R-:W-:Y:S01]  /*1990*/  DFMA R176, R210, R162, R176 ;  /* 0x000000a2d2b0722b */ /* 0x000fe200000000b0 */
[----:B------:R-:W-:-:S03]  /*19a0*/  IMAD R252, R225, 0x6978, R252 ;  /* 0x00006978e1fc7824 */ /* 0x000fc600078e02fc */
[----:B------:R-:W-:Y:S02]  /*19b0*/  IMAD R3, R3, 0x1746, RZ ;  /* 0x0000174603037824 */ /* 0x000fe400078e02ff */
[----:B------:R-:W-:Y:S02]  /*19c0*/  DADD R218, R222, R218 ;  /* 0x00000000deda7229 */ /* 0x000fe400000000da */
[C-C-:B------:R-:W-:Y:S01]  /*19d0*/  DADD R228, R230.reuse, -R176.reuse ;  /* 0x00000000e6e47229 */ /* 0x140fe200000008b0 */
[----:B0-----:R-:W-:Y:S01]  /*19e0*/  IMAD.U32 R180, RZ, RZ, UR8 ;  /* 0x00000008ffb47e24 */ /* 0x001fe2000f8e00ff */
[----:B------:R-:W-:Y:S01]  /*19f0*/  MOV R178, UR10 ;  /* 0x0000000a00b27c02 */ /* 0x000fe20008000f00 */
[----:B------:R-:W-:Y:S01]  /*1a00*/  IMAD.U32 R181, RZ, RZ, UR9 ;  /* 0x00000009ffb57e24 */ /* 0x000fe2000f8e00ff */
[----:B------:R-:W-:Y:S01]  /*1a10*/  DADD R230, R230, R176 ;  /* 0x00000000e6e67229 */ /* 0x000fe200000000b0 */
[----:B------:R-:W-:Y:S01]  /*1a20*/  IMAD.U32 R179, RZ, RZ, UR11 ;  /* 0x0000000bffb37e24 */ /* 0x000fe2000f8e00ff */
[----:B------:R-:W0:Y:S01]  /*1a30*/  LDCU.128 UR8, c[0x3][0x710] ;  /* 0x00c0e200ff0877ac */ /* 0x000e220008000c00 */
[----:B------:R-:W-:Y:S01]  /*1a40*/  IMAD.U32 R176, RZ, RZ, UR56 ;  /* 0x00000038ffb07e24 */ /* 0x000fe2000f8e00ff */
[----:B------:R1:W-:Y:S01]  /*1a50*/  STL.64 [R1+0xe8], R180 ;  /* 0x0000e8b401007387 */ /* 0x0003e20000100a00 */
[----:B------:R-:W-:-:S02]  /*1a60*/  MOV R177, UR57 ;  /* 0x0000003900b17c02 */ /* 0x000fc40008000f00 */
[----:B------:R-:W-:Y:S01]  /*1a70*/  SHF.R.U32.HI R3, RZ, 0x10, R3 ;  /* 0x00000010ff037819 */ /* 0x000fe20000011603 */
[----:B------:R2:W-:Y:S03]  /*1a80*/  STL.64 [R1+0xd8], R178 ;  /* 0x0000d8b201007387 */ /* 0x0005e60000100a00 */
[C---:B------:R-:W-:Y:S01]  /*1a90*/  DFMA R202, R210.reuse, R176, R202 ;  /* 0x000000b0d2ca722b */ /* 0x040fe200000000ca */
[C---:B------:R-:W-:Y:S01]  /*1aa0*/  PRMT R224, R3.reuse, 0x9910, RZ ;  /* 0x0000991003e07816 */ /* 0x040fe200000000ff */
[----:B------:R-:W-:Y:S02]  /*1ab0*/  IMAD R3, R3, 0x78, R252 ;  /* 0x0000007803037824 */ /* 0x000fe400078e02fc */
[----:B0-----:R-:W-:Y:S01]  /*1ac0*/  IMAD.U32 R182, RZ, RZ, UR8 ;  /* 0x00000008ffb67e24 */ /* 0x001fe2000f8e00ff */
[----:B-1----:R-:W-:Y:S01]  /*1ad0*/  MOV R180, UR10 ;  /* 0x0000000a00b47c02 */ /* 0x002fe20008000f00 */
[----:B------:R-:W-:Y:S01]  /*1ae0*/  IMAD.U32 R183, RZ, RZ, UR9 ;  /* 0x00000009ffb77e24 */ /* 0x000fe2000f8e00ff */
[----:B--2---:R-:W-:Y:S01]  /*1af0*/  MOV R179, UR75 ;  /* 0x0000004b00b37c02 */ /* 0x004fe20008000f00 */
[----:B------:R-:W-:Y:S01]  /*1b00*/  IMAD.U32 R181, RZ, RZ, UR11 ;  /* 0x0000000bffb57e24 */ /* 0x000fe2000f8e00ff */
[----:B------:R-:W0:Y:S01]  /*1b10*/  LDCU.128 UR8, c[0x3][0x20] ;  /* 0x00c00400ff0877ac */ /* 0x000e220008000c00 */
[----:B------:R-:W-:Y:S01]  /*1b20*/  IMAD.U32 R178, RZ, RZ, UR74 ;  /* 0x0000004affb27e24 */ /* 0x000fe2000f8e00ff */
[----:B------:R1:W-:Y:S04]  /*1b30*/  STL.64 [R1+0xe0], R182 ;  /* 0x0000e0b601007387 */ /* 0x0003e80000100a00 */
[----:B------:R2:W-:Y:S01]  /*1b40*/  STL.64 [R1+0xd0], R180 ;  /* 0x0000d0b401007387 */ /* 0x0005e20000100a00 */
[----:B------:R-:W-:Y:S01]  /*1b50*/  DFMA R198, R210, R178, R198 ;  /* 0x000000b2d2c6722b */ /* 0x000fe200000000c6 */
[----:B-1----:R-:W-:-:S02]  /*1b60*/  IMAD.U32 R182, RZ, RZ, UR30 ;  /* 0x0000001effb67e24 */ /* 0x002fc4000f8e00ff */
[----:B------:R-:W-:Y:S01]  /*1b70*/  IMAD.U32 R183, RZ, RZ, UR31 ;  /* 0x0000001fffb77e24 */ /* 0x000fe2000f8e00ff */
[----:B0-----:R-:W-:Y:S01]  /*1b80*/  MOV R184, UR8 ;  /* 0x0000000800b87c02 */ /* 0x001fe20008000f00 */
[----:B------:R-:W-:Y:S01]  /*1b90*/  IMAD.U32 R185, RZ, RZ, UR9 ;  /* 0x00000009ffb97e24 */ /* 0x000fe2000f8e00ff */
[----:B------:R-:W-:Y:S01]  /*1ba0*/  MOV R187, UR11 ;  /* 0x0000000b00bb7c02 */ /* 0x000fe20008000f00 */
[----:B------:R-:W-:Y:S01]  /*1bb0*/  IMAD.U32 R186, RZ, RZ, UR10 ;  /* 0x0000000affba7e24 */ /* 0x000fe2000f8e00ff */
[----:B------:R-:W0:Y:S01]  /*1bc0*/  LDCU.128 UR8, c[0x3][0x720] ;  /* 0x00c0e400ff0877ac */ /* 0x000e220008000c00 */
[----:B--2---:R-:W-:Y:S01]  /*1bd0*/  IMAD.U32 R180, RZ, RZ, UR22 ;  /* 0x00000016ffb47e24 */ /* 0x004fe2000f8e00ff */
[----:B------:R1:W-:Y:S01]  /*1be0*/  STL.64 [R1+0xc8], R184 ;  /* 0x0000c8b801007387 */ /* 0x0003e20000100a00 */
[----:B------:R-:W-:Y:S01]  /*1bf0*/  IMAD.U32 R181, RZ, RZ, UR23 ;  /* 0x00000017ffb57e24 */ /* 0x000fe2000f8e00ff */
[C---:B------:R-:W-:Y:S02]  /*1c00*/  DFMA R206, R210.reuse, R182, R206 ;  /* 0x000000b6d2ce722b */ /* 0x040fe400000000ce */
[----:B------:R2:W-:Y:S03]  /*1c10*/  STL.64 [R1+0xb8], R186 ;  /* 0x0000b8ba01007387 */ /* 0x0005e60000100a00 */
[----:B------:R-:W-:Y:S01]  /*1c20*/  DFMA R188, R210, R180, R188 ;  /* 0x000000b4d2bc722b */ /* 0x000fe200000000bc */
[----:B-1----:R-:W-:Y:S01]  /*1c30*/  MOV R184, UR42 ;  /* 0x0000002a00b87c02 */ /* 0x002fe20008000f00 */
[----:B------:R-:W-:-:S02]  /*1c40*/  IMAD.U32 R185, RZ, RZ, UR43 ;  /* 0x0000002bffb97e24 */ /* 0x000fc4000f8e00ff */
[----:B--2---:R-:W-:Y:S01]  /*1c50*/  IMAD.U32 R186, RZ, RZ, UR6 ;  /* 0x00000006ffba7e24 */ /* 0x004fe2000f8e00ff */
[----:B------:R-:W-:Y:S01]  /*1c60*/  MOV R187, UR7 ;  /* 0x0000000700bb7c02 */ /* 0x000fe20008000f00 */
[----:B------:R-:W1:Y:S01]  /*1c70*/  LDCU.128 UR4, c[0x3][0x30] ;  /* 0x00c00600ff0477ac */ /* 0x000e620008000c00 */
[----:B0-----:R-:W-:Y:S01]  /*1c80*/  IMAD.U32 R232, RZ, RZ, UR8 ;  /* 0x00000008ffe87e24 */ /* 0x001fe2000f8e00ff */
[----:B------:R-:W-:Y:S01]  /*1c90*/  MOV R226, UR10 ;  /* 0x0000000a00e27c02 */ /* 0x000fe20008000f00 */
[----:B------:R-:W-:Y:S01]  /*1ca0*/  IMAD.U32 R233, RZ, RZ, UR9 ;  /* 0x00000009ffe97e24 */ /* 0x000fe2000f8e00ff */
[C---:B------:R-:W-:Y:S01]  /*1cb0*/  DFMA R212, R210.reuse, R184, R212 ;  /* 0x000000b8d2d4722b */ /* 0x040fe200000000d4 */
[----:B------:R-:W-:Y:S01]  /*1cc0*/  IMAD.U32 R227, RZ, RZ, UR11 ;  /* 0x0000000bffe37e24 */ /* 0x000fe2000f8e00ff */
[----:B------:R-:W-:Y:S02]  /*1cd0*/  DFMA R210, R210, R186, R220 ;  /* 0x000000bad2d2722b */ /* 0x000fe400000000dc */
[----:B------:R1:W-:Y:S01]  /*1ce0*/  STL.64 [R1+0xc0], R232 ;  /* 0x0000c0e801007387 */ /* 0x0003e20000100a00 */
[----:B------:R-:W-:Y:S01]  /*1cf0*/  IMAD R220, R224, 0xb, RZ ;  /* 0x0000000be0dc7824 */ /* 0x000fe200078e02ff */
[----:B------:R-:W-:-:S02]  /*1d00*/  DADD R224, R204, R202 ;  /* 0x00000000cce07229 */ /* 0x000fc400000000ca */
[----:B------:R0:W-:Y:S01]  /*1d10*/  STL.64 [R1+0xb0], R226 ;  /* 0x0000b0e201007387 */ /* 0x0001e20000100a00 */
[----:B-1----:R-:W-:Y:S02]  /*1d20*/  IMAD.U32 R232, RZ, RZ, UR4 ;  /* 0x00000004ffe87e24 */ /* 0x002fe4000f8e00ff */
[----:B------:R-:W-:Y:S01]  /*1d30*/  IMAD.U32 R233, RZ, RZ, UR5 ;  /* 0x00000005ffe97e24 */ /* 0x000fe2000f8e00ff */
[----:B0-----:R-:W-:Y:S01]  /*1d40*/  MOV R226, UR6 ;  /* 0x0000000600e27c02 */ /* 0x001fe20008000f00 */
        /* <DEDUP_REMOVED lines=9> */
[----:B------:R0:W-:Y:S04]  /*1de0*/  STL.64 [R1+0xa0], R232 ;  /* 0x0000a0e801007387 */ /* 0x0001e80000100a00 */
[----:B------:R1:W-:Y:S01]  /*1df0*/  STL.64 [R1+0x90], R226 ;  /* 0x000090e201007387 */ /* 0x0003e20000100a00 */
[----:B0-----:R-:W-:Y:S01]  /*1e00*/  MOV R232, UR4 ;  /* 0x0000000400e87c02 */ /* 0x001fe20008000f00 */
        /* <DEDUP_REMOVED lines=8> */
[----:B------:R-:W-:Y:S01]  /*1e90*/  IMAD.U32 R233, RZ, RZ, UR5 ;  /* 0x00000005ffe97e24 */ /* 0x000fe2000f8e00ff */
[----:B-1----:R-:W-:Y:S01]  /*1ea0*/  DADD R226, R204, -R202 ;  /* 0x00000000cce27229 */ /* 0x002fe200000008ca */
[----:B------:R-:W-:Y:S01]  /*1eb0*/  IMAD.U32 R223, RZ, RZ, UR7 ;  /* 0x00000007ffdf7e24 */ /* 0x000fe2000f8e00ff */
[----:B------:R-:W0:Y:S01]  /*1ec0*/  LDCU.128 UR4, c[0x3][0x50] ;  /* 0x00c00a00ff0477ac */ /* 0x000e220008000c00 */
[----:B------:R-:W-:Y:S01]  /*1ed0*/  IMAD.MOV R202, RZ, RZ, -R220 ;  /* 0x000000ffffca7224 */ /* 0x000fe200078e0adc */
[----:B------:R-:W-:Y:S04]  /*1ee0*/  STL.64 [R1+0x80], R232 ;  /* 0x000080e801007387 */ /* 0x000fe80000100a00 */
[----:B------:R1:W-:Y:S01]  /*1ef0*/  STL.64 [R1+0x70], R222 ;  /* 0x000070de01007387 */ /* 0x0003e20000100a00 */
[----:B0-----:R-:W-:Y:S01]  /*1f00*/  MOV R220, UR4 ;  /* 0x0000000400dc7c02 */ /* 0x001fe20008000f00 */
[----:B------:R-:W-:Y:S01]  /*1f10*/  IMAD.U32 R221, RZ, RZ, UR5 ;  /* 0x00000005ffdd7e24 */ /* 0x000fe2000f8e00ff */
[----:B------:R-:W-:Y:S01]  /*1f20*/  MOV R205, UR7 ;  /* 0x0000000700cd7c02 */ /* 0x000fe20008000f00 */
[----:B------:R-:W-:Y:S01]  /*1f30*/  IMAD.U32 R204, RZ, RZ, UR6 ;  /* 0x00000006ffcc7e24 */ /* 0x000fe2000f8e00ff */
[----:B------:R-:W0:Y:S01]  /*1f40*/  LDCU.128 UR4, c[0x3][0x750] ;  /* 0x00c0ea00ff0477ac */ /* 0x000e220008000c00 */
[C-C-:B-1----:R-:W-:Y:S01]  /*1f50*/  DADD R222, R190.reuse, -R198.reuse ;  /* 0x00000000bede7229 */ /* 0x142fe200000008c6 */
[----:B------:R1:W-:Y:S01]  /*1f60*/  STL.64 [R1+0x68], R220 ;  /* 0x000068dc01007387 */ /* 0x0003e20000100a00 */
[----:B------:R-:W-:Y:S01]  /*1f70*/  DADD R190, R190, R198 ;  /* 0x00000000bebe7229 */ /* 0x000fe200000000c6 */
[----:B------:R-:W-:-:S02]  /*1f80*/  PRMT R198, R202, 0x7710, RZ ;  /* 0x00007710cac67816 */ /* 0x000fc400000000ff */
[----:B------:R2:W-:Y:S03]  /*1f90*/  STL.64 [R1+0x58], R204 ;  /* 0x000058cc01007387 */ /* 0x0005e60000100a00 */
[----:B------:R-:W-:Y:S01]  /*1fa0*/  IMAD.IADD R198, R2, 0x1, R198 ;  /* 0x0000000102c67824 */ /* 0x000fe200078e02c6 */
[C-C-:B-1----:R-:W-:Y:S01]  /*1fb0*/  DADD R220, R4.reuse, -R188.reuse ;  /* 0x0000000004dc7229 */ /* 0x142fe200000008bc */
[----:B0-----:R-:W-:Y:S01]  /*1fc0*/  IMAD.U32 R232, RZ, RZ, UR4 ;  /* 0x00000004ffe87e24 */ /* 0x001fe2000f8e00ff */
[----:B------:R-:W-:Y:S01]  /*1fd0*/  MOV R202, UR6 ;  /* 0x0000000600ca7c02 */ /* 0x000fe20008000f00 */
[----:B------:R-:W-:Y:S01]  /*1fe0*/  IMAD.U32 R233, RZ, RZ, UR5 ;  /* 0x00000005ffe97e24 */ /* 0x000fe2000f8e00ff */
[----:B--2---:R-:W-:Y:S01]  /*1ff0*/  DADD R204, R4, R188 ;  /* 0x0000000004cc7229 */ /* 0x004fe200000000bc */
[----:B------:R-:W-:Y:S01]  /*2000*/  IMAD.U32 R203, RZ, RZ, UR7 ;  /* 0x00000007ffcb7e24 */ /* 0x000fe2000f8e00ff */
[----:B------:R-:W0:Y:S02]  /*2010*/  LDCU.128 UR4, c[0x3][0x60] ;  /* 0x00c00c00ff0477ac */ /* 0x000e240008000c00 */
        /* <DEDUP_REMOVED lines=9> */
[----:B------:R-:W-:-:S03]  /*20b0*/  DADD R206, R208, R206 ;  /* 0x00000000d0ce7229 */ /* 0x000fc600000000ce */
[----:B------:R2:W-:Y:S01]  /*20c0*/  STL.64 [R1+0x38], R4 ;  /* 0x0000380401007387 */ /* 0x0005e20000100a00 */
[----:B0-----:R-:W-:Y:S01]  /*20d0*/  IMAD.U32 R208, RZ, RZ, UR4 ;  /* 0x00000004ffd07e24 */ /* 0x001fe2000f8e00ff */
[----:B-1----:R-:W-:Y:S01]  /*20e0*/  MOV R188, UR6 ;  /* 0x0000000600bc7c02 */ /* 0x002fe20008000f00 */
[----:B------:R-:W-:Y:S01]  /*20f0*/  IMAD.U32 R209, RZ, RZ, UR5 ;  /* 0x00000005ffd17e24 */ /* 0x000fe2000f8e00ff */
[----:B--2---:R-:W-:Y:S01]  /*2100*/  LOP3.LUT R4, R198, 0xffff, RZ, 0xc0, !PT ;  /* 0x0000ffffc6047812 */ /* 0x004fe200078ec0ff */
[----:B------:R-:W-:Y:S01]  /*2110*/  IMAD.U32 R189, RZ, RZ, UR7 ;  /* 0x00000007ffbd7e24 */ /* 0x000fe2000f8e00ff */
[----:B------:R-:W0:Y:S01]  /*2120*/  LDCU.128 UR4, c[0x3][0x70] ;  /* 0x00c00e00ff0477ac */ /* 0x000e220008000c00 */
[C-C-:B------:R-:W-:Y:S01]  /*2130*/  DADD R198, R214.reuse, -R212.reuse ;  /* 0x00000000d6c67229 */ /* 0x140fe200000008d4 */
[----:B------:R0:W-:Y:S01]  /*2140*/  STL.64 [R1+0x40], R208 ;  /* 0x000040d001007387 */ /* 0x0001e20000100a00 */
[----:B------:R-:W-:Y:S01]  /*2150*/  IMAD R3, R4, 0x8, R3 ;  /* 0x0000000804037824 */ /* 0x000fe200078e0203 */
[----:B------:R-:W-:-:S02]  /*2160*/  DADD R212, R214, R212 ;  /* 0x00000000d6d47229 */ /* 0x000fc400000000d4 */
[----:B------:R1:W-:Y:S01]  /*2170*/  STL.64 [R1+0x30], R188 ;  /* 0x000030bc01007387 */ /* 0x0003e20000100a00 */
[C-C-:B------:R-:W-:Y:S02]  /*2180*/  DADD R4, R216.reuse, -R210.reuse ;  /* 0x00000000d8047229 */ /* 0x140fe400000008d2 */
[----:B------:R-:W-:Y:S01]  /*2190*/  DADD R210, R216, R210 ;  /* 0x00000000d8d27229 */ /* 0x000fe200000000d2 */
[----:B------:R-:W-:Y:S01]  /*21a0*/  STL [R1+0x110], R3 ;  /* 0x0001100301007387 */ /* 0x000fe20000100800 */
[----:B------:R-:W-:Y:S01]  /*21b0*/  BAR.SYNC.DEFER_BLOCKING 0x0 ;  /* 0x0000000000007b1d */ /* 0x000fe20000010000 */
[----:B0-----:R-:W-:Y:S01]  /*21c0*/  MOV R208, UR4 ;  /* 0x0000000400d07c02 */ /* 0x001fe20008000f00 */
[----:B------:R-:W-:Y:S01]  /*21d0*/  IMAD.U32 R209, RZ, RZ, UR5 ;  /* 0x00000005ffd17e24 */ /* 0x000fe2000f8e00ff */
[----:B-1----:R-:W-:Y:S01]  /*21e0*/  MOV R189, UR7 ;  /* 0x0000000700bd7c02 */ /* 0x002fe20008000f00 */
[----:B------:R-:W-:Y:S02]  /*21f0*/  IMAD.U32 R188, RZ, RZ, UR6 ;  /* 0x00000006ffbc7e24 */ /* 0x000fe4000f8e00ff */
[----:B------:R-:W0:Y:S01]  /*2200*/  LDCU.128 UR4, c[0x3][0x770] ;  /* 0x00c0ee00ff0477ac */ /* 0x000e220008000c00 */
[----:B------:R0:W-:Y:S04]  /*2210*/  STL.64 [R1+0x28], R208 ;  /* 0x000028d001007387 */ /* 0x0001e80000100a00 */
[----:B------:R1:W-:Y:S04]  /*2220*/  STL.64 [R1+0x18], R188 ;  /* 0x000018bc01007387 */ /* 0x0003e80000100a00 */
[----:B------:R-:W-:Y:S01]  /*2230*/  STS.64 [R3+0x6270], R228 ;  /* 0x006270e403007388 */ /* 0x000fe20000000a00 */
[----:B0-----:R-:W-:Y:S01]  /*2240*/  IMAD.U32 R208, RZ, RZ, UR4 ;  /* 0x00000004ffd07e24 */ /* 0x001fe2000f8e00ff */
[----:B-1----:R-:W-:Y:S01]  /*2250*/  MOV R188, UR6 ;  /* 0x0000000600bc7c02 */ /* 0x002fe20008000f00 */
[----:B------:R-:W-:Y:S01]  /*2260*/  IMAD.U32 R209, RZ, RZ, UR5 ;  /* 0x00000005ffd17e24 */ /* 0x000fe2000f8e00ff */
[----:B------:R-:W-:Y:S01]  /*2270*/  STS.64 [R3], R230 ;  /* 0x000000e603007388 */ /* 0x000fe20000000a00 */
[----:B------:R-:W-:Y:S01]  /*2280*/  IMAD.U32 R189, RZ, RZ, UR7 ;  /* 0x00000007ffbd7e24 */ /* 0x000fe2000f8e00ff */
[----:B------:R-:W0:Y:S02]  /*2290*/  LDCU.128 UR4, c[0x3][0x80] ;  /* 0x00c01000ff0477ac */ /* 0x000e240008000c00 */
[----:B------:R0:W-:Y:S04]  /*22a0*/  STL.64 [R1+0x20], R208 ;  /* 0x000020d001007387 */ /* 0x0001e80000100a00 */
[----:B------:R1:W-:Y:S04]  /*22b0*/  STL.64 [R1+0x10], R188 ;  /* 0x000010bc01007387 */ /* 0x0003e80000100a00 */
[----:B------:R-:W-:Y:S04]  /*22c0*/  STS.64 [R3+0x3138], R218 ;  /* 0x003138da03007388 */ /* 0x000fe80000000a00 */
[----:B------:R-:W-:Y:S01]  /*22d0*/  STS.64 [R3+0x5b68], R226 ;  /* 0x005b68e203007388 */ /* 0x000fe20000000a00 */
[----:B0-----:R-:W-:Y:S01]  /*22e0*/  IMAD.U32 R208, RZ, RZ, UR4 ;  /* 0x00000004ffd07e24 */ /* 0x001fe2000f8e00ff */
[----:B------:R-:W-:Y:S01]  /*22f0*/  MOV R209, UR5 ;  /* 0x0000000500d17c02 */ /* 0x000fe20008000f00 */
[----:B-1----:R-:W-:Y:S01]  /*2300*/  IMAD.U32 R188, RZ, RZ, UR6 ;  /* 0x00000006ffbc7e24 */ /* 0x002fe2000f8e00ff */
[----:B------:R-:W-:Y:S01]  /*2310*/  STS.64 [R3+0x708], R224 ;  /* 0x000708e003007388 */ /* 0x000fe20000000a00 */
[----:B------:R-:W-:Y:S01]  /*2320*/  IMAD.U32 R189, RZ, RZ, UR7 ;  /* 0x00000007ffbd7e24 */ /* 0x000fe2000f8e00ff */
[----:B------:R-:W0:Y:S02]  /*2330*/  LDCU.128 UR4, c[0x3][0x780] ;  /* 0x00c0f000ff0477ac */ /* 0x000e240008000c00 */
[----:B------:R0:W-:Y:S04]  /*2340*/  STL.64 [R1+0x8], R208 ;  /* 0x000008d001007387 */ /* 0x0001e80000100a00 */
[----:B------:R-:W-:Y:S04]  /*2350*/  STS.64 [R3+0x5460], R222 ;  /* 0x005460de03007388 */ /* 0x000fe80000000a00 */
[----:B------:R1:W-:Y:S04]  /*2360*/  STS.64 [R3+0xe10], R190 ;  /* 0x000e10be03007388 */ /* 0x0003e80000000a00 */
[----:B------:R2:W-:Y:S01]  /*2370*/  STS.64 [R3+0x4d58], R220 ;  /* 0x004d58dc03007388 */ /* 0x0005e20000000a00 */
[----:B0-----:R-:W-:Y:S01]  /*2380*/  MOV R208, UR4 ;  /* 0x0000000400d07c02 */ /* 0x001fe20008000f00 */
[----:B------:R-:W-:-:S02]  /*2390*/  IMAD.U32 R209, RZ, RZ, UR5 ;  /* 0x00000005ffd17e24 */ /* 0x000fc4000f8e00ff */
[----:B------:R2:W-:Y:S01]  /*23a0*/  STS.64 [R3+0x1518], R204 ;  /* 0x001518cc03007388 */ /* 0x0005e20000000a00 */
[----:B-1----:R-:W-:Y:S01]  /*23b0*/  IMAD.U32 R190, RZ, RZ, UR6 ;  /* 0x00000006ffbe7e24 */ /* 0x002fe2000f8e00ff */
[----:B------:R-:W-:Y:S02]  /*23c0*/  MOV R191, UR7 ;  /* 0x0000000700bf7c02 */ /* 0x000fe40008000f00 */
[----:B------:R2:W-:Y:S04]  /*23d0*/  STL.64 [R1], R208 ;  /* 0x000000d001007387 */ /* 0x0005e80000100a00 */
        /* <DEDUP_REMOVED lines=8> */
.L_x_96:
[C---:B0-2---:R-:W-:Y:S02]  /*2460*/  PRMT R3, R2.reuse, 0x9910, RZ ;  /* 0x0000991002037816 */ /* 0x045fe400000000ff */
[----:B------:R-:W-:-:S03]  /*2470*/  ISETP.GE.U32.AND P1, PT, R2, 0x2c, PT ;  /* 0x0000002c0200780c */ /* 0x000fc60003f26070 */
[----:B------:R-:W-:-:S05]  /*2480*/  IMAD R3, R3, 0x75, RZ ;  /* 0x0000007503037824 */ /* 0x000fca00078e02ff */
[----:B------:R-:W-:-:S04]  /*2490*/  LOP3.LUT R3, R3, 0xffff, RZ, 0xc0, !PT ;  /* 0x0000ffff03037812 */ /* 0x000fc800078ec0ff */
[----:B------:R-:W-:-:S05]  /*24a0*/  SHF.R.U32.HI R3, RZ, 0x8, R3 ;  /* 0x00000008ff037819 */ /* 0x000fca0000011603 */
[----:B------:R-:W-:-:S05]  /*24b0*/  IMAD.MOV R4, RZ, RZ, -R3 ;  /* 0x000000ffff047224 */ /* 0x000fca00078e0a03 */
[----:B------:R-:W-:-:S05]  /*24c0*/  PRMT R4, R4, 0x7710, RZ ;  /* 0x0000771004047816 */ /* 0x000fca00000000ff */
[----:B------:R-:W-:-:S05]  /*24d0*/  IMAD.IADD R4, R4, 0x1, R2 ;  /* 0x0000000104047824 */ /* 0x000fca00078e0202 */
[----:B------:R-:W-:-:S04]  /*24e0*/  LOP3.LUT R4, R4, 0xfe, RZ, 0xc0, !PT ;  /* 0x000000fe04047812 */ /* 0x000fc800078ec0ff */
[----:B------:R-:W-:-:S04]  /*24f0*/  LEA.HI R4, R4, R3, RZ, 0x1f ;  /* 0x0000000304047211 */ /* 0x000fc800078ff8ff */
[----:B------:R-:W-:-:S04]  /*2500*/  LOP3.LUT R4, R4, 0xf8, RZ, 0xc0, !PT ;  /* 0x000000f804047812 */ /* 0x000fc800078ec0ff */
[----:B------:R-:W-:-:S04]  /*2510*/  SHF.R.U32.HI R4, RZ, 0x3, R4 ;  /* 0x00000003ff047819 */ /* 0x000fc80000011604 */
[C---:B------:R-:W-:Y:S01]  /*2520*/  PRMT R3, R4.reuse, 0x9910, RZ ;  /* 0x0000991004037816 */ /* 0x040fe200000000ff */
[----:B------:R-:W-:-:S04]  /*2530*/  IMAD R4, R4, 0x708, R252 ;  /* 0x0000070804047824 */ /* 0x000fc800078e02fc */
[----:B------:R-:W-:-:S05]  /*2540*/  IMAD R3, R3, 0xb, RZ ;  /* 0x0000000b03037824 */ /* 0x000fca00078e02ff */
[----:B------:R-:W-:-:S04]  /*2550*/  IADD3 R3, PT, PT, RZ, -R3, RZ ;  /* 0x80000003ff037210 */ /* 0x000fc80007ffe0ff */
[----:B------:R-:W-:-:S05]  /*2560*/  PRMT R3, R3, 0x7710, RZ ;  /* 0x0000771003037816 */ /* 0x000fca00000000ff */
[----:B------:R-:W-:Y:S01]  /*2570*/  IMAD.IADD R3, R3, 0x1, R2 ;  /* 0x0000000103037824 */ /* 0x000fe200078e0202 */
[----:B------:R-:W-:-:S04]  /*2580*/  IADD3 R2, PT, PT, R2, 0x79, RZ ;  /* 0x0000007902027810 */ /* 0x000fc80007ffe0ff */
        /* <DEDUP_REMOVED lines=14> */
[C---:B------:R-:W-:Y:S02]  /*2670*/  DFMA R198, R202.reuse, R130, RZ ;  /* 0x00000082cac6722b */ /* 0x040fe400000000ff */
[C---:B------:R-:W-:Y:S02]  /*2680*/  DFMA R204, R202.reuse, R126, RZ ;  /* 0x0000007ecacc722b */ /* 0x040fe400000000ff */
[----:B------:R-:W-:-:S02]  /*2690*/  DFMA R226, R202, R122, RZ ;  /* 0x0000007acae2722b */ /* 0x000fc400000000ff */
[C---:B------:R-:W-:Y:S02]  /*26a0*/  DFMA R4, R202.reuse, R118, RZ ;  /* 0x00000076ca04722b */ /* 0x040fe400000000ff */
[C---:B------:R-:W-:Y:S02]  /*26b0*/  DFMA R222, R202.reuse, R114, RZ ;  /* 0x00000072cade722b */ /* 0x040fe400000000ff */
[C---:B------:R-:W-:Y:S02]  /*26c0*/  DFMA R218, R202.reuse, R112, RZ ;  /* 0x00000070cada722b */ /* 0x040fe400000000ff */
[C---:B------:R-:W-:Y:S02]  /*26d0*/  DFMA R214, R202.reuse, R110, RZ ;  /* 0x0000006ecad6722b */ /* 0x040fe400000000ff */
        /* <DEDUP_REMOVED lines=25> */
[----:B--2---:R-:W-:-:S02]  /*2870*/  DADD R206, R238, R230 ;  /* 0x00000000eece7229 */ /* 0x004fc400000000e6 */
[----:B------:R-:W-:Y:S01]  /*2880*/  DADD R238, R238, -R230 ;  /* 0x00000000eeee7229 */ /* 0x000fe200000008e6 */
[----:B------:R-:W-:Y:S05]  /*2890*/  LDS.64 R230, [R3+0x2d0] ;  /* 0x0002d00003e67984 */ /* 0x000fea0000000a00 */
        /* <DEDUP_REMOVED lines=8> */
[C---:B------:R-:W-:Y:S01]  /*2920*/  DFMA R208, R238.reuse, R50, R208 ;  /* 0x00000032eed0722b */ /* 0x040fe200000000d0 */
        /* <DEDUP_REMOVED lines=8> */
[C-C-:B---3--:R-:W-:Y:S02]  /*29b0*/  DADD R238, R234.reuse, R232.reuse ;  /* 0x00000000eaee7229 */ /* 0x148fe400000000e8 */
[----:B------:R-:W-:Y:S01]  /*29c0*/  DADD R234, R234, -R232 ;  /* 0x00000000eaea7229 */ /* 0x000fe200000008e8 */
[----:B------:R-:W1:Y:S05]  /*29d0*/  LDS.64 R232, [R3+0x258] ;  /* 0x0002580003e87984 */ /* 0x000e6a0000000a00 */
        /* <DEDUP_REMOVED lines=9> */
[C-C-:B0-----:R-:W-:Y:S02]  /*2a70*/  DADD R234, R206.reuse, R230.reuse ;  /* 0x00000000ceea7229 */ /* 0x141fe400000000e6 */
[----:B------:R-:W-:Y:S02]  /*2a80*/  DADD R206, R206, -R230 ;  /* 0x00000000cece7229 */ /* 0x000fe400000008e6 */
[C---:B------:R-:W-:Y:S02]  /*2a90*/  DFMA R204, R238.reuse, R32, R204 ;  /* 0x00000020eecc722b */ /* 0x040fe400000000cc */
[C---:B------:R-:W-:Y:S02]  /*2aa0*/  DFMA R226, R238.reuse, R30, R226 ;  /* 0x0000001eeee2722b */ /* 0x040fe400000000e2 */
[----:B------:R-:W-:-:S02]  /*2ab0*/  DFMA R4, R238, R28, R4 ;  /* 0x0000001cee04722b */ /* 0x000fc40000000004 */
[----:B------:R-:W-:Y:S02]  /*2ac0*/  DFMA R222, R238, R26, R222 ;  /* 0x0000001aeede722b */ /* 0x000fe400000000de */
[----:B------:R-:W-:Y:S02]  /*2ad0*/  DFMA R198, R234, R132, R198 ;  /* 0x00000084eac6722b */ /* 0x000fe400000000c6 */
[----:B------:R-:W-:Y:S02]  /*2ae0*/  DFMA R208, R206, R146, R208 ;  /* 0x00000092ced0722b */ /* 0x000fe400000000d0 */
[----:B------:R-:W-:Y:S02]  /*2af0*/  DFMA R218, R238, R24, R218 ;  /* 0x00000018eeda722b */ /* 0x000fe400000000da */
[C-C-:B-1----:R-:W-:Y:S02]  /*2b00*/  DADD R230, R232.reuse, R232.reuse ;  /* 0x00000000e8e67229 */ /* 0x142fe400000000e8 */
[----:B------:R-:W-:-:S02]  /*2b10*/  DADD R232, R232, -R232 ;  /* 0x00000000e8e87229 */ /* 0x000fc400000008e8 */
[----:B------:R-:W-:Y:S02]  /*2b20*/  DFMA R204, R234, R134, R204 ;  /* 0x00000086eacc722b */ /* 0x000fe400000000cc */
[----:B------:R-:W-:Y:S02]  /*2b30*/  DFMA R228, R206, R148, R228 ;  /* 0x00000094cee4722b */ /* 0x000fe400000000e4 */
[----:B------:R-:W-:Y:S02]  /*2b40*/  DMUL R230, R230, 0.5 ;  /* 0x3fe00000e6e67828 */ /* 0x000fe40000000000 */
        /* <DEDUP_REMOVED lines=24> */
[C-C-:B------:R-:W-:Y:S02]  /*2cd0*/  DADD R206, R198.reuse, -R208.reuse ;  /* 0x00000000c6ce7229 */ /* 0x140fe400000008d0 */
[----:B------:R-:W-:Y:S02]  /*2ce0*/  DADD R208, R198, R208 ;  /* 0x00000000c6d07229 */ /* 0x000fe400000000d0 */
[----:B------:R-:W-:-:S02]  /*2cf0*/  DFMA R218, R230, R172, R218 ;  /* 0x000000ace6da722b */ /* 0x000fc400000000da */
[----:B------:R-:W-:Y:S01]  /*2d00*/  DFMA R216, R232, R184, R216 ;  /* 0x000000b8e8d8722b */ /* 0x000fe200000000d8 */
[----:B------:R0:W-:Y:S01]  /*2d10*/  STS.64 [R3+0x690], R206 ;  /* 0x000690ce03007388 */ /* 0x0001e20000000a00 */
[C-C-:B------:R-:W-:Y:S02]  /*2d20*/  DADD R198, R204.reuse, -R228.reuse ;  /* 0x00000000ccc67229 */ /* 0x140fe400000008e4 */
[----:B------:R-:W-:Y:S01]  /*2d30*/  DADD R228, R204, R228 ;  /* 0x00000000cce47229 */ /* 0x000fe200000000e4 */
[----:B------:R0:W-:Y:S01]  /*2d40*/  STS.64 [R3], R208 ;  /* 0x000000d003007388 */ /* 0x0001e20000000a00 */
[----:B------:R-:W-:Y:S02]  /*2d50*/  DFMA R214, R230, R174, R214 ;  /* 0x000000aee6d6722b */ /* 0x000fe400000000d6 */
[----:B------:R-:W-:Y:S01]  /*2d60*/  DFMA R212, R232, R186, R212 ;  /* 0x000000bae8d4722b */ /* 0x000fe200000000d4 */
[----:B------:R0:W-:Y:S01]  /*2d70*/  STS.64 [R3+0x618], R198 ;  /* 0x000618c603007388 */ /* 0x0001e20000000a00 */
[----:B------:R-:W-:-:S02]  /*2d80*/  DADD R204, R226, -R224 ;  /* 0x00000000e2cc7229 */ /* 0x000fc400000008e0 */
[----:B------:R-:W-:Y:S01]  /*2d90*/  DFMA R210, R230, R196, R210 ;  /* 0x000000c4e6d2722b */ /* 0x000fe200000000d2 */
[----:B------:R0:W-:Y:S01]  /*2da0*/  STS.64 [R3+0x78], R228 ;  /* 0x000078e403007388 */ /* 0x0001e20000000a00 */
[----:B------:R-:W-:Y:S02]  /*2db0*/  DFMA R236, R232, R200, R236 ;  /* 0x000000c8e8ec722b */ /* 0x000fe400000000ec */
[----:B------:R-:W-:Y:S01]  /*2dc0*/  DADD R226, R226, R224 ;  /* 0x00000000e2e27229 */ /* 0x000fe200000000e0 */
[----:B------:R0:W-:Y:S01]  /*2dd0*/  STS.64 [R3+0x5a0], R204 ;  /* 0x0005a0cc03007388 */ /* 0x0001e20000000a00 */
[C-C-:B------:R-:W-:Y:S02]  /*2de0*/  DADD R224, R4.reuse, -R202.reuse ;  /* 0x0000000004e07229 */ /* 0x140fe400000008ca */
[----:B------:R-:W-:Y:S02]  /*2df0*/  DADD R202, R4, R202 ;  /* 0x0000000004ca7229 */ /* 0x000fe400000000ca */
[C-C-:B------:R-:W-:Y:S01]  /*2e00*/  DADD R4, R222.reuse, -R220.reuse ;  /* 0x00000000de047229 */ /* 0x140fe200000008dc */
[----:B------:R0:W-:Y:S01]  /*2e10*/  STS.64 [R3+0xf0], R226 ;  /* 0x0000f0e203007388 */ /* 0x0001e20000000a00 */
[----:B------:R-:W-:-:S02]  /*2e20*/  DADD R222, R222, R220 ;  /* 0x00000000dede7229 */ /* 0x000fc400000000dc */
[C-C-:B------:R-:W-:Y:S01]  /*2e30*/  DADD R220, R218.reuse, -R216.reuse ;  /* 0x00000000dadc7229 */ /* 0x140fe200000008d8 */
[----:B------:R0:W-:Y:S01]  /*2e40*/  STS.64 [R3+0x528], R224 ;  /* 0x000528e003007388 */ /* 0x0001e20000000a00 */
[----:B------:R-:W-:Y:S02]  /*2e50*/  DADD R216, R218, R216 ;  /* 0x00000000dad87229 */ /* 0x000fe400000000d8 */
[----:B------:R-:W-:Y:S01]  /*2e60*/  DADD R218, R214, -R212 ;  /* 0x00000000d6da7229 */ /* 0x000fe200000008d4 */
[----:B------:R0:W-:Y:S01]  /*2e70*/  STS.64 [R3+0x168], R202 ;  /* 0x000168ca03007388 */ /* 0x0001e20000000a00 */
        /* <DEDUP_REMOVED lines=10> */
.L_x_95:
[----:B------:R-:W-:Y:S05]  /*2f20*/  BSYNC.RECONVERGENT B0 ;  /* 0x0000000000007941 */ /* 0x000fea0003800200 */
.L_x_94:
        /* <DEDUP_REMOVED lines=20> */
[----:B0-2---:R-:W-:-:S07]  /*3070*/  IMAD.MOV.U32 R3, RZ, RZ, R240 ;  /* 0x000000ffff037224 */ /* 0x005fce00078e00f0 */
.L_x_99:
[----:B------:R-:W2:Y:S04]  /*3080*/  LDL.64 R8, [R1+0xa0] ;  /* 0x0000a00001087983 */ /* 0x000ea80000100a00 */
[----:B------:R-:W5:Y:S04]  /*3090*/  LDL.64 R22, [R1+0x90] ;  /* 0x0000900001167983 */ /* 0x000f680000100a00 */
        /* <DEDUP_REMOVED lines=52> */
[----:B--2---:R-:W-:-:S02]  /*33e0*/  R2UR UR64, R8 ;  /* 0x00000000084072ca */ /* 0x004fc400000e0000 */
[----:B------:R-:W-:Y:S02]  /*33f0*/  R2UR UR65, R9 ;  /* 0x00000000094172ca */ /* 0x000fe400000e0000 */
[----:B------:R-:W2:Y:S01]  /*3400*/  LDL.64 R8, [R1+0x108] ;  /* 0x0001080001087983 */ /* 0x000ea20000100a00 */
[----:B0-----:R-:W-:Y:S01]  /*3410*/  IMAD.U32 R76, RZ, RZ, UR68 ;  /* 0x00000044ff4c7e24 */ /* 0x001fe2000f8e00ff */
[----:B------:R-:W-:Y:S01]  /*3420*/  MOV R77, UR69 ;  /* 0x00000045004d7c02 */ /* 0x000fe20008000f00 */
[----:B------:R-:W-:Y:S02]  /*3430*/  IMAD.U32 R70, RZ, RZ, UR70 ;  /* 0x00000046ff467e24 */ /* 0x000fe4000f8e00ff */
[----:B------:R-:W-:Y:S01]  /*3440*/  IMAD.U32 R71, RZ, RZ, UR71 ;  /* 0x00000047ff477e24 */ /* 0x000fe2000f8e00ff */
[----:B------:R-:W0:Y:S01]  /*3450*/  LDCU.128 UR68, c[0x3][0x130] ;  /* 0x00c02600ff4477ac */ /* 0x000e220008000c00 */
[----:B-----5:R-:W-:Y:S02]  /*3460*/  R2UR UR74, R22 ;  /* 0x00000000164a72ca */ /* 0x020fe400000e0000 */
[----:B------:R-:W-:-:S02]  /*3470*/  R2UR UR75, R23 ;  /* 0x00000000174b72ca */ /* 0x000fc400000e0000 */
[----:B0-----:R-:W-:Y:S01]  /*3480*/  MOV R54, UR68 ;  /* 0x0000004400367c02 */ /* 0x001fe20008000f00 */
[----:B------:R-:W-:Y:S01]  /*3490*/  IMAD.U32 R55, RZ, RZ, UR69 ;  /* 0x00000045ff377e24 */ /* 0x000fe2000f8e00ff */
[----:B------:R-:W-:Y:S01]  /*34a0*/  MOV R23, UR71 ;  /* 0x0000004700177c02 */ /* 0x000fe20008000f00 */
[----:B------:R-:W-:Y:S01]  /*34b0*/  IMAD.U32 R22, RZ, RZ, UR70 ;  /* 0x00000046ff167e24 */ /* 0x000fe2000f8e00ff */
[----:B------:R-:W0:Y:S01]  /*34c0*/  LDCU.128 UR68, c[0x3][0x830] ;  /* 0x00c10600ff4477ac */ /* 0x000e220008000c00 */
[----:B---3--:R-:W-:Y:S02]  /*34d0*/  R2UR UR63, R5 ;  /* 0x00000000053f72ca */ /* 0x008fe400000e0000 */
[----:B------:R-:W-:Y:S02]  /*34e0*/  MOV.SPILL R5, UR66 ;  /* 0x0000004200057c02 */ /* 0x000fe40009000f00 */
[----:B----4-:R-:W-:Y:S02]  /*34f0*/  R2UR UR66, R6 ;  /* 0x00000000064272ca */ /* 0x010fe400000e0000 */
[----:B------:R-:W-:Y:S01]  /*3500*/  R2UR UR67, R7 ;  /* 0x00000000074372ca */ /* 0x000fe200000e0000 */
[----:B0-----:R-:W-:Y:S01]  /*3510*/  IMAD.U32 R38, RZ, RZ, UR68 ;  /* 0x00000044ff267e24 */ /* 0x001fe2000f8e00ff */
[----:B------:R-:W-:Y:S01]  /*3520*/  MOV R6, UR70 ;  /* 0x0000004600067c02 */ /* 0x000fe20008000f00 */
[----:B------:R-:W-:-:S02]  /*3530*/  IMAD.U32 R39, RZ, RZ, UR69 ;  /* 0x00000045ff277e24 */ /* 0x000fc4000f8e00ff */
[----:B------:R-:W-:Y:S01]  /*3540*/  IMAD.U32 R7, RZ, RZ, UR71 ;  /* 0x00000047ff077e24 */ /* 0x000fe2000f8e00ff */
[----:B------:R-:W0:Y:S01]  /*3550*/  LDCU.128 UR68, c[0x3][0x140] ;  /* 0x00c02800ff4477ac */ /* 0x000e220008000c00 */
[----:B------:R-:W-:-:S05]  /*3560*/  PRMT R2, R3, 0x9910, RZ ;  /* 0x0000991003027816 */ /* 0x000fca00000000ff */
[----:B------:R-:W-:-:S05]  /*3570*/  IMAD R2, R2, 0x89, RZ ;  /* 0x0000008902027824 */ /* 0x000fca00078e02ff */
[----:B------:R-:W-:Y:S01]  /*3580*/  LOP3.LUT R2, R2, 0xffff, RZ, 0xc0, !PT ;  /* 0x0000ffff02027812 */ /* 0x000fe200078ec0ff */
[----:B0-----:R-:W-:Y:S01]  /*3590*/  IMAD.U32 R144, RZ, RZ, UR68 ;  /* 0x00000044ff907e24 */ /* 0x001fe2000f8e00ff */
[----:B------:R-:W-:Y:S01]  /*35a0*/  MOV R145, UR69 ;  /* 0x0000004500917c02 */ /* 0x000fe20008000f00 */
[----:B------:R-:W-:Y:S02]  /*35b0*/  IMAD.U32 R174, RZ, RZ, UR70 ;  /* 0x00000046ffae7e24 */ /* 0x000fe4000f8e00ff */
[----:B------:R-:W-:Y:S01]  /*35c0*/  IMAD.U32 R175, RZ, RZ, UR71 ;  /* 0x00000047ffaf7e24 */ /* 0x000fe2000f8e00ff */
[----:B------:R-:W0:Y:S01]  /*35d0*/  LDCU.128 UR68, c[0x3][0x840] ;  /* 0x00c10800ff4477ac */ /* 0x000e220008000c00 */
[----:B------:R-:W-:Y:S02]  /*35e0*/  SHF.R.U32.HI R2, RZ, 0xb, R2 ;  /* 0x0000000bff027819 */ /* 0x000fe40000011602 */
[----:B------:R-:W-:Y:S02]  /*35f0*/  R2UR UR62, R4 ;  /* 0x00000000043e72ca */ /* 0x000fe400000e0000 */
[----:B------:R-:W-:-:S05]  /*3600*/  PRMT R4, R2, 0x9910, RZ ;  /* 0x0000991002047816 */ /* 0x000fca00000000ff */
[----:B------:R-:W-:-:S04]  /*3610*/  IMAD R4, R4, 0xf, RZ ;  /* 0x0000000f04047824 */ /* 0x000fc800078e02ff */
[----:B------:R-:W-:Y:S01]  /*3620*/  IMAD.MOV R4, RZ, RZ, -R4 ;  /* 0x000000ffff047224 */ /* 0x000fe200078e0a04 */
[----:B0-----:R-:W-:Y:S01]  /*3630*/  MOV R158, UR68 ;  /* 0x00000044009e7c02 */ /* 0x001fe20008000f00 */
[----:B------:R-:W-:Y:S01]  /*3640*/  IMAD.U32 R159, RZ, RZ, UR69 ;  /* 0x00000045ff9f7e24 */ /* 0x000fe2000f8e00ff */
[----:B------:R-:W-:Y:S01]  /*3650*/  MOV R187, UR71 ;  /* 0x0000004700bb7c02 */ /* 0x000fe20008000f00 */
[----:B------:R-:W-:Y:S01]  /*3660*/  IMAD.U32 R186, RZ, RZ, UR70 ;  /* 0x00000046ffba7e24 */ /* 0x000fe2000f8e00ff */
[----:B------:R-:W0:Y:S01]  /*3670*/  LDCU.128 UR68, c[0x3][0x150] ;  /* 0x00c02a00ff4477ac */ /* 0x000e220008000c00 */
[----:B------:R-:W-:Y:S02]  /*3680*/  R2UR UR60, R10 ;  /* 0x000000000a3c72ca */ /* 0x000fe400000e0000 */
[----:B------:R-:W-:Y:S02]  /*3690*/  R2UR UR61, R11 ;  /* 0x000000000b3d72ca */ /* 0x000fe400000e0000 */
[----:B------:R-:W-:Y:S01]  /*36a0*/  PRMT R4, R4, 0x7710, RZ ;  /* 0x0000771004047816 */ /* 0x000fe200000000ff */
[----:B------:R-:W3:Y:S03]  /*36b0*/  @!P0 LDC.64 R10, c[0x0][0x388] ;  /* 0x0000e200ff0a8b82 */ /* 0x000ee60000000a00 */
[----:B------:R-:W-:-:S02]  /*36c0*/  IADD3 R4, PT, PT, R4, R3, RZ ;  /* 0x0000000304047210 */ /* 0x000fc40007ffe0ff */
[----:B------:R-:W-:Y:S02]  /*36d0*/  R2UR UR73, R21 ;  /* 0x00000000154972ca */ /* 0x000fe400000e0000 */
[----:B------:R-:W-:-:S04]  /*36e0*/  LOP3.LUT R21, R4, 0xff, RZ, 0xc0, !PT ;  /* 0x000000ff04157812 */ /* 0x000fc800078ec0ff */
[----:B------:R-:W-:Y:S01]  /*36f0*/  PRMT R4, R21, 0x5410, R2 ;  /* 0x0000541015047816 */ /* 0x000fe20000000002 */
[----:B0-----:R-:W-:Y:S01]  /*3700*/  IMAD.U32 R108, RZ, RZ, UR68 ;  /* 0x00000044ff6c7e24 */ /* 0x001fe2000f8e00ff */
[----:B------:R-:W-:Y:S01]  /*3710*/  UMOV UR68, 0xe10f ;  /* 0x0000e10f00447882 */ /* 0x000fe20000000000 */
[----:B------:R-:W-:Y:S02]  /*3720*/  IMAD.U32 R101, RZ, RZ, UR71 ;  /* 0x00000047ff657e24 */ /* 0x000fe4000f8e00ff */
[----:B------:R-:W-:Y:S01]  /*3730*/  IDP.2A.LO.U16.U8 R4, R4, UR68, RZ ;  /* 0x0000004404047c26 */ /* 0x000fe200080010ff */
[----:B------:R-:W-:Y:S02]  /*3740*/  MOV R100, UR70 ;  /* 0x0000004600647c02 */ /* 0x000fe40008000f00 */
        /* <DEDUP_REMOVED lines=8> */
[----:B------:R-:W4:Y:S08]  /*37d0*/  @!P0 LDC.64 R12, c[0x0][0x388] ;  /* 0x0000e200ff0c8b82 */ /* 0x000f300000000a00 */
[----:B------:R-:W5:Y:S01]  /*37e0*/  @!P0 LDC.64 R14, c[0x0][0x388] ;  /* 0x0000e200ff0e8b82 */ /* 0x000f620000000a00 */
[----:B------:R-:W-:Y:S01]  /*37f0*/  R2UR UR47, R19 ;  /* 0x00000000132f72ca */ /* 0x000fe200000e0000 */
[----:B------:R-:W-:Y:S01]  /*3800*/  @!P0 IMAD R19, R0, 0xd2f, R4 ;  /* 0x00000d2f00138824 */ /* 0x000fe200078e0204 */
[----:B------:R-:W-:-:S03]  /*3810*/  R2UR UR46, R18 ;  /* 0x00000000122e72ca */ /* 0x000fc600000e0000 */
[----:B0-----:R-:W-:-:S04]  /*3820*/  @!P0 IMAD.WIDE R16, R19, 0x8, R16 ;  /* 0x0000000813108825 */ /* 0x001fc800078e0210 */
[----:B----4-:R-:W-:-:S04]  /*3830*/  @!P0 IMAD.WIDE R12, R19, 0x8, R12 ;  /* 0x00000008130c8825 */ /* 0x010fc800078e020c */
[----:B-----5:R-:W-:Y:S01]  /*3840*/  @!P0 IMAD.WIDE R14, R19, 0x8, R14 ;  /* 0x00000008130e8825 */ /* 0x020fe200078e020e */
[----:B------:R-:W-:Y:S02]  /*3850*/  R2UR UR72, R20 ;  /* 0x00000000144872ca */ /* 0x000fe400000e0000 */
[----:B------:R-:W-:Y:S02]  /*3860*/  CS2R R104, SRZ ;  /* 0x0000000000687805 */ /* 0x000fe4000001ff00 */
[----:B------:R-:W-:-:S04]  /*3870*/  CS2R R224, SRZ ;  /* 0x0000000000e07805 */ /* 0x000fc8000001ff00 */
[----:B------:R-:W4:Y:S04]  /*3880*/  @!P0 LDG.E.64.CONSTANT R104, desc[UR76][R12.64+0x68] ;  /* 0x0000684c0c688981 */ /* 0x000f28000c1e9b00 */
[----:B------:R-:W5:Y:S01]  /*3890*/  @!P0 LDG.E.64.CONSTANT R224, desc[UR76][R12.64+0x8] ;  /* 0x0000084c0ce08981 */ /* 0x000f62000c1e9b00 */
[----:B------:R-:W-:Y:S01]  /*38a0*/  IMAD.U32 R90, RZ, RZ, UR46 ;  /* 0x0000002eff5a7e24 */ /* 0x000fe2000f8e00ff */
[----:B------:R-:W-:Y:S01]  /*38b0*/  MOV R91, UR47 ;  /* 0x0000002f005b7c02 */ /* 0x000fe20008000f00 */
[----:B-1----:R-:W-:Y:S01]  /*38c0*/  IMAD.U32 R118, RZ, RZ, UR4 ;  /* 0x00000004ff767e24 */ /* 0x002fe2000f8e00ff */
[----:B------:R-:W-:Y:S01]  /*38d0*/  R2UR UR46, R24 ;  /* 0x00000000182e72ca */ /* 0x000fe200000e0000 */
[----:B------:R-:W-:Y:S01]  /*38e0*/  IMAD.U32 R119, RZ, RZ, UR5 ;  /* 0x00000005ff777e24 */ /* 0x000fe2000f8e00ff */
[----:B------:R-:W-:-:S02]  /*38f0*/  R2UR UR47, R25 ;  /* 0x00000000192f72ca */ /* 0x000fc400000e0000 */
[----:B------:R-:W-:Y:S02]  /*3900*/  CS2R R72, SRZ ;  /* 0x0000000000487805 */ /* 0x000fe4000001ff00 */
[----:B------:R-:W-:Y:S02]  /*3910*/  CS2R R40, SRZ ;  /* 0x0000000000287805 */ /* 0x000fe4000001ff00 */
[----:B------:R-:W-:Y:S02]  /*3920*/  CS2R R204, SRZ ;  /* 0x0000000000cc7805 */ /* 0x000fe4000001ff00 */
[----:B------:R-:W-:Y:S02]  /*3930*/  CS2R R208, SRZ ;  /* 0x0000000000d07805 */ /* 0x000fe4000001ff00 */
[----:B------:R-:W-:Y:S02]  /*3940*/  CS2R R222, SRZ ;  /* 0x0000000000de7805 */ /* 0x000fe4000001ff00 */
[----:B------:R-:W-:Y:S01]  /*3950*/  CS2R R212, SRZ ;  /* 0x0000000000d47805 */ /* 0x000fe2000001ff00 */
[----:B------:R-:W5:Y:S01]  /*3960*/  @!P0 LDG.E.64.CONSTANT R72, desc[UR76][R14.64+0x60] ;  /* 0x0000604c0e488981 */ /* 0x000f62000c1e9b00 */
[----:B------:R-:W-:-:S03]  /*3970*/  MOV R88, UR46 ;  /* 0x0000002e00587c02 */ /* 0x000fc60008000f00 */
[----:B------:R-:W5:Y:S01]  /*3980*/  @!P0 LDG.E.64.CONSTANT R40, desc[UR76][R16.64+0x58] ;  /* 0x0000584c10288981 */ /* 0x000f62000c1e9b00 */
[----:B------:R-:W-:Y:S01]  /*3990*/  IMAD.U32 R89, RZ, RZ, UR47 ;  /* 0x0000002fff597e24 */ /* 0x000fe2000f8e00ff */
[----:B------:R-:W-:Y:S02]  /*39a0*/  R2UR UR46, R28 ;  /* 0x000000001c2e72ca */ /* 0x000fe400000e0000 */
[----:B------:R-:W-:Y:S01]  /*39b0*/  R2UR UR47, R29 ;  /* 0x000000001d2f72ca */ /* 0x000fe200000e0000 */
[----:B------:R-:W5:Y:S04]  /*39c0*/  @!P0 LDG.E.64.CONSTANT R204, desc[UR76][R14.64+0x10] ;  /* 0x0000104c0ecc8981 */ /* 0x000f68000c1e9b00 */
[----:B------:R-:W5:Y:S01]  /*39d0*/  @!P0 LDG.E.64.CONSTANT R208, desc[UR76][R16.64+0x18] ;  /* 0x0000184c10d08981 */ /* 0x000f62000c1e9b00 */
[----:B--2---:R-:W-:Y:S01]  /*39e0*/  R2UR UR71, R9 ;  /* 0x00000000094772ca */ /* 0x004fe200000e0000 */
[----:B------:R-:W-:Y:S01]  /*39f0*/  @!P0 IMAD R9, R0, 0xd2f, R4 ;  /* 0x00000d2f00098824 */ /* 0x000fe200078e0204 */
[----:B------:R-:W-:-:S03]  /*3a00*/  R2UR UR70, R8 ;  /* 0x00000000084672ca */ /* 0x000fc600000e0000 */
[----:B---3--:R-:W-:Y:S01]  /*3a10*/  @!P0 IMAD.WIDE R10, R9, 0x8, R10 ;  /* 0x00000008090a8825 */ /* 0x008fe200078e020a */
[----:B------:R-:W-:-:S04]  /*3a20*/  CS2R R8, SRZ ;  /* 0x0000000000087805 */ /* 0x000fc8000001ff00 */
[----:B------:R-:W2:Y:S04]  /*3a30*/  @!P0 LDG.E.64.CONSTANT R226, desc[UR76][R10.64] ;  /* 0x0000004c0ae28981 */ /* 0x000ea8000c1e9b00 */
[----:B------:R0:W3:Y:S02]  /*3a40*/  @!P0 LDG.E.64.CONSTANT R8, desc[UR76][R10.64+0x70] ;  /* 0x0000704c0a088981 */ /* 0x0000e4000c1e9b00 */
[----:B0-----:R-:W0:Y:S02]  /*3a50*/  @!P0 LDC.64 R10, c[0x0][0x388] ;  /* 0x0000e200ff0a8b82 */ /* 0x001e240000000a00 */
[----:B0-----:R-:W-:Y:S01]  /*3a60*/  @!P0 IMAD.WIDE R18, R19, 0x8, R10 ;  /* 0x0000000813128825 */ /* 0x001fe200078e020a */
[----:B------:R-:W-:-:S04]  /*3a70*/  LOP3.LUT R11, R2, 0xffff, RZ, 0xc0, !PT ;  /* 0x0000ffff020b7812 */ /* 0x000fc800078ec0ff */
[----:B------:R-:W5:Y:S01]  /*3a80*/  @!P0 LDG.E.64.CONSTANT R222, desc[UR76][R18.64+0x50] ;  /* 0x0000504c12de8981 */ /* 0x000f62000c1e9b00 */
[----:B------:R-:W-:-:S03]  /*3a90*/  IMAD R2, R11, 0x708, R252 ;  /* 0x000007080b027824 */ /* 0x000fc600078e02fc */
[----:B------:R0:W5:Y:S01]  /*3aa0*/  @!P0 LDG.E.64.CONSTANT R212, desc[UR76][R18.64+0x20] ;  /* 0x0000204c12d48981 */ /* 0x000162000c1e9b00 */
        /* <DEDUP_REMOVED lines=8> */
[----:B------:R-:W2:Y:S04]  /*3b30*/  LDL.64 R150, [R1+0xc0] ;  /* 0x0000c00001967983 */ /* 0x000ea80000100a00 */
[----:B------:R-:W3:Y:S04]  /*3b40*/  LDL.64 R148, [R1+0x68] ;  /* 0x0000680001947983 */ /* 0x000ee80000100a00 */
[----:B------:R-:W5:Y:S04]  /*3b50*/  LDL.64 R146, [R1+0x60] ;  /* 0x0000600001927983 */ /* 0x000f680000100a00 */
[----:B------:R-:W5:Y:S01]  /*3b60*/  LDL.64 R140, [R1+0x8] ;  /* 0x00000800018c7983 */ /* 0x000f620000100a00 */
[----:B-1----:R-:W-:-:S03]  /*3b70*/  DADD R68, R20, R10 ;  /* 0x0000000014447229 */ /* 0x002fc6000000000a */
[----:B------:R-:W5:Y:S01]  /*3b80*/  LDL.64 R132, [R1] ;  /* 0x0000000001847983 */ /* 0x000f620000100a00 */
[----:B------:R-:W-:-:S03]  /*3b90*/  DADD R20, R20, -R10 ;  /* 0x0000000014147229 */ /* 0x000fc6000000080a */
[----:B------:R-:W5:Y:S01]  /*3ba0*/  LDL.64 R28, [R1+0xb0] ;  /* 0x0000b000011c7983 */ /* 0x000f620000100a00 */
[----:B------:R-:W-:-:S03]  /*3bb0*/  DFMA R10, R68, R118, RZ ;  /* 0x00000076440a722b */ /* 0x000fc600000000ff */
[----:B------:R-:W-:Y:S04]  /*3bc0*/  LDS.64 R242, [R2+0x10] ;  /* 0x0000100002f27984 */ /* 0x000fe80000000a00 */
[----:B------:R-:W5:Y:S01]  /*3bd0*/  LDL.64 R118, [R1+0xb8] ;  /* 0x0000b80001767983 */ /* 0x000f620000100a00 */
[C-C-:B0-----:R-:W-:Y:S02]  /*3be0*/  DADD R36, R52.reuse, R12.reuse ;  /* 0x0000000034247229 */ /* 0x141fe4000000000c */
[----:B------:R-:W-:Y:S01]  /*3bf0*/  DADD R52, R52, -R12 ;  /* 0x0000000034347229 */ /* 0x000fe2000000080c */
[----:B------:R-:W0:Y:S04]  /*3c00*/  LDS.64 R14, [R2+0x40] ;  /* 0x00004000020e7984 */ /* 0x000e280000000a00 */
[----:B------:R-:W-:Y:S04]  /*3c10*/  LDS.64 R192, [R2+0x18] ;  /* 0x0000180002c07984 */ /* 0x000fe80000000a00 */
[----:B------:R-:W1:Y:S04]  /*3c20*/  LDS.64 R16, [R2+0x38] ;  /* 0x0000380002107984 */ /* 0x000e680000000a00 */
[----:B------:R-:W-:Y:S04]  /*3c30*/  LDS.64 R196, [R2+0x20] ;  /* 0x0000200002c47984 */ /* 0x000fe80000000a00 */
[----:B------:R-:W1:Y:S04]  /*3c40*/  LDS.64 R18, [R2+0x30] ;  /* 0x0000300002127984 */ /* 0x000e680000000a00 */
[----:B------:R0:W1:Y:S04]  /*3c50*/  LDS.64 R198, [R2+0x28] ;  /* 0x0000280002c67984 */ /* 0x0000680000000a00 */
[----:B------:R-:W5:Y:S04]  /*3c60*/  LDL.64 R12, [R1+0x58] ;  /* 0x00005800010c7983 */ /* 0x000f680000100a00 */
[----:B0-----:R-:W5:Y:S01]  /*3c70*/  LDL.64 R2, [R1+0x50] ;  /* 0x0000500001027983 */ /* 0x001f620000100a00 */
[----:B------:R-:W-:Y:S01]  /*3c80*/  IMAD.U32 R130, RZ, RZ, UR70 ;  /* 0x00000046ff827e24 */ /* 0x000fe2000f8e00ff */
[----:B------:R-:W-:Y:S01]  /*3c90*/  MOV R98, UR66 ;  /* 0x0000004200627c02 */ /* 0x000fe20008000f00 */
[----:B------:R-:W-:-:S02]  /*3ca0*/  IMAD.U32 R131, RZ, RZ, UR71 ;  /* 0x00000047ff837e24 */ /* 0x000fc4000f8e00ff */
        /* <DEDUP_REMOVED lines=16> */
[----:B------:R-:W-:Y:S01]  /*3db0*/  MOV R127, UR63 ;  /* 0x0000003f007f7c02 */ /* 0x000fe20008000f00 */
[----:B------:R-:W-:-:S02]  /*3dc0*/  DFMA R58, R68, R130, RZ ;  /* 0x00000082443a722b */ /* 0x000fc400000000ff */
[----:B------:R-:W-:Y:S01]  /*3dd0*/  DFMA R78, R20, R98, RZ ;  /* 0x00000062144e722b */ /* 0x000fe200000000ff */
        /* <DEDUP_REMOVED lines=11> */
[----:B------:R-:W-:-:S02]  /*3e90*/  R2UR UR69, R47 ;  /* 0x000000002f4572ca */ /* 0x000fc400000e0000 */
[----:B------:R-:W-:Y:S01]  /*3ea0*/  MOV R86, UR8 ;  /* 0x0000000800567c02 */ /* 0x000fe20008000f00 */
[----:B------:R-:W-:Y:S01]  /*3eb0*/  DFMA R106, R68, R126, RZ ;  /* 0x0000007e446a722b */ /* 0x000fe200000000ff */
[----:B------:R-:W-:Y:S01]  /*3ec0*/  R2UR UR60, R60 ;  /* 0x000000003c3c72ca */ /* 0x000fe200000e0000 */
[----:B------:R-:W-:Y:S01]  /*3ed0*/  DFMA R56, R20, R94, RZ ;  /* 0x0000005e1438722b */ /* 0x000fe200000000ff */
        /* <DEDUP_REMOVED lines=11> */
[C-C-:B------:R-:W-:Y:S02]  /*3f90*/  DADD R246, R242.reuse, R14.reuse ;  /* 0x00000000f2f67229 */ /* 0x140fe4000000000e */
[----:B------:R-:W-:Y:S02]  /*3fa0*/  DADD R242, R242, -R14 ;  /* 0x00000000f2f27229 */ /* 0x000fe4000000080e */
[----:B------:R-:W-:Y:S02]  /*3fb0*/  DFMA R26, R68, R122, RZ ;  /* 0x0000007a441a722b */ /* 0x000fe400000000ff */
[----:B------:R-:W-:Y:S02]  /*3fc0*/  DFMA R24, R20, R90, RZ ;  /* 0x0000005a1418722b */ /* 0x000fe400000000ff */
[----:B------:R-:W-:Y:S02]  /*3fd0*/  DFMA R58, R36, R128, R58 ;  /* 0x00000080243a722b */ /* 0x000fe4000000003a */
[----:B------:R-:W-:Y:S01]  /*3fe0*/  DFMA R78, R52, R96, R78 ;  /* 0x00000060344e722b */ /* 0x000fe2000000004e */
[----:B------:R-:W-:Y:S01]  /*3ff0*/  MOV R66, UR74 ;  /* 0x0000004a00427c02 */ /* 0x000fe20008000f00 */
[--C-:B-1----:R-:W-:Y:S01]  /*4000*/  DADD R244, R192, R16.reuse ;  /* 0x00000000c0f47229 */ /* 0x102fe20000000010 */
[----:B------:R-:W-:Y:S01]  /*4010*/  IMAD.U32 R67, RZ, RZ, UR75 ;  /* 0x0000004bff437e24 */ /* 0x000fe2000f8e00ff */
[----:B------:R-:W-:Y:S01]  /*4020*/  DFMA R80, R20, R86, RZ ;  /* 0x000000561450722b */ /* 0x000fe200000000ff */
[----:B------:R-:W-:Y:S01]  /*4030*/  IMAD.U32 R50, RZ, RZ, UR72 ;  /* 0x00000048ff327e24 */ /* 0x000fe2000f8e00ff */
[----:B------:R-:W-:Y:S01]  /*4040*/  MOV R51, UR73 ;  /* 0x0000004900337c02 */ /* 0x000fe20008000f00 */
[----:B------:R-:W-:Y:S01]  /*4050*/  DADD R192, R192, -R16 ;  /* 0x00000000c0c07229 */ /* 0x000fe20000000810 */
        /* <DEDUP_REMOVED lines=8> */
[----:B------:R-:W-:Y:S02]  /*40e0*/  DFMA R106, R36, R124, R106 ;  /* 0x0000007c246a722b */ /* 0x000fe4000000006a */
[----:B------:R-:W-:Y:S01]  /*40f0*/  DFMA R56, R52, R92, R56 ;  /* 0x0000005c3438722b */ /* 0x000fe20000000038 */
[----:B------:R-:W-:Y:S01]  /*4100*/  IMAD.U32 R64, RZ, RZ, UR70 ;  /* 0x00000046ff407e24 */ /* 0x000fe2000f8e00ff */
[----:B------:R-:W-:Y:S01]  /*4110*/  DADD R194, R196, R18 ;  /* 0x00000000c4c27229 */ /* 0x000fe20000000012 */
[----:B------:R-:W-:Y:S01]  /*4120*/  IMAD.U32 R65, RZ, RZ, UR71 ;  /* 0x00000047ff417e24 */ /* 0x000fe2000f8e00ff */
[----:B------:R-:W-:Y:S01]  /*4130*/  DFMA R26, R36, R120, R26 ;  /* 0x00000078241a722b */ /* 0x000fe2000000001a */
[----:B------:R-:W-:Y:S01]  /*4140*/  MOV R48, UR68 ;  /* 0x0000004400307c02 */ /* 0x000fe20008000f00 */
[----:B------:R-:W-:Y:S01]  /*4150*/  DFMA R24, R52, R88, R24 ;  /* 0x000000583418722b */ /* 0x000fe20000000018 */
[----:B------:R-:W-:Y:S01]  /*4160*/  IMAD.U32 R49, RZ, RZ, UR69 ;  /* 0x00000045ff317e24 */ /* 0x000fe2000f8e00ff */
[----:B------:R-:W-:-:S02]  /*4170*/  DFMA R58, R246, R66, R58 ;  /* 0x00000042f63a722b */ /* 0x000fc4000000003a */
[----:B------:R-:W-:Y:S01]  /*4180*/  DFMA R78, R242, R50, R78 ;  /* 0x00000032f24e722b */ /* 0x000fe2000000004e */
[----:B------:R-:W-:Y:S01]  /*4190*/  IMAD.U32 R62, RZ, RZ, UR66 ;  /* 0x00000042ff3e7e24 */ /* 0x000fe2000f8e00ff */
[----:B------:R-:W-:Y:S01]  /*41a0*/  DADD R196, R196, -R18 ;  /* 0x00000000c4c47229 */ /* 0x000fe20000000812 */
[----:B------:R-:W-:Y:S01]  /*41b0*/  MOV R63, UR67 ;  /* 0x00000043003f7c02 */ /* 0x000fe20008000f00 */
[----:B------:R-:W-:Y:S01]  /*41c0*/  DFMA R10, R36, R116, R10 ;  /* 0x00000074240a722b */ /* 0x000fe2000000000a */
        /* <DEDUP_REMOVED lines=11> */
[----:B------:R-:W-:Y:S01]  /*4280*/  MOV R60, UR12 ;  /* 0x0000000c003c7c02 */ /* 0x000fe20008000f00 */
[----:B------:R-:W-:Y:S01]  /*4290*/  IMAD.U32 R61, RZ, RZ, UR13 ;  /* 0x0000000dff3d7e24 */ /* 0x000fe2000f8e00ff */
[----:B------:R-:W-:Y:S01]  /*42a0*/  MOV R45, UR17 ;  /* 0x00000011002d7c02 */ /* 0x000fe20008000f00 */
[----:B------:R-:W-:Y:S01]  /*42b0*/  IMAD.U32 R44, RZ, RZ, UR16 ;  /* 0x00000010ff2c7e24 */ /* 0x000fe2000f8e00ff */
[----:B------:R-:W-:Y:S02]  /*42c0*/  DFMA R106, R246, R64, R106 ;  /* 0x00000040f66a722b */ /* 0x000fe4000000006a */
[----:B------:R-:W-:Y:S02]  /*42d0*/  DFMA R56, R242, R48, R56 ;  /* 0x00000030f238722b */ /* 0x000fe40000000038 */
[----:B------:R-:W-:-:S02]  /*42e0*/  DADD R200, R198, R198 ;  /* 0x00000000c6c87229 */ /* 0x000fc400000000c6 */
[----:B------:R-:W-:Y:S02]  /*42f0*/  DFMA R26, R246, R62, R26 ;  /* 0x0000003ef61a722b */ /* 0x000fe4000000001a */
[----:B------:R-:W-:Y:S02]  /*4300*/  DFMA R24, R242, R46, R24 ;  /* 0x0000002ef218722b */ /* 0x000fe40000000018 */
[----:B------:R-:W-:Y:S02]  /*4310*/  DFMA R58, R244, R34, R58 ;  /* 0x00000022f43a722b */ /* 0x000fe4000000003a */
[----:B------:R-:W-:Y:S02]  /*4320*/  DFMA R78, R192, R18, R78 ;  /* 0x00000012c04e722b */ /* 0x000fe4000000004e */
[----:B------:R-:W-:Y:S02]  /*4330*/  DFMA R10, R246, R60, R10 ;  /* 0x0000003cf60a722b */ /* 0x000fe4000000000a */
[----:B------:R-:W-:Y:S01]  /*4340*/  DFMA R80, R242, R44, R80 ;  /* 0x0000002cf250722b */ /* 0x000fe20000000050 */
[----:B------:R-:W-:Y:S01]  /*4350*/  R2UR UR70, R188 ;  /* 0x00000000bc4672ca */ /* 0x000fe200000e0000 */
[----:B------:R-:W-:Y:S01]  /*4360*/  DFMA R106, R244, R32, R106 ;  /* 0x00000020f46a722b */ /* 0x000fe2000000006a */
[----:B------:R-:W-:Y:S01]  /*4370*/  R2UR UR71, R189 ;  /* 0x00000000bd4772ca */ /* 0x000fe200000e0000 */
[----:B------:R-:W-:Y:S01]  /*4380*/  DFMA R56, R192, R16, R56 ;  /* 0x00000010c038722b */ /* 0x000fe20000000038 */
[----:B------:R-:W-:-:S02]  /*4390*/  R2UR UR68, R190 ;  /* 0x00000000be4472ca */ /* 0x000fc400000e0000 */
[----:B------:R-:W-:Y:S01]  /*43a0*/  R2UR UR69, R191 ;  /* 0x00000000bf4572ca */ /* 0x000fe200000e0000 */
[----:B------:R-:W-:Y:S02]  /*43b0*/  DADD R198, R198, -R198 ;  /* 0x00000000c6c67229 */ /* 0x000fe400000008c6 */
[----:B------:R-:W-:Y:S02]  /*43c0*/  DMUL R200, R200, 0.5 ;  /* 0x3fe00000c8c87828 */ /* 0x000fe40000000000 */
[----:B------:R-:W-:Y:S02]  /*43d0*/  DFMA R26, R244, R30, R26 ;  /* 0x0000001ef41a722b */ /* 0x000fe4000000001a */
[----:B------:R-:W-:Y:S01]  /*43e0*/  DFMA R24, R192, R14, R24 ;  /* 0x0000000ec018722b */ /* 0x000fe20000000018 */
[----:B------:R-:W-:Y:S01]  /*43f0*/  MOV R139, UR21 ;  /* 0x00000015008b7c02 */ /* 0x000fe20008000f00 */
        /* <DEDUP_REMOVED lines=17> */
[----:B--2---:R-:W-:Y:S02]  /*4510*/  R2UR UR54, R150 ;  /* 0x00000000963672ca */ /* 0x004fe400000e0000 */
[----:B------:R-:W-:Y:S02]  /*4520*/  R2UR UR55, R151 ;  /* 0x00000000973772ca */ /* 0x000fe400000e0000 */
[----:B---3--:R-:W-:Y:S02]  /*4530*/  R2UR UR50, R148 ;  /* 0x00000000943272ca */ /* 0x008fe400000e0000 */
[----:B------:R-:W-:Y:S02]  /*4540*/  R2UR UR51, R149 ;  /* 0x00000000953372ca */ /* 0x000fe400000e0000 */
[----:B-----5:R-:W-:-:S02]  /*4550*/  R2UR UR58, R146 ;  /* 0x00000000923a72ca */ /* 0x020fc400000e0000 */
        /* <DEDUP_REMOVED lines=11> */
[----:B------:R-:W-:Y:S01]  /*4610*/  MOV R133, UR47 ;  /* 0x0000002f00857c02 */ /* 0x000fe20008000f00 */
[----:B------:R-:W-:Y:S02]  /*4620*/  IMAD.U32 R147, RZ, RZ, UR55 ;  /* 0x00000037ff937e24 */ /* 0x000fe4000f8e00ff */
[----:B------:R-:W-:Y:S02]  /*4630*/  IMAD.U32 R28, RZ, RZ, UR14 ;  /* 0x0000000eff1c7e24 */ /* 0x000fe4000f8e00ff */
[----:B------:R-:W-:Y:S01]  /*4640*/  IMAD.U32 R29, RZ, RZ, UR15 ;  /* 0x0000000fff1d7e24 */ /* 0x000fe2000f8e00ff */
[----:B------:R-:W-:Y:S01]  /*4650*/  R2UR.FILL UR55, R134 ;  /* 0x00000000863772ca */ /* 0x000fe200004e0000 */
[----:B------:R-:W-:Y:S01]  /*4660*/  IMAD.U32 R148, RZ, RZ, UR58 ;  /* 0x0000003aff947e24 */ /* 0x000fe2000f8e00ff */
[----:B------:R-:W-:Y:S01]  /*4670*/  R2UR.FILL UR54, R135 ;  /* 0x00000000873672ca */ /* 0x000fe200004e0000 */
[----:B------:R-:W-:Y:S01]  /*4680*/  IMAD.U32 R135, RZ, RZ, UR51 ;  /* 0x00000033ff877e24 */ /* 0x000fe2000f8e00ff */
[----:B------:R-:W-:Y:S01]  /*4690*/  MOV R134, UR50 ;  /* 0x0000003200867c02 */ /* 0x000fe20008000f00 */
[----:B------:R-:W-:Y:S01]  /*46a0*/  DFMA R58, R194, R132, R58 ;  /* 0x00000084c23a722b */ /* 0x000fe2000000003a */
[----:B------:R-:W-:Y:S01]  /*46b0*/  MOV R149, UR59 ;  /* 0x0000003b00957c02 */ /* 0x000fe20008000f00 */
[----:B------:R-:W-:Y:S01]  /*46c0*/  DFMA R78, R196, R146, R78 ;  /* 0x00000092c44e722b */ /* 0x000fe2000000004e */
[----:B------:R-:W-:Y:S01]  /*46d0*/  R2UR.FILL UR47, R137 ;  /* 0x00000000892f72ca */ /* 0x000fe200004e0000 */
[----:B------:R-:W-:Y:S01]  /*46e0*/  DFMA R10, R244, R28, R10 ;  /* 0x0000001cf40a722b */ /* 0x000fe2000000000a */
[----:B------:R-:W-:Y:S01]  /*46f0*/  R2UR.FILL UR50, R136 ;  /* 0x00000000883272ca */ /* 0x000fe200004e0000 */
[----:B------:R-:W-:Y:S01]  /*4700*/  IMAD.U32 R136, RZ, RZ, UR60 ;  /* 0x0000003cff887e24 */ /* 0x000fe2000f8e00ff */
[----:B------:R-:W-:-:S02]  /*4710*/  R2UR UR74, R12 ;  /* 0x000000000c4a72ca */ /* 0x000fc400000e0000 */
[----:B------:R-:W-:Y:S01]  /*4720*/  R2UR UR75, R13 ;  /* 0x000000000d4b72ca */ /* 0x000fe200000e0000 */
[----:B------:R-:W-:Y:S01]  /*4730*/  IMAD.U32 R13, RZ, RZ, UR19 ;  /* 0x00000013ff0d7e24 */ /* 0x000fe2000f8e00ff */
[----:B------:R-:W-:Y:S02]  /*4740*/  R2UR UR72, R2 ;  /* 0x00000000024872ca */ /* 0x000fe400000e0000 */
[----:B------:R-:W-:Y:S02]  /*4750*/  R2UR UR73, R3 ;  /* 0x00000000034972ca */ /* 0x000fe400000e0000 */
        /* <DEDUP_REMOVED lines=10> */
[----:B------:R-:W-:Y:S01]  /*4800*/  R2UR.FILL UR46, R138 ;  /* 0x000000008a2e72ca */ /* 0x000fe200004e0000 */
[----:B------:R-:W-:Y:S01]  /*4810*/  IMAD.U32 R138, RZ, RZ, UR20 ;  /* 0x00000014ff8a7e24 */ /* 0x000fe2000f8e00ff */
[----:B------:R-:W-:Y:S01]  /*4820*/  R2UR.FILL UR65, R74 ;  /* 0x000000004a4172ca */ /* 0x000fe200004e0000 */
[----:B------:R-:W-:Y:S01]  /*4830*/  IMAD.U32 R153, RZ, RZ, UR25 ;  /* 0x00000019ff997e24 */ /* 0x000fe2000f8e00ff */
[----:B------:R-:W-:Y:S01]  /*4840*/  R2UR.FILL UR64, R75 ;  /* 0x000000004b4072ca */ /* 0x000fe200004e0000 */
[----:B------:R-:W-:-:S02]  /*4850*/  DFMA R74, R194, R134, R106 ;  /* 0x00000086c24a722b */ /* 0x000fc4000000006a */
[----:B------:R-:W-:Y:S01]  /*4860*/  DFMA R56, R196, R148, R56 ;  /* 0x00000094c438722b */ /* 0x000fe20000000038 */
[----:B------:R-:W-:Y:S01]  /*4870*/  IMAD.U32 R164, RZ, RZ, UR74 ;  /* 0x0000004affa47e24 */ /* 0x000fe2000f8e00ff */
[----:B------:R-:W-:Y:S01]  /*4880*/  DFMA R26, R194, R136, R26 ;  /* 0x00000088c21a722b */ /* 0x000fe2000000001a */
[----:B------:R-:W-:Y:S01]  /*4890*/  IMAD.U32 R165, RZ, RZ, UR75 ;  /* 0x0000004bffa57e24 */ /* 0x000fe2000f8e00ff */
[----:B------:R-:W-:Y:S01]  /*48a0*/  DFMA R24, R196, R150, R24 ;  /* 0x00000096c418722b */ /* 0x000fe20000000018 */
[----:B------:R-:W-:Y:S01]  /*48b0*/  MOV R176, UR72 ;  /* 0x0000004800b07c02 */ /* 0x000fe20008000f00 */
[----:B------:R-:W-:Y:S01]  /*48c0*/  IMAD.U32 R177, RZ, RZ, UR73 ;  /* 0x00000049ffb17e24 */ /* 0x000fe2000f8e00ff */
[----:B------:R-:W-:Y:S02]  /*48d0*/  DFMA R58, R200, R160, R58 ;  /* 0x000000a0c83a722b */ /* 0x000fe4000000003a */
[----:B------:R-:W-:Y:S02]  /*48e0*/  DFMA R78, R198, R162, R78 ;  /* 0x000000a2c64e722b */ /* 0x000fe4000000004e */
[----:B------:R-:W-:-:S02]  /*48f0*/  DFMA R10, R194, R138, R10 ;  /* 0x0000008ac20a722b */ /* 0x000fc4000000000a */
        /* <DEDUP_REMOVED lines=20> */
[----:B------:R-:W-:Y:S01]  /*4a40*/  R2UR.FILL UR59, R113 ;  /* 0x00000000713b72ca */ /* 0x000fe200004e0000 */
[----:B------:R-:W-:Y:S01]  /*4a50*/  IMAD.U32 R83, RZ, RZ, UR33 ;  /* 0x00000021ff537e24 */ /* 0x000fe2000f8e00ff */
[C-C-:B------:R-:W-:Y:S01]  /*4a60*/  DADD R78, R74.reuse, R56.reuse ;  /* 0x000000004a4e7229 */ /* 0x140fe20000000038 */
[----:B------:R-:W-:Y:S01]  /*4a70*/  R2UR.FILL UR60, R112 ;  /* 0x00000000703c72ca */ /* 0x000fe200004e0000 */
[----:B------:R-:W-:Y:S01]  /*4a80*/  DADD R74, R74, -R56 ;  /* 0x000000004a4a7229 */ /* 0x000fe20000000838 */
[----:B------:R-:W-:Y:S01]  /*4a90*/  MOV R140, UR44 ;  /* 0x0000002c008c7c02 */ /* 0x000fe20008000f00 */
[C-C-:B------:R-:W-:Y:S01]  /*4aa0*/  DADD R56, R26.reuse, R24.reuse ;  /* 0x000000001a387229 */ /* 0x140fe20000000018 */
[----:B------:R-:W-:Y:S01]  /*4ab0*/  IMAD.U32 R141, RZ, RZ, UR45 ;  /* 0x0000002dff8d7e24 */ /* 0x000fe2000f8e00ff */
[----:B------:R-:W-:Y:S01]  /*4ac0*/  DADD R26, R26, -R24 ;  /* 0x000000001a1a7229 */ /* 0x000fe20000000818 */
[----:B------:R-:W-:Y:S01]  /*4ad0*/  MOV R170, UR46 ;  /* 0x0000002e00aa7c02 */ /* 0x000fe20008000f00 */
[----:B------:R-:W-:Y:S01]  /*4ae0*/  DMUL R58, R58, R8 ;  /* 0x000000083a3a7228 */ /* 0x000fe20000000000 */
[----:B------:R-:W-:Y:S01]  /*4af0*/  IMAD.U32 R171, RZ, RZ, UR47 ;  /* 0x0000002fffab7e24 */ /* 0x000fe2000f8e00ff */
[--C-:B------:R-:W-:Y:S01]  /*4b00*/  DADD R24, R10, R80.reuse ;  /* 0x000000000a187229 */ /* 0x100fe20000000050 */
[----:B------:R-:W-:Y:S01]  /*4b10*/  MOV R182, UR50 ;  /* 0x0000003200b67c02 */ /* 0x000fe20008000f00 */
[----:B------:R-:W-:Y:S01]  /*4b20*/  DFMA R210, R68, R114, RZ ;  /* 0x0000007244d2722b */ /* 0x000fe200000000ff */
[----:B------:R-:W-:Y:S01]  /*4b30*/  R2UR.FILL UR66, R5 ;  /* 0x00000000054272ca */ /* 0x000fe200004e0000 */
[----:B------:R-:W-:Y:S01]  /*4b40*/  DFMA R8, R20, R82, RZ ;  /* 0x000000521408722b */ /* 0x000fe200000000ff */
[----:B------:R-:W1:Y:S01]  /*4b50*/  LDCU.128 UR72, c[0x3][0x860] ;  /* 0x00c10c00ff4877ac */ /* 0x000e620008000c00 */
[----:B------:R-:W-:Y:S01]  /*4b60*/  DADD R10, R10, -R80 ;  /* 0x000000000a0a7229 */ /* 0x000fe20000000850 */
        /* <DEDUP_REMOVED lines=207> */
[----:B------:R-:W-:Y:S02]  /*5860*/  DFMA R204, R236, R172, R204 ;  /* 0x000000aceccc722b */ /* 0x000fe400000000cc */
[----:B------:R-:W-:Y:S02]  /*5870*/  DFMA R232, R234, R184, R232 ;  /* 0x000000b8eae8722b */ /* 0x000fe400000000e8 */
        /* <DEDUP_REMOVED lines=9> */
[----:B------:R-:W-:Y:S02]  /*5910*/  DFMA R204, R214, R174, R204 ;  /* 0x000000aed6cc722b */ /* 0x000fe400000000cc */
        /* <DEDUP_REMOVED lines=17> */
[----:B------:R-:W-:Y:S02]  /*5a30*/  DADD R218, R218, R226 ;  /* 0x00000000dada7229 */ /* 0x000fe400000000e2 */
[----:B------:R-:W-:Y:S02]  /*5a40*/  DADD R204, R204, R232 ;  /* 0x00000000cccc7229 */ /* 0x000fe400000000e8 */
[----:B------:R-:W-:Y:S02]  /*5a50*/  DADD R220, R220, R228 ;  /* 0x00000000dcdc7229 */ /* 0x000fe400000000e4 */
[----:B--2---:R-:W-:-:S08]  /*5a60*/  DFMA R216, R208, R118, R216 ;  /* 0x00000076d0d8722b */ /* 0x004fd000000000d8 */
[----:B------:R-:W-:-:S08]  /*5a70*/  DFMA R216, R212, R114, R216 ;  /* 0x00000072d4d8722b */ /* 0x000fd000000000d8 */
[----:B------:R-:W-:-:S08]  /*5a80*/  DFMA R216, R236, R112, R216 ;  /* 0x00000070ecd8722b */ /* 0x000fd000000000d8 */
[----:B------:R-:W-:-:S08]  /*5a90*/  DFMA R216, R214, R110, R216 ;  /* 0x0000006ed6d8722b */ /* 0x000fd000000000d8 */
[----:B------:R-:W-:Y:S02]  /*5aa0*/  DFMA R216, R198, R108, R216 ;  /* 0x0000006cc6d8722b */ /* 0x000fe400000000d8 */
[----:B------:R-:W-:Y:S02]  /*5ab0*/  DADD R198, R248, -R224 ;  /* 0x00000000f8c67229 */ /* 0x000fe400000008e0 */
[----:B------:R-:W-:Y:S02]  /*5ac0*/  DADD R208, R222, -R230 ;  /* 0x00000000ded07229 */ /* 0x000fe400000008e6 */
[----:B------:R-:W-:Y:S02]  /*5ad0*/  DADD R224, R248, R224 ;  /* 0x00000000f8e07229 */ /* 0x000fe400000000e0 */
[C-C-:B------:R-:W-:Y:S02]  /*5ae0*/  DADD R4, R216.reuse, -R250.reuse ;  /* 0x00000000d8047229 */ /* 0x140fe400000008fa */
[----:B------:R-:W-:-:S02]  /*5af0*/  DADD R216, R216, R250 ;  /* 0x00000000d8d87229 */ /* 0x000fc400000000fa */
        /* <DEDUP_REMOVED lines=15> */
.L_x_98:
[----:B01-34-:R-:W-:Y:S05]  /*5bf0*/  BSYNC.RECONVERGENT B0 ;  /* 0x0000000000007941 */ /* 0x01bfea0003800200 */
.L_x_97:
[----:B------:R-:W0:Y:S01]  /*5c00*/  S2R R222, SR_TID.X ;  /* 0x0000000000de7919 */ /* 0x000e220000002100 */
[----:B------:R-:W-:Y:S01]  /*5c10*/  BSSY.RECONVERGENT B0, `(.L_x_100) ;  /* 0x00000b0000007945 */ /* 0x000fe20003800200 */
[----:B------:R-:W-:Y:S01]  /*5c20*/  BAR.SYNC.DEFER_BLOCKING 0x0 ;  /* 0x0000000000007b1d */ /* 0x000fe20000010000 */
[----:B0-----:R-:W-:-:S13]  /*5c30*/  ISETP.GT.U32.AND P0, PT, R222, 0xa4, PT ;  /* 0x000000a4de00780c */ /* 0x001fda0003f04070 */
[----:B------:R-:W-:Y:S05]  /*5c40*/  @P0 BRA `(.L_x_101) ;  /* 0x0000000800b00947 */ /* 0x000fea0003800000 */
.L_x_102:
[C---:B0-----:R-:W-:Y:S02]  /*5c50*/  PRMT R2, R222.reuse, 0x9910, RZ ;  /* 0x00009910de027816 */ /* 0x041fe400000000ff */
[----:B------:R-:W-:-:S03]  /*5c60*/  ISETP.GE.U32.AND P0, PT, R222, 0x2c, PT ;  /* 0x0000002cde00780c */ /* 0x000fc60003f06070 */
[----:B------:R-:W-:-:S05]  /*5c70*/  IMAD R2, R2, 0x75, RZ ;  /* 0x0000007502027824 */ /* 0x000fca00078e02ff */
[----:B------:R-:W-:-:S04]  /*5c80*/  LOP3.LUT R2, R2, 0xffff, RZ, 0xc0, !PT ;  /* 0x0000ffff02027812 */ /* 0x000fc800078ec0ff */
[----:B------:R-:W-:-:S05]  /*5c90*/  SHF.R.U32.HI R2, RZ, 0x8, R2 ;  /* 0x00000008ff027819 */ /* 0x000fca0000011602 */
[----:B--2---:R-:W-:-:S05]  /*5ca0*/  IMAD.MOV R3, RZ, RZ, -R2 ;  /* 0x000000ffff037224 */ /* 0x004fca00078e0a02 */
[----:B------:R-:W-:-:S04]  /*5cb0*/  PRMT R3, R3, 0x7710, RZ ;  /* 0x0000771003037816 */ /* 0x000fc800000000ff */
[----:B------:R-:W-:-:S04]  /*5cc0*/  IADD3 R3, PT, PT, R3, R222, RZ ;  /* 0x000000de03037210 */ /* 0x000fc80007ffe0ff */
[----:B------:R-:W-:-:S04]  /*5cd0*/  LOP3.LUT R3, R3, 0xfe, RZ, 0xc0, !PT ;  /* 0x000000fe03037812 */ /* 0x000fc800078ec0ff */
[----:B------:R-:W-:-:S04]  /*5ce0*/  LEA.HI R3, R3, R2, RZ, 0x1f ;  /* 0x0000000203037211 */ /* 0x000fc800078ff8ff */
[----:B------:R-:W-:-:S04]  /*5cf0*/  LOP3.LUT R3, R3, 0xf8, RZ, 0xc0, !PT ;  /* 0x000000f803037812 */ /* 0x000fc800078ec0ff */
[----:B------:R-:W-:-:S04]  /*5d00*/  SHF.R.U32.HI R3, RZ, 0x3, R3 ;  /* 0x00000003ff037819 */ /* 0x000fc80000011603 */
[C---:B------:R-:W-:Y:S01]  /*5d10*/  PRMT R2, R3.reuse, 0x9910, RZ ;  /* 0x0000991003027816 */ /* 0x040fe200000000ff */
[----:B------:R-:W-:-:S04]  /*5d20*/  IMAD R223, R3, 0x708, R252 ;  /* 0x0000070803df7824 */ /* 0x000fc800078e02fc */
[----:B------:R-:W-:-:S04]  /*5d30*/  IMAD R2, R2, 0xb, RZ ;  /* 0x0000000b02027824 */ /* 0x000fc800078e02ff */
        /* <DEDUP_REMOVED lines=13> */
[----:B0-----:R-:W-:-:S02]  /*5e10*/  DADD R190, R2, R188 ;  /* 0x0000000002be7229 */ /* 0x001fc400000000bc */
[----:B------:R-:W-:Y:S01]  /*5e20*/  DADD R188, R2, -R188 ;  /* 0x0000000002bc7229 */ /* 0x000fe200000008bc */
[----:B------:R-:W0:Y:S01]  /*5e30*/  LDS.64 R2, [R223+0x528] ;  /* 0x00052800df027984 */ /* 0x000e220000000a00 */
[C-C-:B-1----:R-:W-:Y:S02]  /*5e40*/  DADD R204, R224.reuse, R198.reuse ;  /* 0x00000000e0cc7229 */ /* 0x142fe400000000c6 */
[----:B------:R-:W-:Y:S02]  /*5e50*/  DADD R224, R224, -R198 ;  /* 0x00000000e0e07229 */ /* 0x000fe400000008c6 */
[C---:B------:R-:W-:Y:S02]  /*5e60*/  DFMA R198, R190.reuse, R128, RZ ;  /* 0x00000080bec6722b */ /* 0x040fe400000000ff */
[C---:B------:R-:W-:Y:S02]  /*5e70*/  DFMA R202, R190.reuse, R66, RZ ;  /* 0x00000042beca722b */ /* 0x040fe400000000ff */
[----:B------:R-:W-:-:S02]  /*5e80*/  DFMA R228, R190, R34, RZ ;  /* 0x00000022bee4722b */ /* 0x000fc400000000ff */
[C---:B------:R-:W-:Y:S02]  /*5e90*/  DFMA R230, R190.reuse, R132, RZ ;  /* 0x00000084bee6722b */ /* 0x040fe400000000ff */
[C---:B------:R-:W-:Y:S02]  /*5ea0*/  DFMA R218, R190.reuse, R130, RZ ;  /* 0x00000082beda722b */ /* 0x040fe400000000ff */
[----:B------:R-:W-:Y:S02]  /*5eb0*/  DFMA R232, R190, R160, RZ ;  /* 0x000000a0bee8722b */ /* 0x000fe400000000ff */
        /* <DEDUP_REMOVED lines=9> */
[----:B------:R-:W-:Y:S01]  /*5f50*/  DFMA R202, R204, R134, R230 ;  /* 0x00000086ccca722b */ /* 0x000fe200000000e6 */
[----:B------:R-:W-:Y:S01]  /*5f60*/  LDS.64 R228, [R223+0x4b0] ;  /* 0x0004b000dfe47984 */ /* 0x000fe20000000a00 */
[C---:B------:R-:W-:Y:S02]  /*5f70*/  DFMA R206, R224.reuse, R94, R206 ;  /* 0x0000005ee0ce722b */ /* 0x040fe400000000ce */
[C---:B------:R-:W-:Y:S01]  /*5f80*/  DFMA R208, R224.reuse, R92, R208 ;  /* 0x0000005ce0d0722b */ /* 0x040fe200000000d0 */
[----:B------:R-:W1:Y:S01]  /*5f90*/  LDS.64 R230, [R223+0x1e0] ;  /* 0x0001e000dfe67984 */ /* 0x000e620000000a00 */
[C---:B------:R-:W-:Y:S02]  /*5fa0*/  DFMA R210, R224.reuse, R48, R210 ;  /* 0x00000030e0d2722b */ /* 0x040fe400000000d2 */
[C---:B------:R-:W-:Y:S02]  /*5fb0*/  DFMA R214, R224.reuse, R16, R214 ;  /* 0x00000010e0d6722b */ /* 0x040fe400000000d6 */
[----:B------:R-:W-:-:S02]  /*5fc0*/  DFMA R220, R224, R148, R220 ;  /* 0x00000094e0dc722b */ /* 0x000fc400000000dc */
[----:B------:R-:W-:Y:S02]  /*5fd0*/  DFMA R218, R204, R126, R218 ;  /* 0x0000007eccda722b */ /* 0x000fe400000000da */
[----:B------:R-:W-:Y:S02]  /*5fe0*/  DFMA R224, R224, R176, R212 ;  /* 0x000000b0e0e0722b */ /* 0x000fe400000000d4 */
        /* <DEDUP_REMOVED lines=31> */
[----:B------:R-:W-:Y:S02]  /*61e0*/  DFMA R204, R212, R168, R204 ;  /* 0x000000a8d4cc722b */ /* 0x000fe400000000cc */
[C-C-:B-1----:R-:W-:Y:S01]  /*61f0*/  DADD R226, R230.reuse, R228.reuse ;  /* 0x00000000e6e27229 */ /* 0x142fe200000000e4 */
[----:B------:R-:W1:Y:S01]  /*6200*/  LDS.64 R212, [R223+0x2d0] ;  /* 0x0002d000dfd47984 */ /* 0x000e620000000a00 */
[----:B------:R-:W-:-:S03]  /*6210*/  DADD R228, R230, -R228 ;  /* 0x00000000e6e47229 */ /* 0x000fc600000008e4 */
[----:B------:R-:W2:Y:S03]  /*6220*/  LDS.64 R230, [R223+0x348] ;  /* 0x00034800dfe67984 */ /* 0x000ea60000000a00 */
[C---:B------:R-:W-:Y:S02]  /*6230*/  DFMA R218, R226.reuse, R114, R218 ;  /* 0x00000072e2da722b */ /* 0x040fe400000000da */
[C---:B------:R-:W-:Y:S02]  /*6240*/  DFMA R188, R226.reuse, R106, R188 ;  /* 0x0000006ae2bc722b */ /* 0x040fe400000000bc */
[C---:B------:R-:W-:Y:S02]  /*6250*/  DFMA R190, R226.reuse, R58, R190 ;  /* 0x0000003ae2be722b */ /* 0x040fe400000000be */
[C---:B------:R-:W-:Y:S02]  /*6260*/  DFMA R198, R226.reuse, R26, R198 ;  /* 0x0000001ae2c6722b */ /* 0x040fe400000000c6 */
[----:B------:R-:W-:-:S02]  /*6270*/  DFMA R202, R226, R140, R202 ;  /* 0x0000008ce2ca722b */ /* 0x000fc400000000ca */
[----:B------:R-:W-:Y:S02]  /*6280*/  DFMA R204, R226, R170, R204 ;  /* 0x000000aae2cc722b */ /* 0x000fe400000000cc */
[----:B0-----:R-:W-:Y:S02]  /*6290*/  DADD R226, R2, R4 ;  /* 0x0000000002e27229 */ /* 0x001fe40000000004 */
[C---:B------:R-:W-:Y:S02]  /*62a0*/  DFMA R206, R228.reuse, R82, R206 ;  /* 0x00000052e4ce722b */ /* 0x040fe400000000ce */
[C---:B------:R-:W-:Y:S02]  /*62b0*/  DFMA R208, R228.reuse, R80, R208 ;  /* 0x00000050e4d0722b */ /* 0x040fe400000000d0 */
[C---:B------:R-:W-:Y:S02]  /*62c0*/  DFMA R210, R228.reuse, R42, R210 ;  /* 0x0000002ae4d2722b */ /* 0x040fe400000000d2 */
[----:B------:R-:W-:-:S02]  /*62d0*/  DFMA R214, R228, R10, R214 ;  /* 0x0000000ae4d6722b */ /* 0x000fc400000000d6 */
[C---:B------:R-:W-:Y:S02]  /*62e0*/  DFMA R220, R228.reuse, R154, R220 ;  /* 0x0000009ae4dc722b */ /* 0x040fe400000000dc */
[----:B------:R-:W-:Y:S02]  /*62f0*/  DFMA R224, R228, R182, R224 ;  /* 0x000000b6e4e0722b */ /* 0x000fe400000000e0 */
[----:B------:R-:W-:Y:S02]  /*6300*/  DADD R2, R2, -R4 ;  /* 0x0000000002027229 */ /* 0x000fe40000000804 */
[C---:B------:R-:W-:Y:S02]  /*6310*/  DFMA R204, R226.reuse, R172, R204 ;  /* 0x000000ace2cc722b */ /* 0x040fe400000000cc */
[C---:B------:R-:W-:Y:S02]  /*6320*/  DFMA R188, R226.reuse, R104, R188 ;  /* 0x00000068e2bc722b */ /* 0x040fe400000000bc */
[----:B------:R-:W-:-:S02]  /*6330*/  DFMA R190, R226, R56, R190 ;  /* 0x00000038e2be722b */ /* 0x000fc400000000be */
[----:B-1----:R-:W-:Y:S02]  /*6340*/  DADD R4, R212, R216 ;  /* 0x00000000d4047229 */ /* 0x002fe400000000d8 */
        /* <DEDUP_REMOVED lines=11> */
[----:B------:R-:W-:Y:S02]  /*6400*/  DFMA R204, R4, R174, R204 ;  /* 0x000000ae04cc722b */ /* 0x000fe400000000cc */
[----:B------:R-:W-:Y:S02]  /*6410*/  DMUL R2, R2, 0.5 ;  /* 0x3fe0000002027828 */ /* 0x000fe40000000000 */
[----:B------:R-:W-:Y:S02]  /*6420*/  DFMA R224, R212, R186, R224 ;  /* 0x000000bad4e0722b */ /* 0x000fe400000000e0 */
[----:B------:R-:W-:Y:S02]  /*6430*/  DADD R230, R230, -R230 ;  /* 0x00000000e6e67229 */ /* 0x000fe400000008e6 */
[C---:B------:R-:W-:Y:S02]  /*6440*/  DFMA R188, R4.reuse, R102, R188 ;  /* 0x0000006604bc722b */ /* 0x040fe400000000bc */
[----:B------:R-:W-:-:S02]  /*6450*/  DFMA R190, R4, R54, R190 ;  /* 0x0000003604be722b */ /* 0x000fc400000000be */
[C---:B------:R-:W-:Y:S02]  /*6460*/  DFMA R208, R212.reuse, R70, R208 ;  /* 0x00000046d4d0722b */ /* 0x040fe400000000d0 */
[----:B------:R-:W-:Y:S02]  /*6470*/  DFMA R210, R212, R38, R210 ;  /* 0x00000026d4d2722b */ /* 0x000fe400000000d2 */
[C---:B------:R-:W-:Y:S02]  /*6480*/  DFMA R218, R4.reuse, R110, R218 ;  /* 0x0000006e04da722b */ /* 0x040fe400000000da */
[C---:B------:R-:W-:Y:S02]  /*6490*/  DFMA R198, R4.reuse, R22, R198 ;  /* 0x0000001604c6722b */ /* 0x040fe400000000c6 */
[----:B------:R-:W-:Y:S02]  /*64a0*/  DFMA R202, R4, R144, R202 ;  /* 0x0000009004ca722b */ /* 0x000fe400000000ca */
[----:B------:R-:W-:-:S02]  /*64b0*/  DFMA R206, R212, R76, R206 ;  /* 0x0000004cd4ce722b */ /* 0x000fc400000000ce */
[C---:B------:R-:W-:Y:S02]  /*64c0*/  DFMA R214, R212.reuse, R6, R214 ;  /* 0x00000006d4d6722b */ /* 0x040fe400000000d6 */
[----:B------:R-:W-:Y:S02]  /*64d0*/  DFMA R220, R212, R158, R220 ;  /* 0x0000009ed4dc722b */ /* 0x000fe400000000dc */
[----:B------:R-:W-:Y:S02]  /*64e0*/  DFMA R204, R2, R196, R204 ;  /* 0x000000c402cc722b */ /* 0x000fe400000000cc */
[----:B------:R-:W-:Y:S02]  /*64f0*/  DFMA R224, R230, R200, R224 ;  /* 0x000000c8e6e0722b */ /* 0x000fe400000000e0 */
        /* <DEDUP_REMOVED lines=10> */
[----:B------:R-:W-:Y:S02]  /*65a0*/  DADD R224, R204, R224 ;  /* 0x00000000cce07229 */ /* 0x000fe400000000e0 */
[----:B------:R-:W-:Y:S02]  /*65b0*/  DADD R4, R188, -R208 ;  /* 0x00000000bc047229 */ /* 0x000fe400000008d0 */
[----:B------:R-:W-:Y:S02]  /*65c0*/  DADD R204, R190, -R210 ;  /* 0x00000000becc7229 */ /* 0x000fe400000008d2 */
[----:B------:R-:W-:Y:S01]  /*65d0*/  DADD R188, R188, R208 ;  /* 0x00000000bcbc7229 */ /* 0x000fe200000000d0 */
[----:B------:R0:W-:Y:S01]  /*65e0*/  STS.64 [R223+0x258], R224 ;  /* 0x000258e0df007388 */ /* 0x0001e20000000a00 */
[----:B------:R-:W-:-:S02]  /*65f0*/  DADD R190, R190, R210 ;  /* 0x00000000bebe7229 */ /* 0x000fc400000000d2 */
        /* <DEDUP_REMOVED lines=9> */
[----:B------:R0:W-:Y:S04]  /*6690*/  STS.64 [R223], R206 ;  /* 0x000000cedf007388 */ /* 0x0001e80000000a00 */
[----:B------:R0:W-:Y:S04]  /*66a0*/  STS.64 [R223+0x3c0], R204 ;  /* 0x0003c0ccdf007388 */ /* 0x0001e80000000a00 */
[----:B------:R0:W-:Y:S04]  /*66b0*/  STS.64 [R223+0xf0], R190 ;  /* 0x0000f0bedf007388 */ /* 0x0001e80000000a00 */
[----:B------:R0:W-:Y:S04]  /*66c0*/  STS.64 [R223+0x348], R208 ;  /* 0x000348d0df007388 */ /* 0x0001e80000000a00 */
[----:B------:R0:W-:Y:S04]  /*66d0*/  STS.64 [R223+0x168], R198 ;  /* 0x000168c6df007388 */ /* 0x0001e80000000a00 */
[----:B------:R0:W-:Y:S04]  /*66e0*/  STS.64 [R223+0x2d0], R210 ;  /* 0x0002d0d2df007388 */ /* 0x0001e80000000a00 */
[----:B------:R0:W-:Y:S01]  /*66f0*/  STS.64 [R223+0x1e0], R202 ;  /* 0x0001e0cadf007388 */ /* 0x0001e20000000a00 */
[----:B------:R-:W-:Y:S05]  /*6700*/  @!P0 BRA `(.L_x_102) ;  /* 0xfffffff400508947 */ /* 0x000fea000383ffff */
.L_x_101:
[----:B------:R-:W-:Y:S05]  /*6710*/  BSYNC.RECONVERGENT B0 ;  /* 0x0000000000007941 */ /* 0x000fea0003800200 */
.L_x_100:
        /* <DEDUP_REMOVED lines=214> */
[----:B------:R-:W-:Y:S02]  /*7480*/  DADD R38, R40, R38 ;  /* 0x0000000028267229 */ /* 0x000fe40000000026 */
[----:B------:R-:W-:Y:S02]  /*7490*/  DADD R12, R34, R36 ;  /* 0x00000000220c7229 */ /* 0x000fe40000000024 */
[----:B------:R-:W-:Y:S02]  /*74a0*/  DFMA R126, R8, R112, R126 ;  /* 0x00000070087e722b */ /* 0x000fe4000000007e */
[----:B------:R-:W-:-:S02]  /*74b0*/  DADD R14, R34, -R36 ;  /* 0x00000000220e7229 */ /* 0x000fc40000000824 */
[C-C-:B------:R-:W-:Y:S02]  /*74c0*/  DADD R10, R30.reuse, R32.reuse ;  /* 0x000000001e0a7229 */ /* 0x140fe40000000020 */
[----:B------:R-:W-:Y:S02]  /*74d0*/  DADD R16, R30, -R32 ;  /* 0x000000001e107229 */ /* 0x000fe40000000820 */
[----:B------:R-:W-:Y:S02]  /*74e0*/  DFMA R126, R18, R110, R126 ;  /* 0x0000006e127e722b */ /* 0x000fe4000000007e */
[C-C-:B------:R-:W-:Y:S02]  /*74f0*/  DADD R8, R26.reuse, R28.reuse ;  /* 0x000000001a087229 */ /* 0x140fe4000000001c */
[----:B------:R-:W-:-:S04]  /*7500*/  DADD R18, R26, -R28 ;  /* 0x000000001a127229 */ /* 0x000fc8000000081c */
        /* <DEDUP_REMOVED lines=18> */
.L_x_103:
        /* <DEDUP_REMOVED lines=13> */
.L_x_1046:


//--------------------- .text._Z32massMatrixMultiplyRegisterKernelILi11ELi15ELi1EEviPKdS1_S1_S1_Pd --------------------------
	.section	.text._Z32massMatrixMultiplyRegisterKernelILi11ELi15ELi1EEviPKdS1_S1_S1_Pd,"ax",@progbits
	.align	128
        .global         _Z32massMatrixMultiplyRegisterKernelILi11ELi15ELi1EEviPKdS1_S1_S1_Pd
        .type           _Z32massMatrixMultiplyRegisterKernelILi11ELi15ELi1EEviPKdS1_S1_S1_Pd,@function
        .size           _Z32massMatrixMultiplyRegisterKernelILi11ELi15ELi1EEviPKdS1_S1_S1_Pd,(.L_x_1047 - _Z32massMatrixMultiplyRegisterKernelILi11ELi15ELi1EEviPKdS1_S1_S1_Pd)
        .other          _Z32massMatrixMultiplyRegisterKernelILi11ELi15ELi1EEviPKdS1_S1_S1_Pd,@"STO_CUDA_ENTRY STV_DEFAULT"
_Z32massMatrixMultiplyRegisterKernelILi11ELi15ELi1EEviPKdS1_S1_S1_Pd:
.text._Z32massMatrixMultiplyRegisterKernelILi11ELi15ELi1EEviPKdS1_S1_S1_Pd:
        /* <DEDUP_REMOVED lines=13> */
[----:B-----5:R-:W-:Y:S01]  /*00d0*/  @!P1 IMAD.WIDE.U32 R6, R113, 0x8, R6 ;  /* 0x0000000871069825 */ /* 0x020fe200078e0006 */
[----:B--2---:R-:W2:Y:S04]  /*00e0*/  @!P1 LDG.E.64.CONSTANT R32, desc[UR6][R4.64] ;  /* 0x0000000604209981 */ /* 0x004ea8000c1e9b00 */
        /* <DEDUP_REMOVED lines=32> */
[----:B0-----:R-:W0:Y:S04]  /*02f0*/  LDS.64 R2, [UR60+0x6978] ;  /* 0x0069783cff027984 */ /* 0x001e280008000a00 */
[----:B------:R-:W0:Y:S04]  /*0300*/  LDS.128 R24, [UR60+0x69d0] ;  /* 0x0069d03cff187984 */ /* 0x000e280008000c00 */
[----:B------:R-:W0:Y:S04]  /*0310*/  LDS.128 R20, [UR60+0x6a00] ;  /* 0x006a003cff147984 */ /* 0x000e280008000c00 */
[----:B------:R-:W0:Y:S04]  /*0320*/  LDS.128 R16, [UR60+0x6a30] ;  /* 0x006a303cff107984 */ /* 0x000e280008000c00 */
[----:B------:R-:W0:Y:S04]  /*0330*/  LDS.128 R4, [UR60+0x6ac0] ;  /* 0x006ac03cff047984 */ /* 0x000e280008000c00 */
[----:B------:R-:W0:Y:S04]  /*0340*/  LDS.128 R52, [UR60+0x6a70] ;  /* 0x006a703cff347984 */ /* 0x000e280008000c00 */
[----:B------:R-:W0:Y:S04]  /*0350*/  LDS.128 R56, [UR60+0x6aa0] ;  /* 0x006aa03cff387984 */ /* 0x000e280008000c00 */
[----:B------:R-:W-:Y:S04]  /*0360*/  LDS.128 R32, [UR60+0x6980] ;  /* 0x0069803cff207984 */ /* 0x000fe80008000c00 */
[----:B------:R-:W-:Y:S04]  /*0370*/  LDS.128 R36, [UR60+0x69b0] ;  /* 0x0069b03cff247984 */ /* 0x000fe80008000c00 */
[----:B------:R-:W-:Y:S04]  /*0380*/  LDS.128 R40, [UR60+0x69e0] ;  /* 0x0069e03cff287984 */ /* 0x000fe80008000c00 */
[----:B------:R-:W-:Y:S04]  /*0390*/  LDS.128 R44, [UR60+0x6a10] ;  /* 0x006a103cff2c7984 */ /* 0x000fe80008000c00 */
[----:B------:R-:W-:Y:S04]  /*03a0*/  LDS.128 R48, [UR60+0x6a40] ;  /* 0x006a403cff307984 */ /* 0x000fe80008000c00 */
[----:B------:R-:W-:Y:S04]  /*03b0*/  LDS.128 R60, [UR60+0x6ad0] ;  /* 0x006ad03cff3c7984 */ /* 0x000fe80008000c00 */
[----:B------:R-:W0:Y:S04]  /*03c0*/  LDS.128 R96, [UR60+0x6ae0] ;  /* 0x006ae03cff607984 */ /* 0x000e280008000c00 */
[----:B------:R-:W0:Y:S04]  /*03d0*/  LDS.128 R108, [UR60+0x6a80] ;  /* 0x006a803cff6c7984 */ /* 0x000e280008000c00 */
[----:B------:R-:W0:Y:S04]  /*03e0*/  LDS.128 R132, [UR60+0x69f0] ;  /* 0x0069f03cff847984 */ /* 0x000e280008000c00 */
[----:B------:R-:W0:Y:S04]  /*03f0*/  LDS.128 R136, [UR60+0x6a20] ;  /* 0x006a203cff887984 */ /* 0x000e280008000c00 */
[----:B------:R-:W0:Y:S01]  /*0400*/  LDS.128 R104, [UR60+0x6ab0] ;  /* 0x006ab03cff687984 */ /* 0x000e220008000c00 */
[----:B----4-:R-:W-:-:S02]  /*0410*/  DADD R80, R116, R64 ;  /* 0x0000000074507229 */ /* 0x010fc40000000040 */
[----:B-----5:R-:W-:Y:S01]  /*0420*/  DADD R82, R118, R66 ;  /* 0x0000000076527229 */ /* 0x020fe20000000042 */
[----:B------:R-:W-:Y:S01]  /*0430*/  LDS.128 R144, [UR60+0x6b20] ;  /* 0x006b203cff907984 */ /* 0x000fe20008000c00 */
[----:B------:R-:W-:Y:S02]  /*0440*/  DADD R116, R116, -R64 ;  /* 0x0000000074747229 */ /* 0x000fe40000000840 */
[----:B------:R-:W-:Y:S01]  /*0450*/  DADD R118, R118, -R66 ;  /* 0x0000000076767229 */ /* 0x000fe20000000842 */
[----:B------:R-:W-:Y:S01]  /*0460*/  LDS.128 R140, [UR60+0x6b50] ;  /* 0x006b503cff8c7984 */ /* 0x000fe20008000c00 */
[----:B------:R-:W-:Y:S02]  /*0470*/  DADD R74, R124, R72 ;  /* 0x000000007c4a7229 */ /* 0x000fe40000000048 */
[----:B------:R-:W-:Y:S01]  /*0480*/  DADD R78, R120, R68 ;  /* 0x00000000784e7229 */ /* 0x000fe20000000044 */
[----:B------:R-:W4:Y:S01]  /*0490*/  LDS.128 R64, [UR60+0x6990] ;  /* 0x0069903cff407984 */ /* 0x000f220008000c00 */
[----:B------:R-:W-:-:S02]  /*04a0*/  DADD R76, R122, R70 ;  /* 0x000000007a4c7229 */ /* 0x000fc40000000046 */
[----:B------:R-:W-:Y:S01]  /*04b0*/  DADD R120, R120, -R68 ;  /* 0x0000000078787229 */ /* 0x000fe20000000844 */
[----:B------:R-:W-:Y:S01]  /*04c0*/  LDS.128 R148, [UR60+0x6be0] ;  /* 0x006be03cff947984 */ /* 0x000fe20008000c00 */
[----:B------:R-:W-:-:S03]  /*04d0*/  DADD R122, R122, -R70 ;  /* 0x000000007a7a7229 */ /* 0x000fc60000000846 */
[----:B------:R-:W5:Y:S01]  /*04e0*/  LDS.128 R68, [UR60+0x69c0] ;  /* 0x0069c03cff447984 */ /* 0x000f620008000c00 */
[C---:B-1----:R-:W-:Y:S02]  /*04f0*/  DFMA R92, R74.reuse, R14, RZ ;  /* 0x0000000e4a5c722b */ /* 0x042fe400000000ff */
[----:B--2---:R-:W-:Y:S01]  /*0500*/  DFMA R94, R74, R10, RZ ;  /* 0x0000000a4a5e722b */ /* 0x004fe200000000ff */
[----:B---3--:R-:W-:Y:S01]  /*0510*/  R2UR UR22, R130 ;  /* 0x00000000821672ca */ /* 0x008fe200000e0000 */
[----:B------:R-:W-:Y:S01]  /*0520*/  LDS.128 R152, [UR60+0x6c10] ;  /* 0x006c103cff987984 */ /* 0x000fe20008000c00 */
[----:B------:R-:W-:Y:S02]  /*0530*/  R2UR UR23, R131 ;  /* 0x00000000831772ca */ /* 0x000fe400000e0000 */
[----:B------:R-:W-:Y:S01]  /*0540*/  R2UR UR20, R128 ;  /* 0x00000000801472ca */ /* 0x000fe200000e0000 */
[----:B------:R-:W-:Y:S01]  /*0550*/  LDS.128 R156, [UR60+0x6c40] ;  /* 0x006c403cff9c7984 */ /* 0x000fe20008000c00 */
[----:B------:R-:W-:Y:S01]  /*0560*/  R2UR UR21, R129 ;  /* 0x00000000811572ca */ /* 0x000fe200000e0000 */
[----:B------:R-:W-:-:S02]  /*0570*/  DADD R124, R124, -R72 ;  /* 0x000000007c7c7229 */ /* 0x000fc40000000848 */
[----:B------:R-:W1:Y:S01]  /*0580*/  LDS.128 R128, [UR60+0x6af0] ;  /* 0x006af03cff807984 */ /* 0x000e620008000c00 */
[----:B------:R-:W-:Y:S02]  /*0590*/  DFMA R84, R74, R30, RZ ;  /* 0x0000001e4a54722b */ /* 0x000fe400000000ff */
[----:B0-----:R-:W-:Y:S01]  /*05a0*/  DFMA R72, R2, R74, RZ ;  /* 0x0000004a0248722b */ /* 0x001fe200000000ff */
[----:B------:R-:W-:Y:S01]  /*05b0*/  LDS.128 R164, [UR60+0x6bd0] ;  /* 0x006bd03cffa47984 */ /* 0x000fe20008000c00 */
[C---:B------:R-:W-:Y:S02]  /*05c0*/  DFMA R86, R74.reuse, R26, RZ ;  /* 0x0000001a4a56722b */ /* 0x040fe400000000ff */
[C---:B------:R-:W-:Y:S01]  /*05d0*/  DFMA R88, R74.reuse, R22, RZ ;  /* 0x000000164a58722b */ /* 0x040fe200000000ff */
[----:B------:R-:W-:Y:S01]  /*05e0*/  LDS.128 R168, [UR60+0x6c00] ;  /* 0x006c003cffa87984 */ /* 0x000fe20008000c00 */
[C---:B------:R-:W-:Y:S02]  /*05f0*/  DFMA R90, R74.reuse, R18, RZ ;  /* 0x000000124a5a722b */ /* 0x040fe400000000ff */
[----:B------:R-:W-:Y:S01]  /*0600*/  DFMA R74, R74, R6, RZ ;  /* 0x000000064a4a722b */ /* 0x000fe200000000ff */
[----:B------:R-:W-:Y:S01]  /*0610*/  LDS.128 R172, [UR60+0x6c30] ;  /* 0x006c303cffac7984 */ /* 0x000fe20008000c00 */
[----:B------:R-:W-:-:S02]  /*0620*/  DFMA R92, R52, R76, R92 ;  /* 0x0000004c345c722b */ /* 0x000fc4000000005c */
[-C--:B------:R-:W-:Y:S01]  /*0630*/  DFMA R94, R56, R76.reuse, R94 ;  /* 0x0000004c385e722b */ /* 0x080fe2000000005e */
[----:B------:R-:W-:Y:S01]  /*0640*/  R2UR UR10, R98 ;  /* 0x00000000620a72ca */ /* 0x000fe200000e0000 */
[-C--:B------:R-:W-:Y:S01]  /*0650*/  DFMA R72, R32, R76.reuse, R72 ;  /* 0x0000004c2048722b */ /* 0x080fe20000000048 */
[----:B------:R-:W-:Y:S01]  /*0660*/  R2UR UR11, R99 ;  /* 0x00000000630b72ca */ /* 0x000fe200000e0000 */
[-C--:B------:R-:W-:Y:S01]  /*0670*/  DFMA R84, R36, R76.reuse, R84 ;  /* 0x0000004c2454722b */ /* 0x080fe20000000054 */
[----:B------:R-:W-:Y:S01]  /*0680*/  R2UR UR8, R96 ;  /* 0x00000000600872ca */ /* 0x000fe200000e0000 */
[-C--:B------:R-:W-:Y:S01]  /*0690*/  DFMA R86, R40, R76.reuse, R86 ;  /* 0x0000004c2856722b */ /* 0x080fe20000000056 */
[----:B------:R-:W-:Y:S01]  /*06a0*/  R2UR UR9, R97 ;  /* 0x00000000610972ca */ /* 0x000fe200000e0000 */
[-C--:B------:R-:W-:Y:S01]  /*06b0*/  DFMA R88, R44, R76.reuse, R88 ;  /* 0x0000004c2c58722b */ /* 0x080fe20000000058 */
[----:B------:R-:W0:Y:S01]  /*06c0*/  LDS.128 R96, [UR60+0x6b70] ;  /* 0x006b703cff607984 */ /* 0x000e220008000c00 */
[----:B------:R-:W-:-:S02]  /*06d0*/  DFMA R90, R48, R76, R90 ;  /* 0x0000004c305a722b */ /* 0x000fc4000000005a */
[----:B------:R-:W-:Y:S01]  /*06e0*/  DFMA R102, R60, R76, R74 ;  /* 0x0000004c3c66722b */ /* 0x000fe2000000004a */
[----:B------:R-:W-:Y:S01]  /*06f0*/  LDS.128 R176, [UR60+0x6c60] ;  /* 0x006c603cffb07984 */ /* 0x000fe20008000c00 */
[C---:B------:R-:W-:Y:S02]  /*0700*/  DFMA R74, R78.reuse, R54, R92 ;  /* 0x000000364e4a722b */ /* 0x040fe4000000005c */
[----:B------:R-:W-:Y:S01]  /*0710*/  DFMA R76, R78, R58, R94 ;  /* 0x0000003a4e4c722b */ /* 0x000fe2000000005e */
[----:B------:R-:W2:Y:S01]  /*0720*/  LDS.128 R92, [UR60+0x6ba0] ;  /* 0x006ba03cff5c7984 */ /* 0x000ea20008000c00 */
[----:B------:R-:W-:Y:S02]  /*0730*/  R2UR UR16, R108 ;  /* 0x000000006c1072ca */ /* 0x000fe400000e0000 */
[----:B------:R-:W-:Y:S02]  /*0740*/  R2UR UR17, R109 ;  /* 0x000000006d1172ca */ /* 0x000fe400000e0000 */
[----:B------:R-:W-:-:S02]  /*0750*/  R2UR UR30, R132 ;  /* 0x00000000841e72ca */ /* 0x000fc400000e0000 */
[----:B------:R-:W-:Y:S02]  /*0760*/  R2UR UR31, R133 ;  /* 0x00000000851f72ca */ /* 0x000fe400000e0000 */
[----:B------:R-:W-:Y:S02]  /*0770*/  R2UR UR24, R136 ;  /* 0x00000000881872ca */ /* 0x000fe400000e0000 */
[----:B------:R-:W-:Y:S02]  /*0780*/  R2UR UR25, R137 ;  /* 0x00000000891972ca */ /* 0x000fe400000e0000 */
[----:B------:R-:W-:Y:S02]  /*0790*/  R2UR UR12, R104 ;  /* 0x00000000680c72ca */ /* 0x000fe400000e0000 */
[----:B------:R-:W-:Y:S01]  /*07a0*/  R2UR UR13, R105 ;  /* 0x00000000690d72ca */ /* 0x000fe200000e0000 */
[C---:B------:R-:W-:Y:S01]  /*07b0*/  DFMA R72, R78.reuse, R34, R72 ;  /* 0x000000224e48722b */ /* 0x040fe20000000048 */
[----:B------:R-:W-:Y:S01]  /*07c0*/  R2UR UR18, R110 ;  /* 0x000000006e1272ca */ /* 0x000fe200000e0000 */
[C---:B------:R-:W-:Y:S01]  /*07d0*/  DFMA R84, R78.reuse, R38, R84 ;  /* 0x000000264e54722b */ /* 0x040fe20000000054 */
[----:B------:R-:W-:Y:S01]  /*07e0*/  R2UR UR19, R111 ;  /* 0x000000006f1372ca */ /* 0x000fe200000e0000 */
[C---:B------:R-:W-:Y:S01]  /*07f0*/  DFMA R86, R78.reuse, R42, R86 ;  /* 0x0000002a4e56722b */ /* 0x040fe20000000056 */
[----:B----4-:R-:W-:Y:S01]  /*0800*/  R2UR UR6, R66 ;  /* 0x00000000420672ca */ /* 0x010fe200000e0000 */
[C---:B------:R-:W-:Y:S01]  /*0810*/  DFMA R88, R78.reuse, R46, R88 ;  /* 0x0000002e4e58722b */ /* 0x040fe20000000058 */
[----:B------:R-:W-:Y:S01]  /*0820*/  R2UR UR7, R67 ;  /* 0x00000000430772ca */ /* 0x000fe200000e0000 */
[C---:B------:R-:W-:Y:S01]  /*0830*/  DFMA R90, R78.reuse, R50, R90 ;  /* 0x000000324e5a722b */ /* 0x040fe2000000005a */
[----:B-----5:R-:W-:Y:S01]  /*0840*/  R2UR UR4, R70 ;  /* 0x00000000460472ca */ /* 0x020fe200000e0000 */
        /* <DEDUP_REMOVED lines=9> */
[----:B------:R-:W-:Y:S01]  /*08e0*/  R2UR UR55, R29 ;  /* 0x000000001d3772ca */ /* 0x000fe200000e0000 */
[----:B------:R-:W-:Y:S01]  /*08f0*/  DFMA R28, R82, UR16, R74 ;  /* 0x00000010521c7c2b */ /* 0x000fe2000800004a */
[----:B------:R-:W-:Y:S01]  /*0900*/  R2UR UR32, R12 ;  /* 0x000000000c2072ca */ /* 0x000fe200000e0000 */
[-C--:B------:R-:W-:Y:S01]  /*0910*/  DFMA R66, R64, R82.reuse, R72 ;  /* 0x000000524042722b */ /* 0x080fe20000000048 */
[----:B------:R-:W-:Y:S01]  /*0920*/  R2UR UR33, R13 ;  /* 0x000000000d2172ca */ /* 0x000fe200000e0000 */
[----:B------:R-:W-:Y:S01]  /*0930*/  DADD R12, R114, R114 ;  /* 0x00000000720c7229 */ /* 0x000fe20000000072 */
[----:B------:R-:W-:Y:S01]  /*0940*/  IMAD.U32 R160, RZ, RZ, UR30 ;  /* 0x0000001effa07e24 */ /* 0x000fe2000f8e00ff */
[----:B------:R-:W-:Y:S01]  /*0950*/  DFMA R84, R68, R82, R84 ;  /* 0x000000524454722b */ /* 0x000fe20000000054 */
[----:B------:R-:W-:Y:S01]  /*0960*/  IMAD.U32 R161, RZ, RZ, UR31 ;  /* 0x0000001fffa17e24 */ /* 0x000fe2000f8e00ff */
[C---:B------:R-:W-:Y:S01]  /*0970*/  DFMA R86, R82.reuse, UR30, R86 ;  /* 0x0000001e52567c2b */ /* 0x040fe20008000056 */
[----:B------:R-:W-:Y:S01]  /*0980*/  R2UR UR52, R24 ;  /* 0x00000000183472ca */ /* 0x000fe200000e0000 */
[C---:B------:R-:W-:Y:S01]  /*0990*/  DFMA R88, R82.reuse, UR24, R88 ;  /* 0x0000001852587c2b */ /* 0x040fe20008000058 */
[----:B------:R-:W-:Y:S01]  /*09a0*/  R2UR UR53, R25 ;  /* 0x00000000193572ca */ /* 0x000fe200000e0000 */
[C---:B------:R-:W-:Y:S01]  /*09b0*/  DFMA R90, R82.reuse, UR20, R90 ;  /* 0x00000014525a7c2b */ /* 0x040fe2000800005a */
[----:B------:R-:W-:Y:S01]  /*09c0*/  R2UR UR50, R20 ;  /* 0x00000000143272ca */ /* 0x000fe200000e0000 */
[C---:B------:R-:W-:Y:S01]  /*09d0*/  DFMA R70, R82.reuse, UR12, R76 ;  /* 0x0000000c52467c2b */ /* 0x040fe2000800004c */
[----:B------:R-:W3:Y:S01]  /*09e0*/  LDS.128 R72, [UR60+0x6b10] ;  /* 0x006b103cff487984 */ /* 0x000ee20008000c00 */
[----:B------:R-:W-:Y:S01]  /*09f0*/  DFMA R82, R82, UR8, R102 ;  /* 0x0000000852527c2b */ /* 0x000fe20008000066 */
[----:B------:R-:W-:-:S02]  /*0a00*/  R2UR UR30, R16 ;  /* 0x00000000101e72ca */ /* 0x000fc400000e0000 */
[----:B------:R-:W-:Y:S01]  /*0a10*/  R2UR UR31, R17 ;  /* 0x00000000111f72ca */ /* 0x000fe200000e0000 */
[----:B------:R-:W4:Y:S01]  /*0a20*/  LDS.128 R76, [UR60+0x6b40] ;  /* 0x006b403cff4c7984 */ /* 0x000f220008000c00 */
[----:B------:R-:W-:Y:S02]  /*0a30*/  R2UR UR51, R21 ;  /* 0x00000000153372ca */ /* 0x000fe400000e0000 */
[----:B------:R-:W-:Y:S02]  /*0a40*/  R2UR UR34, R8 ;  /* 0x00000000082272ca */ /* 0x000fe400000e0000 */
[----:B------:R-:W-:Y:S01]  /*0a50*/  R2UR UR35, R9 ;  /* 0x00000000092372ca */ /* 0x000fe200000e0000 */
[C---:B------:R-:W-:Y:S01]  /*0a60*/  DFMA R8, R80.reuse, UR18, R28 ;  /* 0x0000001250087c2b */ /* 0x040fe2000800001c */
[----:B------:R-:W-:Y:S02]  /*0a70*/  R2UR UR36, R4 ;  /* 0x00000000042472ca */ /* 0x000fe400000e0000 */
[----:B------:R-:W-:Y:S01]  /*0a80*/  R2UR UR37, R5 ;  /* 0x00000000052572ca */ /* 0x000fe200000e0000 */
[----:B------:R-:W-:Y:S01]  /*0a90*/  DFMA R66, R80, UR6, R66 ;  /* 0x0000000650427c2b */ /* 0x000fe20008000042 */
[----:B-1----:R-:W-:Y:S01]  /*0aa0*/  R2UR UR48, R128 ;  /* 0x00000000803072ca */ /* 0x002fe200000e0000 */
[----:B------:R-:W-:Y:S01]  /*0ab0*/  DMUL R28, R12, 0.5 ;  /* 0x3fe000000c1c7828 */ /* 0x000fe20000000000 */
[----:B------:R-:W-:Y:S01]  /*0ac0*/  R2UR UR49, R129 ;  /* 0x00000000813172ca */ /* 0x000fe200000e0000 */
[C---:B------:R-:W-:Y:S01]  /*0ad0*/  DFMA R16, R80.reuse, UR4, R84 ;  /* 0x0000000450107c2b */ /* 0x040fe20008000054 */
[----:B------:R-:W1:Y:S01]  /*0ae0*/  LDS.128 R136, [UR60+0x6b80] ;  /* 0x006b803cff887984 */ /* 0x000e620008000c00 */
[----:B------:R-:W-:-:S02]  /*0af0*/  DFMA R20, R80, UR26, R88 ;  /* 0x0000001a50147c2b */ /* 0x000fc40008000058 */
[C---:B------:R-:W-:Y:S01]  /*0b00*/  DFMA R24, R80.reuse, UR28, R86 ;  /* 0x0000001c50187c2b */ /* 0x040fe20008000056 */
[----:B------:R-:W5:Y:S01]  /*0b10*/  LDS.128 R132, [UR60+0x6bb0] ;  /* 0x006bb03cff847984 */ /* 0x000f620008000c00 */
[C---:B------:R-:W-:Y:S02]  /*0b20*/  DFMA R102, R80.reuse, UR22, R90 ;  /* 0x0000001650667c2b */ /* 0x040fe4000800005a */
[C---:B------:R-:W-:Y:S01]  /*0b30*/  DFMA R104, R80.reuse, UR14, R70 ;  /* 0x0000000e50687c2b */ /* 0x040fe20008000046 */
[----:B------:R-:W-:Y:S01]  /*0b40*/  LDS.128 R84, [UR60+0x6b30] ;  /* 0x006b303cff547984 */ /* 0x000fe20008000c00 */
[----:B------:R-:W-:Y:S01]  /*0b50*/  DFMA R106, R80, UR10, R82 ;  /* 0x0000000a506a7c2b */ /* 0x000fe20008000052 */
[----:B------:R-:W-:Y:S02]  /*0b60*/  IMAD.MOV.U32 R5, RZ, RZ, 0x6978 ;  /* 0x00006978ff057424 */ /* 0x000fe400078e00ff */
[----:B------:R-:W5:Y:S01]  /*0b70*/  LDS.128 R80, [UR60+0x6b00] ;  /* 0x006b003cff507984 */ /* 0x000f620008000c00 */
[----:B------:R-:W-:-:S02]  /*0b80*/  DFMA R70, R28, UR54, R66 ;  /* 0x000000361c467c2b */ /* 0x000fc40008000042 */
[C---:B------:R-:W-:Y:S01]  /*0b90*/  DFMA R66, R28.reuse, UR52, R16 ;  /* 0x000000341c427c2b */ /* 0x040fe20008000010 */
[----:B0-----:R-:W-:Y:S01]  /*0ba0*/  R2UR UR38, R98 ;  /* 0x00000000622672ca */ /* 0x001fe200000e0000 */
[C---:B------:R-:W-:Y:S01]  /*0bb0*/  DFMA R16, R28.reuse, UR30, R20 ;  /* 0x0000001e1c107c2b */ /* 0x040fe20008000014 */
[----:B------:R-:W-:Y:S01]  /*0bc0*/  R2UR UR39, R99 ;  /* 0x00000000632772ca */ /* 0x000fe200000e0000 */
[C---:B------:R-:W-:Y:S01]  /*0bd0*/  DFMA R24, R28.reuse, UR50, R24 ;  /* 0x000000321c187c2b */ /* 0x040fe20008000018 */
[----:B------:R-:W-:Y:S01]  /*0be0*/  R2UR UR66, R96 ;  /* 0x00000000604272ca */ /* 0x000fe200000e0000 */
[C---:B------:R-:W-:Y:S01]  /*0bf0*/  DFMA R12, R28.reuse, UR32, R102 ;  /* 0x000000201c0c7c2b */ /* 0x040fe20008000066 */
[----:B------:R-:W-:Y:S01]  /*0c00*/  R2UR UR67, R97 ;  /* 0x00000000614372ca */ /* 0x000fe200000e0000 */
[C---:B------:R-:W-:Y:S01]  /*0c10*/  DFMA R8, R28.reuse, UR34, R8 ;  /* 0x000000221c087c2b */ /* 0x040fe20008000008 */
[----:B--2---:R-:W-:Y:S01]  /*0c20*/  R2UR UR40, R94 ;  /* 0x000000005e2872ca */ /* 0x004fe200000e0000 */
[C---:B------:R-:W-:Y:S01]  /*0c30*/  DFMA R20, R28.reuse, UR36, R104 ;  /* 0x000000241c147c2b */ /* 0x040fe20008000068 */
[----:B------:R-:W-:Y:S01]  /*0c40*/  R2UR UR41, R95 ;  /* 0x000000005f2972ca */ /* 0x000fe200000e0000 */
[----:B------:R-:W-:Y:S01]  /*0c50*/  IMAD R4, R100, R5, UR60 ;  /* 0x0000003c64047e24 */ /* 0x000fe2000f8e0205 */
[----:B------:R-:W-:Y:S01]  /*0c60*/  R2UR UR42, R92 ;  /* 0x000000005c2a72ca */ /* 0x000fe200000e0000 */
[----:B------:R-:W-:Y:S01]  /*0c70*/  DFMA R28, R28, UR48, R106 ;  /* 0x000000301c1c7c2b */ /* 0x000fe2000800006a */
[----:B------:R-:W-:Y:S01]  /*0c80*/  R2UR UR43, R93 ;  /* 0x000000005d2b72ca */ /* 0x000fe200000e0000 */
[----:B------:R-:W0:Y:S04]  /*0c90*/  LDS.128 R88, [UR60+0x6b60] ;  /* 0x006b603cff587984 */ /* 0x000e280008000c00 */
[----:B------:R-:W2:Y:S04]  /*0ca0*/  LDS.128 R92, [UR60+0x6b90] ;  /* 0x006b903cff5c7984 */ /* 0x000ea80008000c00 */
[----:B------:R-:W2:Y:S04]  /*0cb0*/  LDS.128 R96, [UR60+0x6bc0] ;  /* 0x006bc03cff607984 */ /* 0x000ea80008000c00 */
[----:B------:R-:W2:Y:S04]  /*0cc0*/  LDS.128 R100, [UR60+0x6bf0] ;  /* 0x006bf03cff647984 */ /* 0x000ea80008000c00 */
[----:B------:R-:W2:Y:S04]  /*0cd0*/  LDS.128 R104, [UR60+0x6c20] ;  /* 0x006c203cff687984 */ /* 0x000ea80008000c00 */
[----:B------:R-:W2:Y:S01]  /*0ce0*/  LDS.128 R108, [UR60+0x6c50] ;  /* 0x006c503cff6c7984 */ /* 0x000ea20008000c00 */
[----:B------:R-:W-:Y:S01]  /*0cf0*/  IMAD.U32 R162, RZ, RZ, UR54 ;  /* 0x00000036ffa27e24 */ /* 0x000fe2000f8e00ff */
[----:B---3--:R-:W-:Y:S01]  /*0d00*/  R2UR UR54, R74 ;  /* 0x000000004a3672ca */ /* 0x008fe200000e0000 */
[----:B------:R-:W-:Y:S01]  /*0d10*/  IMAD.U32 R163, RZ, RZ, UR55 ;  /* 0x00000037ffa37e24 */ /* 0x000fe2000f8e00ff */
[----:B------:R-:W-:Y:S01]  /*0d20*/  R2UR UR55, R75 ;  /* 0x000000004b3772ca */ /* 0x000fe200000e0000 */
[----:B------:R-:W-:Y:S01]  /*0d30*/  DFMA R74, R130, R124, RZ ;  /* 0x0000007c824a722b */ /* 0x000fe200000000ff */
[----:B----4-:R-:W-:-:S02]  /*0d40*/  R2UR UR56, R78 ;  /* 0x000000004e3872ca */ /* 0x010fc400000e0000 */
[----:B------:R-:W-:Y:S01]  /*0d50*/  R2UR UR57, R79 ;  /* 0x000000004f3972ca */ /* 0x000fe200000e0000 */
[C---:B------:R-:W-:Y:S01]  /*0d60*/  DFMA R78, R124.reuse, R146, RZ ;  /* 0x000000927c4e722b */ /* 0x040fe200000000ff */
[----:B-1----:R-:W-:Y:S02]  /*0d70*/  R2UR UR58, R136 ;  /* 0x00000000883a72ca */ /* 0x002fe400000e0000 */
[----:B------:R-:W-:Y:S02]  /*0d80*/  R2UR UR59, R137 ;  /* 0x00000000893b72ca */ /* 0x000fe400000e0000 */
[----:B------:R-:W1:Y:S01]  /*0d90*/  LDS.64 R136, [UR60+0x6c70] ;  /* 0x006c703cff887984 */ /* 0x000e620008000a00 */
[----:B------:R-:W-:Y:S01]  /*0da0*/  R2UR UR64, R144 ;  /* 0x00000000904072ca */ /* 0x000fe200000e0000 */
[C---:B------:R-:W-:Y:S01]  /*0db0*/  DFMA R126, R124.reuse, R142, RZ ;  /* 0x0000008e7c7e722b */ /* 0x040fe200000000ff */
[----:B------:R-:W-:Y:S01]  /*0dc0*/  R2UR UR65, R145 ;  /* 0x00000000914172ca */ /* 0x000fe200000e0000 */
[C---:B------:R-:W-:Y:S01]  /*0dd0*/  DFMA R128, R124.reuse, R138, RZ ;  /* 0x0000008a7c80722b */ /* 0x040fe200000000ff */
[----:B------:R-:W-:Y:S01]  /*0de0*/  R2UR UR62, R140 ;  /* 0x000000008c3e72ca */ /* 0x000fe200000e0000 */
[C---:B------:R-:W-:Y:S01]  /*0df0*/  DFMA R144, R124.reuse, R154, RZ ;  /* 0x0000009a7c90722b */ /* 0x040fe200000000ff */
[----:B------:R-:W-:Y:S01]  /*0e00*/  R2UR UR63, R141 ;  /* 0x000000008d3f72ca */ /* 0x000fe200000e0000 */
[----:B------:R-:W-:Y:S01]  /*0e10*/  DFMA R140, R124, R150, RZ ;  /* 0x000000967c8c722b */ /* 0x000fe200000000ff */
[----:B-----5:R-:W-:-:S02]  /*0e20*/  R2UR UR60, R132 ;  /* 0x00000000843c72ca */ /* 0x020fc400000e0000 */
[----:B------:R-:W-:Y:S01]  /*0e30*/  R2UR UR61, R133 ;  /* 0x00000000853d72ca */ /* 0x000fe200000e0000 */
[C---:B------:R-:W-:Y:S02]  /*0e40*/  DFMA R132, R124.reuse, R134, RZ ;  /* 0x000000867c84722b */ /* 0x040fe400000000ff */
[----:B------:R-:W-:Y:S02]  /*0e50*/  DFMA R124, R124, R158, RZ ;  /* 0x0000009e7c7c722b */ /* 0x000fe400000000ff */
[-C--:B------:R-:W-:Y:S02]  /*0e60*/  DFMA R74, R80, R122.reuse, R74 ;  /* 0x0000007a504a722b */ /* 0x080fe4000000004a */
[-C--:B------:R-:W-:Y:S02]  /*0e70*/  DFMA R78, R84, R122.reuse, R78 ;  /* 0x0000007a544e722b */ /* 0x080fe4000000004e */
[-C--:B0-----:R-:W-:Y:S02]  /*0e80*/  DFMA R126, R88, R122.reuse, R126 ;  /* 0x0000007a587e722b */ /* 0x081fe4000000007e */
[----:B--2---:R-:W-:-:S02]  /*0e90*/  DFMA R128, R92, R122, R128 ;  /* 0x0000007a5c80722b */ /* 0x004fc40000000080 */
[-C--:B------:R-:W-:Y:S02]  /*0ea0*/  DFMA R132, R96, R122.reuse, R132 ;  /* 0x0000007a6084722b */ /* 0x080fe40000000084 */
[-C--:B------:R-:W-:Y:S02]  /*0eb0*/  DFMA R140, R100, R122.reuse, R140 ;  /* 0x0000007a648c722b */ /* 0x080fe4000000008c */
[-C--:B------:R-:W-:Y:S02]  /*0ec0*/  DFMA R144, R104, R122.reuse, R144 ;  /* 0x0000007a6890722b */ /* 0x080fe40000000090 */
[----:B------:R-:W-:Y:S01]  /*0ed0*/  DFMA R124, R108, R122, R124 ;  /* 0x0000007a6c7c722b */ /* 0x000fe2000000007c */
[----:B------:R-:W-:Y:S01]  /*0ee0*/  IMAD.U32 R180, RZ, RZ, UR52 ;  /* 0x00000034ffb47e24 */ /* 0x000fe2000f8e00ff */
[C---:B------:R-:W-:Y:S01]  /*0ef0*/  DFMA R74, R120.reuse, R82, R74 ;  /* 0x00000052784a722b */ /* 0x040fe2000000004a */
[----:B------:R-:W-:Y:S01]  /*0f00*/  IMAD.U32 R181, RZ, RZ, UR53 ;  /* 0x00000035ffb57e24 */ /* 0x000fe2000f8e00ff */
[----:B------:R-:W-:Y:S01]  /*0f10*/  DFMA R78, R120, R86, R78 ;  /* 0x00000056784e722b */ /* 0x000fe2000000004e */
        /* <DEDUP_REMOVED lines=8> */
[----:B------:R-:W-:Y:S02]  /*0fa0*/  R2UR UR52, R176 ;  /* 0x00000000b03472ca */ /* 0x000fe400000e0000 */
[----:B------:R-:W-:Y:S01]  /*0fb0*/  R2UR UR53, R177 ;  /* 0x00000000b13572ca */ /* 0x000fe200000e0000 */
        /* <DEDUP_REMOVED lines=8> */
[C---:B------:R-:W-:Y:S02]  /*1040*/  DFMA R126, R118.reuse, UR66, R126 ;  /* 0x00000042767e7c2b */ /* 0x040fe4000800007e */
[C---:B------:R-:W-:Y:S02]  /*1050*/  DFMA R128, R118.reuse, UR42, R128 ;  /* 0x0000002a76807c2b */ /* 0x040fe40008000080 */
[C---:B------:R-:W-:Y:S02]  /*1060*/  DFMA R132, R118.reuse, UR44, R132 ;  /* 0x0000002c76847c2b */ /* 0x040fe40008000084 */
[C---:B------:R-:W-:Y:S02]  /*1070*/  DFMA R140, R118.reuse, UR46, R140 ;  /* 0x0000002e768c7c2b */ /* 0x040fe4000800008c */
[----:B------:R-:W-:-:S02]  /*1080*/  DFMA R144, R118, UR50, R144 ;  /* 0x0000003276907c2b */ /* 0x000fc40008000090 */
[----:B------:R-:W-:Y:S02]  /*1090*/  DFMA R124, R118, UR52, R124 ;  /* 0x00000034767c7c2b */ /* 0x000fe4000800007c */
[----:B------:R-:W-:Y:S02]  /*10a0*/  DADD R114, R114, -R114 ;  /* 0x0000000072727229 */ /* 0x000fe40000000872 */
        /* <DEDUP_REMOVED lines=84> */
.L_x_106:
        /* <DEDUP_REMOVED lines=10> */
[----:B------:R-:W-:Y:S01]  /*1690*/  R2UR UR60, R160 ;  /* 0x00000000a03c72ca */ /* 0x000fe200000e0000 */
[----:B------:R-:W-:Y:S01]  /*16a0*/  IMAD.MOV R12, RZ, RZ, -R8 ;  /* 0x000000ffff0c7224 */ /* 0x000fe200078e0a08 */
[----:B------:R-:W-:Y:S02]  /*16b0*/  R2UR UR61, R161 ;  /* 0x00000000a13d72ca */ /* 0x000fe400000e0000 */
[----:B------:R-:W-:-:S02]  /*16c0*/  MOV.SPILL R129, UR71 ;  /* 0x0000004700817c02 */ /* 0x000fc40009000f00 */
[----:B------:R-:W-:Y:S02]  /*16d0*/  PRMT R12, R12, 0x7710, RZ ;  /* 0x000077100c0c7816 */ /* 0x000fe400000000ff */
[----:B------:R-:W-:Y:S02]  /*16e0*/  MOV.SPILL R132, UR70 ;  /* 0x0000004600847c02 */ /* 0x000fe40009000f00 */
[----:B------:R-:W-:Y:S01]  /*16f0*/  MOV.SPILL R127, UR73 ;  /* 0x00000049007f7c02 */ /* 0x000fe20009000f00 */
[----:B------:R-:W-:Y:S01]  /*1700*/  IMAD.IADD R12, R12, 0x1, R113 ;  /* 0x000000010c0c7824 */ /* 0x000fe200078e0271 */
[----:B------:R-:W-:Y:S02]  /*1710*/  MOV.SPILL R128, UR72 ;  /* 0x0000004800807c02 */ /* 0x000fe40009000f00 */
[----:B------:R-:W-:Y:S02]  /*1720*/  MOV.SPILL R9, UR77 ;  /* 0x0000004d00097c02 */ /* 0x000fe40009000f00 */
[----:B------:R-:W-:-:S02]  /*1730*/  LOP3.LUT R13, R12, 0xfe, RZ, 0xc0, !PT ;  /* 0x000000fe0c0d7812 */ /* 0x000fc400078ec0ff */
[----:B------:R-:W-:Y:S02]  /*1740*/  MOV.SPILL R126, UR76 ;  /* 0x0000004c007e7c02 */ /* 0x000fe40009000f00 */
[----:B------:R-:W-:Y:S02]  /*1750*/  LEA.HI R13, R13, R8, RZ, 0x1f ;  /* 0x000000080d0d7211 */ /* 0x000fe400078ff8ff */
[----:B------:R-:W-:Y:S02]  /*1760*/  R2UR UR70, R182 ;  /* 0x00000000b64672ca */ /* 0x000fe400000e0000 */
[----:B------:R-:W-:Y:S02]  /*1770*/  LOP3.LUT R13, R13, 0xf8, RZ, 0xc0, !PT ;  /* 0x000000f80d0d7812 */ /* 0x000fe400078ec0ff */
[----:B------:R-:W-:Y:S02]  /*1780*/  R2UR UR71, R183 ;  /* 0x00000000b74772ca */ /* 0x000fe400000e0000 */
[----:B------:R-:W-:-:S02]  /*1790*/  SHF.R.U32.HI R13, RZ, 0x3, R13 ;  /* 0x00000003ff0d7819 */ /* 0x000fc4000001160d */
[----:B------:R-:W-:Y:S02]  /*17a0*/  R2UR UR72, R164 ;  /* 0x00000000a44872ca */ /* 0x000fe400000e0000 */
[C---:B------:R-:W-:Y:S01]  /*17b0*/  PRMT R8, R13.reuse, 0x9910, RZ ;  /* 0x000099100d087816 */ /* 0x040fe200000000ff */
[----:B------:R-:W-:Y:S01]  /*17c0*/  IMAD R13, R13, 0x708, R4 ;  /* 0x000007080d0d7824 */ /* 0x000fe200078e0204 */
[----:B------:R-:W-:Y:S02]  /*17d0*/  R2UR UR73, R165 ;  /* 0x00000000a54972ca */ /* 0x000fe400000e0000 */
[----:B------:R-:W-:Y:S01]  /*17e0*/  R2UR UR76, R168 ;  /* 0x00000000a84c72ca */ /* 0x000fe200000e0000 */
[----:B------:R-:W-:Y:S01]  /*17f0*/  IMAD R8, R8, 0xb, RZ ;  /* 0x0000000b08087824 */ /* 0x000fe200078e02ff */
[----:B------:R-:W-:Y:S02]  /*1800*/  R2UR UR77, R169 ;  /* 0x00000000a94d72ca */ /* 0x000fe400000e0000 */
[----:B------:R-:W-:Y:S01]  /*1810*/  ISETP.GE.U32.AND P2, PT, R113, 0x2c, PT ;  /* 0x0000002c7100780c */ /* 0x000fe20003f46070 */
[----:B------:R-:W-:-:S05]  /*1820*/  IMAD.MOV R8, RZ, RZ, -R8 ;  /* 0x000000ffff087224 */ /* 0x000fca00078e0a08 */
[----:B------:R-:W-:-:S05]  /*1830*/  PRMT R8, R8, 0x7710, RZ ;  /* 0x0000771008087816 */ /* 0x000fca00000000ff */
        /* <DEDUP_REMOVED lines=11> */
[----:B------:R-:W-:Y:S02]  /*18f0*/  DADD R12, R12, -R16 ;  /* 0x000000000c0c7229 */ /* 0x000fe40000000810 */
[C-C-:B-1----:R-:W-:Y:S02]  /*1900*/  DADD R16, R24.reuse, R28.reuse ;  /* 0x0000000018107229 */ /* 0x142fe4000000001c */
[----:B------:R-:W-:Y:S02]  /*1910*/  DADD R24, R24, -R28 ;  /* 0x0000000018187229 */ /* 0x000fe4000000081c */
[----:B------:R-:W-:Y:S02]  /*1920*/  DFMA R28, R2, R20, RZ ;  /* 0x00000014021c722b */ /* 0x000fe400000000ff */
        /* <DEDUP_REMOVED lines=18> */
[C---:B------:R-:W-:Y:S02]  /*1a50*/  DFMA R122, R12.reuse, R138, RZ ;  /* 0x0000008a0c7a722b */ /* 0x040fe400000000ff */
[----:B------:R-:W-:-:S02]  /*1a60*/  DFMA R144, R12, R134, RZ ;  /* 0x000000860c90722b */ /* 0x000fc400000000ff */
[C---:B------:R-:W-:Y:S02]  /*1a70*/  DFMA R152, R12.reuse, R150, RZ ;  /* 0x000000960c98722b */ /* 0x040fe400000000ff */
[C---:B------:R-:W-:Y:S02]  /*1a80*/  DFMA R166, R12.reuse, R154, RZ ;  /* 0x0000009a0ca6722b */ /* 0x040fe400000000ff */
[----:B------:R-:W-:Y:S02]  /*1a90*/  DFMA R12, R12, R158, RZ ;  /* 0x0000009e0c0c722b */ /* 0x000fe400000000ff */
[-C--:B------:R-:W-:Y:S02]  /*1aa0*/  DFMA R74, R80, R24.reuse, R16 ;  /* 0x00000018504a722b */ /* 0x080fe40000000010 */
[-C--:B------:R-:W-:Y:S01]  /*1ab0*/  DFMA R116, R84, R24.reuse, R20 ;  /* 0x000000185474722b */ /* 0x080fe20000000014 */
[----:B------:R-:W-:Y:S01]  /*1ac0*/  LDS.64 R16, [R8+0x168] ;  /* 0x0001680008107984 */ /* 0x000fe20000000a00 */
[----:B------:R-:W-:-:S02]  /*1ad0*/  DFMA R120, R88, R24, R78 ;  /* 0x000000185878722b */ /* 0x000fc4000000004e */
[-C--:B------:R-:W-:Y:S01]  /*1ae0*/  DFMA R122, R92, R24.reuse, R122 ;  /* 0x000000185c7a722b */ /* 0x080fe2000000007a */
[----:B------:R-:W0:Y:S01]  /*1af0*/  LDS.64 R20, [R8+0x348] ;  /* 0x0003480008147984 */ /* 0x000e220000000a00 */
[-C--:B------:R-:W-:Y:S02]  /*1b00*/  DFMA R144, R96, R24.reuse, R144 ;  /* 0x000000186090722b */ /* 0x080fe40000000090 */
[-C--:B------:R-:W-:Y:S02]  /*1b10*/  DFMA R152, R100, R24.reuse, R152 ;  /* 0x000000186498722b */ /* 0x080fe40000000098 */
[-C--:B------:R-:W-:Y:S02]  /*1b20*/  DFMA R166, R104, R24.reuse, R166 ;  /* 0x0000001868a6722b */ /* 0x080fe400000000a6 */
[----:B------:R-:W-:Y:S02]  /*1b30*/  DFMA R24, R108, R24, R12 ;  /* 0x000000186c18722b */ /* 0x000fe4000000000c */
[----:B--2---:R-:W-:-:S02]  /*1b40*/  DADD R12, R66, R70 ;  /* 0x00000000420c7229 */ /* 0x004fc40000000046 */
[----:B------:R-:W-:Y:S01]  /*1b50*/  DADD R66, R66, -R70 ;  /* 0x0000000042427229 */ /* 0x000fe20000000846 */
[----:B------:R-:W-:Y:S05]  /*1b60*/  LDS.64 R70, [R8+0x2d0] ;  /* 0x0002d00008467984 */ /* 0x000fea0000000a00 */
[C---:B------:R-:W-:Y:S02]  /*1b70*/  DFMA R78, R12.reuse, R34, R28 ;  /* 0x000000220c4e722b */ /* 0x040fe4000000001c */
[C---:B------:R-:W-:Y:S01]  /*1b80*/  DFMA R114, R12.reuse, R38, R114 ;  /* 0x000000260c72722b */ /* 0x040fe20000000072 */
[----:B------:R-:W1:Y:S01]  /*1b90*/  LDS.64 R28, [R8+0x1e0] ;  /* 0x0001e000081c7984 */ /* 0x000e620000000a00 */
[----:B------:R-:W-:-:S02]  /*1ba0*/  DFMA R118, R12, R42, R118 ;  /* 0x0000002a0c76722b */ /* 0x000fc40000000076 */
[C---:B------:R-:W-:Y:S02]  /*1bb0*/  DFMA R124, R12.reuse, R46, R124 ;  /* 0x0000002e0c7c722b */ /* 0x040fe4000000007c */
[C---:B------:R-:W-:Y:S02]  /*1bc0*/  DFMA R148, R12.reuse, R50, R148 ;  /* 0x000000320c94722b */ /* 0x040fe40000000094 */
[C---:B------:R-:W-:Y:S02]  /*1bd0*/  DFMA R156, R12.reuse, R54, R156 ;  /* 0x000000360c9c722b */ /* 0x040fe4000000009c */
[C---:B------:R-:W-:Y:S02]  /*1be0*/  DFMA R170, R12.reuse, R58, R170 ;  /* 0x0000003a0caa722b */ /* 0x040fe400000000aa */
[----:B------:R-:W-:Y:S01]  /*1bf0*/  DFMA R172, R12, R62, R172 ;  /* 0x0000003e0cac722b */ /* 0x000fe200000000ac */
[----:B------:R-:W2:Y:S01]  /*1c00*/  LDS.64 R12, [R8+0x258] ;  /* 0x00025800080c7984 */ /* 0x000ea20000000a00 */
        /* <DEDUP_REMOVED lines=9> */
[----:B------:R-:W-:-:S06]  /*1ca0*/  DADD R16, R16, -R20 ;  /* 0x0000000010107229 */ /* 0x000fcc0000000814 */
[----:B------:R-:W-:Y:S02]  /*1cb0*/  DFMA R78, R64, R24, R78 ;  /* 0x00000018404e722b */ /* 0x000fe4000000004e */
[-C--:B------:R-:W-:Y:S02]  /*1cc0*/  DFMA R74, R72, R16.reuse, R74 ;  /* 0x00000010484a722b */ /* 0x080fe4000000004a */
[----:B------:R-:W-:Y:S02]  /*1cd0*/  DFMA R116, R76, R16, R116 ;  /* 0x000000104c74722b */ /* 0x000fe40000000074 */
[C---:B------:R-:W-:Y:S01]  /*1ce0*/  DFMA R120, R16.reuse, UR58, R120 ;  /* 0x0000003a10787c2b */ /* 0x040fe20008000078 */
[----:B------:R-:W-:Y:S01]  /*1cf0*/  R2UR UR58, R162 ;  /* 0x00000000a23a72ca */ /* 0x000fe200000e0000 */
[C---:B------:R-:W-:Y:S01]  /*1d00*/  DFMA R122, R16.reuse, UR42, R122 ;  /* 0x0000002a107a7c2b */ /* 0x040fe2000800007a */
[----:B------:R-:W-:Y:S01]  /*1d10*/  R2UR UR59, R163 ;  /* 0x00000000a33b72ca */ /* 0x000fe200000e0000 */
[----:B------:R-:W-:-:S02]  /*1d20*/  DFMA R144, R16, UR44, R144 ;  /* 0x0000002c10907c2b */ /* 0x000fc40008000090 */
[C---:B------:R-:W-:Y:S02]  /*1d30*/  DFMA R152, R16.reuse, UR46, R152 ;  /* 0x0000002e10987c2b */ /* 0x040fe40008000098 */
[C---:B------:R-:W-:Y:S02]  /*1d40*/  DFMA R166, R16.reuse, UR50, R166 ;  /* 0x0000003210a67c2b */ /* 0x040fe400080000a6 */
[----:B------:R-:W-:Y:S02]  /*1d50*/  DFMA R66, R16, UR52, R66 ;  /* 0x0000003410427c2b */ /* 0x000fe40008000042 */
[----:B-1----:R-:W-:Y:S02]  /*1d60*/  DADD R16, R28, R70 ;  /* 0x000000001c107229 */ /* 0x002fe40000000046 */
[----:B------:R-:W-:Y:S02]  /*1d70*/  DFMA R114, R68, R24, R114 ;  /* 0x000000184472722b */ /* 0x000fe40000000072 */
[----:B------:R-:W-:Y:S01]  /*1d80*/  DFMA R118, R24, UR60, R118 ;  /* 0x0000003c18767c2b */ /* 0x000fe20008000076 */
[----:B------:R-:W-:Y:S01]  /*1d90*/  R2UR UR60, R180 ;  /* 0x00000000b43c72ca */ /* 0x000fe200000e0000 */
[----:B------:R-:W-:Y:S01]  /*1da0*/  DADD R28, R28, -R70 ;  /* 0x000000001c1c7229 */ /* 0x000fe20000000846 */
[----:B------:R-:W-:Y:S01]  /*1db0*/  R2UR UR61, R181 ;  /* 0x00000000b53d72ca */ /* 0x000fe200000e0000 */
[----:B--2---:R-:W-:-:S02]  /*1dc0*/  DADD R20, R12, R12 ;  /* 0x000000000c147229 */ /* 0x004fc4000000000c */
[C---:B------:R-:W-:Y:S02]  /*1dd0*/  DFMA R78, R16.reuse, UR6, R78 ;  /* 0x00000006104e7c2b */ /* 0x040fe4000800004e */
[C---:B------:R-:W-:Y:S02]  /*1de0*/  DFMA R114, R16.reuse, UR4, R114 ;  /* 0x0000000410727c2b */ /* 0x040fe40008000072 */
[----:B------:R-:W-:Y:S02]  /*1df0*/  DFMA R118, R16, UR28, R118 ;  /* 0x0000001c10767c2b */ /* 0x000fe40008000076 */
[----:B------:R-:W-:Y:S02]  /*1e00*/  DMUL R20, R20, 0.5 ;  /* 0x3fe0000014147828 */ /* 0x000fe40000000000 */
[C---:B------:R-:W-:Y:S02]  /*1e10*/  DFMA R74, R28.reuse, UR54, R74 ;  /* 0x000000361c4a7c2b */ /* 0x040fe4000800004a */
[----:B------:R-:W-:-:S02]  /*1e20*/  DFMA R116, R28, UR56, R116 ;  /* 0x000000381c747c2b */ /* 0x000fc40008000074 */
[----:B------:R-:W-:Y:S02]  /*1e30*/  DADD R12, R12, -R12 ;  /* 0x000000000c0c7229 */ /* 0x000fe4000000080c */
        /* <DEDUP_REMOVED lines=30> */
[----:B------:R-:W-:Y:S02]  /*2020*/  DFMA R166, R28, UR66, R166 ;  /* 0x000000421ca67c2b */ /* 0x000fe400080000a6 */
[----:B------:R-:W-:-:S02]  /*2030*/  DFMA R172, R20, UR48, R172 ;  /* 0x0000003014ac7c2b */ /* 0x000fc400080000ac */
[----:B------:R-:W-:Y:S02]  /*2040*/  DFMA R66, R12, UR74, R66 ;  /* 0x0000004a0c427c2b */ /* 0x000fe40008000042 */
[C---:B------:R-:W-:Y:S02]  /*2050*/  DFMA R124, R20.reuse, UR30, R124 ;  /* 0x0000001e147c7c2b */ /* 0x040fe4000800007c */
        /* <DEDUP_REMOVED lines=39> */
.L_x_105:
[----:B------:R-:W-:Y:S05]  /*22d0*/  BSYNC.RECONVERGENT B0 ;  /* 0x0000000000007941 */ /* 0x000fea0003800200 */
.L_x_104:
[----:B------:R-:W-:Y:S06]  /*22e0*/  BAR.SYNC.DEFER_BLOCKING 0x0 ;  /* 0x0000000000007b1d */ /* 0x000fec0000010000 */
[----:B------:R-:W-:Y:S04]  /*22f0*/  BSSY.RECONVERGENT B0, `(.L_x_107) ;  /* 0x00001a3000007945 */ /* 0x000fe80003800200 */
[----:B------:R-:W-:Y:S05]  /*2300*/  @P1 BRA `(.L_x_108) ;  /* 0x0000001800841947 */ /* 0x000fea0003800000 */
.L_x_109:
        /* <DEDUP_REMOVED lines=47> */
[----:B------:R-:W5:Y:S01]  /*2600*/  LDS.64 R74, [R8+0x28] ;  /* 0x00002800084a7984 */ /* 0x000f620000000a00 */
[----:B----4-:R-:W-:-:S02]  /*2610*/  DADD R156, R116, R12 ;  /* 0x00000000749c7229 */ /* 0x010fc4000000000c */
        /* <DEDUP_REMOVED lines=16> */
[----:B------:R-:W-:Y:S02]  /*2720*/  DADD R66, R74, R74 ;  /* 0x000000004a427229 */ /* 0x000fe4000000004a */
[----:B------:R-:W-:Y:S02]  /*2730*/  DFMA R70, R64, R12, R28 ;  /* 0x0000000c4046722b */ /* 0x000fe4000000001c */
[----:B------:R-:W-:Y:S02]  /*2740*/  DADD R28, R74, -R74 ;  /* 0x000000004a1c7229 */ /* 0x000fe4000000084a */
[----:B------:R-:W-:Y:S01]  /*2750*/  DFMA R120, R24, UR54, R120 ;  /* 0x0000003618787c2b */ /* 0x000fe20008000078 */
[----:B------:R-:W-:Y:S01]  /*2760*/  R2UR UR54, R162 ;  /* 0x00000000a23672ca */ /* 0x000fe200000e0000 */
[----:B------:R-:W-:Y:S01]  /*2770*/  DMUL R66, R66, 0.5 ;  /* 0x3fe0000042427828 */ /* 0x000fe20000000000 */
[----:B------:R-:W-:Y:S01]  /*2780*/  R2UR UR55, R163 ;  /* 0x00000000a33772ca */ /* 0x000fe200000e0000 */
[----:B------:R-:W-:-:S02]  /*2790*/  DFMA R70, R20, UR6, R70 ;  /* 0x0000000614467c2b */ /* 0x000fc40008000046 */
[----:B------:R-:W-:Y:S02]  /*27a0*/  DFMA R126, R156, R22, RZ ;  /* 0x000000169c7e722b */ /* 0x000fe400000000ff */
[----:B------:R-:W-:Y:S01]  /*27b0*/  DFMA R120, R28, UR74, R120 ;  /* 0x0000004a1c787c2b */ /* 0x000fe20008000078 */
[----:B------:R-:W-:Y:S01]  /*27c0*/  R2UR UR74, R180 ;  /* 0x00000000b44a72ca */ /* 0x000fe200000e0000 */
[C---:B------:R-:W-:Y:S01]  /*27d0*/  DFMA R136, R156.reuse, R14, RZ ;  /* 0x0000000e9c88722b */ /* 0x040fe200000000ff */
[----:B------:R-:W-:Y:S01]  /*27e0*/  R2UR UR75, R181 ;  /* 0x00000000b54b72ca */ /* 0x000fe200000e0000 */
[C---:B------:R-:W-:Y:S02]  /*27f0*/  DFMA R128, R156.reuse, R18, RZ ;  /* 0x000000129c80722b */ /* 0x040fe400000000ff */
[----:B------:R-:W-:Y:S02]  /*2800*/  DFMA R144, R156, R10, RZ ;  /* 0x0000000a9c90722b */ /* 0x000fe400000000ff */
[----:B------:R-:W-:Y:S01]  /*2810*/  DFMA R74, R66, UR54, R70 ;  /* 0x00000036424a7c2b */ /* 0x000fe20008000046 */
[----:B------:R-:W-:Y:S01]  /*2820*/  R2UR UR54, R168 ;  /* 0x00000000a83672ca */ /* 0x000fe200000e0000 */
[-C--:B------:R-:W-:Y:S01]  /*2830*/  DFMA R132, R44, R188.reuse, R126 ;  /* 0x000000bc2c84722b */ /* 0x080fe2000000007e */
[----:B------:R-:W-:Y:S01]  /*2840*/  R2UR UR55, R169 ;  /* 0x00000000a93772ca */ /* 0x000fe200000e0000 */
[----:B------:R-:W-:-:S02]  /*2850*/  DFMA R174, R52, R188, R136 ;  /* 0x000000bc34ae722b */ /* 0x000fc40000000088 */
[----:B------:R-:W-:Y:S02]  /*2860*/  DFMA R126, R116, R142, RZ ;  /* 0x0000008e747e722b */ /* 0x000fe400000000ff */
[C-C-:B------:R-:W-:Y:S02]  /*2870*/  DADD R70, R74.reuse, -R120.reuse ;  /* 0x000000004a467229 */ /* 0x140fe40000000878 */
[----:B------:R-:W-:Y:S02]  /*2880*/  DADD R74, R74, R120 ;  /* 0x000000004a4a7229 */ /* 0x000fe40000000078 */
[----:B------:R-:W-:Y:S02]  /*2890*/  DFMA R120, R156, R30, RZ ;  /* 0x0000001e9c78722b */ /* 0x000fe400000000ff */
[----:B------:R-:W-:Y:S02]  /*28a0*/  DFMA R136, R116, R134, RZ ;  /* 0x000000867488722b */ /* 0x000fe400000000ff */
[----:B------:R-:W-:-:S02]  /*28b0*/  DFMA R152, R48, R188, R128 ;  /* 0x000000bc3098722b */ /* 0x000fc40000000080 */
[----:B------:R-:W-:Y:S02]  /*28c0*/  DFMA R186, R56, R188, R144 ;  /* 0x000000bc38ba722b */ /* 0x000fe40000000090 */
[----:B------:R-:W-:Y:S02]  /*28d0*/  DFMA R172, R116, R150, RZ ;  /* 0x0000009674ac722b */ /* 0x000fe400000000ff */
[----:B------:R-:W-:Y:S02]  /*28e0*/  DFMA R126, R88, R114, R126 ;  /* 0x00000072587e722b */ /* 0x000fe4000000007e */
[C---:B------:R-:W-:Y:S02]  /*28f0*/  DFMA R128, R116.reuse, R138, RZ ;  /* 0x0000008a7480722b */ /* 0x040fe400000000ff */
[----:B------:R-:W-:Y:S02]  /*2900*/  DFMA R178, R116, R154, RZ ;  /* 0x0000009a74b2722b */ /* 0x000fe400000000ff */
[----:B------:R-:W-:-:S02]  /*2910*/  DFMA R176, R100, R114, R172 ;  /* 0x0000007264b0722b */ /* 0x000fc400000000ac */
[----:B------:R-:W-:Y:S02]  /*2920*/  DFMA R172, R78, R90, R126 ;  /* 0x0000005a4eac722b */ /* 0x000fe4000000007e */
[-C--:B------:R-:W-:Y:S02]  /*2930*/  DFMA R144, R92, R114.reuse, R128 ;  /* 0x000000725c90722b */ /* 0x080fe40000000080 */
[----:B------:R-:W-:Y:S02]  /*2940*/  DFMA R178, R104, R114, R178 ;  /* 0x0000007268b2722b */ /* 0x000fe400000000b2 */
[----:B------:R-:W-:-:S04]  /*2950*/  DFMA R132, R118, R46, R132 ;  /* 0x0000002e7684722b */ /* 0x000fc80000000084 */
[----:B------:R-:W-:Y:S02]  /*2960*/  DFMA R144, R78, R94, R144 ;  /* 0x0000005e4e90722b */ /* 0x000fe40000000090 */
[----:B--2---:R-:W-:-:S08]  /*2970*/  DMUL R124, R70, R124 ;  /* 0x0000007c467c7228 */ /* 0x004fd00000000000 */
[CCC-:B---3--:R-:W-:Y:S02]  /*2980*/  DFMA R70, R74.reuse, R122.reuse, -R124.reuse ;  /* 0x0000007a4a46722b */ /* 0x1c8fe4000000087c */
[----:B------:R-:W-:Y:S02]  /*2990*/  DFMA R74, R74, R122, R124 ;  /* 0x0000007a4a4a722b */ /* 0x000fe4000000007c */
[C---:B------:R-:W-:Y:S02]  /*29a0*/  DFMA R124, R156.reuse, R26, RZ ;  /* 0x0000001a9c7c722b */ /* 0x040fe400000000ff */
[----:B------:R-:W-:Y:S02]  /*29b0*/  DFMA R156, R156, R6, RZ ;  /* 0x000000069c9c722b */ /* 0x000fe400000000ff */
[----:B------:R-:W-:Y:S02]  /*29c0*/  DFMA R122, R36, R188, R120 ;  /* 0x000000bc247a722b */ /* 0x000fe40000000078 */
[----:B------:R-:W-:-:S02]  /*29d0*/  DFMA R120, R116, R146, RZ ;  /* 0x000000927478722b */ /* 0x000fc400000000ff */
[-C--:B------:R-:W-:Y:S02]  /*29e0*/  DFMA R140, R40, R188.reuse, R124 ;  /* 0x000000bc288c722b */ /* 0x080fe4000000007c */
[----:B------:R-:W-:Y:S02]  /*29f0*/  DFMA R188, R60, R188, R156 ;  /* 0x000000bc3cbc722b */ /* 0x000fe4000000009c */
[-C--:B------:R-:W-:Y:S02]  /*2a00*/  DFMA R156, R96, R114.reuse, R136 ;  /* 0x00000072609c722b */ /* 0x080fe40000000088 */
[----:B------:R-:W-:Y:S02]  /*2a10*/  DFMA R124, R84, R114, R120 ;  /* 0x00000072547c722b */ /* 0x000fe40000000078 */
[C---:B------:R-:W-:Y:S01]  /*2a20*/  DFMA R120, R118.reuse, R50, R152 ;  /* 0x000000327678722b */ /* 0x040fe20000000098 */
[----:B------:R-:W-:Y:S01]  /*2a30*/  @!P0 IMAD R153, R0, 0xd2f, R9 ;  /* 0x00000d2f00998824 */ /* 0x000fe200078e0209 */
[----:B------:R-:W-:-:S02]  /*2a40*/  DFMA R128, R118, R38, R122 ;  /* 0x000000267680722b */ /* 0x000fc4000000007a */
[C---:B------:R-:W-:Y:S01]  /*2a50*/  DFMA R126, R78.reuse, R98, R156 ;  /* 0x000000624e7e722b */ /* 0x040fe2000000009c */
[----:B------:R-:W-:Y:S01]  /*2a60*/  @!P0 IMAD.WIDE R192, R153, 0x8, R192 ;  /* 0x0000000899c08825 */ /* 0x000fe200078e02c0 */
[----:B------:R-:W-:Y:S02]  /*2a70*/  CS2R R156, SRZ ;  /* 0x00000000009c7805 */ /* 0x000fe4000001ff00 */
[----:B------:R-:W-:Y:S01]  /*2a80*/  CS2R R152, SRZ ;  /* 0x0000000000987805 */ /* 0x000fe2000001ff00 */
[----:B------:R-:W-:Y:S02]  /*2a90*/  DFMA R136, R78, R86, R124 ;  /* 0x000000564e88722b */ /* 0x000fe4000000007c */
[----:B------:R-:W-:Y:S01]  /*2aa0*/  DFMA R128, R68, R12, R128 ;  /* 0x0000000c4480722b */ /* 0x000fe20000000080 */
[----:B------:R-:W2:Y:S01]  /*2ab0*/  @!P0 LDG.E.64.CONSTANT R156, desc[UR48][R192.64+0x68] ;  /* 0x00006830c09c8981 */ /* 0x000ea2000c1e9b00 */
[----:B------:R-:W-:Y:S02]  /*2ac0*/  DFMA R122, R78, R102, R176 ;  /* 0x000000664e7a722b */ /* 0x000fe400000000b0 */
[----:B------:R-:W-:Y:S01]  /*2ad0*/  DFMA R116, R116, R158, RZ ;  /* 0x0000009e7474722b */ /* 0x000fe200000000ff */
[----:B------:R-:W3:Y:S01]  /*2ae0*/  @!P0 LDG.E.64.CONSTANT R152, desc[UR48][R192.64+0x8] ;  /* 0x00000830c0988981 */ /* 0x000ee2000c1e9b00 */
[----:B------:R-:W-:-:S02]  /*2af0*/  DFMA R136, R76, R16, R136 ;  /* 0x000000104c88722b */ /* 0x000fc40000000088 */
[----:B------:R-:W-:Y:S02]  /*2b00*/  DFMA R128, R20, UR4, R128 ;  /* 0x0000000414807c2b */ /* 0x000fe40008000080 */
[----:B------:R-:W-:Y:S02]  /*2b10*/  DFMA R140, R118, R42, R140 ;  /* 0x0000002a768c722b */ /* 0x000fe4000000008c */
[----:B------:R-:W-:Y:S02]  /*2b20*/  DFMA R190, R108, R114, R116 ;  /* 0x000000726cbe722b */ /* 0x000fe40000000074 */
[----:B------:R-:W-:Y:S02]  /*2b30*/  DFMA R136, R24, UR56, R136 ;  /* 0x0000003818887c2b */ /* 0x000fe40008000088 */
[----:B------:R-:W-:Y:S01]  /*2b40*/  DFMA R128, R66, UR74, R128 ;  /* 0x0000004a42807c2b */ /* 0x000fe20008000080 */
[----:B------:R-:W-:Y:S01]  /*2b50*/  R2UR.FILL UR48, R170 ;  /* 0x00000000aa3072ca */ /* 0x000fe200004e0000 */
[C---:B------:R-:W-:Y:S01]  /*2b60*/  DFMA R116, R118.reuse, R54, R174 ;  /* 0x000000367674722b */ /* 0x040fe200000000ae */
[----:B------:R-:W-:Y:S01]  /*2b70*/  R2UR.FILL UR49, R149 ;  /* 0x00000000953172ca */ /* 0x000fe200004e0000 */
[----:B------:R-:W-:-:S02]  /*2b80*/  DFMA R114, R118, R58, R186 ;  /* 0x0000003a7672722b */ /* 0x000fc400000000ba */
[----:B------:R-:W-:Y:S01]  /*2b90*/  DFMA R176, R28, UR54, R136 ;  /* 0x000000361cb07c2b */ /* 0x000fe20008000088 */
[----:B------:R-:W-:Y:S01]  /*2ba0*/  MOV.SPILL R170, UR57 ;  /* 0x0000003900aa7c02 */ /* 0x000fe20009000f00 */
[----:B------:R-:W-:Y:S01]  /*2bb0*/  @!P0 IMAD R149, R0, 0xd2f, R9 ;  /* 0x00000d2f00958824 */ /* 0x000fe200078e0209 */
[----:B------:R-:W-:Y:S01]  /*2bc0*/  MOV.SPILL R175, UR5 ;  /* 0x0000000500af7c02 */ /* 0x000fe20009000f00 */
[----:B------:R-:W-:Y:S02]  /*2bd0*/  DFMA R118, R118, R62, R188 ;  /* 0x0000003e7676722b */ /* 0x000fe400000000bc */
[----:B------:R-:W-:Y:S02]  /*2be0*/  DFMA R124, R78, R106, R178 ;  /* 0x0000006a4e7c722b */ /* 0x000fe400000000b2 */
[C-C-:B------:R-:W-:Y:S02]  /*2bf0*/  DADD R136, R128.reuse, R176.reuse ;  /* 0x0000000080887229 */ /* 0x140fe400000000b0 */
[----:B------:R-:W-:Y:S01]  /*2c00*/  DADD R128, R128, -R176 ;  /* 0x0000000080807229 */ /* 0x000fe200000008b0 */
[----:B------:R-:W0:Y:S01]  /*2c10*/  @!P0 LDC.64 R176, c[0x0][0x388] ;  /* 0x0000e200ffb08b82 */ /* 0x000e220000000a00 */
[----:B------:R-:W1:Y:S01]  /*2c20*/  LDCU.64 UR56, c[0x0][0x358] ;  /* 0x00006b00ff3877ac */ /* 0x000e620008000a00 */
[----:B------:R-:W-:Y:S01]  /*2c30*/  MOV.SPILL R174, UR4 ;  /* 0x0000000400ae7c02 */ /* 0x000fe20009000f00 */
[----:B------:R-:W-:Y:S01]  /*2c40*/  DFMA R78, R78, R110, R190 ;  /* 0x0000006e4e4e722b */ /* 0x000fe200000000be */
[----:B0-----:R-:W-:-:S03]  /*2c50*/  @!P0 IMAD.WIDE R176, R149, 0x8, R176 ;  /* 0x0000000895b08825 */ /* 0x001fc600078e02b0 */
        /* <DEDUP_REMOVED lines=11> */
[----:B------:R-:W-:Y:S02]  /*2d10*/  R2UR UR54, R182 ;  /* 0x00000000b63672ca */ /* 0x000fe400000e0000 */
        /* <DEDUP_REMOVED lines=84> */
[----:B------:R-:W-:Y:S01]  /*3260*/  DADD R20, R116, -R122 ;  /* 0x0000000074147229 */ /* 0x000fe2000000087a */
[----:B------:R-:W-:Y:S01]  /*3270*/  R2UR.FILL UR75, R113 ;  /* 0x00000000714b72ca */ /* 0x000fe200004e0000 */
[----:B------:R-:W-:Y:S01]  /*3280*/  DADD R122, R152, -R124 ;  /* 0x00000000987a7229 */ /* 0x000fe2000000087c */
[----:B------:R-:W-:-:S02]  /*3290*/  R2UR UR4, R162 ;  /* 0x00000000a20472ca */ /* 0x000fc400000e0000 */
[----:B------:R-:W-:Y:S01]  /*32a0*/  R2UR UR5, R163 ;  /* 0x00000000a30572ca */ /* 0x000fe200000e0000 */
[----:B------:R-:W-:Y:S02]  /*32b0*/  DADD R116, R152, R124 ;  /* 0x0000000098747229 */ /* 0x000fe4000000007c */
[----:B------:R-:W-:Y:S02]  /*32c0*/  DFMA R188, R66, UR48, R188 ;  /* 0x0000003042bc7c2b */ /* 0x000fe400080000bc */
[----:B------:R-:W-:-:S04]  /*32d0*/  DFMA R66, R2, R74, RZ ;  /* 0x0000004a0242722b */ /* 0x000fc800000000ff */
[----:B0-----:R-:W-:Y:S02]  /*32e0*/  DFMA R190, R28, UR74, R156 ;  /* 0x0000004a1cbe7c2b */ /* 0x001fe4000800009c */
[----:B------:R-:W-:Y:S02]  /*32f0*/  DFMA R124, R64, R74, RZ ;  /* 0x0000004a407c722b */ /* 0x000fe400000000ff */
[----:B------:R-:W-:Y:S01]  /*3300*/  DFMA R156, R74, UR6, RZ ;  /* 0x000000064a9c7c2b */ /* 0x000fe200080000ff */
[----:B------:R-:W-:Y:S02]  /*3310*/  MOV.SPILL R186, UR55 ;  /* 0x0000003700ba7c02 */ /* 0x000fe40009000f00 */
        /* <DEDUP_REMOVED lines=59> */
[----:B------:R-:W-:Y:S02]  /*36d0*/  DFMA R70, R128, UR58, R70 ;  /* 0x0000003a80467c2b */ /* 0x000fe40008000046 */
[----:B------:R-:W-:Y:S01]  /*36e0*/  DFMA R136, R140, UR38, R136 ;  /* 0x000000268c887c2b */ /* 0x000fe20008000088 */
[----:B------:R-:W-:Y:S02]  /*36f0*/  R2UR.FILL UR39, R177 ;  /* 0x00000000b12772ca */ /* 0x000fe400004e0000 */
[----:B------:R-:W-:Y:S02]  /*3700*/  R2UR.FILL UR38, R178 ;  /* 0x00000000b22672ca */ /* 0x000fe400004e0000 */
[----:B------:R-:W-:Y:S02]  /*3710*/  R2UR.FILL UR59, R172 ;  /* 0x00000000ac3b72ca */ /* 0x000fe400004e0000 */
[----:B------:R-:W-:Y:S01]  /*3720*/  R2UR.FILL UR58, R173 ;  /* 0x00000000ad3a72ca */ /* 0x000fe200004e0000 */
[----:B------:R-:W-:-:S02]  /*3730*/  DFMA R78, R128, R146, R78 ;  /* 0x00000092804e722b */ /* 0x000fc4000000004e */
[----:B------:R-:W-:Y:S02]  /*3740*/  DFMA R116, R84, R128, R116 ;  /* 0x000000805474722b */ /* 0x000fe40000000074 */
[C---:B------:R-:W-:Y:S02]  /*3750*/  DFMA R122, R128.reuse, R86, R122 ;  /* 0x00000056807a722b */ /* 0x040fe4000000007a */
[----:B------:R-:W-:Y:S02]  /*3760*/  DFMA R148, R128, UR56, R148 ;  /* 0x0000003880947c2b */ /* 0x000fe40008000094 */
[----:B------:R-:W-:Y:S02]  /*3770*/  DFMA R78, R140, R142, R78 ;  /* 0x0000008e8c4e722b */ /* 0x000fe4000000004e */
[----:B------:R-:W-:Y:S02]  /*3780*/  DFMA R116, R88, R140, R116 ;  /* 0x0000008c5874722b */ /* 0x000fe40000000074 */
[----:B------:R-:W-:-:S02]  /*3790*/  DFMA R122, R140, R90, R122 ;  /* 0x0000005a8c7a722b */ /* 0x000fc4000000007a */
[C---:B------:R-:W-:Y:S02]  /*37a0*/  DFMA R148, R140.reuse, UR38, R148 ;  /* 0x000000268c947c2b */ /* 0x040fe40008000094 */
[----:B------:R-:W-:Y:S02]  /*37b0*/  DFMA R70, R140, UR58, R70 ;  /* 0x0000003a8c467c2b */ /* 0x000fe40008000046 */
[----:B------:R-:W-:Y:S02]  /*37c0*/  DADD R74, R188, -R190 ;  /* 0x00000000bc4a7229 */ /* 0x000fe400000008be */
[----:B------:R-:W-:Y:S02]  /*37d0*/  DFMA R114, R144, R22, R114 ;  /* 0x000000169072722b */ /* 0x000fe40000000072 */
[----:B------:R-:W-:Y:S02]  /*37e0*/  DFMA R118, R44, R144, R118 ;  /* 0x000000902c76722b */ /* 0x000fe40000000076 */
[----:B------:R-:W-:-:S02]  /*37f0*/  DFMA R124, R144, R46, R124 ;  /* 0x0000002e907c722b */ /* 0x000fc4000000007c */
        /* <DEDUP_REMOVED lines=8> */
[----:B------:R-:W-:Y:S02]  /*3880*/  DADD R66, R188, R190 ;  /* 0x00000000bc427229 */ /* 0x000fe400000000be */
        /* <DEDUP_REMOVED lines=9> */
[----:B------:R-:W-:Y:S02]  /*3920*/  DMUL R74, R74, R12 ;  /* 0x0000000c4a4a7228 */ /* 0x000fe40000000000 */
[----:B------:R-:W-:Y:S02]  /*3930*/  DFMA R174, R126, UR32, R174 ;  /* 0x000000207eae7c2b */ /* 0x000fe400080000ae */
[----:B------:R-:W-:Y:S02]  /*3940*/  DFMA R70, R120, UR70, R70 ;  /* 0x0000004678467c2b */ /* 0x000fe40008000046 */
[----:B------:R-:W-:Y:S02]  /*3950*/  DFMA R114, R28, R14, R114 ;  /* 0x0000000e1c72722b */ /* 0x000fe40000000072 */
[----:B------:R-:W-:Y:S02]  /*3960*/  DFMA R118, R52, R28, R118 ;  /* 0x0000001c3476722b */ /* 0x000fe40000000076 */
[----:B------:R-:W-:-:S02]  /*3970*/  DFMA R124, R28, R54, R124 ;  /* 0x000000361c7c722b */ /* 0x000fc4000000007c */
[C---:B------:R-:W-:Y:S02]  /*3980*/  DFMA R152, R28.reuse, UR16, R152 ;  /* 0x000000101c987c2b */ /* 0x040fe40008000098 */
[----:B------:R-:W-:Y:S02]  /*3990*/  DFMA R156, R28, UR18, R156 ;  /* 0x000000121c9c7c2b */ /* 0x000fe4000800009c */
[----:B------:R-:W-:Y:S02]  /*39a0*/  DFMA R78, R20, R150, R78 ;  /* 0x00000096144e722b */ /* 0x000fe4000000004e */
[----:B------:R-:W-:Y:S02]  /*39b0*/  DFMA R116, R100, R20, R116 ;  /* 0x000000146474722b */ /* 0x000fe40000000074 */
[C---:B------:R-:W-:Y:S02]  /*39c0*/  DFMA R122, R20.reuse, R102, R122 ;  /* 0x00000066147a722b */ /* 0x040fe4000000007a */
[----:B------:R-:W-:-:S02]  /*39d0*/  DFMA R136, R20, UR46, R136 ;  /* 0x0000002e14887c2b */ /* 0x000fc40008000088 */
[----:B------:R-:W-:Y:S02]  /*39e0*/  DFMA R148, R20, UR64, R148 ;  /* 0x0000004014947c2b */ /* 0x000fe40008000094 */
[----:B------:R-:W-:Y:S02]  /*39f0*/  DFMA R66, R66, R12, R74 ;  /* 0x0000000c4242722b */ /* 0x000fe4000000004a */
[----:B------:R-:W-:Y:S02]  /*3a00*/  DFMA R174, R28, UR34, R174 ;  /* 0x000000221cae7c2b */ /* 0x000fe400080000ae */
[----:B------:R-:W-:Y:S02]  /*3a10*/  DFMA R70, R20, UR72, R70 ;  /* 0x0000004814467c2b */ /* 0x000fe40008000046 */
[----:B------:R-:W-:Y:S02]  /*3a20*/  DFMA R114, R24, R10, R114 ;  /* 0x0000000a1872722b */ /* 0x000fe40000000072 */
[----:B------:R-:W-:-:S02]  /*3a30*/  DFMA R118, R56, R24, R118 ;  /* 0x000000183876722b */ /* 0x000fc40000000076 */
[C---:B------:R-:W-:Y:S02]  /*3a40*/  DFMA R124, R24.reuse, R58, R124 ;  /* 0x0000003a187c722b */ /* 0x040fe4000000007c */
[C---:B------:R-:W-:Y:S02]  /*3a50*/  DFMA R152, R24.reuse, UR12, R152 ;  /* 0x0000000c18987c2b */ /* 0x040fe40008000098 */
[----:B------:R-:W-:Y:S02]  /*3a60*/  DFMA R156, R24, UR14, R156 ;  /* 0x0000000e189c7c2b */ /* 0x000fe4000800009c */
[----:B------:R-:W-:Y:S02]  /*3a70*/  DMUL R66, R66, 0.5 ;  /* 0x3fe0000042427828 */ /* 0x000fe40000000000 */
[----:B------:R-:W-:Y:S02]  /*3a80*/  DFMA R78, R16, R154, R78 ;  /* 0x0000009a104e722b */ /* 0x000fe4000000004e */
[----:B------:R-:W-:-:S02]  /*3a90*/  DFMA R116, R104, R16, R116 ;  /* 0x000000106874722b */ /* 0x000fc40000000074 */
[C---:B------:R-:W-:Y:S02]  /*3aa0*/  DFMA R122, R16.reuse, R106, R122 ;  /* 0x0000006a107a722b */ /* 0x040fe4000000007a */
[C---:B------:R-:W-:Y:S02]  /*3ab0*/  DFMA R136, R16.reuse, UR50, R136 ;  /* 0x0000003210887c2b */ /* 0x040fe40008000088 */
[----:B------:R-:W-:Y:S02]  /*3ac0*/  DFMA R148, R16, UR66, R148 ;  /* 0x0000004210947c2b */ /* 0x000fe40008000094 */
[----:B------:R-:W-:Y:S02]  /*3ad0*/  DFMA R174, R24, UR36, R174 ;  /* 0x0000002418ae7c2b */ /* 0x000fe400080000ae */
[----:B------:R-:W-:Y:S02]  /*3ae0*/  DFMA R70, R16, UR76, R70 ;  /* 0x0000004c10467c2b */ /* 0x000fe40008000046 */
[----:B------:R-:W-:-:S02]  /*3af0*/  DFMA R114, R66, R6, R114 ;  /* 0x000000064272722b */ /* 0x000fc40000000072 */
[----:B------:R-:W-:Y:S02]  /*3b00*/  DFMA R118, R60, R66, R118 ;  /* 0x000000423c76722b */ /* 0x000fe40000000076 */
[C---:B------:R-:W-:Y:S02]  /*3b10*/  DFMA R124, R66.reuse, R62, R124 ;  /* 0x0000003e427c722b */ /* 0x040fe4000000007c */
[C---:B------:R-:W-:Y:S02]  /*3b20*/  DFMA R152, R66.reuse, UR8, R152 ;  /* 0x0000000842987c2b */ /* 0x040fe40008000098 */
[C---:B------:R-:W-:Y:S02]  /*3b30*/  DFMA R156, R66.reuse, UR10, R156 ;  /* 0x0000000a429c7c2b */ /* 0x040fe4000800009c */
[----:B------:R-:W-:Y:S02]  /*3b40*/  DFMA R78, R66, R158, R78 ;  /* 0x0000009e424e722b */ /* 0x000fe4000000004e */
[----:B------:R-:W-:-:S02]  /*3b50*/  DFMA R116, R108, R66, R116 ;  /* 0x000000426c74722b */ /* 0x000fc40000000074 */
[C---:B------:R-:W-:Y:S02]  /*3b60*/  DFMA R122, R66.reuse, R110, R122 ;  /* 0x0000006e427a722b */ /* 0x040fe4000000007a */
[C---:B------:R-:W-:Y:S02]  /*3b70*/  DFMA R136, R66.reuse, UR52, R136 ;  /* 0x0000003442887c2b */ /* 0x040fe40008000088 */
[C---:B------:R-:W-:Y:S02]  /*3b80*/  DFMA R148, R66.reuse, UR68, R148 ;  /* 0x0000004442947c2b */ /* 0x040fe40008000094 */
[C---:B------:R-:W-:Y:S02]  /*3b90*/  DFMA R174, R66.reuse, UR48, R174 ;  /* 0x0000003042ae7c2b */ /* 0x040fe400080000ae */
[----:B------:R-:W-:Y:S02]  /*3ba0*/  DFMA R70, R66, UR74, R70 ;  /* 0x0000004a42467c2b */ /* 0x000fe40008000046 */
        /* <DEDUP_REMOVED lines=23> */
.L_x_108:
[----:B------:R-:W-:Y:S05]  /*3d20*/  BSYNC.RECONVERGENT B0 ;  /* 0x0000000000007941 */ /* 0x000fea0003800200 */
.L_x_107:
        /* <DEDUP_REMOVED lines=11> */
.L_x_112:
        /* <DEDUP_REMOVED lines=16> */
[----:B------:R-:W-:Y:S01]  /*3ee0*/  R2UR UR48, R180 ;  /* 0x00000000b43072ca */ /* 0x000fe200000e0000 */
[----:B------:R-:W-:Y:S01]  /*3ef0*/  IMAD.IADD R12, R13, 0x1, R8 ;  /* 0x000000010d0c7824 */ /* 0x000fe200078e0208 */
[----:B------:R-:W-:Y:S02]  /*3f00*/  R2UR UR49, R181 ;  /* 0x00000000b53172ca */ /* 0x000fe400000e0000 */
        /* <DEDUP_REMOVED lines=8> */
[----:B------:R-:W-:Y:S02]  /*3f90*/  ISETP.GE.U32.AND P1, PT, R8, 0x2c, PT ;  /* 0x0000002c0800780c */ /* 0x000fe40003f26070 */
[C---:B------:R-:W-:Y:S01]  /*3fa0*/  PRMT R12, R9.reuse, 0x9910, RZ ;  /* 0x00009910090c7816 */ /* 0x040fe200000000ff */
[----:B------:R-:W-:-:S04]  /*3fb0*/  IMAD R9, R9, 0x708, R4 ;  /* 0x0000070809097824 */ /* 0x000fc800078e0204 */
[----:B------:R-:W-:-:S04]  /*3fc0*/  IMAD R12, R12, 0xb, RZ ;  /* 0x0000000b0c0c7824 */ /* 0x000fc800078e02ff */
        /* <DEDUP_REMOVED lines=118> */
[----:B------:R-:W-:Y:S02]  /*4730*/  DFMA R136, R70, UR18, R136 ;  /* 0x0000001246887c2b */ /* 0x000fe40008000088 */
[----:B------:R-:W-:-:S02]  /*4740*/  DADD R24, R24, -R28 ;  /* 0x0000000018187229 */ /* 0x000fc4000000081c */
[----:B---3--:R-:W-:Y:S02]  /*4750*/  DADD R16, R12, R12 ;  /* 0x000000000c107229 */ /* 0x008fe4000000000c */
[----:B------:R-:W-:Y:S02]  /*4760*/  DFMA R144, R70, UR34, R144 ;  /* 0x0000002246907c2b */ /* 0x000fe40008000090 */
[----:B------:R-:W-:Y:S02]  /*4770*/  DFMA R78, R20, R10, R78 ;  /* 0x0000000a144e722b */ /* 0x000fe4000000004e */
[----:B------:R-:W-:Y:S02]  /*4780*/  DFMA R118, R56, R20, R118 ;  /* 0x000000143876722b */ /* 0x000fe40000000076 */
[C---:B------:R-:W-:Y:S02]  /*4790*/  DFMA R124, R20.reuse, R58, R124 ;  /* 0x0000003a147c722b */ /* 0x040fe4000000007c */
[----:B------:R-:W-:-:S02]  /*47a0*/  DFMA R128, R20, UR12, R128 ;  /* 0x0000000c14807c2b */ /* 0x000fc40008000080 */
[----:B------:R-:W-:Y:S02]  /*47b0*/  DFMA R136, R20, UR14, R136 ;  /* 0x0000000e14887c2b */ /* 0x000fe40008000088 */
[----:B------:R-:W-:Y:S02]  /*47c0*/  DMUL R16, R16, 0.5 ;  /* 0x3fe0000010107828 */ /* 0x000fe40000000000 */
[----:B------:R-:W-:Y:S02]  /*47d0*/  DFMA R116, R24, R154, R116 ;  /* 0x0000009a1874722b */ /* 0x000fe40000000074 */
[----:B------:R-:W-:Y:S02]  /*47e0*/  DFMA R120, R104, R24, R120 ;  /* 0x000000186878722b */ /* 0x000fe40000000078 */
[C---:B------:R-:W-:Y:S02]  /*47f0*/  DFMA R122, R24.reuse, R106, R122 ;  /* 0x0000006a187a722b */ /* 0x040fe4000000007a */
[----:B------:R-:W-:-:S02]  /*4800*/  DFMA R126, R24, UR50, R126 ;  /* 0x00000032187e7c2b */ /* 0x000fc4000800007e */
[----:B------:R-:W-:Y:S02]  /*4810*/  DFMA R132, R24, UR66, R132 ;  /* 0x0000004218847c2b */ /* 0x000fe40008000084 */
[----:B------:R-:W-:Y:S02]  /*4820*/  DADD R12, R12, -R12 ;  /* 0x000000000c0c7229 */ /* 0x000fe4000000080c */
        /* <DEDUP_REMOVED lines=9> */
[----:B------:R-:W-:-:S02]  /*48c0*/  DFMA R122, R12, R110, R122 ;  /* 0x0000006e0c7a722b */ /* 0x000fc4000000007a */
[C---:B------:R-:W-:Y:S02]  /*48d0*/  DFMA R126, R12.reuse, UR52, R126 ;  /* 0x000000340c7e7c2b */ /* 0x040fe4000800007e */
[----:B------:R-:W-:Y:S02]  /*48e0*/  DFMA R132, R12, UR68, R132 ;  /* 0x000000440c847c2b */ /* 0x000fe40008000084 */
[----:B------:R-:W-:Y:S02]  /*48f0*/  DFMA R144, R16, UR48, R144 ;  /* 0x0000003010907c2b */ /* 0x000fe40008000090 */
[----:B------:R-:W-:Y:S02]  /*4900*/  DFMA R140, R12, UR74, R140 ;  /* 0x0000004a0c8c7c2b */ /* 0x000fe4000800008c */
[----:B------:R-:W-:Y:S02]  /*4910*/  DADD R12, R78, -R116 ;  /* 0x000000004e0c7229 */ /* 0x000fe40000000874 */
[----:B------:R-:W-:-:S02]  /*4920*/  DADD R16, R118, -R120 ;  /* 0x0000000076107229 */ /* 0x000fc40000000878 */
[----:B------:R-:W-:Y:S02]  /*4930*/  DADD R20, R124, -R122 ;  /* 0x000000007c147229 */ /* 0x000fe4000000087a */
        /* <DEDUP_REMOVED lines=20> */
.L_x_111:
[----:B------:R-:W-:Y:S05]  /*4a80*/  BSYNC.RECONVERGENT B0 ;  /* 0x0000000000007941 */ /* 0x000fea0003800200 */
.L_x_110:
[----:B------:R-:W-:Y:S01]  /*4a90*/  BAR.SYNC.DEFER_BLOCKING 0x0 ;  /* 0x0000000000007b1d */ /* 0x000fe20000010000 */
[----:B------:R-:W-:Y:S02]  /*4aa0*/  MOV.SPILL R4, UR49 ;  /* 0x0000003100047c02 */ /* 0x000fe40009000f00 */
[----:B0-----:R-:W-:Y:S02]  /*4ab0*/  MOV.SPILL R78, UR48 ;  /* 0x00000030004e7c02 */ /* 0x001fe40009000f00 */
[----:B------:R-:W-:-:S03]  /*4ac0*/  R2UR UR48, R162 ;  /* 0x00000000a23072ca */ /* 0x000fc600000e0000 */
[----:B------:R-:W0:Y:S01]  /*4ad0*/  S2UR UR49, SR_CTAID.X ;  /* 0x00000000003179c3 */ /* 0x000e220000002500 */
[----:B------:R-:W-:Y:S02]  /*4ae0*/  MOV.SPILL R116, UR75 ;  /* 0x0000004b00747c02 */ /* 0x000fe40009000f00 */
[----:B------:R-:W-:Y:S02]  /*4af0*/  MOV.SPILL R117, UR74 ;  /* 0x0000004a00757c02 */ /* 0x000fe40009000f00 */
[----:B------:R-:W-:Y:S02]  /*4b00*/  R2UR UR74, R164 ;  /* 0x00000000a44a72ca */ /* 0x000fe400000e0000 */
[----:B------:R-:W-:Y:S02]  /*4b10*/  R2UR UR75, R165 ;  /* 0x00000000a54b72ca */ /* 0x000fe400000e0000 */
[----:B------:R-:W-:Y:S02]  /*4b20*/  MOV.SPILL R112, UR53 ;  /* 0x0000003500707c02 */ /* 0x000fe40009000f00 */
[----:B------:R-:W-:-:S02]  /*4b30*/  MOV.SPILL R113, UR52 ;  /* 0x0000003400717c02 */ /* 0x000fc40009000f00 */
[----:B------:R-:W-:Y:S02]  /*4b40*/  MOV.SPILL R114, UR69 ;  /* 0x0000004500727c02 */ /* 0x000fe40009000f00 */
[----:B------:R-:W-:Y:S02]  /*4b50*/  MOV.SPILL R115, UR68 ;  /* 0x0000004400737c02 */ /* 0x000fe40009000f00 */
[----:B------:R-:W-:Y:S01]  /*4b60*/  R2UR UR68, R180 ;  /* 0x00000000b44472ca */ /* 0x000fe200000e0000 */
[----:B------:R-:W-:Y:S01]  /*4b70*/  LDS.64 R8, [R5] ;  /* 0x0000000005087984 */ /* 0x000fe20000000a00 */
[----:B------:R-:W-:Y:S02]  /*4b80*/  R2UR UR69, R181 ;  /* 0x00000000b54572ca */ /* 0x000fe400000e0000 */
[----:B------:R-:W-:Y:S01]  /*4b90*/  R2UR UR52, R168 ;  /* 0x00000000a83472ca */ /* 0x000fe200000e0000 */
[----:B------:R-:W1:Y:S01]  /*4ba0*/  LDS.64 R12, [R5+0x6270] ;  /* 0x00627000050c7984 */ /* 0x000e620000000a00 */
[----:B------:R-:W-:Y:S01]  /*4bb0*/  R2UR UR53, R169 ;  /* 0x00000000a93572ca */ /* 0x000fe200000e0000 */
[----:B0-----:R-:W-:Y:S01]  /*4bc0*/  VIADD R0, R0, UR49 ;  /* 0x0000003100007c36 */ /* 0x001fe20008000000 */
[----:B------:R-:W-:Y:S01]  /*4bd0*/  R2UR UR49, R163 ;  /* 0x00000000a33172ca */ /* 0x000fe200000e0000 */
[----:B------:R-:W-:Y:S04]  /*4be0*/  LDS.64 R20, [R5+0x708] ;  /* 0x0007080005147984 */ /* 0x000fe80000000a00 */
[----:B------:R-:W0:Y:S04]  /*4bf0*/  LDS.64 R24, [R5+0x5b68] ;  /* 0x005b680005187984 */ /* 0x000e280000000a00 */
[----:B------:R-:W-:Y:S04]  /*4c00*/  LDS.64 R28, [R5+0xe10] ;  /* 0x000e1000051c7984 */ /* 0x000fe80000000a00 */
[----:B------:R-:W2:Y:S01]  /*4c10*/  LDS.64 R66, [R5+0x5460] ;  /* 0x0054600005427984 */ /* 0x000ea20000000a00 */
[----:B-1----:R-:W-:-:S02]  /*4c20*/  DADD R16, R8, -R12 ;  /* 0x0000000008107229 */ /* 0x002fc4000000080c */
[----:B------:R-:W-:Y:S02]  /*4c30*/  DADD R8, R8, R12 ;  /* 0x0000000008087229 */ /* 0x000fe4000000000c */
[----:B0-----:R-:W-:-:S06]  /*4c40*/  DADD R12, R20, R24 ;  /* 0x00000000140c7229 */ /* 0x001fcc0000000018 */
[-C--:B------:R-:W-:Y:S02]  /*4c50*/  DFMA R2, R2, R8.reuse, RZ ;  /* 0x000000080202722b */ /* 0x080fe400000000ff */
[----:B------:R-:W-:Y:S02]  /*4c60*/  DFMA R74, R32, R8, RZ ;  /* 0x00000008204a722b */ /* 0x000fe400000000ff */
[----:B------:R-:W-:Y:S01]  /*4c70*/  DFMA R34, R8, R34, RZ ;  /* 0x000000220822722b */ /* 0x000fe200000000ff */
[----:B------:R-:W-:Y:S01]  /*4c80*/  LDS.64 R32, [R5+0x4d58] ;  /* 0x004d580005207984 */ /* 0x000fe20000000a00 */
[----:B------:R-:W-:Y:S02]  /*4c90*/  DADD R20, R20, -R24 ;  /* 0x0000000014147229 */ /* 0x000fe40000000818 */
[----:B------:R-:W-:Y:S01]  /*4ca0*/  DFMA R70, R12, R30, R2 ;  /* 0x0000001e0c46722b */ /* 0x000fe20000000002 */
[----:B------:R-:W0:Y:S01]  /*4cb0*/  LDS.64 R24, [R5+0x1518] ;  /* 0x0015180005187984 */ /* 0x000e220000000a00 */
[----:B------:R-:W-:-:S02]  /*4cc0*/  DFMA R74, R36, R12, R74 ;  /* 0x0000000c244a722b */ /* 0x000fc4000000004a */
[----:B------:R-:W-:Y:S01]  /*4cd0*/  DFMA R64, R64, R8, RZ ;  /* 0x000000084040722b */ /* 0x000fe200000000ff */
[----:B------:R-:W-:Y:S01]  /*4ce0*/  LDS.64 R30, [R5+0x1c20] ;  /* 0x001c2000051e7984 */ /* 0x000fe20000000a00 */
[C---:B------:R-:W-:Y:S02]  /*4cf0*/  DFMA R2, R8.reuse, UR6, RZ ;  /* 0x0000000608027c2b */ /* 0x040fe400080000ff */
[----:B------:R-:W-:Y:S01]  /*4d00*/  DFMA R36, R8, UR48, RZ ;  /* 0x0000003008247c2b */ /* 0x000fe200080000ff */
[----:B------:R-:W-:Y:S01]  /*4d10*/  R2UR.FILL UR48, R78 ;  /* 0x000000004e3072ca */ /* 0x000fe200004e0000 */
[-C--:B------:R-:W-:Y:S01]  /*4d20*/  DFMA R130, R130, R16.reuse, RZ ;  /* 0x000000108282722b */ /* 0x080fe200000000ff */
[----:B------:R-:W-:Y:S01]  /*4d30*/  R2UR.FILL UR49, R4 ;  /* 0x00000000043172ca */ /* 0x000fe200004e0000 */
[----:B------:R-:W-:Y:S02]  /*4d40*/  DFMA R80, R80, R16, RZ ;  /* 0x000000105050722b */ /* 0x000fe400000000ff */
[----:B------:R-:W-:-:S02]  /*4d50*/  DFMA R82, R16, R82, RZ ;  /* 0x000000521052722b */ /* 0x000fc400000000ff */
[----:B------:R-:W-:Y:S02]  /*4d60*/  DFMA R72, R72, R16, RZ ;  /* 0x000000104848722b */ /* 0x000fe400000000ff */
[----:B------:R-:W-:Y:S02]  /*4d70*/  DFMA R8, R16, UR54, RZ ;  /* 0x0000003610087c2b */ /* 0x000fe400080000ff */
[----:B------:R-:W-:Y:S02]  /*4d80*/  DFMA R38, R12, R38, R34 ;  /* 0x000000260c26722b */ /* 0x000fe40000000022 */
[----:B------:R-:W-:Y:S01]  /*4d90*/  DFMA R16, R16, UR74, RZ ;  /* 0x0000004a10107c2b */ /* 0x000fe200080000ff */
[----:B------:R-:W1:Y:S01]  /*4da0*/  LDS.64 R34, [R5+0x4650] ;  /* 0x0046500005227984 */ /* 0x000e620000000a00 */
[----:B------:R-:W-:Y:S01]  /*4db0*/  DFMA R64, R68, R12, R64 ;  /* 0x0000000c4440722b */ /* 0x000fe20000000040 */
[----:B------:R-:W-:Y:S01]  /*4dc0*/  R2UR UR74, R184 ;  /* 0x00000000b84a72ca */ /* 0x000fe200000e0000 */
[----:B------:R-:W-:Y:S01]  /*4dd0*/  DFMA R80, R84, R20, R80 ;  /* 0x000000145450722b */ /* 0x000fe20000000050 */
[----:B------:R-:W-:Y:S01]  /*4de0*/  R2UR UR75, R185 ;  /* 0x00000000b94b72ca */ /* 0x000fe200000e0000 */
[----:B------:R-:W-:-:S02]  /*4df0*/  DFMA R68, R12, UR4, R2 ;  /* 0x000000040c447c2b */ /* 0x000fc40008000002 */
[----:B------:R-:W-:Y:S01]  /*4e00*/  DFMA R78, R12, UR68, R36 ;  /* 0x000000440c4e7c2b */ /* 0x000fe20008000024 */
[----:B------:R-:W-:Y:S01]  /*4e10*/  R2UR UR68, R182 ;  /* 0x00000000b64472ca */ /* 0x000fe200000e0000 */
[----:B--2---:R-:W-:Y:S01]  /*4e20*/  DADD R2, R28, R66 ;  /* 0x000000001c027229 */ /* 0x004fe20000000042 */
[----:B------:R-:W-:Y:S01]  /*4e30*/  LDS.64 R12, [R5+0x2328] ;  /* 0x00232800050c7984 */ /* 0x000fe20000000a00 */
[----:B------:R-:W-:Y:S01]  /*4e40*/  DFMA R84, R20, UR52, R16 ;  /* 0x0000003414547c2b */ /* 0x000fe20008000010 */
[----:B------:R-:W-:Y:S01]  /*4e50*/  R2UR UR52, R160 ;  /* 0x00000000a03472ca */ /* 0x000fe200000e0000 */
[----:B------:R-:W-:Y:S01]  /*4e60*/  DFMA R72, R76, R20, R72 ;  /* 0x000000144c48722b */ /* 0x000fe20000000048 */
[----:B------:R-:W2:Y:S01]  /*4e70*/  LDS.64 R16, [R5+0x3f48] ;  /* 0x003f480005107984 */ /* 0x000ea20000000a00 */
[C---:B------:R-:W-:Y:S01]  /*4e80*/  DFMA R130, R20.reuse, R146, R130 ;  /* 0x000000921482722b */ /* 0x040fe20000000082 */
[----:B------:R-:W-:Y:S01]  /*4e90*/  R2UR UR53, R161 ;  /* 0x00000000a13572ca */ /* 0x000fe200000e0000 */
[C---:B------:R-:W-:Y:S01]  /*4ea0*/  DFMA R82, R20.reuse, R86, R82 ;  /* 0x000000561452722b */ /* 0x040fe20000000052 */
[----:B------:R-:W-:Y:S01]  /*4eb0*/  LDS.64 R36, [R5+0x3138] ;  /* 0x0031380005247984 */ /* 0x000fe20000000a00 */
[----:B------:R-:W-:Y:S01]  /*4ec0*/  DFMA R76, R20, UR56, R8 ;  /* 0x00000038144c7c2b */ /* 0x000fe20008000008 */
[----:B------:R-:W-:Y:S01]  /*4ed0*/  R2UR UR69, R183 ;  /* 0x00000000b74572ca */ /* 0x000fe200000e0000 */
[----:B------:R-:W-:Y:S01]  /*4ee0*/  DFMA R70, R2, R26, R70 ;  /* 0x0000001a0246722b */ /* 0x000fe20000000046 */
[----:B------:R-:W-:Y:S01]  /*4ef0*/  LDS.64 R20, [R5+0x2a30] ;  /* 0x002a300005147984 */ /* 0x000fe20000000a00 */
[----:B------:R-:W-:-:S02]  /*4f00*/  DADD R28, R28, -R66 ;  /* 0x000000001c1c7229 */ /* 0x000fc40000000842 */
[----:B------:R-:W-:Y:S01]  /*4f10*/  DFMA R74, R40, R2, R74 ;  /* 0x00000002284a722b */ /* 0x000fe2000000004a */
[----:B------:R-:W3:Y:S01]  /*4f20*/  LDS.64 R26, [R5+0x3840] ;  /* 0x00384000051a7984 */ /* 0x000ee20000000a00 */
[----:B------:R-:W-:Y:S02]  /*4f30*/  DFMA R38, R2, R42, R38 ;  /* 0x0000002a0226722b */ /* 0x000fe40000000026 */
[----:B0-----:R-:W-:Y:S02]  /*4f40*/  DADD R8, R24, R32 ;  /* 0x0000000018087229 */ /* 0x001fe40000000020 */
[C---:B------:R-:W-:Y:S01]  /*4f50*/  DFMA R64, R2.reuse, UR52, R64 ;  /* 0x0000003402407c2b */ /* 0x040fe20008000040 */
        /* <DEDUP_REMOVED lines=11> */
[----:B------:R-:W-:-:S02]  /*5010*/  DFMA R84, R28, UR58, R84 ;  /* 0x0000003a1c547c2b */ /* 0x000fc40008000054 */
[----:B------:R-:W-:Y:S02]  /*5020*/  DFMA R70, R8, R22, R70 ;  /* 0x000000160846722b */ /* 0x000fe40000000046 */
[----:B------:R-:W-:Y:S02]  /*5030*/  DFMA R74, R44, R8, R74 ;  /* 0x000000082c4a722b */ /* 0x000fe4000000004a */
[----:B------:R-:W-:Y:S02]  /*5040*/  DFMA R38, R8, R46, R38 ;  /* 0x0000002e0826722b */ /* 0x000fe40000000026 */
[----:B-1----:R-:W-:Y:S02]  /*5050*/  DADD R2, R30, R34 ;  /* 0x000000001e027229 */ /* 0x002fe40000000022 */
[C---:B------:R-:W-:Y:S02]  /*5060*/  DFMA R64, R8.reuse, UR24, R64 ;  /* 0x0000001808407c2b */ /* 0x040fe40008000040 */
[----:B------:R-:W-:-:S02]  /*5070*/  DFMA R68, R8, UR26, R68 ;  /* 0x0000001a08447c2b */ /* 0x000fc40008000044 */
[----:B------:R-:W-:Y:S02]  /*5080*/  DFMA R78, R8, UR30, R78 ;  /* 0x0000001e084e7c2b */ /* 0x000fe4000800004e */
[----:B------:R-:W-:Y:S02]  /*5090*/  DADD R30, R30, -R34 ;  /* 0x000000001e1e7229 */ /* 0x000fe40000000822 */
[C---:B------:R-:W-:Y:S02]  /*50a0*/  DFMA R72, R24.reuse, UR42, R72 ;  /* 0x0000002a18487c2b */ /* 0x040fe40008000048 */
[C---:B------:R-:W-:Y:S02]  /*50b0*/  DFMA R76, R24.reuse, UR40, R76 ;  /* 0x00000028184c7c2b */ /* 0x040fe4000800004c */
[----:B------:R-:W-:Y:S02]  /*50c0*/  DFMA R84, R24, UR60, R84 ;  /* 0x0000003c18547c2b */ /* 0x000fe40008000054 */
[----:B------:R-:W-:-:S02]  /*50d0*/  DFMA R70, R2, R18, R70 ;  /* 0x000000120246722b */ /* 0x000fc40000000046 */
[----:B------:R-:W-:Y:S02]  /*50e0*/  DFMA R74, R48, R2, R74 ;  /* 0x00000002304a722b */ /* 0x000fe4000000004a */
[C---:B------:R-:W-:Y:S02]  /*50f0*/  DFMA R38, R2.reuse, R50, R38 ;  /* 0x000000320226722b */ /* 0x040fe40000000026 */
[C---:B------:R-:W-:Y:S02]  /*5100*/  DFMA R64, R2.reuse, UR20, R64 ;  /* 0x0000001402407c2b */ /* 0x040fe40008000040 */
[C---:B------:R-:W-:Y:S02]  /*5110*/  DFMA R68, R2.reuse, UR22, R68 ;  /* 0x0000001602447c2b */ /* 0x040fe40008000044 */
[----:B------:R-:W-:Y:S02]  /*5120*/  DFMA R78, R2, UR32, R78 ;  /* 0x00000020024e7c2b */ /* 0x000fe4000800004e */
[----:B--2---:R-:W-:-:S02]  /*5130*/  DADD R2, R12, R16 ;  /* 0x000000000c027229 */ /* 0x004fc40000000010 */
[----:B------:R-:W-:Y:S02]  /*5140*/  DADD R12, R12, -R16 ;  /* 0x000000000c0c7229 */ /* 0x000fe40000000810 */
[C---:B------:R-:W-:Y:S02]  /*5150*/  DFMA R72, R30.reuse, UR44, R72 ;  /* 0x0000002c1e487c2b */ /* 0x040fe40008000048 */
[C---:B------:R-:W-:Y:S02]  /*5160*/  DFMA R76, R30.reuse, UR62, R76 ;  /* 0x0000003e1e4c7c2b */ /* 0x040fe4000800004c */
[----:B------:R-:W-:Y:S02]  /*5170*/  DFMA R84, R30, UR70, R84 ;  /* 0x000000461e547c2b */ /* 0x000fe40008000054 */
[----:B---3--:R-:W-:Y:S02]  /*5180*/  DADD R4, R20, R26 ;  /* 0x0000000014047229 */ /* 0x008fe4000000001a */
[----:B------:R-:W-:-:S02]  /*5190*/  DFMA R130, R28, R142, R130 ;  /* 0x0000008e1c82722b */ /* 0x000fc40000000082 */
[----:B------:R-:W-:Y:S02]  /*51a0*/  DFMA R80, R88, R28, R80 ;  /* 0x0000001c5850722b */ /* 0x000fe40000000050 */
[----:B------:R-:W-:Y:S02]  /*51b0*/  DADD R8, R36, R36 ;  /* 0x0000000024087229 */ /* 0x000fe40000000024 */
[----:B------:R-:W-:Y:S02]  /*51c0*/  DADD R20, R20, -R26 ;  /* 0x0000000014147229 */ /* 0x000fe4000000081a */
[----:B------:R-:W-:Y:S02]  /*51d0*/  DFMA R64, R2, UR16, R64 ;  /* 0x0000001002407c2b */ /* 0x000fe40008000040 */
[----:B------:R-:W-:Y:S02]  /*51e0*/  DFMA R72, R12, UR46, R72 ;  /* 0x0000002e0c487c2b */ /* 0x000fe40008000048 */
[----:B------:R-:W-:-:S02]  /*51f0*/  DFMA R68, R2, UR18, R68 ;  /* 0x0000001202447c2b */ /* 0x000fc40008000044 */
[----:B------:R-:W-:Y:S02]  /*5200*/  DFMA R78, R2, UR34, R78 ;  /* 0x00000022024e7c2b */ /* 0x000fe4000800004e */
[C---:B------:R-:W-:Y:S02]  /*5210*/  DFMA R76, R12.reuse, UR64, R76 ;  /* 0x000000400c4c7c2b */ /* 0x040fe4000800004c */
[----:B------:R-:W-:Y:S02]  /*5220*/  DFMA R84, R12, UR72, R84 ;  /* 0x000000480c547c2b */ /* 0x000fe40008000054 */
[----:B------:R-:W-:Y:S02]  /*5230*/  DFMA R82, R28, R90, R82 ;  /* 0x0000005a1c52722b */ /* 0x000fe40000000052 */
[----:B------:R-:W-:Y:S02]  /*5240*/  DFMA R130, R24, R138, R130 ;  /* 0x0000008a1882722b */ /* 0x000fe40000000082 */
[----:B------:R-:W-:-:S02]  /*5250*/  DFMA R80, R92, R24, R80 ;  /* 0x000000185c50722b */ /* 0x000fc40000000050 */
[----:B------:R-:W-:Y:S02]  /*5260*/  DADD R36, R36, -R36 ;  /* 0x0000000024247229 */ /* 0x000fe40000000824 */
[----:B------:R-:W-:Y:S02]  /*5270*/  DMUL R8, R8, 0.5 ;  /* 0x3fe0000008087828 */ /* 0x000fe40000000000 */
        /* <DEDUP_REMOVED lines=9> */
[----:B------:R-:W-:-:S02]  /*5310*/  DFMA R64, R8, UR8, R64 ;  /* 0x0000000808407c2b */ /* 0x000fc40008000040 */
[C---:B------:R-:W-:Y:S02]  /*5320*/  DFMA R68, R8.reuse, UR10, R68 ;  /* 0x0000000a08447c2b */ /* 0x040fe40008000044 */
        /* <DEDUP_REMOVED lines=9> */
[----:B------:R-:W-:Y:S02]  /*53c0*/  DFMA R74, R52, R2, R74 ;  /* 0x00000002344a722b */ /* 0x000fe4000000004a */
[----:B------:R-:W-:Y:S01]  /*53d0*/  DFMA R38, R2, R54, R38 ;  /* 0x000000360226722b */ /* 0x000fe20000000026 */
[----:B------:R-:W2:Y:S01]  /*53e0*/  LDC.64 R2, c[0x0][0x3a8] ;  /* 0x0000ea00ff027b82 */ /* 0x000ea20000000a00 */
        /* <DEDUP_REMOVED lines=16> */
[----:B------:R-:W-:-:S02]  /*54f0*/  DFMA R82, R36, R110, R82 ;  /* 0x0000006e2452722b */ /* 0x000fc40000000052 */
[----:B------:R-:W-:Y:S02]  /*5500*/  DADD R78, R78, R84 ;  /* 0x000000004e4e7229 */ /* 0x000fe40000000054 */
[C-C-:B------:R-:W-:Y:S02]  /*5510*/  DADD R12, R68.reuse, R76.reuse ;  /* 0x00000000440c7229 */ /* 0x140fe4000000004c */
[----:B------:R-:W-:Y:S02]  /*5520*/  DADD R16, R68, -R76 ;  /* 0x0000000044107229 */ /* 0x000fe4000000084c */
[C-C-:B------:R-:W-:Y:S01]  /*5530*/  DADD R10, R64.reuse, R72.reuse ;  /* 0x00000000400a7229 */ /* 0x140fe20000000048 */
[----:B-1----:R-:W-:Y:S01]  /*5540*/  STG.E.64 desc[UR4][R2.64+0x12e8], R78 ;  /* 0x0012e84e02007986 */ /* 0x002fe2000c101b04 */
[----:B------:R-:W-:Y:S02]  /*5550*/  DADD R18, R64, -R72 ;  /* 0x0000000040127229 */ /* 0x000fe40000000848 */
[C-C-:B------:R-:W-:Y:S01]  /*5560*/  DADD R8, R38.reuse, R82.reuse ;  /* 0x0000000026087229 */ /* 0x140fe20000000052 */
[----:B------:R-:W-:Y:S01]  /*5570*/  STG.E.64 desc[UR4][R2.64+0xf20], R12 ;  /* 0x000f200c02007986 */ /* 0x000fe2000c101b04 */
[----:B------:R-:W-:-:S02]  /*5580*/  DADD R20, R38, -R82 ;  /* 0x0000000026147229 */ /* 0x000fc40000000852 */
[C-C-:B------:R-:W-:Y:S01]  /*5590*/  DADD R6, R74.reuse, R80.reuse ;  /* 0x000000004a067229 */ /* 0x140fe20000000050 */
[----:B------:R-:W-:Y:S01]  /*55a0*/  STG.E.64 desc[UR4][R2.64+0x16b0], R16 ;  /* 0x0016b01002007986 */ /* 0x000fe2000c101b04 */
        /* <DEDUP_REMOVED lines=12> */
.L_x_113:
        /* <DEDUP_REMOVED lines=9> */
.L_x_1047:


//--------------------- .text._Z32massMatrixMultiplyConstantKernelILi11ELi14ELi1EEviPKdS1_S1_S1_Pd --------------------------
	.section	.text._Z32massMatrixMultiplyConstantKernelILi11ELi14ELi1EEviPKdS1_S1_S1_Pd,"ax",@progbits
	.align	128
        .global         _Z32massMatrixMultiplyConstantKernelILi11ELi14ELi1EEviPKdS1_S1_S1_Pd
        .type           _Z32massMatrixMultiplyConstantKernelILi11ELi14ELi1EEviPKdS1_S1_S1_Pd,@function
        .size           _Z32massMatrixMultiplyConstantKernelILi11ELi14ELi1EEviPKdS1_S1_S1_Pd,(.L_x_1048 - _Z32massMatrixMultiplyConstantKernelILi11ELi14ELi1EEviPKdS1_S1_S1_Pd)
        .other          _Z32massMatrixMultiplyConstantKernelILi11ELi14ELi1EEviPKdS1_S1_S1_Pd,@"STO_CUDA_ENTRY STV_DEFAULT"
_Z32massMatrixMultiplyConstantKernelILi11ELi14ELi1EEviPKdS1_S1_S1_Pd:
.text._Z32massMatrixMultiplyConstantKernelILi11ELi14ELi1EEviPKdS1_S1_S1_Pd:
        /* <DEDUP_REMOVED lines=9> */
[----:B------:R-:W3:Y:S01]  /*0090*/  LDCU.128 UR44, c[0x3][0x60] ;  /* 0x00c00c00ff2c77ac */ /* 0x000ee20008000c00 */
[----:B------:R-:W0:Y:S01]  /*00a0*/  LDCU.128 UR12, c[0x3][0xf0] ;  /* 0x00c01e00ff0c77ac */ /* 0x000e220008000c00 */
[----:B------:R-:W0:Y:S01]  /*00b0*/  LDCU.128 UR8, c[0x3][0x120] ;  /* 0x00c02400ff0877ac */ /* 0x000e220008000c00 */
[----:B------:R-:W0:Y:S01]  /*00c0*/  LDCU.128 UR56, c[0x3][0x90] ;  /* 0x00c01200ff3877ac */ /* 0x000e220008000c00 */
[----:B-1----:R-:W-:Y:S01]  /*00d0*/  VIADD R0, R252, UR4 ;  /* 0x00000004fc007c36 */ /* 0x002fe20008000000 */
[----:B------:R-:W1:Y:S04]  /*00e0*/  LDCU.128 UR32, c[0x3][0xc0] ;  /* 0x00c01800ff2077ac */ /* 0x000e680008000c00 */
[C---:B--2---:R-:W-:Y:S01]  /*00f0*/  ISETP.GE.AND P0, PT, R0.reuse, UR5, PT ;  /* 0x0000000500007c0c */ /* 0x044fe2000bf06270 */
[----:B----4-:R-:W-:Y:S01]  /*0100*/  IMAD.U32 R57, RZ, RZ, UR29 ;  /* 0x0000001dff397e24 */ /* 0x010fe2000f8e00ff */
[----:B------:R-:W-:Y:S01]  /*0110*/  MOV R56, UR28 ;  /* 0x0000001c00387c02 */ /* 0x000fe20008000f00 */
[----:B------:R-:W-:Y:S01]  /*0120*/  IMAD.U32 R58, RZ, RZ, UR30 ;  /* 0x0000001eff3a7e24 */ /* 0x000fe2000f8e00ff */
[----:B------:R-:W-:Y:S01]  /*0130*/  MOV R59, UR31 ;  /* 0x0000001f003b7c02 */ /* 0x000fe20008000f00 */
[----:B------:R-:W2:Y:S01]  /*0140*/  LDCU.128 UR36, c[0x3][0x700] ;  /* 0x00c0e000ff2477ac */ /* 0x000ea20008000c00 */
[----:B-----5:R-:W-:Y:S01]  /*0150*/  IMAD.U32 R60, RZ, RZ, UR40 ;  /* 0x00000028ff3c7e24 */ /* 0x020fe2000f8e00ff */
[----:B------:R-:W-:Y:S01]  /*0160*/  MOV R62, UR42 ;  /* 0x0000002a003e7c02 */ /* 0x000fe20008000f00 */
[----:B------:R-:W-:Y:S01]  /*0170*/  IMAD.U32 R61, RZ, RZ, UR41 ;  /* 0x00000029ff3d7e24 */ /* 0x000fe2000f8e00ff */
[----:B---3--:R-:W-:Y:S01]  /*0180*/  MOV R65, UR45 ;  /* 0x0000002d00417c02 */ /* 0x008fe20008000f00 */
[----:B------:R-:W-:Y:S01]  /*0190*/  IMAD.U32 R63, RZ, RZ, UR43 ;  /* 0x0000002bff3f7e24 */ /* 0x000fe2000f8e00ff */
[----:B------:R-:W3:Y:S01]  /*01a0*/  LDCU.128 UR48, c[0x3][0x760] ;  /* 0x00c0ec00ff3077ac */ /* 0x000ee20008000c00 */
[----:B------:R-:W-:Y:S01]  /*01b0*/  IMAD.U32 R64, RZ, RZ, UR44 ;  /* 0x0000002cff407e24 */ /* 0x000fe2000f8e00ff */
[----:B------:R-:W4:Y:S01]  /*01c0*/  @!P0 LDC.64 R4, c[0x0][0x3a0] ;  /* 0x0000e800ff048b82 */ /* 0x000f220000000a00 */
[----:B0-----:R-:W-:Y:S01]  /*01d0*/  @!P0 IMAD R23, R0, 0x533, R234 ;  /* 0x0000053300178824 */ /* 0x001fe200078e02ea */
[----:B------:R-:W0:Y:S01]  /*01e0*/  LDCU.128 UR40, c[0x3][0x790] ;  /* 0x00c0f200ff2877ac */ /* 0x000e220008000c00 */
[----:B------:R-:W-:-:S02]  /*01f0*/  IMAD.U32 R66, RZ, RZ, UR46 ;  /* 0x0000002eff427e24 */ /* 0x000fc4000f8e00ff */
[----:B------:R-:W-:Y:S01]  /*0200*/  IMAD.U32 R67, RZ, RZ, UR47 ;  /* 0x0000002fff437e24 */ /* 0x000fe2000f8e00ff */
[----:B------:R-:W5:Y:S01]  /*0210*/  LDCU.128 UR44, c[0x3][0x7c0] ;  /* 0x00c0f800ff2c77ac */ /* 0x000f620008000c00 */
[----:B------:R-:W-:Y:S01]  /*0220*/  MOV R74, UR12 ;  /* 0x0000000c004a7c02 */ /* 0x000fe20008000f00 */
[----:B------:R-:W-:Y:S01]  /*0230*/  IMAD.U32 R75, RZ, RZ, UR13 ;  /* 0x0000000dff4b7e24 */ /* 0x000fe2000f8e00ff */
[----:B------:R-:W-:Y:S01]  /*0240*/  MOV R78, UR14 ;  /* 0x0000000e004e7c02 */ /* 0x000fe20008000f00 */
[----:B------:R-:W-:Y:S01]  /*0250*/  IMAD.U32 R79, RZ, RZ, UR15 ;  /* 0x0000000fff4f7e24 */ /* 0x000fe2000f8e00ff */
[----:B------:R-:W5:Y:S01]  /*0260*/  LDCU.128 UR52, c[0x3][0x730] ;  /* 0x00c0e600ff3477ac */ /* 0x000f620008000c00 */
[----:B------:R-:W-:Y:S01]  /*0270*/  MOV R68, UR56 ;  /* 0x0000003800447c02 */ /* 0x000fe20008000f00 */
[----:B------:R-:W-:Y:S01]  /*0280*/  IMAD.U32 R69, RZ, RZ, UR57 ;  /* 0x00000039ff457e24 */ /* 0x000fe2000f8e00ff */
[----:B------:R-:W-:Y:S01]  /*0290*/  MOV R71, UR59 ;  /* 0x0000003b00477c02 */ /* 0x000fe20008000f00 */
[----:B------:R-:W5:Y:S01]  /*02a0*/  LDCU.128 UR12, c[0x3][0x7f0] ;  /* 0x00c0fe00ff0c77ac */ /* 0x000f620008000c00 */
[----:B-1----:R-:W-:Y:S01]  /*02b0*/  IMAD.U32 R72, RZ, RZ, UR32 ;  /* 0x00000020ff487e24 */ /* 0x002fe2000f8e00ff */
[----:B------:R-:W-:Y:S01]  /*02c0*/  STL [R1+0xbc], R0 ;  /* 0x0000bc0001007387 */ /* 0x000fe20000100800 */
[----:B------:R-:W-:Y:S01]  /*02d0*/  IMAD.U32 R73, RZ, RZ, UR33 ;  /* 0x00000021ff497e24 */ /* 0x000fe2000f8e00ff */
[----:B------:R-:W1:Y:S01]  /*02e0*/  LDCU.128 UR64, c[0x3][0x10] ;  /* 0x00c00200ff4077ac */ /* 0x000e620008000c00 */
[----:B------:R-:W-:-:S02]  /*02f0*/  IMAD.U32 R70, RZ, RZ, UR58 ;  /* 0x0000003aff467e24 */ /* 0x000fc4000f8e00ff */
[----:B------:R-:W-:Y:S01]  /*0300*/  IMAD.U32 R76, RZ, RZ, UR34 ;  /* 0x00000022ff4c7e24 */ /* 0x000fe2000f8e00ff */
[----:B------:R-:W1:Y:S01]  /*0310*/  LDCU.128 UR20, c[0x3][0x710] ;  /* 0x00c0e200ff1477ac */ /* 0x000e620008000c00 */
[----:B----4-:R-:W-:Y:S01]  /*0320*/  @!P0 IMAD.WIDE R4, R23, 0x8, R4 ;  /* 0x0000000817048825 */ /* 0x010fe200078e0204 */
[----:B------:R-:W4:Y:S04]  /*0330*/  LDCU.128 UR4, c[0x3][0x40] ;  /* 0x00c00800ff0477ac */ /* 0x000f280008000c00 */
[----:B------:R-:W4:Y:S01]  /*0340*/  @!P0 LDG.E.64.CONSTANT R24, desc[UR76][R4.64+0xb58] ;  /* 0x000b584c04188981 */ /* 0x000f22000c1e9b00 */
[----:B------:R-:W-:Y:S01]  /*0350*/  IMAD.U32 R77, RZ, RZ, UR35 ;  /* 0x00000023ff4d7e24 */ /* 0x000fe2000f8e00ff */
[----:B------:R-:W4:Y:S02]  /*0360*/  LDCU.128 UR68, c[0x3][0x70] ;  /* 0x00c00e00ff4477ac */ /* 0x000f240008000c00 */
[----:B------:R-:W4:Y:S01]  /*0370*/  @!P0 LDG.E.64.CONSTANT R14, desc[UR76][R4.64+0x1a78] ;  /* 0x001a784c040e8981 */ /* 0x000f22000c1e9b00 */
[----:B--2---:R-:W-:Y:S01]  /*0380*/  IMAD.U32 R80, RZ, RZ, UR36 ;  /* 0x00000024ff507e24 */ /* 0x004fe2000f8e00ff */
[----:B------:R-:W2:Y:S02]  /*0390*/  LDCU.128 UR72, c[0x3][0x720] ;  /* 0x00c0e400ff4877ac */ /* 0x000ea40008000c00 */
[----:B------:R-:W2:Y:S01]  /*03a0*/  @!P0 LDG.E.64.CONSTANT R10, desc[UR76][R4.64+0x790] ;  /* 0x0007904c040a8981 */ /* 0x000ea2000c1e9b00 */
[----:B------:R-:W-:Y:S01]  /*03b0*/  IMAD.U32 R81, RZ, RZ, UR37 ;  /* 0x00000025ff517e24 */ /* 0x000fe2000f8e00ff */
[----:B---3--:R-:W-:Y:S01]  /*03c0*/  MOV R88, UR48 ;  /* 0x0000003000587c02 */ /* 0x008fe20008000f00 */
[----:B------:R-:W-:Y:S01]  /*03d0*/  IMAD.U32 R89, RZ, RZ, UR49 ;  /* 0x00000031ff597e24 */ /* 0x000fe2000f8e00ff */
[----:B------:R-:W3:Y:S01]  /*03e0*/  @!P0 LDG.E.64.CONSTANT R16, desc[UR76][R4.64+0x1e40] ;  /* 0x001e404c04108981 */ /* 0x000ee2000c1e9b00 */
[----:B------:R-:W-:Y:S01]  /*03f0*/  IMAD.U32 R90, RZ, RZ, UR50 ;  /* 0x00000032ff5a7e24 */ /* 0x000fe2000f8e00ff */
[----:B------:R-:W-:Y:S01]  /*0400*/  MOV R91, UR51 ;  /* 0x00000033005b7c02 */ /* 0x000fe20008000f00 */
[----:B0-----:R-:W-:Y:S01]  /*0410*/  IMAD.U32 R92, RZ, RZ, UR40 ;  /* 0x00000028ff5c7e24 */ /* 0x001fe2000f8e00ff */
[----:B------:R-:W3:Y:S01]  /*0420*/  @!P0 LDG.E.64.CONSTANT R8, desc[UR76][R4.64+0x3c8] ;  /* 0x0003c84c04088981 */ /* 0x000ee2000c1e9b00 */
[----:B------:R-:W-:Y:S01]  /*0430*/  IMAD.U32 R93, RZ, RZ, UR41 ;  /* 0x00000029ff5d7e24 */ /* 0x000fe2000f8e00ff */
[----:B------:R-:W-:Y:S01]  /*0440*/  MOV R94, UR42 ;  /* 0x0000002a005e7c02 */ /* 0x000fe20008000f00 */
[----:B------:R-:W-:Y:S01]  /*0450*/  IMAD.U32 R95, RZ, RZ, UR43 ;  /* 0x0000002bff5f7e24 */ /* 0x000fe2000f8e00ff */
[----:B------:R-:W3:Y:S01]  /*0460*/  @!P0 LDG.E.64.CONSTANT R18, desc[UR76][R4.64+0x2208] ;  /* 0x0022084c04128981 */ /* 0x000ee2000c1e9b00 */
[----:B-----5:R-:W-:Y:S01]  /*0470*/  IMAD.U32 R96, RZ, RZ, UR44 ;  /* 0x0000002cff607e24 */ /* 0x020fe2000f8e00ff */
[----:B------:R-:W-:Y:S01]  /*0480*/  MOV R97, UR45 ;  /* 0x0000002d00617c02 */ /* 0x000fe20008000f00 */
[----:B------:R-:W-:Y:S01]  /*0490*/  IMAD.U32 R118, RZ, RZ, UR46 ;  /* 0x0000002eff767e24 */ /* 0x000fe2000f8e00ff */
[----:B------:R-:W5:Y:S01]  /*04a0*/  @!P0 LDG.E.64.CONSTANT R6, desc[UR76][R4.64] ;  /* 0x0000004c04068981 */ /* 0x000f62000c1e9b00 */
[----:B------:R-:W-:Y:S01]  /*04b0*/  MOV R119, UR47 ;  /* 0x0000002f00777c02 */ /* 0x000fe20008000f00 */
[----:B------:R-:W0:Y:S02]  /*04c0*/  LDCU.128 UR32, c[0x3][0xa0] ;  /* 0x00c01400ff2077ac */ /* 0x000e240008000c00 */
[----:B------:R-:W5:Y:S01]  /*04d0*/  @!P0 LDG.E.64.CONSTANT R20, desc[UR76][R4.64+0x25d0] ;  /* 0x0025d04c04148981 */ /* 0x000f62000c1e9b00 */
[----:B------:R-:W0:Y:S03]  /*04e0*/  LDCU.128 UR40, c[0x3][0xd0] ;  /* 0x00c01a00ff2877ac */ /* 0x000e260008000c00 */
[----:B------:R-:W5:Y:S01]  /*04f0*/  @!P0 LDG.E.64.CONSTANT R52, desc[UR76][R4.64+0xf20] ;  /* 0x000f204c04348981 */ /* 0x000f62000c1e9b00 */
[----:B------:R-:W0:Y:S03]  /*0500*/  LDCU.128 UR44, c[0x3][0x100] ;  /* 0x00c02000ff2c77ac */ /* 0x000e260008000c00 */
[----:B------:R-:W5:Y:S01]  /*0510*/  @!P0 LDG.E.64.CONSTANT R12, desc[UR76][R4.64+0x16b0] ;  /* 0x0016b04c040c8981 */ /* 0x000f62000c1e9b00 */
[----:B------:R-:W5:Y:S03]  /*0520*/  LDCU.128 UR48, c[0x3][0x130] ;  /* 0x00c02600ff3077ac */ /* 0x000f660008000c00 */
[----:B------:R1:W5:Y:S01]  /*0530*/  @!P0 LDG.E.64.CONSTANT R2, desc[UR76][R4.64+0x12e8] ;  /* 0x0012e84c04028981 */ /* 0x000362000c1e9b00 */
[----:B------:R-:W-:Y:S01]  /*0540*/  MOV R82, UR38 ;  /* 0x0000002600527c02 */ /* 0x000fe20008000f00 */
[----:B------:R-:W-:Y:S01]  /*0550*/  IMAD.U32 R83, RZ, RZ, UR39 ;  /* 0x00000027ff537e24 */ /* 0x000fe2000f8e00ff */
[----:B------:R-:W-:Y:S01]  /*0560*/  MOV R85, UR53 ;  /* 0x0000003500557c02 */ /* 0x000fe20008000f00 */
[----:B------:R-:W-:Y:S01]  /*0570*/  IMAD.U32 R84, RZ, RZ, UR52 ;  /* 0x00000034ff547e24 */ /* 0x000fe2000f8e00ff */
[----:B------:R-:W0:Y:S01]  /*0580*/  LDCU.128 UR36, c[0x3][0x7a0] ;  /* 0x00c0f400ff2477ac */ /* 0x000e220008000c00 */
[----:B------:R-:W-:-:S02]  /*0590*/  IMAD.U32 R98, RZ, RZ, UR12 ;  /* 0x0000000cff627e24 */ /* 0x000fc4000f8e00ff */
[----:B------:R-:W-:Y:S01]  /*05a0*/  IMAD.U32 R99, RZ, RZ, UR13 ;  /* 0x0000000dff637e24 */ /* 0x000fe2000f8e00ff */
[----:B------:R-:W2:Y:S01]  /*05b0*/  LDCU.128 UR16, c[0x3][0x740] ;  /* 0x00c0e800ff1077ac */ /* 0x000ea20008000c00 */
[----:B-1----:R-:W-:Y:S01]  /*05c0*/  IMAD.U32 R4, RZ, RZ, UR8 ;  /* 0x00000008ff047e24 */ /* 0x002fe2000f8e00ff */
[----:B------:R-:W-:Y:S01]  /*05d0*/  MOV R5, UR9 ;  /* 0x0000000900057c02 */ /* 0x000fe20008000f00 */
[----:B------:R-:W-:Y:S01]  /*05e0*/  IMAD.U32 R86, RZ, RZ, UR54 ;  /* 0x00000036ff567e24 */ /* 0x000fe2000f8e00ff */
[----:B------:R-:W1:Y:S01]  /*05f0*/  LDCU.128 UR28, c[0x3][0x770] ;  /* 0x00c0ee00ff1c77ac */ /* 0x000e620008000c00 */
[----:B------:R-:W-:Y:S01]  /*0600*/  IMAD.U32 R87, RZ, RZ, UR55 ;  /* 0x00000037ff577e24 */ /* 0x000fe2000f8e00ff */
[----:B------:R-:W1:Y:S01]  /*0610*/  LDCU.128 UR52, c[0x3][0x7d0] ;  /* 0x00c0fa00ff3477ac */ /* 0x000e620008000c00 */
[----:B------:R-:W-:Y:S01]  /*0620*/  IMAD.U32 R132, RZ, RZ, UR14 ;  /* 0x0000000eff847e24 */ /* 0x000fe2000f8e00ff */
[----:B------:R-:W5:Y:S01]  /*0630*/  LDCU.128 UR56, c[0x3][0x800] ;  /* 0x00c10000ff3877ac */ /* 0x000f620008000c00 */
[----:B------:R-:W-:Y:S01]  /*0640*/  IMAD.U32 R133, RZ, RZ, UR15 ;  /* 0x0000000fff857e24 */ /* 0x000fe2000f8e00ff */
[----:B------:R-:W5:Y:S01]  /*0650*/  LDCU.128 UR60, c[0x3][0x830] ;  /* 0x00c10600ff3c77ac */ /* 0x000f620008000c00 */
[----:B------:R-:W-:Y:S01]  /*0660*/  IMAD.U32 R120, RZ, RZ, UR64 ;  /* 0x00000040ff787e24 */ /* 0x000fe2000f8e00ff */
[----:B------:R-:W-:Y:S01]  /*0670*/  MOV R121, UR65 ;  /* 0x0000004100797c02 */ /* 0x000fe20008000f00 */
[----:B----4-:R-:W-:Y:S01]  /*0680*/  IMAD.U32 R134, RZ, RZ, UR4 ;  /* 0x00000004ff867e24 */ /* 0x010fe2000f8e00ff */
[----:B------:R-:W-:Y:S01]  /*0690*/  MOV R136, UR68 ;  /* 0x0000004400887c02 */ /* 0x000fe20008000f00 */
[----:B------:R-:W-:Y:S01]  /*06a0*/  IMAD.U32 R135, RZ, RZ, UR5 ;  /* 0x00000005ff877e24 */ /* 0x000fe2000f8e00ff */
[----:B0-----:R-:W-:Y:S01]  /*06b0*/  MOV R139, UR33 ;  /* 0x00000021008b7c02 */ /* 0x001fe20008000f00 */
[----:B------:R-:W-:Y:S01]  /*06c0*/  IMAD.U32 R137, RZ, RZ, UR69 ;  /* 0x00000045ff897e24 */ /* 0x000fe2000f8e00ff */
[----:B------:R-:W-:Y:S01]  /*06d0*/  MOV R142, UR44 ;  /* 0x0000002c008e7c02 */ /* 0x000fe20008000f00 */
[----:B------:R-:W-:Y:S01]  /*06e0*/  IMAD.U32 R138, RZ, RZ, UR32 ;  /* 0x00000020ff8a7e24 */ /* 0x000fe2000f8e00ff */
[----:B------:R-:W0:Y:S01]  /*06f0*/  LDCU.128 UR24, c[0x3][0x20] ;  /* 0x00c00400ff1877ac */ /* 0x000e220008000c00 */
[----:B------:R-:W-:-:S02]  /*0700*/  IMAD.U32 R140, RZ, RZ, UR40 ;  /* 0x00000028ff8c7e24 */ /* 0x000fc4000f8e00ff */
[----:B------:R-:W-:Y:S02]  /*0710*/  IMAD.U32 R141, RZ, RZ, UR41 ;  /* 0x00000029ff8d7e24 */ /* 0x000fe4000f8e00ff */
[----:B------:R-:W-:Y:S02]  /*0720*/  IMAD.U32 R143, RZ, RZ, UR45 ;  /* 0x0000002dff8f7e24 */ /* 0x000fe4000f8e00ff */
[----:B------:R-:W-:Y:S02]  /*0730*/  IMAD.U32 R144, RZ, RZ, UR20 ;  /* 0x00000014ff907e24 */ /* 0x000fe4000f8e00ff */
[----:B------:R-:W-:Y:S01]  /*0740*/  IMAD.U32 R145, RZ, RZ, UR21 ;  /* 0x00000015ff917e24 */ /* 0x000fe2000f8e00ff */
[----:B------:R-:W-:Y:S01]  /*0750*/  MOV R159, UR43 ;  /* 0x0000002b009f7c02 */ /* 0x000fe20008000f00 */
[----:B------:R-:W-:Y:S01]  /*0760*/  IMAD.U32 R150, RZ, RZ, UR36 ;  /* 0x00000024ff967e24 */ /* 0x000fe2000f8e00ff */
[----:B------:R-:W-:Y:S01]  /*0770*/  MOV R169, UR39 ;  /* 0x0000002700a97c02 */ /* 0x000fe20008000f00 */
[----:B------:R-:W-:Y:S01]  /*0780*/  IMAD.U32 R151, RZ, RZ, UR37 ;  /* 0x00000025ff977e24 */ /* 0x000fe2000f8e00ff */
[----:B--2---:R-:W-:Y:S01]  /*0790*/  UMOV UR68, UR72 ;  /* 0x0000004800447c82 */ /* 0x004fe20008000000 */
[----:B------:R-:W-:Y:S01]  /*07a0*/  IMAD.U32 R158, RZ, RZ, UR42 ;  /* 0x0000002aff9e7e24 */ /* 0x000fe2000f8e00ff */
[----:B------:R-:W-:Y:S01]  /*07b0*/  UMOV UR69, UR73 ;  /* 0x0000004900457c82 */ /* 0x000fe20008000000 */
[----:B------:R-:W-:Y:S01]  /*07c0*/  IMAD.U32 R168, RZ, RZ, UR38 ;  /* 0x00000026ffa87e24 */ /* 0x000fe2000f8e00ff */
[----:B------:R-:W-:Y:S01]  /*07d0*/  UMOV UR64, UR74 ;  /* 0x0000004a00407c82 */ /* 0x000fe20008000000 */
[----:B------:R-:W-:Y:S01]  /*07e0*/  UMOV UR65, UR75 ;  /* 0x0000004b00417c82 */ /* 0x000fe20008000000 */
[----:B------:R-:W-:Y:S01]  /*07f0*/  IMAD.U32 R126, RZ, RZ, UR6 ;  /* 0x00000006ff7e7e24 */ /* 0x000fe2000f8e00ff */
[----:B------:R-:W-:Y:S01]  /*0800*/  MOV R127, UR7 ;  /* 0x00000007007f7c02 */ /* 0x000fe20008000f00 */
[----:B------:R-:W2:Y:S01]  /*0810*/  LDCU.128 UR40, c[0x3][0xb0] ;  /* 0x00c01600ff2877ac */ /* 0x000ea20008000c00 */
[----:B------:R-:W-:Y:S01]  /*0820*/  MOV R146, UR16 ;  /* 0x0000001000927c02 */ /* 0x000fe20008000f00 */
[----:B------:R-:W4:Y:S01]  /*0830*/  LDCU.128 UR36, c[0x3][0x110] ;  /* 0x00c02200ff2477ac */ /* 0x000f220008000c00 */
[----:B------:R-:W-:Y:S01]  /*0840*/  IMAD.U32 R147, RZ, RZ, UR17 ;  /* 0x00000011ff937e24 */ /* 0x000fe2000f8e00ff */
[----:B-1----:R-:W-:Y:S01]  /*0850*/  MOV R149, UR29 ;  /* 0x0000001d00957c02 */ /* 0x002fe20008000f00 */
[----:B------:R-:W1:Y:S01]  /*0860*/  LDCU.128 UR72, c[0x3][0x750] ;  /* 0x00c0ea00ff4877ac */ /* 0x000e620008000c00 */
[----:B------:R-:W-:Y:S01]  /*0870*/  IMAD.U32 R148, RZ, RZ, UR28 ;  /* 0x0000001cff947e24 */ /* 0x000fe2000f8e00ff */
[----:B------:R-:W-:Y:S01]  /*0880*/  MOV R152, UR52 ;  /* 0x0000003400987c02 */ /* 0x000fe20008000f00 */
        /* <DEDUP_REMOVED lines=11> */
[----:B------:R-:W-:-:S02]  /*0940*/  IMAD.U32 R162, RZ, RZ, UR22 ;  /* 0x00000016ffa27e24 */ /* 0x000fc4000f8e00ff */
[----:B------:R-:W-:Y:S01]  /*0950*/  IMAD.U32 R164, RZ, RZ, UR18 ;  /* 0x00000012ffa47e24 */ /* 0x000fe2000f8e00ff */
[----:B------:R-:W0:Y:S01]  /*0960*/  LDCU.128 UR44, c[0x3][0xe0] ;  /* 0x00c01c00ff2c77ac */ /* 0x000e220008000c00 */
[----:B------:R-:W-:Y:S02]  /*0970*/  IMAD.U32 R165, RZ, RZ, UR19 ;  /* 0x00000013ffa57e24 */ /* 0x000fe4000f8e00ff */
[----:B------:R-:W-:Y:S02]  /*0980*/  IMAD.U32 R167, RZ, RZ, UR31 ;  /* 0x0000001fffa77e24 */ /* 0x000fe4000f8e00ff */
[----:B------:R-:W-:Y:S02]  /*0990*/  IMAD.U32 R170, RZ, RZ, UR54 ;  /* 0x00000036ffaa7e24 */ /* 0x000fe4000f8e00ff */
[----:B------:R-:W-:Y:S01]  /*09a0*/  IMAD.U32 R171, RZ, RZ, UR55 ;  /* 0x00000037ffab7e24 */ /* 0x000fe2000f8e00ff */
[----:B-1----:R-:W-:Y:S01]  /*09b0*/  MOV R179, UR73 ;  /* 0x0000004900b37c02 */ /* 0x002fe20008000f00 */
[----:B--2---:R-:W-:Y:S01]  /*09c0*/  IMAD.U32 R174, RZ, RZ, UR40 ;  /* 0x00000028ffae7e24 */ /* 0x004fe2000f8e00ff */
[----:B------:R-:W1:Y:S01]  /*09d0*/  LDCU.128 UR32, c[0x3][0x7b0] ;  /* 0x00c0f600ff2077ac */ /* 0x000e620008000c00 */
[----:B------:R-:W-:-:S02]  /*09e0*/  IMAD.U32 R175, RZ, RZ, UR41 ;  /* 0x00000029ffaf7e24 */ /* 0x000fc4000f8e00ff */
[----:B------:R-:W-:Y:S01]  /*09f0*/  IMAD.U32 R178, RZ, RZ, UR72 ;  /* 0x00000048ffb27e24 */ /* 0x000fe2000f8e00ff */
[----:B------:R-:W2:Y:S01]  /*0a00*/  LDCU.128 UR20, c[0x3][0x7e0] ;  /* 0x00c0fc00ff1477ac */ /* 0x000ea20008000c00 */
[----:B0-----:R-:W-:Y:S02]  /*0a10*/  IMAD.U32 R180, RZ, RZ, UR4 ;  /* 0x00000004ffb47e24 */ /* 0x001fe4000f8e00ff */
[----:B------:R-:W-:Y:S01]  /*0a20*/  IMAD.U32 R181, RZ, RZ, UR5 ;  /* 0x00000005ffb57e24 */ /* 0x000fe2000f8e00ff */
[----:B------:R-:W0:Y:S01]  /*0a30*/  LDCU.128 UR28, c[0x3][0x810] ;  /* 0x00c10200ff1c77ac */ /* 0x000e220008000c00 */
[----:B------:R-:W-:Y:S01]  /*0a40*/  IMAD.U32 R154, RZ, RZ, UR70 ;  /* 0x00000046ff9a7e24 */ /* 0x000fe2000f8e00ff */
[----:B------:R-:W0:Y:S01]  /*0a50*/  LDCU.128 UR16, c[0x3][0x840] ;  /* 0x00c10800ff1077ac */ /* 0x000e220008000c00 */
[----:B------:R-:W-:Y:S01]  /*0a60*/  IMAD.U32 R155, RZ, RZ, UR71 ;  /* 0x00000047ff9b7e24 */ /* 0x000fe2000f8e00ff */
[----:B------:R-:W-:Y:S01]  /*0a70*/  MOV R173, UR13 ;  /* 0x0000000d00ad7c02 */ /* 0x000fe20008000f00 */
[----:B------:R-:W-:Y:S01]  /*0a80*/  IMAD.U32 R124, RZ, RZ, UR24 ;  /* 0x00000018ff7c7e24 */ /* 0x000fe2000f8e00ff */
[----:B------:R-:W-:Y:S01]  /*0a90*/  MOV R176, UR44 ;  /* 0x0000002c00b07c02 */ /* 0x000fe20008000f00 */
[----:B------:R-:W-:-:S02]  /*0aa0*/  IMAD.U32 R125, RZ, RZ, UR25 ;  /* 0x00000019ff7d7e24 */ /* 0x000fc4000f8e00ff */
[----:B------:R-:W-:Y:S02]  /*0ab0*/  IMAD.U32 R172, RZ, RZ, UR12 ;  /* 0x0000000cffac7e24 */ /* 0x000fe4000f8e00ff */
[----:B------:R-:W-:Y:S02]  /*0ac0*/  IMAD.U32 R177, RZ, RZ, UR45 ;  /* 0x0000002dffb17e24 */ /* 0x000fe4000f8e00ff */
[----:B------:R-:W-:Y:S02]  /*0ad0*/  IMAD.U32 R200, RZ, RZ, UR6 ;  /* 0x00000006ffc87e24 */ /* 0x000fe4000f8e00ff */
[----:B------:R-:W-:Y:S01]  /*0ae0*/  IMAD.U32 R201, RZ, RZ, UR7 ;  /* 0x00000007ffc97e24 */ /* 0x000fe2000f8e00ff */
[----:B------:R-:W0:Y:S01]  /*0af0*/  LDCU.128 UR4, c[0x3][0x710] ;  /* 0x00c0e200ff0477ac */ /* 0x000e220008000c00 */
[----:B-1----:R-:W-:Y:S01]  /*0b00*/  MOV R182, UR32 ;  /* 0x0000002000b67c02 */ /* 0x002fe20008000f00 */
[----:B------:R-:W-:Y:S01]  /*0b10*/  IMAD.U32 R183, RZ, RZ, UR33 ;  /* 0x00000021ffb77e24 */ /* 0x000fe2000f8e00ff */
[----:B------:R-:W-:Y:S01]  /*0b20*/  MOV R130, UR68 ;  /* 0x0000004400827c02 */ /* 0x000fe20008000f00 */
[----:B------:R-:W-:Y:S01]  /*0b30*/  IMAD.U32 R131, RZ, RZ, UR69 ;  /* 0x00000045ff837e24 */ /* 0x000fe2000f8e00ff */
[----:B--2---:R-:W-:Y:S01]  /*0b40*/  MOV R185, UR21 ;  /* 0x0000001500b97c02 */ /* 0x004fe20008000f00 */
        /* <DEDUP_REMOVED lines=9> */
[C-C-:B------:R-:W-:Y:S02]  /*0be0*/  DADD R26, R24.reuse, R14.reuse ;  /* 0x00000000181a7229 */ /* 0x140fe4000000000e */
[----:B------:R-:W-:Y:S02]  /*0bf0*/  DADD R24, R24, -R14 ;  /* 0x0000000018187229 */ /* 0x000fe4000000080e */
[C-C-:B---3--:R-:W-:Y:S02]  /*0c00*/  DADD R14, R10.reuse, R16.reuse ;  /* 0x000000000a0e7229 */ /* 0x148fe40000000010 */
[----:B------:R-:W-:Y:S02]  /*0c10*/  DADD R22, R10, -R16 ;  /* 0x000000000a167229 */ /* 0x000fe40000000810 */
[----:B------:R-:W-:-:S02]  /*0c20*/  DADD R10, R8, R18 ;  /* 0x00000000080a7229 */ /* 0x000fc40000000012 */
[----:B------:R-:W-:Y:S02]  /*0c30*/  DADD R18, R8, -R18 ;  /* 0x0000000008127229 */ /* 0x000fe40000000812 */
[C-C-:B-----5:R-:W-:Y:S02]  /*0c40*/  DADD R8, R6.reuse, R20.reuse ;  /* 0x0000000006087229 */ /* 0x160fe40000000014 */
[----:B------:R-:W-:-:S06]  /*0c50*/  DADD R20, R6, -R20 ;  /* 0x0000000006147229 */ /* 0x000fcc0000000814 */
[----:B------:R-:W-:Y:S02]  /*0c60*/  DFMA R6, R8, R56, RZ ;  /* 0x000000380806722b */ /* 0x000fe400000000ff */
[C-C-:B------:R-:W-:Y:S02]  /*0c70*/  DADD R28, R52.reuse, R12.reuse ;  /* 0x00000000341c7229 */ /* 0x140fe4000000000c */
[----:B------:R-:W-:-:S04]  /*0c80*/  DADD R52, R52, -R12 ;  /* 0x0000000034347229 */ /* 0x000fc8000000080c */
[----:B------:R-:W-:Y:S01]  /*0c90*/  DFMA R12, R10, R58, R6 ;  /* 0x0000003a0a0c722b */ /* 0x000fe20000000006 */
[----:B------:R-:W-:Y:S01]  /*0ca0*/  IMAD.U32 R6, RZ, RZ, UR10 ;  /* 0x0000000aff067e24 */ /* 0x000fe2000f8e00ff */
[----:B------:R-:W-:Y:S01]  /*0cb0*/  MOV R7, UR11 ;  /* 0x0000000b00077c02 */ /* 0x000fe20008000f00 */
[----:B------:R-:W1:Y:S01]  /*0cc0*/  LDCU.128 UR8, c[0x3][0x820] ;  /* 0x00c10400ff0877ac */ /* 0x000e620008000c00 */
        /* <DEDUP_REMOVED lines=11> */
[----:B------:R-:W-:Y:S02]  /*0d80*/  DFMA R102, R10, R6, R8 ;  /* 0x000000060a66722b */ /* 0x000fe40000000008 */
[C---:B------:R-:W-:Y:S01]  /*0d90*/  DFMA R10, R20.reuse, R80, RZ ;  /* 0x00000050140a722b */ /* 0x040fe200000000ff */
[----:B-1----:R-:W-:Y:S01]  /*0da0*/  MOV R8, UR8 ;  /* 0x0000000800087c02 */ /* 0x002fe20008000f00 */
[----:B------:R-:W-:Y:S01]  /*0db0*/  IMAD.U32 R9, RZ, RZ, UR9 ;  /* 0x00000009ff097e24 */ /* 0x000fe2000f8e00ff */
[C---:B------:R-:W-:Y:S02]  /*0dc0*/  DFMA R30, R20.reuse, R84, RZ ;  /* 0x00000054141e722b */ /* 0x040fe400000000ff */
[C---:B------:R-:W-:Y:S02]  /*0dd0*/  DFMA R34, R20.reuse, R88, RZ ;  /* 0x000000581422722b */ /* 0x040fe400000000ff */
[----:B------:R-:W-:-:S02]  /*0de0*/  DFMA R40, R20, R92, RZ ;  /* 0x0000005c1428722b */ /* 0x000fc400000000ff */
[C---:B------:R-:W-:Y:S02]  /*0df0*/  DFMA R46, R20.reuse, R96, RZ ;  /* 0x00000060142e722b */ /* 0x040fe400000000ff */
[C---:B------:R-:W-:Y:S02]  /*0e00*/  DFMA R50, R20.reuse, R98, RZ ;  /* 0x000000621432722b */ /* 0x040fe400000000ff */
[----:B------:R-:W-:Y:S02]  /*0e10*/  DFMA R100, R20, R8, RZ ;  /* 0x000000081464722b */ /* 0x000fe400000000ff */
[C---:B------:R-:W-:Y:S01]  /*0e20*/  DFMA R16, R18.reuse, R82, R10 ;  /* 0x000000521210722b */ /* 0x040fe2000000000a */
[----:B------:R-:W-:Y:S01]  /*0e30*/  MOV R10, UR10 ;  /* 0x0000000a000a7c02 */ /* 0x000fe20008000f00 */
[----:B------:R-:W-:Y:S01]  /*0e40*/  IMAD.U32 R11, RZ, RZ, UR11 ;  /* 0x0000000bff0b7e24 */ /* 0x000fe2000f8e00ff */
[----:B------:R-:W1:Y:S01]  /*0e50*/  LDCU.128 UR8, c[0x3][0x50] ;  /* 0x00c00a00ff0877ac */ /* 0x000e620008000c00 */
[----:B------:R-:W-:-:S02]  /*0e60*/  DFMA R20, R18, R86, R30 ;  /* 0x000000561214722b */ /* 0x000fc4000000001e */
[C---:B------:R-:W-:Y:S02]  /*0e70*/  DFMA R38, R18.reuse, R90, R34 ;  /* 0x0000005a1226722b */ /* 0x040fe40000000022 */
[C---:B------:R-:W-:Y:S02]  /*0e80*/  DFMA R44, R18.reuse, R94, R40 ;  /* 0x0000005e122c722b */ /* 0x040fe40000000028 */
[C---:B------:R-:W-:Y:S02]  /*0e90*/  DFMA R46, R18.reuse, R118, R46 ;  /* 0x00000076122e722b */ /* 0x040fe4000000002e */
[C---:B------:R-:W-:Y:S02]  /*0ea0*/  DFMA R50, R18.reuse, R132, R50 ;  /* 0x000000841232722b */ /* 0x040fe40000000032 */
[----:B------:R-:W-:Y:S02]  /*0eb0*/  DFMA R104, R18, R10, R100 ;  /* 0x0000000a1268722b */ /* 0x000fe40000000064 */
[C---:B------:R-:W-:Y:S01]  /*0ec0*/  DFMA R18, R14.reuse, R120, R12 ;  /* 0x000000780e12722b */ /* 0x040fe2000000000c */
[----:B------:R-:W-:Y:S01]  /*0ed0*/  IMAD.U32 R12, RZ, RZ, UR48 ;  /* 0x00000030ff0c7e24 */ /* 0x000fe2000f8e00ff */
[----:B------:R-:W-:Y:S01]  /*0ee0*/  MOV R13, UR49 ;  /* 0x00000031000d7c02 */ /* 0x000fe20008000f00 */
        /* <DEDUP_REMOVED lines=8> */
[----:B------:R-:W-:Y:S01]  /*0f70*/  MOV R15, UR57 ;  /* 0x00000039000f7c02 */ /* 0x000fe20008000f00 */
[----:B------:R-:W-:-:S02]  /*0f80*/  IMAD.U32 R16, RZ, RZ, UR60 ;  /* 0x0000003cff107e24 */ /* 0x000fc4000f8e00ff */
[----:B------:R-:W-:Y:S01]  /*0f90*/  IMAD.U32 R17, RZ, RZ, UR61 ;  /* 0x0000003dff117e24 */ /* 0x000fe2000f8e00ff */
[----:B-1----:R-:W-:Y:S01]  /*0fa0*/  MOV R128, UR8 ;  /* 0x0000000800807c02 */ /* 0x002fe20008000f00 */
[----:B------:R-:W-:Y:S02]  /*0fb0*/  IMAD.U32 R129, RZ, RZ, UR9 ;  /* 0x00000009ff817e24 */ /* 0x000fe4000f8e00ff */
[----:B------:R-:W-:Y:S02]  /*0fc0*/  IMAD.U32 R188, RZ, RZ, UR10 ;  /* 0x0000000affbc7e24 */ /* 0x000fe4000f8e00ff */
[----:B------:R-:W-:Y:S01]  /*0fd0*/  IMAD.U32 R189, RZ, RZ, UR11 ;  /* 0x0000000bffbd7e24 */ /* 0x000fe2000f8e00ff */
[----:B------:R-:W1:Y:S01]  /*0fe0*/  LDCU.128 UR8, c[0x3][URZ] ;  /* 0x00c00000ff0877ac */ /* 0x000e620008000c00 */
[C---:B------:R-:W-:Y:S02]  /*0ff0*/  DFMA R36, R22.reuse, R146, R20 ;  /* 0x000000921624722b */ /* 0x040fe40000000014 */
[----:B------:R-:W-:-:S02]  /*1000*/  DFMA R38, R22, R148, R38 ;  /* 0x000000941626722b */ /* 0x000fc40000000026 */
[C---:B------:R-:W-:Y:S02]  /*1010*/  DFMA R44, R22.reuse, R150, R44 ;  /* 0x00000096162c722b */ /* 0x040fe4000000002c */
[C---:B------:R-:W-:Y:S02]  /*1020*/  DFMA R46, R22.reuse, R152, R46 ;  /* 0x00000098162e722b */ /* 0x040fe4000000002e */
[C---:B------:R-:W-:Y:S02]  /*1030*/  DFMA R100, R22.reuse, R14, R50 ;  /* 0x0000000e1664722b */ /* 0x040fe40000000032 */
[----:B------:R-:W-:Y:S01]  /*1040*/  DFMA R104, R22, R16, R104 ;  /* 0x000000101668722b */ /* 0x000fe20000000068 */
[----:B------:R-:W-:Y:S01]  /*1050*/  MOV R20, UR58 ;  /* 0x0000003a00147c02 */ /* 0x000fe20008000f00 */
[----:B------:R-:W-:Y:S01]  /*1060*/  IMAD.U32 R21, RZ, RZ, UR59 ;  /* 0x0000003bff157e24 */ /* 0x000fe2000f8e00ff */
[----:B------:R-:W-:Y:S01]  /*1070*/  MOV R23, UR63 ;  /* 0x0000003f00177c02 */ /* 0x000fe20008000f00 */
[----:B------:R-:W-:Y:S01]  /*1080*/  IMAD.U32 R22, RZ, RZ, UR62 ;  /* 0x0000003eff167e24 */ /* 0x000fe2000f8e00ff */
[C---:B------:R-:W-:Y:S01]  /*1090*/  DFMA R32, R26.reuse, R122, R18 ;  /* 0x0000007a1a20722b */ /* 0x040fe20000000012 */
[----:B------:R-:W-:Y:S01]  /*10a0*/  MOV R18, UR50 ;  /* 0x0000003200127c02 */ /* 0x000fe20008000f00 */
[----:B------:R-:W-:Y:S01]  /*10b0*/  IMAD.U32 R19, RZ, RZ, UR51 ;  /* 0x00000033ff137e24 */ /* 0x000fe2000f8e00ff */
[C---:B------:R-:W-:Y:S01]  /*10c0*/  DFMA R42, R26.reuse, R156, R42 ;  /* 0x0000009c1a2a722b */ /* 0x040fe2000000002a */
[----:B------:R-:W2:Y:S01]  /*10d0*/  LDCU.128 UR48, c[0x3][0x140] ;  /* 0x00c02800ff3077ac */ /* 0x000ea20008000c00 */
        /* <DEDUP_REMOVED lines=8> */
[----:B----4-:R-:W-:Y:S01]  /*1160*/  IMAD.U32 R24, RZ, RZ, UR36 ;  /* 0x00000024ff187e24 */ /* 0x010fe2000f8e00ff */
[----:B------:R-:W-:Y:S01]  /*1170*/  MOV R25, UR37 ;  /* 0x0000002500197c02 */ /* 0x000fe20008000f00 */
[----:B------:R-:W-:Y:S02]  /*1180*/  DFMA R112, R28, R174, R42 ;  /* 0x000000ae1c70722b */ /* 0x000fe4000000002a */
[----:B------:R-:W-:-:S03]  /*1190*/  DFMA R42, R52, R180, R38 ;  /* 0x000000b4342a722b */ /* 0x000fc60000000026 */
[----:B------:R-:W-:Y:S01]  /*11a0*/  DFMA R104, R28, R24, R102 ;  /* 0x000000181c68722b */ /* 0x000fe20000000066 */
[----:B-1----:R-:W-:Y:S01]  /*11b0*/  IMAD.U32 R38, RZ, RZ, UR8 ;  /* 0x00000008ff267e24 */ /* 0x002fe2000f8e00ff */
[----:B------:R-:W-:Y:S01]  /*11c0*/  DFMA R102, R52, R178, R36 ;  /* 0x000000b23466722b */ /* 0x000fe20000000024 */
[----:B------:R-:W-:Y:S01]  /*11d0*/  IMAD.U32 R39, RZ, RZ, UR9 ;  /* 0x00000009ff277e24 */ /* 0x000fe2000f8e00ff */
[----:B------:R-:W-:Y:S01]  /*11e0*/  MOV R36, UR10 ;  /* 0x0000000a00247c02 */ /* 0x000fe20008000f00 */
[----:B------:R-:W-:Y:S01]  /*11f0*/  IMAD.U32 R37, RZ, RZ, UR11 ;  /* 0x0000000bff257e24 */ /* 0x000fe2000f8e00ff */
[----:B------:R-:W1:Y:S01]  /*1200*/  LDCU.128 UR8, c[0x3][0x700] ;  /* 0x00c0e000ff0877ac */ /* 0x000e620008000c00 */
[C---:B------:R-:W-:Y:S02]  /*1210*/  DFMA R34, R26.reuse, R126, R34 ;  /* 0x0000007e1a22722b */ /* 0x040fe40000000022 */
[C---:B------:R-:W-:Y:S02]  /*1220*/  DFMA R40, R26.reuse, R154, R40 ;  /* 0x0000009a1a28722b */ /* 0x040fe40000000028 */
[----:B------:R-:W-:-:S02]  /*1230*/  DFMA R48, R26, R158, R48 ;  /* 0x0000009e1a30722b */ /* 0x000fc40000000030 */
[----:B------:R-:W-:Y:S02]  /*1240*/  DFMA R106, R26, R18, R106 ;  /* 0x000000121a6a722b */ /* 0x000fe4000000006a */
[----:B------:R-:W-:Y:S01]  /*1250*/  DADD R30, R2, R2 ;  /* 0x00000000021e7229 */ /* 0x000fe20000000002 */
[----:B--2---:R-:W-:Y:S02]  /*1260*/  IMAD.U32 R26, RZ, RZ, UR48 ;  /* 0x00000030ff1a7e24 */ /* 0x004fe4000f8e00ff */
[----:B------:R-:W-:Y:S01]  /*1270*/  IMAD.U32 R27, RZ, RZ, UR49 ;  /* 0x00000031ff1b7e24 */ /* 0x000fe2000f8e00ff */
[C---:B------:R-:W-:Y:S02]  /*1280*/  DFMA R32, R28.reuse, R124, R32 ;  /* 0x0000007c1c20722b */ /* 0x040fe40000000020 */
[C---:B------:R-:W-:Y:S02]  /*1290*/  DFMA R34, R28.reuse, R128, R34 ;  /* 0x000000801c22722b */ /* 0x040fe40000000022 */
[----:B------:R-:W-:-:S02]  /*12a0*/  DFMA R116, R28, R172, R40 ;  /* 0x000000ac1c74722b */ /* 0x000fc40000000028 */
[C---:B------:R-:W-:Y:S02]  /*12b0*/  DFMA R48, R28.reuse, R176, R48 ;  /* 0x000000b01c30722b */ /* 0x040fe40000000030 */
[----:B------:R-:W-:Y:S02]  /*12c0*/  DFMA R106, R28, R26, R106 ;  /* 0x0000001a1c6a722b */ /* 0x000fe4000000006a */
[----:B------:R-:W-:Y:S01]  /*12d0*/  DMUL R108, R30, 0.5 ;  /* 0x3fe000001e6c7828 */ /* 0x000fe20000000000 */
[----:B0-----:R-:W-:Y:S01]  /*12e0*/  IMAD.U32 R28, RZ, RZ, UR28 ;  /* 0x0000001cff1c7e24 */ /* 0x001fe2000f8e00ff */
[----:B------:R-:W-:Y:S01]  /*12f0*/  MOV R30, UR16 ;  /* 0x00000010001e7c02 */ /* 0x000fe20008000f00 */
[----:B------:R-:W-:Y:S01]  /*1300*/  IMAD.U32 R29, RZ, RZ, UR29 ;  /* 0x0000001dff1d7e24 */ /* 0x000fe2000f8e00ff */
[----:B------:R1:W-:Y:S01]  /*1310*/  STL.64 [R1+0xb0], R38 ;  /* 0x0000b02601007387 */ /* 0x0003e20000100a00 */
[----:B------:R-:W-:-:S03]  /*1320*/  IMAD.U32 R31, RZ, RZ, UR17 ;  /* 0x00000011ff1f7e24 */ /* 0x000fc6000f8e00ff */
[----:B------:R0:W-:Y:S01]  /*1330*/  STL.64 [R1+0xa0], R36 ;  /* 0x0000a02401007387 */ /* 0x0001e20000100a00 */
[C---:B------:R-:W-:Y:S02]  /*1340*/  DFMA R46, R52.reuse, R182, R44 ;  /* 0x000000b6342e722b */ /* 0x040fe4000000002c */
[C---:B------:R-:W-:Y:S02]  /*1350*/  DFMA R54, R52.reuse, R130, R54 ;  /* 0x000000823436722b */ /* 0x040fe40000000036 */
[C---:B------:R-:W-:Y:S01]  /*1360*/  DFMA R40, R52.reuse, R184, R50 ;  /* 0x000000b83428722b */ /* 0x040fe20000000032 */
[----:B-1----:R-:W-:Y:S02]  /*1370*/  IMAD.U32 R38, RZ, RZ, UR8 ;  /* 0x00000008ff267e24 */ /* 0x002fe4000f8e00ff */
[----:B------:R-:W-:Y:S01]  /*1380*/  IMAD.U32 R39, RZ, RZ, UR9 ;  /* 0x00000009ff277e24 */ /* 0x000fe2000f8e00ff */
[----:B0-----:R-:W-:Y:S01]  /*1390*/  MOV R36, UR10 ;  /* 0x0000000a00247c02 */ /* 0x001fe20008000f00 */
[----:B------:R-:W-:Y:S01]  /*13a0*/  IMAD.U32 R37, RZ, RZ, UR11 ;  /* 0x0000000bff257e24 */ /* 0x000fe2000f8e00ff */
[----:B------:R-:W0:Y:S01]  /*13b0*/  LDCU.128 UR8, c[0x3][0x10] ;  /* 0x00c00200ff0877ac */ /* 0x000e220008000c00 */
[----:B------:R-:W-:-:S02]  /*13c0*/  DFMA R44, R52, R28, R100 ;  /* 0x0000001c342c722b */ /* 0x000fc40000000064 */
[----:B------:R-:W-:Y:S02]  /*13d0*/  DFMA R52, R52, R30, R110 ;  /* 0x0000001e3434722b */ /* 0x000fe4000000006e */
[C---:B------:R-:W-:Y:S01]  /*13e0*/  DFMA R50, R108.reuse, R186, R32 ;  /* 0x000000ba6c32722b */ /* 0x040fe20000000020 */
[----:B------:R-:W-:Y:S01]  /*13f0*/  MOV R32, UR38 ;  /* 0x0000002600207c02 */ /* 0x000fe20008000f00 */
[----:B------:R-:W-:Y:S01]  /*1400*/  IMAD.U32 R33, RZ, RZ, UR39 ;  /* 0x00000027ff217e24 */ /* 0x000fe2000f8e00ff */
[C---:B------:R-:W-:Y:S01]  /*1410*/  DFMA R110, R108.reuse, R188, R34 ;  /* 0x000000bc6c6e722b */ /* 0x040fe20000000022 */
[----:B------:R-:W-:Y:S01]  /*1420*/  IMAD.U32 R34, RZ, RZ, UR50 ;  /* 0x00000032ff227e24 */ /* 0x000fe2000f8e00ff */
[----:B------:R-:W-:Y:S01]  /*1430*/  MOV R35, UR51 ;  /* 0x0000003300237c02 */ /* 0x000fe20008000f00 */
[C---:B------:R-:W-:Y:S01]  /*1440*/  DFMA R116, R108.reuse, R190, R116 ;  /* 0x000000be6c74722b */ /* 0x040fe20000000074 */
[----:B------:R1:W-:Y:S01]  /*1450*/  STL.64 [R1+0xa8], R38 ;  /* 0x0000a82601007387 */ /* 0x0003e20000100a00 */
[----:B------:R-:W-:-:S02]  /*1460*/  DFMA R112, R108, R192, R112 ;  /* 0x000000c06c70722b */ /* 0x000fc40000000070 */
[C---:B------:R-:W-:Y:S02]  /*1470*/  DFMA R100, R108.reuse, R194, R48 ;  /* 0x000000c26c64722b */ /* 0x040fe40000000030 */
[C---:B------:R-:W-:Y:S02]  /*1480*/  DFMA R104, R108.reuse, R32, R104 ;  /* 0x000000206c68722b */ /* 0x040fe40000000068 */
[----:B------:R-:W-:Y:S01]  /*1490*/  DFMA R108, R108, R34, R106 ;  /* 0x000000226c6c722b */ /* 0x000fe2000000006a */
[----:B------:R-:W-:Y:S01]  /*14a0*/  IMAD.U32 R106, RZ, RZ, UR4 ;  /* 0x00000004ff6a7e24 */ /* 0x000fe2000f8e00ff */
[----:B------:R-:W-:Y:S01]  /*14b0*/  MOV R107, UR5 ;  /* 0x00000005006b7c02 */ /* 0x000fe20008000f00 */
[----:B-1----:R-:W-:Y:S02]  /*14c0*/  IMAD.U32 R38, RZ, RZ, UR6 ;  /* 0x00000006ff267e24 */ /* 0x002fe4000f8e00ff */
[----:B------:R-:W-:Y:S01]  /*14d0*/  IMAD.U32 R39, RZ, RZ, UR7 ;  /* 0x00000007ff277e24 */ /* 0x000fe2000f8e00ff */
[----:B------:R-:W1:Y:S01]  /*14e0*/  LDCU.128 UR4, c[0x3][0x20] ;  /* 0x00c00400ff0477ac */ /* 0x000e620008000c00 */
[----:B------:R2:W-:Y:S01]  /*14f0*/  STL.64 [R1+0x98], R36 ;  /* 0x0000982401007387 */ /* 0x0005e20000100a00 */
[----:B------:R-:W-:Y:S01]  /*1500*/  DADD R48, R2, -R2 ;  /* 0x0000000002307229 */ /* 0x000fe20000000802 */
[----:B0-----:R-:W-:Y:S01]  /*1510*/  IMAD.U32 R2, RZ, RZ, UR10 ;  /* 0x0000000aff027e24 */ /* 0x001fe2000f8e00ff */
[----:B------:R-:W-:-:S02]  /*1520*/  MOV R3, UR11 ;  /* 0x0000000b00037c02 */ /* 0x000fc40008000f00 */
[----:B--2---:R-:W-:Y:S01]  /*1530*/  MOV R36, UR8 ;  /* 0x0000000800247c02 */ /* 0x004fe20008000f00 */
[----:B------:R-:W-:-:S05]  /*1540*/  IMAD.U32 R37, RZ, RZ, UR9 ;  /* 0x00000009ff257e24 */ /* 0x000fca000f8e00ff */
[----:B------:R-:W-:Y:S04]  /*1550*/  STL.64 [R1+0x90], R36 ;  /* 0x0000902401007387 */ /* 0x000fe80000100a00 */
[----:B------:R0:W-:Y:S04]  /*1560*/  STL.64 [R1+0x80], R2 ;  /* 0x0000800201007387 */ /* 0x0001e80000100a00 */
[----:B------:R2:W-:Y:S01]  /*1570*/  STL.64 [R1+0x88], R106 ;  /* 0x0000886a01007387 */ /* 0x0005e20000100a00 */
[----:B0-----:R-:W-:-:S03]  /*1580*/  LOP3.LUT R2, R234, 0xffff, RZ, 0xc0, !PT ;  /* 0x0000ffffea027812 */ /* 0x001fc600078ec0ff */
[----:B------:R0:W-:Y:S01]  /*1590*/  STL.64 [R1+0x78], R38 ;  /* 0x0000782601007387 */ /* 0x0001e20000100a00 */
[----:B-1----:R-:W-:Y:S02]  /*15a0*/  IMAD.U32 R3, RZ, RZ, UR7 ;  /* 0x00000007ff037e24 */ /* 0x002fe4000f8e00ff */
[----:B--2---:R-:W-:Y:S02]  /*15b0*/  IMAD R106, R2, 0x1746, RZ ;  /* 0x00001746026a7824 */ /* 0x004fe400078e02ff */
[----:B------:R-:W-:Y:S02]  /*15c0*/  IMAD.U32 R2, RZ, RZ, UR6 ;  /* 0x00000006ff027e24 */ /* 0x000fe4000f8e00ff */
[----:B0-----:R-:W-:Y:S01]  /*15d0*/  IMAD.U32 R38, RZ, RZ, UR4 ;  /* 0x00000004ff267e24 */ /* 0x001fe2000f8e00ff */
[----:B------:R-:W-:Y:S01]  /*15e0*/  MOV R39, UR5 ;  /* 0x0000000500277c02 */ /* 0x000fe20008000f00 */
[----:B------:R-:W0:Y:S01]  /*15f0*/  LDCU.128 UR4, c[0x3][0x720] ;  /* 0x00c0e400ff0477ac */ /* 0x000e220008000c00 */
[----:B------:R-:W-:-:S02]  /*1600*/  IMAD.U32 R202, RZ, RZ, UR34 ;  /* 0x00000022ffca7e24 */ /* 0x000fc4000f8e00ff */
[----:B------:R-:W-:Y:S01]  /*1610*/  IMAD.U32 R203, RZ, RZ, UR35 ;  /* 0x00000023ffcb7e24 */ /* 0x000fe2000f8e00ff */
[----:B------:R-:W-:Y:S04]  /*1620*/  STL.64 [R1+0x70], R38 ;  /* 0x0000702601007387 */ /* 0x000fe80000100a00 */
[----:B------:R1:W-:Y:S01]  /*1630*/  STL.64 [R1+0x60], R2 ;  /* 0x0000600201007387 */ /* 0x0003e20000100a00 */
[----:B0-----:R-:W-:Y:S01]  /*1640*/  IMAD.U32 R114, RZ, RZ, UR4 ;  /* 0x00000004ff727e24 */ /* 0x001fe2000f8e00ff */
[----:B-1----:R-:W-:Y:S01]  /*1650*/  DFMA R2, R48, R202, R46 ;  /* 0x000000ca3002722b */ /* 0x002fe2000000002e */
[----:B------:R-:W-:Y:S01]  /*1660*/  MOV R115, UR5 ;  /* 0x0000000500737c02 */ /* 0x000fe20008000f00 */
[----:B------:R-:W-:Y:S01]  /*1670*/  IMAD.U32 R107, RZ, RZ, UR7 ;  /* 0x00000007ff6b7e24 */ /* 0x000fe2000f8e00ff */
[----:B------:R-:W-:Y:S01]  /*1680*/  SHF.R.U32.HI R46, RZ, 0x10, R106 ;  /* 0x00000010ff2e7819 */ /* 0x000fe2000001166a */
[----:B------:R-:W-:Y:S01]  /*1690*/  IMAD.U32 R106, RZ, RZ, UR6 ;  /* 0x00000006ff6a7e24 */ /* 0x000fe2000f8e00ff */
[----:B------:R-:W0:Y:S01]  /*16a0*/  LDCU.128 UR4, c[0x3][0x30] ;  /* 0x00c00600ff0477ac */ /* 0x000e220008000c00 */
[----:B------:R1:W-:Y:S01]  /*16b0*/  STL.64 [R1+0x68], R114 ;  /* 0x0000687201007387 */ /* 0x0003e20000100a00 */
[----:B------:R-:W2:Y:S01]  /*16c0*/  S2R R0, SR_CgaCtaId ;  /* 0x0000000000007919 */ /* 0x000ea20000008800 */
        /* <DEDUP_REMOVED lines=13> */
[----:B------:R-:W-:Y:S02]  /*17a0*/  PRMT R106, R46, 0x9910, RZ ;  /* 0x000099102e6a7816 */ /* 0x000fe400000000ff */
[----:B------:R-:W-:Y:S01]  /*17b0*/  MOV R47, 0x400 ;  /* 0x00000400002f7802 */ /* 0x000fe20000000f00 */
[----:B------:R-:W-:Y:S03]  /*17c0*/  STL.64 [R1+0x48], R206 ;  /* 0x000048ce01007387 */ /* 0x000fe60000100a00 */
[----:B--2---:R-:W-:Y:S01]  /*17d0*/  LEA R47, R0, R47, 0x18 ;  /* 0x0000002f002f7211 */ /* 0x004fe200078ec0ff */
[----:B------:R1:W-:Y:S01]  /*17e0*/  STL.64 [R1+0x38], R114 ;  /* 0x0000387201007387 */ /* 0x0003e20000100a00 */
[----:B------:R-:W-:Y:S01]  /*17f0*/  IMAD R0, R106, 0xb, RZ ;  /* 0x0000000b6a007824 */ /* 0x000fe200078e02ff */
[----:B------:R-:W-:Y:S01]  /*1800*/  MOV R197, UR65 ;  /* 0x0000004100c57c02 */ /* 0x000fe20008000f00 */
[----:B------:R-:W-:Y:S01]  /*1810*/  IMAD.U32 R196, RZ, RZ, UR64 ;  /* 0x00000040ffc47e24 */ /* 0x000fe2000f8e00ff */
[----:B------:R-:W-:Y:S01]  /*1820*/  MOV R199, UR75 ;  /* 0x0000004b00c77c02 */ /* 0x000fe20008000f00 */
[----:B------:R-:W-:-:S02]  /*1830*/  IMAD.U32 R198, RZ, RZ, UR74 ;  /* 0x0000004affc67e24 */ /* 0x000fc4000f8e00ff */
[----:B0-----:R-:W-:Y:S02]  /*1840*/  IMAD.U32 R106, RZ, RZ, UR6 ;  /* 0x00000006ff6a7e24 */ /* 0x001fe4000f8e00ff */
[----:B-1----:R-:W-:Y:S01]  /*1850*/  IMAD.U32 R114, RZ, RZ, UR4 ;  /* 0x00000004ff727e24 */ /* 0x002fe2000f8e00ff */
[----:B------:R-:W-:Y:S01]  /*1860*/  MOV R115, UR5 ;  /* 0x0000000500737c02 */ /* 0x000fe20008000f00 */
[----:B------:R-:W-:Y:S01]  /*1870*/  IMAD.U32 R107, RZ, RZ, UR7 ;  /* 0x00000007ff6b7e24 */ /* 0x000fe2000f8e00ff */
[----:B------:R-:W0:Y:S01]  /*1880*/  LDCU.128 UR4, c[0x3][0x740] ;  /* 0x00c0e800ff0477ac */ /* 0x000e220008000c00 */
[C---:B------:R-:W-:Y:S01]  /*1890*/  DFMA R54, R48.reuse, R196, R54 ;  /* 0x000000c43036722b */ /* 0x040fe20000000036 */
        /* <DEDUP_REMOVED lines=96> */
.L_x_116:
[C---:B-12---:R-:W-:Y:S02]  /*1ea0*/  PRMT R2, R0.reuse, 0x9910, RZ ;  /* 0x0000991000027816 */ /* 0x046fe400000000ff */
[----:B------:R-:W-:-:S03]  /*1eb0*/  ISETP.GE.U32.AND P2, PT, R0, 0x21, PT ;  /* 0x000000210000780c */ /* 0x000fc60003f46070 */
[----:B------:R-:W-:-:S05]  /*1ec0*/  IMAD R2, R2, 0x75, RZ ;  /* 0x0000007502027824 */ /* 0x000fca00078e02ff */
[----:B------:R-:W-:-:S04]  /*1ed0*/  LOP3.LUT R2, R2, 0xffff, RZ, 0xc0, !PT ;  /* 0x0000ffff02027812 */ /* 0x000fc800078ec0ff */
[----:B------:R-:W-:-:S05]  /*1ee0*/  SHF.R.U32.HI R2, RZ, 0x8, R2 ;  /* 0x00000008ff027819 */ /* 0x000fca0000011602 */
[----:B------:R-:W-:-:S05]  /*1ef0*/  IMAD.MOV R3, RZ, RZ, -R2 ;  /* 0x000000ffff037224 */ /* 0x000fca00078e0a02 */
        /* <DEDUP_REMOVED lines=10> */
[----:B------:R-:W-:-:S05]  /*1fa0*/  PRMT R101, R2, 0x7710, RZ ;  /* 0x0000771002657816 */ /* 0x000fca00000000ff */
[----:B------:R-:W-:Y:S02]  /*1fb0*/  IMAD.IADD R2, R101, 0x1, R0 ;  /* 0x0000000165027824 */ /* 0x000fe400078e0200 */
[----:B------:R-:W-:-:S03]  /*1fc0*/  VIADD R0, R0, 0x79 ;  /* 0x0000007900007836 */ /* 0x000fc60000000000 */
[----:B------:R-:W-:-:S04]  /*1fd0*/  LOP3.LUT R2, R2, 0xff, RZ, 0xc0, !PT ;  /* 0x000000ff02027812 */ /* 0x000fc800078ec0ff */
[----:B------:R-:W-:-:S05]  /*1fe0*/  LEA R2, R2, R3, 0x3 ;  /* 0x0000000302027211 */ /* 0x000fca00078e18ff */
        /* <DEDUP_REMOVED lines=11> */
[----:B------:R-:W-:Y:S01]  /*20a0*/  DADD R208, R208, -R104 ;  /* 0x00000000d0d07229 */ /* 0x000fe20000000868 */
[----:B------:R-:W1:Y:S01]  /*20b0*/  LDS.64 R104, [R2+0x230] ;  /* 0x0002300002687984 */ /* 0x000e620000000a00 */
        /* <DEDUP_REMOVED lines=23> */
[----:B---3--:R-:W-:Y:S02]  /*2230*/  DADD R224, R226, R116 ;  /* 0x00000000e2e07229 */ /* 0x008fe40000000074 */
[----:B------:R-:W-:Y:S02]  /*2240*/  DFMA R216, R228, R86, R216 ;  /* 0x00000056e4d8722b */ /* 0x000fe400000000d8 */
[----:B------:R-:W-:Y:S02]  /*2250*/  DADD R116, R226, -R116 ;  /* 0x00000000e2747229 */ /* 0x000fe40000000874 */
        /* <DEDUP_REMOVED lines=22> */
[C-C-:B-----5:R-:W-:Y:S02]  /*23c0*/  DADD R116, R218.reuse, R108.reuse ;  /* 0x00000000da747229 */ /* 0x160fe4000000006c */
[----:B------:R-:W-:Y:S02]  /*23d0*/  DADD R218, R218, -R108 ;  /* 0x00000000dada7229 */ /* 0x000fe4000000086c */
[----:B------:R-:W-:Y:S02]  /*23e0*/  DFMA R110, R224, R126, R110 ;  /* 0x0000007ee06e722b */ /* 0x000fe4000000006e */
[----:B------:R-:W-:Y:S02]  /*23f0*/  DFMA R216, R112, R164, R216 ;  /* 0x000000a470d8722b */ /* 0x000fe400000000d8 */
[----:B-1----:R-:W-:-:S02]  /*2400*/  DADD R108, R104, R104 ;  /* 0x00000000686c7229 */ /* 0x002fc40000000068 */
        /* <DEDUP_REMOVED lines=42> */
[C-C-:B------:R-:W-:Y:S02]  /*26b0*/  DADD R108, R110.reuse, -R216.reuse ;  /* 0x000000006e6c7229 */ /* 0x140fe400000008d8 */
        /* <DEDUP_REMOVED lines=28> */
.L_x_115:
[----:B0-----:R-:W-:Y:S05]  /*2880*/  BSYNC.RECONVERGENT B0 ;  /* 0x0000000000007941 */ /* 0x001fea0003800200 */
.L_x_114:
        /* <DEDUP_REMOVED lines=19> */
[----:B-12---:R-:W-:-:S07]  /*29c0*/  IMAD.MOV.U32 R2, RZ, RZ, R234 ;  /* 0x000000ffff027224 */ /* 0x006fce00078e00ea */
.L_x_119:
[----:B------:R-:W2:Y:S01]  /*29d0*/  LDL.64 R70, [R1+0xb0] ;  /* 0x0000b00001467983 */ /* 0x000ea20000100a00 */
[----:B------:R-:W1:Y:S03]  /*29e0*/  LDCU.128 UR72, c[0x3][0x800] ;  /* 0x00c10000ff4877ac */ /* 0x000e660008000c00 */
[----:B------:R-:W5:Y:S04]  /*29f0*/  LDL R68, [R1+0xbc] ;  /* 0x0000bc0001447983 */ /* 0x000f680000100800 */
[----:B------:R-:W3:Y:S04]  /*2a00*/  LDL.64 R60, [R1+0x40] ;  /* 0x00004000013c7983 */ /* 0x000ee80000100a00 */
[----:B------:R-:W4:Y:S04]  /*2a10*/  LDL.64 R62, [R1+0x50] ;  /* 0x00005000013e7983 */ /* 0x000f280000100a00 */
[----:B------:R-:W4:Y:S01]  /*2a20*/  LDL.64 R64, [R1+0xa0] ;  /* 0x0000a00001407983 */ /* 0x000f220000100a00 */
[----:B-1----:R-:W-:Y:S01]  /*2a30*/  MOV R14, UR72 ;  /* 0x00000048000e7c02 */ /* 0x002fe20008000f00 */
[----:B------:R-:W-:Y:S01]  /*2a40*/  IMAD.U32 R15, RZ, RZ, UR73 ;  /* 0x00000049ff0f7e24 */ /* 0x000fe2000f8e00ff */
[----:B------:R-:W-:Y:S01]  /*2a50*/  MOV R21, UR75 ;  /* 0x0000004b00157c02 */ /* 0x000fe20008000f00 */
[----:B------:R-:W-:Y:S01]  /*2a60*/  IMAD.U32 R20, RZ, RZ, UR74 ;  /* 0x0000004aff147e24 */ /* 0x000fe2000f8e00ff */
[----:B------:R-:W1:Y:S01]  /*2a70*/  LDCU.128 UR72, c[0x3][0x110] ;  /* 0x00c02200ff4877ac */ /* 0x000e620008000c00 */
[----:B------:R-:W-:Y:S01]  /*2a80*/  LOP3.LUT R0, R2, 0xfe, RZ, 0xc0, !PT ;  /* 0x000000fe02007812 */ /* 0x000fe200078ec0ff */
        /* <DEDUP_REMOVED lines=20> */
[----:B------:R-:W4:Y:S01]  /*2bd0*/  LDL.64 R160, [R1+0x18] ;  /* 0x0000180001a07983 */ /* 0x000f220000100a00 */
[----:B0-----:R-:W-:Y:S01]  /*2be0*/  MOV.SPILL R83, UR55 ;  /* 0x0000003700537c02 */ /* 0x001fe20009000f00 */
[----:B------:R-:W0:Y:S02]  /*2bf0*/  LDCU UR55, c[0x0][0x380] ;  /* 0x00007000ff3777ac */ /* 0x000e240008000800 */
[----:B------:R-:W4:Y:S04]  /*2c00*/  LDL.64 R164, [R1+0x78] ;  /* 0x0000780001a47983 */ /* 0x000f280000100a00 */
[----:B------:R-:W4:Y:S01]  /*2c10*/  LDL.64 R158, [R1+0x70] ;  /* 0x00007000019e7983 */ /* 0x000f220000100a00 */
[----:B------:R-:W-:-:S03]  /*2c20*/  CS2R R220, SRZ ;  /* 0x0000000000dc7805 */ /* 0x000fc6000001ff00 */
[----:B------:R-:W4:Y:S01]  /*2c30*/  LDL.64 R186, [R1+0x68] ;  /* 0x0000680001ba7983 */ /* 0x000f220000100a00 */
[----:B-1----:R-:W-:Y:S01]  /*2c40*/  MOV R4, UR72 ;  /* 0x0000004800047c02 */ /* 0x002fe20008000f00 */
[----:B------:R-:W-:Y:S01]  /*2c50*/  IMAD.U32 R5, RZ, RZ, UR73 ;  /* 0x00000049ff057e24 */ /* 0x000fe2000f8e00ff */
[----:B------:R-:W-:Y:S01]  /*2c60*/  MOV R7, UR75 ;  /* 0x0000004b00077c02 */ /* 0x000fe20008000f00 */
[----:B------:R-:W-:Y:S01]  /*2c70*/  IMAD.U32 R6, RZ, RZ, UR74 ;  /* 0x0000004aff067e24 */ /* 0x000fe2000f8e00ff */
[----:B------:R-:W1:Y:S01]  /*2c80*/  LDCU.128 UR72, c[0x3][0x820] ;  /* 0x00c10400ff4877ac */ /* 0x000e620008000c00 */
[----:B------:R-:W4:Y:S01]  /*2c90*/  LDL.64 R184, [R1+0x8] ;  /* 0x0000080001b87983 */ /* 0x000f220000100a00 */
[----:B------:R-:W-:-:S03]  /*2ca0*/  CS2R R214, SRZ ;  /* 0x0000000000d67805 */ /* 0x000fc6000001ff00 */
[----:B------:R-:W4:Y:S04]  /*2cb0*/  LDL.64 R182, [R1+0x60] ;  /* 0x0000600001b67983 */ /* 0x000f280000100a00 */
[----:B------:R-:W4:Y:S04]  /*2cc0*/  LDL.64 R176, [R1+0x58] ;  /* 0x0000580001b07983 */ /* 0x000f280000100a00 */
[----:B------:R-:W4:Y:S01]  /*2cd0*/  LDL.64 R174, [R1] ;  /* 0x0000000001ae7983 */ /* 0x000f220000100a00 */
        /* <DEDUP_REMOVED lines=19> */
[----:B------:R-:W1:Y:S01]  /*2e10*/  LDCU.128 UR72, c[0x3][0x840] ;  /* 0x00c10800ff4877ac */ /* 0x000e620008000c00 */
[----:B------:R-:W-:-:S04]  /*2e20*/  SHF.R.U32.HI R0, RZ, 0x1, R0 ;  /* 0x00000001ff007819 */ /* 0x000fc80000011600 */
[----:B------:R-:W-:Y:S01]  /*2e30*/  PRMT R0, R0, 0x9910, RZ ;  /* 0x0000991000007816 */ /* 0x000fe200000000ff */
[----:B-1----:R-:W-:Y:S02]  /*2e40*/  IMAD.U32 R38, RZ, RZ, UR74 ;  /* 0x0000004aff267e24 */ /* 0x002fe4000f8e00ff */
[----:B------:R-:W-:Y:S02]  /*2e50*/  IMAD.U32 R39, RZ, RZ, UR75 ;  /* 0x0000004bff277e24 */ /* 0x000fe4000f8e00ff */
[----:B------:R-:W-:-:S05]  /*2e60*/  IMAD R0, R0, 0x93, RZ ;  /* 0x0000009300007824 */ /* 0x000fca00078e02ff */
[----:B------:R-:W-:-:S04]  /*2e70*/  LOP3.LUT R0, R0, 0xffff, RZ, 0xc0, !PT ;  /* 0x0000ffff00007812 */ /* 0x000fc800078ec0ff */
[----:B------:R-:W-:-:S04]  /*2e80*/  SHF.R.U32.HI R0, RZ, 0xa, R0 ;  /* 0x0000000aff007819 */ /* 0x000fc80000011600 */
[----:B------:R-:W-:-:S05]  /*2e90*/  PRMT R56, R0, 0x9910, RZ ;  /* 0x0000991000387816 */ /* 0x000fca00000000ff */
[----:B------:R-:W-:-:S05]  /*2ea0*/  IMAD R56, R56, 0xe, RZ ;  /* 0x0000000e38387824 */ /* 0x000fca00078e02ff */
[----:B------:R-:W-:-:S04]  /*2eb0*/  IADD3 R56, PT, PT, RZ, -R56, RZ ;  /* 0x80000038ff387210 */ /* 0x000fc80007ffe0ff */
[----:B------:R-:W-:-:S05]  /*2ec0*/  PRMT R57, R56, 0x7710, RZ ;  /* 0x0000771038397816 */ /* 0x000fca00000000ff */
[----:B------:R-:W-:-:S05]  /*2ed0*/  IMAD.IADD R56, R57, 0x1, R2 ;  /* 0x0000000139387824 */ /* 0x000fca00078e0202 */
[----:B------:R-:W-:Y:S01]  /*2ee0*/  LOP3.LUT R67, R56, 0xff, RZ, 0xc0, !PT ;  /* 0x000000ff38437812 */ /* 0x000fe200078ec0ff */
[----:B------:R-:W-:-:S03]  /*2ef0*/  IMAD.U32 R30, RZ, RZ, UR72 ;  /* 0x00000048ff1e7e24 */ /* 0x000fc6000f8e00ff */
[----:B------:R-:W-:Y:S01]  /*2f00*/  PRMT R56, R67, 0x5410, R0 ;  /* 0x0000541043387816 */ /* 0x000fe20000000000 */
[----:B------:R-:W-:Y:S01]  /*2f10*/  UMOV UR72, 0xc40e ;  /* 0x0000c40e00487882 */ /* 0x000fe20000000000 */
[----:B--2---:R-:W-:Y:S02]  /*2f20*/  R2UR UR74, R70 ;  /* 0x00000000464a72ca */ /* 0x004fe400000e0000 */
[----:B------:R-:W-:Y:S02]  /*2f30*/  R2UR UR75, R71 ;  /* 0x00000000474b72ca */ /* 0x000fe400000e0000 */
[----:B------:R-:W2:Y:S01]  /*2f40*/  LDL.64 R70, [R1+0x38] ;  /* 0x0000380001467983 */ /* 0x000ea20000100a00 */
[----:B------:R-:W-:Y:S02]  /*2f50*/  IDP.2A.LO.U16.U8 R66, R56, UR72, RZ ;  /* 0x0000004838427c26 */ /* 0x000fe400080010ff */
[----:B------:R-:W1:Y:S02]  /*2f60*/  @!P0 LDC.64 R56, c[0x0][0x388] ;  /* 0x0000e200ff388b82 */ /* 0x000e640000000a00 */
[----:B-----5:R-:W-:Y:S01]  /*2f70*/  @!P0 IMAD R59, R68, 0xab8, R66 ;  /* 0x00000ab8443b8824 */ /* 0x020fe200078e0242 */
[----:B------:R-:W-:-:S03]  /*2f80*/  MOV.SPILL R178, UR11 ;  /* 0x0000000b00b27c02 */ /* 0x000fc60009000f00 */
[----:B-1----:R-:W-:-:S05]  /*2f90*/  @!P0 IMAD.WIDE R56, R59, 0x8, R56 ;  /* 0x000000083b388825 */ /* 0x002fca00078e0238 */
[----:B------:R-:W5:Y:S04]  /*2fa0*/  @!P0 LDG.E.64.CONSTANT R220, desc[UR76][R56.64] ;  /* 0x0000004c38dc8981 */ /* 0x000f68000c1e9b00 */
[----:B------:R1:W5:Y:S01]  /*2fb0*/  @!P0 LDG.E.64.CONSTANT R214, desc[UR76][R56.64+0x68] ;  /* 0x0000684c38d68981 */ /* 0x000362000c1e9b00 */
[----:B0-----:R-:W-:Y:S02]  /*2fc0*/  ISETP.GE.AND P0, PT, R68, UR55, PT ;  /* 0x0000003744007c0c */ /* 0x001fe4000bf06270 */
[----:B------:R-:W-:Y:S02]  /*2fd0*/  MOV.SPILL R3, UR10 ;  /* 0x0000000a00037c02 */ /* 0x000fe40009000f00 */
[----:B---3--:R-:W-:Y:S02]  /*2fe0*/  R2UR UR10, R60 ;  /* 0x000000003c0a72ca */ /* 0x008fe400000e0000 */
[----:B------:R-:W-:-:S07]  /*2ff0*/  R2UR UR11, R61 ;  /* 0x000000003d0b72ca */ /* 0x000fce00000e0000 */
[----:B------:R-:W0:Y:S08]  /*3000*/  @!P0 LDC.64 R58, c[0x0][0x388] ;  /* 0x0000e200ff3a8b82 */ /* 0x000e300000000a00 */
[----:B------:R-:W3:Y:S01]  /*3010*/  @!P0 LDC.64 R60, c[0x0][0x388] ;  /* 0x0000e200ff3c8b82 */ /* 0x000ee20000000a00 */
[----:B------:R-:W-:Y:S02]  /*3020*/  MOV.SPILL R191, UR35 ;  /* 0x0000002300bf7c02 */ /* 0x000fe40009000f00 */
[----:B----4-:R-:W-:Y:S01]  /*3030*/  R2UR UR35, R63 ;  /* 0x000000003f2372ca */ /* 0x010fe200000e0000 */
[----:B------:R-:W-:Y:S01]  /*3040*/  @!P0 IMAD R63, R68, 0xab8, R66 ;  /* 0x00000ab8443f8824 */ /* 0x000fe200078e0242 */
[----:B------:R-:W-:-:S02]  /*3050*/  CS2R R210, SRZ ;  /* 0x0000000000d27805 */ /* 0x000fc4000001ff00 */
[----:B------:R-:W-:Y:S02]  /*3060*/  MOV.SPILL R190, UR34 ;  /* 0x0000002200be7c02 */ /* 0x000fe40009000f00 */
[----:B------:R-:W-:Y:S01]  /*3070*/  R2UR UR34, R62 ;  /* 0x000000003e2272ca */ /* 0x000fe200000e0000 */
[----:B-1----:R-:W1:Y:S01]  /*3080*/  @!P0 LDC.64 R56, c[0x0][0x388] ;  /* 0x0000e200ff388b82 */ /* 0x002e620000000a00 */
[----:B0-----:R-:W-:Y:S01]  /*3090*/  @!P0 IMAD.WIDE R58, R63, 0x8, R58 ;  /* 0x000000083f3a8825 */ /* 0x001fe200078e023a */
[----:B------:R-:W-:-:S04]  /*30a0*/  CS2R R208, SRZ ;  /* 0x0000000000d07805 */ /* 0x000fc8000001ff00 */
[----:B------:R-:W4:Y:S01]  /*30b0*/  @!P0 LDG.E.64.CONSTANT R210, desc[UR76][R58.64+0x60] ;  /* 0x0000604c3ad28981 */ /* 0x000f22000c1e9b00 */
[----:B---3--:R-:W-:Y:S01]  /*30c0*/  @!P0 IMAD.WIDE R60, R63, 0x8, R60 ;  /* 0x000000083f3c8825 */ /* 0x008fe200078e023c */
[----:B------:R-:W-:Y:S01]  /*30d0*/  CS2R R206, SRZ ;  /* 0x0000000000ce7805 */ /* 0x000fe2000001ff00 */
[----:B------:R-:W0:Y:S01]  /*30e0*/  @!P0 LDC.64 R62, c[0x0][0x388] ;  /* 0x0000e200ff3e8b82 */ /* 0x000e220000000a00 */
[----:B------:R3:W4:Y:S01]  /*30f0*/  @!P0 LDG.E.64.CONSTANT R208, desc[UR76][R58.64+0x8] ;  /* 0x0000084c3ad08981 */ /* 0x000722000c1e9b00 */
[----:B------:R-:W-:-:S03]  /*3100*/  CS2R R100, SRZ ;  /* 0x0000000000647805 */ /* 0x000fc6000001ff00 */
[----:B------:R-:W4:Y:S01]  /*3110*/  @!P0 LDG.E.64.CONSTANT R206, desc[UR76][R60.64+0x58] ;  /* 0x0000584c3cce8981 */ /* 0x000f22000c1e9b00 */
[----:B------:R-:W-:Y:S02]  /*3120*/  MOV R31, UR73 ;  /* 0x00000049001f7c02 */ /* 0x000fe40008000f00 */
[----:B------:R-:W-:Y:S01]  /*3130*/  R2UR UR73, R65 ;  /* 0x00000000414972ca */ /* 0x000fe200000e0000 */
[----:B---3--:R-:W3:Y:S01]  /*3140*/  @!P0 LDC.64 R58, c[0x0][0x388] ;  /* 0x0000e200ff3a8b82 */ /* 0x008ee20000000a00 */
[----:B------:R-:W-:Y:S01]  /*3150*/  @!P0 IMAD R65, R68, 0xab8, R66 ;  /* 0x00000ab844418824 */ /* 0x000fe200078e0242 */
[----:B------:R0:W4:Y:S01]  /*3160*/  @!P0 LDG.E.64.CONSTANT R100, desc[UR76][R60.64+0x10] ;  /* 0x0000104c3c648981 */ /* 0x000122000c1e9b00 */
[----:B------:R-:W-:Y:S02]  /*3170*/  CS2R R106, SRZ ;  /* 0x00000000006a7805 */ /* 0x000fe4000001ff00 */
[----:B------:R-:W-:Y:S01]  /*3180*/  R2UR UR72, R64 ;  /* 0x00000000404872ca */ /* 0x000fe200000e0000 */
[----:B-1----:R-:W-:Y:S01]  /*3190*/  @!P0 IMAD.WIDE R56, R65, 0x8, R56 ;  /* 0x0000000841388825 */ /* 0x002fe200078e0238 */
[----:B------:R-:W-:-:S02]  /*31a0*/  CS2R R110, SRZ ;  /* 0x00000000006e7805 */ /* 0x000fc4000001ff00 */
[----:B------:R-:W-:Y:S02]  /*31b0*/  CS2R R108, SRZ ;  /* 0x00000000006c7805 */ /* 0x000fe4000001ff00 */
[----:B------:R-:W4:Y:S01]  /*31c0*/  @!P0 LDG.E.64.CONSTANT R106, desc[UR76][R56.64+0x50] ;  /* 0x0000504c386a8981 */ /* 0x000f22000c1e9b00 */
[----:B0-----:R-:W-:Y:S01]  /*31d0*/  @!P0 IMAD.WIDE R62, R65, 0x8, R62 ;  /* 0x00000008413e8825 */ /* 0x001fe200078e023e */
[----:B------:R-:W-:Y:S01]  /*31e0*/  LOP3.LUT R69, R0, 0xffff, RZ, 0xc0, !PT ;  /* 0x0000ffff00457812 */ /* 0x000fe200078ec0ff */
[----:B------:R-:W0:Y:S01]  /*31f0*/  @!P0 LDC.64 R64, c[0x0][0x388] ;  /* 0x0000e200ff408b82 */ /* 0x000e220000000a00 */
[----:B------:R1:W4:Y:S01]  /*3200*/  @!P0 LDG.E.64.CONSTANT R110, desc[UR76][R56.64+0x18] ;  /* 0x0000184c386e8981 */ /* 0x000322000c1e9b00 */
[----:B------:R-:W-:Y:S01]  /*3210*/  @!P0 IMAD R61, R68, 0xab8, R66 ;  /* 0x00000ab8443d8824 */ /* 0x000fe200078e0242 */
[----:B------:R-:W-:Y:S02]  /*3220*/  CS2R R116, SRZ ;  /* 0x0000000000747805 */ /* 0x000fe4000001ff00 */
[----:B------:R-:W4:Y:S01]  /*3230*/  @!P0 LDG.E.64.CONSTANT R108, desc[UR76][R62.64+0x48] ;  /* 0x0000484c3e6c8981 */ /* 0x000f22000c1e9b00 */
[----:B------:R-:W-:Y:S01]  /*3240*/  CS2R R104, SRZ ;  /* 0x0000000000687805 */ /* 0x000fe2000001ff00 */
[----:B------:R-:W-:-:S02]  /*3250*/  IMAD R0, R69, 0x620, R252 ;  /* 0x0000062045007824 */ /* 0x000fc400078e02fc */
[----:B---3--:R-:W-:Y:S01]  /*3260*/  @!P0 IMAD.WIDE R60, R61, 0x8, R58 ;  /* 0x000000083d3c8825 */ /* 0x008fe200078e023a */
[----:B------:R-:W3:Y:S03]  /*3270*/  @!P0 LDG.E.64.CONSTANT R116, desc[UR76][R62.64+0x20] ;  /* 0x0000204c3e748981 */ /* 0x000ee6000c1e9b00 */
[----:B------:R-:W-:Y:S01]  /*3280*/  IMAD R0, R67, 0x70, R0 ;  /* 0x0000007043007824 */ /* 0x000fe200078e0200 */
[----:B------:R-:W3:Y:S01]  /*3290*/  @!P0 LDG.E.64.CONSTANT R104, desc[UR76][R60.64+0x40] ;  /* 0x0000404c3c688981 */ /* 0x000ee2000c1e9b00 */
[----:B------:R-:W-:Y:S01]  /*32a0*/  @!P0 IMAD R67, R68, 0xab8, R66 ;  /* 0x00000ab844438824 */ /* 0x000fe200078e0242 */
[----:B------:R-:W-:Y:S02]  /*32b0*/  CS2R R114, SRZ ;  /* 0x0000000000727805 */ /* 0x000fe4000001ff00 */
[----:B------:R-:W-:Y:S02]  /*32c0*/  CS2R R102, SRZ ;  /* 0x0000000000667805 */ /* 0x000fe4000001ff00 */
[----:B------:R-:W-:Y:S01]  /*32d0*/  CS2R R112, SRZ ;  /* 0x0000000000707805 */ /* 0x000fe2000001ff00 */
[----:B------:R-:W-:Y:S04]  /*32e0*/  LDS.64 R132, [R0+0x50] ;  /* 0x0000500000847984 */ /* 0x000fe80000000a00 */
[----:B------:R1:W3:Y:S01]  /*32f0*/  @!P0 LDG.E.64.CONSTANT R114, desc[UR76][R60.64+0x28] ;  /* 0x0000284c3c728981 */ /* 0x0002e2000c1e9b00 */
[----:B0-----:R-:W-:-:S03]  /*3300*/  @!P0 IMAD.WIDE R66, R67, 0x8, R64 ;  /* 0x0000000843428825 */ /* 0x001fc600078e0240 */
[----:B-1----:R-:W0:Y:S04]  /*3310*/  LDS.128 R56, [R0] ;  /* 0x0000000000387984 */ /* 0x002e280000000c00 */
[----:B------:R-:W3:Y:S04]  /*3320*/  @!P0 LDG.E.64.CONSTANT R102, desc[UR76][R66.64+0x38] ;  /* 0x0000384c42668981 */ /* 0x000ee8000c1e9b00 */
[----:B------:R1:W3:Y:S04]  /*3330*/  @!P0 LDG.E.64.CONSTANT R112, desc[UR76][R66.64+0x30] ;  /* 0x0000304c42708981 */ /* 0x0002e8000c1e9b00 */
[----:B------:R-:W1:Y:S01]  /*3340*/  LDS.128 R128, [R0+0x40] ;  /* 0x0000400000807984 */ /* 0x000e620000000c00 */
[----:B------:R-:W-:-:S02]  /*3350*/  MOV.SPILL R193, UR59 ;  /* 0x0000003b00c17c02 */ /* 0x000fc40009000f00 */
[----:B------:R-:W-:Y:S01]  /*3360*/  MOV.SPILL R192, UR58 ;  /* 0x0000003a00c07c02 */ /* 0x000fe20009000f00 */
[----:B------:R-:W2:Y:S01]  /*3370*/  LDS.128 R120, [R0+0x10] ;  /* 0x0000100000787984 */ /* 0x000ea20000000c00 */
[----:B------:R-:W-:Y:S02]  /*3380*/  R2UR UR58, R40 ;  /* 0x00000000283a72ca */ /* 0x000fe400000e0000 */
[----:B------:R-:W-:Y:S02]  /*3390*/  R2UR UR59, R41 ;  /* 0x00000000293b72ca */ /* 0x000fe400000e0000 */
[----:B------:R-:W-:Y:S02]  /*33a0*/  MOV.SPILL R82, UR54 ;  /* 0x0000003600527c02 */ /* 0x000fe40009000f00 */
        /* <DEDUP_REMOVED lines=12> */
[C-C-:B0-----:R-:W-:Y:S02]  /*3470*/  DADD R226, R56.reuse, R132.reuse ;  /* 0x0000000038e27229 */ /* 0x141fe40000000084 */
[----:B------:R-:W-:Y:S01]  /*3480*/  DADD R132, R56, -R132 ;  /* 0x0000000038847229 */ /* 0x000fe20000000884 */
[----:B------:R-:W-:Y:S01]  /*3490*/  IMAD.U32 R56, RZ, RZ, UR74 ;  /* 0x0000004aff387e24 */ /* 0x000fe2000f8e00ff */
[----:B------:R-:W-:Y:S01]  /*34a0*/  MOV R57, UR75 ;  /* 0x0000004b00397c02 */ /* 0x000fe20008000f00 */
[----:B-1----:R-:W-:Y:S01]  /*34b0*/  IMAD.U32 R67, RZ, RZ, UR55 ;  /* 0x00000037ff437e24 */ /* 0x002fe2000f8e00ff */
[----:B------:R-:W-:-:S02]  /*34c0*/  MOV R66, UR54 ;  /* 0x0000003600427c02 */ /* 0x000fc40008000f00 */
[----:B------:R-:W-:Y:S01]  /*34d0*/  R2UR UR34, R44 ;  /* 0x000000002c2272ca */ /* 0x000fe200000e0000 */
[C-C-:B------:R-:W-:Y:S02]  /*34e0*/  DADD R80, R130.reuse, R58.reuse ;  /* 0x0000000082507229 */ /* 0x140fe4000000003a */
[----:B------:R-:W-:Y:S01]  /*34f0*/  DADD R130, -R130, R58 ;  /* 0x0000000082827229 */ /* 0x000fe2000000013a */
[----:B------:R-:W-:Y:S01]  /*3500*/  R2UR UR35, R45 ;  /* 0x000000002d2372ca */ /* 0x000fe200000e0000 */
[----:B------:R-:W-:Y:S01]  /*3510*/  IMAD.U32 R58, RZ, RZ, UR72 ;  /* 0x00000048ff3a7e24 */ /* 0x000fe2000f8e00ff */
[----:B------:R-:W-:Y:S01]  /*3520*/  R2UR UR54, R84 ;  /* 0x00000000543672ca */ /* 0x000fe200000e0000 */
[----:B------:R-:W-:Y:S01]  /*3530*/  IMAD.U32 R59, RZ, RZ, UR73 ;  /* 0x00000049ff3b7e24 */ /* 0x000fe2000f8e00ff */
[----:B------:R-:W-:Y:S02]  /*3540*/  R2UR UR55, R85 ;  /* 0x00000000553772ca */ /* 0x000fe400000e0000 */
[----:B------:R-:W-:-:S02]  /*3550*/  R2UR UR72, R76 ;  /* 0x000000004c4872ca */ /* 0x000fc400000e0000 */
[----:B------:R-:W-:Y:S01]  /*3560*/  R2UR UR73, R77 ;  /* 0x000000004d4972ca */ /* 0x000fe200000e0000 */
[----:B------:R-:W-:Y:S01]  /*3570*/  IMAD.U32 R62, RZ, RZ, UR10 ;  /* 0x0000000aff3e7e24 */ /* 0x000fe2000f8e00ff */
[----:B------:R-:W-:Y:S01]  /*3580*/  MOV R63, UR11 ;  /* 0x0000000b003f7c02 */ /* 0x000fe20008000f00 */
[C---:B------:R-:W-:Y:S01]  /*3590*/  DFMA R212, R226.reuse, R56, RZ ;  /* 0x00000038e2d4722b */ /* 0x040fe200000000ff */
[----:B------:R-:W-:Y:S01]  /*35a0*/  R2UR UR10, R46 ;  /* 0x000000002e0a72ca */ /* 0x000fe200000e0000 */
[C---:B------:R-:W-:Y:S01]  /*35b0*/  DFMA R224, R226.reuse, R60, RZ ;  /* 0x0000003ce2e0722b */ /* 0x040fe200000000ff */
[----:B------:R-:W-:Y:S01]  /*35c0*/  R2UR UR11, R47 ;  /* 0x000000002f0b72ca */ /* 0x000fe200000e0000 */
[C---:B------:R-:W-:Y:S01]  /*35d0*/  DFMA R240, R226.reuse, R64, RZ ;  /* 0x00000040e2f0722b */ /* 0x040fe200000000ff */
[----:B------:R-:W-:Y:S01]  /*35e0*/  R2UR UR74, R78 ;  /* 0x000000004e4a72ca */ /* 0x000fe200000e0000 */
[C---:B------:R-:W-:Y:S01]  /*35f0*/  DFMA R230, R226.reuse, R68, RZ ;  /* 0x00000044e2e6722b */ /* 0x040fe200000000ff */
[----:B------:R-:W-:Y:S01]  /*3600*/  R2UR UR75, R79 ;  /* 0x000000004f4b72ca */ /* 0x000fe200000e0000 */
[----:B------:R-:W-:-:S02]  /*3610*/  DFMA R236, R226, R72, RZ ;  /* 0x00000048e2ec722b */ /* 0x000fc400000000ff */
[C---:B------:R-:W-:Y:S02]  /*3620*/  DFMA R232, R226.reuse, R74, RZ ;  /* 0x0000004ae2e8722b */ /* 0x040fe400000000ff */
[----:B------:R-:W-:Y:S01]  /*3630*/  DFMA R226, R226, R4, RZ ;  /* 0x00000004e2e2722b */ /* 0x000fe200000000ff */
[----:B------:R-:W-:Y:S01]  /*3640*/  IMAD.U32 R76, RZ, RZ, UR38 ;  /* 0x00000026ff4c7e24 */ /* 0x000fe2000f8e00ff */
[----:B------:R-:W-:Y:S01]  /*3650*/  MOV R78, UR62 ;  /* 0x0000003e004e7c02 */ /* 0x000fe20008000f00 */
[----:B------:R-:W-:Y:S02]  /*3660*/  IMAD.U32 R77, RZ, RZ, UR39 ;  /* 0x00000027ff4d7e24 */ /* 0x000fe4000f8e00ff */
[----:B------:R-:W-:Y:S01]  /*3670*/  IMAD.U32 R79, RZ, RZ, UR63 ;  /* 0x0000003fff4f7e24 */ /* 0x000fe2000f8e00ff */
        /* <DEDUP_REMOVED lines=12> */
[----:B------:R-:W-:Y:S01]  /*3740*/  MOV R97, UR41 ;  /* 0x0000002900617c02 */ /* 0x000fe20008000f00 */
[----:B------:R-:W-:-:S02]  /*3750*/  IMAD.U32 R96, RZ, RZ, UR40 ;  /* 0x00000028ff607e24 */ /* 0x000fc4000f8e00ff */
[----:B------:R-:W-:Y:S02]  /*3760*/  IMAD.U32 R98, RZ, RZ, UR64 ;  /* 0x00000040ff627e24 */ /* 0x000fe4000f8e00ff */
[----:B------:R-:W-:Y:S01]  /*3770*/  IMAD.U32 R99, RZ, RZ, UR65 ;  /* 0x00000041ff637e24 */ /* 0x000fe2000f8e00ff */
[----:B------:R-:W-:Y:S01]  /*3780*/  MOV R90, UR10 ;  /* 0x0000000a005a7c02 */ /* 0x000fe20008000f00 */
[----:B------:R-:W-:Y:S01]  /*3790*/  IMAD.U32 R91, RZ, RZ, UR11 ;  /* 0x0000000bff5b7e24 */ /* 0x000fe2000f8e00ff */
[----:B------:R-:W-:Y:S01]  /*37a0*/  R2UR UR10, R126 ;  /* 0x000000007e0a72ca */ /* 0x000fe200000e0000 */
        /* <DEDUP_REMOVED lines=11> */
[----:B------:R-:W-:Y:S01]  /*3860*/  MOV R94, UR18 ;  /* 0x00000012005e7c02 */ /* 0x000fe20008000f00 */
[----:B------:R-:W-:Y:S01]  /*3870*/  IMAD.U32 R95, RZ, RZ, UR19 ;  /* 0x00000013ff5f7e24 */ /* 0x000fe2000f8e00ff */
[----:B------:R-:W-:Y:S01]  /*3880*/  DFMA R242, R130, R90, R242 ;  /* 0x0000005a82f2722b */ /* 0x000fe200000000f2 */
[----:B------:R-:W-:Y:S01]  /*3890*/  MOV R138, UR20 ;  /* 0x00000014008a7c02 */ /* 0x000fe20008000f00 */
[----:B--2---:R-:W-:-:S03]  /*38a0*/  DADD R154, R120, -R128 ;  /* 0x00000000789a7229 */ /* 0x004fc60000000880 */
[C---:B------:R-:W-:Y:S02]  /*38b0*/  DFMA R234, R130.reuse, R94, R234 ;  /* 0x0000005e82ea722b */ /* 0x040fe400000000ea */
[----:B------:R-:W-:Y:S01]  /*38c0*/  DFMA R246, R130, R10, R246 ;  /* 0x0000000a82f6722b */ /* 0x000fe200000000f6 */
[----:B------:R-:W-:Y:S01]  /*38d0*/  MOV R136, UR72 ;  /* 0x0000004800887c02 */ /* 0x000fe20008000f00 */
[----:B------:R-:W-:Y:S01]  /*38e0*/  IMAD.U32 R137, RZ, RZ, UR73 ;  /* 0x00000049ff897e24 */ /* 0x000fe2000f8e00ff */
[----:B------:R-:W-:Y:S01]  /*38f0*/  MOV R140, UR44 ;  /* 0x0000002c008c7c02 */ /* 0x000fe20008000f00 */
[----:B------:R-:W-:Y:S01]  /*3900*/  IMAD.U32 R139, RZ, RZ, UR21 ;  /* 0x00000015ff8b7e24 */ /* 0x000fe2000f8e00ff */
[----:B------:R-:W-:Y:S01]  /*3910*/  MOV R142, UR68 ;  /* 0x00000044008e7c02 */ /* 0x000fe20008000f00 */
[----:B------:R-:W-:Y:S02]  /*3920*/  IMAD.U32 R141, RZ, RZ, UR45 ;  /* 0x0000002dff8d7e24 */ /* 0x000fe4000f8e00ff */
[----:B------:R-:W-:Y:S01]  /*3930*/  IMAD.U32 R143, RZ, RZ, UR69 ;  /* 0x00000045ff8f7e24 */ /* 0x000fe2000f8e00ff */
[----:B------:R-:W-:Y:S01]  /*3940*/  R2UR UR58, R70 ;  /* 0x00000000463a72ca */ /* 0x000fe200000e0000 */
[----:B------:R-:W-:Y:S01]  /*3950*/  IMAD.U32 R70, RZ, RZ, UR14 ;  /* 0x0000000eff467e24 */ /* 0x000fe2000f8e00ff */
[----:B------:R-:W-:-:S02]  /*3960*/  R2UR UR59, R71 ;  /* 0x00000000473b72ca */ /* 0x000fc400000e0000 */
[----:B------:R-:W-:-:S06]  /*3970*/  MOV R71, UR15 ;  /* 0x0000000f00477c02 */ /* 0x000fcc0008000f00 */
[----:B------:R-:W-:Y:S01]  /*3980*/  DFMA R230, R80, R70, R230 ;  /* 0x0000004650e6722b */ /* 0x000fe200000000e6 */
[----:B------:R-:W-:Y:S01]  /*3990*/  IMAD.U32 R80, RZ, RZ, UR54 ;  /* 0x00000036ff507e24 */ /* 0x000fe2000f8e00ff */
[----:B------:R-:W-:Y:S02]  /*39a0*/  MOV R81, UR55 ;  /* 0x0000003700517c02 */ /* 0x000fe40008000f00 */
[----:B------:R-:W-:Y:S01]  /*39b0*/  R2UR.FILL UR55, R83 ;  /* 0x00000000533772ca */ /* 0x000fe200004e0000 */
[----:B------:R-:W-:Y:S01]  /*39c0*/  IMAD.U32 R83, RZ, RZ, UR75 ;  /* 0x0000004bff537e24 */ /* 0x000fe2000f8e00ff */
[----:B------:R-:W-:Y:S01]  /*39d0*/  R2UR.FILL UR54, R82 ;  /* 0x00000000523672ca */ /* 0x000fe200004e0000 */
[----:B------:R-:W-:Y:S01]  /*39e0*/  IMAD.U32 R82, RZ, RZ, UR74 ;  /* 0x0000004aff527e24 */ /* 0x000fe2000f8e00ff */
[----:B------:R-:W-:Y:S01]  /*39f0*/  R2UR UR74, R124 ;  /* 0x000000007c4a72ca */ /* 0x000fe200000e0000 */
[----:B------:R-:W-:Y:S01]  /*3a00*/  IMAD.U32 R86, RZ, RZ, UR58 ;  /* 0x0000003aff567e24 */ /* 0x000fe2000f8e00ff */
[----:B------:R-:W-:Y:S01]  /*3a10*/  R2UR UR75, R125 ;  /* 0x000000007d4b72ca */ /* 0x000fe200000e0000 */
[----:B------:R-:W-:Y:S01]  /*3a20*/  DFMA R216, R132, R80, RZ ;  /* 0x0000005084d8722b */ /* 0x000fe200000000ff */
[----:B------:R-:W-:Y:S01]  /*3a30*/  MOV R87, UR59 ;  /* 0x0000003b00577c02 */ /* 0x000fe20008000f00 */
[----:B------:R-:W-:Y:S01]  /*3a40*/  IMAD.U32 R133, RZ, RZ, UR67 ;  /* 0x00000043ff857e24 */ /* 0x000fe2000f8e00ff */
[----:B------:R-:W-:Y:S01]  /*3a50*/  R2UR UR58, R118 ;  /* 0x00000000763a72ca */ /* 0x000fe200000e0000 */
[----:B------:R-:W0:Y:S01]  /*3a60*/  LDS.128 R124, [R0+0x30] ;  /* 0x00003000007c7984 */ /* 0x000e220000000c00 */
[----:B------:R-:W-:Y:S01]  /*3a70*/  R2UR UR59, R119 ;  /* 0x00000000773b72ca */ /* 0x000fe200000e0000 */
[----:B------:R-:W-:Y:S01]  /*3a80*/  IMAD.U32 R119, RZ, RZ, UR43 ;  /* 0x0000002bff777e24 */ /* 0x000fe2000f8e00ff */
[----:B------:R-:W-:-:S02]  /*3a90*/  MOV R118, UR42 ;  /* 0x0000002a00767c02 */ /* 0x000fc40008000f00 */
[----:B------:R-:W-:Y:S01]  /*3aa0*/  MOV R132, UR66 ;  /* 0x0000004200847c02 */ /* 0x000fe20008000f00 */
[C---:B------:R-:W-:Y:S02]  /*3ab0*/  DFMA R216, R130.reuse, R82, R216 ;  /* 0x0000005282d8722b */ /* 0x040fe400000000d8 */
[C---:B------:R-:W-:Y:S02]  /*3ac0*/  DFMA R244, R130.reuse, R86, R244 ;  /* 0x0000005682f4722b */ /* 0x040fe400000000f4 */
[C---:B------:R-:W-:Y:S02]  /*3ad0*/  DFMA R228, R130.reuse, R118, R228 ;  /* 0x0000007682e4722b */ /* 0x040fe400000000e4 */
[----:B------:R-:W-:Y:S02]  /*3ae0*/  DFMA R222, R130, R132, R222 ;  /* 0x0000008482de722b */ /* 0x000fe400000000de */
[----:B------:R-:W-:Y:S01]  /*3af0*/  DADD R130, R120, R128 ;  /* 0x0000000078827229 */ /* 0x000fe20000000080 */
[----:B------:R-:W-:Y:S01]  /*3b00*/  MOV R134, UR74 ;  /* 0x0000004a00867c02 */ /* 0x000fe20008000f00 */
[----:B------:R-:W-:Y:S01]  /*3b10*/  IMAD.U32 R121, RZ, RZ, UR11 ;  /* 0x0000000bff797e24 */ /* 0x000fe2000f8e00ff */
[----:B------:R-:W-:Y:S01]  /*3b20*/  MOV R120, UR10 ;  /* 0x0000000a00787c02 */ /* 0x000fe20008000f00 */
[----:B------:R-:W-:Y:S01]  /*3b30*/  IMAD.U32 R135, RZ, RZ, UR75 ;  /* 0x0000004bff877e24 */ /* 0x000fe2000f8e00ff */
[----:B------:R-:W-:-:S03]  /*3b40*/  R2UR UR11, R51 ;  /* 0x00000000330b72ca */ /* 0x000fc600000e0000 */
[C---:B------:R-:W-:Y:S02]  /*3b50*/  DFMA R240, R130.reuse, R136, R240 ;  /* 0x0000008882f0722b */ /* 0x040fe400000000f0 */
[C---:B------:R-:W-:Y:S02]  /*3b60*/  DFMA R212, R130.reuse, R120, R212 ;  /* 0x0000007882d4722b */ /* 0x040fe400000000d4 */
[C---:B------:R-:W-:Y:S02]  /*3b70*/  DFMA R224, R130.reuse, R134, R224 ;  /* 0x0000008682e0722b */ /* 0x040fe400000000e0 */
[C---:B------:R-:W-:Y:S02]  /*3b80*/  DFMA R230, R130.reuse, R138, R230 ;  /* 0x0000008a82e6722b */ /* 0x040fe400000000e6 */
[C---:B------:R-:W-:Y:S02]  /*3b90*/  DFMA R236, R130.reuse, R140, R236 ;  /* 0x0000008c82ec722b */ /* 0x040fe400000000ec */
[----:B------:R-:W-:-:S02]  /*3ba0*/  DFMA R232, R130, R142, R232 ;  /* 0x0000008e82e8722b */ /* 0x000fc400000000e8 */
[----:B------:R-:W-:Y:S01]  /*3bb0*/  DFMA R226, R130, R12, R226 ;  /* 0x0000000c82e2722b */ /* 0x000fe200000000e2 */
[----:B------:R-:W1:Y:S01]  /*3bc0*/  LDS.128 R128, [R0+0x20] ;  /* 0x0000200000807984 */ /* 0x000e620000000c00 */
[----:B------:R-:W-:Y:S01]  /*3bd0*/  R2UR UR10, R50 ;  /* 0x00000000320a72ca */ /* 0x000fe200000e0000 */
[----:B------:R-:W-:Y:S01]  /*3be0*/  IMAD.U32 R149, RZ, RZ, UR11 ;  /* 0x0000000bff957e24 */ /* 0x000fe2000f8e00ff */
[----:B------:R-:W-:Y:S01]  /*3bf0*/  R2UR UR11, R53 ;  /* 0x00000000350b72ca */ /* 0x000fe200000e0000 */
[----:B------:R-:W-:Y:S01]  /*3c00*/  IMAD.U32 R145, RZ, RZ, UR59 ;  /* 0x0000003bff917e24 */ /* 0x000fe2000f8e00ff */
[----:B------:R-:W-:Y:S02]  /*3c10*/  MOV R144, UR58 ;  /* 0x0000003a00907c02 */ /* 0x000fe40008000f00 */
[----:B------:R-:W-:Y:S02]  /*3c20*/  R2UR UR58, R146 ;  /* 0x00000000923a72ca */ /* 0x000fe400000e0000 */
[----:B------:R-:W-:Y:S01]  /*3c30*/  R2UR UR59, R147 ;  /* 0x00000000933b72ca */ /* 0x000fe200000e0000 */
[----:B------:R-:W-:Y:S01]  /*3c40*/  IMAD.U32 R147, RZ, RZ, UR35 ;  /* 0x00000023ff937e24 */ /* 0x000fe2000f8e00ff */
[----:B------:R-:W-:-:S03]  /*3c50*/  MOV R146, UR34 ;  /* 0x0000002200927c02 */ /* 0x000fc60008000f00 */
[----:B------:R-:W-:Y:S02]  /*3c60*/  MOV R148, UR10 ;  /* 0x0000000a00947c02 */ /* 0x000fe40008000f00 */
[----:B------:R-:W-:Y:S01]  /*3c70*/  R2UR UR10, R52 ;  /* 0x00000000340a72ca */ /* 0x000fe200000e0000 */
[----:B------:R-:W-:Y:S01]  /*3c80*/  IMAD.U32 R153, RZ, RZ, UR49 ;  /* 0x00000031ff997e24 */ /* 0x000fe2000f8e00ff */
[----:B------:R-:W-:Y:S02]  /*3c90*/  R2UR UR34, R150 ;  /* 0x00000000962272ca */ /* 0x000fe400000e0000 */
[----:B------:R-:W-:Y:S01]  /*3ca0*/  R2UR UR35, R151 ;  /* 0x00000000972372ca */ /* 0x000fe200000e0000 */
[----:B------:R-:W-:Y:S01]  /*3cb0*/  IMAD.U32 R151, RZ, RZ, UR25 ;  /* 0x00000019ff977e24 */ /* 0x000fe2000f8e00ff */
[----:B------:R-:W-:Y:S02]  /*3cc0*/  MOV R150, UR24 ;  /* 0x0000001800967c02 */ /* 0x000fe40008000f00 */
[----:B------:R-:W-:Y:S01]  /*3cd0*/  MOV R152, UR48 ;  /* 0x0000003000987c02 */ /* 0x000fe20008000f00 */
[----:B------:R-:W-:-:S02]  /*3ce0*/  DFMA R216, R154, R144, R216 ;  /* 0x000000909ad8722b */ /* 0x000fc400000000d8 */
[C---:B------:R-:W-:Y:S02]  /*3cf0*/  DFMA R244, R154.reuse, R146, R244 ;  /* 0x000000929af4722b */ /* 0x040fe400000000f4 */
[C---:B------:R-:W-:Y:S02]  /*3d00*/  DFMA R242, R154.reuse, R148, R242 ;  /* 0x000000949af2722b */ /* 0x040fe400000000f2 */
[C---:B------:R-:W-:Y:S02]  /*3d10*/  DFMA R234, R154.reuse, R150, R234 ;  /* 0x000000969aea722b */ /* 0x040fe400000000ea */
[C---:B------:R-:W-:Y:S02]  /*3d20*/  DFMA R228, R154.reuse, R152, R228 ;  /* 0x000000989ae4722b */ /* 0x040fe400000000e4 */
[C---:B------:R-:W-:Y:S02]  /*3d30*/  DFMA R222, R154.reuse, R14, R222 ;  /* 0x0000000e9ade722b */ /* 0x040fe400000000de */
[----:B------:R-:W-:Y:S01]  /*3d40*/  DFMA R246, R154, R16, R246 ;  /* 0x000000109af6722b */ /* 0x000fe200000000f6 */
[----:B------:R-:W-:Y:S01]  /*3d50*/  IMAD.U32 R155, RZ, RZ, UR11 ;  /* 0x0000000bff9b7e24 */ /* 0x000fe2000f8e00ff */
[----:B------:R-:W-:-:S02]  /*3d60*/  R2UR UR11, R157 ;  /* 0x000000009d0b72ca */ /* 0x000fc400000e0000 */
[----:B------:R-:W-:Y:S02]  /*3d70*/  R2UR UR72, R160 ;  /* 0x00000000a04872ca */ /* 0x000fe400000e0000 */
[----:B------:R-:W-:Y:S02]  /*3d80*/  R2UR UR73, R161 ;  /* 0x00000000a14972ca */ /* 0x000fe400000e0000 */
[----:B------:R-:W-:Y:S02]  /*3d90*/  MOV R154, UR10 ;  /* 0x0000000a009a7c02 */ /* 0x000fe40008000f00 */
[----:B------:R-:W-:Y:S01]  /*3da0*/  R2UR UR10, R156 ;  /* 0x000000009c0a72ca */ /* 0x000fe200000e0000 */
[C-C-:B0-----:R-:W-:Y:S02]  /*3db0*/  DADD R162, R126.reuse, R122.reuse ;  /* 0x000000007ea27229 */ /* 0x141fe4000000007a */
[----:B------:R-:W-:Y:S01]  /*3dc0*/  DADD R172, -R126, R122 ;  /* 0x000000007eac7229 */ /* 0x000fe2000000017a */
[----:B------:R-:W-:Y:S01]  /*3dd0*/  R2UR UR74, R164 ;  /* 0x00000000a44a72ca */ /* 0x000fe200000e0000 */
[----:B------:R-:W-:Y:S01]  /*3de0*/  IMAD.U32 R123, RZ, RZ, UR59 ;  /* 0x0000003bff7b7e24 */ /* 0x000fe2000f8e00ff */
[----:B------:R-:W-:Y:S01]  /*3df0*/  MOV R122, UR58 ;  /* 0x0000003a007a7c02 */ /* 0x000fe20008000f00 */
[----:B------:R-:W-:Y:S01]  /*3e00*/  IMAD.U32 R127, RZ, RZ, UR35 ;  /* 0x00000023ff7f7e24 */ /* 0x000fe2000f8e00ff */
[----:B------:R-:W-:-:S02]  /*3e10*/  R2UR UR75, R165 ;  /* 0x00000000a54b72ca */ /* 0x000fc400000e0000 */
[----:B------:R-:W-:Y:S02]  /*3e20*/  R2UR UR58, R54 ;  /* 0x00000000363a72ca */ /* 0x000fe400000e0000 */
[----:B------:R-:W-:Y:S02]  /*3e30*/  R2UR UR59, R55 ;  /* 0x00000000373b72ca */ /* 0x000fe400000e0000 */
[----:B------:R-:W-:Y:S01]  /*3e40*/  MOV R126, UR34 ;  /* 0x00000022007e7c02 */ /* 0x000fe20008000f00 */
[C-C-:B-1----:R-:W-:Y:S01]  /*3e50*/  DADD R180, R128.reuse, R124.reuse ;  /* 0x0000000080b47229 */ /* 0x142fe2000000007c */
[----:B------:R-:W-:Y:S01]  /*3e60*/  R2UR UR34, R158 ;  /* 0x000000009e2272ca */ /* 0x000fe200000e0000 */
[----:B------:R-:W-:Y:S01]  /*3e70*/  DADD R188, R128, -R124 ;  /* 0x0000000080bc7229 */ /* 0x000fe2000000087c */
        /* <DEDUP_REMOVED lines=11> */
[----:B------:R-:W-:Y:S02]  /*3f30*/  MOV R128, UR10 ;  /* 0x0000000a00807c02 */ /* 0x000fe40008000f00 */
        /* <DEDUP_REMOVED lines=20> */
[----:B------:R-:W-:Y:S01]  /*4080*/  R2UR UR34, R182 ;  /* 0x00000000b62272ca */ /* 0x000fe200000e0000 */
[C-C-:B------:R-:W-:Y:S01]  /*4090*/  DADD R238, R130.reuse, R130.reuse ;  /* 0x0000000082ee7229 */ /* 0x140fe20000000082 */
[----:B------:R-:W-:Y:S01]  /*40a0*/  R2UR UR35, R183 ;  /* 0x00000000b72372ca */ /* 0x000fe200000e0000 */
[----:B------:R-:W-:Y:S01]  /*40b0*/  DADD R218, R130, -R130 ;  /* 0x0000000082da7229 */ /* 0x000fe20000000882 */
[----:B------:R-:W-:-:S02]  /*40c0*/  R2UR UR58, R176 ;  /* 0x00000000b03a72ca */ /* 0x000fc400000e0000 */
[----:B------:R-:W-:Y:S01]  /*40d0*/  R2UR UR59, R177 ;  /* 0x00000000b13b72ca */ /* 0x000fe200000e0000 */
[----:B------:R-:W-:Y:S01]  /*40e0*/  IMAD.U32 R131, RZ, RZ, UR11 ;  /* 0x0000000bff837e24 */ /* 0x000fe2000f8e00ff */
[C---:B------:R-:W-:Y:S01]  /*40f0*/  DFMA R216, R172.reuse, R162, R216 ;  /* 0x000000a2acd8722b */ /* 0x040fe200000000d8 */
[----:B------:R-:W-:Y:S01]  /*4100*/  R2UR UR74, R174 ;  /* 0x00000000ae4a72ca */ /* 0x000fe200000e0000 */
[C---:B------:R-:W-:Y:S01]  /*4110*/  DFMA R244, R172.reuse, R164, R244 ;  /* 0x000000a4acf4722b */ /* 0x040fe200000000f4 */
[----:B------:R-:W-:Y:S01]  /*4120*/  R2UR UR75, R175 ;  /* 0x00000000af4b72ca */ /* 0x000fe200000e0000 */
[C---:B------:R-:W-:Y:S01]  /*4130*/  DFMA R242, R172.reuse, R166, R242 ;  /* 0x000000a6acf2722b */ /* 0x040fe200000000f2 */
[----:B------:R-:W-:Y:S01]  /*4140*/  R2UR.FILL UR11, R178 ;  /* 0x00000000b20b72ca */ /* 0x000fe200004e0000 */
        /* <DEDUP_REMOVED lines=12> */
[----:B------:R-:W-:-:S02]  /*4210*/  MOV R130, UR10 ;  /* 0x0000000a00827c02 */ /* 0x000fc40008000f00 */
        /* <DEDUP_REMOVED lines=15> */
[----:B------:R-:W-:Y:S02]  /*4310*/  DMUL R238, R238, 0.5 ;  /* 0x3fe00000eeee7828 */ /* 0x000fe40000000000 */
        /* <DEDUP_REMOVED lines=24> */
[----:B------:R-:W-:Y:S01]  /*44a0*/  MOV R192, UR30 ;  /* 0x0000001e00c07c02 */ /* 0x000fe20008000f00 */
[----:B------:R-:W-:Y:S01]  /*44b0*/  IMAD.U32 R193, RZ, RZ, UR31 ;  /* 0x0000001fffc17e24 */ /* 0x000fe2000f8e00ff */
[----:B------:R-:W-:Y:S01]  /*44c0*/  MOV R194, UR54 ;  /* 0x0000003600c27c02 */ /* 0x000fe20008000f00 */
[----:B------:R-:W-:Y:S01]  /*44d0*/  IMAD.U32 R195, RZ, RZ, UR55 ;  /* 0x00000037ffc37e24 */ /* 0x000fe2000f8e00ff */
[----:B------:R-:W-:-:S02]  /*44e0*/  DFMA R224, R238, R188, R224 ;  /* 0x000000bceee0722b */ /* 0x000fc400000000e0 */
[----:B------:R-:W-:Y:S01]  /*44f0*/  DFMA R244, R218, R198, R244 ;  /* 0x000000c6daf4722b */ /* 0x000fe200000000f4 */
[----:B------:R-:W-:Y:S01]  /*4500*/  MOV R200, UR10 ;  /* 0x0000000a00c87c02 */ /* 0x000fe20008000f00 */
[C---:B------:R-:W-:Y:S01]  /*4510*/  DFMA R240, R238.reuse, R190, R240 ;  /* 0x000000beeef0722b */ /* 0x040fe200000000f0 */
[----:B------:R-:W-:Y:S01]  /*4520*/  IMAD.U32 R201, RZ, RZ, UR11 ;  /* 0x0000000bffc97e24 */ /* 0x000fe2000f8e00ff */
        /* <DEDUP_REMOVED lines=9> */
[----:B------:R-:W-:Y:S02]  /*45c0*/  DADD R212, R212, R216 ;  /* 0x00000000d4d47229 */ /* 0x000fe400000000d8 */
[----:B------:R-:W-:Y:S02]  /*45d0*/  DADD R216, R224, R244 ;  /* 0x00000000e0d87229 */ /* 0x000fe400000000f4 */
[----:B------:R-:W-:Y:S02]  /*45e0*/  DFMA R242, R218, R200, R242 ;  /* 0x000000c8daf2722b */ /* 0x000fe400000000f2 */
[----:B------:R-:W-:-:S02]  /*45f0*/  DADD R224, R224, -R244 ;  /* 0x00000000e0e07229 */ /* 0x000fc400000008f4 */
[----:B------:R-:W-:Y:S02]  /*4600*/  DFMA R234, R218, R202, R234 ;  /* 0x000000cadaea722b */ /* 0x000fe400000000ea */
[----:B-----5:R-:W-:Y:S02]  /*4610*/  DMUL R214, R238, R214 ;  /* 0x000000d6eed67228 */ /* 0x020fe40000000000 */
[C---:B------:R-:W-:Y:S02]  /*4620*/  DFMA R228, R218.reuse, R204, R228 ;  /* 0x000000ccdae4722b */ /* 0x040fe400000000e4 */
[C---:B------:R-:W-:Y:S02]  /*4630*/  DFMA R222, R218.reuse, R36, R222 ;  /* 0x00000024dade722b */ /* 0x040fe400000000de */
[----:B------:R-:W-:Y:S02]  /*4640*/  DFMA R218, R218, R38, R246 ;  /* 0x00000026dada722b */ /* 0x000fe400000000f6 */
[----:B------:R-:W-:-:S02]  /*4650*/  DADD R246, R240, R242 ;  /* 0x00000000f0f67229 */ /* 0x000fc400000000f2 */
[----:B----4-:R-:W-:Y:S02]  /*4660*/  DMUL R210, R224, R210 ;  /* 0x000000d2e0d27228 */ /* 0x010fe40000000000 */
[----:B------:R-:W-:Y:S02]  /*4670*/  DADD R240, R240, -R242 ;  /* 0x00000000f0f07229 */ /* 0x000fe400000008f2 */
[----:B------:R-:W-:Y:S02]  /*4680*/  DADD R238, R230, R234 ;  /* 0x00000000e6ee7229 */ /* 0x000fe400000000ea */
[----:B------:R-:W-:Y:S02]  /*4690*/  DFMA R242, R212, R220, R214 ;  /* 0x000000dcd4f2722b */ /* 0x000fe400000000d6 */
[----:B------:R-:W-:Y:S02]  /*46a0*/  DADD R230, R230, -R234 ;  /* 0x00000000e6e67229 */ /* 0x000fe400000008ea */
[----:B------:R-:W-:-:S02]  /*46b0*/  DADD R234, R236, R228 ;  /* 0x00000000ecea7229 */ /* 0x000fc400000000e4 */
[----:B------:R-:W-:Y:S02]  /*46c0*/  DADD R236, R236, -R228 ;  /* 0x00000000ecec7229 */ /* 0x000fe400000008e4 */
[C-C-:B------:R-:W-:Y:S02]  /*46d0*/  DADD R228, R232.reuse, R222.reuse ;  /* 0x00000000e8e47229 */ /* 0x140fe400000000de */
        /* <DEDUP_REMOVED lines=19> */
[CCC-:B------:R-:W-:Y:S02]  /*4810*/  DFMA R216, R246.reuse, R100.reuse, -R240.reuse ;  /* 0x00000064f6d8722b */ /* 0x1c0fe400000008f0 */
        /* <DEDUP_REMOVED lines=22> */
[C---:B------:R-:W-:Y:S02]  /*4980*/  DFMA R248, R216.reuse, R88, R248 ;  /* 0x00000058d8f8722b */ /* 0x040fe400000000f8 */
[C---:B------:R-:W-:Y:S02]  /*4990*/  DFMA R244, R216.reuse, R90, R244 ;  /* 0x0000005ad8f4722b */ /* 0x040fe400000000f4 */
[C---:B------:R-:W-:Y:S02]  /*49a0*/  DFMA R242, R216.reuse, R148, R242 ;  /* 0x00000094d8f2722b */ /* 0x040fe400000000f2 */
[----:B------:R-:W-:-:S02]  /*49b0*/  DFMA R240, R216, R166, R240 ;  /* 0x000000a6d8f0722b */ /* 0x000fc400000000f0 */
[----:B------:R-:W-:Y:S02]  /*49c0*/  DFMA R100, R216, R180, R100 ;  /* 0x000000b4d864722b */ /* 0x000fe40000000064 */
[----:B------:R-:W-:Y:S02]  /*49d0*/  DFMA R106, R238, R110, -R106 ;  /* 0x0000006eee6a722b */ /* 0x000fe4000000086a */
[----:B------:R-:W-:Y:S02]  /*49e0*/  DFMA R220, R216, R200, R220 ;  /* 0x000000c8d8dc722b */ /* 0x000fe400000000dc */
[C---:B------:R-:W-:Y:S02]  /*49f0*/  DFMA R214, R224.reuse, R68, R214 ;  /* 0x00000044e0d6722b */ /* 0x040fe400000000d6 */
[C---:B------:R-:W-:Y:S02]  /*4a00*/  DFMA R208, R224.reuse, R70, R208 ;  /* 0x00000046e0d0722b */ /* 0x040fe400000000d0 */
[----:B------:R-:W-:-:S02]  /*4a10*/  DFMA R212, R224, R138, R212 ;  /* 0x0000008ae0d4722b */ /* 0x000fc400000000d4 */
[C---:B------:R-:W-:Y:S02]  /*4a20*/  DFMA R210, R224.reuse, R156, R210 ;  /* 0x0000009ce0d2722b */ /* 0x040fe400000000d2 */
[C---:B------:R-:W-:Y:S02]  /*4a30*/  DFMA R218, R224.reuse, R174, R218 ;  /* 0x000000aee0da722b */ /* 0x040fe400000000da */
[----:B------:R-:W-:Y:S02]  /*4a40*/  DFMA R206, R224, R192, R206 ;  /* 0x000000c0e0ce722b */ /* 0x000fe400000000ce */
[----:B---3--:R-:W-:Y:S02]  /*4a50*/  DFMA R110, R234, R116, R108 ;  /* 0x00000074ea6e722b */ /* 0x008fe4000000006c */
[----:B------:R-:W-:Y:S02]  /*4a60*/  DMUL R104, R232, R104 ;  /* 0x00000068e8687228 */ /* 0x000fe40000000000 */
[----:B------:R-:W-:-:S02]  /*4a70*/  DFMA R248, R106, R92, R248 ;  /* 0x0000005c6af8722b */ /* 0x000fc400000000f8 */
[C---:B------:R-:W-:Y:S02]  /*4a80*/  DFMA R244, R106.reuse, R94, R244 ;  /* 0x0000005e6af4722b */ /* 0x040fe400000000f4 */
[C---:B------:R-:W-:Y:S02]  /*4a90*/  DFMA R242, R106.reuse, R150, R242 ;  /* 0x000000966af2722b */ /* 0x040fe400000000f2 */
[C---:B------:R-:W-:Y:S02]  /*4aa0*/  DFMA R240, R106.reuse, R168, R240 ;  /* 0x000000a86af0722b */ /* 0x040fe400000000f0 */
[----:B------:R-:W-:Y:S02]  /*4ab0*/  DFMA R100, R106, R182, R100 ;  /* 0x000000b66a64722b */ /* 0x000fe40000000064 */
[----:B------:R-:W-:Y:S02]  /*4ac0*/  DFMA R108, R234, R116, -R108 ;  /* 0x00000074ea6c722b */ /* 0x000fe4000000086c */
        /* <DEDUP_REMOVED lines=23> */
[C---:B------:R-:W-:Y:S02]  /*4c40*/  DFMA R248, R104.reuse, R98, R248 ;  /* 0x0000006268f8722b */ /* 0x040fe400000000f8 */
[----:B------:R-:W-:-:S02]  /*4c50*/  DFMA R244, R104, R132, R244 ;  /* 0x0000008468f4722b */ /* 0x000fc400000000f4 */
[C---:B------:R-:W-:Y:S02]  /*4c60*/  DFMA R242, R104.reuse, R14, R242 ;  /* 0x0000000e68f2722b */ /* 0x040fe400000000f2 */
[C---:B------:R-:W-:Y:S02]  /*4c70*/  DFMA R240, R104.reuse, R20, R240 ;  /* 0x0000001468f0722b */ /* 0x040fe400000000f0 */
        /* <DEDUP_REMOVED lines=15> */
[----:B------:R-:W-:-:S02]  /*4d70*/  DADD R106, R214, -R248 ;  /* 0x00000000d66a7229 */ /* 0x000fc400000008f8 */
[----:B------:R-:W-:Y:S02]  /*4d80*/  DADD R108, R208, -R244 ;  /* 0x00000000d06c7229 */ /* 0x000fe400000008f4 */
[----:B------:R-:W-:Y:S02]  /*4d90*/  DADD R100, R218, R104 ;  /* 0x00000000da647229 */ /* 0x000fe40000000068 */
[----:B------:R-:W-:Y:S02]  /*4da0*/  DADD R110, R212, -R242 ;  /* 0x00000000d46e7229 */ /* 0x000fe400000008f2 */
[----:B------:R-:W-:Y:S02]  /*4db0*/  DADD R112, R210, -R240 ;  /* 0x00000000d2707229 */ /* 0x000fe400000008f0 */
[----:B------:R-:W-:Y:S02]  /*4dc0*/  DADD R214, R214, R248 ;  /* 0x00000000d6d67229 */ /* 0x000fe400000000f8 */
[----:B------:R-:W-:-:S02]  /*4dd0*/  DADD R208, R208, R244 ;  /* 0x00000000d0d07229 */ /* 0x000fc400000000f4 */
[----:B------:R-:W-:Y:S02]  /*4de0*/  DADD R102, R206, R220 ;  /* 0x00000000ce667229 */ /* 0x000fe400000000dc */
[----:B------:R-:W-:Y:S02]  /*4df0*/  DADD R212, R212, R242 ;  /* 0x00000000d4d47229 */ /* 0x000fe400000000f2 */
[----:B------:R-:W-:Y:S02]  /*4e00*/  DADD R210, R210, R240 ;  /* 0x00000000d2d27229 */ /* 0x000fe400000000f0 */
[----:B------:R-:W-:Y:S01]  /*4e10*/  DADD R104, R218, -R104 ;  /* 0x00000000da687229 */ /* 0x000fe20000000868 */
[----:B------:R0:W-:Y:S04]  /*4e20*/  STS.128 [R0+0x20], R100 ;  /* 0x0000206400007388 */ /* 0x0001e80000000c00 */
        /* <DEDUP_REMOVED lines=12> */
.L_x_118:
[----:B0--34-:R-:W-:Y:S05]  /*4ef0*/  BSYNC.RECONVERGENT B0 ;  /* 0x0000000000007941 */ /* 0x019fea0003800200 */
.L_x_117:
        /* <DEDUP_REMOVED lines=10> */
.L_x_122:
[C---:B0-----:R-:W-:Y:S02]  /*4fa0*/  PRMT R3, R2.reuse, 0x9910, RZ ;  /* 0x0000991002037816 */ /* 0x041fe400000000ff */
        /* <DEDUP_REMOVED lines=75> */
[----:B------:R-:W-:Y:S02]  /*5460*/  DFMA R100, R106, R180, R100 ;  /* 0x000000b46a64722b */ /* 0x000fe40000000064 */
[----:B------:R-:W-:-:S02]  /*5470*/  DADD R44, R46, -R44 ;  /* 0x000000002e2c7229 */ /* 0x000fc4000000082c */
[----:B------:R-:W-:Y:S02]  /*5480*/  DFMA R214, R106, R200, R214 ;  /* 0x000000c86ad6722b */ /* 0x000fe400000000d6 */
[----:B0-----:R-:W-:Y:S02]  /*5490*/  DADD R46, R50, R48 ;  /* 0x00000000322e7229 */ /* 0x001fe40000000030 */
        /* <DEDUP_REMOVED lines=10> */
[----:B------:R-:W-:Y:S02]  /*5540*/  DADD R48, R50, -R48 ;  /* 0x0000000032307229 */ /* 0x000fe40000000830 */
[----:B------:R-:W-:Y:S02]  /*5550*/  DFMA R216, R108, R192, R216 ;  /* 0x000000c06cd8722b */ /* 0x000fe400000000d8 */
[----:B------:R-:W-:Y:S02]  /*5560*/  DFMA R214, R44, R202, R214 ;  /* 0x000000ca2cd6722b */ /* 0x000fe400000000d6 */
[----:B-1----:R-:W-:Y:S02]  /*5570*/  DADD R44, R42, R40 ;  /* 0x000000002a2c7229 */ /* 0x002fe40000000028 */
        /* <DEDUP_REMOVED lines=10> */
[----:B------:R-:W-:Y:S02]  /*5620*/  DADD R40, R42, -R40 ;  /* 0x000000002a287229 */ /* 0x000fe40000000828 */
[----:B------:R-:W-:Y:S02]  /*5630*/  DFMA R216, R46, R194, R216 ;  /* 0x000000c22ed8722b */ /* 0x000fe400000000d8 */
[----:B------:R-:W-:Y:S02]  /*5640*/  DFMA R214, R48, R204, R214 ;  /* 0x000000cc30d6722b */ /* 0x000fe400000000d6 */
[----:B--2---:R-:W-:-:S02]  /*5650*/  DADD R42, R52, R54 ;  /* 0x00000000342a7229 */ /* 0x004fc40000000036 */
        /* <DEDUP_REMOVED lines=10> */
[----:B------:R-:W-:Y:S02]  /*5700*/  DADD R52, R52, -R54 ;  /* 0x0000000034347229 */ /* 0x000fe40000000836 */
        /* <DEDUP_REMOVED lines=37> */
.L_x_121:
[----:B------:R-:W-:Y:S05]  /*5960*/  BSYNC.RECONVERGENT B0 ;  /* 0x0000000000007941 */ /* 0x000fea0003800200 */
.L_x_120:
        /* <DEDUP_REMOVED lines=42> */
[----:B------:R-:W-:Y:S04]  /*5c10*/  LDS.64 R20, [R48+0x4360] ;  /* 0x0043600030147984 */ /* 0x000fe80000000a00 */
[----:B------:R-:W-:Y:S01]  /*5c20*/  LDS.64 R28, [R48+0x2ae0] ;  /* 0x002ae000301c7984 */ /* 0x000fe20000000a00 */
[----:B--2---:R-:W-:-:S02]  /*5c30*/  DADD R10, R2, R6 ;  /* 0x00000000020a7229 */ /* 0x004fc40000000006 */
[----:B------:R-:W-:-:S06]  /*5c40*/  DADD R2, R2, -R6 ;  /* 0x0000000002027229 */ /* 0x000fcc0000000806 */
[----:B0-----:R-:W-:Y:S01]  /*5c50*/  DFMA R18, R10, UR36, RZ ;  /* 0x000000240a127c2b */ /* 0x001fe200080000ff */
[----:B------:R-:W0:Y:S01]  /*5c60*/  LDCU.64 UR36, c[0x3][0x28] ;  /* 0x00c00500ff2477ac */ /* 0x000e220008000a00 */
[--C-:B---3--:R-:W-:Y:S02]  /*5c70*/  DADD R16, R12, R14.reuse ;  /* 0x000000000c107229 */ /* 0x108fe4000000000e */
[C---:B------:R-:W-:Y:S01]  /*5c80*/  DFMA R22, R10.reuse, UR64, RZ ;  /* 0x000000400a167c2b */ /* 0x040fe200080000ff */
[----:B------:R-:W2:Y:S01]  /*5c90*/  LDCU.64 UR64, c[0x3][0x58] ;  /* 0x00c00b00ff4077ac */ /* 0x000ea20008000a00 */
[----:B-1----:R-:W-:Y:S02]  /*5ca0*/  DFMA R24, R10, UR44, RZ ;  /* 0x0000002c0a187c2b */ /* 0x002fe400080000ff */
[----:B------:R-:W-:Y:S01]  /*5cb0*/  DADD R12, R12, -R14 ;  /* 0x000000000c0c7229 */ /* 0x000fe2000000080e */
[----:B------:R-:W1:Y:S01]  /*5cc0*/  LDCU.64 UR44, c[0x3][0x7d8] ;  /* 0x00c0fb00ff2c77ac */ /* 0x000e620008000a00 */
[C---:B------:R-:W-:Y:S01]  /*5cd0*/  DFMA R30, R16.reuse, UR18, R18 ;  /* 0x00000012101e7c2b */ /* 0x040fe20008000012 */
[----:B------:R-:W-:Y:S01]  /*5ce0*/  LDS.64 R14, [R48+0x3d40] ;  /* 0x003d4000300e7984 */ /* 0x000fe20000000a00 */
[----:B----4-:R-:W-:Y:S01]  /*5cf0*/  DFMA R34, R16, UR26, R22 ;  /* 0x0000001a10227c2b */ /* 0x010fe20008000016 */
[----:B------:R-:W3:Y:S01]  /*5d00*/  LDCU.64 UR18, c[0x3][0x50] ;  /* 0x00c00a00ff1277ac */ /* 0x000ee20008000a00 */
[C---:B-----5:R-:W-:Y:S01]  /*5d10*/  DFMA R22, R10.reuse, UR50, RZ ;  /* 0x000000320a167c2b */ /* 0x060fe200080000ff */
[----:B------:R-:W4:Y:S01]  /*5d20*/  LDS.64 R18, [R48+0xc40] ;  /* 0x000c400030127984 */ /* 0x000f220000000a00 */
[----:B------:R-:W-:Y:S01]  /*5d30*/  DFMA R56, R10, R56, RZ ;  /* 0x000000380a38722b */ /* 0x000fe200000000ff */
[----:B------:R-:W5:Y:S01]  /*5d40*/  LDCU.64 UR26, c[0x3][0x7a8] ;  /* 0x00c0f500ff1a77ac */ /* 0x000f620008000a00 */
[----:B------:R-:W-:-:S02]  /*5d50*/  DFMA R6, R2, UR74, RZ ;  /* 0x0000004a02067c2b */ /* 0x000fc400080000ff */
[----:B0-----:R-:W-:Y:S01]  /*5d60*/  DFMA R26, R10, UR36, RZ ;  /* 0x000000240a1a7c2b */ /* 0x001fe200080000ff */
[----:B------:R-:W0:Y:S01]  /*5d70*/  LDCU.64 UR74, c[0x3][0x728] ;  /* 0x00c0e500ff4a77ac */ /* 0x000e220008000a00 */
[----:B------:R-:W1:Y:S01]  /*5d80*/  LDS.64 R10, [R48+0x1260] ;  /* 0x00126000300a7984 */ /* 0x000e620000000a00 */
[C---:B------:R-:W-:Y:S02]  /*5d90*/  DFMA R40, R16.reuse, UR30, R22 ;  /* 0x0000001e10287c2b */ /* 0x040fe40008000016 */
[----:B------:R-:W-:Y:S01]  /*5da0*/  DFMA R56, R16, R60, R56 ;  /* 0x0000003c1038722b */ /* 0x000fe20000000038 */
[----:B------:R-:W-:Y:S01]  /*5db0*/  LDS.64 R22, [R48+0x1ea0] ;  /* 0x001ea00030167984 */ /* 0x000fe20000000a00 */
[----:B------:R-:W-:Y:S01]  /*5dc0*/  DFMA R32, R12, UR72, R6 ;  /* 0x000000480c207c2b */ /* 0x000fe20008000006 */
[----:B------:R-:W5:Y:S01]  /*5dd0*/  LDCU.64 UR72, c[0x3][0x750] ;  /* 0x00c0ea00ff4877ac */ /* 0x000f620008000a00 */
[C---:B--2---:R-:W-:Y:S02]  /*5de0*/  DFMA R46, R16.reuse, UR64, R26 ;  /* 0x00000040102e7c2b */ /* 0x044fe4000800001a */
[----:B---3--:R-:W-:Y:S01]  /*5df0*/  DFMA R44, R16, UR18, R24 ;  /* 0x00000012102c7c2b */ /* 0x008fe20008000018 */
[----:B------:R-:W2:Y:S01]  /*5e00*/  LDCU.64 UR64, c[0x3][0x720] ;  /* 0x00c0e400ff4077ac */ /* 0x000ea20008000a00 */
[----:B------:R-:W-:Y:S01]  /*5e10*/  LDS.64 R16, [R48+0x1880] ;  /* 0x0018800030107984 */ /* 0x000fe20000000a00 */
[C---:B------:R-:W-:Y:S01]  /*5e20*/  DFMA R26, R2.reuse, UR68, RZ ;  /* 0x00000044021a7c2b */ /* 0x040fe200080000ff */
[----:B------:R-:W3:Y:S02]  /*5e30*/  LDCU.64 UR68, c[0x3][0x758] ;  /* 0x00c0eb00ff4477ac */ /* 0x000ee40008000a00 */
[----:B------:R-:W-:Y:S01]  /*5e40*/  LDS.64 R24, [R48+0x3100] ;  /* 0x0031000030187984 */ /* 0x000fe20000000a00 */
[C---:B------:R-:W-:Y:S01]  /*5e50*/  DFMA R38, R2.reuse, UR66, RZ ;  /* 0x0000004202267c2b */ /* 0x040fe200080000ff */
[----:B------:R-:W1:Y:S01]  /*5e60*/  LDCU.64 UR66, c[0x3][0x80] ;  /* 0x00c01000ff4277ac */ /* 0x000e620008000a00 */
[----:B------:R-:W-:-:S02]  /*5e70*/  DFMA R80, R2, R80, RZ ;  /* 0x000000500250722b */ /* 0x000fc400000000ff */
[C---:B------:R-:W-:Y:S01]  /*5e80*/  DFMA R36, R12.reuse, UR70, R26 ;  /* 0x000000460c247c2b */ /* 0x040fe2000800001a */
[----:B------:R-:W1:Y:S01]  /*5e90*/  LDCU.64 UR70, c[0x3][0x780] ;  /* 0x00c0f000ff4677ac */ /* 0x000e620008000a00 */
[----:B------:R-:W-:Y:S02]  /*5ea0*/  LDS.64 R26, [R48+0x24c0] ;  /* 0x0024c000301a7984 */ /* 0x000fe40000000a00 */
[C---:B------:R-:W-:Y:S01]  /*5eb0*/  DFMA R38, R12.reuse, UR60, R38 ;  /* 0x0000003c0c267c2b */ /* 0x040fe20008000026 */
[----:B------:R-:W1:Y:S01]  /*5ec0*/  LDCU.64 UR60, c[0x3][0xb0] ;  /* 0x00c01600ff3c77ac */ /* 0x000e620008000a00 */
[----:B------:R-:W-:Y:S02]  /*5ed0*/  DFMA R80, R12, R84, R80 ;  /* 0x000000540c50722b */ /* 0x000fe40000000050 */
[C---:B--2---:R-:W-:Y:S01]  /*5ee0*/  DFMA R42, R2.reuse, UR64, RZ ;  /* 0x00000040022a7c2b */ /* 0x044fe200080000ff */
[----:B------:R-:W2:Y:S01]  /*5ef0*/  LDCU.64 UR64, c[0x3][0x88] ;  /* 0x00c01100ff4077ac */ /* 0x000ea20008000a00 */
[----:B0-----:R-:W-:-:S02]  /*5f00*/  DFMA R2, R2, UR74, RZ ;  /* 0x0000004a02027c2b */ /* 0x001fc400080000ff */
[C-C-:B----4-:R-:W-:Y:S01]  /*5f10*/  DADD R6, R18.reuse, R20.reuse ;  /* 0x0000000012067229 */ /* 0x150fe20000000014 */
[----:B------:R-:W0:Y:S01]  /*5f20*/  LDCU.64 UR50, c[0x3][0xd8] ;  /* 0x00c01b00ff3277ac */ /* 0x000e220008000a00 */
[----:B------:R-:W-:Y:S01]  /*5f30*/  DADD R18, R18, -R20 ;  /* 0x0000000012127229 */ /* 0x000fe20000000814 */
[----:B------:R-:W4:Y:S01]  /*5f40*/  LDS.64 R20, [R48+0x3720] ;  /* 0x0037200030147984 */ /* 0x000f220000000a00 */
[C---:B-----5:R-:W-:Y:S01]  /*5f50*/  DFMA R42, R12.reuse, UR72, R42 ;  /* 0x000000480c2a7c2b */ /* 0x060fe2000800002a */
[----:B------:R-:W5:Y:S01]  /*5f60*/  LDCU.64 UR36, c[0x3][0x108] ;  /* 0x00c02100ff2477ac */ /* 0x000f620008000a00 */
[----:B---3--:R-:W-:Y:S02]  /*5f70*/  DFMA R12, R12, UR68, R2 ;  /* 0x000000440c0c7c2b */ /* 0x008fe40008000002 */
[C---:B------:R-:W-:Y:S01]  /*5f80*/  DFMA R30, R6.reuse, UR56, R30 ;  /* 0x00000038061e7c2b */ /* 0x040fe2000800001e */
[----:B------:R-:W3:Y:S01]  /*5f90*/  LDCU.64 UR56, c[0x3][0xb8] ;  /* 0x00c01700ff3877ac */ /* 0x000ee20008000a00 */
[----:B------:R-:W-:-:S02]  /*5fa0*/  DFMA R34, R6, UR58, R34 ;  /* 0x0000003a06227c2b */ /* 0x000fc40008000022 */
[----:B-1----:R-:W-:Y:S01]  /*5fb0*/  DADD R2, R10, R14 ;  /* 0x000000000a027229 */ /* 0x002fe2000000000e */
[----:B------:R-:W1:Y:S01]  /*5fc0*/  LDCU.64 UR68, c[0x3][0x788] ;  /* 0x00c0f100ff4477ac */ /* 0x000e620008000a00 */
[C---:B------:R-:W-:Y:S02]  /*5fd0*/  DFMA R56, R6.reuse, R64, R56 ;  /* 0x000000400638722b */ /* 0x040fe40000000038 */
[C---:B------:R-:W-:Y:S01]  /*5fe0*/  DFMA R40, R6.reuse, UR54, R40 ;  /* 0x0000003606287c2b */ /* 0x040fe20008000028 */
[----:B------:R-:W5:Y:S01]  /*5ff0*/  LDCU.64 UR58, c[0x3][0xe0] ;  /* 0x00c01c00ff3a77ac */ /* 0x000f620008000a00 */
[C---:B------:R-:W-:Y:S02]  /*6000*/  DFMA R44, R6.reuse, UR66, R44 ;  /* 0x00000042062c7c2b */ /* 0x040fe4000800002c */
[----:B--2---:R-:W-:Y:S01]  /*6010*/  DFMA R46, R6, UR64, R46 ;  /* 0x00000040062e7c2b */ /* 0x004fe2000800002e */
[----:B------:R-:W2:Y:S01]  /*6020*/  LDCU.64 UR30, c[0x3][0x808] ;  /* 0x00c10100ff1e77ac */ /* 0x000ea20008000a00 */
[----:B------:R-:W-:-:S02]  /*6030*/  DFMA R32, R18, UR8, R32 ;  /* 0x0000000812207c2b */ /* 0x000fc40008000020 */
[C---:B------:R-:W-:Y:S01]  /*6040*/  DFMA R34, R2.reuse, UR48, R34 ;  /* 0x0000003002227c2b */ /* 0x040fe20008000022 */
[----:B------:R-:W0:Y:S01]  /*6050*/  LDCU.64 UR8, c[0x3][0x7b0] ;  /* 0x00c0f600ff0877ac */ /* 0x000e220008000a00 */
[C---:B------:R-:W-:Y:S02]  /*6060*/  DFMA R56, R2.reuse, R68, R56 ;  /* 0x000000440238722b */ /* 0x040fe40000000038 */
[C---:B------:R-:W-:Y:S01]  /*6070*/  DFMA R30, R2.reuse, UR14, R30 ;  /* 0x0000000e021e7c2b */ /* 0x040fe2000800001e */
[----:B------:R-:W5:Y:S01]  /*6080*/  LDCU.64 UR48, c[0x3][0x7b8] ;  /* 0x00c0f700ff3077ac */ /* 0x000f620008000a00 */
[C---:B------:R-:W-:Y:S02]  /*6090*/  DFMA R40, R2.reuse, UR4, R40 ;  /* 0x0000000402287c2b */ /* 0x040fe40008000028 */
[C---:B------:R-:W-:Y:S01]  /*60a0*/  DFMA R44, R2.reuse, UR60, R44 ;  /* 0x0000003c022c7c2b */ /* 0x040fe2000800002c */
[----:B------:R-:W2:Y:S01]  /*60b0*/  LDCU.64 UR60, c[0x3][0x7e8] ;  /* 0x00c0fd00ff3c77ac */ /* 0x000ea20008000a00 */
[----:B---3--:R-:W-:-:S02]  /*60c0*/  DFMA R46, R2, UR56, R46 ;  /* 0x00000038022e7c2b */ /* 0x008fc4000800002e */
[----:B------:R-:W-:Y:S01]  /*60d0*/  DFMA R38, R18, UR16, R38 ;  /* 0x0000001012267c2b */ /* 0x000fe20008000026 */
[----:B------:R-:W3:Y:S01]  /*60e0*/  LDCU.64 UR16, c[0x3][0x7e0] ;  /* 0x00c0fc00ff1077ac */ /* 0x000ee20008000a00 */
[----:B------:R-:W-:Y:S02]  /*60f0*/  DADD R10, R10, -R14 ;  /* 0x000000000a0a7229 */ /* 0x000fe4000000080e */
[C---:B------:R-:W-:Y:S01]  /*6100*/  DFMA R80, R18.reuse, R88, R80 ;  /* 0x000000581250722b */ /* 0x040fe20000000050 */
[----:B------:R-:W2:Y:S01]  /*6110*/  LDCU.64 UR56, c[0x3][0xe8] ;  /* 0x00c01d00ff3877ac */ /* 0x000ea20008000a00 */
[----:B------:R-:W-:Y:S02]  /*6120*/  DFMA R36, R18, UR62, R36 ;  /* 0x0000003e12247c2b */ /* 0x000fe40008000024 */
[----:B----4-:R-:W-:Y:S01]  /*6130*/  DADD R2, R16, R20 ;  /* 0x0000000010027229 */ /* 0x010fe20000000014 */
[----:B------:R-:W4:Y:S01]  /*6140*/  LDCU.64 UR4, c[0x3][0x110] ;  /* 0x00c02200ff0477ac */ /* 0x000f220008000a00 */
[----:B------:R-:W-:-:S02]  /*6150*/  DFMA R42, R18, UR70, R42 ;  /* 0x00000046122a7c2b */ /* 0x000fc4000800002a */
[----:B-1----:R-:W-:Y:S01]  /*6160*/  DFMA R18, R18, UR68, R12 ;  /* 0x0000004412127c2b */ /* 0x002fe2000800000c */
[----:B------:R-:W1:Y:S01]  /*6170*/  LDCU.64 UR14, c[0x3][0x810] ;  /* 0x00c10200ff0e77ac */ /* 0x000e620008000a00 */
[----:B------:R-:W-:Y:S02]  /*6180*/  DADD R16, R16, -R20 ;  /* 0x0000000010107229 */ /* 0x000fe40000000814 */
[----:B------:R-:W-:Y:S01]  /*6190*/  DADD R6, R22, R24 ;  /* 0x0000000016067229 */ /* 0x000fe20000000018 */
[----:B------:R-:W1:Y:S01]  /*61a0*/  LDCU.64 UR18, c[0x3][0x138] ;  /* 0x00c02700ff1277ac */ /* 0x000e620008000a00 */
[----:B------:R-:W-:Y:S02]  /*61b0*/  DFMA R32, R10, UR40, R32 ;  /* 0x000000280a207c2b */ /* 0x000fe40008000020 */
[C---:B------:R-:W-:Y:S01]  /*61c0*/  DFMA R30, R2.reuse, UR52, R30 ;  /* 0x00000034021e7c2b */ /* 0x040fe2000800001e */
[----:B------:R-:W1:Y:S01]  /*61d0*/  LDCU.64 UR40, c[0x3][0x118] ;  /* 0x00c02300ff2877ac */ /* 0x000e620008000a00 */
[----:B------:R-:W-:-:S02]  /*61e0*/  DFMA R34, R2, UR28, R34 ;  /* 0x0000001c02227c2b */ /* 0x000fc40008000022 */
[C---:B------:R-:W-:Y:S01]  /*61f0*/  DFMA R36, R10.reuse, UR42, R36 ;  /* 0x0000002a0a247c2b */ /* 0x040fe20008000024 */
[----:B------:R-:W1:Y:S01]  /*6200*/  LDCU.64 UR28, c[0x3][0x818] ;  /* 0x00c10300ff1c77ac */ /* 0x000e620008000a00 */
[C---:B------:R-:W-:Y:S02]  /*6210*/  DFMA R38, R10.reuse, UR26, R38 ;  /* 0x0000001a0a267c2b */ /* 0x040fe40008000026 */
[C---:B0-----:R-:W-:Y:S01]  /*6220*/  DFMA R42, R10.reuse, UR8, R42 ;  /* 0x000000080a2a7c2b */ /* 0x041fe2000800002a */
[----:B------:R-:W0:Y:S01]  /*6230*/  LDCU.64 UR54, c[0x3][0x838] ;  /* 0x00c10700ff3677ac */ /* 0x000e220008000a00 */
[----:B-----5:R-:W-:Y:S02]  /*6240*/  DFMA R18, R10, UR48, R18 ;  /* 0x000000300a127c2b */ /* 0x020fe40008000012 */
[----:B------:R-:W-:Y:S01]  /*6250*/  DFMA R32, R16, UR24, R32 ;  /* 0x0000001810207c2b */ /* 0x000fe20008000020 */
[----:B------:R-:W5:Y:S01]  /*6260*/  LDCU.64 UR26, c[0x3][0x140] ;  /* 0x00c02800ff1a77ac */ /* 0x000f620008000a00 */
[----:B------:R-:W-:-:S02]  /*6270*/  DFMA R30, R6, UR6, R30 ;  /* 0x00000006061e7c2b */ /* 0x000fc4000800001e */
[----:B------:R-:W-:Y:S01]  /*6280*/  DADD R22, R22, -R24 ;  /* 0x0000000016167229 */ /* 0x000fe20000000818 */
[----:B------:R-:W0:Y:S01]  /*6290*/  LDCU.64 UR24, c[0x3][0x148] ;  /* 0x00c02900ff1877ac */ /* 0x000e220008000a00 */
[C---:B------:R-:W-:Y:S02]  /*62a0*/  DFMA R40, R2.reuse, UR50, R40 ;  /* 0x0000003202287c2b */ /* 0x040fe40008000028 */
[----:B------:R-:W-:Y:S01]  /*62b0*/  DFMA R44, R2, UR58, R44 ;  /* 0x0000003a022c7c2b */ /* 0x000fe2000800002c */
[----:B------:R-:W0:Y:S01]  /*62c0*/  LDCU.64 UR8, c[0x3][0x840] ;  /* 0x00c10800ff0877ac */ /* 0x000e220008000a00 */
[C---:B------:R-:W-:Y:S02]  /*62d0*/  DFMA R36, R16.reuse, UR46, R36 ;  /* 0x0000002e10247c2b */ /* 0x040fe40008000024 */
[C---:B------:R-:W-:Y:S01]  /*62e0*/  DFMA R38, R16.reuse, UR44, R38 ;  /* 0x0000002c10267c2b */ /* 0x040fe20008000026 */
[----:B------:R-:W0:Y:S01]  /*62f0*/  LDCU.64 UR6, c[0x3][0x848] ;  /* 0x00c10900ff0677ac */ /* 0x000e220008000a00 */
[----:B---3--:R-:W-:-:S02]  /*6300*/  DFMA R42, R16, UR16, R42 ;  /* 0x00000010102a7c2b */ /* 0x008fc4000800002a */
[----:B--2---:R-:W-:Y:S02]  /*6310*/  DFMA R46, R2, UR56, R46 ;  /* 0x00000038022e7c2b */ /* 0x004fe4000800002e */
[----:B------:R-:W-:Y:S02]  /*6320*/  DFMA R18, R16, UR60, R18 ;  /* 0x0000003c10127c2b */ /* 0x000fe40008000012 */
[C-C-:B------:R-:W-:Y:S02]  /*6330*/  DADD R12, R26.reuse, R28.reuse ;  /* 0x000000001a0c7229 */ /* 0x140fe4000000001c */
[----:B------:R-:W-:Y:S02]  /*6340*/  DADD R26, R26, -R28 ;  /* 0x000000001a1a7229 */ /* 0x000fe4000000081c */
[C---:B------:R-:W-:Y:S02]  /*6350*/  DFMA R34, R6.reuse, UR38, R34 ;  /* 0x0000002606227c2b */ /* 0x040fe40008000022 */
[----:B------:R-:W-:-:S02]  /*6360*/  DFMA R40, R6, UR36, R40 ;  /* 0x0000002406287c2b */ /* 0x000fc40008000028 */
[----:B----4-:R-:W-:Y:S02]  /*6370*/  DFMA R44, R6, UR4, R44 ;  /* 0x00000004062c7c2b */ /* 0x010fe4000800002c */
[C---:B------:R-:W-:Y:S02]  /*6380*/  DFMA R32, R22.reuse, UR34, R32 ;  /* 0x0000002216207c2b */ /* 0x040fe40008000020 */
[C---:B------:R-:W-:Y:S02]  /*6390*/  DFMA R36, R22.reuse, UR32, R36 ;  /* 0x0000002016247c2b */ /* 0x040fe40008000024 */
[----:B------:R-:W-:Y:S02]  /*63a0*/  DFMA R38, R22, UR30, R38 ;  /* 0x0000001e16267c2b */ /* 0x000fe40008000026 */
[----:B-1----:R-:W-:Y:S02]  /*63b0*/  DFMA R46, R6, UR40, R46 ;  /* 0x00000028062e7c2b */ /* 0x002fe4000800002e */
[----:B------:R-:W-:-:S02]  /*63c0*/  DFMA R42, R22, UR14, R42 ;  /* 0x0000000e162a7c2b */ /* 0x000fc4000800002a */
[----:B------:R-:W-:Y:S02]  /*63d0*/  DFMA R18, R22, UR28, R18 ;  /* 0x0000001c16127c2b */ /* 0x000fe40008000012 */
[C---:B------:R-:W-:Y:S02]  /*63e0*/  DFMA R30, R12.reuse, UR22, R30 ;  /* 0x000000160c1e7c2b */ /* 0x040fe4000800001e */
[C---:B------:R-:W-:Y:S02]  /*63f0*/  DFMA R34, R12.reuse, UR20, R34 ;  /* 0x000000140c227c2b */ /* 0x040fe40008000022 */
[C---:B------:R-:W-:Y:S02]  /*6400*/  DFMA R40, R12.reuse, UR18, R40 ;  /* 0x000000120c287c2b */ /* 0x040fe40008000028 */
[C---:B-----5:R-:W-:Y:S02]  /*6410*/  DFMA R44, R12.reuse, UR26, R44 ;  /* 0x0000001a0c2c7c2b */ /* 0x060fe4000800002c */
[----:B0-----:R-:W-:-:S02]  /*6420*/  DFMA R46, R12, UR24, R46 ;  /* 0x000000180c2e7c2b */ /* 0x001fc4000800002e */
[C---:B------:R-:W-:Y:S02]  /*6430*/  DFMA R32, R26.reuse, UR12, R32 ;  /* 0x0000000c1a207c2b */ /* 0x040fe40008000020 */
[C---:B------:R-:W-:Y:S02]  /*6440*/  DFMA R36, R26.reuse, UR10, R36 ;  /* 0x0000000a1a247c2b */ /* 0x040fe40008000024 */
[C---:B------:R-:W-:Y:S02]  /*6450*/  DFMA R38, R26.reuse, UR54, R38 ;  /* 0x000000361a267c2b */ /* 0x040fe40008000026 */
[C---:B------:R-:W-:Y:S02]  /*6460*/  DFMA R42, R26.reuse, UR8, R42 ;  /* 0x000000081a2a7c2b */ /* 0x040fe4000800002a */
[----:B------:R-:W-:Y:S01]  /*6470*/  DFMA R18, R26, UR6, R18 ;  /* 0x000000061a127c2b */ /* 0x000fe20008000012 */
        /* <DEDUP_REMOVED lines=11> */
[----:B------:R-:W-:Y:S02]  /*6530*/  DADD R38, R40, -R38 ;  /* 0x0000000028267229 */ /* 0x000fe40000000826 */
[----:B------:R-:W-:Y:S02]  /*6540*/  DFMA R80, R22, R98, R80 ;  /* 0x000000621650722b */ /* 0x000fe40000000050 */
[----:B------:R-:W-:Y:S02]  /*6550*/  DFMA R56, R12, R4, R56 ;  /* 0x000000040c38722b */ /* 0x000fe40000000038 */
[----:B------:R-:W-:-:S02]  /*6560*/  DADD R12, R44, R42 ;  /* 0x000000002c0c7229 */ /* 0x000fc4000000002a */
[----:B------:R-:W-:Y:S02]  /*6570*/  DADD R42, R44, -R42 ;  /* 0x000000002c2a7229 */ /* 0x000fe4000000082a */
[----:B------:R-:W-:Y:S02]  /*6580*/  DFMA R80, R26, R8, R80 ;  /* 0x000000081a50722b */ /* 0x000fe40000000050 */
[C-C-:B------:R-:W-:Y:S02]  /*6590*/  DADD R8, R34.reuse, R36.reuse ;  /* 0x0000000022087229 */ /* 0x140fe40000000024 */
        /* <DEDUP_REMOVED lines=18> */
.L_x_123:
        /* <DEDUP_REMOVED lines=12> */
.L_x_1048:


//--------------------- .text._Z32massMatrixMultiplyRegisterKernelILi11ELi14ELi1EEviPKdS1_S1_S1_Pd --------------------------
	.section	.text._Z32massMatrixMultiplyRegisterKernelILi11ELi14ELi1EEviPKdS1_S1_S1_Pd,"ax",@progbits
	.align	128
        .global         _Z32massMatrixMultiplyRegisterKernelILi11ELi14ELi1EEviPKdS1_S1_S1_Pd
        .type           _Z32massMatrixMultiplyRegisterKernelILi11ELi14ELi1EEviPKdS1_S1_S1_Pd,@function
        .size           _Z32massMatrixMultiplyRegisterKernelILi11ELi14ELi1EEviPKdS1_S1_S1_Pd,(.L_x_1049 - _Z32massMatrixMultiplyRegisterKernelILi11ELi14ELi1EEviPKdS1_S1_S1_Pd)
        .other          _Z32massMatrixMultiplyRegisterKernelILi11ELi14ELi1EEviPKdS1_S1_S1_Pd,@"STO_CUDA_ENTRY STV_DEFAULT"
_Z32massMatrixMultiplyRegisterKernelILi11ELi14ELi1EEviPKdS1_S1_S1_Pd:
.text._Z32massMatrixMultiplyRegisterKernelILi11ELi14ELi1EEviPKdS1_S1_S1_Pd:
        /* <DEDUP_REMOVED lines=43> */
[----:B0-----:R-:W0:Y:S04]  /*02b0*/  LDS.128 R4, [UR4+0x55c0] ;  /* 0x0055c004ff047984 */ /* 0x001e280008000c00 */
        /* <DEDUP_REMOVED lines=12> */
[----:B------:R-:W-:Y:S02]  /*0380*/  DADD R88, R88, -R32 ;  /* 0x0000000058587229 */ /* 0x000fe40000000820 */
[----:B------:R-:W-:Y:S01]  /*0390*/  DADD R92, R92, -R36 ;  /* 0x000000005c5c7229 */ /* 0x000fe20000000824 */
[----:B------:R-:W4:Y:S04]  /*03a0*/  LDS.128 R32, [UR4+0x55d0] ;  /* 0x0055d004ff207984 */ /* 0x000f280008000c00 */
[----:B------:R-:W5:Y:S04]  /*03b0*/  LDS.128 R36, [UR4+0x5600] ;  /* 0x00560004ff247984 */ /* 0x000f680008000c00 */
        /* <DEDUP_REMOVED lines=8> */
[C-C-:B------:R-:W-:Y:S01]  /*0440*/  DADD R56, R94.reuse, R48.reuse ;  /* 0x000000005e387229 */ /* 0x140fe20000000030 */
[----:B------:R-:W-:Y:S01]  /*0450*/  LDS.128 R144, [UR4+0x5850] ;  /* 0x00585004ff907984 */ /* 0x000fe20008000c00 */
[----:B------:R-:W-:Y:S01]  /*0460*/  DADD R94, R94, -R48 ;  /* 0x000000005e5e7229 */ /* 0x000fe20000000830 */
        /* <DEDUP_REMOVED lines=8> */
[----:B------:R-:W-:Y:S01]  /*04f0*/  LDS.128 R128, [UR4+0x5840] ;  /* 0x00584004ff807984 */ /* 0x000fe20008000c00 */
[----:B--2---:R-:W-:-:S02]  /*0500*/  DFMA R52, R8, R54, RZ ;  /* 0x000000360834722b */ /* 0x004fc400000000ff */
[-C--:B---3--:R-:W-:Y:S02]  /*0510*/  DFMA R62, R12, R54.reuse, RZ ;  /* 0x000000360c3e722b */ /* 0x088fe400000000ff */
[-C--:B------:R-:W-:Y:S02]  /*0520*/  DFMA R64, R16, R54.reuse, RZ ;  /* 0x000000361040722b */ /* 0x080fe400000000ff */
[-C--:B------:R-:W-:Y:S02]  /*0530*/  DFMA R66, R20, R54.reuse, RZ ;  /* 0x000000361442722b */ /* 0x080fe400000000ff */
[-C--:B------:R-:W-:Y:S02]  /*0540*/  DFMA R68, R24, R54.reuse, RZ ;  /* 0x000000361844722b */ /* 0x080fe400000000ff */
[----:B------:R-:W-:Y:S01]  /*0550*/  DFMA R54, R28, R54, RZ ;  /* 0x000000361c36722b */ /* 0x000fe200000000ff */
[----:B------:R-:W-:Y:S02]  /*0560*/  R2UR UR16, R72 ;  /* 0x00000000481072ca */ /* 0x000fe400000e0000 */
[----:B------:R-:W-:-:S02]  /*0570*/  R2UR UR17, R73 ;  /* 0x00000000491172ca */ /* 0x000fc400000e0000 */
[----:B------:R-:W-:Y:S02]  /*0580*/  R2UR UR60, R80 ;  /* 0x00000000503c72ca */ /* 0x000fe400000e0000 */
[----:B------:R-:W-:Y:S02]  /*0590*/  R2UR UR61, R81 ;  /* 0x00000000513d72ca */ /* 0x000fe400000e0000 */
[----:B------:R-:W-:Y:S02]  /*05a0*/  R2UR UR58, R76 ;  /* 0x000000004c3a72ca */ /* 0x000fe400000e0000 */
[----:B------:R-:W-:Y:S01]  /*05b0*/  R2UR UR59, R77 ;  /* 0x000000004d3b72ca */ /* 0x000fe200000e0000 */
[C---:B------:R-:W-:Y:S02]  /*05c0*/  DFMA R50, R48.reuse, R6, R50 ;  /* 0x000000063032722b */ /* 0x040fe40000000032 */
[C---:B------:R-:W-:Y:S02]  /*05d0*/  DFMA R52, R48.reuse, R10, R52 ;  /* 0x0000000a3034722b */ /* 0x040fe40000000034 */
[----:B------:R-:W-:-:S02]  /*05e0*/  DFMA R62, R48, R14, R62 ;  /* 0x0000000e303e722b */ /* 0x000fc4000000003e */
[C---:B------:R-:W-:Y:S02]  /*05f0*/  DFMA R64, R48.reuse, R18, R64 ;  /* 0x000000123040722b */ /* 0x040fe40000000040 */
[C---:B------:R-:W-:Y:S02]  /*0600*/  DFMA R66, R48.reuse, R22, R66 ;  /* 0x000000163042722b */ /* 0x040fe40000000042 */
[C---:B------:R-:W-:Y:S02]  /*0610*/  DFMA R68, R48.reuse, R26, R68 ;  /* 0x0000001a3044722b */ /* 0x040fe40000000044 */
[----:B------:R-:W-:Y:S01]  /*0620*/  DFMA R54, R48, R30, R54 ;  /* 0x0000001e3036722b */ /* 0x000fe20000000036 */
[----:B----4-:R-:W-:Y:S02]  /*0630*/  R2UR UR56, R34 ;  /* 0x00000000223872ca */ /* 0x010fe400000e0000 */
        /* <DEDUP_REMOVED lines=29> */
[----:B------:R-:W-:Y:S02]  /*0810*/  R2UR UR39, R105 ;  /* 0x00000000692772ca */ /* 0x000fe400000e0000 */
[----:B------:R-:W-:Y:S02]  /*0820*/  R2UR UR34, R100 ;  /* 0x00000000642272ca */ /* 0x000fe400000e0000 */
[----:B------:R-:W-:Y:S01]  /*0830*/  R2UR UR35, R101 ;  /* 0x00000000652372ca */ /* 0x000fe200000e0000 */
[----:B------:R-:W-:Y:S01]  /*0840*/  DADD R34, R90, R90 ;  /* 0x000000005a227229 */ /* 0x000fe2000000005a */
        /* <DEDUP_REMOVED lines=15> */
[----:B------:R-:W0:Y:S01]  /*0940*/  LDS.128 R84, [UR4+0x5730] ;  /* 0x00573004ff547984 */ /* 0x000e220008000c00 */
[----:B------:R-:W-:-:S02]  /*0950*/  R2UR UR40, R106 ;  /* 0x000000006a2872ca */ /* 0x000fc400000e0000 */
[----:B------:R-:W-:Y:S02]  /*0960*/  R2UR UR41, R107 ;  /* 0x000000006b2972ca */ /* 0x000fe400000e0000 */
[----:B------:R-:W-:Y:S02]  /*0970*/  R2UR UR36, R102 ;  /* 0x00000000662472ca */ /* 0x000fe400000e0000 */
[----:B------:R-:W-:Y:S01]  /*0980*/  R2UR UR37, R103 ;  /* 0x00000000672572ca */ /* 0x000fe200000e0000 */
[----:B------:R-:W-:Y:S01]  /*0990*/  DMUL R100, R34, 0.5 ;  /* 0x3fe0000022647828 */ /* 0x000fe20000000000 */
[----:B------:R-:W1:Y:S01]  /*09a0*/  LDS.128 R80, [UR4+0x57b0] ;  /* 0x0057b004ff507984 */ /* 0x000e620008000c00 */
[C---:B------:R-:W-:Y:S02]  /*09b0*/  DFMA R50, R60.reuse, UR14, R50 ;  /* 0x0000000e3c327c2b */ /* 0x040fe40008000032 */
[C---:B------:R-:W-:Y:S01]  /*09c0*/  DFMA R52, R60.reuse, UR12, R52 ;  /* 0x0000000c3c347c2b */ /* 0x040fe20008000034 */
[----:B------:R-:W-:Y:S01]  /*09d0*/  LDS.128 R108, [UR4+0x57e0] ;  /* 0x0057e004ff6c7984 */ /* 0x000fe20008000c00 */
[----:B------:R-:W-:-:S02]  /*09e0*/  DFMA R46, R60, UR10, R62 ;  /* 0x0000000a3c2e7c2b */ /* 0x000fc4000800003e */
[C---:B------:R-:W-:Y:S01]  /*09f0*/  DFMA R42, R60.reuse, UR8, R64 ;  /* 0x000000083c2a7c2b */ /* 0x040fe20008000040 */
[----:B------:R-:W-:Y:S01]  /*0a00*/  LDS.128 R56, [UR4+0x5770] ;  /* 0x00577004ff387984 */ /* 0x000fe20008000c00 */
[C---:B------:R-:W-:Y:S02]  /*0a10*/  DFMA R38, R60.reuse, UR6, R66 ;  /* 0x000000063c267c2b */ /* 0x040fe40008000042 */
[C---:B------:R-:W-:Y:S01]  /*0a20*/  DFMA R34, R60.reuse, UR38, R68 ;  /* 0x000000263c227c2b */ /* 0x040fe20008000044 */
[----:B------:R-:W-:Y:S01]  /*0a30*/  LDS.128 R64, [UR4+0x57a0] ;  /* 0x0057a004ff407984 */ /* 0x000fe20008000c00 */
[----:B------:R-:W-:-:S03]  /*0a40*/  DFMA R54, R60, UR34, R54 ;  /* 0x000000223c367c2b */ /* 0x000fc60008000036 */
[----:B------:R-:W2:Y:S01]  /*0a50*/  LDS.128 R60, [UR4+0x5830] ;  /* 0x00583004ff3c7984 */ /* 0x000ea20008000c00 */
[C---:B------:R-:W-:Y:S02]  /*0a60*/  DFMA R106, R100.reuse, UR68, R50 ;  /* 0x00000044646a7c2b */ /* 0x040fe40008000032 */
[C---:B------:R-:W-:Y:S01]  /*0a70*/  DFMA R102, R100.reuse, UR66, R52 ;  /* 0x0000004264667c2b */ /* 0x040fe20008000034 */
[----:B------:R-:W3:Y:S01]  /*0a80*/  LDS.128 R48, [UR4+0x5710] ;  /* 0x00571004ff307984 */ /* 0x000ee20008000c00 */
[C---:B------:R-:W-:Y:S02]  /*0a90*/  DFMA R46, R100.reuse, UR64, R46 ;  /* 0x00000040642e7c2b */ /* 0x040fe4000800002e */
[C---:B------:R-:W-:Y:S01]  /*0aa0*/  DFMA R42, R100.reuse, UR62, R42 ;  /* 0x0000003e642a7c2b */ /* 0x040fe2000800002a */
[----:B------:R-:W4:Y:S01]  /*0ab0*/  LDS.128 R68, [UR4+0x57d0] ;  /* 0x0057d004ff447984 */ /* 0x000f220008000c00 */
[C---:B------:R-:W-:Y:S02]  /*0ac0*/  DFMA R38, R100.reuse, UR42, R38 ;  /* 0x0000002a64267c2b */ /* 0x040fe40008000026 */
[C---:B------:R-:W-:Y:S01]  /*0ad0*/  DFMA R34, R100.reuse, UR40, R34 ;  /* 0x0000002864227c2b */ /* 0x040fe20008000022 */
[----:B------:R-:W5:Y:S01]  /*0ae0*/  LDS.128 R72, [UR4+0x5800] ;  /* 0x00580004ff487984 */ /* 0x000f620008000c00 */
[----:B------:R-:W-:-:S03]  /*0af0*/  DFMA R100, R100, UR36, R54 ;  /* 0x0000002464647c2b */ /* 0x000fc60008000036 */
[----:B------:R-:W5:Y:S04]  /*0b00*/  LDS.128 R52, [UR4+0x5740] ;  /* 0x00574004ff347984 */ /* 0x000f680008000c00 */
[----:B------:R-:W5:Y:S04]  /*0b10*/  LDS.128 R112, [UR4+0x5790] ;  /* 0x00579004ff707984 */ /* 0x000f680008000c00 */
[----:B------:R-:W5:Y:S01]  /*0b20*/  LDS.128 R76, [UR4+0x5760] ;  /* 0x00576004ff4c7984 */ /* 0x000f620008000c00 */
[----:B0-----:R-:W-:Y:S02]  /*0b30*/  R2UR UR32, R86 ;  /* 0x00000000562072ca */ /* 0x001fe400000e0000 */
[----:B------:R-:W-:-:S02]  /*0b40*/  R2UR UR33, R87 ;  /* 0x00000000572172ca */ /* 0x000fc400000e0000 */
[----:B------:R-:W-:Y:S02]  /*0b50*/  R2UR UR72, R84 ;  /* 0x00000000544872ca */ /* 0x000fe400000e0000 */
[----:B------:R-:W-:Y:S02]  /*0b60*/  R2UR UR73, R85 ;  /* 0x00000000554972ca */ /* 0x000fe400000e0000 */
[----:B------:R-:W0:Y:S01]  /*0b70*/  LDS.128 R84, [UR4+0x5780] ;  /* 0x00578004ff547984 */ /* 0x000e220008000c00 */
[----:B-1----:R-:W-:Y:S02]  /*0b80*/  R2UR UR26, R82 ;  /* 0x00000000521a72ca */ /* 0x002fe400000e0000 */
[----:B------:R-:W-:Y:S02]  /*0b90*/  R2UR UR27, R83 ;  /* 0x00000000531b72ca */ /* 0x000fe400000e0000 */
[----:B------:R-:W-:Y:S02]  /*0ba0*/  R2UR UR76, R80 ;  /* 0x00000000504c72ca */ /* 0x000fe400000e0000 */
[----:B------:R-:W-:-:S02]  /*0bb0*/  R2UR UR77, R81 ;  /* 0x00000000514d72ca */ /* 0x000fc400000e0000 */
[----:B------:R-:W1:Y:S01]  /*0bc0*/  LDS.128 R80, [UR4+0x5750] ;  /* 0x00575004ff507984 */ /* 0x000e620008000c00 */
[----:B--2---:R-:W-:Y:S02]  /*0bd0*/  R2UR UR20, R62 ;  /* 0x000000003e1472ca */ /* 0x004fe400000e0000 */
[----:B------:R-:W-:Y:S01]  /*0be0*/  R2UR UR21, R63 ;  /* 0x000000003f1572ca */ /* 0x000fe200000e0000 */
[-C--:B---3--:R-:W-:Y:S01]  /*0bf0*/  DFMA R104, R48, R98.reuse, RZ ;  /* 0x000000623068722b */ /* 0x088fe200000000ff */
[----:B------:R-:W-:Y:S01]  /*0c00*/  R2UR UR74, R108 ;  /* 0x000000006c4a72ca */ /* 0x000fe200000e0000 */
[-C--:B------:R-:W-:Y:S01]  /*0c10*/  DFMA R138, R56, R98.reuse, RZ ;  /* 0x00000062388a722b */ /* 0x080fe200000000ff */
[----:B------:R-:W-:Y:S01]  /*0c20*/  R2UR UR75, R109 ;  /* 0x000000006d4b72ca */ /* 0x000fe200000e0000 */
[-C--:B------:R-:W-:Y:S02]  /*0c30*/  DFMA R62, R64, R98.reuse, RZ ;  /* 0x00000062403e722b */ /* 0x080fe400000000ff */
[----:B----4-:R-:W-:-:S02]  /*0c40*/  DFMA R140, R68, R98, RZ ;  /* 0x00000062448c722b */ /* 0x010fc400000000ff */
[-C--:B-----5:R-:W-:Y:S02]  /*0c50*/  DFMA R142, R72, R98.reuse, RZ ;  /* 0x00000062488e722b */ /* 0x0a0fe400000000ff */
[-C--:B------:R-:W-:Y:S02]  /*0c60*/  DFMA R108, R52, R98.reuse, RZ ;  /* 0x00000062346c722b */ /* 0x080fe400000000ff */
[----:B------:R-:W-:Y:S01]  /*0c70*/  DFMA R98, R60, R98, RZ ;  /* 0x000000623c62722b */ /* 0x000fe200000000ff */
[----:B------:R-:W-:Y:S01]  /*0c80*/  IMAD.U32 R126, RZ, RZ, UR6 ;  /* 0x00000006ff7e7e24 */ /* 0x000fe2000f8e00ff */
[----:B------:R-:W-:Y:S01]  /*0c90*/  R2UR UR28, R114 ;  /* 0x00000000721c72ca */ /* 0x000fe200000e0000 */
[----:B------:R-:W-:Y:S01]  /*0ca0*/  IMAD.U32 R127, RZ, RZ, UR7 ;  /* 0x00000007ff7f7e24 */ /* 0x000fe2000f8e00ff */
[----:B------:R-:W-:Y:S02]  /*0cb0*/  R2UR UR29, R115 ;  /* 0x00000000731d72ca */ /* 0x000fe400000e0000 */
[----:B------:R-:W-:-:S02]  /*0cc0*/  R2UR UR6, R112 ;  /* 0x00000000700672ca */ /* 0x000fc400000e0000 */
[----:B------:R-:W-:Y:S02]  /*0cd0*/  R2UR UR7, R113 ;  /* 0x00000000710772ca */ /* 0x000fe400000e0000 */
[----:B------:R-:W2:Y:S01]  /*0ce0*/  LDS.128 R112, [UR4+0x5810] ;  /* 0x00581004ff707984 */ /* 0x000ea20008000c00 */
[C---:B------:R-:W-:Y:S02]  /*0cf0*/  DFMA R104, R96.reuse, R50, R104 ;  /* 0x000000326068722b */ /* 0x040fe40000000068 */
[C---:B------:R-:W-:Y:S02]  /*0d00*/  DFMA R108, R96.reuse, R54, R108 ;  /* 0x00000036606c722b */ /* 0x040fe4000000006c */
[C---:B------:R-:W-:Y:S02]  /*0d10*/  DFMA R138, R96.reuse, R58, R138 ;  /* 0x0000003a608a722b */ /* 0x040fe4000000008a */
[C---:B------:R-:W-:Y:S02]  /*0d20*/  DFMA R62, R96.reuse, R66, R62 ;  /* 0x00000042603e722b */ /* 0x040fe4000000003e */
[----:B------:R-:W-:-:S02]  /*0d30*/  DFMA R148, R96, R70, R140 ;  /* 0x000000466094722b */ /* 0x000fc4000000008c */
[C---:B------:R-:W-:Y:S02]  /*0d40*/  DFMA R150, R96.reuse, R74, R142 ;  /* 0x0000004a6096722b */ /* 0x040fe4000000008e */
[----:B------:R-:W-:Y:S01]  /*0d50*/  DFMA R152, R96, UR20, R98 ;  /* 0x0000001460987c2b */ /* 0x000fe20008000062 */
[----:B------:R-:W-:Y:S01]  /*0d60*/  R2UR UR30, R78 ;  /* 0x000000004e1e72ca */ /* 0x000fe200000e0000 */
[----:B------:R-:W-:Y:S01]  /*0d70*/  IMAD.MOV.U32 R97, RZ, RZ, 0x55c0 ;  /* 0x000055c0ff617424 */ /* 0x000fe200078e00ff */
[----:B------:R-:W-:Y:S02]  /*0d80*/  R2UR UR31, R79 ;  /* 0x000000004f1f72ca */ /* 0x000fe400000e0000 */
[----:B------:R-:W-:Y:S01]  /*0d90*/  R2UR UR70, R76 ;  /* 0x000000004c4672ca */ /* 0x000fe200000e0000 */
[----:B------:R-:W-:Y:S01]  /*0da0*/  IMAD R2, R2, R97, UR4 ;  /* 0x0000000402027e24 */ /* 0x000fe2000f8e0261 */
[----:B------:R-:W-:Y:S01]  /*0db0*/  R2UR UR71, R77 ;  /* 0x000000004d4772ca */ /* 0x000fe200000e0000 */
[----:B------:R-:W-:Y:S04]  /*0dc0*/  LDS.128 R96, [UR4+0x57c0] ;  /* 0x0057c004ff607984 */ /* 0x000fe80008000c00 */
[----:B------:R-:W3:Y:S01]  /*0dd0*/  LDS.128 R76, [UR4+0x5720] ;  /* 0x00572004ff4c7984 */ /* 0x000ee20008000c00 */
        /* <DEDUP_REMOVED lines=9> */
[----:B------:R-:W4:Y:S01]  /*0e70*/  LDS.128 R144, [UR4+0x57f0] ;  /* 0x0057f004ff907984 */ /* 0x000f220008000c00 */
[----:B0-----:R-:W-:-:S02]  /*0e80*/  R2UR UR8, R86 ;  /* 0x00000000560872ca */ /* 0x001fc400000e0000 */
[----:B------:R-:W-:Y:S01]  /*0e90*/  R2UR UR9, R87 ;  /* 0x00000000570972ca */ /* 0x000fe200000e0000 */
[----:B------:R-:W-:Y:S01]  /*0ea0*/  IMAD.U32 R123, RZ, RZ, UR11 ;  /* 0x0000000bff7b7e24 */ /* 0x000fe2000f8e00ff */
[----:B-1----:R-:W-:Y:S01]  /*0eb0*/  R2UR UR10, R82 ;  /* 0x00000000520a72ca */ /* 0x002fe200000e0000 */
[-C--:B------:R-:W-:Y:S01]  /*0ec0*/  DFMA R138, R84, R94.reuse, R138 ;  /* 0x0000005e548a722b */ /* 0x080fe2000000008a */
[----:B------:R-:W-:Y:S01]  /*0ed0*/  R2UR UR11, R83 ;  /* 0x00000000530b72ca */ /* 0x000fe200000e0000 */
[----:B------:R-:W-:Y:S01]  /*0ee0*/  DFMA R108, R80, R94, R108 ;  /* 0x0000005e506c722b */ /* 0x000fe2000000006c */
[----:B------:R-:W0:Y:S01]  /*0ef0*/  LDS.128 R140, [UR4+0x5820] ;  /* 0x00582004ff8c7984 */ /* 0x000e220008000c00 */
[----:B------:R-:W-:Y:S01]  /*0f00*/  IMAD.U32 R116, RZ, RZ, UR14 ;  /* 0x0000000eff747e24 */ /* 0x000fe2000f8e00ff */
[----:B------:R-:W-:Y:S01]  /*0f10*/  R2UR UR22, R128 ;  /* 0x00000000801672ca */ /* 0x000fe200000e0000 */
[----:B------:R-:W-:-:S04]  /*0f20*/  IMAD.U32 R117, RZ, RZ, UR15 ;  /* 0x0000000fff757e24 */ /* 0x000fc8000f8e00ff */
[C---:B------:R-:W-:Y:S01]  /*0f30*/  DFMA R138, R92.reuse, UR8, R138 ;  /* 0x000000085c8a7c2b */ /* 0x040fe2000800008a */
[----:B------:R-:W-:Y:S02]  /*0f40*/  R2UR UR23, R129 ;  /* 0x00000000811772ca */ /* 0x000fe400000e0000 */
[----:B--2---:R-:W-:Y:S01]  /*0f50*/  R2UR UR14, R112 ;  /* 0x00000000700e72ca */ /* 0x004fe200000e0000 */
[----:B------:R-:W-:Y:S01]  /*0f60*/  DFMA R108, R92, UR10, R108 ;  /* 0x0000000a5c6c7c2b */ /* 0x000fe2000800006c */
[----:B------:R-:W-:Y:S01]  /*0f70*/  R2UR UR15, R113 ;  /* 0x00000000710f72ca */ /* 0x000fe200000e0000 */
[----:B------:R-:W-:Y:S02]  /*0f80*/  DADD R90, R90, -R90 ;  /* 0x000000005a5a7229 */ /* 0x000fe4000000085a */
[----:B------:R-:W-:Y:S01]  /*0f90*/  DFMA R138, R88, UR6, R138 ;  /* 0x00000006588a7c2b */ /* 0x000fe2000800008a */
[----:B------:R-:W-:Y:S01]  /*0fa0*/  IMAD.U32 R124, RZ, RZ, UR12 ;  /* 0x0000000cff7c7e24 */ /* 0x000fe2000f8e00ff */
[----:B------:R-:W-:Y:S01]  /*0fb0*/  DFMA R86, R94, UR76, R62 ;  /* 0x0000004c5e567c2b */ /* 0x000fe2000800003e */
[----:B------:R-:W-:Y:S01]  /*0fc0*/  IMAD.U32 R125, RZ, RZ, UR13 ;  /* 0x0000000dff7d7e24 */ /* 0x000fe2000f8e00ff */
[----:B------:R-:W-:Y:S01]  /*0fd0*/  R2UR UR24, R130 ;  /* 0x00000000821872ca */ /* 0x000fe200000e0000 */
[----:B------:R-:W-:Y:S01]  /*0fe0*/  IMAD.U32 R136, RZ, RZ, UR6 ;  /* 0x00000006ff887e24 */ /* 0x000fe2000f8e00ff */
[----:B------:R-:W-:Y:S01]  /*0ff0*/  R2UR UR25, R131 ;  /* 0x00000000831972ca */ /* 0x000fe200000e0000 */
[----:B------:R-:W-:Y:S01]  /*1000*/  IMAD.U32 R137, RZ, RZ, UR7 ;  /* 0x00000007ff897e24 */ /* 0x000fe2000f8e00ff */
[----:B---3--:R-:W-:Y:S01]  /*1010*/  R2UR UR12, R78 ;  /* 0x000000004e0c72ca */ /* 0x008fe200000e0000 */
[----:B------:R-:W-:Y:S01]  /*1020*/  IMAD.U32 R134, RZ, RZ, UR70 ;  /* 0x00000046ff867e24 */ /* 0x000fe2000f8e00ff */
[----:B------:R-:W-:Y:S01]  /*1030*/  R2UR UR13, R79 ;  /* 0x000000004f0d72ca */ /* 0x000fe200000e0000 */
[----:B------:R-:W-:Y:S01]  /*1040*/  IMAD.U32 R135, RZ, RZ, UR71 ;  /* 0x00000047ff877e24 */ /* 0x000fe2000f8e00ff */
[----:B------:R-:W-:Y:S01]  /*1050*/  DFMA R108, R88, UR70, R108 ;  /* 0x00000046586c7c2b */ /* 0x000fe2000800006c */
[----:B------:R-:W-:-:S02]  /*1060*/  R2UR UR6, R110 ;  /* 0x000000006e0672ca */ /* 0x000fc400000e0000 */
[----:B------:R-:W-:Y:S02]  /*1070*/  R2UR UR7, R111 ;  /* 0x000000006f0772ca */ /* 0x000fe400000e0000 */
[----:B------:R-:W-:Y:S02]  /*1080*/  R2UR UR4, R114 ;  /* 0x00000000720472ca */ /* 0x000fe400000e0000 */
[----:B------:R-:W-:Y:S02]  /*1090*/  R2UR UR5, R115 ;  /* 0x00000000730572ca */ /* 0x000fe400000e0000 */
[----:B------:R-:W-:Y:S02]  /*10a0*/  R2UR UR70, R96 ;  /* 0x00000000604672ca */ /* 0x000fe400000e0000 */
[----:B------:R-:W-:Y:S01]  /*10b0*/  R2UR UR71, R97 ;  /* 0x00000000614772ca */ /* 0x000fe200000e0000 */
[----:B------:R-:W-:Y:S02]  /*10c0*/  DFMA R138, R90, UR28, R138 ;  /* 0x0000001c5a8a7c2b */ /* 0x000fe4000800008a */
[----:B------:R-:W-:-:S02]  /*10d0*/  DFMA R152, R94, UR22, R152 ;  /* 0x000000165e987c2b */ /* 0x000fc40008000098 */
[----:B------:R-:W-:Y:S02]  /*10e0*/  DFMA R104, R76, R94, R104 ;  /* 0x0000005e4c68722b */ /* 0x000fe40000000068 */
[C---:B------:R-:W-:Y:S02]  /*10f0*/  DFMA R148, R94.reuse, UR74, R148 ;  /* 0x0000004a5e947c2b */ /* 0x040fe40008000094 */
[----:B------:R-:W-:Y:S02]  /*1100*/  DFMA R150, R94, UR14, R150 ;  /* 0x0000000e5e967c2b */ /* 0x000fe40008000096 */
[----:B------:R-:W-:Y:S02]  /*1110*/  DFMA R86, R92, UR26, R86 ;  /* 0x0000001a5c567c2b */ /* 0x000fe40008000056 */
[----:B------:R-:W-:Y:S02]  /*1120*/  DADD R82, R46, -R138 ;  /* 0x000000002e527229 */ /* 0x000fe4000000088a */
[----:B------:R-:W-:-:S02]  /*1130*/  DFMA R104, R92, UR12, R104 ;  /* 0x0000000c5c687c2b */ /* 0x000fc40008000068 */
[----:B------:R-:W-:Y:S02]  /*1140*/  DFMA R152, R92, UR24, R152 ;  /* 0x000000185c987c2b */ /* 0x000fe40008000098 */
[----:B------:R-:W-:Y:S02]  /*1150*/  DADD R46, R46, R138 ;  /* 0x000000002e2e7229 */ /* 0x000fe4000000008a */
[C---:B------:R-:W-:Y:S01]  /*1160*/  DFMA R148, R92.reuse, UR6, R148 ;  /* 0x000000065c947c2b */ /* 0x040fe20008000094 */
[----:B------:R-:W-:Y:S01]  /*1170*/  IMAD.U32 R138, RZ, RZ, UR70 ;  /* 0x00000046ff8a7e24 */ /* 0x000fe2000f8e00ff */
[----:B------:R-:W-:Y:S01]  /*1180*/  DFMA R150, R92, UR4, R150 ;  /* 0x000000045c967c2b */ /* 0x000fe20008000096 */
[----:B------:R-:W-:Y:S01]  /*1190*/  IMAD.U32 R139, RZ, RZ, UR71 ;  /* 0x00000047ff8b7e24 */ /* 0x000fe2000f8e00ff */
[----:B------:R-:W-:Y:S01]  /*11a0*/  LOP3.LUT R92, R3, 0xffff, RZ, 0xc0, !PT ;  /* 0x0000ffff035c7812 */ /* 0x000fe200078ec0ff */
[----:B------:R-:W-:Y:S01]  /*11b0*/  DFMA R86, R88, UR70, R86 ;  /* 0x0000004658567c2b */ /* 0x000fe20008000056 */
[----:B----4-:R-:W-:-:S02]  /*11c0*/  R2UR UR70, R144 ;  /* 0x00000000904672ca */ /* 0x010fc400000e0000 */
[----:B------:R-:W-:Y:S01]  /*11d0*/  R2UR UR71, R145 ;  /* 0x00000000914772ca */ /* 0x000fe200000e0000 */
[----:B------:R-:W-:-:S05]  /*11e0*/  IMAD R92, R92, 0x1746, RZ ;  /* 0x000017465c5c7824 */ /* 0x000fca00078e02ff */
[----:B------:R-:W-:-:S04]  /*11f0*/  SHF.R.U32.HI R93, RZ, 0x10, R92 ;  /* 0x00000010ff5d7819 */ /* 0x000fc8000001165c */
[----:B------:R-:W-:Y:S01]  /*1200*/  PRMT R92, R93, 0x9910, RZ ;  /* 0x000099105d5c7816 */ /* 0x000fe200000000ff */
[----:B------:R-:W-:Y:S02]  /*1210*/  IMAD.U32 R144, RZ, RZ, UR70 ;  /* 0x00000046ff907e24 */ /* 0x000fe4000f8e00ff */
[----:B------:R-:W-:Y:S01]  /*1220*/  IMAD.U32 R145, RZ, RZ, UR71 ;  /* 0x00000047ff917e24 */ /* 0x000fe2000f8e00ff */
[C---:B------:R-:W-:Y:S01]  /*1230*/  DFMA R148, R88.reuse, UR70, R148 ;  /* 0x0000004658947c2b */ /* 0x040fe20008000094 */
[----:B0-----:R-:W-:Y:S02]  /*1240*/  R2UR UR70, R140 ;  /* 0x000000008c4672ca */ /* 0x001fe400000e0000 */
        /* <DEDUP_REMOVED lines=19> */
[----:B------:R-:W-:-:S04]  /*1380*/  DFMA R86, R90, UR72, R86 ;  /* 0x000000485a567c2b */ /* 0x000fc80008000056 */
[----:B------:R-:W-:Y:S01]  /*1390*/  IMAD.IADD R88, R92, 0x1, R3 ;  /* 0x000000015c587824 */ /* 0x000fe200078e0203 */
[C---:B------:R-:W-:Y:S02]  /*13a0*/  DFMA R104, R90.reuse, UR32, R104 ;  /* 0x000000205a687c2b */ /* 0x040fe40008000068 */
[C---:B------:R-:W-:Y:S02]  /*13b0*/  DFMA R108, R90.reuse, UR30, R108 ;  /* 0x0000001e5a6c7c2b */ /* 0x040fe4000800006c */
[C---:B------:R-:W-:Y:S02]  /*13c0*/  DFMA R152, R90.reuse, UR18, R152 ;  /* 0x000000125a987c2b */ /* 0x040fe40008000098 */
[C---:B------:R-:W-:Y:S02]  /*13d0*/  DFMA R148, R90.reuse, UR74, R148 ;  /* 0x0000004a5a947c2b */ /* 0x040fe40008000094 */
[----:B------:R-:W-:Y:S01]  /*13e0*/  DFMA R150, R90, UR76, R150 ;  /* 0x0000004c5a967c2b */ /* 0x000fe20008000096 */
[----:B------:R-:W-:Y:S01]  /*13f0*/  IMAD R93, R93, 0x70, R2 ;  /* 0x000000705d5d7824 */ /* 0x000fe200078e0202 */
[----:B------:R-:W-:Y:S01]  /*1400*/  LOP3.LUT R90, R88, 0xffff, RZ, 0xc0, !PT ;  /* 0x0000ffff585a7812 */ /* 0x000fe200078ec0ff */
[C-C-:B------:R-:W-:Y:S01]  /*1410*/  DADD R88, R42.reuse, -R86.reuse ;  /* 0x000000002a587229 */ /* 0x140fe20000000856 */
[----:B------:R-:W-:Y:S01]  /*1420*/  ISETP.GT.U32.AND P2, PT, R3, 0x99, PT ;  /* 0x000000990300780c */ /* 0x000fe20003f44070 */
[----:B------:R-:W-:-:S02]  /*1430*/  DADD R86, R42, R86 ;  /* 0x000000002a567229 */ /* 0x000fc40000000056 */
[----:B------:R-:W-:Y:S01]  /*1440*/  IMAD R42, R90, 0x8, R93 ;  /* 0x000000085a2a7824 */ /* 0x000fe200078e025d */
[----:B------:R-:W-:Y:S02]  /*1450*/  DADD R62, R106, -R104 ;  /* 0x000000006a3e7229 */ /* 0x000fe40000000868 */
[----:B------:R-:W-:Y:S02]  /*1460*/  DADD R78, R102, -R108 ;  /* 0x00000000664e7229 */ /* 0x000fe4000000086c */
[----:B------:R-:W-:Y:S02]  /*1470*/  DADD R94, R100, -R152 ;  /* 0x00000000645e7229 */ /* 0x000fe40000000898 */
[----:B------:R-:W-:Y:S02]  /*1480*/  DADD R90, R38, -R148 ;  /* 0x00000000265a7229 */ /* 0x000fe40000000894 */
[----:B------:R-:W-:Y:S02]  /*1490*/  DADD R92, R34, -R150 ;  /* 0x00000000225c7229 */ /* 0x000fe40000000896 */
[----:B------:R-:W-:-:S02]  /*14a0*/  DADD R104, R106, R104 ;  /* 0x000000006a687229 */ /* 0x000fc40000000068 */
[----:B------:R-:W-:Y:S02]  /*14b0*/  DADD R102, R102, R108 ;  /* 0x0000000066667229 */ /* 0x000fe4000000006c */
        /* <DEDUP_REMOVED lines=22> */
.L_x_126:
        /* <DEDUP_REMOVED lines=10> */
[----:B------:R-:W-:Y:S01]  /*16c0*/  MOV.SPILL R155, UR41 ;  /* 0x00000029009b7c02 */ /* 0x000fe20009000f00 */
[----:B------:R-:W-:Y:S01]  /*16d0*/  IMAD.MOV R39, RZ, RZ, -R35 ;  /* 0x000000ffff277224 */ /* 0x000fe200078e0a23 */
[----:B------:R-:W-:Y:S02]  /*16e0*/  MOV.SPILL R156, UR40 ;  /* 0x00000028009c7c02 */ /* 0x000fe40009000f00 */
[----:B------:R-:W-:-:S02]  /*16f0*/  R2UR UR42, R128 ;  /* 0x00000000802a72ca */ /* 0x000fc400000e0000 */
[----:B------:R-:W-:Y:S02]  /*1700*/  PRMT R39, R39, 0x7710, RZ ;  /* 0x0000771027277816 */ /* 0x000fe400000000ff */
[----:B------:R-:W-:Y:S02]  /*1710*/  R2UR UR43, R129 ;  /* 0x00000000812b72ca */ /* 0x000fe400000e0000 */
[----:B------:R-:W-:Y:S01]  /*1720*/  R2UR UR40, R130 ;  /* 0x00000000822872ca */ /* 0x000fe200000e0000 */
[----:B------:R-:W-:Y:S01]  /*1730*/  IMAD.IADD R38, R39, 0x1, R34 ;  /* 0x0000000127267824 */ /* 0x000fe200078e0222 */
[----:B------:R-:W-:Y:S02]  /*1740*/  R2UR UR41, R131 ;  /* 0x00000000832972ca */ /* 0x000fe400000e0000 */
[----:B------:R-:W-:Y:S02]  /*1750*/  MOV.SPILL R151, UR33 ;  /* 0x0000002100977c02 */ /* 0x000fe40009000f00 */
[----:B------:R-:W-:-:S02]  /*1760*/  LOP3.LUT R38, R38, 0xfe, RZ, 0xc0, !PT ;  /* 0x000000fe26267812 */ /* 0x000fc400078ec0ff */
[----:B------:R-:W-:Y:S02]  /*1770*/  MOV.SPILL R152, UR32 ;  /* 0x0000002000987c02 */ /* 0x000fe40009000f00 */
[----:B------:R-:W-:Y:S02]  /*1780*/  LEA.HI R38, R38, R35, RZ, 0x1f ;  /* 0x0000002326267211 */ /* 0x000fe400078ff8ff */
[----:B------:R-:W-:Y:S02]  /*1790*/  MOV.SPILL R147, UR31 ;  /* 0x0000001f00937c02 */ /* 0x000fe40009000f00 */
[----:B------:R-:W-:Y:S02]  /*17a0*/  LOP3.LUT R38, R38, 0xf8, RZ, 0xc0, !PT ;  /* 0x000000f826267812 */ /* 0x000fe400078ec0ff */
[----:B------:R-:W-:Y:S02]  /*17b0*/  MOV.SPILL R150, UR30 ;  /* 0x0000001e00967c02 */ /* 0x000fe40009000f00 */
[----:B------:R-:W-:-:S02]  /*17c0*/  SHF.R.U32.HI R35, RZ, 0x3, R38 ;  /* 0x00000003ff237819 */ /* 0x000fc40000011626 */
[----:B------:R-:W-:Y:S02]  /*17d0*/  MOV.SPILL R143, UR29 ;  /* 0x0000001d008f7c02 */ /* 0x000fe40009000f00 */
[C---:B------:R-:W-:Y:S01]  /*17e0*/  PRMT R38, R35.reuse, 0x9910, RZ ;  /* 0x0000991023267816 */ /* 0x040fe200000000ff */
[----:B------:R-:W-:Y:S01]  /*17f0*/  IMAD R35, R35, 0x620, R2 ;  /* 0x0000062023237824 */ /* 0x000fe200078e0202 */
[----:B------:R-:W-:Y:S02]  /*1800*/  MOV.SPILL R146, UR28 ;  /* 0x0000001c00927c02 */ /* 0x000fe40009000f00 */
[----:B------:R-:W-:Y:S01]  /*1810*/  MOV.SPILL R141, UR73 ;  /* 0x00000049008d7c02 */ /* 0x000fe20009000f00 */
[----:B------:R-:W-:Y:S01]  /*1820*/  IMAD R38, R38, 0xb, RZ ;  /* 0x0000000b26267824 */ /* 0x000fe200078e02ff */
[----:B------:R-:W-:Y:S02]  /*1830*/  MOV.SPILL R142, UR72 ;  /* 0x00000048008e7c02 */ /* 0x000fe40009000f00 */
[----:B------:R-:W-:Y:S01]  /*1840*/  MOV.SPILL R115, UR75 ;  /* 0x0000004b00737c02 */ /* 0x000fe20009000f00 */
[----:B------:R-:W-:Y:S01]  /*1850*/  IMAD.MOV R38, RZ, RZ, -R38 ;  /* 0x000000ffff267224 */ /* 0x000fe200078e0a26 */
[----:B------:R-:W-:-:S02]  /*1860*/  MOV.SPILL R140, UR74 ;  /* 0x0000004a008c7c02 */ /* 0x000fc40009000f00 */
[----:B------:R-:W-:Y:S02]  /*1870*/  MOV.SPILL R113, UR77 ;  /* 0x0000004d00717c02 */ /* 0x000fe40009000f00 */
[----:B------:R-:W-:Y:S02]  /*1880*/  PRMT R39, R38, 0x7710, RZ ;  /* 0x0000771026277816 */ /* 0x000fe400000000ff */
[----:B------:R-:W-:Y:S02]  /*1890*/  MOV.SPILL R114, UR76 ;  /* 0x0000004c00727c02 */ /* 0x000fe40009000f00 */
[----:B------:R-:W-:Y:S01]  /*18a0*/  MOV.SPILL R43, UR19 ;  /* 0x00000013002b7c02 */ /* 0x000fe20009000f00 */
[----:B------:R-:W-:Y:S01]  /*18b0*/  IMAD.IADD R38, R39, 0x1, R34 ;  /* 0x0000000127267824 */ /* 0x000fe200078e0222 */
[----:B------:R-:W-:Y:S02]  /*18c0*/  MOV.SPILL R112, UR18 ;  /* 0x0000001200707c02 */ /* 0x000fe40009000f00 */
        /* <DEDUP_REMOVED lines=9> */
[----:B------:R-:W-:Y:S01]  /*1960*/  R2UR UR72, R134 ;  /* 0x00000000864872ca */ /* 0x000fe200000e0000 */
        /* <DEDUP_REMOVED lines=9> */
[----:B------:R-:W-:Y:S01]  /*1a00*/  LDS.64 R86, [R35+0xe0] ;  /* 0x0000e00023567984 */ /* 0x000fe20000000a00 */
[----:B------:R-:W-:Y:S02]  /*1a10*/  R2UR UR19, R145 ;  /* 0x00000000911372ca */ /* 0x000fe400000e0000 */
[C---:B------:R-:W-:Y:S01]  /*1a20*/  ISETP.GE.U32.AND P2, PT, R34.reuse, 0x21, PT ;  /* 0x000000212200780c */ /* 0x040fe20003f46070 */
[----:B------:R-:W2:Y:S01]  /*1a30*/  LDS.64 R88, [R35+0x380] ;  /* 0x0003800023587984 */ /* 0x000ea20000000a00 */
[----:B------:R-:W-:Y:S01]  /*1a40*/  VIADD R34, R34, 0x79 ;  /* 0x0000007922227836 */ /* 0x000fe20000000000 */
[C-C-:B0-----:R-:W-:Y:S02]  /*1a50*/  DADD R62, R38.reuse, R46.reuse ;  /* 0x00000000263e7229 */ /* 0x141fe4000000002e */
[----:B------:R-:W-:Y:S02]  /*1a60*/  DADD R38, R38, -R46 ;  /* 0x0000000026267229 */ /* 0x000fe4000000082e */
[----:B-1----:R-:W-:-:S02]  /*1a70*/  DADD R46, R78, R82 ;  /* 0x000000004e2e7229 */ /* 0x002fc40000000052 */
[----:B------:R-:W-:Y:S02]  /*1a80*/  DADD R78, R78, -R82 ;  /* 0x000000004e4e7229 */ /* 0x000fe40000000852 */
[-C--:B------:R-:W-:Y:S02]  /*1a90*/  DFMA R82, R4, R62.reuse, RZ ;  /* 0x0000003e0452722b */ /* 0x080fe400000000ff */
[-C--:B------:R-:W-:Y:S02]  /*1aa0*/  DFMA R92, R8, R62.reuse, RZ ;  /* 0x0000003e085c722b */ /* 0x080fe400000000ff */
[-C--:B------:R-:W-:Y:S02]  /*1ab0*/  DFMA R94, R12, R62.reuse, RZ ;  /* 0x0000003e0c5e722b */ /* 0x080fe400000000ff */
[-C--:B------:R-:W-:Y:S02]  /*1ac0*/  DFMA R98, R16, R62.reuse, RZ ;  /* 0x0000003e1062722b */ /* 0x080fe400000000ff */
[----:B------:R-:W-:-:S02]  /*1ad0*/  DFMA R102, R20, R62, RZ ;  /* 0x0000003e1466722b */ /* 0x000fc400000000ff */
[-C--:B------:R-:W-:Y:S02]  /*1ae0*/  DFMA R106, R24, R62.reuse, RZ ;  /* 0x0000003e186a722b */ /* 0x080fe400000000ff */
[----:B------:R-:W-:Y:S02]  /*1af0*/  DFMA R62, R28, R62, RZ ;  /* 0x0000003e1c3e722b */ /* 0x000fe400000000ff */
[C---:B------:R-:W-:Y:S02]  /*1b00*/  DFMA R90, R46.reuse, R6, R82 ;  /* 0x000000062e5a722b */ /* 0x040fe40000000052 */
[C---:B------:R-:W-:Y:S01]  /*1b10*/  DFMA R96, R46.reuse, R10, R92 ;  /* 0x0000000a2e60722b */ /* 0x040fe2000000005c */
[----:B------:R-:W-:Y:S01]  /*1b20*/  LDS.64 R82, [R35+0x310] ;  /* 0x0003100023527984 */ /* 0x000fe20000000a00 */
[C---:B------:R-:W-:Y:S02]  /*1b30*/  DFMA R100, R46.reuse, R14, R94 ;  /* 0x0000000e2e64722b */ /* 0x040fe4000000005e */
[----:B------:R-:W-:-:S02]  /*1b40*/  DFMA R104, R46, R18, R98 ;  /* 0x000000122e68722b */ /* 0x000fc40000000062 */
[C---:B------:R-:W-:Y:S02]  /*1b50*/  DFMA R108, R46.reuse, R22, R102 ;  /* 0x000000162e6c722b */ /* 0x040fe40000000066 */
[C---:B------:R-:W-:Y:S02]  /*1b60*/  DFMA R148, R46.reuse, R26, R106 ;  /* 0x0000001a2e94722b */ /* 0x040fe4000000006a */
[----:B------:R-:W-:Y:S02]  /*1b70*/  DFMA R160, R46, R30, R62 ;  /* 0x0000001e2ea0722b */ /* 0x000fe4000000003e */
[-C--:B------:R-:W-:Y:S01]  /*1b80*/  DFMA R46, R48, R38.reuse, RZ ;  /* 0x00000026302e722b */ /* 0x080fe200000000ff */
[----:B------:R-:W0:Y:S01]  /*1b90*/  LDS.64 R62, [R35+0x150] ;  /* 0x00015000233e7984 */ /* 0x000e220000000a00 */
[-C--:B------:R-:W-:Y:S02]  /*1ba0*/  DFMA R94, R52, R38.reuse, RZ ;  /* 0x00000026345e722b */ /* 0x080fe400000000ff */
[----:B------:R-:W-:-:S02]  /*1bb0*/  DFMA R98, R56, R38, RZ ;  /* 0x000000263862722b */ /* 0x000fc400000000ff */
[-C--:B------:R-:W-:Y:S02]  /*1bc0*/  DFMA R102, R64, R38.reuse, RZ ;  /* 0x000000264066722b */ /* 0x080fe400000000ff */
[-C--:B------:R-:W-:Y:S02]  /*1bd0*/  DFMA R106, R68, R38.reuse, RZ ;  /* 0x00000026446a722b */ /* 0x080fe400000000ff */
[-C--:B------:R-:W-:Y:S02]  /*1be0*/  DFMA R110, R72, R38.reuse, RZ ;  /* 0x00000026486e722b */ /* 0x080fe400000000ff */
[----:B------:R-:W-:Y:S02]  /*1bf0*/  DFMA R38, R60, R38, RZ ;  /* 0x000000263c26722b */ /* 0x000fe400000000ff */
[----:B------:R-:W-:Y:S02]  /*1c00*/  DFMA R92, R78, R50, R46 ;  /* 0x000000324e5c722b */ /* 0x000fe4000000002e */
[----:B--2---:R-:W-:-:S02]  /*1c10*/  DADD R46, R86, R88 ;  /* 0x00000000562e7229 */ /* 0x004fc40000000058 */
[C---:B------:R-:W-:Y:S02]  /*1c20*/  DFMA R94, R78.reuse, R54, R94 ;  /* 0x000000364e5e722b */ /* 0x040fe4000000005e */
[C---:B------:R-:W-:Y:S02]  /*1c30*/  DFMA R98, R78.reuse, R58, R98 ;  /* 0x0000003a4e62722b */ /* 0x040fe40000000062 */
[C---:B------:R-:W-:Y:S02]  /*1c40*/  DFMA R102, R78.reuse, R66, R102 ;  /* 0x000000424e66722b */ /* 0x040fe40000000066 */
[C---:B------:R-:W-:Y:S02]  /*1c50*/  DFMA R106, R78.reuse, R70, R106 ;  /* 0x000000464e6a722b */ /* 0x040fe4000000006a */
[C---:B------:R-:W-:Y:S02]  /*1c60*/  DFMA R110, R78.reuse, R74, R110 ;  /* 0x0000004a4e6e722b */ /* 0x040fe4000000006e */
[----:B------:R-:W-:-:S02]  /*1c70*/  DFMA R162, R78, UR20, R38 ;  /* 0x000000144ea27c2b */ /* 0x000fc40008000026 */
[----:B------:R-:W-:Y:S01]  /*1c80*/  DADD R86, R86, -R88 ;  /* 0x0000000056567229 */ /* 0x000fe20000000858 */
[----:B------:R-:W-:Y:S01]  /*1c90*/  LDS.64 R78, [R35+0x1c0] ;  /* 0x0001c000234e7984 */ /* 0x000fe20000000a00 */
[-C--:B------:R-:W-:Y:S02]  /*1ca0*/  DFMA R90, R32, R46.reuse, R90 ;  /* 0x0000002e205a722b */ /* 0x080fe4000000005a */
[-C--:B------:R-:W-:Y:S01]  /*1cb0*/  DFMA R96, R36, R46.reuse, R96 ;  /* 0x0000002e2460722b */ /* 0x080fe20000000060 */
[----:B------:R-:W1:Y:S01]  /*1cc0*/  LDS.64 R88, [R35+0x2a0] ;  /* 0x0002a00023587984 */ /* 0x000e620000000a00 */
[-C--:B------:R-:W-:Y:S02]  /*1cd0*/  DFMA R100, R40, R46.reuse, R100 ;  /* 0x0000002e2864722b */ /* 0x080fe40000000064 */
[----:B------:R-:W-:Y:S01]  /*1ce0*/  DFMA R104, R44, R46, R104 ;  /* 0x0000002e2c68722b */ /* 0x000fe20000000068 */
[----:B------:R-:W2:Y:S01]  /*1cf0*/  LDS.64 R38, [R35+0x230] ;  /* 0x0002300023267984 */ /* 0x000ea20000000a00 */
[C---:B------:R-:W-:Y:S01]  /*1d00*/  DFMA R108, R46.reuse, UR36, R108 ;  /* 0x000000242e6c7c2b */ /* 0x040fe2000800006c */
[----:B------:R-:W-:Y:S01]  /*1d10*/  R2UR UR36, R122 ;  /* 0x000000007a2472ca */ /* 0x000fe200000e0000 */
[C---:B------:R-:W-:Y:S01]  /*1d20*/  DFMA R148, R46.reuse, UR60, R148 ;  /* 0x0000003c2e947c2b */ /* 0x040fe20008000094 */
[----:B------:R-:W-:Y:S01]  /*1d30*/  R2UR UR37, R123 ;  /* 0x000000007b2572ca */ /* 0x000fe200000e0000 */
[----:B------:R-:W-:-:S02]  /*1d40*/  DFMA R160, R46, UR58, R160 ;  /* 0x0000003a2ea07c2b */ /* 0x000fc400080000a0 */
[----:B0-----:R-:W-:Y:S02]  /*1d50*/  DADD R46, R62, R82 ;  /* 0x000000003e2e7229 */ /* 0x001fe40000000052 */
[-C--:B------:R-:W-:Y:S02]  /*1d60*/  DFMA R92, R76, R86.reuse, R92 ;  /* 0x000000564c5c722b */ /* 0x080fe4000000005c */
[-C--:B------:R-:W-:Y:S02]  /*1d70*/  DFMA R94, R80, R86.reuse, R94 ;  /* 0x00000056505e722b */ /* 0x080fe4000000005e */
[----:B------:R-:W-:Y:S02]  /*1d80*/  DFMA R98, R84, R86, R98 ;  /* 0x000000565462722b */ /* 0x000fe40000000062 */
[C---:B------:R-:W-:Y:S01]  /*1d90*/  DFMA R102, R86.reuse, UR40, R102 ;  /* 0x0000002856667c2b */ /* 0x040fe20008000066 */
[----:B------:R-:W-:Y:S01]  /*1da0*/  R2UR UR40, R124 ;  /* 0x000000007c2872ca */ /* 0x000fe200000e0000 */
[----:B------:R-:W-:Y:S01]  /*1db0*/  DFMA R106, R86, UR42, R106 ;  /* 0x0000002a566a7c2b */ /* 0x000fe2000800006a */
[----:B------:R-:W-:Y:S01]  /*1dc0*/  R2UR UR42, R116 ;  /* 0x00000000742a72ca */ /* 0x000fe200000e0000 */
[----:B------:R-:W-:Y:S01]  /*1dd0*/  DADD R62, R62, -R82 ;  /* 0x000000003e3e7229 */ /* 0x000fe20000000852 */
[----:B------:R-:W-:Y:S01]  /*1de0*/  R2UR UR43, R117 ;  /* 0x00000000752b72ca */ /* 0x000fe200000e0000 */
[C---:B------:R-:W-:Y:S01]  /*1df0*/  DFMA R110, R86.reuse, UR14, R110 ;  /* 0x0000000e566e7c2b */ /* 0x040fe2000800006e */
[----:B------:R-:W-:Y:S01]  /*1e00*/  R2UR UR41, R125 ;  /* 0x000000007d2972ca */ /* 0x000fe200000e0000 */
[----:B------:R-:W-:-:S02]  /*1e10*/  DFMA R162, R86, UR22, R162 ;  /* 0x0000001656a27c2b */ /* 0x000fc400080000a2 */
        /* <DEDUP_REMOVED lines=16> */
[----:B--2---:R-:W-:Y:S02]  /*1f20*/  DADD R62, R38, R38 ;  /* 0x00000000263e7229 */ /* 0x004fe40000000026 */
        /* <DEDUP_REMOVED lines=24> */
[----:B------:R-:W-:Y:S01]  /*20b0*/  DMUL R62, R62, 0.5 ;  /* 0x3fe000003e3e7828 */ /* 0x000fe20000000000 */
        /* <DEDUP_REMOVED lines=54> */
.L_x_125:
[----:B------:R-:W-:Y:S05]  /*2420*/  BSYNC.RECONVERGENT B0 ;  /* 0x0000000000007941 */ /* 0x000fea0003800200 */
.L_x_124:
[----:B------:R-:W-:Y:S06]  /*2430*/  BAR.SYNC.DEFER_BLOCKING 0x0 ;  /* 0x0000000000007b1d */ /* 0x000fec0000010000 */
[----:B------:R-:W-:Y:S04]  /*2440*/  BSSY.RECONVERGENT B0, `(.L_x_127) ;  /* 0x0000197000007945 */ /* 0x000fe80003800200 */
[----:B------:R-:W-:Y:S05]  /*2450*/  @P1 BRA `(.L_x_128) ;  /* 0x0000001800541947 */ /* 0x000fea0003800000 */
.L_x_129:
[----:B0-2---:R-:W-:Y:S01]  /*2460*/  LOP3.LUT R34, R3, 0xfe, RZ, 0xc0, !PT ;  /* 0x000000fe03227812 */ /* 0x005fe200078ec0ff */
[----:B-1----:R-:W0:Y:S01]  /*2470*/  @!P0 LDC.64 R46, c[0x0][0x388] ;  /* 0x0000e200ff2e8b82 */ /* 0x002e220000000a00 */
[----:B------:R-:W-:Y:S02]  /*2480*/  MOV.SPILL R160, UR77 ;  /* 0x0000004d00a07c02 */ /* 0x000fe40009000f00 */
[----:B------:R-:W-:Y:S02]  /*2490*/  CS2R R104, SRZ ;  /* 0x0000000000687805 */ /* 0x000fe4000001ff00 */
[----:B------:R-:W-:Y:S02]  /*24a0*/  SHF.R.U32.HI R34, RZ, 0x1, R34 ;  /* 0x00000001ff227819 */ /* 0x000fe40000011622 */
[----:B------:R-:W-:Y:S01]  /*24b0*/  MOV.SPILL R159, UR76 ;  /* 0x0000004c009f7c02 */ /* 0x000fe20009000f00 */
[----:B------:R-:W1:Y:S01]  /*24c0*/  LDCU.64 UR76, c[0x0][0x358] ;  /* 0x00006b00ff4c77ac */ /* 0x000e620008000a00 */
[----:B------:R-:W-:-:S02]  /*24d0*/  PRMT R34, R34, 0x9910, RZ ;  /* 0x0000991022227816 */ /* 0x000fc400000000ff */
[----:B------:R-:W-:Y:S01]  /*24e0*/  MOV.SPILL R149, UR75 ;  /* 0x0000004b00957c02 */ /* 0x000fe20009000f00 */
[----:B------:R-:W-:Y:S01]  /*24f0*/  UMOV UR75, 0xc40e ;  /* 0x0000c40e004b7882 */ /* 0x000fe20000000000 */
[----:B------:R-:W-:Y:S01]  /*2500*/  MOV.SPILL R148, UR18 ;  /* 0x0000001200947c02 */ /* 0x000fe20009000f00 */
[----:B------:R-:W-:Y:S01]  /*2510*/  IMAD R34, R34, 0x93, RZ ;  /* 0x0000009322227824 */ /* 0x000fe200078e02ff */
[----:B------:R-:W-:Y:S01]  /*2520*/  CS2R R86, SRZ ;  /* 0x0000000000567805 */ /* 0x000fe2000001ff00 */
[----:B------:R-:W2:Y:S01]  /*2530*/  LDCU UR18, c[0x0][0x380] ;  /* 0x00007000ff1277ac */ /* 0x000ea20008000800 */
[----:B------:R-:W-:Y:S02]  /*2540*/  MOV.SPILL R158, UR74 ;  /* 0x0000004a009e7c02 */ /* 0x000fe40009000f00 */
[----:B------:R-:W-:Y:S02]  /*2550*/  LOP3.LUT R34, R34, 0xffff, RZ, 0xc0, !PT ;  /* 0x0000ffff22227812 */ /* 0x000fe400078ec0ff */
[----:B------:R-:W-:-:S02]  /*2560*/  MOV.SPILL R147, UR19 ;  /* 0x0000001300937c02 */ /* 0x000fc40009000f00 */
        /* <DEDUP_REMOVED lines=8> */
[----:B------:R-:W-:-:S04]  /*25f0*/  IDP.2A.LO.U16.U8 R35, R35, UR75, RZ ;  /* 0x0000004b23237c26 */ /* 0x000fc800080010ff */
[----:B------:R-:W-:-:S04]  /*2600*/  @!P0 IMAD R43, R0, 0xab8, R35 ;  /* 0x00000ab8002b8824 */ /* 0x000fc800078e0223 */
[----:B0-----:R-:W-:-:S05]  /*2610*/  @!P0 IMAD.WIDE R46, R43, 0x8, R46 ;  /* 0x000000082b2e8825 */ /* 0x001fca00078e022e */
[----:B-1----:R-:W3:Y:S04]  /*2620*/  @!P0 LDG.E.64.CONSTANT R104, desc[UR76][R46.64+0x68] ;  /* 0x0000684c2e688981 */ /* 0x002ee8000c1e9b00 */
[----:B------:R0:W4:Y:S01]  /*2630*/  @!P0 LDG.E.64.CONSTANT R86, desc[UR76][R46.64] ;  /* 0x0000004c2e568981 */ /* 0x000122000c1e9b00 */
[----:B------:R-:W-:Y:S02]  /*2640*/  LOP3.LUT R43, R34, 0xffff, RZ, 0xc0, !PT ;  /* 0x0000ffff222b7812 */ /* 0x000fe400078ec0ff */
[----:B------:R-:W-:Y:S02]  /*2650*/  R2UR UR74, R118 ;  /* 0x00000000764a72ca */ /* 0x000fe400000e0000 */
[----:B------:R-:W-:Y:S01]  /*2660*/  R2UR UR75, R119 ;  /* 0x00000000774b72ca */ /* 0x000fe200000e0000 */
[----:B------:R-:W-:Y:S01]  /*2670*/  IMAD R34, R43, 0x620, R2 ;  /* 0x000006202b227824 */ /* 0x000fe200078e0202 */
[----:B--2---:R-:W-:-:S02]  /*2680*/  ISETP.GE.AND P0, PT, R0, UR18, PT ;  /* 0x0000001200007c0c */ /* 0x004fc4000bf06270 */
[----:B------:R-:W-:Y:S01]  /*2690*/  R2UR UR18, R130 ;  /* 0x00000000821272ca */ /* 0x000fe200000e0000 */
[----:B------:R-:W-:Y:S01]  /*26a0*/  IMAD R34, R39, 0x70, R34 ;  /* 0x0000007027227824 */ /* 0x000fe200078e0222 */
[----:B------:R-:W-:Y:S02]  /*26b0*/  R2UR UR19, R131 ;  /* 0x00000000831372ca */ /* 0x000fe400000e0000 */
[----:B------:R-:W-:Y:S02]  /*26c0*/  MOV.SPILL R161, UR8 ;  /* 0x0000000800a17c02 */ /* 0x000fe40009000f00 */
[----:B------:R-:W-:Y:S01]  /*26d0*/  LDS.64 R38, [R34+0x50] ;  /* 0x0000500022267984 */ /* 0x000fe20000000a00 */
[----:B------:R-:W-:Y:S02]  /*26e0*/  MOV.SPILL R166, UR48 ;  /* 0x0000003000a67c02 */ /* 0x000fe40009000f00 */
[----:B------:R-:W-:Y:S01]  /*26f0*/  MOV.SPILL R43, UR21 ;  /* 0x00000015002b7c02 */ /* 0x000fe20009000f00 */
[----:B------:R-:W1:Y:S01]  /*2700*/  LDS.128 R88, [R34] ;  /* 0x0000000022587984 */ /* 0x000e620000000c00 */
[----:B------:R-:W-:-:S03]  /*2710*/  MOV.SPILL R146, UR20 ;  /* 0x0000001400927c02 */ /* 0x000fc60009000f00 */
[----:B------:R-:W2:Y:S04]  /*2720*/  LDS.128 R96, [R34+0x40] ;  /* 0x0000400022607984 */ /* 0x000ea80000000c00 */
[----:B------:R-:W5:Y:S01]  /*2730*/  LDS.128 R92, [R34+0x10] ;  /* 0x00001000225c7984 */ /* 0x000f620000000c00 */
[C-C-:B-1----:R-:W-:Y:S02]  /*2740*/  DADD R106, R88.reuse, R38.reuse ;  /* 0x00000000586a7229 */ /* 0x142fe40000000026 */
[----:B------:R-:W-:Y:S02]  /*2750*/  DADD R152, R88, -R38 ;  /* 0x0000000058987229 */ /* 0x000fe40000000826 */
[C-C-:B--2---:R-:W-:Y:S02]  /*2760*/  DADD R156, R98.reuse, R90.reuse ;  /* 0x00000000629c7229 */ /* 0x144fe4000000005a */
[----:B------:R-:W-:Y:S01]  /*2770*/  DADD R164, -R98, R90 ;  /* 0x0000000062a47229 */ /* 0x000fe2000000015a */
[----:B------:R-:W1:Y:S01]  /*2780*/  LDS.128 R88, [R34+0x30] ;  /* 0x0000300022587984 */ /* 0x000e620000000c00 */
[----:B------:R-:W-:-:S02]  /*2790*/  DFMA R38, R4, R106, RZ ;  /* 0x0000006a0426722b */ /* 0x000fc400000000ff */
[-C--:B------:R-:W-:Y:S02]  /*27a0*/  DFMA R62, R8, R106.reuse, RZ ;  /* 0x0000006a083e722b */ /* 0x080fe400000000ff */
[-C--:B------:R-:W-:Y:S02]  /*27b0*/  DFMA R98, R20, R106.reuse, RZ ;  /* 0x0000006a1462722b */ /* 0x080fe400000000ff */
[----:B------:R-:W-:Y:S02]  /*27c0*/  DFMA R100, R24, R106, RZ ;  /* 0x0000006a1864722b */ /* 0x000fe400000000ff */
[C---:B0-----:R-:W-:Y:S02]  /*27d0*/  DFMA R46, R156.reuse, R6, R38 ;  /* 0x000000069c2e722b */ /* 0x041fe40000000026 */
[----:B------:R-:W-:Y:S02]  /*27e0*/  DFMA R112, R156, R10, R62 ;  /* 0x0000000a9c70722b */ /* 0x000fe4000000003e */
[----:B------:R-:W-:-:S02]  /*27f0*/  DFMA R38, R48, R152, RZ ;  /* 0x000000983026722b */ /* 0x000fc400000000ff */
[----:B------:R-:W-:Y:S02]  /*2800*/  DFMA R62, R52, R152, RZ ;  /* 0x00000098343e722b */ /* 0x000fe400000000ff */
[C---:B------:R-:W-:Y:S02]  /*2810*/  DFMA R140, R156.reuse, R22, R98 ;  /* 0x000000169c8c722b */ /* 0x040fe40000000062 */
[----:B------:R-:W-:Y:S02]  /*2820*/  DFMA R150, R156, R26, R100 ;  /* 0x0000001a9c96722b */ /* 0x000fe40000000064 */
[C---:B------:R-:W-:Y:S02]  /*2830*/  DFMA R98, R164.reuse, R50, R38 ;  /* 0x00000032a462722b */ /* 0x040fe40000000026 */
[----:B------:R-:W-:Y:S02]  /*2840*/  DFMA R100, R164, R54, R62 ;  /* 0x00000036a464722b */ /* 0x000fe4000000003e */
[----:B-----5:R-:W-:-:S02]  /*2850*/  DADD R62, R92, R96 ;  /* 0x000000005c3e7229 */ /* 0x020fc40000000060 */
[----:B------:R-:W-:Y:S02]  /*2860*/  DADD R96, R92, -R96 ;  /* 0x000000005c607229 */ /* 0x000fe40000000860 */
[-C--:B------:R-:W-:Y:S02]  /*2870*/  DFMA R78, R12, R106.reuse, RZ ;  /* 0x0000006a0c4e722b */ /* 0x080fe400000000ff */
[-C--:B------:R-:W-:Y:S02]  /*2880*/  DFMA R82, R16, R106.reuse, RZ ;  /* 0x0000006a1052722b */ /* 0x080fe400000000ff */
[----:B------:R-:W-:Y:S02]  /*2890*/  DFMA R106, R28, R106, RZ ;  /* 0x0000006a1c6a722b */ /* 0x000fe400000000ff */
[----:B------:R-:W-:Y:S02]  /*28a0*/  DFMA R108, R68, R152, RZ ;  /* 0x00000098446c722b */ /* 0x000fe400000000ff */
[----:B------:R-:W-:-:S02]  /*28b0*/  DFMA R110, R156, R14, R78 ;  /* 0x0000000e9c6e722b */ /* 0x000fc4000000004e */
[----:B------:R-:W-:Y:S02]  /*28c0*/  DFMA R78, R56, R152, RZ ;  /* 0x00000098384e722b */ /* 0x000fe400000000ff */
[C-C-:B-1----:R-:W-:Y:S02]  /*28d0*/  DADD R38, R90.reuse, R94.reuse ;  /* 0x000000005a267229 */ /* 0x142fe4000000005e */
[----:B------:R-:W-:Y:S01]  /*28e0*/  DADD R90, -R90, R94 ;  /* 0x000000005a5a7229 */ /* 0x000fe2000000015e */
[----:B------:R-:W0:Y:S01]  /*28f0*/  LDS.128 R92, [R34+0x20] ;  /* 0x00002000225c7984 */ /* 0x000e220000000c00 */
[----:B------:R-:W-:Y:S02]  /*2900*/  DFMA R102, R156, R18, R82 ;  /* 0x000000129c66722b */ /* 0x000fe40000000052 */
[----:B------:R-:W-:Y:S02]  /*2910*/  DFMA R82, R64, R152, RZ ;  /* 0x000000984052722b */ /* 0x000fe400000000ff */
[----:B------:R-:W-:-:S02]  /*2920*/  DFMA R114, R164, R58, R78 ;  /* 0x0000003aa472722b */ /* 0x000fc4000000004e */
[-C--:B------:R-:W-:Y:S02]  /*2930*/  DFMA R142, R72, R152.reuse, RZ ;  /* 0x00000098488e722b */ /* 0x080fe400000000ff */
[----:B------:R-:W-:Y:S02]  /*2940*/  DFMA R78, R62, UR60, R150 ;  /* 0x0000003c3e4e7c2b */ /* 0x000fe40008000096 */
[----:B------:R-:W-:Y:S01]  /*2950*/  DFMA R152, R60, R152, RZ ;  /* 0x000000983c98722b */ /* 0x000fe200000000ff */
[----:B------:R-:W-:Y:S01]  /*2960*/  MOV.SPILL R150, UR61 ;  /* 0x0000003d00967c02 */ /* 0x000fe20009000f00 */
[----:B------:R-:W-:Y:S01]  /*2970*/  DFMA R156, R156, R30, R106 ;  /* 0x0000001e9c9c722b */ /* 0x000fe2000000006a */
[----:B------:R-:W-:Y:S01]  /*2980*/  MOV.SPILL R151, UR60 ;  /* 0x0000003c00977c02 */ /* 0x000fe20009000f00 */
[C---:B------:R-:W-:Y:S01]  /*2990*/  DFMA R106, R164.reuse, R66, R82 ;  /* 0x00000042a46a722b */ /* 0x040fe20000000052 */
[----:B------:R-:W-:Y:S01]  /*29a0*/  R2UR UR60, R128 ;  /* 0x00000000803c72ca */ /* 0x000fe200000e0000 */
[C---:B------:R-:W-:Y:S01]  /*29b0*/  DFMA R154, R164.reuse, R70, R108 ;  /* 0x00000046a49a722b */ /* 0x040fe2000000006c */
[----:B------:R-:W-:Y:S01]  /*29c0*/  R2UR UR61, R129 ;  /* 0x00000000813d72ca */ /* 0x000fe200000e0000 */
[----:B------:R-:W-:-:S02]  /*29d0*/  DFMA R162, R164, R74, R142 ;  /* 0x0000004aa4a2722b */ /* 0x000fc4000000008e */
[----:B------:R-:W-:Y:S01]  /*29e0*/  DFMA R164, R164, UR20, R152 ;  /* 0x00000014a4a47c2b */ /* 0x000fe20008000098 */
[----:B------:R-:W-:Y:S01]  /*29f0*/  R2UR UR20, R144 ;  /* 0x00000000901472ca */ /* 0x000fe200000e0000 */
[-C--:B------:R-:W-:Y:S01]  /*2a00*/  DFMA R108, R32, R62.reuse, R46 ;  /* 0x0000003e206c722b */ /* 0x080fe2000000002e */
[----:B------:R-:W-:Y:S01]  /*2a10*/  MOV.SPILL R152, UR58 ;  /* 0x0000003a00987c02 */ /* 0x000fe20009000f00 */
[----:B------:R-:W-:Y:S01]  /*2a20*/  DFMA R46, R62, UR74, R140 ;  /* 0x0000004a3e2e7c2b */ /* 0x000fe2000800008c */
[----:B------:R-:W-:Y:S01]  /*2a30*/  R2UR.FILL UR74, R158 ;  /* 0x000000009e4a72ca */ /* 0x000fe200004e0000 */
[-C--:B------:R-:W-:Y:S01]  /*2a40*/  DFMA R112, R36, R62.reuse, R112 ;  /* 0x0000003e2470722b */ /* 0x080fe20000000070 */
[----:B------:R-:W-:Y:S01]  /*2a50*/  MOV.SPILL R158, UR22 ;  /* 0x00000016009e7c02 */ /* 0x000fe20009000f00 */
[-C--:B------:R-:W-:Y:S01]  /*2a60*/  DFMA R110, R40, R62.reuse, R110 ;  /* 0x0000003e286e722b */ /* 0x080fe2000000006e */
[----:B------:R-:W-:Y:S01]  /*2a70*/  R2UR.FILL UR75, R149 ;  /* 0x00000000954b72ca */ /* 0x000fe200004e0000 */
[----:B------:R-:W-:Y:S01]  /*2a80*/  DFMA R82, R44, R62, R102 ;  /* 0x0000003e2c52722b */ /* 0x000fe20000000066 */
[----:B------:R-:W-:Y:S01]  /*2a90*/  MOV.SPILL R153, UR61 ;  /* 0x0000003d00997c02 */ /* 0x000fe20009000f00 */
[-C--:B------:R-:W-:Y:S01]  /*2aa0*/  DFMA R140, R76, R96.reuse, R98 ;  /* 0x000000604c8c722b */ /* 0x080fe20000000062 */
[----:B------:R-:W-:Y:S01]  /*2ab0*/  MOV.SPILL R149, UR59 ;  /* 0x0000003b00957c02 */ /* 0x000fe20009000f00 */
[----:B------:R-:W-:Y:S01]  /*2ac0*/  DFMA R62, R62, UR58, R156 ;  /* 0x0000003a3e3e7c2b */ /* 0x000fe2000800009c */
[----:B------:R-:W-:Y:S01]  /*2ad0*/  R2UR UR58, R126 ;  /* 0x000000007e3a72ca */ /* 0x000fe200000e0000 */
[C---:B------:R-:W-:Y:S01]  /*2ae0*/  DFMA R106, R96.reuse, UR18, R106 ;  /* 0x00000012606a7c2b */ /* 0x040fe2000800006a */
[----:B------:R-:W-:Y:S01]  /*2af0*/  MOV.SPILL R156, UR60 ;  /* 0x0000003c009c7c02 */ /* 0x000fe20009000f00 */
        /* <DEDUP_REMOVED lines=8> */
[----:B------:R-:W-:Y:S01]  /*2b80*/  DFMA R98, R96, UR22, R164 ;  /* 0x0000001660627c2b */ /* 0x000fe200080000a4 */
[----:B------:R-:W-:Y:S01]  /*2b90*/  MOV.SPILL R155, UR23 ;  /* 0x00000017009b7c02 */ /* 0x000fe20009000f00 */
[C-C-:B0-----:R-:W-:Y:S01]  /*2ba0*/  DADD R96, R92.reuse, R88.reuse ;  /* 0x000000005c607229 */ /* 0x141fe20000000058 */
[----:B------:R-:W-:Y:S01]  /*2bb0*/  @!P0 IMAD R165, R0, 0xab8, R35 ;  /* 0x00000ab800a58824 */ /* 0x000fe200078e0223 */
[----:B------:R-:W-:Y:S01]  /*2bc0*/  DADD R92, R92, -R88 ;  /* 0x000000005c5c7229 */ /* 0x000fe20000000858 */
[----:B------:R-:W-:Y:S01]  /*2bd0*/  R2UR UR22, R124 ;  /* 0x000000007c1672ca */ /* 0x000fe200000e0000 */
[----:B------:R-:W-:Y:S01]  /*2be0*/  DFMA R88, R38, UR56, R108 ;  /* 0x0000003826587c2b */ /* 0x000fe2000800006c */
[----:B------:R-:W-:Y:S01]  /*2bf0*/  R2UR UR23, R125 ;  /* 0x000000007d1772ca */ /* 0x000fe200000e0000 */
[----:B------:R-:W-:Y:S01]  /*2c00*/  DFMA R140, R90, UR12, R140 ;  /* 0x0000000c5a8c7c2b */ /* 0x000fe2000800008c */
[----:B------:R-:W-:Y:S01]  /*2c10*/  R2UR UR59, R127 ;  /* 0x000000007f3b72ca */ /* 0x000fe200000e0000 */
[C-C-:B------:R-:W-:Y:S01]  /*2c20*/  DADD R108, R94.reuse, R94.reuse ;  /* 0x000000005e6c7229 */ /* 0x140fe2000000005e */
[----:B------:R-:W-:Y:S01]  /*2c30*/  MOV.SPILL R154, UR15 ;  /* 0x0000000f009a7c02 */ /* 0x000fe20009000f00 */
[----:B------:R-:W-:Y:S01]  /*2c40*/  DADD R94, R94, -R94 ;  /* 0x000000005e5e7229 */ /* 0x000fe2000000085e */
[----:B------:R-:W-:Y:S01]  /*2c50*/  MOV.SPILL R157, UR14 ;  /* 0x0000000e009d7c02 */ /* 0x000fe20009000f00 */
[----:B------:R-:W-:Y:S01]  /*2c60*/  DFMA R88, R96, UR18, R88 ;  /* 0x0000001260587c2b */ /* 0x000fe20008000058 */
[----:B------:R-:W-:Y:S01]  /*2c70*/  R2UR UR18, R134 ;  /* 0x00000000861272ca */ /* 0x000fe200000e0000 */
[----:B------:R-:W-:Y:S01]  /*2c80*/  DFMA R140, R92, UR60, R140 ;  /* 0x0000003c5c8c7c2b */ /* 0x000fe2000800008c */
[----:B------:R-:W-:Y:S01]  /*2c90*/  R2UR UR19, R135 ;  /* 0x00000000871372ca */ /* 0x000fe200000e0000 */
[----:B------:R-:W-:Y:S01]  /*2ca0*/  DMUL R108, R108, 0.5 ;  /* 0x3fe000006c6c7828 */ /* 0x000fe20000000000 */
[----:B------:R-:W-:Y:S01]  /*2cb0*/  R2UR UR21, R145 ;  /* 0x00000000911572ca */ /* 0x000fe200000e0000 */
[----:B------:R-:W-:Y:S01]  /*2cc0*/  DFMA R112, R38, UR54, R112 ;  /* 0x0000003626707c2b */ /* 0x000fe20008000070 */
[----:B------:R-:W-:Y:S01]  /*2cd0*/  R2UR UR14, R138 ;  /* 0x000000008a0e72ca */ /* 0x000fe200000e0000 */
[----:B------:R-:W-:Y:S01]  /*2ce0*/  DFMA R142, R90, UR10, R142 ;  /* 0x0000000a5a8e7c2b */ /* 0x000fe2000800008e */
[----:B------:R-:W-:Y:S01]  /*2cf0*/  R2UR UR15, R139 ;  /* 0x000000008b0f72ca */ /* 0x000fe200000e0000 */
[----:B------:R-:W-:-:S02]  /*2d00*/  DFMA R162, R94, UR32, R140 ;  /* 0x000000205ea27c2b */ /* 0x000fc4000800008c */
[----:B------:R-:W-:-:S08]  /*2d10*/  DFMA R88, R108, UR68, R88 ;  /* 0x000000446c587c2b */ /* 0x000fd00008000058 */
[C-C-:B------:R-:W-:Y:S02]  /*2d20*/  DADD R140, R88.reuse, R162.reuse ;  /* 0x00000000588c7229 */ /* 0x140fe400000000a2 */
[----:B------:R-:W-:Y:S01]  /*2d30*/  DADD R88, R88, -R162 ;  /* 0x0000000058587229 */ /* 0x000fe200000008a2 */
[----:B------:R-:W0:Y:S02]  /*2d40*/  @!P0 LDC.64 R162, c[0x0][0x388] ;  /* 0x0000e200ffa28b82 */ /* 0x000e240000000a00 */
[----:B0-----:R-:W-:-:S05]  /*2d50*/  @!P0 IMAD.WIDE R164, R165, 0x8, R162 ;  /* 0x00000008a5a48825 */ /* 0x001fca00078e02a2 */
[----:B---3--:R-:W-:-:S08]  /*2d60*/  DMUL R104, R88, R104 ;  /* 0x0000006858687228 */ /* 0x008fd00000000000 */
[CCC-:B----4-:R-:W-:Y:S02]  /*2d70*/  DFMA R88, R140.reuse, R86.reuse, -R104.reuse ;  /* 0x000000568c58722b */ /* 0x1d0fe40000000868 */
[----:B------:R-:W-:Y:S01]  /*2d80*/  DFMA R86, R140, R86, R104 ;  /* 0x000000568c56722b */ /* 0x000fe20000000068 */
[----:B------:R-:W-:Y:S02]  /*2d90*/  CS2R R104, SRZ ;  /* 0x0000000000687805 */ /* 0x000fe4000001ff00 */
[----:B------:R-:W-:-:S04]  /*2da0*/  CS2R R140, SRZ ;  /* 0x00000000008c7805 */ /* 0x000fc8000001ff00 */
[----:B------:R-:W2:Y:S04]  /*2db0*/  @!P0 LDG.E.64.CONSTANT R104, desc[UR76][R164.64+0x60] ;  /* 0x0000604ca4688981 */ /* 0x000ea8000c1e9b00 */
[----:B------:R-:W3:Y:S01]  /*2dc0*/  @!P0 LDG.E.64.CONSTANT R140, desc[UR76][R164.64+0x8] ;  /* 0x0000084ca48c8981 */ /* 0x000ee2000c1e9b00 */
[----:B------:R-:W-:Y:S01]  /*2dd0*/  DFMA R112, R96, UR22, R112 ;  /* 0x0000001660707c2b */ /* 0x000fe20008000070 */
[----:B------:R-:W-:Y:S01]  /*2de0*/  R2UR.FILL UR77, R160 ;  /* 0x00000000a04d72ca */ /* 0x000fe200004e0000 */
[----:B------:R-:W-:Y:S01]  /*2df0*/  DFMA R142, R92, UR18, R142 ;  /* 0x000000125c8e7c2b */ /* 0x000fe2000800008e */
[----:B------:R-:W-:Y:S02]  /*2e00*/  R2UR.FILL UR76, R159 ;  /* 0x000000009f4c72ca */ /* 0x000fe400004e0000 */
[----:B------:R-:W-:-:S02]  /*2e10*/  MOV.SPILL R160, UR31 ;  /* 0x0000001f00a07c02 */ /* 0x000fc40009000f00 */
[----:B------:R-:W-:Y:S01]  /*2e20*/  MOV.SPILL R159, UR30 ;  /* 0x0000001e009f7c02 */ /* 0x000fe20009000f00 */
[----:B------:R-:W-:Y:S01]  /*2e30*/  DFMA R162, R108, UR66, R112 ;  /* 0x000000426ca27c2b */ /* 0x000fe20008000070 */
[----:B------:R-:W-:Y:S01]  /*2e40*/  R2UR UR18, R136 ;  /* 0x00000000881272ca */ /* 0x000fe200000e0000 */
[----:B------:R-:W-:Y:S01]  /*2e50*/  DFMA R142, R94, UR30, R142 ;  /* 0x0000001e5e8e7c2b */ /* 0x000fe2000800008e */
[----:B------:R-:W0:Y:S01]  /*2e60*/  LDCU.64 UR30, c[0x0][0x358] ;  /* 0x00006b00ff1e77ac */ /* 0x000e220008000a00 */
[----:B------:R-:W-:Y:S01]  /*2e70*/  DFMA R114, R90, UR8, R114 ;  /* 0x000000085a727c2b */ /* 0x000fe20008000072 */
[----:B------:R-:W-:-:S05]  /*2e80*/  R2UR UR19, R137 ;  /* 0x00000000891372ca */ /* 0x000fca00000e0000 */
[C-C-:B------:R-:W-:Y:S02]  /*2e90*/  DADD R112, R162.reuse, R142.reuse ;  /* 0x00000000a2707229 */ /* 0x140fe4000000008e */
[----:B------:R-:W-:Y:S01]  /*2ea0*/  DADD R142, R162, -R142 ;  /* 0x00000000a28e7229 */ /* 0x000fe2000000088e */
[----:B------:R-:W1:Y:S07]  /*2eb0*/  @!P0 LDC.64 R162, c[0x0][0x388] ;  /* 0x0000e200ffa28b82 */ /* 0x000e6e0000000a00 */
[----:B--2---:R-:W-:-:S08]  /*2ec0*/  DMUL R142, R142, R104 ;  /* 0x000000688e8e7228 */ /* 0x004fd00000000000 */
[CCC-:B---3--:R-:W-:Y:S02]  /*2ed0*/  DFMA R104, R112.reuse, R140.reuse, -R142.reuse ;  /* 0x0000008c7068722b */ /* 0x1c8fe4000000088e */
[----:B------:R-:W-:Y:S01]  /*2ee0*/  DFMA R112, R112, R140, R142 ;  /* 0x0000008c7070722b */ /* 0x000fe2000000008e */
[----:B------:R-:W-:Y:S01]  /*2ef0*/  @!P0 IMAD R141, R0, 0xab8, R35 ;  /* 0x00000ab8008d8824 */ /* 0x000fe200078e0223 */
[----:B------:R-:W-:-:S03]  /*2f00*/  CS2R R142, SRZ ;  /* 0x00000000008e7805 */ /* 0x000fc6000001ff00 */
[----:B-1----:R-:W-:Y:S01]  /*2f10*/  @!P0 IMAD.WIDE R162, R141, 0x8, R162 ;  /* 0x000000088da28825 */ /* 0x002fe200078e02a2 */
[----:B------:R-:W-:-:S04]  /*2f20*/  CS2R R140, SRZ ;  /* 0x00000000008c7805 */ /* 0x000fc8000001ff00 */
[----:B0-----:R-:W2:Y:S04]  /*2f30*/  @!P0 LDG.E.64.CONSTANT R142, desc[UR30][R162.64+0x58] ;  /* 0x0000581ea28e8981 */ /* 0x001ea8000c1e9b00 */
[----:B------:R0:W3:Y:S01]  /*2f40*/  @!P0 LDG.E.64.CONSTANT R140, desc[UR30][R162.64+0x10] ;  /* 0x0000101ea28c8981 */ /* 0x0000e2000c1e9b00 */
[----:B------:R-:W-:Y:S01]  /*2f50*/  R2UR UR8, R122 ;  /* 0x000000007a0872ca */ /* 0x000fe200000e0000 */
[----:B------:R-:W-:Y:S02]  /*2f60*/  DFMA R110, R38, UR52, R110 ;  /* 0x00000034266e7c2b */ /* 0x000fe4000800006e */
[----:B------:R-:W-:Y:S01]  /*2f70*/  DFMA R114, R92, UR18, R114 ;  /* 0x000000125c727c2b */ /* 0x000fe20008000072 */
[--C-:B------:R-:W-:Y:S01]  /*2f80*/  @!P0 IMAD R169, R0, 0xab8, R35.reuse ;  /* 0x00000ab800a98824 */ /* 0x100fe200078e0223 */
[C---:B------:R-:W-:Y:S01]  /*2f90*/  DFMA R46, R38.reuse, UR48, R46 ;  /* 0x00000030262e7c2b */ /* 0x040fe2000800002e */
[----:B------:R-:W-:Y:S01]  /*2fa0*/  R2UR UR48, R120 ;  /* 0x00000000783072ca */ /* 0x000fe200000e0000 */
[C---:B------:R-:W-:Y:S01]  /*2fb0*/  DFMA R82, R38.reuse, UR50, R82 ;  /* 0x0000003226527c2b */ /* 0x040fe20008000052 */
[C-C-:B------:R-:W-:Y:S01]  /*2fc0*/  @!P0 IMAD R173, R0.reuse, 0xab8, R35.reuse ;  /* 0x00000ab800ad8824 */ /* 0x140fe200078e0223 */
[----:B0-----:R-:W-:Y:S01]  /*2fd0*/  MOV.SPILL R162, UR9 ;  /* 0x0000000900a27c02 */ /* 0x001fe20009000f00 */
[----:B------:R-:W-:Y:S01]  /*2fe0*/  DFMA R78, R38, UR46, R78 ;  /* 0x0000002e264e7c2b */ /* 0x000fe2000800004e */
[----:B------:R-:W-:Y:S01]  /*2ff0*/  R2UR UR9, R123 ;  /* 0x000000007b0972ca */ /* 0x000fe200000e0000 */
[----:B------:R-:W-:Y:S01]  /*3000*/  DFMA R114, R94, UR28, R114 ;  /* 0x0000001c5e727c2b */ /* 0x000fe20008000072 */
[----:B------:R-:W-:Y:S01]  /*3010*/  MOV.SPILL R163, UR49 ;  /* 0x0000003100a37c02 */ /* 0x000fe20009000f00 */
[----:B------:R-:W-:Y:S01]  /*3020*/  DFMA R38, R38, UR44, R62 ;  /* 0x0000002c26267c2b */ /* 0x000fe2000800003e */
[----:B------:R-:W-:Y:S01]  /*3030*/  R2UR UR49, R121 ;  /* 0x00000000793172ca */ /* 0x000fe200000e0000 */
[C---:B------:R-:W-:Y:S01]  /*3040*/  DFMA R106, R90.reuse, UR26, R106 ;  /* 0x0000001a5a6a7c2b */ /* 0x040fe2000800006a */
[----:B------:R-:W-:Y:S01]  /*3050*/  @!P0 IMAD R175, R0, 0xab8, R35 ;  /* 0x00000ab800af8824 */ /* 0x000fe200078e0223 */
[C---:B------:R-:W-:Y:S01]  /*3060*/  DFMA R102, R90.reuse, UR6, R102 ;  /* 0x000000065a667c2b */ /* 0x040fe20008000066 */
[----:B------:R-:W-:Y:S01]  /*3070*/  R2UR.FILL UR19, R147 ;  /* 0x00000000931372ca */ /* 0x000fe200004e0000 */
[C---:B------:R-:W-:Y:S01]  /*3080*/  DFMA R100, R90.reuse, UR4, R100 ;  /* 0x000000045a647c2b */ /* 0x040fe20008000064 */
[----:B------:R-:W-:Y:S01]  /*3090*/  R2UR.FILL UR18, R148 ;  /* 0x00000000941272ca */ /* 0x000fe200004e0000 */
[----:B------:R-:W-:Y:S01]  /*30a0*/  DFMA R98, R90, UR24, R98 ;  /* 0x000000185a627c2b */ /* 0x000fe20008000062 */
[----:B------:R-:W-:Y:S01]  /*30b0*/  MOV.SPILL R148, UR29 ;  /* 0x0000001d00947c02 */ /* 0x000fe20009000f00 */
[C---:B------:R-:W-:Y:S01]  /*30c0*/  DFMA R110, R96.reuse, UR8, R110 ;  /* 0x00000008606e7c2b */ /* 0x040fe2000800006e */
[----:B------:R-:W0:Y:S01]  /*30d0*/  @!P0 LDC.64 R90, c[0x0][0x388] ;  /* 0x0000e200ff5a8b82 */ /* 0x000e220000000a00 */
[C---:B------:R-:W-:Y:S01]  /*30e0*/  DFMA R46, R96.reuse, UR58, R46 ;  /* 0x0000003a602e7c2b */ /* 0x040fe2000800002e */
[----:B------:R-:W-:Y:S01]  /*30f0*/  MOV.SPILL R147, UR28 ;  /* 0x0000001c00937c02 */ /* 0x000fe20009000f00 */
[C---:B------:R-:W-:Y:S01]  /*3100*/  DFMA R82, R96.reuse, UR48, R82 ;  /* 0x0000003060527c2b */ /* 0x040fe20008000052 */
[----:B------:R-:W-:Y:S01]  /*3110*/  R2UR UR28, R116 ;  /* 0x00000000741c72ca */ /* 0x000fe200000e0000 */
[----:B------:R-:W-:Y:S01]  /*3120*/  DFMA R62, R96, UR38, R78 ;  /* 0x00000026603e7c2b */ /* 0x000fe2000800004e */
[----:B------:R-:W-:Y:S01]  /*3130*/  R2UR UR29, R117 ;  /* 0x00000000751d72ca */ /* 0x000fe200000e0000 */
[----:B------:R-:W-:-:S02]  /*3140*/  DFMA R164, R108, UR64, R110 ;  /* 0x000000406ca47c2b */ /* 0x000fc4000800006e */
[----:B------:R-:W-:Y:S02]  /*3150*/  DFMA R96, R96, UR34, R38 ;  /* 0x0000002260607c2b */ /* 0x000fe40008000026 */
[C---:B------:R-:W-:Y:S01]  /*3160*/  DFMA R106, R92.reuse, UR14, R106 ;  /* 0x0000000e5c6a7c2b */ /* 0x040fe2000800006a */
[----:B------:R-:W-:Y:S01]  /*3170*/  CS2R R38, SRZ ;  /* 0x0000000000267805 */ /* 0x000fe2000001ff00 */
[----:B------:R-:W-:Y:S02]  /*3180*/  DFMA R102, R92, UR20, R102 ;  /* 0x000000145c667c2b */ /* 0x000fe40008000066 */
[C-C-:B------:R-:W-:Y:S02]  /*3190*/  DADD R110, R164.reuse, -R114.reuse ;  /* 0x00000000a46e7229 */ /* 0x140fe40000000872 */
[----:B------:R-:W-:Y:S01]  /*31a0*/  DADD R114, R164, R114 ;  /* 0x00000000a4727229 */ /* 0x000fe20000000072 */
[----:B------:R-:W-:Y:S01]  /*31b0*/  @!P0 IMAD R165, R0, 0xab8, R35 ;  /* 0x00000ab800a58824 */ /* 0x000fe200078e0223 */
[----:B------:R-:W-:Y:S01]  /*31c0*/  DFMA R100, R92, UR70, R100 ;  /* 0x000000465c647c2b */ /* 0x000fe20008000064 */
[----:B------:R-:W-:Y:S01]  /*31d0*/  CS2R R78, SRZ ;  /* 0x00000000004e7805 */ /* 0x000fe2000001ff00 */
[----:B0-----:R-:W-:Y:S01]  /*31e0*/  @!P0 IMAD.WIDE R168, R169, 0x8, R90 ;  /* 0x00000008a9a88825 */ /* 0x001fe200078e025a */
[----:B------:R-:W-:-:S04]  /*31f0*/  CS2R R90, SRZ ;  /* 0x00000000005a7805 */ /* 0x000fc8000001ff00 */
[----:B------:R-:W4:Y:S04]  /*3200*/  @!P0 LDG.E.64.CONSTANT R78, desc[UR30][R168.64+0x48] ;  /* 0x0000481ea84e8981 */ /* 0x000f28000c1e9b00 */
[----:B------:R0:W5:Y:S01]  /*3210*/  @!P0 LDG.E.64.CONSTANT R90, desc[UR30][R168.64+0x20] ;  /* 0x0000201ea85a8981 */ /* 0x000162000c1e9b00 */
[C---:B------:R-:W-:Y:S02]  /*3220*/  DFMA R82, R108.reuse, UR62, R82 ;  /* 0x0000003e6c527c2b */ /* 0x040fe40008000052 */
[C---:B------:R-:W-:Y:S02]  /*3230*/  DFMA R170, R108.reuse, UR40, R62 ;  /* 0x000000286caa7c2b */ /* 0x040fe4000800003e */
[C---:B0-----:R-:W-:Y:S02]  /*3240*/  DFMA R168, R108.reuse, UR42, R46 ;  /* 0x0000002a6ca87c2b */ /* 0x041fe4000800002e */
[----:B------:R-:W-:Y:S01]  /*3250*/  DFMA R108, R108, UR36, R96 ;  /* 0x000000246c6c7c2b */ /* 0x000fe20008000060 */
[----:B------:R-:W-:Y:S01]  /*3260*/  CS2R R96, SRZ ;  /* 0x0000000000607805 */ /* 0x000fe2000001ff00 */
[----:B--2---:R-:W-:-:S08]  /*3270*/  DMUL R142, R110, R142 ;  /* 0x0000008e6e8e7228 */ /* 0x004fd00000000000 */
[CCC-:B---3--:R-:W-:Y:S02]  /*3280*/  DFMA R110, R114.reuse, R140.reuse, -R142.reuse ;  /* 0x0000008c726e722b */ /* 0x1c8fe4000000088e */
[----:B------:R-:W-:Y:S01]  /*3290*/  DFMA R114, R114, R140, R142 ;  /* 0x0000008c7272722b */ /* 0x000fe2000000008e */
[----:B------:R-:W0:Y:S01]  /*32a0*/  @!P0 LDC.64 R140, c[0x0][0x388] ;  /* 0x0000e200ff8c8b82 */ /* 0x000e220000000a00 */
[----:B------:R-:W-:Y:S01]  /*32b0*/  DFMA R142, R92, UR16, R98 ;  /* 0x000000105c8e7c2b */ /* 0x000fe20008000062 */
[----:B------:R-:W-:-:S06]  /*32c0*/  CS2R R92, SRZ ;  /* 0x00000000005c7805 */ /* 0x000fcc000001ff00 */
[----:B------:R-:W1:Y:S01]  /*32d0*/  @!P0 LDC.64 R98, c[0x0][0x388] ;  /* 0x0000e200ff628b82 */ /* 0x000e620000000a00 */
[----:B0-----:R-:W-:-:S05]  /*32e0*/  @!P0 IMAD.WIDE R164, R165, 0x8, R140 ;  /* 0x00000008a5a48825 */ /* 0x001fca00078e028c */
[----:B------:R-:W2:Y:S04]  /*32f0*/  @!P0 LDG.E.64.CONSTANT R92, desc[UR30][R164.64+0x18] ;  /* 0x0000181ea45c8981 */ /* 0x000ea8000c1e9b00 */
[----:B------:R0:W3:Y:S02]  /*3300*/  @!P0 LDG.E.64.CONSTANT R38, desc[UR30][R164.64+0x50] ;  /* 0x0000501ea4268981 */ /* 0x0000e4000c1e9b00 */
[----:B0-----:R-:W0:Y:S01]  /*3310*/  @!P0 LDC.64 R164, c[0x0][0x388] ;  /* 0x0000e200ffa48b82 */ /* 0x001e220000000a00 */
[----:B------:R-:W-:Y:S01]  /*3320*/  CS2R R140, SRZ ;  /* 0x00000000008c7805 */ /* 0x000fe2000001ff00 */
[----:B-1----:R-:W-:Y:S01]  /*3330*/  @!P0 IMAD.WIDE R172, R173, 0x8, R98 ;  /* 0x00000008adac8825 */ /* 0x002fe200078e0262 */
[----:B------:R-:W-:-:S04]  /*3340*/  CS2R R98, SRZ ;  /* 0x0000000000627805 */ /* 0x000fc8000001ff00 */
[----:B------:R-:W5:Y:S04]  /*3350*/  @!P0 LDG.E.64.CONSTANT R140, desc[UR30][R172.64+0x40] ;  /* 0x0000401eac8c8981 */ /* 0x000f68000c1e9b00 */
[----:B------:R-:W5:Y:S01]  /*3360*/  @!P0 LDG.E.64.CONSTANT R98, desc[UR30][R172.64+0x28] ;  /* 0x0000281eac628981 */ /* 0x000f62000c1e9b00 */
[----:B0-----:R-:W-:Y:S01]  /*3370*/  @!P0 IMAD.WIDE R174, R175, 0x8, R164 ;  /* 0x00000008afae8825 */ /* 0x001fe200078e02a4 */
[----:B------:R-:W-:-:S04]  /*3380*/  CS2R R164, SRZ ;  /* 0x0000000000a47805 */ /* 0x000fc8000001ff00 */
[----:B------:R-:W5:Y:S04]  /*3390*/  @!P0 LDG.E.64.CONSTANT R96, desc[UR30][R174.64+0x30] ;  /* 0x0000301eae608981 */ /* 0x000f68000c1e9b00 */
[----:B------:R-:W5:Y:S01]  /*33a0*/  @!P0 LDG.E.64.CONSTANT R164, desc[UR30][R174.64+0x38] ;  /* 0x0000381eaea48981 */ /* 0x000f62000c1e9b00 */
[C---:B------:R-:W-:Y:S02]  /*33b0*/  DFMA R106, R94.reuse, UR72, R106 ;  /* 0x000000485e6a7c2b */ /* 0x040fe4000800006a */
[C---:B------:R-:W-:Y:S02]  /*33c0*/  DFMA R102, R94.reuse, UR74, R102 ;  /* 0x0000004a5e667c2b */ /* 0x040fe40008000066 */
[C---:B------:R-:W-:Y:S02]  /*33d0*/  DFMA R100, R94.reuse, UR76, R100 ;  /* 0x0000004c5e647c2b */ /* 0x040fe40008000064 */
[----:B------:R-:W-:-:S02]  /*33e0*/  DFMA R142, R94, UR18, R142 ;  /* 0x000000125e8e7c2b */ /* 0x000fc4000800008e */
[C-C-:B------:R-:W-:Y:S02]  /*33f0*/  DADD R62, R82.reuse, -R106.reuse ;  /* 0x00000000523e7229 */ /* 0x140fe4000000086a */
[----:B------:R-:W-:Y:S02]  /*3400*/  DADD R46, R82, R106 ;  /* 0x00000000522e7229 */ /* 0x000fe4000000006a */
[C-C-:B------:R-:W-:Y:S02]  /*3410*/  DADD R82, R168.reuse, -R102.reuse ;  /* 0x00000000a8527229 */ /* 0x140fe40000000866 */
[----:B------:R-:W-:Y:S02]  /*3420*/  DADD R94, R168, R102 ;  /* 0x00000000a85e7229 */ /* 0x000fe40000000066 */
[C-C-:B------:R-:W-:Y:S02]  /*3430*/  DADD R102, R170.reuse, -R100.reuse ;  /* 0x00000000aa667229 */ /* 0x140fe40000000864 */
[----:B------:R-:W-:-:S02]  /*3440*/  DADD R100, R170, R100 ;  /* 0x00000000aa647229 */ /* 0x000fc40000000064 */
[----:B----4-:R-:W-:Y:S02]  /*3450*/  DMUL R78, R82, R78 ;  /* 0x0000004e524e7228 */ /* 0x010fe40000000000 */
[--C-:B------:R-:W-:Y:S01]  /*3460*/  DADD R106, R108, R142.reuse ;  /* 0x000000006c6a7229 */ /* 0x100fe2000000008e */
[----:B------:R-:W-:Y:S02]  /*3470*/  R2UR UR30, R134 ;  /* 0x00000000861e72ca */ /* 0x000fe400000e0000 */
[----:B------:R-:W-:Y:S02]  /*3480*/  R2UR UR31, R135 ;  /* 0x00000000871f72ca */ /* 0x000fe400000e0000 */
[C---:B------:R-:W-:Y:S01]  /*3490*/  ISETP.GE.U32.AND P1, PT, R3.reuse, 0x4b, PT ;  /* 0x0000004b0300780c */ /* 0x040fe20003f26070 */
[----:B------:R-:W-:Y:S01]  /*34a0*/  VIADD R3, R3, 0x79 ;  /* 0x0000007903037836 */ /* 0x000fe20000000000 */
[----:B---3--:R-:W-:Y:S02]  /*34b0*/  DMUL R38, R62, R38 ;  /* 0x000000263e267228 */ /* 0x008fe40000000000 */
[----:B------:R-:W-:-:S06]  /*34c0*/  DADD R62, R108, -R142 ;  /* 0x000000006c3e7229 */ /* 0x000fcc000000088e */
[CCC-:B--2---:R-:W-:Y:S02]  /*34d0*/  DFMA R82, R46.reuse, R92.reuse, -R38.reuse ;  /* 0x0000005c2e52722b */ /* 0x1c4fe40000000826 */
[----:B------:R-:W-:Y:S02]  /*34e0*/  DFMA R92, R46, R92, R38 ;  /* 0x0000005c2e5c722b */ /* 0x000fe40000000026 */
[----:B-----5:R-:W-:Y:S02]  /*34f0*/  DMUL R102, R102, R140 ;  /* 0x0000008c66667228 */ /* 0x020fe40000000000 */
[CCC-:B------:R-:W-:Y:S02]  /*3500*/  DFMA R46, R94.reuse, R90.reuse, -R78.reuse ;  /* 0x0000005a5e2e722b */ /* 0x1c0fe4000000084e */
[----:B------:R-:W-:Y:S02]  /*3510*/  DFMA R90, R94, R90, R78 ;  /* 0x0000005a5e5a722b */ /* 0x000fe4000000004e */
[----:B------:R-:W-:-:S02]  /*3520*/  DFMA R94, R86, R6, RZ ;  /* 0x00000006565e722b */ /* 0x000fc400000000ff */
[CCC-:B------:R-:W-:Y:S02]  /*3530*/  DFMA R38, R100.reuse, R98.reuse, -R102.reuse ;  /* 0x000000626426722b */ /* 0x1c0fe40000000866 */
[----:B------:R-:W-:Y:S02]  /*3540*/  DFMA R78, R100, R98, R102 ;  /* 0x00000062644e722b */ /* 0x000fe40000000066 */
[----:B------:R-:W-:Y:S02]  /*3550*/  DFMA R102, R32, R86, RZ ;  /* 0x000000562066722b */ /* 0x000fe400000000ff */
[C---:B------:R-:W-:Y:S02]  /*3560*/  DFMA R140, R86.reuse, UR56, RZ ;  /* 0x00000038568c7c2b */ /* 0x040fe400080000ff */
[----:B------:R-:W-:Y:S02]  /*3570*/  DFMA R142, R86, UR28, RZ ;  /* 0x0000001c568e7c2b */ /* 0x000fe400080000ff */
[----:B------:R-:W-:-:S02]  /*3580*/  DMUL R164, R62, R164 ;  /* 0x000000a43ea47228 */ /* 0x000fc40000000000 */
[----:B------:R-:W-:Y:S02]  /*3590*/  DFMA R62, R4, R86, RZ ;  /* 0x00000056043e722b */ /* 0x000fe400000000ff */
[----:B------:R-:W-:Y:S02]  /*35a0*/  DFMA R86, R86, UR68, RZ ;  /* 0x0000004456567c2b */ /* 0x000fe400080000ff */
[----:B------:R-:W-:Y:S02]  /*35b0*/  DFMA R100, R112, R10, R94 ;  /* 0x0000000a7064722b */ /* 0x000fe4000000005e */
[-C--:B------:R-:W-:Y:S02]  /*35c0*/  DFMA R108, R36, R112.reuse, R102 ;  /* 0x00000070246c722b */ /* 0x080fe40000000066 */
[----:B------:R-:W-:Y:S02]  /*35d0*/  DFMA R98, R8, R112, R62 ;  /* 0x000000700862722b */ /* 0x000fe4000000003e */
[----:B------:R-:W-:-:S02]  /*35e0*/  DFMA R140, R112, UR54, R140 ;  /* 0x00000036708c7c2b */ /* 0x000fc4000800008c */
[C---:B------:R-:W-:Y:S02]  /*35f0*/  DFMA R142, R112.reuse, UR22, R142 ;  /* 0x00000016708e7c2b */ /* 0x040fe4000800008e */
[----:B------:R-:W-:Y:S02]  /*3600*/  DFMA R168, R112, UR66, R86 ;  /* 0x0000004270a87c2b */ /* 0x000fe40008000056 */
[----:B------:R-:W-:Y:S01]  /*3610*/  DFMA R112, R88, UR60, RZ ;  /* 0x0000003c58707c2b */ /* 0x000fe200080000ff */
[----:B------:R-:W-:Y:S02]  /*3620*/  R2UR UR28, R136 ;  /* 0x00000000881c72ca */ /* 0x000fe400000e0000 */
[----:B------:R-:W-:Y:S01]  /*3630*/  R2UR UR29, R137 ;  /* 0x00000000891d72ca */ /* 0x000fe200000e0000 */
[----:B------:R-:W-:-:S04]  /*3640*/  DFMA R102, R76, R88, RZ ;  /* 0x000000584c66722b */ /* 0x000fc800000000ff */
[----:B------:R-:W-:Y:S01]  /*3650*/  DFMA R112, R104, UR30, R112 ;  /* 0x0000001e68707c2b */ /* 0x000fe20008000070 */
[----:B------:R-:W-:Y:S02]  /*3660*/  R2UR.FILL UR31, R160 ;  /* 0x00000000a01f72ca */ /* 0x000fe400004e0000 */
[----:B------:R-:W-:Y:S01]  /*3670*/  R2UR.FILL UR30, R159 ;  /* 0x000000009f1e72ca */ /* 0x000fe200004e0000 */
[----:B------:R-:W-:Y:S02]  /*3680*/  DFMA R108, R40, R114, R108 ;  /* 0x00000072286c722b */ /* 0x000fe4000000006c */
[CCC-:B------:R-:W-:Y:S02]  /*3690*/  DFMA R62, R106.reuse, R96.reuse, -R164.reuse ;  /* 0x000000606a3e722b */ /* 0x1c0fe400000008a4 */
[----:B------:R-:W-:Y:S01]  /*36a0*/  DFMA R86, R106, R96, R164 ;  /* 0x000000606a56722b */ /* 0x000fe200000000a4 */
[----:B------:R-:W-:Y:S01]  /*36b0*/  R2UR UR60, R118 ;  /* 0x00000000763c72ca */ /* 0x000fe200000e0000 */
[----:B------:R-:W-:Y:S01]  /*36c0*/  DFMA R94, R48, R88, RZ ;  /* 0x00000058305e722b */ /* 0x000fe200000000ff */
[----:B------:R-:W-:Y:S01]  /*36d0*/  R2UR UR61, R119 ;  /* 0x00000000773d72ca */ /* 0x000fe200000e0000 */
[----:B------:R-:W-:-:S02]  /*36e0*/  DFMA R96, R88, R50, RZ ;  /* 0x000000325860722b */ /* 0x000fc400000000ff */
[C---:B------:R-:W-:Y:S02]  /*36f0*/  DFMA R106, R88.reuse, UR12, RZ ;  /* 0x0000000c586a7c2b */ /* 0x040fe400080000ff */
[----:B------:R-:W-:Y:S02]  /*3700*/  DFMA R88, R88, UR32, RZ ;  /* 0x0000002058587c2b */ /* 0x000fe400080000ff */
[----:B------:R-:W-:Y:S01]  /*3710*/  DFMA R112, R110, UR28, R112 ;  /* 0x0000001c6e707c2b */ /* 0x000fe20008000070 */
[----:B------:R-:W-:Y:S01]  /*3720*/  R2UR.FILL UR29, R148 ;  /* 0x00000000941d72ca */ /* 0x000fe200004e0000 */
[----:B------:R-:W-:Y:S01]  /*3730*/  DFMA R102, R80, R104, R102 ;  /* 0x000000685066722b */ /* 0x000fe20000000066 */
[----:B------:R-:W-:Y:S01]  /*3740*/  R2UR.FILL UR28, R147 ;  /* 0x00000000931c72ca */ /* 0x000fe200004e0000 */
[----:B------:R-:W-:Y:S01]  /*3750*/  DFMA R142, R114, UR8, R142 ;  /* 0x00000008728e7c2b */ /* 0x000fe2000800008e */
[----:B------:R-:W-:Y:S01]  /*3760*/  R2UR.FILL UR9, R162 ;  /* 0x00000000a20972ca */ /* 0x000fe200004e0000 */
[----:B------:R-:W-:Y:S01]  /*3770*/  DFMA R108, R44, R92, R108 ;  /* 0x0000005c2c6c722b */ /* 0x000fe2000000006c */
[----:B------:R-:W-:-:S02]  /*3780*/  R2UR.FILL UR8, R161 ;  /* 0x00000000a10872ca */ /* 0x000fc400004e0000 */
[----:B------:R-:W-:Y:S02]  /*3790*/  R2UR UR22, R130 ;  /* 0x00000000821672ca */ /* 0x000fe400000e0000 */
[----:B------:R-:W-:Y:S01]  /*37a0*/  R2UR UR23, R131 ;  /* 0x00000000831772ca */ /* 0x000fe200000e0000 */
[----:B------:R-:W-:Y:S02]  /*37b0*/  DFMA R88, R104, UR30, R88 ;  /* 0x0000001e68587c2b */ /* 0x000fe40008000058 */
[----:B------:R-:W-:Y:S02]  /*37c0*/  DFMA R94, R52, R104, R94 ;  /* 0x00000068345e722b */ /* 0x000fe4000000005e */
[C---:B------:R-:W-:Y:S02]  /*37d0*/  DFMA R96, R104.reuse, R54, R96 ;  /* 0x000000366860722b */ /* 0x040fe40000000060 */
[----:B------:R-:W-:Y:S02]  /*37e0*/  DFMA R106, R104, UR10, R106 ;  /* 0x0000000a686a7c2b */ /* 0x000fe4000800006a */
[----:B------:R-:W-:-:S02]  /*37f0*/  DFMA R102, R84, R110, R102 ;  /* 0x0000006e5466722b */ /* 0x000fc40000000066 */
[----:B------:R-:W-:Y:S01]  /*3800*/  DFMA R108, R90, UR60, R108 ;  /* 0x0000003c5a6c7c2b */ /* 0x000fe2000800006c */
[----:B------:R-:W-:Y:S02]  /*3810*/  R2UR.FILL UR61, R153 ;  /* 0x00000000993d72ca */ /* 0x000fe400004e0000 */
[----:B------:R-:W-:Y:S01]  /*3820*/  R2UR.FILL UR60, R156 ;  /* 0x000000009c3c72ca */ /* 0x000fe200004e0000 */
[----:B------:R-:W-:Y:S02]  /*3830*/  DFMA R168, R114, UR64, R168 ;  /* 0x0000004072a87c2b */ /* 0x000fe400080000a8 */
[----:B------:R-:W-:Y:S02]  /*3840*/  DFMA R88, R110, UR28, R88 ;  /* 0x0000001c6e587c2b */ /* 0x000fe40008000058 */
[----:B------:R-:W-:Y:S02]  /*3850*/  DFMA R98, R12, R114, R98 ;  /* 0x000000720c62722b */ /* 0x000fe40000000062 */
[----:B------:R-:W-:-:S02]  /*3860*/  DFMA R100, R114, R14, R100 ;  /* 0x0000000e7264722b */ /* 0x000fc40000000064 */
[----:B------:R-:W-:Y:S02]  /*3870*/  DFMA R140, R114, UR52, R140 ;  /* 0x00000034728c7c2b */ /* 0x000fe4000800008c */
[----:B------:R-:W-:Y:S02]  /*3880*/  DFMA R94, R56, R110, R94 ;  /* 0x0000006e385e722b */ /* 0x000fe4000000005e */
[C---:B------:R-:W-:Y:S02]  /*3890*/  DFMA R96, R110.reuse, R58, R96 ;  /* 0x0000003a6e60722b */ /* 0x040fe40000000060 */
[----:B------:R-:W-:Y:S02]  /*38a0*/  DFMA R106, R110, UR8, R106 ;  /* 0x000000086e6a7c2b */ /* 0x000fe4000800006a */
[----:B------:R-:W-:Y:S01]  /*38b0*/  DFMA R142, R92, UR48, R142 ;  /* 0x000000305c8e7c2b */ /* 0x000fe2000800008e */
[----:B------:R-:W-:Y:S01]  /*38c0*/  R2UR.FILL UR49, R163 ;  /* 0x00000000a33172ca */ /* 0x000fe200004e0000 */
[----:B------:R-:W-:Y:S01]  /*38d0*/  DFMA R102, R82, UR22, R102 ;  /* 0x0000001652667c2b */ /* 0x000fe20008000066 */
[----:B------:R-:W-:Y:S01]  /*38e0*/  R2UR.FILL UR48, R166 ;  /* 0x00000000a63072ca */ /* 0x000fe200004e0000 */
[----:B------:R-:W-:-:S02]  /*38f0*/  DFMA R168, R92, UR62, R168 ;  /* 0x0000003e5ca87c2b */ /* 0x000fc400080000a8 */
[----:B------:R-:W-:Y:S02]  /*3900*/  DFMA R88, R82, UR72, R88 ;  /* 0x0000004852587c2b */ /* 0x000fe40008000058 */
[----:B------:R-:W-:Y:S02]  /*3910*/  DFMA R98, R16, R92, R98 ;  /* 0x0000005c1062722b */ /* 0x000fe40000000062 */
[C---:B------:R-:W-:Y:S02]  /*3920*/  DFMA R100, R92.reuse, R18, R100 ;  /* 0x000000125c64722b */ /* 0x040fe40000000064 */
[----:B------:R-:W-:Y:S02]  /*3930*/  DFMA R140, R92, UR50, R140 ;  /* 0x000000325c8c7c2b */ /* 0x000fe4000800008c */
[----:B------:R-:W-:Y:S02]  /*3940*/  DFMA R94, R64, R82, R94 ;  /* 0x00000052405e722b */ /* 0x000fe4000000005e */
[----:B------:R-:W-:-:S02]  /*3950*/  DFMA R96, R82, R66, R96 ;  /* 0x000000425260722b */ /* 0x000fc40000000060 */
[C---:B------:R-:W-:Y:S02]  /*3960*/  DFMA R106, R82.reuse, UR26, R106 ;  /* 0x0000001a526a7c2b */ /* 0x040fe4000800006a */
[----:B------:R-:W-:Y:S01]  /*3970*/  DFMA R112, R82, UR14, R112 ;  /* 0x0000000e52707c2b */ /* 0x000fe20008000070 */
[----:B------:R-:W-:Y:S01]  /*3980*/  R2UR.FILL UR15, R154 ;  /* 0x000000009a0f72ca */ /* 0x000fe200004e0000 */
[----:B------:R-:W-:Y:S01]  /*3990*/  DFMA R102, R46, UR60, R102 ;  /* 0x0000003c2e667c2b */ /* 0x000fe20008000066 */
[----:B------:R-:W-:Y:S02]  /*39a0*/  R2UR.FILL UR14, R157 ;  /* 0x000000009d0e72ca */ /* 0x000fe400004e0000 */
[----:B------:R-:W-:Y:S02]  /*39b0*/  R2UR.FILL UR61, R150 ;  /* 0x00000000963d72ca */ /* 0x000fe400004e0000 */
[----:B------:R-:W-:Y:S01]  /*39c0*/  R2UR.FILL UR60, R151 ;  /* 0x00000000973c72ca */ /* 0x000fe200004e0000 */
[----:B------:R-:W-:-:S02]  /*39d0*/  DFMA R168, R90, UR42, R168 ;  /* 0x0000002a5aa87c2b */ /* 0x000fc400080000a8 */
[----:B------:R-:W-:Y:S02]  /*39e0*/  DFMA R88, R46, UR74, R88 ;  /* 0x0000004a2e587c2b */ /* 0x000fe40008000058 */
[----:B------:R-:W-:Y:S02]  /*39f0*/  DFMA R98, R20, R90, R98 ;  /* 0x0000005a1462722b */ /* 0x000fe40000000062 */
[C---:B------:R-:W-:Y:S02]  /*3a00*/  DFMA R100, R90.reuse, R22, R100 ;  /* 0x000000165a64722b */ /* 0x040fe40000000064 */
[C---:B------:R-:W-:Y:S02]  /*3a10*/  DFMA R140, R90.reuse, UR48, R140 ;  /* 0x000000305a8c7c2b */ /* 0x040fe4000800008c */
[----:B------:R-:W-:Y:S02]  /*3a20*/  DFMA R142, R90, UR58, R142 ;  /* 0x0000003a5a8e7c2b */ /* 0x000fe4000800008e */
[----:B------:R-:W-:-:S02]  /*3a30*/  DFMA R94, R68, R46, R94 ;  /* 0x0000002e445e722b */ /* 0x000fc4000000005e */
[C---:B------:R-:W-:Y:S02]  /*3a40*/  DFMA R96, R46.reuse, R70, R96 ;  /* 0x000000462e60722b */ /* 0x040fe40000000060 */
[C---:B------:R-:W-:Y:S02]  /*3a50*/  DFMA R106, R46.reuse, UR6, R106 ;  /* 0x000000062e6a7c2b */ /* 0x040fe4000800006a */
[----:B------:R-:W-:Y:S01]  /*3a60*/  DFMA R112, R46, UR20, R112 ;  /* 0x000000142e707c2b */ /* 0x000fe20008000070 */
[----:B------:R-:W-:Y:S02]  /*3a70*/  R2UR.FILL UR23, R155 ;  /* 0x000000009b1772ca */ /* 0x000fe400004e0000 */
[----:B------:R-:W-:Y:S02]  /*3a80*/  R2UR.FILL UR22, R158 ;  /* 0x000000009e1672ca */ /* 0x000fe400004e0000 */
[----:B------:R-:W-:Y:S02]  /*3a90*/  R2UR.FILL UR59, R149 ;  /* 0x00000000953b72ca */ /* 0x000fe400004e0000 */
[----:B------:R-:W-:-:S02]  /*3aa0*/  R2UR.FILL UR58, R152 ;  /* 0x00000000983a72ca */ /* 0x000fc400004e0000 */
[----:B------:R-:W-:Y:S02]  /*3ab0*/  R2UR.FILL UR21, R43 ;  /* 0x000000002b1572ca */ /* 0x000fe400004e0000 */
[----:B------:R-:W-:Y:S01]  /*3ac0*/  R2UR.FILL UR20, R146 ;  /* 0x00000000921472ca */ /* 0x000fe200004e0000 */
[----:B------:R-:W-:Y:S02]  /*3ad0*/  DFMA R168, R78, UR40, R168 ;  /* 0x000000284ea87c2b */ /* 0x000fe400080000a8 */
[----:B------:R-:W-:Y:S02]  /*3ae0*/  DFMA R88, R38, UR76, R88 ;  /* 0x0000004c26587c2b */ /* 0x000fe40008000058 */
[----:B------:R-:W-:Y:S02]  /*3af0*/  DFMA R98, R24, R78, R98 ;  /* 0x0000004e1862722b */ /* 0x000fe40000000062 */
[C---:B------:R-:W-:Y:S02]  /*3b00*/  DFMA R100, R78.reuse, R26, R100 ;  /* 0x0000001a4e64722b */ /* 0x040fe40000000064 */
[----:B------:R-:W-:-:S02]  /*3b10*/  DFMA R108, R78, UR60, R108 ;  /* 0x0000003c4e6c7c2b */ /* 0x000fc4000800006c */
[C---:B------:R-:W-:Y:S02]  /*3b20*/  DFMA R140, R78.reuse, UR46, R140 ;  /* 0x0000002e4e8c7c2b */ /* 0x040fe4000800008c */
[----:B------:R-:W-:Y:S02]  /*3b30*/  DFMA R142, R78, UR38, R142 ;  /* 0x000000264e8e7c2b */ /* 0x000fe4000800008e */
[----:B------:R-:W-:Y:S02]  /*3b40*/  DFMA R94, R72, R38, R94 ;  /* 0x00000026485e722b */ /* 0x000fe4000000005e */
[C---:B------:R-:W-:Y:S02]  /*3b50*/  DFMA R96, R38.reuse, R74, R96 ;  /* 0x0000004a2660722b */ /* 0x040fe40000000060 */
[C---:B------:R-:W-:Y:S02]  /*3b60*/  DFMA R102, R38.reuse, UR14, R102 ;  /* 0x0000000e26667c2b */ /* 0x040fe40008000066 */
[----:B------:R-:W-:-:S02]  /*3b70*/  DFMA R106, R38, UR4, R106 ;  /* 0x00000004266a7c2b */ /* 0x000fc4000800006a */
[----:B------:R-:W-:Y:S02]  /*3b80*/  DFMA R112, R38, UR70, R112 ;  /* 0x0000004626707c2b */ /* 0x000fe40008000070 */
        /* <DEDUP_REMOVED lines=8> */
[C---:B------:R-:W-:Y:S02]  /*3c10*/  DFMA R96, R62.reuse, UR20, R96 ;  /* 0x000000143e607c2b */ /* 0x040fe40008000060 */
[C---:B------:R-:W-:Y:S02]  /*3c20*/  DFMA R102, R62.reuse, UR22, R102 ;  /* 0x000000163e667c2b */ /* 0x040fe40008000066 */
[----:B------:R-:W-:-:S02]  /*3c30*/  DFMA R106, R62, UR24, R106 ;  /* 0x000000183e6a7c2b */ /* 0x000fc4000800006a */
[----:B------:R-:W-:Y:S02]  /*3c40*/  DFMA R112, R62, UR16, R112 ;  /* 0x000000103e707c2b */ /* 0x000fe40008000070 */
[----:B------:R-:W-:Y:S02]  /*3c50*/  DADD R90, R90, R88 ;  /* 0x000000005a5a7229 */ /* 0x000fe40000000058 */
[----:B------:R-:W-:Y:S02]  /*3c60*/  DADD R38, R98, -R94 ;  /* 0x0000000062267229 */ /* 0x000fe4000000085e */
[----:B------:R-:W-:Y:S02]  /*3c70*/  DADD R46, R100, -R96 ;  /* 0x00000000642e7229 */ /* 0x000fe40000000860 */
[----:B------:R-:W-:Y:S02]  /*3c80*/  DADD R62, R108, -R102 ;  /* 0x000000006c3e7229 */ /* 0x000fe40000000866 */
[----:B------:R-:W-:-:S02]  /*3c90*/  DADD R78, R140, -R106 ;  /* 0x000000008c4e7229 */ /* 0x000fc4000000086a */
[----:B------:R-:W-:Y:S02]  /*3ca0*/  DADD R88, R142, R112 ;  /* 0x000000008e587229 */ /* 0x000fe40000000070 */
[----:B------:R-:W-:Y:S02]  /*3cb0*/  DADD R94, R98, R94 ;  /* 0x00000000625e7229 */ /* 0x000fe4000000005e */
        /* <DEDUP_REMOVED lines=15> */
.L_x_128:
[----:B------:R-:W-:Y:S05]  /*3db0*/  BSYNC.RECONVERGENT B0 ;  /* 0x0000000000007941 */ /* 0x000fea0003800200 */
.L_x_127:
[----:B------:R-:W3:Y:S01]  /*3dc0*/  S2R R3, SR_TID.X ;  /* 0x0000000000037919 */ /* 0x000ee20000002100 */
[----:B------:R-:W-:Y:S01]  /*3dd0*/  BSSY.RECONVERGENT B0, `(.L_x_130) ;  /* 0x00000d8000007945 */ /* 0x000fe20003800200 */
[----:B------:R-:W4:Y:S01]  /*3de0*/  S2R R0, SR_TID.Y ;  /* 0x0000000000007919 */ /* 0x000f220000002200 */
[----:B------:R-:W-:Y:S01]  /*3df0*/  BAR.SYNC.DEFER_BLOCKING 0x0 ;  /* 0x0000000000007b1d */ /* 0x000fe20000010000 */
[----:B---3--:R-:W-:-:S13]  /*3e00*/  ISETP.GT.U32.AND P1, PT, R3, 0x99, PT ;  /* 0x000000990300780c */ /* 0x008fda0003f24070 */
[----:B----4-:R-:W-:Y:S05]  /*3e10*/  @P1 BRA `(.L_x_131) ;  /* 0x0000000c004c1947 */ /* 0x010fea0003800000 */
[----:B01----:R-:W0:Y:S01]  /*3e20*/  S2R R35, SR_CgaCtaId ;  /* 0x0000000000237919 */ /* 0x003e220000008800 */
[----:B--2---:R-:W-:Y:S01]  /*3e30*/  MOV R34, 0x400 ;  /* 0x0000040000227802 */ /* 0x004fe20000000f00 */
[----:B------:R-:W1:Y:S03]  /*3e40*/  S2R R2, SR_TID.Y ;  /* 0x0000000000027919 */ /* 0x000e660000002200 */
[----:B0-----:R-:W-:-:S05]  /*3e50*/  LEA R35, R35, R34, 0x18 ;  /* 0x0000002223237211 */ /* 0x001fca00078ec0ff */
[----:B-1----:R-:W-:-:S07]  /*3e60*/  IMAD R2, R2, 0x55c0, R35 ;  /* 0x000055c002027824 */ /* 0x002fce00078e0223 */
.L_x_132:
[----:B---3--:R-:W-:Y:S02]  /*3e70*/  PRMT R34, R3, 0x9910, RZ ;  /* 0x0000991003227816 */ /* 0x008fe400000000ff */
        /* <DEDUP_REMOVED lines=26> */
[----:B------:R-:W-:Y:S02]  /*4020*/  MOV.SPILL R35, UR17 ;  /* 0x0000001100237c02 */ /* 0x000fe40009000f00 */
[C---:B------:R-:W-:Y:S01]  /*4030*/  PRMT R34, R39.reuse, 0x9910, RZ ;  /* 0x0000991027227816 */ /* 0x040fe200000000ff */
[----:B------:R-:W-:Y:S01]  /*4040*/  IMAD R39, R39, 0x620, R2 ;  /* 0x0000062027277824 */ /* 0x000fe200078e0202 */
[----:B------:R-:W-:Y:S02]  /*4050*/  MOV.SPILL R43, UR16 ;  /* 0x00000010002b7c02 */ /* 0x000fe40009000f00 */
[----:B------:R-:W-:Y:S01]  /*4060*/  R2UR UR16, R122 ;  /* 0x000000007a1072ca */ /* 0x000fe200000e0000 */
[----:B------:R-:W-:Y:S01]  /*4070*/  IMAD R34, R34, 0xb, RZ ;  /* 0x0000000b22227824 */ /* 0x000fe200078e02ff */
[----:B------:R-:W-:Y:S02]  /*4080*/  R2UR UR17, R123 ;  /* 0x000000007b1172ca */ /* 0x000fe400000e0000 */
        /* <DEDUP_REMOVED lines=71> */
[----:B------:R-:W-:Y:S01]  /*4500*/  DFMA R112, R86, UR18, R112 ;  /* 0x0000001256707c2b */ /* 0x000fe20008000070 */
[----:B------:R-:W-:Y:S01]  /*4510*/  R2UR UR18, R138 ;  /* 0x000000008a1272ca */ /* 0x000fe200000e0000 */
[----:B---3--:R-:W-:Y:S01]  /*4520*/  DADD R82, R90, R92 ;  /* 0x000000005a527229 */ /* 0x008fe2000000005c */
[----:B------:R-:W2:Y:S01]  /*4530*/  LDS.64 R62, [R34+0x310] ;  /* 0x00031000223e7984 */ /* 0x000ea20000000a00 */
[----:B------:R-:W-:Y:S01]  /*4540*/  R2UR UR19, R139 ;  /* 0x000000008b1372ca */ /* 0x000fe200000e0000 */
[----:B------:R-:W-:-:S02]  /*4550*/  DFMA R102, R86, R58, R102 ;  /* 0x0000003a5666722b */ /* 0x000fc40000000066 */
[----:B------:R-:W-:Y:S02]  /*4560*/  DFMA R104, R84, R86, R104 ;  /* 0x000000565468722b */ /* 0x000fe40000000068 */
[----:B------:R-:W-:Y:S02]  /*4570*/  DFMA R108, R86, UR8, R108 ;  /* 0x00000008566c7c2b */ /* 0x000fe4000800006c */
[----:B------:R-:W-:Y:S02]  /*4580*/  DADD R90, R90, -R92 ;  /* 0x000000005a5a7229 */ /* 0x000fe4000000085c */
[----:B------:R-:W-:Y:S02]  /*4590*/  DFMA R146, R86, UR28, R146 ;  /* 0x0000001c56927c2b */ /* 0x000fe40008000092 */
        /* <DEDUP_REMOVED lines=19> */
[----:B------:R-:W-:Y:S02]  /*46d0*/  DFMA R146, R90, UR72, R146 ;  /* 0x000000485a927c2b */ /* 0x000fe40008000092 */
        /* <DEDUP_REMOVED lines=21> */
[----:B------:R-:W-:-:S02]  /*4830*/  DFMA R146, R94, UR74, R146 ;  /* 0x0000004a5e927c2b */ /* 0x000fc40008000092 */
[----:B--2---:R-:W-:Y:S02]  /*4840*/  DADD R78, R46, R62 ;  /* 0x000000002e4e7229 */ /* 0x004fe4000000003e */
[----:B------:R-:W-:Y:S02]  /*4850*/  DFMA R88, R24, R82, R88 ;  /* 0x000000521858722b */ /* 0x000fe40000000058 */
[C---:B------:R-:W-:Y:S02]  /*4860*/  DFMA R100, R82.reuse, R26, R100 ;  /* 0x0000001a5264722b */ /* 0x040fe40000000064 */
[C---:B------:R-:W-:Y:S02]  /*4870*/  DFMA R106, R82.reuse, UR60, R106 ;  /* 0x0000003c526a7c2b */ /* 0x040fe4000800006a */
[C---:B------:R-:W-:Y:S02]  /*4880*/  DFMA R110, R82.reuse, UR46, R110 ;  /* 0x0000002e526e7c2b */ /* 0x040fe4000800006e */
[----:B------:R-:W-:-:S02]  /*4890*/  DFMA R114, R82, UR38, R114 ;  /* 0x0000002652727c2b */ /* 0x000fc40008000072 */
[----:B------:R-:W-:Y:S02]  /*48a0*/  DFMA R98, R72, R38, R98 ;  /* 0x000000264862722b */ /* 0x000fe40000000062 */
[C---:B------:R-:W-:Y:S02]  /*48b0*/  DFMA R102, R38.reuse, R74, R102 ;  /* 0x0000004a2666722b */ /* 0x040fe40000000066 */
[C---:B------:R-:W-:Y:S02]  /*48c0*/  DFMA R104, R38.reuse, UR14, R104 ;  /* 0x0000000e26687c2b */ /* 0x040fe40008000068 */
[C---:B------:R-:W-:Y:S02]  /*48d0*/  DFMA R108, R38.reuse, UR4, R108 ;  /* 0x00000004266c7c2b */ /* 0x040fe4000800006c */
[----:B------:R-:W-:Y:S02]  /*48e0*/  DFMA R112, R38, UR70, R112 ;  /* 0x0000004626707c2b */ /* 0x000fe40008000070 */
[----:B------:R-:W-:-:S02]  /*48f0*/  DADD R46, R46, -R62 ;  /* 0x000000002e2e7229 */ /* 0x000fc4000000083e */
[----:B------:R-:W-:Y:S02]  /*4900*/  DFMA R142, R82, UR40, R142 ;  /* 0x00000028528e7c2b */ /* 0x000fe4000800008e */
[----:B------:R-:W-:Y:S02]  /*4910*/  DFMA R146, R38, UR76, R146 ;  /* 0x0000004c26927c2b */ /* 0x000fe40008000092 */
[----:B------:R-:W-:Y:S02]  /*4920*/  DFMA R88, R28, R78, R88 ;  /* 0x0000004e1c58722b */ /* 0x000fe40000000058 */
[C---:B------:R-:W-:Y:S02]  /*4930*/  DFMA R100, R78.reuse, R30, R100 ;  /* 0x0000001e4e64722b */ /* 0x040fe40000000064 */
        /* <DEDUP_REMOVED lines=9> */
[----:B------:R-:W-:Y:S02]  /*49d0*/  DFMA R146, R46, UR18, R146 ;  /* 0x000000122e927c2b */ /* 0x000fe40008000092 */
        /* <DEDUP_REMOVED lines=23> */
.L_x_131:
[----:B------:R-:W-:Y:S05]  /*4b50*/  BSYNC.RECONVERGENT B0 ;  /* 0x0000000000007941 */ /* 0x000fea0003800200 */
.L_x_130:
[----:B------:R-:W-:Y:S01]  /*4b60*/  BAR.SYNC.DEFER_BLOCKING 0x0 ;  /* 0x0000000000007b1d */ /* 0x000fe20000010000 */
[----:B-1----:R-:W-:Y:S02]  /*4b70*/  MOV.SPILL R99, UR25 ;  /* 0x0000001900637c02 */ /* 0x002fe40009000f00 */
[----:B0--3--:R-:W-:Y:S02]  /*4b80*/  MOV.SPILL R100, UR24 ;  /* 0x0000001800647c02 */ /* 0x009fe40009000f00 */
[----:B------:R-:W-:Y:S02]  /*4b90*/  R2UR UR24, R116 ;  /* 0x00000000741872ca */ /* 0x000fe400000e0000 */
[----:B------:R-:W-:Y:S02]  /*4ba0*/  R2UR UR25, R117 ;  /* 0x00000000751972ca */ /* 0x000fe400000e0000 */
[----:B------:R-:W-:Y:S02]  /*4bb0*/  MOV.SPILL R101, UR23 ;  /* 0x0000001700657c02 */ /* 0x000fe40009000f00 */
[----:B--2---:R-:W-:-:S02]  /*4bc0*/  MOV.SPILL R102, UR22 ;  /* 0x0000001600667c02 */ /* 0x004fc40009000f00 */
        /* <DEDUP_REMOVED lines=187> */
.L_x_133:
        /* <DEDUP_REMOVED lines=16> */
.L_x_1049:


//--------------------- .text._Z32massMatrixMultiplyConstantKernelILi11ELi13ELi1EEviPKdS1_S1_S1_Pd --------------------------
	.section	.text._Z32massMatrixMultiplyConstantKernelILi11ELi13ELi1EEviPKdS1_S1_S1_Pd,"ax",@progbits
	.align	128
        .global         _Z32massMatrixMultiplyConstantKernelILi11ELi13ELi1EEviPKdS1_S1_S1_Pd
        .type           _Z32massMatrixMultiplyConstantKernelILi11ELi13ELi1EEviPKdS1_S1_S1_Pd,@function
        .size           _Z32massMatrixMultiplyConstantKernelILi11ELi13ELi1EEviPKdS1_S1_S1_Pd,(.L_x_1050 - _Z32massMatrixMultiplyConstantKernelILi11ELi13ELi1EEviPKdS1_S1_S1_Pd)
        .other          _Z32massMatrixMultiplyConstantKernelILi11ELi13ELi1EEviPKdS1_S1_S1_Pd,@"STO_CUDA_ENTRY STV_DEFAULT"
_Z32massMatrixMultiplyConstantKernelILi11ELi13ELi1EEviPKdS1_S1_S1_Pd:
.text._Z32massMatrixMultiplyConstantKernelILi11ELi13ELi1EEviPKdS1_S1_S1_Pd:
        /* <DEDUP_REMOVED lines=31> */
[----:B------:R-:W4:Y:S01]  /*01f0*/  LDCU.128 UR16, c[0x3][0x740] ;  /* 0x00c0e800ff1077ac */ /* 0x000f220008000c00 */
[----:B-----5:R-:W-:Y:S01]  /*0200*/  @!P0 IMAD.WIDE R2, R23, 0x8, R2 ;  /* 0x0000000817028825 */ /* 0x020fe200078e0202 */
[----:B------:R-:W5:Y:S04]  /*0210*/  LDCU.128 UR60, c[0x3][0x830] ;  /* 0x00c10600ff3c77ac */ /* 0x000f680008000c00 */
[----:B------:R-:W2:Y:S01]  /*0220*/  @!P0 LDG.E.64.CONSTANT R4, desc[UR76][R2.64] ;  /* 0x0000004c02048981 */ /* 0x000ea2000c1e9b00 */
[----:B------:R-:W5:Y:S03]  /*0230*/  LDCU.128 UR24, c[0x3][0x20] ;  /* 0x00c00400ff1877ac */ /* 0x000f660008000c00 */
[----:B------:R-:W2:Y:S01]  /*0240*/  @!P0 LDG.E.64.CONSTANT R20, desc[UR76][R2.64+0x25d0] ;  /* 0x0025d04c02148981 */ /* 0x000ea2000c1e9b00 */
[----:B------:R-:W5:Y:S03]  /*0250*/  LDCU.128 UR72, c[0x3][0x720] ;  /* 0x00c0e400ff4877ac */ /* 0x000f660008000c00 */
[----:B------:R-:W3:Y:S04]  /*0260*/  @!P0 LDG.E.64.CONSTANT R6, desc[UR76][R2.64+0x3c8] ;  /* 0x0003c84c02068981 */ /* 0x000ee8000c1e9b00 */
[----:B------:R-:W3:Y:S04]  /*0270*/  @!P0 LDG.E.64.CONSTANT R18, desc[UR76][R2.64+0x2208] ;  /* 0x0022084c02128981 */ /* 0x000ee8000c1e9b00 */
[----:B------:R-:W4:Y:S04]  /*0280*/  @!P0 LDG.E.64.CONSTANT R10, desc[UR76][R2.64+0xf20] ;  /* 0x000f204c020a8981 */ /* 0x000f28000c1e9b00 */
[----:B------:R-:W4:Y:S04]  /*0290*/  @!P0 LDG.E.64.CONSTANT R12, desc[UR76][R2.64+0x16b0] ;  /* 0x0016b04c020c8981 */ /* 0x000f28000c1e9b00 */
[----:B------:R-:W5:Y:S04]  /*02a0*/  @!P0 LDG.E.64.CONSTANT R8, desc[UR76][R2.64+0x790] ;  /* 0x0007904c02088981 */ /* 0x000f68000c1e9b00 */
[----:B------:R-:W5:Y:S04]  /*02b0*/  @!P0 LDG.E.64.CONSTANT R16, desc[UR76][R2.64+0x1e40] ;  /* 0x001e404c02108981 */ /* 0x000f68000c1e9b00 */
[----:B------:R-:W5:Y:S04]  /*02c0*/  @!P0 LDG.E.64.CONSTANT R116, desc[UR76][R2.64+0xb58] ;  /* 0x000b584c02748981 */ /* 0x000f68000c1e9b00 */
[----:B------:R-:W5:Y:S04]  /*02d0*/  @!P0 LDG.E.64.CONSTANT R14, desc[UR76][R2.64+0x1a78] ;  /* 0x001a784c020e8981 */ /* 0x000f68000c1e9b00 */
[----:B------:R0:W5:Y:S01]  /*02e0*/  @!P0 LDG.E.64.CONSTANT R182, desc[UR76][R2.64+0x12e8] ;  /* 0x0012e84c02b68981 */ /* 0x000162000c1e9b00 */
[----:B------:R-:W-:Y:S01]  /*02f0*/  IMAD.U32 R23, RZ, RZ, UR13 ;  /* 0x0000000dff177e24 */ /* 0x000fe2000f8e00ff */
[----:B------:R-:W1:Y:S01]  /*0300*/  S2R R0, SR_CgaCtaId ;  /* 0x0000000000007919 */ /* 0x000e620000008800 */
[----:B------:R-:W-:Y:S01]  /*0310*/  MOV R195, 0x400 ;  /* 0x0000040000c37802 */ /* 0x000fe20000000f00 */
[----:B------:R-:W-:Y:S06]  /*0320*/  BAR.SYNC.DEFER_BLOCKING 0x0 ;  /* 0x0000000000007b1d */ /* 0x000fec0000010000 */
[----:B--2---:R-:W-:-:S02]  /*0330*/  DADD R28, R4, R20 ;  /* 0x00000000041c7229 */ /* 0x004fc40000000014 */
[----:B------:R-:W-:Y:S01]  /*0340*/  DADD R58, R4, -R20 ;  /* 0x00000000043a7229 */ /* 0x000fe20000000814 */
[----:B------:R-:W-:Y:S01]  /*0350*/  MOV R4, UR28 ;  /* 0x0000001c00047c02 */ /* 0x000fe20008000f00 */
[----:B------:R-:W-:Y:S01]  /*0360*/  IMAD.U32 R5, RZ, RZ, UR29 ;  /* 0x0000001dff057e24 */ /* 0x000fe2000f8e00ff */
[C-C-:B---3--:R-:W-:Y:S01]  /*0370*/  DADD R32, R6.reuse, R18.reuse ;  /* 0x0000000006207229 */ /* 0x148fe20000000012 */
[----:B------:R-:W-:Y:S01]  /*0380*/  IMAD.U32 R20, RZ, RZ, UR32 ;  /* 0x00000020ff147e24 */ /* 0x000fe2000f8e00ff */
[----:B------:R-:W-:-:S03]  /*0390*/  DADD R60, R6, -R18 ;  /* 0x00000000063c7229 */ /* 0x000fc60000000812 */
[----:B------:R-:W-:Y:S01]  /*03a0*/  DFMA R30, R28, R4, RZ ;  /* 0x000000041c1e722b */ /* 0x000fe200000000ff */
[----:B------:R-:W-:Y:S01]  /*03b0*/  IMAD.U32 R6, RZ, RZ, UR30 ;  /* 0x0000001eff067e24 */ /* 0x000fe2000f8e00ff */
[----:B------:R-:W-:Y:S01]  /*03c0*/  MOV R7, UR31 ;  /* 0x0000001f00077c02 */ /* 0x000fe20008000f00 */
[----:B------:R-:W-:Y:S01]  /*03d0*/  IMAD.U32 R21, RZ, RZ, UR33 ;  /* 0x00000021ff157e24 */ /* 0x000fe2000f8e00ff */
[C-C-:B----4-:R-:W-:Y:S02]  /*03e0*/  DADD R130, R10.reuse, R12.reuse ;  /* 0x000000000a827229 */ /* 0x150fe4000000000c */
[----:B0-----:R-:W-:Y:S02]  /*03f0*/  DADD R2, R10, -R12 ;  /* 0x000000000a027229 */ /* 0x001fe4000000080c */
[C-C-:B-----5:R-:W-:Y:S01]  /*0400*/  DADD R74, R8.reuse, R16.reuse ;  /* 0x00000000084a7229 */ /* 0x160fe20000000010 */
[----:B------:R-:W-:Y:S01]  /*0410*/  IMAD.U32 R12, RZ, RZ, UR44 ;  /* 0x0000002cff0c7e24 */ /* 0x000fe2000f8e00ff */
[----:B------:R-:W-:Y:S01]  /*0420*/  DADD R88, R8, -R16 ;  /* 0x0000000008587229 */ /* 0x000fe20000000810 */
[----:B------:R-:W-:Y:S01]  /*0430*/  MOV R13, UR45 ;  /* 0x0000002d000d7c02 */ /* 0x000fe20008000f00 */
[----:B------:R-:W-:Y:S01]  /*0440*/  IMAD.U32 R8, RZ, RZ, UR40 ;  /* 0x00000028ff087e24 */ /* 0x000fe2000f8e00ff */
[----:B------:R-:W-:Y:S01]  /*0450*/  MOV R16, UR56 ;  /* 0x0000003800107c02 */ /* 0x000fe20008000f00 */
[----:B------:R-:W-:Y:S01]  /*0460*/  IMAD.U32 R9, RZ, RZ, UR41 ;  /* 0x00000029ff097e24 */ /* 0x000fe2000f8e00ff */
[----:B------:R-:W-:Y:S01]  /*0470*/  DFMA R42, R28, R22, RZ ;  /* 0x000000161c2a722b */ /* 0x000fe200000000ff */
[----:B------:R-:W-:Y:S01]  /*0480*/  IMAD.U32 R17, RZ, RZ, UR57 ;  /* 0x00000039ff117e24 */ /* 0x000fe2000f8e00ff */
[C-C-:B------:R-:W-:Y:S01]  /*0490*/  DADD R102, R116.reuse, R14.reuse ;  /* 0x0000000074667229 */ /* 0x140fe2000000000e */
[----:B------:R-:W-:Y:S01]  /*04a0*/  MOV R10, UR42 ;  /* 0x0000002a000a7c02 */ /* 0x000fe20008000f00 */
[----:B------:R-:W-:Y:S01]  /*04b0*/  DADD R116, R116, -R14 ;  /* 0x0000000074747229 */ /* 0x000fe2000000080e */
[----:B------:R-:W-:Y:S01]  /*04c0*/  IMAD.U32 R11, RZ, RZ, UR43 ;  /* 0x0000002bff0b7e24 */ /* 0x000fe2000f8e00ff */
[C---:B------:R-:W-:Y:S01]  /*04d0*/  DFMA R34, R28.reuse, R8, RZ ;  /* 0x000000081c22722b */ /* 0x040fe200000000ff */
[----:B------:R-:W-:Y:S01]  /*04e0*/  IMAD.U32 R14, RZ, RZ, UR46 ;  /* 0x0000002eff0e7e24 */ /* 0x000fe2000f8e00ff */
[C---:B------:R-:W-:Y:S01]  /*04f0*/  DFMA R36, R28.reuse, R12, RZ ;  /* 0x0000000c1c24722b */ /* 0x040fe200000000ff */
[----:B------:R-:W-:Y:S01]  /*0500*/  IMAD.U32 R15, RZ, RZ, UR47 ;  /* 0x0000002fff0f7e24 */ /* 0x000fe2000f8e00ff */
[C---:B------:R-:W-:Y:S01]  /*0510*/  DFMA R38, R28.reuse, R16, RZ ;  /* 0x000000101c26722b */ /* 0x040fe200000000ff */
[----:B------:R-:W0:Y:S01]  /*0520*/  LDCU.128 UR40, c[0x3][0x790] ;  /* 0x00c0f200ff2877ac */ /* 0x000e220008000c00 */
[----:B------:R-:W-:-:S02]  /*0530*/  DFMA R40, R28, R20, RZ ;  /* 0x000000141c28722b */ /* 0x000fc400000000ff */
[----:B------:R-:W-:Y:S01]  /*0540*/  DFMA R44, R28, R24, RZ ;  /* 0x000000181c2c722b */ /* 0x000fe200000000ff */
[----:B------:R-:W2:Y:S01]  /*0550*/  LDCU.128 UR44, c[0x3][0x7c0] ;  /* 0x00c0f800ff2c77ac */ /* 0x000ea20008000c00 */
[C---:B------:R-:W-:Y:S01]  /*0560*/  DFMA R70, R32.reuse, R6, R30 ;  /* 0x000000062046722b */ /* 0x040fe2000000001e */
[----:B------:R-:W-:Y:S01]  /*0570*/  MOV R28, UR14 ;  /* 0x0000000e001c7c02 */ /* 0x000fe20008000f00 */
[----:B------:R-:W-:Y:S01]  /*0580*/  IMAD.U32 R29, RZ, RZ, UR15 ;  /* 0x0000000fff1d7e24 */ /* 0x000fe2000f8e00ff */
[----:B------:R-:W-:Y:S01]  /*0590*/  MOV R31, UR11 ;  /* 0x0000000b001f7c02 */ /* 0x000fe20008000f00 */
[----:B------:R-:W-:Y:S01]  /*05a0*/  IMAD.U32 R30, RZ, RZ, UR10 ;  /* 0x0000000aff1e7e24 */ /* 0x000fe2000f8e00ff */
[----:B------:R-:W3:Y:S01]  /*05b0*/  LDCU.128 UR12, c[0x3][0x7f0] ;  /* 0x00c0fe00ff0c77ac */ /* 0x000ee20008000c00 */
[----:B------:R-:W4:Y:S01]  /*05c0*/  LDCU.128 UR8, c[0x3][0x820] ;  /* 0x00c10400ff0877ac */ /* 0x000f220008000c00 */
[----:B------:R-:W-:Y:S01]  /*05d0*/  IMAD.U32 R18, RZ, RZ, UR58 ;  /* 0x0000003aff127e24 */ /* 0x000fe2000f8e00ff */
[----:B------:R-:W-:Y:S01]  /*05e0*/  MOV R19, UR59 ;  /* 0x0000003b00137c02 */ /* 0x000fe20008000f00 */
[C---:B------:R-:W-:Y:S01]  /*05f0*/  DFMA R72, R32.reuse, R10, R34 ;  /* 0x0000000a2048722b */ /* 0x040fe20000000022 */
[----:B------:R-:W5:Y:S01]  /*0600*/  LDCU.128 UR32, c[0x3][0xa0] ;  /* 0x00c01400ff2077ac */ /* 0x000f620008000c00 */
[----:B------:R-:W-:-:S02]  /*0610*/  DFMA R76, R32, R14, R36 ;  /* 0x0000000e204c722b */ /* 0x000fc40000000024 */
        /* <DEDUP_REMOVED lines=8> */
[----:B--2---:R-:W-:Y:S01]  /*06a0*/  MOV R49, UR45 ;  /* 0x0000002d00317c02 */ /* 0x004fe20008000f00 */
        /* <DEDUP_REMOVED lines=8> */
[----:B------:R-:W-:-:S02]  /*0730*/  IMAD.U32 R48, RZ, RZ, UR44 ;  /* 0x0000002cff307e24 */ /* 0x000fc4000f8e00ff */
[----:B---3--:R-:W-:Y:S02]  /*0740*/  IMAD.U32 R50, RZ, RZ, UR12 ;  /* 0x0000000cff327e24 */ /* 0x008fe4000f8e00ff */
[----:B------:R-:W-:Y:S02]  /*0750*/  IMAD.U32 R51, RZ, RZ, UR13 ;  /* 0x0000000dff337e24 */ /* 0x000fe4000f8e00ff */
[----:B------:R-:W-:Y:S01]  /*0760*/  IMAD.U32 R53, RZ, RZ, UR9 ;  /* 0x00000009ff357e24 */ /* 0x000fe2000f8e00ff */
[----:B------:R-:W-:Y:S01]  /*0770*/  MOV R43, UR51 ;  /* 0x00000033002b7c02 */ /* 0x000fe20008000f00 */
[----:B------:R-:W-:Y:S01]  /*0780*/  IMAD.U32 R42, RZ, RZ, UR50 ;  /* 0x00000032ff2a7e24 */ /* 0x000fe2000f8e00ff */
[----:B------:R-:W2:Y:S01]  /*0790*/  LDCU.128 UR48, c[0x3][0x130] ;  /* 0x00c02600ff3077ac */ /* 0x000ea20008000c00 */
[----:B------:R-:W-:Y:S02]  /*07a0*/  IMAD.U32 R47, RZ, RZ, UR43 ;  /* 0x0000002bff2f7e24 */ /* 0x000fe4000f8e00ff */
[----:B------:R-:W-:Y:S01]  /*07b0*/  IMAD.U32 R54, RZ, RZ, UR46 ;  /* 0x0000002eff367e24 */ /* 0x000fe2000f8e00ff */
[----:B------:R-:W3:Y:S01]  /*07c0*/  LDCU.128 UR40, c[0x3][0xd0] ;  /* 0x00c01a00ff2877ac */ /* 0x000ee20008000c00 */
[C---:B------:R-:W-:Y:S01]  /*07d0*/  DFMA R62, R58.reuse, R32, RZ ;  /* 0x000000203a3e722b */ /* 0x040fe200000000ff */
[----:B------:R-:W4:Y:S01]  /*07e0*/  LDCU.128 UR44, c[0x3][0x100] ;  /* 0x00c02000ff2c77ac */ /* 0x000f220008000c00 */
[----:B------:R-:W-:-:S02]  /*07f0*/  DFMA R64, R58, R36, RZ ;  /* 0x000000243a40722b */ /* 0x000fc400000000ff */
        /* <DEDUP_REMOVED lines=15> */
[----:B------:R-:W0:Y:S01]  /*08f0*/  LDCU.128 UR36, c[0x3][0x7a0] ;  /* 0x00c0f400ff2477ac */ /* 0x000e220008000c00 */
[C---:B------:R-:W-:Y:S01]  /*0900*/  DFMA R92, R60.reuse, R46, R68 ;  /* 0x0000002e3c5c722b */ /* 0x040fe20000000044 */
[----:B-1----:R-:W-:Y:S01]  /*0910*/  IMAD.U32 R62, RZ, RZ, UR4 ;  /* 0x00000004ff3e7e24 */ /* 0x002fe2000f8e00ff */
[C---:B------:R-:W-:Y:S01]  /*0920*/  DFMA R86, R60.reuse, R38, R64 ;  /* 0x000000263c56722b */ /* 0x040fe20000000040 */
[----:B------:R-:W-:Y:S01]  /*0930*/  IMAD.U32 R63, RZ, RZ, UR5 ;  /* 0x00000005ff3f7e24 */ /* 0x000fe2000f8e00ff */
[C---:B------:R-:W-:Y:S01]  /*0940*/  DFMA R94, R60.reuse, R54, R80 ;  /* 0x000000363c5e722b */ /* 0x040fe20000000050 */
[----:B------:R-:W1:Y:S01]  /*0950*/  LDCU.128 UR52, c[0x3][0x7d0] ;  /* 0x00c0fa00ff3477ac */ /* 0x000e620008000c00 */
[----:B------:R-:W-:-:S02]  /*0960*/  DFMA R96, R60, R56, R96 ;  /* 0x000000383c60722b */ /* 0x000fc40000000060 */
[----:B------:R-:W-:Y:S01]  /*0970*/  DFMA R128, R60, R58, R100 ;  /* 0x0000003a3c80722b */ /* 0x000fe20000000064 */
[----:B------:R-:W1:Y:S01]  /*0980*/  LDCU.128 UR56, c[0x3][0x800] ;  /* 0x00c10000ff3877ac */ /* 0x000e620008000c00 */
[----:B------:R-:W-:Y:S01]  /*0990*/  IMAD.U32 R60, RZ, RZ, UR64 ;  /* 0x00000040ff3c7e24 */ /* 0x000fe2000f8e00ff */
[----:B------:R-:W-:Y:S01]  /*09a0*/  MOV R61, UR65 ;  /* 0x00000041003d7c02 */ /* 0x000fe20008000f00 */
[C---:B------:R-:W-:Y:S01]  /*09b0*/  DFMA R104, R74.reuse, R62, R72 ;  /* 0x0000003e4a68722b */ /* 0x040fe20000000048 */
[----:B------:R-:W-:Y:S01]  /*09c0*/  MOV R64, UR68 ;  /* 0x0000004400407c02 */ /* 0x000fe20008000f00 */
[----:B------:R-:W-:Y:S01]  /*09d0*/  IMAD.U32 R65, RZ, RZ, UR69 ;  /* 0x00000045ff417e24 */ /* 0x000fe2000f8e00ff */
[----:B-----5:R-:W-:Y:S01]  /*09e0*/  MOV R67, UR33 ;  /* 0x0000002100437c02 */ /* 0x020fe20008000f00 */
[----:B------:R-:W-:Y:S01]  /*09f0*/  IMAD.U32 R66, RZ, RZ, UR32 ;  /* 0x00000020ff427e24 */ /* 0x000fe2000f8e00ff */
[C---:B------:R-:W-:Y:S01]  /*0a00*/  DFMA R100, R74.reuse, R60, R70 ;  /* 0x0000003c4a64722b */ /* 0x040fe20000000046 */
[----:B---3--:R-:W-:Y:S01]  /*0a10*/  IMAD.U32 R68, RZ, RZ, UR40 ;  /* 0x00000028ff447e24 */ /* 0x008fe2000f8e00ff */
[----:B----4-:R-:W-:Y:S01]  /*0a20*/  MOV R70, UR44 ;  /* 0x0000002c00467c02 */ /* 0x010fe20008000f00 */
[----:B------:R-:W-:Y:S01]  /*0a30*/  IMAD.U32 R69, RZ, RZ, UR41 ;  /* 0x00000029ff457e24 */ /* 0x000fe2000f8e00ff */
[----:B--2---:R-:W-:Y:S01]  /*0a40*/  MOV R73, UR49 ;  /* 0x0000003100497c02 */ /* 0x004fe20008000f00 */
[----:B------:R-:W-:Y:S01]  /*0a50*/  IMAD.U32 R71, RZ, RZ, UR45 ;  /* 0x0000002dff477e24 */ /* 0x000fe2000f8e00ff */
[----:B------:R-:W2:Y:S01]  /*0a60*/  LDCU.128 UR12, c[0x3][0x750] ;  /* 0x00c0ea00ff0c77ac */ /* 0x000ea20008000c00 */
[----:B------:R-:W-:Y:S01]  /*0a70*/  IMAD.U32 R72, RZ, RZ, UR48 ;  /* 0x00000030ff487e24 */ /* 0x000fe2000f8e00ff */
[----:B------:R-:W-:-:S02]  /*0a80*/  DFMA R106, R74, R64, R76 ;  /* 0x000000404a6a722b */ /* 0x000fc4000000004c */
[C---:B------:R-:W-:Y:S01]  /*0a90*/  DFMA R108, R74.reuse, R66, R78 ;  /* 0x000000424a6c722b */ /* 0x040fe2000000004e */
[----:B------:R-:W-:Y:S01]  /*0aa0*/  MOV R76, UR16 ;  /* 0x00000010004c7c02 */ /* 0x000fe20008000f00 */
[C---:B------:R-:W-:Y:S01]  /*0ab0*/  DFMA R110, R74.reuse, R68, R82 ;  /* 0x000000444a6e722b */ /* 0x040fe20000000052 */
[----:B------:R-:W-:Y:S01]  /*0ac0*/  IMAD.U32 R77, RZ, RZ, UR17 ;  /* 0x00000011ff4d7e24 */ /* 0x000fe2000f8e00ff */
[C---:B------:R-:W-:Y:S01]  /*0ad0*/  DFMA R112, R74.reuse, R70, R98 ;  /* 0x000000464a70722b */ /* 0x040fe20000000062 */
[----:B------:R-:W3:Y:S01]  /*0ae0*/  LDCU.128 UR8, c[0x3][0x50] ;  /* 0x00c00a00ff0877ac */ /* 0x000ee20008000c00 */
[----:B------:R-:W-:Y:S01]  /*0af0*/  DFMA R140, R74, R72, R114 ;  /* 0x000000484a8c722b */ /* 0x000fe20000000072 */
[----:B------:R-:W-:Y:S02]  /*0b00*/  IMAD.U32 R74, RZ, RZ, UR20 ;  /* 0x00000014ff4a7e24 */ /* 0x000fe4000f8e00ff */
[----:B------:R-:W-:Y:S01]  /*0b10*/  IMAD.U32 R75, RZ, RZ, UR21 ;  /* 0x00000015ff4b7e24 */ /* 0x000fe2000f8e00ff */
[C---:B------:R-:W-:Y:S01]  /*0b20*/  DFMA R118, R88.reuse, R76, R86 ;  /* 0x0000004c5876722b */ /* 0x040fe20000000056 */
[----:B0-----:R-:W-:Y:S01]  /*0b30*/  IMAD.U32 R78, RZ, RZ, UR28 ;  /* 0x0000001cff4e7e24 */ /* 0x001fe2000f8e00ff */
[----:B------:R-:W-:Y:S01]  /*0b40*/  MOV R79, UR29 ;  /* 0x0000001d004f7c02 */ /* 0x000fe20008000f00 */
[----:B------:R-:W-:Y:S01]  /*0b50*/  IMAD.U32 R80, RZ, RZ, UR36 ;  /* 0x00000024ff507e24 */ /* 0x000fe2000f8e00ff */
[----:B-1----:R-:W-:Y:S01]  /*0b60*/  MOV R82, UR52 ;  /* 0x0000003400527c02 */ /* 0x002fe20008000f00 */
        /* <DEDUP_REMOVED lines=26> */
[----:B--2---:R-:W-:Y:S01]  /*0d10*/  UMOV UR56, UR12 ;  /* 0x0000000c00387c82 */ /* 0x004fe20008000000 */
[----:B------:R-:W-:Y:S01]  /*0d20*/  IMAD.U32 R101, RZ, RZ, UR51 ;  /* 0x00000033ff657e24 */ /* 0x000fe2000f8e00ff */
[C---:B------:R-:W-:Y:S01]  /*0d30*/  DFMA R132, R102.reuse, R90, R104 ;  /* 0x0000005a6684722b */ /* 0x040fe20000000068 */
[----:B------:R-:W0:Y:S01]  /*0d40*/  LDCU.128 UR48, c[0x3][0x140] ;  /* 0x00c02800ff3077ac */ /* 0x000e220008000c00 */
[C---:B------:R-:W-:Y:S02]  /*0d50*/  DFMA R134, R102.reuse, R92, R106 ;  /* 0x0000005c6686722b */ /* 0x040fe4000000006a */
[C---:B------:R-:W-:Y:S01]  /*0d60*/  DFMA R136, R102.reuse, R94, R108 ;  /* 0x0000005e6688722b */ /* 0x040fe2000000006c */
[----:B------:R-:W-:Y:S01]  /*0d70*/  UMOV UR57, UR13 ;  /* 0x0000000d00397c82 */ /* 0x000fe20008000000 */
[C---:B------:R-:W-:Y:S01]  /*0d80*/  DFMA R138, R102.reuse, R96, R110 ;  /* 0x00000060668a722b */ /* 0x040fe2000000006e */
[----:B------:R-:W-:Y:S01]  /*0d90*/  UMOV UR52, UR14 ;  /* 0x0000000e00347c82 */ /* 0x000fe20008000000 */
[C---:B------:R-:W-:Y:S01]  /*0da0*/  DFMA R142, R102.reuse, R98, R112 ;  /* 0x00000062668e722b */ /* 0x040fe20000000070 */
[----:B------:R-:W-:Y:S01]  /*0db0*/  UMOV UR53, UR15 ;  /* 0x0000000f00357c82 */ /* 0x000fe20008000000 */
        /* <DEDUP_REMOVED lines=12> */
[----:B------:R-:W-:Y:S01]  /*0e80*/  IMAD.U32 R110, RZ, RZ, UR54 ;  /* 0x00000036ff6e7e24 */ /* 0x000fe2000f8e00ff */
[----:B------:R-:W1:Y:S01]  /*0e90*/  LDCU.128 UR12, c[0x3][0x80] ;  /* 0x00c01000ff0c77ac */ /* 0x000e620008000c00 */
[----:B------:R-:W-:-:S02]  /*0ea0*/  IMAD.U32 R111, RZ, RZ, UR55 ;  /* 0x00000037ff6f7e24 */ /* 0x000fc4000f8e00ff */
[----:B------:R-:W-:Y:S01]  /*0eb0*/  IMAD.U32 R113, RZ, RZ, UR59 ;  /* 0x0000003bff717e24 */ /* 0x000fe2000f8e00ff */
[C---:B------:R-:W-:Y:S01]  /*0ec0*/  DFMA R178, R116.reuse, R104, R118 ;  /* 0x0000006874b2722b */ /* 0x040fe20000000076 */
[----:B------:R-:W-:Y:S01]  /*0ed0*/  IMAD.U32 R114, RZ, RZ, UR62 ;  /* 0x0000003eff727e24 */ /* 0x000fe2000f8e00ff */
[C---:B------:R-:W-:Y:S01]  /*0ee0*/  DFMA R188, R116.reuse, R106, R120 ;  /* 0x0000006a74bc722b */ /* 0x040fe20000000078 */
[----:B------:R-:W2:Y:S01]  /*0ef0*/  LDCU.128 UR40, c[0x3][0xb0] ;  /* 0x00c01600ff2877ac */ /* 0x000ea20008000c00 */
[C---:B------:R-:W-:Y:S02]  /*0f00*/  DFMA R172, R116.reuse, R108, R122 ;  /* 0x0000006c74ac722b */ /* 0x040fe4000000007a */
[C---:B------:R-:W-:Y:S01]  /*0f10*/  DFMA R176, R116.reuse, R110, R124 ;  /* 0x0000006e74b0722b */ /* 0x040fe2000000007c */
[----:B------:R-:W4:Y:S01]  /*0f20*/  LDCU.128 UR44, c[0x3][0xe0] ;  /* 0x00c01c00ff2c77ac */ /* 0x000f220008000c00 */
[C---:B------:R-:W-:Y:S02]  /*0f30*/  DFMA R180, R116.reuse, R112, R126 ;  /* 0x0000007074b4722b */ /* 0x040fe4000000007e */
[----:B------:R-:W-:Y:S01]  /*0f40*/  DFMA R144, R116, R114, R144 ;  /* 0x000000727490722b */ /* 0x000fe20000000090 */
[----:B------:R-:W5:Y:S01]  /*0f50*/  LDCU.128 UR36, c[0x3][0x110] ;  /* 0x00c02200ff2477ac */ /* 0x000f620008000c00 */
[----:B------:R-:W-:-:S02]  /*0f60*/  IMAD.U32 R116, RZ, RZ, UR24 ;  /* 0x00000018ff747e24 */ /* 0x000fc4000f8e00ff */
[----:B------:R-:W-:Y:S01]  /*0f70*/  IMAD.U32 R117, RZ, RZ, UR25 ;  /* 0x00000019ff757e24 */ /* 0x000fe2000f8e00ff */
[----:B------:R-:W5:Y:S01]  /*0f80*/  LDCU.128 UR4, c[0x3][0x780] ;  /* 0x00c0f000ff0477ac */ /* 0x000f620008000c00 */
[----:B------:R-:W5:Y:S04]  /*0f90*/  LDCU.128 UR32, c[0x3][0x7b0] ;  /* 0x00c0f600ff2077ac */ /* 0x000f680008000c00 */
[C---:B------:R-:W-:Y:S01]  /*0fa0*/  DFMA R202, R130.reuse, R116, R128 ;  /* 0x0000007482ca722b */ /* 0x040fe20000000080 */
[----:B0-----:R-:W-:Y:S01]  /*0fb0*/  IMAD.U32 R128, RZ, RZ, UR48 ;  /* 0x00000030ff807e24 */ /* 0x001fe2000f8e00ff */
[----:B------:R-:W0:Y:S01]  /*0fc0*/  LDCU.128 UR20, c[0x3][0x7e0] ;  /* 0x00c0fc00ff1477ac */ /* 0x000e220008000c00 */
[----:B------:R-:W-:Y:S01]  /*0fd0*/  IMAD.U32 R129, RZ, RZ, UR49 ;  /* 0x00000031ff817e24 */ /* 0x000fe2000f8e00ff */
[----:B------:R-:W0:Y:S01]  /*0fe0*/  LDCU.128 UR16, c[0x3][0x810] ;  /* 0x00c10200ff1077ac */ /* 0x000e220008000c00 */
[----:B------:R-:W0:Y:S04]  /*0ff0*/  LDCU.128 UR28, c[0x3][0x840] ;  /* 0x00c10800ff1c77ac */ /* 0x000e280008000c00 */
[----:B------:R-:W-:Y:S01]  /*1000*/  DFMA R158, R130, R128, R146 ;  /* 0x00000080829e722b */ /* 0x000fe20000000092 */
[----:B---3--:R-:W-:Y:S01]  /*1010*/  MOV R118, UR8 ;  /* 0x0000000800767c02 */ /* 0x008fe20008000f00 */
[----:B------:R-:W-:-:S02]  /*1020*/  IMAD.U32 R119, RZ, RZ, UR9 ;  /* 0x00000009ff777e24 */ /* 0x000fc4000f8e00ff */
[----:B------:R-:W-:Y:S02]  /*1030*/  IMAD.U32 R146, RZ, RZ, UR10 ;  /* 0x0000000aff927e24 */ /* 0x000fe4000f8e00ff */
[----:B------:R-:W-:Y:S01]  /*1040*/  IMAD.U32 R147, RZ, RZ, UR11 ;  /* 0x0000000bff937e24 */ /* 0x000fe2000f8e00ff */
[----:B------:R-:W3:Y:S01]  /*1050*/  LDCU.128 UR8, c[0x3][URZ] ;  /* 0x00c00000ff0877ac */ /* 0x000ee20008000c00 */
[----:B-1----:R-:W-:Y:S01]  /*1060*/  IMAD.U32 R120, RZ, RZ, UR12 ;  /* 0x0000000cff787e24 */ /* 0x002fe2000f8e00ff */
[----:B------:R-:W-:Y:S01]  /*1070*/  MOV R121, UR13 ;  /* 0x0000000d00797c02 */ /* 0x000fe20008000f00 */
[----:B------:R-:W-:Y:S01]  /*1080*/  DADD R140, R182, R182 ;  /* 0x00000000b68c7229 */ /* 0x000fe200000000b6 */
[----:B--2---:R-:W-:Y:S01]  /*1090*/  IMAD.U32 R122, RZ, RZ, UR40 ;  /* 0x00000028ff7a7e24 */ /* 0x004fe2000f8e00ff */
[----:B----4-:R-:W-:Y:S01]  /*10a0*/  MOV R124, UR44 ;  /* 0x0000002c007c7c02 */ /* 0x010fe20008000f00 */
[----:B------:R-:W-:Y:S01]  /*10b0*/  IMAD.U32 R123, RZ, RZ, UR41 ;  /* 0x00000029ff7b7e24 */ /* 0x000fe2000f8e00ff */
[----:B-----5:R-:W-:Y:S01]  /*10c0*/  MOV R127, UR37 ;  /* 0x00000025007f7c02 */ /* 0x020fe20008000f00 */
[----:B------:R-:W-:-:S02]  /*10d0*/  IMAD.U32 R125, RZ, RZ, UR45 ;  /* 0x0000002dff7d7e24 */ /* 0x000fc4000f8e00ff */
        /* <DEDUP_REMOVED lines=11> */
[----:B------:R-:W-:Y:S01]  /*1190*/  DMUL R186, R140, 0.5 ;  /* 0x3fe000008cba7828 */ /* 0x000fe20000000000 */
        /* <DEDUP_REMOVED lines=9> */
[----:B------:R-:W-:-:S02]  /*1230*/  IMAD.U32 R140, RZ, RZ, UR16 ;  /* 0x00000010ff8c7e24 */ /* 0x000fc4000f8e00ff */
[----:B------:R-:W-:Y:S02]  /*1240*/  IMAD.U32 R141, RZ, RZ, UR17 ;  /* 0x00000011ff8d7e24 */ /* 0x000fe4000f8e00ff */
[----:B------:R-:W-:Y:S01]  /*1250*/  IMAD.U32 R143, RZ, RZ, UR29 ;  /* 0x0000001dff8f7e24 */ /* 0x000fe2000f8e00ff */
[C---:B------:R-:W-:Y:S01]  /*1260*/  DFMA R184, R2.reuse, R130, R184 ;  /* 0x0000008202b8722b */ /* 0x040fe200000000b8 */
[----:B---3--:R-:W-:Y:S01]  /*1270*/  IMAD.U32 R160, RZ, RZ, UR8 ;  /* 0x00000008ffa07e24 */ /* 0x008fe2000f8e00ff */
        /* <DEDUP_REMOVED lines=10> */
[----:B-1----:R-:W-:Y:S01]  /*1320*/  MOV R168, UR4 ;  /* 0x0000000400a87c02 */ /* 0x002fe20008000f00 */
[----:B------:R-:W-:Y:S01]  /*1330*/  IMAD.U32 R169, RZ, RZ, UR5 ;  /* 0x00000005ffa97e24 */ /* 0x000fe2000f8e00ff */
[----:B------:R-:W-:Y:S01]  /*1340*/  MOV R171, UR7 ;  /* 0x0000000700ab7c02 */ /* 0x000fe20008000f00 */
        /* <DEDUP_REMOVED lines=20> */
[----:B------:R-:W-:Y:S04]  /*1490*/  STL.64 [R1+0x88], R166 ;  /* 0x000088a601007387 */ /* 0x000fe80000100a00 */
[----:B------:R0:W-:Y:S01]  /*14a0*/  STL.64 [R1+0x78], R2 ;  /* 0x0000780201007387 */ /* 0x0001e20000100a00 */
[----:B-1----:R-:W-:-:S03]  /*14b0*/  IMAD.U32 R206, RZ, RZ, UR4 ;  /* 0x00000004ffce7e24 */ /* 0x002fc6000f8e00ff */
[----:B------:R-:W-:Y:S01]  /*14c0*/  STL.64 [R1+0x80], R168 ;  /* 0x000080a801007387 */ /* 0x000fe20000100a00 */
[----:B------:R-:W-:-:S03]  /*14d0*/  MOV R207, UR5 ;  /* 0x0000000500cf7c02 */ /* 0x000fc60008000f00 */
[----:B------:R-:W-:Y:S04]  /*14e0*/  STL.64 [R1+0x70], R170 ;  /* 0x000070aa01007387 */ /* 0x000fe80000100a00 */
[----:B------:R1:W-:Y:S01]  /*14f0*/  STL.64 [R1+0x68], R198 ;  /* 0x000068c601007387 */ /* 0x0003e20000100a00 */
[----:B0-----:R-:W-:Y:S01]  /*1500*/  LOP3.LUT R2, R238, 0xffff, RZ, 0xc0, !PT ;  /* 0x0000ffffee027812 */ /* 0x001fe200078ec0ff */
[----:B------:R-:W-:Y:S01]  /*1510*/  DADD R182, R182, -R182 ;  /* 0x00000000b6b67229 */ /* 0x000fe200000008b6 */
[----:B-1----:R-:W-:Y:S02]  /*1520*/  IMAD.U32 R198, RZ, RZ, UR6 ;  /* 0x00000006ffc67e24 */ /* 0x002fe4000f8e00ff */
        /* <DEDUP_REMOVED lines=51> */
[----:B------:R-:W0:Y:S02]  /*1860*/  LDCU.128 UR4, c[0x3][0x740] ;  /* 0x00c0e800ff0477ac */ /* 0x000e240008000c00 */
[----:B------:R-:W-:Y:S01]  /*1870*/  DFMA R184, R182, R158, R184 ;  /* 0x0000009eb6b8722b */ /* 0x000fe200000000b8 */
[----:B------:R-:W-:Y:S01]  /*1880*/  IMAD.U32 R160, RZ, RZ, UR52 ;  /* 0x00000034ffa07e24 */ /* 0x000fe2000f8e00ff */
[----:B------:R-:W-:Y:S01]  /*1890*/  MOV R161, UR53 ;  /* 0x0000003500a17c02 */ /* 0x000fe20008000f00 */
[----:B------:R-:W-:Y:S01]  /*18a0*/  IMAD.U32 R164, RZ, RZ, UR34 ;  /* 0x00000022ffa47e24 */ /* 0x000fe2000f8e00ff */
[----:B------:R-:W-:Y:S01]  /*18b0*/  MOV R168, UR18 ;  /* 0x0000001200a87c02 */ /* 0x000fe20008000f00 */
[----:B------:R-:W-:Y:S02]  /*18c0*/  IMAD.U32 R165, RZ, RZ, UR35 ;  /* 0x00000023ffa57e24 */ /* 0x000fe4000f8e00ff */
[----:B------:R-:W-:-:S02]  /*18d0*/  IMAD.U32 R166, RZ, RZ, UR22 ;  /* 0x00000016ffa67e24 */ /* 0x000fc4000f8e00ff */
[----:B------:R-:W-:Y:S02]  /*18e0*/  IMAD.U32 R167, RZ, RZ, UR23 ;  /* 0x00000017ffa77e24 */ /* 0x000fe4000f8e00ff */
[----:B------:R-:W-:Y:S01]  /*18f0*/  IMAD.U32 R169, RZ, RZ, UR19 ;  /* 0x00000013ffa97e24 */ /* 0x000fe2000f8e00ff */
[C---:B------:R-:W-:Y:S01]  /*1900*/  DFMA R178, R182.reuse, R160, R178 ;  /* 0x000000a0b6b2722b */ /* 0x040fe200000000b2 */
[----:B------:R-:W-:Y:S01]  /*1910*/  STL.64 [R1+0x28], R190 ;  /* 0x000028be01007387 */ /* 0x000fe20000100a00 */
[C---:B------:R-:W-:Y:S02]  /*1920*/  DFMA R172, R182.reuse, R164, R172 ;  /* 0x000000a4b6ac722b */ /* 0x040fe400000000ac */
[C---:B------:R-:W-:Y:S02]  /*1930*/  DFMA R176, R182.reuse, R166, R176 ;  /* 0x000000a6b6b0722b */ /* 0x040fe400000000b0 */
[----:B------:R-:W-:Y:S01]  /*1940*/  DFMA R180, R182, R168, R180 ;  /* 0x000000a8b6b4722b */ /* 0x000fe200000000b4 */
[----:B------:R1:W-:Y:S01]  /*1950*/  STL.64 [R1+0x18], R188 ;  /* 0x000018bc01007387 */ /* 0x0003e20000100a00 */
[----:B------:R-:W-:-:S02]  /*1960*/  DADD R182, R202, -R184 ;  /* 0x00000000cab67229 */ /* 0x000fc400000008b8 */
[----:B------:R-:W-:Y:S01]  /*1970*/  DADD R202, R202, R184 ;  /* 0x00000000caca7229 */ /* 0x000fe200000000b8 */
[----:B0-----:R-:W-:Y:S01]  /*1980*/  MOV R184, UR6 ;  /* 0x0000000600b87c02 */ /* 0x001fe20008000f00 */
[----:B------:R-:W-:Y:S02]  /*1990*/  IMAD.U32 R185, RZ, RZ, UR7 ;  /* 0x00000007ffb97e24 */ /* 0x000fe4000f8e00ff */
[----:B-1----:R-:W-:Y:S02]  /*19a0*/  IMAD.U32 R188, RZ, RZ, UR4 ;  /* 0x00000004ffbc7e24 */ /* 0x002fe4000f8e00ff */
[----:B------:R-:W-:Y:S01]  /*19b0*/  IMAD.U32 R189, RZ, RZ, UR5 ;  /* 0x00000005ffbd7e24 */ /* 0x000fe2000f8e00ff */
[----:B------:R-:W0:Y:S01]  /*19c0*/  LDCU.128 UR4, c[0x3][0x50] ;  /* 0x00c00a00ff0477ac */ /* 0x000e220008000c00 */
[----:B------:R-:W-:-:S03]  /*19d0*/  PRMT R174, R175, 0x9910, RZ ;  /* 0x00009910afae7816 */ /* 0x000fc600000000ff */
[----:B------:R0:W-:Y:S04]  /*19e0*/  STL.64 [R1+0x20], R188 ;  /* 0x000020bc01007387 */ /* 0x0001e80000100a00 */
[----:B------:R1:W-:Y:S01]  /*19f0*/  STL.64 [R1+0x10], R184 ;  /* 0x000010b801007387 */ /* 0x0003e20000100a00 */
[----:B------:R-:W-:Y:S01]  /*1a00*/  LEA R195, R0, R195, 0x18 ;  /* 0x000000c300c37211 */ /* 0x000fe200078ec0ff */
[----:B------:R-:W-:Y:S02]  /*1a10*/  IMAD R0, R174, 0xb, RZ ;  /* 0x0000000bae007824 */ /* 0x000fe400078e02ff */
[----:B0-----:R-:W-:Y:S02]  /*1a20*/  IMAD.U32 R188, RZ, RZ, UR6 ;  /* 0x00000006ffbc7e24 */ /* 0x001fe4000f8e00ff */
[----:B-1----:R-:W-:Y:S01]  /*1a30*/  IMAD.U32 R184, RZ, RZ, UR4 ;  /* 0x00000004ffb87e24 */ /* 0x002fe2000f8e00ff */
        /* <DEDUP_REMOVED lines=67> */
.L_x_136:
        /* <DEDUP_REMOVED lines=30> */
[----:B------:R-:W5:Y:S04]  /*2050*/  LDS.64 R198, [R2+0x270] ;  /* 0x0002700002c67984 */ /* 0x000f680000000a00 */
[----:B------:R-:W0:Y:S01]  /*2060*/  LDS.64 R214, [R2+0x208] ;  /* 0x0002080002d67984 */ /* 0x000e220000000a00 */
        /* <DEDUP_REMOVED lines=16> */
[----:B------:R-:W-:Y:S02]  /*2170*/  DFMA R212, R208, R28, R212 ;  /* 0x0000001cd0d4722b */ /* 0x000fe400000000d4 */
[----:B------:R-:W-:Y:S02]  /*2180*/  DFMA R220, R210, R36, RZ ;  /* 0x00000024d2dc722b */ /* 0x000fe400000000ff */
        /* <DEDUP_REMOVED lines=36> */
[----:B0-----:R-:W-:-:S02]  /*23d0*/  DADD R198, R214, R214 ;  /* 0x00000000d6c67229 */ /* 0x001fc400000000d6 */
[----:B------:R-:W-:Y:S02]  /*23e0*/  DFMA R196, R228, R92, R196 ;  /* 0x0000005ce4c4722b */ /* 0x000fe400000000c4 */
        /* <DEDUP_REMOVED lines=15> */
[----:B------:R-:W-:Y:S02]  /*24e0*/  DFMA R196, R206, R120, R196 ;  /* 0x00000078cec4722b */ /* 0x000fe400000000c4 */
[----:B------:R-:W-:-:S02]  /*24f0*/  DFMA R218, R222, R134, R218 ;  /* 0x00000086deda722b */ /* 0x000fc400000000da */
[----:B------:R-:W-:Y:S02]  /*2500*/  DFMA R208, R206, R128, R208 ;  /* 0x00000080ced0722b */ /* 0x000fe400000000d0 */
        /* <DEDUP_REMOVED lines=26> */
[----:B------:R-:W-:Y:S01]  /*26b0*/  DADD R208, R208, R210 ;  /* 0x00000000d0d07229 */ /* 0x000fe200000000d2 */
[----:B------:R2:W-:Y:S01]  /*26c0*/  STS.64 [R2+0x478], R202 ;  /* 0x000478ca02007388 */ /* 0x0005e20000000a00 */
[----:B------:R-:W-:Y:S02]  /*26d0*/  DADD R218, R196, R218 ;  /* 0x00000000c4da7229 */ /* 0x000fe400000000da */
        /* <DEDUP_REMOVED lines=21> */
.L_x_135:
[----:B0-----:R-:W-:Y:S05]  /*2830*/  BSYNC.RECONVERGENT B0 ;  /* 0x0000000000007941 */ /* 0x001fea0003800200 */
.L_x_134:
        /* <DEDUP_REMOVED lines=20> */
.L_x_139:
[----:B------:R-:W2:Y:S01]  /*2980*/  LDL R16, [R1+0xb4] ;  /* 0x0000b40001107983 */ /* 0x000ea20000100800 */
[----:B------:R-:W1:Y:S03]  /*2990*/  LDCU.128 UR72, c[0x3][0x800] ;  /* 0x00c10000ff4877ac */ /* 0x000e660008000c00 */
[----:B------:R-:W5:Y:S04]  /*29a0*/  LDL.64 R8, [R1+0x38] ;  /* 0x0000380001087983 */ /* 0x000f680000100a00 */
        /* <DEDUP_REMOVED lines=8> */
[----:B------:R-:W-:Y:S01]  /*2a30*/  PRMT R0, R2, 0x9910, RZ ;  /* 0x0000991002007816 */ /* 0x000fe200000000ff */
        /* <DEDUP_REMOVED lines=22> */
[----:B------:R-:W4:Y:S01]  /*2ba0*/  LDL.64 R94, [R1+0x68] ;  /* 0x00006800015e7983 */ /* 0x000f220000100a00 */
[----:B0-----:R-:W-:Y:S01]  /*2bb0*/  MOV.SPILL R18, UR31 ;  /* 0x0000001f00127c02 */ /* 0x001fe20009000f00 */
[----:B------:R-:W-:Y:S01]  /*2bc0*/  IMAD R0, R0, 0x4f, RZ ;  /* 0x0000004f00007824 */ /* 0x000fe200078e02ff */
[----:B------:R-:W0:Y:S01]  /*2bd0*/  LDCU UR31, c[0x0][0x380] ;  /* 0x00007000ff1f77ac */ /* 0x000e220008000800 */
[----:B------:R-:W4:Y:S01]  /*2be0*/  LDL.64 R104, [R1+0x8] ;  /* 0x0000080001687983 */ /* 0x000f220000100a00 */
[----:B-1----:R-:W-:Y:S01]  /*2bf0*/  MOV R24, UR72 ;  /* 0x0000004800187c02 */ /* 0x002fe20008000f00 */
[----:B------:R-:W-:Y:S01]  /*2c00*/  IMAD.U32 R25, RZ, RZ, UR73 ;  /* 0x00000049ff197e24 */ /* 0x000fe2000f8e00ff */
[----:B------:R-:W-:Y:S01]  /*2c10*/  MOV R31, UR75 ;  /* 0x0000004b001f7c02 */ /* 0x000fe20008000f00 */
[----:B------:R-:W-:Y:S01]  /*2c20*/  IMAD.U32 R30, RZ, RZ, UR74 ;  /* 0x0000004aff1e7e24 */ /* 0x000fe2000f8e00ff */
[----:B------:R-:W1:Y:S01]  /*2c30*/  LDCU.128 UR72, c[0x3][0x820] ;  /* 0x00c10400ff4877ac */ /* 0x000e620008000c00 */
[----:B------:R-:W4:Y:S01]  /*2c40*/  LDL.64 R134, [R1+0x60] ;  /* 0x0000600001867983 */ /* 0x000f220000100a00 */
[----:B------:R-:W-:-:S02]  /*2c50*/  CS2R R244, SRZ ;  /* 0x0000000000f47805 */ /* 0x000fc4000001ff00 */
[----:B------:R-:W-:Y:S01]  /*2c60*/  CS2R R206, SRZ ;  /* 0x0000000000ce7805 */ /* 0x000fe2000001ff00 */
[----:B------:R-:W4:Y:S04]  /*2c70*/  LDL.64 R124, [R1] ;  /* 0x00000000017c7983 */ /* 0x000f280000100a00 */
[----:B------:R-:W4:Y:S04]  /*2c80*/  LDL.64 R122, [R1+0x58] ;  /* 0x00005800017a7983 */ /* 0x000f280000100a00 */
[----:B------:R-:W4:Y:S01]  /*2c90*/  LDL.64 R120, [R1+0x50] ;  /* 0x0000500001787983 */ /* 0x000f220000100a00 */
        /* <DEDUP_REMOVED lines=10> */
[----:B------:R-:W-:-:S04]  /*2d40*/  LOP3.LUT R0, R0, 0xffff, RZ, 0xc0, !PT ;  /* 0x0000ffff00007812 */ /* 0x000fc800078ec0ff */
        /* <DEDUP_REMOVED lines=8> */
[----:B------:R-:W-:-:S04]  /*2dd0*/  IADD3 R4, PT, PT, RZ, -R4, RZ ;  /* 0x80000004ff047210 */ /* 0x000fc80007ffe0ff */
        /* <DEDUP_REMOVED lines=8> */
[----:B------:R-:W-:Y:S01]  /*2e60*/  PRMT R4, R15, 0x5410, R0 ;  /* 0x000054100f047816 */ /* 0x000fe20000000000 */
[----:B-1----:R-:W-:Y:S01]  /*2e70*/  IMAD.U32 R142, RZ, RZ, UR72 ;  /* 0x00000048ff8e7e24 */ /* 0x002fe2000f8e00ff */
[----:B------:R-:W-:-:S03]  /*2e80*/  UMOV UR72, 0xa90d ;  /* 0x0000a90d00487882 */ /* 0x000fc60000000000 */
[----:B------:R-:W-:Y:S02]  /*2e90*/  IDP.2A.LO.U16.U8 R14, R4, UR72, RZ ;  /* 0x00000048040e7c26 */ /* 0x000fe400080010ff */
[----:B------:R-:W1:Y:S01]  /*2ea0*/  @!P0 LDC.64 R4, c[0x0][0x388] ;  /* 0x0000e200ff048b82 */ /* 0x000e620000000a00 */
[----:B------:R-:W-:Y:S02]  /*2eb0*/  MOV.SPILL R64, UR55 ;  /* 0x0000003700407c02 */ /* 0x000fe40009000f00 */
[----:B------:R-:W-:Y:S02]  /*2ec0*/  MOV.SPILL R65, UR54 ;  /* 0x0000003600417c02 */ /* 0x000fe40009000f00 */
[----:B------:R-:W-:Y:S02]  /*2ed0*/  MOV.SPILL R133, UR11 ;  /* 0x0000000b00857c02 */ /* 0x000fe40009000f00 */
[----:B------:R-:W-:Y:S02]  /*2ee0*/  CS2R R200, SRZ ;  /* 0x0000000000c87805 */ /* 0x000fe4000001ff00 */
[----:B------:R-:W-:-:S02]  /*2ef0*/  CS2R R194, SRZ ;  /* 0x0000000000c27805 */ /* 0x000fc4000001ff00 */
[----:B------:R-:W-:Y:S02]  /*2f00*/  MOV.SPILL R132, UR10 ;  /* 0x0000000a00847c02 */ /* 0x000fe40009000f00 */
[----:B------:R-:W-:Y:S02]  /*2f10*/  CS2R R240, SRZ ;  /* 0x0000000000f07805 */ /* 0x000fe4000001ff00 */
[----:B------:R-:W-:Y:S02]  /*2f20*/  MOV.SPILL R148, UR35 ;  /* 0x0000002300947c02 */ /* 0x000fe40009000f00 */
[----:B------:R-:W-:Y:S02]  /*2f30*/  CS2R R236, SRZ ;  /* 0x0000000000ec7805 */ /* 0x000fe4000001ff00 */
[----:B------:R-:W-:Y:S02]  /*2f40*/  MOV.SPILL R3, UR34 ;  /* 0x0000002200037c02 */ /* 0x000fe40009000f00 */
        /* <DEDUP_REMOVED lines=13> */
[----:B0-----:R-:W-:-:S05]  /*3020*/  @!P0 IMAD.WIDE R6, R11, 0x8, R6 ;  /* 0x000000080b068825 */ /* 0x001fca00078e0206 */
[----:B------:R-:W3:Y:S01]  /*3030*/  @!P0 LDG.E.64.CONSTANT R200, desc[UR76][R6.64+0x58] ;  /* 0x0000584c06c88981 */ /* 0x000ee2000c1e9b00 */
[----:B------:R-:W-:Y:S01]  /*3040*/  R2UR UR10, R10 ;  /* 0x000000000a0a72ca */ /* 0x000fe200000e0000 */
[----:B-----5:R-:W-:Y:S02]  /*3050*/  @!P0 IMAD.WIDE R8, R11, 0x8, R8 ;  /* 0x000000080b088825 */ /* 0x020fe400078e0208 */
[----:B------:R0:W5:Y:S01]  /*3060*/  @!P0 LDG.E.64.CONSTANT R194, desc[UR76][R6.64+0x8] ;  /* 0x0000084c06c28981 */ /* 0x000162000c1e9b00 */
[----:B------:R-:W0:Y:S01]  /*3070*/  @!P0 LDC.64 R10, c[0x0][0x388] ;  /* 0x0000e200ff0a8b82 */ /* 0x000e220000000a00 */
[----:B----4-:R-:W-:Y:S01]  /*3080*/  R2UR UR35, R13 ;  /* 0x000000000d2372ca */ /* 0x010fe200000e0000 */
[----:B------:R-:W-:Y:S01]  /*3090*/  @!P0 IMAD R13, R16, 0x895, R14 ;  /* 0x00000895100d8824 */ /* 0x000fe200078e020e */
[----:B------:R-:W4:Y:S01]  /*30a0*/  @!P0 LDG.E.64.CONSTANT R240, desc[UR76][R8.64+0x50] ;  /* 0x0000504c08f08981 */ /* 0x000f22000c1e9b00 */
[----:B------:R-:W-:Y:S02]  /*30b0*/  R2UR UR34, R12 ;  /* 0x000000000c2272ca */ /* 0x000fe400000e0000 */
[----:B-1----:R-:W-:Y:S01]  /*30c0*/  @!P0 IMAD.WIDE R4, R13, 0x8, R4 ;  /* 0x000000080d048825 */ /* 0x002fe200078e0204 */
[----:B------:R1:W4:Y:S01]  /*30d0*/  @!P0 LDG.E.64.CONSTANT R236, desc[UR76][R8.64+0x10] ;  /* 0x0000104c08ec8981 */ /* 0x000322000c1e9b00 */
[----:B------:R-:W1:Y:S02]  /*30e0*/  @!P0 LDC.64 R12, c[0x0][0x388] ;  /* 0x0000e200ff0c8b82 */ /* 0x000e640000000a00 */
[----:B------:R-:W-:Y:S01]  /*30f0*/  @!P0 IMAD R17, R16, 0x895, R14 ;  /* 0x0000089510118824 */ /* 0x000fe200078e020e */
[----:B------:R-:W4:Y:S05]  /*3100*/  @!P0 LDG.E.64.CONSTANT R208, desc[UR76][R4.64+0x48] ;  /* 0x0000484c04d08981 */ /* 0x000f2a000c1e9b00 */
[----:B0-----:R-:W0:Y:S01]  /*3110*/  @!P0 LDC.64 R6, c[0x0][0x388] ;  /* 0x0000e200ff068b82 */ /* 0x001e220000000a00 */
[----:B------:R-:W-:-:S02]  /*3120*/  CS2R R234, SRZ ;  /* 0x0000000000ea7805 */ /* 0x000fc4000001ff00 */
[----:B------:R-:W-:Y:S02]  /*3130*/  CS2R R202, SRZ ;  /* 0x0000000000ca7805 */ /* 0x000fe4000001ff00 */
[----:B-1----:R-:W-:Y:S01]  /*3140*/  LOP3.LUT R9, R0, 0xffff, RZ, 0xc0, !PT ;  /* 0x0000ffff00097812 */ /* 0x002fe200078ec0ff */
[----:B------:R-:W-:Y:S01]  /*3150*/  @!P0 IMAD R19, R16, 0x895, R14 ;  /* 0x0000089510138824 */ /* 0x000fe200078e020e */
[----:B------:R-:W-:Y:S01]  /*3160*/  CS2R R228, SRZ ;  /* 0x0000000000e47805 */ /* 0x000fe2000001ff00 */
[----:B------:R1:W4:Y:S01]  /*3170*/  @!P0 LDG.E.64.CONSTANT R234, desc[UR76][R4.64+0x18] ;  /* 0x0000184c04ea8981 */ /* 0x000322000c1e9b00 */
[----:B------:R-:W-:Y:S01]  /*3180*/  @!P0 IMAD.WIDE R10, R17, 0x8, R10 ;  /* 0x00000008110a8825 */ /* 0x000fe200078e020a */
[----:B------:R-:W-:-:S04]  /*3190*/  CS2R R212, SRZ ;  /* 0x0000000000d47805 */ /* 0x000fc8000001ff00 */
[----:B------:R-:W4:Y:S01]  /*31a0*/  @!P0 LDG.E.64.CONSTANT R202, desc[UR76][R10.64+0x40] ;  /* 0x0000404c0aca8981 */ /* 0x000f22000c1e9b00 */
[----:B------:R-:W-:Y:S01]  /*31b0*/  IMAD R0, R9, 0x548, R252 ;  /* 0x0000054809007824 */ /* 0x000fe200078e02fc */
[----:B------:R-:W-:Y:S01]  /*31c0*/  CS2R R218, SRZ ;  /* 0x0000000000da7805 */ /* 0x000fe2000001ff00 */
[----:B------:R-:W-:Y:S01]  /*31d0*/  @!P0 IMAD.WIDE R12, R19, 0x8, R12 ;  /* 0x00000008130c8825 */ /* 0x000fe200078e020c */
[----:B------:R-:W4:Y:S01]  /*31e0*/  @!P0 LDG.E.64.CONSTANT R228, desc[UR76][R10.64+0x20] ;  /* 0x0000204c0ae48981 */ /* 0x000f22000c1e9b00 */
[----:B------:R-:W-:-:S03]  /*31f0*/  CS2R R222, SRZ ;  /* 0x0000000000de7805 */ /* 0x000fc6000001ff00 */
[----:B------:R-:W4:Y:S01]  /*3200*/  @!P0 LDG.E.64.CONSTANT R218, desc[UR76][R12.64+0x30] ;  /* 0x0000304c0cda8981 */ /* 0x000f22000c1e9b00 */
[----:B0-----:R-:W-:-:S05]  /*3210*/  @!P0 IMAD.WIDE R8, R17, 0x8, R6 ;  /* 0x0000000811088825 */ /* 0x001fca00078e0206 */
[----:B------:R-:W4:Y:S04]  /*3220*/  @!P0 LDG.E.64.CONSTANT R212, desc[UR76][R8.64+0x38] ;  /* 0x0000384c08d48981 */ /* 0x000f28000c1e9b00 */
[----:B------:R0:W4:Y:S01]  /*3230*/  @!P0 LDG.E.64.CONSTANT R222, desc[UR76][R8.64+0x28] ;  /* 0x0000284c08de8981 */ /* 0x000122000c1e9b00 */
[----:B------:R-:W-:-:S05]  /*3240*/  IMAD R0, R15, 0x68, R0 ;  /* 0x000000680f007824 */ /* 0x000fca00078e0200 */
[----:B------:R-:W-:Y:S04]  /*3250*/  LDS.64 R60, [R0] ;  /* 0x00000000003c7984 */ /* 0x000fe80000000a00 */
[----:B-1----:R-:W1:Y:S04]  /*3260*/  LDS.64 R4, [R0+0x50] ;  /* 0x0000500000047984 */ /* 0x002e680000000a00 */
[----:B------:R-:W-:Y:S04]  /*3270*/  LDS.64 R246, [R0+0x8] ;  /* 0x0000080000f67984 */ /* 0x000fe80000000a00 */
[----:B------:R-:W1:Y:S01]  /*3280*/  LDS.64 R6, [R0+0x48] ;  /* 0x0000480000067984 */ /* 0x000e620000000a00 */
[----:B------:R-:W-:-:S02]  /*3290*/  MOV.SPILL R150, UR59 ;  /* 0x0000003b00967c02 */ /* 0x000fc40009000f00 */
[----:B------:R-:W-:Y:S01]  /*32a0*/  MOV.SPILL R149, UR58 ;  /* 0x0000003a00957c02 */ /* 0x000fe20009000f00 */
[----:B------:R-:W-:Y:S01]  /*32b0*/  LDS.64 R90, [R0+0x10] ;  /* 0x00001000005a7984 */ /* 0x000fe20000000a00 */
[----:B------:R-:W-:Y:S02]  /*32c0*/  MOV R143, UR73 ;  /* 0x00000049008f7c02 */ /* 0x000fe40008000f00 */
[----:B------:R-:W-:Y:S01]  /*32d0*/  R2UR UR72, R20 ;  /* 0x00000000144872ca */ /* 0x000fe200000e0000 */
[----:B------:R-:W2:Y:S01]  /*32e0*/  LDS.64 R62, [R0+0x40] ;  /* 0x00004000003e7984 */ /* 0x000ea20000000a00 */
[----:B------:R-:W-:Y:S02]  /*32f0*/  R2UR UR73, R21 ;  /* 0x00000000154972ca */ /* 0x000fe400000e0000 */
[----:B------:R-:W-:Y:S02]  /*3300*/  R2UR UR58, R172 ;  /* 0x00000000ac3a72ca */ /* 0x000fe400000e0000 */
[----:B------:R-:W-:-:S02]  /*3310*/  MOV.SPILL R26, UR30 ;  /* 0x0000001e001a7c02 */ /* 0x000fc40009000f00 */
[----:B------:R-:W-:Y:S01]  /*3320*/  R2UR UR31, R175 ;  /* 0x00000000af1f72ca */ /* 0x000fe200000e0000 */
[----:B0-----:R-:W-:Y:S01]  /*3330*/  IMAD.U32 R8, RZ, RZ, UR34 ;  /* 0x00000022ff087e24 */ /* 0x001fe2000f8e00ff */
[----:B------:R-:W-:Y:S01]  /*3340*/  R2UR UR59, R173 ;  /* 0x00000000ad3b72ca */ /* 0x000fe200000e0000 */
[----:B------:R-:W-:Y:S01]  /*3350*/  IMAD.U32 R9, RZ, RZ, UR35 ;  /* 0x00000023ff097e24 */ /* 0x000fe2000f8e00ff */
[----:B------:R-:W-:Y:S01]  /*3360*/  R2UR UR30, R174 ;  /* 0x00000000ae1e72ca */ /* 0x000fe200000e0000 */
        /* <DEDUP_REMOVED lines=8> */
[----:B------:R-:W-:Y:S01]  /*33f0*/  MOV R19, UR15 ;  /* 0x0000000f00137c02 */ /* 0x000fe20008000f00 */
[C-C-:B-1----:R-:W-:Y:S01]  /*3400*/  DADD R198, R60.reuse, R4.reuse ;  /* 0x000000003cc67229 */ /* 0x142fe20000000004 */
[----:B------:R-:W-:Y:S01]  /*3410*/  MOV R13, UR59 ;  /* 0x0000003b000d7c02 */ /* 0x000fe20008000f00 */
[----:B------:R-:W-:Y:S01]  /*3420*/  DADD R60, R60, -R4 ;  /* 0x000000003c3c7229 */ /* 0x000fe20000000804 */
        /* <DEDUP_REMOVED lines=10> */
[----:B------:R-:W-:Y:S01]  /*34d0*/  LDS.64 R118, [R0+0x18] ;  /* 0x0000180000767984 */ /* 0x000fe20000000a00 */
[----:B------:R-:W-:-:S02]  /*34e0*/  R2UR UR54, R28 ;  /* 0x000000001c3672ca */ /* 0x000fc400000e0000 */
[----:B------:R-:W-:Y:S01]  /*34f0*/  R2UR UR55, R29 ;  /* 0x000000001d3772ca */ /* 0x000fe200000e0000 */
[C---:B------:R-:W-:Y:S01]  /*3500*/  DFMA R204, R198.reuse, R4, RZ ;  /* 0x00000004c6cc722b */ /* 0x040fe200000000ff */
[----:B------:R-:W-:Y:S01]  /*3510*/  R2UR UR58, R34 ;  /* 0x00000000223a72ca */ /* 0x000fe200000e0000 */
[C---:B------:R-:W-:Y:S01]  /*3520*/  DFMA R192, R198.reuse, R8, RZ ;  /* 0x00000008c6c0722b */ /* 0x040fe200000000ff */
[----:B------:R-:W-:Y:S01]  /*3530*/  R2UR UR59, R35 ;  /* 0x00000000233b72ca */ /* 0x000fe200000e0000 */
[C---:B------:R-:W-:Y:S01]  /*3540*/  DFMA R242, R198.reuse, R12, RZ ;  /* 0x0000000cc6f2722b */ /* 0x040fe200000000ff */
[----:B------:R-:W-:Y:S01]  /*3550*/  MOV R14, UR30 ;  /* 0x0000001e000e7c02 */ /* 0x000fe20008000f00 */
[C---:B------:R-:W-:Y:S01]  /*3560*/  DFMA R250, R198.reuse, R16, RZ ;  /* 0x00000010c6fa722b */ /* 0x040fe200000000ff */
[----:B------:R-:W-:Y:S01]  /*3570*/  IMAD.U32 R15, RZ, RZ, UR31 ;  /* 0x0000001fff0f7e24 */ /* 0x000fe2000f8e00ff */
[C---:B------:R-:W-:Y:S01]  /*3580*/  DFMA R230, R198.reuse, R20, RZ ;  /* 0x00000014c6e6722b */ /* 0x040fe200000000ff */
[----:B------:R-:W0:Y:S01]  /*3590*/  LDS.64 R88, [R0+0x38] ;  /* 0x0000380000587984 */ /* 0x000e220000000a00 */
[----:B------:R-:W-:Y:S01]  /*35a0*/  DFMA R224, R198, R22, RZ ;  /* 0x00000016c6e0722b */ /* 0x000fe200000000ff */
[----:B------:R-:W-:Y:S01]  /*35b0*/  R2UR.FILL UR31, R18 ;  /* 0x00000000121f72ca */ /* 0x000fe200004e0000 */
[--C-:B------:R-:W-:Y:S01]  /*35c0*/  DADD R32, R246, R6.reuse ;  /* 0x00000000f6207229 */ /* 0x100fe20000000006 */
[----:B------:R-:W-:Y:S01]  /*35d0*/  R2UR.FILL UR30, R26 ;  /* 0x000000001a1e72ca */ /* 0x000fe200004e0000 */
[----:B------:R-:W-:Y:S01]  /*35e0*/  DFMA R198, R198, R24, RZ ;  /* 0x00000018c6c6722b */ /* 0x000fe200000000ff */
[----:B------:R-:W-:Y:S01]  /*35f0*/  IMAD.U32 R18, RZ, RZ, UR14 ;  /* 0x0000000eff127e24 */ /* 0x000fe2000f8e00ff */
[----:B------:R-:W-:Y:S01]  /*3600*/  DADD R246, R246, -R6 ;  /* 0x00000000f6f67229 */ /* 0x000fe20000000806 */
        /* <DEDUP_REMOVED lines=23> */
[----:B------:R-:W-:Y:S01]  /*3780*/  LDS.64 R116, [R0+0x20] ;  /* 0x0000200000747984 */ /* 0x000fe20000000a00 */
[----:B------:R-:W-:Y:S01]  /*3790*/  DFMA R198, R32, R30, R198 ;  /* 0x0000001e20c6722b */ /* 0x000fe200000000c6 */
        /* <DEDUP_REMOVED lines=13> */
[----:B------:R-:W1:Y:S01]  /*3870*/  LDS.64 R146, [R0+0x30] ;  /* 0x0000300000927984 */ /* 0x000e620000000a00 */
[----:B------:R-:W-:-:S02]  /*3880*/  MOV R36, UR58 ;  /* 0x0000003a00247c02 */ /* 0x000fc40008000f00 */
        /* <DEDUP_REMOVED lines=21> */
[----:B------:R-:W-:Y:S01]  /*39e0*/  DFMA R60, R60, R52, RZ ;  /* 0x000000343c3c722b */ /* 0x000fe200000000ff */
        /* <DEDUP_REMOVED lines=10> */
[----:B------:R-:W3:Y:S01]  /*3a90*/  LDS.64 R210, [R0+0x28] ;  /* 0x0000280000d27984 */ /* 0x000ee20000000a00 */
[----:B------:R-:W-:-:S02]  /*3aa0*/  DFMA R214, R246, R56, R214 ;  /* 0x00000038f6d6722b */ /* 0x000fc400000000d6 */
[----:B------:R-:W-:Y:S01]  /*3ab0*/  DFMA R246, R246, R58, R60 ;  /* 0x0000003af6f6722b */ /* 0x000fe2000000003c */
[----:B------:R-:W-:Y:S01]  /*3ac0*/  MOV R60, UR54 ;  /* 0x00000036003c7c02 */ /* 0x000fe20008000f00 */
[----:B------:R-:W-:Y:S01]  /*3ad0*/  IMAD.U32 R61, RZ, RZ, UR55 ;  /* 0x00000037ff3d7e24 */ /* 0x000fe2000f8e00ff */
[----:B------:R-:W-:Y:S02]  /*3ae0*/  R2UR.FILL UR55, R64 ;  /* 0x00000000403772ca */ /* 0x000fe400004e0000 */
[----:B------:R-:W-:Y:S01]  /*3af0*/  R2UR.FILL UR54, R65 ;  /* 0x00000000413672ca */ /* 0x000fe200004e0000 */
[----:B------:R-:W-:Y:S01]  /*3b00*/  IMAD.U32 R65, RZ, RZ, UR59 ;  /* 0x0000003bff417e24 */ /* 0x000fe2000f8e00ff */
[----:B------:R-:W-:Y:S01]  /*3b10*/  MOV R64, UR58 ;  /* 0x0000003a00407c02 */ /* 0x000fe20008000f00 */
[C-C-:B--2---:R-:W-:Y:S01]  /*3b20*/  DADD R80, R90.reuse, R62.reuse ;  /* 0x000000005a507229 */ /* 0x144fe2000000003e */
[----:B------:R-:W-:Y:S02]  /*3b30*/  R2UR UR58, R78 ;  /* 0x000000004e3a72ca */ /* 0x000fe400000e0000 */
[----:B------:R-:W-:Y:S01]  /*3b40*/  R2UR UR59, R79 ;  /* 0x000000004f3b72ca */ /* 0x000fe200000e0000 */
[----:B------:R-:W-:Y:S01]  /*3b50*/  IMAD.U32 R79, RZ, RZ, UR11 ;  /* 0x0000000bff4f7e24 */ /* 0x000fe2000f8e00ff */
[----:B------:R-:W-:Y:S01]  /*3b60*/  MOV R78, UR10 ;  /* 0x0000000a004e7c02 */ /* 0x000fe20008000f00 */
[----:B------:R-:W-:Y:S01]  /*3b70*/  DADD R90, R90, -R62 ;  /* 0x000000005a5a7229 */ /* 0x000fe2000000083e */
[----:B------:R-:W-:Y:S01]  /*3b80*/  R2UR UR10, R184 ;  /* 0x00000000b80a72ca */ /* 0x000fe200000e0000 */
[----:B------:R-:W-:Y:S01]  /*3b90*/  IMAD.U32 R63, RZ, RZ, UR75 ;  /* 0x0000004bff3f7e24 */ /* 0x000fe2000f8e00ff */
[----:B------:R-:W-:-:S02]  /*3ba0*/  R2UR UR11, R185 ;  /* 0x00000000b90b72ca */ /* 0x000fc400000e0000 */
[----:B------:R-:W-:Y:S02]  /*3bb0*/  MOV R62, UR74 ;  /* 0x0000004a003e7c02 */ /* 0x000fe40008000f00 */
[----:B------:R-:W-:Y:S02]  /*3bc0*/  R2UR UR74, R96 ;  /* 0x00000000604a72ca */ /* 0x000fe400000e0000 */
[----:B------:R-:W-:Y:S01]  /*3bd0*/  R2UR UR75, R97 ;  /* 0x00000000614b72ca */ /* 0x000fe200000e0000 */
[----:B------:R-:W-:Y:S01]  /*3be0*/  IMAD.U32 R77, RZ, RZ, UR35 ;  /* 0x00000023ff4d7e24 */ /* 0x000fe2000f8e00ff */
[----:B------:R-:W-:Y:S01]  /*3bf0*/  MOV R76, UR34 ;  /* 0x00000022004c7c02 */ /* 0x000fe20008000f00 */
        /* <DEDUP_REMOVED lines=15> */
[----:B------:R-:W-:Y:S01]  /*3cf0*/  R2UR UR72, R92 ;  /* 0x000000005c4872ca */ /* 0x000fe200000e0000 */
[----:B0-----:R-:W-:Y:S01]  /*3d00*/  DADD R102, R118, R88 ;  /* 0x0000000076667229 */ /* 0x001fe20000000058 */
        /* <DEDUP_REMOVED lines=17> */
[----:B------:R-:W-:Y:S01]  /*3e20*/  DADD R118, R118, -R88 ;  /* 0x0000000076767229 */ /* 0x000fe20000000858 */
[----:B------:R-:W-:Y:S01]  /*3e30*/  MOV R90, UR74 ;  /* 0x0000004a005a7c02 */ /* 0x000fe20008000f00 */
[----:B------:R-:W-:Y:S01]  /*3e40*/  IMAD.U32 R89, RZ, RZ, UR59 ;  /* 0x0000003bff597e24 */ /* 0x000fe2000f8e00ff */
[----:B------:R-:W-:Y:S01]  /*3e50*/  MOV R88, UR58 ;  /* 0x0000003a00587c02 */ /* 0x000fe20008000f00 */
[----:B------:R-:W-:Y:S01]  /*3e60*/  IMAD.U32 R91, RZ, RZ, UR75 ;  /* 0x0000004bff5b7e24 */ /* 0x000fe2000f8e00ff */
[----:B------:R-:W-:Y:S01]  /*3e70*/  R2UR UR58, R186 ;  /* 0x00000000ba3a72ca */ /* 0x000fe200000e0000 */
[----:B------:R-:W-:Y:S01]  /*3e80*/  IMAD.U32 R99, RZ, RZ, UR71 ;  /* 0x00000047ff637e24 */ /* 0x000fe2000f8e00ff */
[----:B------:R-:W-:Y:S01]  /*3e90*/  R2UR UR59, R187 ;  /* 0x00000000bb3b72ca */ /* 0x000fe200000e0000 */
        /* <DEDUP_REMOVED lines=19> */
[C-C-:B-1----:R-:W-:Y:S02]  /*3fd0*/  DADD R130, R116.reuse, R146.reuse ;  /* 0x0000000074827229 */ /* 0x142fe40000000092 */
[----:B------:R-:W-:Y:S01]  /*3fe0*/  DADD R146, R116, -R146 ;  /* 0x0000000074927229 */ /* 0x000fe20000000892 */
[----:B------:R-:W-:Y:S01]  /*3ff0*/  MOV R116, UR10 ;  /* 0x0000000a00747c02 */ /* 0x000fe20008000f00 */
[----:B------:R-:W-:Y:S01]  /*4000*/  IMAD.U32 R117, RZ, RZ, UR11 ;  /* 0x0000000bff757e24 */ /* 0x000fe2000f8e00ff */
[----:B------:R-:W-:-:S02]  /*4010*/  R2UR UR10, R134 ;  /* 0x00000000860a72ca */ /* 0x000fc400000e0000 */
[----:B------:R-:W-:Y:S01]  /*4020*/  R2UR UR11, R135 ;  /* 0x00000000870b72ca */ /* 0x000fe200000e0000 */
[C---:B------:R-:W-:Y:S01]  /*4030*/  DFMA R196, R118.reuse, R102, R196 ;  /* 0x0000006676c4722b */ /* 0x040fe200000000c4 */
[----:B------:R-:W-:Y:S01]  /*4040*/  R2UR UR72, R124 ;  /* 0x000000007c4872ca */ /* 0x000fe200000e0000 */
[C---:B------:R-:W-:Y:S01]  /*4050*/  DFMA R238, R118.reuse, R104, R238 ;  /* 0x0000006876ee722b */ /* 0x040fe200000000ee */
[----:B------:R-:W-:Y:S01]  /*4060*/  R2UR UR73, R125 ;  /* 0x000000007d4972ca */ /* 0x000fe200000e0000 */
        /* <DEDUP_REMOVED lines=17> */
[C---:B------:R-:W-:Y:S02]  /*4180*/  DFMA R204, R130.reuse, R116, R204 ;  /* 0x0000007482cc722b */ /* 0x040fe400000000cc */
[C---:B------:R-:W-:Y:S02]  /*4190*/  DFMA R192, R130.reuse, R118, R192 ;  /* 0x0000007682c0722b */ /* 0x040fe400000000c0 */
[C---:B------:R-:W-:Y:S02]  /*41a0*/  DFMA R242, R130.reuse, R120, R242 ;  /* 0x0000007882f2722b */ /* 0x040fe400000000f2 */
[C---:B------:R-:W-:Y:S02]  /*41b0*/  DFMA R250, R130.reuse, R122, R250 ;  /* 0x0000007a82fa722b */ /* 0x040fe400000000fa */
[----:B------:R-:W-:-:S02]  /*41c0*/  DFMA R230, R130, R124, R230 ;  /* 0x0000007c82e6722b */ /* 0x000fc400000000e6 */
[C---:B------:R-:W-:Y:S02]  /*41d0*/  DFMA R224, R130.reuse, R126, R224 ;  /* 0x0000007e82e0722b */ /* 0x040fe400000000e0 */
[----:B------:R-:W-:Y:S01]  /*41e0*/  DFMA R198, R130, R128, R198 ;  /* 0x0000008082c6722b */ /* 0x000fe200000000c6 */
[----:B------:R-:W-:Y:S01]  /*41f0*/  MOV R130, UR10 ;  /* 0x0000000a00827c02 */ /* 0x000fe20008000f00 */
[----:B------:R-:W-:Y:S01]  /*4200*/  IMAD.U32 R131, RZ, RZ, UR11 ;  /* 0x0000000bff837e24 */ /* 0x000fe2000f8e00ff */
[----:B---3--:R-:W-:Y:S01]  /*4210*/  DADD R226, R210, R210 ;  /* 0x00000000d2e27229 */ /* 0x008fe200000000d2 */
[----:B------:R-:W-:Y:S01]  /*4220*/  R2UR.FILL UR11, R133 ;  /* 0x00000000850b72ca */ /* 0x000fe200004e0000 */
[----:B------:R-:W-:Y:S01]  /*4230*/  IMAD.U32 R133, RZ, RZ, UR73 ;  /* 0x00000049ff857e24 */ /* 0x000fe2000f8e00ff */
[----:B------:R-:W-:Y:S02]  /*4240*/  R2UR.FILL UR10, R132 ;  /* 0x00000000840a72ca */ /* 0x000fe400004e0000 */
[----:B------:R-:W-:-:S02]  /*4250*/  MOV R132, UR72 ;  /* 0x0000004800847c02 */ /* 0x000fc40008000f00 */
[----:B------:R-:W-:Y:S02]  /*4260*/  R2UR UR74, R188 ;  /* 0x00000000bc4a72ca */ /* 0x000fe400000e0000 */
[----:B------:R-:W-:Y:S02]  /*4270*/  R2UR UR75, R189 ;  /* 0x00000000bd4b72ca */ /* 0x000fe400000e0000 */
[----:B------:R-:W-:Y:S02]  /*4280*/  R2UR UR72, R190 ;  /* 0x00000000be4872ca */ /* 0x000fe400000e0000 */
[----:B------:R-:W-:Y:S01]  /*4290*/  R2UR UR73, R191 ;  /* 0x00000000bf4972ca */ /* 0x000fe200000e0000 */
[----:B------:R-:W-:Y:S01]  /*42a0*/  IMAD.U32 R135, RZ, RZ, UR9 ;  /* 0x00000009ff877e24 */ /* 0x000fe2000f8e00ff */
[----:B------:R-:W-:Y:S01]  /*42b0*/  MOV R134, UR8 ;  /* 0x0000000800867c02 */ /* 0x000fe20008000f00 */
[----:B------:R-:W-:Y:S01]  /*42c0*/  IMAD.U32 R137, RZ, RZ, UR33 ;  /* 0x00000021ff897e24 */ /* 0x000fe2000f8e00ff */
[----:B------:R-:W-:Y:S01]  /*42d0*/  MOV R136, UR32 ;  /* 0x0000002000887c02 */ /* 0x000fe20008000f00 */
[----:B------:R-:W-:Y:S01]  /*42e0*/  DADD R210, R210, -R210 ;  /* 0x00000000d2d27229 */ /* 0x000fe200000008d2 */
[----:B------:R-:W-:Y:S01]  /*42f0*/  MOV R138, UR56 ;  /* 0x00000038008a7c02 */ /* 0x000fe20008000f00 */
[----:B------:R-:W-:Y:S01]  /*4300*/  IMAD.U32 R139, RZ, RZ, UR57 ;  /* 0x00000039ff8b7e24 */ /* 0x000fe2000f8e00ff */
[----:B------:R-:W-:-:S02]  /*4310*/  DMUL R226, R226, 0.5 ;  /* 0x3fe00000e2e27828 */ /* 0x000fc40000000000 */
        /* <DEDUP_REMOVED lines=45> */
[----:B------:R-:W-:Y:S02]  /*45f0*/  DMUL R206, R226, R206 ;  /* 0x000000cee2ce7228 */ /* 0x000fe40000000000 */
[C---:B------:R-:W-:Y:S02]  /*4600*/  DFMA R220, R210.reuse, R164, R220 ;  /* 0x000000a4d2dc722b */ /* 0x040fe400000000dc */
[C---:B------:R-:W-:Y:S02]  /*4610*/  DFMA R216, R210.reuse, R166, R216 ;  /* 0x000000a6d2d8722b */ /* 0x040fe400000000d8 */
[C---:B------:R-:W-:Y:S02]  /*4620*/  DFMA R214, R210.reuse, R168, R214 ;  /* 0x000000a8d2d6722b */ /* 0x040fe400000000d6 */
[----:B------:R-:W-:Y:S02]  /*4630*/  DFMA R210, R210, R170, R246 ;  /* 0x000000aad2d2722b */ /* 0x000fe400000000f6 */
[----:B------:R-:W-:-:S02]  /*4640*/  DMUL R200, R192, R200 ;  /* 0x000000c8c0c87228 */ /* 0x000fc40000000000 */
        /* <DEDUP_REMOVED lines=10> */
[----:B-----5:R-:W-:Y:S02]  /*46f0*/  DFMA R214, R196, R194, -R200 ;  /* 0x000000c2c4d6722b */ /* 0x020fe400000008c8 */
        /* <DEDUP_REMOVED lines=9> */
[----:B----4-:R-:W-:Y:S02]  /*4790*/  DMUL R240, R242, R240 ;  /* 0x000000f0f2f07228 */ /* 0x010fe40000000000 */
        /* <DEDUP_REMOVED lines=117> */
.L_x_138:
[----:B0--34-:R-:W-:Y:S05]  /*4ef0*/  BSYNC.RECONVERGENT B0 ;  /* 0x0000000000007941 */ /* 0x019fea0003800200 */
.L_x_137:
        /* <DEDUP_REMOVED lines=10> */
.L_x_142:
        /* <DEDUP_REMOVED lines=75> */
[----:B------:R-:W-:Y:S02]  /*5450*/  DADD R178, R180, -R178 ;  /* 0x00000000b4b27229 */ /* 0x000fe400000008b2 */
[----:B------:R-:W-:Y:S02]  /*5460*/  DFMA R214, R194, R148, R214 ;  /* 0x00000094c2d6722b */ /* 0x000fe400000000d6 */
[----:B------:R-:W-:Y:S02]  /*5470*/  DFMA R212, R186, R162, R212 ;  /* 0x000000a2bad4722b */ /* 0x000fe400000000d4 */
[----:B0-----:R-:W-:Y:S02]  /*5480*/  DADD R180, R184, R182 ;  /* 0x00000000b8b47229 */ /* 0x001fe400000000b6 */
        /* <DEDUP_REMOVED lines=10> */
[----:B------:R-:W-:Y:S02]  /*5530*/  DADD R182, R184, -R182 ;  /* 0x00000000b8b67229 */ /* 0x000fe400000008b6 */
[----:B------:R-:W-:Y:S02]  /*5540*/  DFMA R214, R188, R150, R214 ;  /* 0x00000096bcd6722b */ /* 0x000fe400000000d6 */
[----:B------:R-:W-:-:S02]  /*5550*/  DFMA R212, R178, R164, R212 ;  /* 0x000000a4b2d4722b */ /* 0x000fc400000000d4 */
[C-C-:B-1----:R-:W-:Y:S02]  /*5560*/  DADD R178, R174.reuse, R176.reuse ;  /* 0x00000000aeb27229 */ /* 0x142fe400000000b0 */
        /* <DEDUP_REMOVED lines=11> */
[----:B--2---:R-:W-:Y:S02]  /*5620*/  DADD R176, R172, R172 ;  /* 0x00000000acb07229 */ /* 0x004fe400000000ac */
[----:B------:R-:W-:Y:S02]  /*5630*/  DFMA R214, R180, R152, R214 ;  /* 0x00000098b4d6722b */ /* 0x000fe400000000d6 */
[----:B------:R-:W-:Y:S02]  /*5640*/  DFMA R212, R182, R166, R212 ;  /* 0x000000a6b6d4722b */ /* 0x000fe400000000d4 */
[C---:B------:R-:W-:Y:S02]  /*5650*/  DFMA R196, R178.reuse, R22, R196 ;  /* 0x00000016b2c4722b */ /* 0x040fe400000000c4 */
[C---:B------:R-:W-:Y:S02]  /*5660*/  DFMA R202, R178.reuse, R28, R202 ;  /* 0x0000001cb2ca722b */ /* 0x040fe400000000ca */
[----:B------:R-:W-:-:S02]  /*5670*/  DFMA R206, R178, R70, R206 ;  /* 0x00000046b2ce722b */ /* 0x000fc400000000ce */
[C---:B------:R-:W-:Y:S02]  /*5680*/  DFMA R192, R178.reuse, R98, R192 ;  /* 0x00000062b2c0722b */ /* 0x040fe400000000c0 */
[----:B------:R-:W-:Y:S02]  /*5690*/  DFMA R190, R178, R126, R190 ;  /* 0x0000007eb2be722b */ /* 0x000fe400000000be */
[----:B------:R-:W-:Y:S02]  /*56a0*/  DMUL R176, R176, 0.5 ;  /* 0x3fe00000b0b07828 */ /* 0x000fe40000000000 */
        /* <DEDUP_REMOVED lines=43> */
.L_x_141:
[----:B------:R-:W-:Y:S05]  /*5960*/  BSYNC.RECONVERGENT B0 ;  /* 0x0000000000007941 */ /* 0x000fea0003800200 */
.L_x_140:
        /* <DEDUP_REMOVED lines=213> */
.L_x_143:
        /* <DEDUP_REMOVED lines=12> */
.L_x_1050:


//--------------------- .text._Z32massMatrixMultiplyRegisterKernelILi11ELi13ELi1EEviPKdS1_S1_S1_Pd --------------------------
	.section	.text._Z32massMatrixMultiplyRegisterKernelILi11ELi13ELi1EEviPKdS1_S1_S1_Pd,"ax",@progbits
	.align	128
        .global         _Z32massMatrixMultiplyRegisterKernelILi11ELi13ELi1EEviPKdS1_S1_S1_Pd
        .type           _Z32massMatrixMultiplyRegisterKernelILi11ELi13ELi1EEviPKdS1_S1_S1_Pd,@function
        .size           _Z32massMatrixMultiplyRegisterKernelILi11ELi13ELi1EEviPKdS1_S1_S1_Pd,(.L_x_1051 - _Z32massMatrixMultiplyRegisterKernelILi11ELi13ELi1EEviPKdS1_S1_S1_Pd)
        .other          _Z32massMatrixMultiplyRegisterKernelILi11ELi13ELi1EEviPKdS1_S1_S1_Pd,@"STO_CUDA_ENTRY STV_DEFAULT"
_Z32massMatrixMultiplyRegisterKernelILi11ELi13ELi1EEviPKdS1_S1_S1_Pd:
.text._Z32massMatrixMultiplyRegisterKernelILi11ELi13ELi1EEviPKdS1_S1_S1_Pd:
        /* <DEDUP_REMOVED lines=8> */
[----:B0-----:R-:W-:Y:S01]  /*0080*/  ISETP.GT.U32.AND P1, PT, R3, 0x29, PT ;  /* 0x000000290300780c */ /* 0x001fe20003f24070 */
[----:B---3--:R-:W-:-:S12]  /*0090*/  VIADD R0, R2, UR4 ;  /* 0x0000000402007c36 */ /* 0x008fd80008000000 */
[----:B-1----:R-:W-:Y:S01]  /*00a0*/  @!P1 IMAD.WIDE.U32 R8, R3, 0x8, R8 ;  /* 0x0000000803089825 */ /* 0x002fe200078e0008 */
[----:B----4-:R-:W-:-:S03]  /*00b0*/  ISETP.GE.AND P0, PT, R0, UR5, PT ;  /* 0x0000000500007c0c */ /* 0x010fc6000bf06270 */
[----:B-----5:R-:W-:Y:S01]  /*00c0*/  @!P1 IMAD.WIDE.U32 R10, R3, 0x8, R10 ;  /* 0x00000008030a9825 */ /* 0x020fe200078e000a */
[----:B--2---:R-:W2:Y:S04]  /*00d0*/  @!P1 LDG.E.64.CONSTANT R32, desc[UR6][R8.64] ;  /* 0x0000000608209981 */ /* 0x004ea8000c1e9b00 */
[----:B------:R-:W3:Y:S05]  /*00e0*/  @!P1 LDG.E.64.CONSTANT R36, desc[UR6][R10.64] ;  /* 0x000000060a249981 */ /* 0x000eea000c1e9b00 */
        /* <DEDUP_REMOVED lines=29> */
[----:B------:R-:W3:Y:S04]  /*02c0*/  LDS.64 R120, [UR70+0x44a8] ;  /* 0x0044a846ff787984 */ /* 0x000ee80008000a00 */
[----:B------:R-:W3:Y:S04]  /*02d0*/  LDS.128 R36, [UR70+0x45d0] ;  /* 0x0045d046ff247984 */ /* 0x000ee80008000c00 */
[----:B------:R-:W3:Y:S04]  /*02e0*/  LDS.128 R40, [UR70+0x44b0] ;  /* 0x0044b046ff287984 */ /* 0x000ee80008000c00 */
[----:B------:R-:W3:Y:S04]  /*02f0*/  LDS.128 R92, [UR70+0x45e0] ;  /* 0x0045e046ff5c7984 */ /* 0x000ee80008000c00 */
[----:B------:R-:W3:Y:S04]  /*0300*/  LDS.128 R76, [UR70+0x4520] ;  /* 0x00452046ff4c7984 */ /* 0x000ee80008000c00 */
[----:B------:R-:W3:Y:S04]  /*0310*/  LDS.128 R80, [UR70+0x4550] ;  /* 0x00455046ff507984 */ /* 0x000ee80008000c00 */
[----:B------:R-:W3:Y:S04]  /*0320*/  LDS.128 R84, [UR70+0x4580] ;  /* 0x00458046ff547984 */ /* 0x000ee80008000c00 */
[----:B------:R-:W-:Y:S04]  /*0330*/  LDS.128 R88, [UR70+0x45b0] ;  /* 0x0045b046ff587984 */ /* 0x000fe80008000c00 */
[----:B------:R-:W3:Y:S01]  /*0340*/  LDS.128 R12, [UR70+0x44d0] ;  /* 0x0044d046ff0c7984 */ /* 0x000ee20008000c00 */
[----:B----4-:R-:W-:-:S03]  /*0350*/  DADD R102, R116, R100 ;  /* 0x0000000074667229 */ /* 0x010fc60000000064 */
[----:B------:R-:W4:Y:S04]  /*0360*/  LDS.128 R8, [UR70+0x44f0] ;  /* 0x0044f046ff087984 */ /* 0x000f280008000c00 */
[----:B------:R-:W4:Y:S04]  /*0370*/  LDS.128 R16, [UR70+0x4500] ;  /* 0x00450046ff107984 */ /* 0x000f280008000c00 */
[----:B------:R-:W4:Y:S04]  /*0380*/  LDS.128 R20, [UR70+0x4530] ;  /* 0x00453046ff147984 */ /* 0x000f280008000c00 */
[----:B------:R-:W4:Y:S01]  /*0390*/  LDS.128 R28, [UR70+0x4560] ;  /* 0x00456046ff1c7984 */ /* 0x000f220008000c00 */
[----:B-----5:R-:W-:-:S03]  /*03a0*/  DADD R68, R70, R72 ;  /* 0x0000000046447229 */ /* 0x020fc60000000048 */
[----:B------:R-:W5:Y:S01]  /*03b0*/  LDS.128 R32, [UR70+0x4590] ;  /* 0x00459046ff207984 */ /* 0x000f620008000c00 */
[----:B0-----:R-:W-:-:S03]  /*03c0*/  DADD R4, R70, -R72 ;  /* 0x0000000046047229 */ /* 0x001fc60000000848 */
[----:B------:R-:W0:Y:S01]  /*03d0*/  LDS.128 R44, [UR70+0x44e0] ;  /* 0x0044e046ff2c7984 */ /* 0x000e220008000c00 */
[C-C-:B------:R-:W-:Y:S01]  /*03e0*/  DADD R70, R128.reuse, R74.reuse ;  /* 0x0000000080467229 */ /* 0x140fe2000000004a */
[----:B-1----:R-:W-:Y:S01]  /*03f0*/  R2UR UR64, R66 ;  /* 0x00000000424072ca */ /* 0x002fe200000e0000 */
[----:B------:R-:W-:Y:S01]  /*0400*/  DADD R128, R128, -R74 ;  /* 0x0000000080807229 */ /* 0x000fe2000000084a */
[----:B------:R-:W-:Y:S01]  /*0410*/  R2UR UR65, R67 ;  /* 0x00000000434172ca */ /* 0x000fe200000e0000 */
[----:B------:R-:W-:Y:S01]  /*0420*/  DADD R74, R132, R98 ;  /* 0x00000000844a7229 */ /* 0x000fe20000000062 */
[----:B------:R-:W-:Y:S01]  /*0430*/  R2UR UR10, R64 ;  /* 0x00000000400a72ca */ /* 0x000fe200000e0000 */
[----:B--2---:R-:W-:Y:S01]  /*0440*/  DFMA R66, R102, R26, RZ ;  /* 0x0000001a6642722b */ /* 0x004fe200000000ff */
[----:B------:R-:W-:Y:S01]  /*0450*/  R2UR UR11, R65 ;  /* 0x00000000410b72ca */ /* 0x000fe200000e0000 */
[----:B---3--:R-:W-:Y:S01]  /*0460*/  DFMA R64, R120, R102, RZ ;  /* 0x000000667840722b */ /* 0x008fe200000000ff */
[----:B------:R-:W1:Y:S01]  /*0470*/  LDS.128 R48, [UR70+0x4510] ;  /* 0x00451046ff307984 */ /* 0x000e620008000c00 */
[----:B------:R-:W-:-:S03]  /*0480*/  R2UR UR58, R38 ;  /* 0x00000000263a72ca */ /* 0x000fc600000e0000 */
[----:B------:R-:W2:Y:S01]  /*0490*/  LDS.128 R52, [UR70+0x4540] ;  /* 0x00454046ff347984 */ /* 0x000ea20008000c00 */
[----:B------:R-:W-:-:S03]  /*04a0*/  R2UR UR59, R39 ;  /* 0x00000000273b72ca */ /* 0x000fc600000e0000 */
[----:B------:R-:W3:Y:S04]  /*04b0*/  LDS.128 R56, [UR70+0x4570] ;  /* 0x00457046ff387984 */ /* 0x000ee80008000c00 */
[----:B------:R-:W3:Y:S01]  /*04c0*/  LDS.128 R60, [UR70+0x45a0] ;  /* 0x0045a046ff3c7984 */ /* 0x000ee20008000c00 */
[----:B------:R-:W-:Y:S02]  /*04d0*/  DADD R72, R130, R96 ;  /* 0x0000000082487229 */ /* 0x000fe40000000060 */
[-C--:B------:R-:W-:Y:S01]  /*04e0*/  DFMA R66, R36, R74.reuse, R66 ;  /* 0x0000004a2442722b */ /* 0x080fe20000000042 */
[----:B------:R-:W-:Y:S01]  /*04f0*/  LDS.64 R112, [UR70+0x4740] ;  /* 0x00474046ff707984 */ /* 0x000fe20008000a00 */
[----:B------:R-:W-:Y:S01]  /*0500*/  DFMA R64, R40, R74, R64 ;  /* 0x0000004a2840722b */ /* 0x000fe20000000040 */
[----:B------:R-:W-:-:S02]  /*0510*/  R2UR UR44, R92 ;  /* 0x000000005c2c72ca */ /* 0x000fc400000e0000 */
[----:B------:R-:W-:Y:S01]  /*0520*/  R2UR UR45, R93 ;  /* 0x000000005d2d72ca */ /* 0x000fe200000e0000 */
[----:B------:R-:W-:Y:S02]  /*0530*/  LDS.128 R108, [UR70+0x46c0] ;  /* 0x0046c046ff6c7984 */ /* 0x000fe40008000c00 */
[C---:B------:R-:W-:Y:S02]  /*0540*/  DFMA R66, R72.reuse, UR58, R66 ;  /* 0x0000003a48427c2b */ /* 0x040fe40008000042 */
[----:B------:R-:W-:Y:S01]  /*0550*/  DFMA R64, R72, R42, R64 ;  /* 0x0000002a4840722b */ /* 0x000fe20000000040 */
[----:B------:R-:W-:Y:S01]  /*0560*/  R2UR UR60, R78 ;  /* 0x000000004e3c72ca */ /* 0x000fe200000e0000 */
[----:B------:R-:W-:Y:S01]  /*0570*/  DADD R130, R130, -R96 ;  /* 0x0000000082827229 */ /* 0x000fe20000000860 */
[----:B------:R-:W-:Y:S02]  /*0580*/  R2UR UR61, R79 ;  /* 0x000000004f3d72ca */ /* 0x000fe400000e0000 */
[----:B------:R-:W-:-:S02]  /*0590*/  R2UR UR56, R76 ;  /* 0x000000004c3872ca */ /* 0x000fc400000e0000 */
[----:B------:R-:W-:Y:S01]  /*05a0*/  R2UR UR57, R77 ;  /* 0x000000004d3972ca */ /* 0x000fe200000e0000 */
[C---:B------:R-:W-:Y:S01]  /*05b0*/  DFMA R136, R70.reuse, UR44, R66 ;  /* 0x0000002c46887c2b */ /* 0x040fe20008000042 */
[----:B------:R-:W-:Y:S01]  /*05c0*/  R2UR UR54, R82 ;  /* 0x00000000523672ca */ /* 0x000fe200000e0000 */
[----:B------:R-:W-:Y:S01]  /*05d0*/  DFMA R38, R70, UR10, R64 ;  /* 0x0000000a46267c2b */ /* 0x000fe20008000040 */
[----:B------:R-:W-:Y:S01]  /*05e0*/  R2UR UR55, R83 ;  /* 0x00000000533772ca */ /* 0x000fe200000e0000 */
[----:B------:R-:W-:Y:S01]  /*05f0*/  LDS.128 R76, [UR70+0x46d0] ;  /* 0x0046d046ff4c7984 */ /* 0x000fe20008000c00 */
[----:B------:R-:W-:Y:S02]  /*0600*/  R2UR UR52, R80 ;  /* 0x00000000503472ca */ /* 0x000fe400000e0000 */
[----:B------:R-:W-:Y:S01]  /*0610*/  R2UR UR53, R81 ;  /* 0x00000000513572ca */ /* 0x000fe200000e0000 */
[----:B------:R-:W-:Y:S01]  /*0620*/  LDS.128 R64, [UR70+0x45f0] ;  /* 0x0045f046ff407984 */ /* 0x000fe20008000c00 */
[----:B------:R-:W-:-:S02]  /*0630*/  R2UR UR50, R86 ;  /* 0x00000000563272ca */ /* 0x000fc400000e0000 */
[----:B------:R-:W-:Y:S01]  /*0640*/  R2UR UR51, R87 ;  /* 0x00000000573372ca */ /* 0x000fe200000e0000 */
[----:B------:R-:W-:Y:S01]  /*0650*/  LDS.128 R80, [UR70+0x4670] ;  /* 0x00467046ff507984 */ /* 0x000fe20008000c00 */
[----:B------:R-:W-:Y:S02]  /*0660*/  R2UR UR48, R84 ;  /* 0x00000000543072ca */ /* 0x000fe400000e0000 */
[----:B------:R-:W-:Y:S01]  /*0670*/  R2UR UR49, R85 ;  /* 0x00000000553172ca */ /* 0x000fe200000e0000 */
[----:B------:R-:W-:Y:S01]  /*0680*/  DFMA R96, R102, R14, RZ ;  /* 0x0000000e6660722b */ /* 0x000fe200000000ff */
[----:B------:R-:W-:Y:S01]  /*0690*/  R2UR UR46, R90 ;  /* 0x000000005a2e72ca */ /* 0x000fe200000e0000 */
[----:B------:R-:W3:Y:S01]  /*06a0*/  LDS.128 R84, [UR70+0x4640] ;  /* 0x00464046ff547984 */ /* 0x000ee20008000c00 */
[----:B------:R-:W-:Y:S02]  /*06b0*/  R2UR UR47, R91 ;  /* 0x000000005b2f72ca */ /* 0x000fe400000e0000 */
[----:B------:R-:W-:-:S02]  /*06c0*/  R2UR UR42, R88 ;  /* 0x00000000582a72ca */ /* 0x000fc400000e0000 */
[----:B------:R-:W-:Y:S02]  /*06d0*/  R2UR UR43, R89 ;  /* 0x00000000592b72ca */ /* 0x000fe400000e0000 */
[----:B------:R-:W-:Y:S01]  /*06e0*/  R2UR UR40, R94 ;  /* 0x000000005e2872ca */ /* 0x000fe200000e0000 */
[----:B------:R-:W3:Y:S01]  /*06f0*/  LDS.128 R88, [UR70+0x4610] ;  /* 0x00461046ff587984 */ /* 0x000ee20008000c00 */
[----:B------:R-:W-:-:S03]  /*0700*/  R2UR UR41, R95 ;  /* 0x000000005f2972ca */ /* 0x000fc600000e0000 */
[----:B------:R-:W3:Y:S01]  /*0710*/  LDS.128 R92, [UR70+0x4730] ;  /* 0x00473046ff5c7984 */ /* 0x000ee20008000c00 */
[----:B------:R-:W-:Y:S01]  /*0720*/  DADD R132, R132, -R98 ;  /* 0x0000000084847229 */ /* 0x000fe20000000862 */
[----:B----4-:R-:W-:Y:S01]  /*0730*/  R2UR UR62, R10 ;  /* 0x000000000a3e72ca */ /* 0x010fe200000e0000 */
[----:B------:R-:W-:Y:S01]  /*0740*/  DADD R116, R116, -R100 ;  /* 0x0000000074747229 */ /* 0x000fe20000000864 */
[----:B------:R-:W-:Y:S01]  /*0750*/  R2UR UR63, R11 ;  /* 0x000000000b3f72ca */ /* 0x000fe200000e0000 */
[C---:B------:R-:W-:Y:S02]  /*0760*/  DFMA R98, R102.reuse, R18, RZ ;  /* 0x000000126662722b */ /* 0x040fe400000000ff */
[C---:B------:R-:W-:Y:S02]  /*0770*/  DFMA R100, R102.reuse, R22, RZ ;  /* 0x000000166664722b */ /* 0x040fe400000000ff */
[C---:B------:R-:W-:Y:S02]  /*0780*/  DFMA R10, R102.reuse, R30, RZ ;  /* 0x0000001e660a722b */ /* 0x040fe400000000ff */
[----:B-----5:R-:W-:-:S02]  /*0790*/  DFMA R102, R102, R34, RZ ;  /* 0x000000226666722b */ /* 0x020fc400000000ff */
[-C--:B0-----:R-:W-:Y:S01]  /*07a0*/  DFMA R96, R44, R74.reuse, R96 ;  /* 0x0000004a2c60722b */ /* 0x081fe20000000060 */
[----:B------:R-:W-:Y:S02]  /*07b0*/  R2UR UR8, R8 ;  /* 0x00000000080872ca */ /* 0x000fe400000e0000 */
[----:B------:R-:W-:Y:S01]  /*07c0*/  R2UR UR9, R9 ;  /* 0x00000000090972ca */ /* 0x000fe200000e0000 */
[-C--:B-1----:R-:W-:Y:S02]  /*07d0*/  DFMA R98, R48, R74.reuse, R98 ;  /* 0x0000004a3062722b */ /* 0x082fe40000000062 */
[-C--:B--2---:R-:W-:Y:S02]  /*07e0*/  DFMA R100, R52, R74.reuse, R100 ;  /* 0x0000004a3464722b */ /* 0x084fe40000000064 */
[-C--:B---3--:R-:W-:Y:S02]  /*07f0*/  DFMA R10, R56, R74.reuse, R10 ;  /* 0x0000004a380a722b */ /* 0x088fe4000000000a */
[----:B------:R-:W-:-:S02]  /*0800*/  DFMA R74, R60, R74, R102 ;  /* 0x0000004a3c4a722b */ /* 0x000fc40000000066 */
[C---:B------:R-:W-:Y:S01]  /*0810*/  DFMA R96, R72.reuse, R46, R96 ;  /* 0x0000002e4860722b */ /* 0x040fe20000000060 */
[----:B------:R-:W-:Y:S01]  /*0820*/  R2UR UR6, R12 ;  /* 0x000000000c0672ca */ /* 0x000fe200000e0000 */
[C---:B------:R-:W-:Y:S01]  /*0830*/  DFMA R98, R72.reuse, R50, R98 ;  /* 0x000000324862722b */ /* 0x040fe20000000062 */
[----:B------:R-:W-:Y:S01]  /*0840*/  R2UR UR7, R13 ;  /* 0x000000000d0772ca */ /* 0x000fe200000e0000 */
[C---:B------:R-:W-:Y:S02]  /*0850*/  DFMA R100, R72.reuse, R54, R100 ;  /* 0x000000364864722b */ /* 0x040fe40000000064 */
[C---:B------:R-:W-:Y:S02]  /*0860*/  DFMA R102, R72.reuse, R58, R10 ;  /* 0x0000003a4866722b */ /* 0x040fe4000000000a */
[----:B------:R-:W-:Y:S01]  /*0870*/  DFMA R104, R72, R62, R74 ;  /* 0x0000003e4868722b */ /* 0x000fe2000000004a */
[----:B------:R-:W-:Y:S01]  /*0880*/  R2UR UR4, R16 ;  /* 0x00000000100472ca */ /* 0x000fe200000e0000 */
[----:B------:R-:W-:Y:S01]  /*0890*/  DADD R12, R6, R6 ;  /* 0x00000000060c7229 */ /* 0x000fe20000000006 */
[----:B------:R-:W-:Y:S01]  /*08a0*/  R2UR UR5, R17 ;  /* 0x00000000110572ca */ /* 0x000fe200000e0000 */
[C---:B------:R-:W-:Y:S01]  /*08b0*/  DFMA R96, R70.reuse, UR8, R96 ;  /* 0x0000000846607c2b */ /* 0x040fe20008000060 */
[----:B------:R-:W-:Y:S01]  /*08c0*/  R2UR UR36, R28 ;  /* 0x000000001c2472ca */ /* 0x000fe200000e0000 */
[C---:B------:R-:W-:Y:S01]  /*08d0*/  DFMA R98, R70.reuse, UR56, R98 ;  /* 0x0000003846627c2b */ /* 0x040fe20008000062 */
[----:B------:R-:W-:Y:S01]  /*08e0*/  R2UR UR37, R29 ;  /* 0x000000001d2572ca */ /* 0x000fe200000e0000 */
[----:B------:R-:W-:-:S02]  /*08f0*/  DFMA R100, R70, UR52, R100 ;  /* 0x0000003446647c2b */ /* 0x000fc40008000064 */
[----:B------:R-:W-:Y:S01]  /*0900*/  DFMA R134, R68, UR64, R38 ;  /* 0x0000004044867c2b */ /* 0x000fe20008000026 */
[----:B------:R-:W-:Y:S01]  /*0910*/  IMAD.U32 R124, RZ, RZ, UR8 ;  /* 0x00000008ff7c7e24 */ /* 0x000fe2000f8e00ff */
[C---:B------:R-:W-:Y:S01]  /*0920*/  DFMA R102, R70.reuse, UR48, R102 ;  /* 0x0000003046667c2b */ /* 0x040fe20008000066 */
[----:B------:R-:W-:Y:S01]  /*0930*/  IMAD.U32 R125, RZ, RZ, UR9 ;  /* 0x00000009ff7d7e24 */ /* 0x000fe2000f8e00ff */
[----:B------:R-:W-:Y:S01]  /*0940*/  DFMA R104, R70, UR42, R104 ;  /* 0x0000002a46687c2b */ /* 0x000fe20008000068 */
[----:B------:R-:W-:Y:S01]  /*0950*/  R2UR UR38, R20 ;  /* 0x00000000142672ca */ /* 0x000fe200000e0000 */
[----:B------:R-:W-:Y:S01]  /*0960*/  DMUL R28, R12, 0.5 ;  /* 0x3fe000000c1c7828 */ /* 0x000fe20000000000 */
        /* <DEDUP_REMOVED lines=10> */
[----:B------:R-:W-:Y:S01]  /*0a10*/  R2UR UR26, R86 ;  /* 0x00000000561a72ca */ /* 0x000fe200000e0000 */
[----:B------:R-:W-:Y:S01]  /*0a20*/  DFMA R104, R68, UR46, R104 ;  /* 0x0000002e44687c2b */ /* 0x000fe20008000068 */
[----:B------:R-:W-:Y:S01]  /*0a30*/  R2UR UR27, R87 ;  /* 0x00000000571b72ca */ /* 0x000fe200000e0000 */
[----:B------:R-:W-:Y:S01]  /*0a40*/  DFMA R134, R28, UR6, R134 ;  /* 0x000000061c867c2b */ /* 0x000fe20008000086 */
[----:B------:R-:W-:Y:S01]  /*0a50*/  R2UR UR76, R84 ;  /* 0x00000000544c72ca */ /* 0x000fe200000e0000 */
[----:B------:R-:W-:Y:S01]  /*0a60*/  IMAD.U32 R126, RZ, RZ, UR4 ;  /* 0x00000004ff7e7e24 */ /* 0x000fe2000f8e00ff */
[----:B------:R-:W-:Y:S01]  /*0a70*/  R2UR UR77, R85 ;  /* 0x00000000554d72ca */ /* 0x000fe200000e0000 */
[----:B------:R-:W-:Y:S01]  /*0a80*/  IMAD.U32 R127, RZ, RZ, UR5 ;  /* 0x00000005ff7f7e24 */ /* 0x000fe2000f8e00ff */
[----:B------:R-:W-:Y:S01]  /*0a90*/  R2UR UR24, R82 ;  /* 0x00000000521872ca */ /* 0x000fe200000e0000 */
[----:B------:R-:W0:Y:S01]  /*0aa0*/  LDS.128 R68, [UR70+0x4620] ;  /* 0x00462046ff447984 */ /* 0x000e220008000c00 */
[----:B------:R-:W-:-:S02]  /*0ab0*/  R2UR UR25, R83 ;  /* 0x00000000531972ca */ /* 0x000fc400000e0000 */
[----:B------:R-:W-:Y:S01]  /*0ac0*/  R2UR UR22, R80 ;  /* 0x00000000501672ca */ /* 0x000fe200000e0000 */
[----:B------:R-:W-:Y:S01]  /*0ad0*/  LDS.128 R84, [UR70+0x4720] ;  /* 0x00472046ff547984 */ /* 0x000fe20008000c00 */
[----:B------:R-:W-:Y:S02]  /*0ae0*/  R2UR UR23, R81 ;  /* 0x00000000511772ca */ /* 0x000fe400000e0000 */
[----:B------:R-:W-:Y:S01]  /*0af0*/  R2UR UR16, R78 ;  /* 0x000000004e1072ca */ /* 0x000fe200000e0000 */
[----:B------:R-:W1:Y:S01]  /*0b00*/  LDS.128 R80, [UR70+0x4680] ;  /* 0x00468046ff507984 */ /* 0x000e620008000c00 */
[----:B------:R-:W-:Y:S02]  /*0b10*/  R2UR UR17, R79 ;  /* 0x000000004f1172ca */ /* 0x000fe400000e0000 */
[----:B------:R-:W-:Y:S01]  /*0b20*/  R2UR UR14, R76 ;  /* 0x000000004c0e72ca */ /* 0x000fe200000e0000 */
[----:B------:R-:W-:Y:S01]  /*0b30*/  LDS.128 R8, [UR70+0x4700] ;  /* 0x00470046ff087984 */ /* 0x000fe20008000c00 */
[----:B------:R-:W-:-:S02]  /*0b40*/  R2UR UR15, R77 ;  /* 0x000000004d0f72ca */ /* 0x000fc400000e0000 */
[----:B------:R-:W-:Y:S01]  /*0b50*/  R2UR UR8, R64 ;  /* 0x00000000400872ca */ /* 0x000fe200000e0000 */
[----:B------:R-:W2:Y:S01]  /*0b60*/  LDS.128 R76, [UR70+0x4650] ;  /* 0x00465046ff4c7984 */ /* 0x000ea20008000c00 */
        /* <DEDUP_REMOVED lines=9> */
[----:B------:R-:W3:Y:S01]  /*0c00*/  LDS.128 R88, [UR70+0x46b0] ;  /* 0x0046b046ff587984 */ /* 0x000ee20008000c00 */
[----:B------:R-:W-:Y:S02]  /*0c10*/  R2UR UR11, R95 ;  /* 0x000000005f0b72ca */ /* 0x000fe400000e0000 */
[----:B------:R-:W-:Y:S02]  /*0c20*/  R2UR UR6, R92 ;  /* 0x000000005c0672ca */ /* 0x000fe400000e0000 */
[----:B------:R-:W-:Y:S02]  /*0c30*/  R2UR UR7, R93 ;  /* 0x000000005d0772ca */ /* 0x000fe400000e0000 */
[----:B------:R-:W4:Y:S01]  /*0c40*/  LDS.128 R92, [UR70+0x46e0] ;  /* 0x0046e046ff5c7984 */ /* 0x000f220008000c00 */
[----:B------:R-:W-:Y:S02]  /*0c50*/  R2UR UR4, R112 ;  /* 0x00000000700472ca */ /* 0x000fe400000e0000 */
[----:B------:R-:W-:-:S02]  /*0c60*/  R2UR UR5, R113 ;  /* 0x00000000710572ca */ /* 0x000fc400000e0000 */
[----:B------:R-:W5:Y:S01]  /*0c70*/  LDS.128 R112, [UR70+0x4710] ;  /* 0x00471046ff707984 */ /* 0x000f620008000c00 */
[----:B------:R-:W-:Y:S02]  /*0c80*/  R2UR UR34, R32 ;  /* 0x00000000202272ca */ /* 0x000fe400000e0000 */
[----:B------:R-:W-:Y:S02]  /*0c90*/  R2UR UR35, R33 ;  /* 0x00000000212372ca */ /* 0x000fe400000e0000 */
[----:B------:R-:W-:Y:S02]  /*0ca0*/  R2UR UR32, R24 ;  /* 0x00000000182072ca */ /* 0x000fe400000e0000 */
[----:B------:R-:W-:Y:S02]  /*0cb0*/  R2UR UR33, R25 ;  /* 0x00000000192172ca */ /* 0x000fe400000e0000 */
[----:B0-----:R-:W-:Y:S02]  /*0cc0*/  R2UR UR74, R68 ;  /* 0x00000000444a72ca */ /* 0x001fe400000e0000 */
[----:B------:R-:W-:Y:S01]  /*0cd0*/  R2UR UR75, R69 ;  /* 0x00000000454b72ca */ /* 0x000fe200000e0000 */
[----:B------:R-:W-:Y:S01]  /*0ce0*/  DFMA R68, R66, R116, RZ ;  /* 0x000000744244722b */ /* 0x000fe200000000ff */
[----:B-1----:R-:W-:-:S02]  /*0cf0*/  R2UR UR66, R80 ;  /* 0x00000000504272ca */ /* 0x002fc400000e0000 */
[----:B------:R-:W-:Y:S01]  /*0d00*/  R2UR UR67, R81 ;  /* 0x00000000514372ca */ /* 0x000fe200000e0000 */
[C---:B--2---:R-:W-:Y:S01]  /*0d10*/  DFMA R80, R116.reuse, R78, RZ ;  /* 0x0000004e7450722b */ /* 0x044fe200000000ff */
[----:B------:R-:W-:Y:S02]  /*0d20*/  R2UR UR72, R76 ;  /* 0x000000004c4872ca */ /* 0x000fe400000e0000 */
[----:B------:R-:W-:Y:S01]  /*0d30*/  R2UR UR73, R77 ;  /* 0x000000004d4972ca */ /* 0x000fe200000e0000 */
[C---:B------:R-:W-:Y:S01]  /*0d40*/  DFMA R76, R116.reuse, R70, RZ ;  /* 0x00000046744c722b */ /* 0x040fe200000000ff */
[----:B------:R-:W-:Y:S02]  /*0d50*/  R2UR UR68, R86 ;  /* 0x00000000564472ca */ /* 0x000fe400000e0000 */
[----:B------:R-:W-:Y:S01]  /*0d60*/  R2UR UR69, R87 ;  /* 0x00000000574572ca */ /* 0x000fe200000e0000 */
[C---:B------:R-:W-:Y:S02]  /*0d70*/  DFMA R86, R116.reuse, R82, RZ ;  /* 0x000000527456722b */ /* 0x040fe400000000ff */
[----:B---3--:R-:W-:-:S02]  /*0d80*/  DFMA R118, R116, R90, RZ ;  /* 0x0000005a7476722b */ /* 0x008fc400000000ff */
[C---:B----4-:R-:W-:Y:S02]  /*0d90*/  DFMA R138, R116.reuse, R94, RZ ;  /* 0x0000005e748a722b */ /* 0x050fe400000000ff */
[----:B-----5:R-:W-:Y:S01]  /*0da0*/  DFMA R116, R116, R114, RZ ;  /* 0x000000727474722b */ /* 0x020fe200000000ff */
[----:B------:R-:W-:Y:S01]  /*0db0*/  R2UR UR12, R8 ;  /* 0x00000000080c72ca */ /* 0x000fe200000e0000 */
[C---:B------:R-:W-:Y:S01]  /*0dc0*/  DFMA R12, R28.reuse, UR32, R104 ;  /* 0x000000201c0c7c2b */ /* 0x040fe20008000068 */
[----:B------:R-:W-:Y:S01]  /*0dd0*/  R2UR UR13, R9 ;  /* 0x00000000090d72ca */ /* 0x000fe200000e0000 */
[----:B------:R-:W-:Y:S01]  /*0de0*/  DFMA R8, R28, UR34, R102 ;  /* 0x000000221c087c2b */ /* 0x000fe20008000066 */
[----:B------:R-:W-:Y:S01]  /*0df0*/  R2UR UR20, R74 ;  /* 0x000000004a1472ca */ /* 0x000fe200000e0000 */
[----:B------:R-:W0:Y:S01]  /*0e00*/  LDS.128 R100, [UR70+0x4660] ;  /* 0x00466046ff647984 */ /* 0x000e220008000c00 */
[----:B------:R-:W-:Y:S01]  /*0e10*/  R2UR UR21, R75 ;  /* 0x000000004b1572ca */ /* 0x000fe200000e0000 */
[-C--:B------:R-:W-:Y:S01]  /*0e20*/  DFMA R140, R108, R132.reuse, R118 ;  /* 0x000000846c8c722b */ /* 0x080fe20000000076 */
[----:B------:R-:W-:Y:S01]  /*0e30*/  R2UR UR18, R72 ;  /* 0x00000000481272ca */ /* 0x000fe200000e0000 */
[----:B------:R-:W1:Y:S01]  /*0e40*/  LDS.128 R104, [UR70+0x4690] ;  /* 0x00469046ff687984 */ /* 0x000e620008000c00 */
[----:B------:R-:W-:Y:S01]  /*0e50*/  R2UR UR19, R73 ;  /* 0x00000000491372ca */ /* 0x000fe200000e0000 */
[----:B------:R-:W-:-:S02]  /*0e60*/  DFMA R144, R84, R132, R116 ;  /* 0x000000845490722b */ /* 0x000fc40000000074 */
[----:B------:R-:W2:Y:S04]  /*0e70*/  LDS.128 R72, [UR70+0x4600] ;  /* 0x00460046ff487984 */ /* 0x000ea80008000c00 */
[----:B------:R-:W3:Y:S01]  /*0e80*/  LDS.128 R116, [UR70+0x46f0] ;  /* 0x0046f046ff747984 */ /* 0x000ee20008000c00 */
[----:B------:R-:W-:Y:S02]  /*0e90*/  DFMA R76, R96, R132, R76 ;  /* 0x00000084604c722b */ /* 0x000fe4000000004c */
[C---:B------:R-:W-:Y:S02]  /*0ea0*/  DFMA R140, R130.reuse, R110, R140 ;  /* 0x0000006e828c722b */ /* 0x040fe4000000008c */
[----:B------:R-:W-:-:S04]  /*0eb0*/  DFMA R144, R130, UR68, R144 ;  /* 0x0000004482907c2b */ /* 0x000fc80008000090 */
[----:B------:R-:W-:Y:S02]  /*0ec0*/  DFMA R76, R130, R98, R76 ;  /* 0x00000062824c722b */ /* 0x000fe4000000004c */
[-C--:B0-----:R-:W-:Y:S02]  /*0ed0*/  DFMA R80, R100, R132.reuse, R80 ;  /* 0x000000846450722b */ /* 0x081fe40000000050 */
[-C--:B-1----:R-:W-:Y:S02]  /*0ee0*/  DFMA R86, R104, R132.reuse, R86 ;  /* 0x000000846856722b */ /* 0x082fe40000000056 */
[-C--:B--2---:R-:W-:Y:S02]  /*0ef0*/  DFMA R68, R72, R132.reuse, R68 ;  /* 0x000000844844722b */ /* 0x084fe40000000044 */
[----:B---3--:R-:W-:Y:S02]  /*0f00*/  DFMA R132, R116, R132, R138 ;  /* 0x000000847484722b */ /* 0x008fe4000000008a */
[----:B------:R-:W-:-:S04]  /*0f10*/  DFMA R80, R130, R102, R80 ;  /* 0x000000668250722b */ /* 0x000fc80000000050 */
[C---:B------:R-:W-:Y:S02]  /*0f20*/  DFMA R68, R130.reuse, R74, R68 ;  /* 0x0000004a8244722b */ /* 0x040fe40000000044 */
[C---:B------:R-:W-:Y:S02]  /*0f30*/  DFMA R138, R130.reuse, R106, R86 ;  /* 0x0000006a828a722b */ /* 0x040fe40000000056 */
[----:B------:R-:W-:Y:S02]  /*0f40*/  DFMA R142, R130, R118, R132 ;  /* 0x00000076828e722b */ /* 0x000fe40000000084 */
[C---:B------:R-:W-:Y:S02]  /*0f50*/  DFMA R132, R128.reuse, UR76, R76 ;  /* 0x0000004c80847c2b */ /* 0x040fe4000800004c */
[C---:B------:R-:W-:Y:S02]  /*0f60*/  DFMA R86, R128.reuse, UR28, R68 ;  /* 0x0000001c80567c2b */ /* 0x040fe40008000044 */
[----:B------:R-:W-:-:S02]  /*0f70*/  DFMA R130, R128, UR22, R80 ;  /* 0x0000001680827c2b */ /* 0x000fc40008000050 */
[C---:B------:R-:W-:Y:S02]  /*0f80*/  DFMA R76, R128.reuse, UR18, R138 ;  /* 0x00000012804c7c2b */ /* 0x040fe4000800008a */
[C---:B------:R-:W-:Y:S02]  /*0f90*/  DFMA R68, R128.reuse, UR14, R140 ;  /* 0x0000000e80447c2b */ /* 0x040fe4000800008c */
[C---:B------:R-:W-:Y:S02]  /*0fa0*/  DFMA R80, R128.reuse, UR12, R142 ;  /* 0x0000000c80507c2b */ /* 0x040fe4000800008e */
[----:B------:R-:W-:Y:S01]  /*0fb0*/  DFMA R144, R128, UR6, R144 ;  /* 0x0000000680907c2b */ /* 0x000fe20008000090 */
[----:B------:R-:W-:Y:S01]  /*0fc0*/  IMAD.MOV.U32 R129, RZ, RZ, 0x44a8 ;  /* 0x000044a8ff817424 */ /* 0x000fe200078e00ff */
[----:B------:R-:W-:-:S03]  /*0fd0*/  R2UR UR71, R11 ;  /* 0x000000000b4772ca */ /* 0x000fc600000e0000 */
[----:B------:R-:W-:Y:S01]  /*0fe0*/  IMAD R2, R2, R129, UR70 ;  /* 0x0000004602027e24 */ /* 0x000fe2000f8e0281 */
[----:B------:R-:W-:Y:S02]  /*0ff0*/  R2UR UR70, R10 ;  /* 0x000000000a4672ca */ /* 0x000fe400000e0000 */
[C---:B------:R-:W-:Y:S02]  /*1000*/  DFMA R144, R4.reuse, UR10, R144 ;  /* 0x0000000a04907c2b */ /* 0x040fe40008000090 */
[C---:B------:R-:W-:Y:S02]  /*1010*/  DFMA R86, R4.reuse, UR30, R86 ;  /* 0x0000001e04567c2b */ /* 0x040fe40008000056 */
[C---:B------:R-:W-:Y:S02]  /*1020*/  DFMA R132, R4.reuse, UR26, R132 ;  /* 0x0000001a04847c2b */ /* 0x040fe40008000084 */
[C---:B------:R-:W-:Y:S02]  /*1030*/  DFMA R130, R4.reuse, UR24, R130 ;  /* 0x0000001804827c2b */ /* 0x040fe40008000082 */
[----:B------:R-:W-:-:S02]  /*1040*/  DFMA R76, R4, UR20, R76 ;  /* 0x00000014044c7c2b */ /* 0x000fc4000800004c */
[C---:B------:R-:W-:Y:S02]  /*1050*/  DFMA R68, R4.reuse, UR16, R68 ;  /* 0x0000001004447c2b */ /* 0x040fe40008000044 */
[----:B------:R-:W-:Y:S01]  /*1060*/  DFMA R80, R4, UR70, R80 ;  /* 0x0000004604507c2b */ /* 0x000fe20008000050 */
[----:B------:R-:W-:-:S05]  /*1070*/  LOP3.LUT R4, R3, 0xffff, RZ, 0xc0, !PT ;  /* 0x0000ffff03047812 */ /* 0x000fca00078ec0ff */
[----:B------:R-:W-:Y:S01]  /*1080*/  IMAD R4, R4, 0x1746, RZ ;  /* 0x0000174604047824 */ /* 0x000fe200078e02ff */
[----:B------:R-:W-:-:S04]  /*1090*/  DADD R6, R6, -R6 ;  /* 0x0000000006067229 */ /* 0x000fc80000000806 */
[----:B------:R-:W-:-:S04]  /*10a0*/  SHF.R.U32.HI R5, RZ, 0x10, R4 ;  /* 0x00000010ff057819 */ /* 0x000fc80000011604 */
[----:B------:R-:W-:Y:S01]  /*10b0*/  PRMT R4, R5, 0x9910, RZ ;  /* 0x0000991005047816 */ /* 0x000fe200000000ff */
[----:B------:R-:W-:Y:S01]  /*10c0*/  IMAD.U32 R32, RZ, RZ, UR72 ;  /* 0x00000048ff207e24 */ /* 0x000fe2000f8e00ff */
[----:B------:R-:W-:Y:S01]  /*10d0*/  DFMA R132, R6, UR72, R132 ;  /* 0x0000004806847c2b */ /* 0x000fe20008000084 */
[----:B------:R-:W-:Y:S01]  /*10e0*/  IMAD.U32 R33, RZ, RZ, UR73 ;  /* 0x00000049ff217e24 */ /* 0x000fe2000f8e00ff */
[----:B------:R-:W-:Y:S01]  /*10f0*/  R2UR UR72, R88 ;  /* 0x00000000584872ca */ /* 0x000fe200000e0000 */
[----:B------:R-:W-:Y:S01]  /*1100*/  IMAD R4, R4, 0xb, RZ ;  /* 0x0000000b04047824 */ /* 0x000fe200078e02ff */
[----:B------:R-:W-:Y:S01]  /*1110*/  R2UR UR73, R89 ;  /* 0x00000000594972ca */ /* 0x000fe200000e0000 */
[C---:B------:R-:W-:Y:S01]  /*1120*/  DFMA R20, R28.reuse, UR38, R20 ;  /* 0x000000261c147c2b */ /* 0x040fe20008000014 */
[----:B------:R-:W-:Y:S01]  /*1130*/  IMAD.U32 R24, RZ, RZ, UR76 ;  /* 0x0000004cff187e24 */ /* 0x000fe2000f8e00ff */
[C---:B------:R-:W-:Y:S01]  /*1140*/  DFMA R16, R28.reuse, UR36, R16 ;  /* 0x000000241c107c2b */ /* 0x040fe20008000010 */
[----:B------:R-:W-:Y:S01]  /*1150*/  IMAD.U32 R25, RZ, RZ, UR77 ;  /* 0x0000004dff197e24 */ /* 0x000fe2000f8e00ff */
[----:B------:R-:W-:Y:S01]  /*1160*/  DFMA R136, R28, UR8, R136 ;  /* 0x000000081c887c2b */ /* 0x000fe20008000088 */
[----:B------:R-:W-:Y:S01]  /*1170*/  IMAD.MOV R4, RZ, RZ, -R4 ;  /* 0x000000ffff047224 */ /* 0x000fe200078e0a04 */
[----:B------:R-:W-:Y:S01]  /*1180*/  DFMA R128, R6, UR74, R86 ;  /* 0x0000004a06807c2b */ /* 0x000fe20008000056 */
[----:B------:R-:W-:Y:S01]  /*1190*/  IMAD.U32 R28, RZ, RZ, UR74 ;  /* 0x0000004aff1c7e24 */ /* 0x000fe2000f8e00ff */
[----:B------:R-:W-:Y:S01]  /*11a0*/  R2UR UR74, R92 ;  /* 0x000000005c4a72ca */ /* 0x000fe200000e0000 */
[----:B------:R-:W-:Y:S01]  /*11b0*/  IMAD.U32 R29, RZ, RZ, UR75 ;  /* 0x0000004bff1d7e24 */ /* 0x000fe2000f8e00ff */
[----:B------:R-:W-:-:S02]  /*11c0*/  R2UR UR75, R93 ;  /* 0x000000005d4b72ca */ /* 0x000fc400000e0000 */
[----:B------:R-:W-:Y:S02]  /*11d0*/  R2UR UR76, R112 ;  /* 0x00000000704c72ca */ /* 0x000fe400000e0000 */
[----:B------:R-:W-:Y:S02]  /*11e0*/  R2UR UR77, R113 ;  /* 0x00000000714d72ca */ /* 0x000fe400000e0000 */
[----:B------:R-:W-:Y:S01]  /*11f0*/  PRMT R4, R4, 0x7710, RZ ;  /* 0x0000771004047816 */ /* 0x000fe200000000ff */
[----:B------:R-:W-:-:S04]  /*1200*/  DFMA R76, R6, UR72, R76 ;  /* 0x00000048064c7c2b */ /* 0x000fc8000800004c */
[----:B------:R-:W-:Y:S01]  /*1210*/  IMAD.IADD R4, R4, 0x1, R3 ;  /* 0x0000000104047824 */ /* 0x000fe200078e0203 */
[C---:B------:R-:W-:Y:S02]  /*1220*/  DFMA R138, R6.reuse, UR66, R130 ;  /* 0x00000042068a7c2b */ /* 0x040fe40008000082 */
[C---:B------:R-:W-:Y:S02]  /*1230*/  DFMA R68, R6.reuse, UR74, R68 ;  /* 0x0000004a06447c2b */ /* 0x040fe40008000044 */
[C---:B------:R-:W-:Y:S02]  /*1240*/  DFMA R144, R6.reuse, UR4, R144 ;  /* 0x0000000406907c2b */ /* 0x040fe40008000090 */
[----:B------:R-:W-:Y:S01]  /*1250*/  DFMA R80, R6, UR76, R80 ;  /* 0x0000004c06507c2b */ /* 0x000fe20008000050 */
[----:B------:R-:W-:Y:S01]  /*1260*/  LOP3.LUT R7, R4, 0xffff, RZ, 0xc0, !PT ;  /* 0x0000ffff04077812 */ /* 0x000fe200078ec0ff */
[----:B------:R-:W-:Y:S01]  /*1270*/  IMAD R6, R5, 0x68, R2 ;  /* 0x0000006805067824 */ /* 0x000fe200078e0202 */
[----:B------:R-:W-:Y:S01]  /*1280*/  DADD R86, R134, -R128 ;  /* 0x0000000086567229 */ /* 0x000fe20000000880 */
[----:B------:R-:W-:Y:S01]  /*1290*/  ISETP.GT.U32.AND P2, PT, R3, 0x8e, PT ;  /* 0x0000008e0300780c */ /* 0x000fe20003f44070 */
[----:B------:R-:W-:-:S02]  /*12a0*/  DADD R4, R16, -R76 ;  /* 0x0000000010047229 */ /* 0x000fc4000000084c */
[----:B------:R-:W-:Y:S02]  /*12b0*/  DADD R134, R134, R128 ;  /* 0x0000000086867229 */ /* 0x000fe40000000080 */
[----:B------:R-:W-:Y:S02]  /*12c0*/  DADD R16, R16, R76 ;  /* 0x0000000010107229 */ /* 0x000fe4000000004c */
[C-C-:B------:R-:W-:Y:S01]  /*12d0*/  DADD R128, R64.reuse, -R132.reuse ;  /* 0x0000000040807229 */ /* 0x140fe20000000884 */
[----:B------:R-:W-:Y:S01]  /*12e0*/  IMAD R77, R7, 0x8, R6 ;  /* 0x00000008074d7824 */ /* 0x000fe200078e0206 */
[----:B------:R-:W-:Y:S02]  /*12f0*/  DADD R130, R64, R132 ;  /* 0x0000000040827229 */ /* 0x000fe40000000084 */
[----:B------:R-:W-:Y:S02]  /*1300*/  DADD R64, R20, -R138 ;  /* 0x0000000014407229 */ /* 0x000fe4000000088a */
[----:B------:R-:W-:-:S02]  /*1310*/  DADD R6, R8, -R68 ;  /* 0x0000000008067229 */ /* 0x000fc40000000844 */
[----:B------:R-:W-:Y:S02]  /*1320*/  DADD R10, R12, -R80 ;  /* 0x000000000c0a7229 */ /* 0x000fe40000000850 */
        /* <DEDUP_REMOVED lines=22> */
.L_x_146:
        /* <DEDUP_REMOVED lines=19> */
[----:B------:R-:W-:Y:S02]  /*15c0*/  ISETP.GE.U32.AND P2, PT, R12, 0x16, PT ;  /* 0x000000160c00780c */ /* 0x000fe40003f46070 */
        /* <DEDUP_REMOVED lines=21> */
[----:B------:R-:W-:Y:S02]  /*1720*/  DADD R10, R10, -R4 ;  /* 0x000000000a0a7229 */ /* 0x000fe40000000804 */
[C-C-:B-1----:R-:W-:Y:S02]  /*1730*/  DADD R64, R16.reuse, R20.reuse ;  /* 0x0000000010407229 */ /* 0x142fe40000000014 */
[----:B------:R-:W-:Y:S02]  /*1740*/  DADD R4, R16, -R20 ;  /* 0x0000000010047229 */ /* 0x000fe40000000814 */
[----:B------:R-:W-:Y:S01]  /*1750*/  DFMA R92, R120, R6, RZ ;  /* 0x00000006785c722b */ /* 0x000fe200000000ff */
[----:B------:R-:W0:Y:S01]  /*1760*/  LDS.64 R16, [R13+0x2d8] ;  /* 0x0002d8000d107984 */ /* 0x000e220000000a00 */
[C---:B------:R-:W-:Y:S02]  /*1770*/  DFMA R112, R6.reuse, R14, RZ ;  /* 0x0000000e0670722b */ /* 0x040fe400000000ff */
[C---:B------:R-:W-:Y:S01]  /*1780*/  DFMA R128, R6.reuse, R18, RZ ;  /* 0x000000120680722b */ /* 0x040fe200000000ff */
[----:B------:R-:W-:Y:S01]  /*1790*/  LDS.64 R20, [R13+0x1a0] ;  /* 0x0001a0000d147984 */ /* 0x000fe20000000a00 */
[----:B------:R-:W-:-:S02]  /*17a0*/  DFMA R86, R6, R22, RZ ;  /* 0x000000160656722b */ /* 0x000fc400000000ff */
[C---:B------:R-:W-:Y:S02]  /*17b0*/  DFMA R80, R6.reuse, R30, RZ ;  /* 0x0000001e0650722b */ /* 0x040fe400000000ff */
[C---:B------:R-:W-:Y:S02]  /*17c0*/  DFMA R88, R6.reuse, R34, RZ ;  /* 0x000000220658722b */ /* 0x040fe400000000ff */
[----:B------:R-:W-:Y:S02]  /*17d0*/  DFMA R6, R6, R26, RZ ;  /* 0x0000001a0606722b */ /* 0x000fe400000000ff */
[-C--:B------:R-:W-:Y:S02]  /*17e0*/  DFMA R92, R40, R64.reuse, R92 ;  /* 0x00000040285c722b */ /* 0x080fe4000000005c */
[-C--:B------:R-:W-:Y:S02]  /*17f0*/  DFMA R112, R44, R64.reuse, R112 ;  /* 0x000000402c70722b */ /* 0x080fe40000000070 */
[----:B------:R-:W-:-:S02]  /*1800*/  DFMA R128, R48, R64, R128 ;  /* 0x000000403080722b */ /* 0x000fc40000000080 */
[-C--:B------:R-:W-:Y:S02]  /*1810*/  DFMA R86, R52, R64.reuse, R86 ;  /* 0x000000403456722b */ /* 0x080fe40000000056 */
[-C--:B------:R-:W-:Y:S02]  /*1820*/  DFMA R80, R56, R64.reuse, R80 ;  /* 0x000000403850722b */ /* 0x080fe40000000050 */
[-C--:B------:R-:W-:Y:S02]  /*1830*/  DFMA R88, R60, R64.reuse, R88 ;  /* 0x000000403c58722b */ /* 0x080fe40000000058 */
[----:B------:R-:W-:Y:S01]  /*1840*/  DFMA R142, R36, R64, R6 ;  /* 0x00000040248e722b */ /* 0x000fe20000000006 */
[----:B------:R-:W1:Y:S01]  /*1850*/  LDS.64 R64, [R13+0x270] ;  /* 0x000270000d407984 */ /* 0x000e620000000a00 */
[C-C-:B--2---:R-:W-:Y:S02]  /*1860*/  DADD R130, R8.reuse, R76.reuse ;  /* 0x0000000008827229 */ /* 0x144fe4000000004c */
[----:B------:R-:W-:Y:S01]  /*1870*/  DADD R8, R8, -R76 ;  /* 0x0000000008087229 */ /* 0x000fe2000000084c */
[----:B------:R-:W2:Y:S05]  /*1880*/  LDS.64 R6, [R13+0x208] ;  /* 0x000208000d067984 */ /* 0x000eaa0000000a00 */
[----:B------:R-:W-:-:S02]  /*1890*/  DFMA R76, R130, R42, R92 ;  /* 0x0000002a824c722b */ /* 0x000fc4000000005c */
[----:B------:R-:W-:Y:S02]  /*18a0*/  DFMA R86, R130, R54, R86 ;  /* 0x000000368256722b */ /* 0x000fe40000000056 */
[----:B0-----:R-:W-:Y:S02]  /*18b0*/  DADD R92, R68, R16 ;  /* 0x00000000445c7229 */ /* 0x001fe40000000010 */
[C---:B------:R-:W-:Y:S02]  /*18c0*/  DFMA R80, R130.reuse, R58, R80 ;  /* 0x0000003a8250722b */ /* 0x040fe40000000050 */
[C---:B------:R-:W-:Y:S02]  /*18d0*/  DFMA R138, R130.reuse, R46, R112 ;  /* 0x0000002e828a722b */ /* 0x040fe40000000070 */
[C---:B------:R-:W-:Y:S02]  /*18e0*/  DFMA R128, R130.reuse, R50, R128 ;  /* 0x000000328280722b */ /* 0x040fe40000000080 */
[----:B------:R-:W-:-:S02]  /*18f0*/  DFMA R140, R130, R62, R88 ;  /* 0x0000003e828c722b */ /* 0x000fc40000000058 */
[----:B------:R-:W-:Y:S02]  /*1900*/  DFMA R142, R130, UR58, R142 ;  /* 0x0000003a828e7c2b */ /* 0x000fe4000800008e */
[----:B------:R-:W-:Y:S02]  /*1910*/  DFMA R88, R92, UR52, R86 ;  /* 0x000000345c587c2b */ /* 0x000fe40008000056 */
[----:B------:R-:W-:Y:S02]  /*1920*/  DADD R16, R68, -R16 ;  /* 0x0000000044107229 */ /* 0x000fe40000000810 */
        /* <DEDUP_REMOVED lines=9> */
[----:B------:R-:W-:Y:S02]  /*19c0*/  DFMA R142, R92, UR44, R142 ;  /* 0x0000002c5c8e7c2b */ /* 0x000fe4000800008e */
[C-C-:B-1----:R-:W-:Y:S02]  /*19d0*/  DADD R128, R20.reuse, R64.reuse ;  /* 0x0000000014807229 */ /* 0x142fe40000000040 */
[----:B------:R-:W-:Y:S02]  /*19e0*/  DADD R20, R20, -R64 ;  /* 0x0000000014147229 */ /* 0x000fe40000000840 */
[----:B--2---:R-:W-:Y:S02]  /*19f0*/  DADD R92, R6, R6 ;  /* 0x00000000065c7229 */ /* 0x004fe40000000006 */
[----:B------:R-:W-:Y:S02]  /*1a00*/  DFMA R140, R10, R82, RZ ;  /* 0x000000520a8c722b */ /* 0x000fe400000000ff */
[----:B------:R-:W-:-:S02]  /*1a10*/  DFMA R64, R128, UR64, R112 ;  /* 0x0000004080407c2b */ /* 0x000fc40008000070 */
[----:B------:R-:W-:Y:S02]  /*1a20*/  DFMA R76, R128, UR62, R76 ;  /* 0x0000003e804c7c2b */ /* 0x000fe4000800004c */
[----:B------:R-:W-:Y:S02]  /*1a30*/  DMUL R92, R92, 0.5 ;  /* 0x3fe000005c5c7828 */ /* 0x000fe40000000000 */
[C---:B------:R-:W-:Y:S02]  /*1a40*/  DFMA R68, R128.reuse, UR60, R68 ;  /* 0x0000003c80447c2b */ /* 0x040fe40008000044 */
[C---:B------:R-:W-:Y:S02]  /*1a50*/  DFMA R112, R128.reuse, UR54, R88 ;  /* 0x0000003680707c2b */ /* 0x040fe40008000058 */
[C---:B------:R-:W-:Y:S02]  /*1a60*/  DFMA R130, R128.reuse, UR50, R86 ;  /* 0x0000003280827c2b */ /* 0x040fe40008000056 */
[----:B------:R-:W-:-:S02]  /*1a70*/  DFMA R138, R128, UR46, R80 ;  /* 0x0000002e808a7c2b */ /* 0x000fc40008000050 */
[----:B------:R-:W-:Y:S02]  /*1a80*/  DFMA R142, R128, UR40, R142 ;  /* 0x00000028808e7c2b */ /* 0x000fe4000800008e */
        /* <DEDUP_REMOVED lines=9> */
[C---:B------:R-:W-:Y:S02]  /*1b20*/  DFMA R68, R92.reuse, UR32, R138 ;  /* 0x000000205c447c2b */ /* 0x040fe4000800008a */
[----:B------:R-:W-:Y:S02]  /*1b30*/  DFMA R92, R92, UR8, R142 ;  /* 0x000000085c5c7c2b */ /* 0x000fe4000800008e */
[----:B------:R-:W-:Y:S02]  /*1b40*/  DFMA R142, R66, R10, RZ ;  /* 0x0000000a428e722b */ /* 0x000fe400000000ff */
[C---:B------:R-:W-:Y:S02]  /*1b50*/  DFMA R128, R10.reuse, R70, RZ ;  /* 0x000000460a80722b */ /* 0x040fe400000000ff */
[C---:B------:R-:W-:Y:S02]  /*1b60*/  DFMA R130, R10.reuse, R78, RZ ;  /* 0x0000004e0a82722b */ /* 0x040fe400000000ff */
[----:B------:R-:W-:-:S02]  /*1b70*/  DFMA R138, R10, R90, RZ ;  /* 0x0000005a0a8a722b */ /* 0x000fc400000000ff */
[C---:B------:R-:W-:Y:S02]  /*1b80*/  DFMA R112, R10.reuse, R94, RZ ;  /* 0x0000005e0a70722b */ /* 0x040fe400000000ff */
[----:B------:R-:W-:Y:S02]  /*1b90*/  DFMA R10, R10, R114, RZ ;  /* 0x000000720a0a722b */ /* 0x000fe400000000ff */
[-C--:B------:R-:W-:Y:S02]  /*1ba0*/  DFMA R142, R72, R4.reuse, R142 ;  /* 0x00000004488e722b */ /* 0x080fe4000000008e */
[-C--:B------:R-:W-:Y:S02]  /*1bb0*/  DFMA R128, R96, R4.reuse, R128 ;  /* 0x000000046080722b */ /* 0x080fe40000000080 */
[-C--:B------:R-:W-:Y:S02]  /*1bc0*/  DFMA R130, R100, R4.reuse, R130 ;  /* 0x000000046482722b */ /* 0x080fe40000000082 */
[----:B------:R-:W-:-:S02]  /*1bd0*/  DFMA R140, R104, R4, R140 ;  /* 0x00000004688c722b */ /* 0x000fc4000000008c */
[-C--:B------:R-:W-:Y:S02]  /*1be0*/  DFMA R138, R108, R4.reuse, R138 ;  /* 0x000000046c8a722b */ /* 0x080fe4000000008a */
[-C--:B------:R-:W-:Y:S02]  /*1bf0*/  DFMA R112, R116, R4.reuse, R112 ;  /* 0x000000047470722b */ /* 0x080fe40000000070 */
[----:B------:R-:W-:Y:S02]  /*1c00*/  DFMA R10, R84, R4, R10 ;  /* 0x00000004540a722b */ /* 0x000fe4000000000a */
[C---:B------:R-:W-:Y:S02]  /*1c10*/  DFMA R4, R8.reuse, R74, R142 ;  /* 0x0000004a0804722b */ /* 0x040fe4000000008e */
[C---:B------:R-:W-:Y:S02]  /*1c20*/  DFMA R128, R8.reuse, R98, R128 ;  /* 0x000000620880722b */ /* 0x040fe40000000080 */
[----:B------:R-:W-:-:S02]  /*1c30*/  DFMA R130, R8, R102, R130 ;  /* 0x000000660882722b */ /* 0x000fc40000000082 */
[----:B------:R-:W-:Y:S02]  /*1c40*/  DFMA R10, R8, UR68, R10 ;  /* 0x00000044080a7c2b */ /* 0x000fe4000800000a */
[C---:B------:R-:W-:Y:S02]  /*1c50*/  DFMA R4, R16.reuse, UR28, R4 ;  /* 0x0000001c10047c2b */ /* 0x040fe40008000004 */
[----:B------:R-:W-:Y:S01]  /*1c60*/  DFMA R128, R16, UR72, R128 ;  /* 0x0000004810807c2b */ /* 0x000fe20008000080 */
[----:B------:R-:W-:Y:S01]  /*1c70*/  R2UR.FILL UR73, R133 ;  /* 0x00000000854972ca */ /* 0x000fe200004e0000 */
[C---:B------:R-:W-:Y:S01]  /*1c80*/  DFMA R140, R8.reuse, R106, R140 ;  /* 0x0000006a088c722b */ /* 0x040fe2000000008c */
[----:B------:R-:W-:Y:S01]  /*1c90*/  R2UR.FILL UR72, R137 ;  /* 0x00000000894872ca */ /* 0x000fe200004e0000 */
[C---:B------:R-:W-:Y:S02]  /*1ca0*/  DFMA R138, R8.reuse, R110, R138 ;  /* 0x0000006e088a722b */ /* 0x040fe4000000008a */
[----:B------:R-:W-:-:S02]  /*1cb0*/  DFMA R112, R8, R118, R112 ;  /* 0x000000760870722b */ /* 0x000fc40000000070 */
[----:B------:R-:W-:Y:S02]  /*1cc0*/  DADD R6, R6, -R6 ;  /* 0x0000000006067229 */ /* 0x000fe40000000806 */
[C---:B------:R-:W-:Y:S02]  /*1cd0*/  DFMA R4, R20.reuse, UR30, R4 ;  /* 0x0000001e14047c2b */ /* 0x040fe40008000004 */
[----:B------:R-:W-:Y:S02]  /*1ce0*/  DFMA R128, R20, UR26, R128 ;  /* 0x0000001a14807c2b */ /* 0x000fe40008000080 */
[C---:B------:R-:W-:Y:S02]  /*1cf0*/  DFMA R10, R16.reuse, UR6, R10 ;  /* 0x00000006100a7c2b */ /* 0x040fe4000800000a */
[C---:B------:R-:W-:Y:S02]  /*1d00*/  DFMA R130, R16.reuse, UR22, R130 ;  /* 0x0000001610827c2b */ /* 0x040fe40008000082 */
[----:B------:R-:W-:-:S02]  /*1d10*/  DFMA R140, R16, UR18, R140 ;  /* 0x00000012108c7c2b */ /* 0x000fc4000800008c */
        /* <DEDUP_REMOVED lines=17> */
[----:B------:R-:W-:Y:S02]  /*1e30*/  DFMA R112, R6, UR76, R112 ;  /* 0x0000004c06707c2b */ /* 0x000fe40008000070 */
[----:B------:R-:W-:Y:S02]  /*1e40*/  DADD R6, R64, -R4 ;  /* 0x0000000040067229 */ /* 0x000fe40000000804 */
[----:B------:R-:W-:Y:S02]  /*1e50*/  DADD R92, R92, R10 ;  /* 0x000000005c5c7229 */ /* 0x000fe4000000000a */
[----:B------:R-:W-:Y:S02]  /*1e60*/  DADD R4, R64, R4 ;  /* 0x0000000040047229 */ /* 0x000fe40000000004 */
[----:B------:R-:W-:Y:S01]  /*1e70*/  DADD R8, R88, -R128 ;  /* 0x0000000058087229 */ /* 0x000fe20000000880 */
[----:B------:R1:W-:Y:S01]  /*1e80*/  STS.64 [R13+0x4e0], R6 ;  /* 0x0004e0060d007388 */ /* 0x0003e20000000a00 */
[----:B------:R-:W-:-:S02]  /*1e90*/  DADD R10, R86, -R130 ;  /* 0x00000000560a7229 */ /* 0x000fc40000000882 */
[----:B------:R-:W-:Y:S01]  /*1ea0*/  DADD R16, R80, -R140 ;  /* 0x0000000050107229 */ /* 0x000fe2000000088c */
[----:B------:R1:W-:Y:S01]  /*1eb0*/  STS.64 [R13], R4 ;  /* 0x000000040d007388 */ /* 0x0003e20000000a00 */
        /* <DEDUP_REMOVED lines=19> */
.L_x_145:
[----:B------:R-:W-:Y:S05]  /*1ff0*/  BSYNC.RECONVERGENT B0 ;  /* 0x0000000000007941 */ /* 0x000fea0003800200 */
.L_x_144:
[----:B------:R-:W-:Y:S06]  /*2000*/  BAR.SYNC.DEFER_BLOCKING 0x0 ;  /* 0x0000000000007b1d */ /* 0x000fec0000010000 */
[----:B------:R-:W-:Y:S04]  /*2010*/  BSSY.RECONVERGENT B0, `(.L_x_147) ;  /* 0x0000172000007945 */ /* 0x000fe80003800200 */
[----:B------:R-:W-:Y:S05]  /*2020*/  @P1 BRA `(.L_x_148) ;  /* 0x0000001400c01947 */ /* 0x000fea0003800000 */
.L_x_149:
[----:B01----:R-:W-:Y:S02]  /*2030*/  PRMT R4, R3, 0x9910, RZ ;  /* 0x0000991003047816 */ /* 0x003fe400000000ff */
[----:B------:R-:W-:Y:S02]  /*2040*/  CS2R R148, SRZ ;  /* 0x0000000000947805 */ /* 0x000fe4000001ff00 */
[----:B------:R-:W-:Y:S01]  /*2050*/  MOV.SPILL R152, UR5 ;  /* 0x0000000500987c02 */ /* 0x000fe20009000f00 */
[----:B------:R-:W-:Y:S01]  /*2060*/  UMOV UR5, 0xa90d ;  /* 0x0000a90d00057882 */ /* 0x000fe20000000000 */
[----:B------:R-:W-:Y:S01]  /*2070*/  MOV.SPILL R153, UR4 ;  /* 0x0000000400997c02 */ /* 0x000fe20009000f00 */
[----:B------:R-:W-:Y:S01]  /*2080*/  IMAD R4, R4, 0x4f, RZ ;  /* 0x0000004f04047824 */ /* 0x000fe200078e02ff */
[----:B------:R-:W-:Y:S02]  /*2090*/  MOV.SPILL R151, UR58 ;  /* 0x0000003a00977c02 */ /* 0x000fe40009000f00 */
[----:B------:R-:W-:-:S02]  /*20a0*/  R2UR UR4, R124 ;  /* 0x000000007c0472ca */ /* 0x000fc400000e0000 */
[----:B------:R-:W-:Y:S02]  /*20b0*/  LOP3.LUT R4, R4, 0xffff, RZ, 0xc0, !PT ;  /* 0x0000ffff04047812 */ /* 0x000fe400078ec0ff */
[----:B------:R-:W-:Y:S02]  /*20c0*/  MOV.SPILL R150, UR52 ;  /* 0x0000003400967c02 */ /* 0x000fe40009000f00 */
[----:B------:R-:W-:Y:S02]  /*20d0*/  SHF.R.U32.HI R4, RZ, 0xa, R4 ;  /* 0x0000000aff047819 */ /* 0x000fe40000011604 */
[----:B--2---:R-:W-:Y:S02]  /*20e0*/  MOV.SPILL R16, UR57 ;  /* 0x0000003900107c02 */ /* 0x004fe40009000f00 */
[----:B------:R-:W-:-:S05]  /*20f0*/  PRMT R5, R4, 0x9910, RZ ;  /* 0x0000991004057816 */ /* 0x000fca00000000ff */
[----:B------:R-:W-:-:S04]  /*2100*/  IMAD R5, R5, 0xd, RZ ;  /* 0x0000000d05057824 */ /* 0x000fc800078e02ff */
[----:B------:R-:W-:-:S05]  /*2110*/  IMAD.MOV R5, RZ, RZ, -R5 ;  /* 0x000000ffff057224 */ /* 0x000fca00078e0a05 */
[----:B------:R-:W-:-:S05]  /*2120*/  PRMT R6, R5, 0x7710, RZ ;  /* 0x0000771005067816 */ /* 0x000fca00000000ff */
[----:B------:R-:W-:-:S05]  /*2130*/  IMAD.IADD R5, R6, 0x1, R3 ;  /* 0x0000000106057824 */ /* 0x000fca00078e0203 */
[----:B------:R-:W-:Y:S02]  /*2140*/  LOP3.LUT R6, R5, 0xff, RZ, 0xc0, !PT ;  /* 0x000000ff05067812 */ /* 0x000fe400078ec0ff */
[----:B------:R-:W-:Y:S02]  /*2150*/  LOP3.LUT R5, R4, 0xffff, RZ, 0xc0, !PT ;  /* 0x0000ffff04057812 */ /* 0x000fe400078ec0ff */
[C---:B------:R-:W-:Y:S02]  /*2160*/  PRMT R17, R6.reuse, 0x5410, R4 ;  /* 0x0000541006117816 */ /* 0x040fe40000000004 */
[----:B------:R-:W-:Y:S01]  /*2170*/  MOV.SPILL R4, UR43 ;  /* 0x0000002b00047c02 */ /* 0x000fe20009000f00 */
[----:B------:R-:W-:Y:S02]  /*2180*/  IMAD R5, R5, 0x548, R2 ;  /* 0x0000054805057824 */ /* 0x000fe400078e0202 */
[----:B------:R-:W-:Y:S01]  /*2190*/  IDP.2A.LO.U16.U8 R17, R17, UR5, RZ ;  /* 0x0000000511117c26 */ /* 0x000fe200080010ff */
[----:B------:R-:W-:Y:S01]  /*21a0*/  R2UR UR5, R125 ;  /* 0x000000007d0572ca */ /* 0x000fe200000e0000 */
        /* <DEDUP_REMOVED lines=21> */
[----:B------:R-:W-:Y:S02]  /*2300*/  DFMA R86, R86, R26, RZ ;  /* 0x0000001a5656722b */ /* 0x000fe400000000ff */
[-C--:B------:R-:W-:Y:S02]  /*2310*/  DFMA R10, R40, R130.reuse, R10 ;  /* 0x00000082280a722b */ /* 0x080fe4000000000a */
[----:B------:R-:W-:-:S02]  /*2320*/  DFMA R12, R44, R130, R12 ;  /* 0x000000822c0c722b */ /* 0x000fc4000000000c */
[-C--:B------:R-:W-:Y:S02]  /*2330*/  DFMA R64, R48, R130.reuse, R64 ;  /* 0x000000823040722b */ /* 0x080fe40000000040 */
[-C--:B------:R-:W-:Y:S02]  /*2340*/  DFMA R68, R52, R130.reuse, R68 ;  /* 0x000000823444722b */ /* 0x080fe40000000044 */
[-C--:B------:R-:W-:Y:S02]  /*2350*/  DFMA R76, R56, R130.reuse, R76 ;  /* 0x00000082384c722b */ /* 0x080fe4000000004c */
[-C--:B------:R-:W-:Y:S02]  /*2360*/  DFMA R112, R60, R130.reuse, R80 ;  /* 0x000000823c70722b */ /* 0x080fe40000000050 */
[----:B------:R-:W-:Y:S02]  /*2370*/  DFMA R130, R36, R130, R86 ;  /* 0x000000822482722b */ /* 0x000fe40000000056 */
[----:B--2---:R-:W-:-:S02]  /*2380*/  DADD R128, R142, R6 ;  /* 0x000000008e807229 */ /* 0x004fc40000000006 */
[----:B------:R-:W-:Y:S01]  /*2390*/  DADD R142, R142, -R6 ;  /* 0x000000008e8e7229 */ /* 0x000fe20000000806 */
[----:B------:R-:W-:Y:S01]  /*23a0*/  MOV.SPILL R6, UR59 ;  /* 0x0000003b00067c02 */ /* 0x000fe20009000f00 */
[C---:B------:R-:W-:Y:S01]  /*23b0*/  DFMA R134, R144.reuse, R78, RZ ;  /* 0x0000004e9086722b */ /* 0x040fe200000000ff */
[----:B------:R-:W-:Y:S01]  /*23c0*/  MOV.SPILL R7, UR42 ;  /* 0x0000002a00077c02 */ /* 0x000fe20009000f00 */
[----:B------:R-:W-:Y:S02]  /*23d0*/  DFMA R136, R144, R82, RZ ;  /* 0x000000529088722b */ /* 0x000fe400000000ff */
[C---:B------:R-:W-:Y:S01]  /*23e0*/  DFMA R130, R128.reuse, UR58, R130 ;  /* 0x0000003a80827c2b */ /* 0x040fe20008000082 */
[----:B------:R-:W-:Y:S01]  /*23f0*/  R2UR UR58, R122 ;  /* 0x000000007a3a72ca */ /* 0x000fe200000e0000 */
[C---:B------:R-:W-:Y:S01]  /*2400*/  DFMA R86, R128.reuse, R50, R64 ;  /* 0x000000328056722b */ /* 0x040fe20000000040 */
[----:B------:R-:W-:Y:S01]  /*2410*/  R2UR UR59, R123 ;  /* 0x000000007b3b72ca */ /* 0x000fe200000e0000 */
[----:B------:R-:W-:-:S02]  /*2420*/  DFMA R10, R128, R42, R10 ;  /* 0x0000002a800a722b */ /* 0x000fc4000000000a */
[C---:B------:R-:W-:Y:S02]  /*2430*/  DFMA R12, R128.reuse, R46, R12 ;  /* 0x0000002e800c722b */ /* 0x040fe4000000000c */
[C---:B------:R-:W-:Y:S02]  /*2440*/  DFMA R80, R128.reuse, R54, R68 ;  /* 0x000000368050722b */ /* 0x040fe40000000044 */
[C---:B------:R-:W-:Y:S02]  /*2450*/  DFMA R76, R128.reuse, R58, R76 ;  /* 0x0000003a804c722b */ /* 0x040fe4000000004c */
[----:B------:R-:W-:Y:S02]  /*2460*/  DFMA R112, R128, R62, R112 ;  /* 0x0000003e8070722b */ /* 0x000fe40000000070 */
[----:B---3--:R-:W-:Y:S02]  /*2470*/  DADD R64, R8, R88 ;  /* 0x0000000008407229 */ /* 0x008fe40000000058 */
[----:B----4-:R-:W-:-:S02]  /*2480*/  DADD R128, R92, R20 ;  /* 0x000000005c807229 */ /* 0x010fc40000000014 */
[C---:B------:R-:W-:Y:S02]  /*2490*/  DFMA R138, R144.reuse, R90, RZ ;  /* 0x0000005a908a722b */ /* 0x040fe400000000ff */
[----:B------:R-:W-:Y:S02]  /*24a0*/  DFMA R140, R144, R94, RZ ;  /* 0x0000005e908c722b */ /* 0x000fe400000000ff */
[C---:B------:R-:W-:Y:S01]  /*24b0*/  DFMA R132, R64.reuse, UR58, R10 ;  /* 0x0000003a40847c2b */ /* 0x040fe2000800000a */
[----:B------:R-:W0:Y:S01]  /*24c0*/  LDCU UR58, c[0x0][0x380] ;  /* 0x00007000ff3a77ac */ /* 0x000e220008000800 */
[C---:B------:R-:W-:Y:S01]  /*24d0*/  DFMA R68, R64.reuse, UR4, R12 ;  /* 0x0000000440447c2b */ /* 0x040fe2000800000c */
[----:B------:R-:W-:Y:S01]  /*24e0*/  MOV.SPILL R11, UR49 ;  /* 0x00000031000b7c02 */ /* 0x000fe20009000f00 */
[C---:B------:R-:W-:Y:S01]  /*24f0*/  DFMA R86, R64.reuse, UR56, R86 ;  /* 0x0000003840567c2b */ /* 0x040fe20008000056 */
[----:B------:R-:W1:Y:S01]  /*2500*/  LDCU.64 UR4, c[0x0][0x358] ;  /* 0x00006b00ff0477ac */ /* 0x000e620008000a00 */
[C---:B------:R-:W-:Y:S01]  /*2510*/  DFMA R80, R64.reuse, UR52, R80 ;  /* 0x0000003440507c2b */ /* 0x040fe20008000050 */
[----:B------:R-:W-:Y:S01]  /*2520*/  MOV.SPILL R10, UR48 ;  /* 0x00000030000a7c02 */ /* 0x000fe20009000f00 */
[C---:B------:R-:W-:Y:S01]  /*2530*/  DFMA R76, R64.reuse, UR48, R76 ;  /* 0x00000030404c7c2b */ /* 0x040fe2000800004c */
[----:B------:R-:W-:Y:S01]  /*2540*/  R2UR UR48, R24 ;  /* 0x00000000183072ca */ /* 0x000fe200000e0000 */
[C---:B------:R-:W-:Y:S01]  /*2550*/  DFMA R112, R64.reuse, UR42, R112 ;  /* 0x0000002a40707c2b */ /* 0x040fe20008000070 */
[----:B------:R-:W-:Y:S01]  /*2560*/  R2UR UR49, R25 ;  /* 0x00000000193172ca */ /* 0x000fe200000e0000 */
[----:B------:R-:W-:Y:S01]  /*2570*/  DFMA R130, R64, UR44, R130 ;  /* 0x0000002c40827c2b */ /* 0x000fe20008000082 */
[----:B------:R-:W-:Y:S01]  /*2580*/  MOV.SPILL R12, UR53 ;  /* 0x00000035000c7c02 */ /* 0x000fe20009000f00 */
[----:B------:R-:W-:-:S02]  /*2590*/  DFMA R64, R128, UR64, R132 ;  /* 0x0000004080407c2b */ /* 0x000fc40008000084 */
[-C--:B------:R-:W-:Y:S02]  /*25a0*/  DFMA R134, R100, R146.reuse, R134 ;  /* 0x000000926486722b */ /* 0x080fe40000000086 */
[-C--:B------:R-:W-:Y:S02]  /*25b0*/  DFMA R136, R104, R146.reuse, R136 ;  /* 0x000000926888722b */ /* 0x080fe40000000088 */
[-C--:B------:R-:W-:Y:S02]  /*25c0*/  DFMA R138, R108, R146.reuse, R138 ;  /* 0x000000926c8a722b */ /* 0x080fe4000000008a */
[----:B------:R-:W-:Y:S02]  /*25d0*/  DFMA R140, R116, R146, R140 ;  /* 0x00000092748c722b */ /* 0x000fe4000000008c */
[----:B------:R-:W-:Y:S02]  /*25e0*/  DADD R88, R8, -R88 ;  /* 0x0000000008587229 */ /* 0x000fe40000000858 */
[----:B------:R-:W-:Y:S01]  /*25f0*/  DADD R92, R92, -R20 ;  /* 0x000000005c5c7229 */ /* 0x000fe20000000814 */
[----:B------:R-:W-:Y:S01]  /*2600*/  MOV.SPILL R8, UR46 ;  /* 0x0000002e00087c02 */ /* 0x000fe20009000f00 */
[C---:B------:R-:W-:Y:S01]  /*2610*/  DFMA R68, R128.reuse, UR62, R68 ;  /* 0x0000003e80447c2b */ /* 0x040fe20008000044 */
[----:B------:R-:W-:Y:S01]  /*2620*/  MOV.SPILL R20, UR47 ;  /* 0x0000002f00147c02 */ /* 0x000fe20009000f00 */
[C---:B------:R-:W-:Y:S01]  /*2630*/  DFMA R86, R128.reuse, UR60, R86 ;  /* 0x0000003c80567c2b */ /* 0x040fe20008000056 */
[----:B------:R-:W-:Y:S01]  /*2640*/  R2UR UR59, R127 ;  /* 0x000000007f3b72ca */ /* 0x000fe200000e0000 */
[C---:B------:R-:W-:Y:S01]  /*2650*/  DFMA R80, R128.reuse, UR54, R80 ;  /* 0x0000003680507c2b */ /* 0x040fe20008000050 */
[----:B------:R-:W-:Y:S01]  /*2660*/  MOV.SPILL R13, UR51 ;  /* 0x00000033000d7c02 */ /* 0x000fe20009000f00 */
[----:B------:R-:W-:-:S02]  /*2670*/  DFMA R76, R128, UR50, R76 ;  /* 0x00000032804c7c2b */ /* 0x000fc4000800004c */
[C---:B------:R-:W-:Y:S01]  /*2680*/  DFMA R112, R128.reuse, UR46, R112 ;  /* 0x0000002e80707c2b */ /* 0x040fe20008000070 */
[----:B------:R-:W-:Y:S01]  /*2690*/  R2UR UR52, R38 ;  /* 0x00000000263472ca */ /* 0x000fe200000e0000 */
[----:B------:R-:W-:Y:S01]  /*26a0*/  DFMA R128, R128, UR40, R130 ;  /* 0x0000002880807c2b */ /* 0x000fe20008000082 */
[----:B------:R-:W-:Y:S01]  /*26b0*/  R2UR UR53, R39 ;  /* 0x00000000273572ca */ /* 0x000fe200000e0000 */
[----:B------:R-:W-:Y:S01]  /*26c0*/  DFMA R130, R66, R144, RZ ;  /* 0x000000904282722b */ /* 0x000fe200000000ff */
[----:B------:R-:W-:Y:S01]  /*26d0*/  MOV.SPILL R21, UR50 ;  /* 0x0000003200157c02 */ /* 0x000fe20009000f00 */
[C---:B------:R-:W-:Y:S01]  /*26e0*/  DFMA R132, R144.reuse, R70, RZ ;  /* 0x000000469084722b */ /* 0x040fe200000000ff */
[----:B------:R-:W-:Y:S01]  /*26f0*/  R2UR UR42, R122 ;  /* 0x000000007a2a72ca */ /* 0x000fe200000e0000 */
[----:B------:R-:W-:Y:S01]  /*2700*/  DFMA R144, R144, R114, RZ ;  /* 0x000000729090722b */ /* 0x000fe200000000ff */
[----:B------:R-:W-:Y:S01]  /*2710*/  R2UR UR43, R123 ;  /* 0x000000007b2b72ca */ /* 0x000fe200000e0000 */
[----:B------:R-:W-:Y:S01]  /*2720*/  DFMA R134, R142, R102, R134 ;  /* 0x000000668e86722b */ /* 0x000fe20000000086 */
[----:B------:R-:W-:Y:S01]  /*2730*/  MOV.SPILL R9, UR56 ;  /* 0x0000003800097c02 */ /* 0x000fe20009000f00 */
[----:B------:R-:W-:-:S02]  /*2740*/  DFMA R130, R72, R146, R130 ;  /* 0x000000924882722b */ /* 0x000fc40000000082 */
[-C--:B------:R-:W-:Y:S02]  /*2750*/  DFMA R132, R96, R146.reuse, R132 ;  /* 0x000000926084722b */ /* 0x080fe40000000084 */
[----:B------:R-:W-:Y:S02]  /*2760*/  DFMA R146, R84, R146, R144 ;  /* 0x000000925492722b */ /* 0x000fe40000000090 */
[----:B------:R-:W2:Y:S01]  /*2770*/  @!P0 LDC.64 R144, c[0x0][0x388] ;  /* 0x0000e200ff908b82 */ /* 0x000ea20000000a00 */
[C---:B------:R-:W-:Y:S02]  /*2780*/  DFMA R136, R142.reuse, R106, R136 ;  /* 0x0000006a8e88722b */ /* 0x040fe40000000088 */
[C---:B------:R-:W-:Y:S02]  /*2790*/  DFMA R130, R142.reuse, R74, R130 ;  /* 0x0000004a8e82722b */ /* 0x040fe40000000082 */
[C---:B------:R-:W-:Y:S02]  /*27a0*/  DFMA R132, R142.reuse, R98, R132 ;  /* 0x000000628e84722b */ /* 0x040fe40000000084 */
[----:B------:R-:W-:-:S02]  /*27b0*/  DFMA R138, R142, R110, R138 ;  /* 0x0000006e8e8a722b */ /* 0x000fc4000000008a */
[C---:B------:R-:W-:Y:S02]  /*27c0*/  DFMA R140, R142.reuse, R118, R140 ;  /* 0x000000768e8c722b */ /* 0x040fe4000000008c */
[----:B------:R-:W-:Y:S01]  /*27d0*/  DFMA R142, R142, UR68, R146 ;  /* 0x000000448e8e7c2b */ /* 0x000fe20008000092 */
[----:B------:R-:W-:-:S04]  /*27e0*/  @!P0 IMAD R147, R0, 0x895, R17 ;  /* 0x0000089500938824 */ /* 0x000fc800078e0211 */
[----:B--2---:R-:W-:Y:S01]  /*27f0*/  @!P0 IMAD.WIDE R144, R147, 0x8, R144 ;  /* 0x0000000893908825 */ /* 0x004fe200078e0290 */
[----:B------:R-:W-:-:S04]  /*2800*/  CS2R R146, SRZ ;  /* 0x0000000000927805 */ /* 0x000fc8000001ff00 */
[----:B-1----:R-:W2:Y:S04]  /*2810*/  @!P0 LDG.E.64.CONSTANT R148, desc[UR4][R144.64+0x60] ;  /* 0x0000600490948981 */ /* 0x002ea8000c1e9b00 */
[----:B------:R1:W3:Y:S01]  /*2820*/  @!P0 LDG.E.64.CONSTANT R146, desc[UR4][R144.64] ;  /* 0x0000000490928981 */ /* 0x0002e2000c1e9b00 */
[C---:B------:R-:W-:Y:S02]  /*2830*/  DFMA R130, R88.reuse, UR28, R130 ;  /* 0x0000001c58827c2b */ /* 0x040fe40008000082 */
        /* <DEDUP_REMOVED lines=11> */
[C---:B------:R-:W-:Y:S02]  /*28f0*/  DFMA R140, R92.reuse, UR70, R140 ;  /* 0x000000465c8c7c2b */ /* 0x040fe4000800008c */
[----:B------:R-:W-:Y:S01]  /*2900*/  DFMA R142, R92, UR10, R142 ;  /* 0x0000000a5c8e7c2b */ /* 0x000fe2000800008e */
[----:B------:R-:W4:Y:S01]  /*2910*/  LDS.64 R92, [R5+0x28] ;  /* 0x00002800055c7984 */ /* 0x000f220000000a00 */
[----:B------:R-:W-:Y:S02]  /*2920*/  R2UR UR46, R28 ;  /* 0x000000001c2e72ca */ /* 0x000fe400000e0000 */
[----:B------:R-:W-:-:S02]  /*2930*/  R2UR UR47, R29 ;  /* 0x000000001d2f72ca */ /* 0x000fc400000e0000 */
[----:B0-----:R-:W-:Y:S02]  /*2940*/  ISETP.GE.AND P0, PT, R0, UR58, PT ;  /* 0x0000003a00007c0c */ /* 0x001fe4000bf06270 */
[----:B------:R-:W-:Y:S01]  /*2950*/  R2UR UR58, R126 ;  /* 0x000000007e3a72ca */ /* 0x000fe200000e0000 */
[C-C-:B----4-:R-:W-:Y:S02]  /*2960*/  DADD R88, R92.reuse, R92.reuse ;  /* 0x000000005c587229 */ /* 0x150fe4000000005c */
[----:B------:R-:W-:-:S06]  /*2970*/  DADD R92, R92, -R92 ;  /* 0x000000005c5c7229 */ /* 0x000fcc000000085c */
[----:B------:R-:W-:Y:S02]  /*2980*/  DMUL R88, R88, 0.5 ;  /* 0x3fe0000058587828 */ /* 0x000fe40000000000 */
[----:B------:R-:W-:-:S06]  /*2990*/  DFMA R130, R92, UR46, R130 ;  /* 0x0000002e5c827c2b */ /* 0x000fcc0008000082 */
[C---:B------:R-:W-:Y:S02]  /*29a0*/  DFMA R64, R88.reuse, UR52, R64 ;  /* 0x0000003458407c2b */ /* 0x040fe40008000040 */
[C---:B------:R-:W-:Y:S02]  /*29b0*/  DFMA R68, R88.reuse, UR58, R68 ;  /* 0x0000003a58447c2b */ /* 0x040fe40008000044 */
[C---:B------:R-:W-:Y:S02]  /*29c0*/  DFMA R86, R88.reuse, UR38, R86 ;  /* 0x0000002658567c2b */ /* 0x040fe40008000056 */
[C---:B------:R-:W-:Y:S02]  /*29d0*/  DFMA R80, R88.reuse, UR36, R80 ;  /* 0x0000002458507c2b */ /* 0x040fe40008000050 */
[C---:B------:R-:W-:Y:S02]  /*29e0*/  DFMA R76, R88.reuse, UR34, R76 ;  /* 0x00000022584c7c2b */ /* 0x040fe4000800004c */
[----:B------:R-:W-:-:S02]  /*29f0*/  DFMA R112, R88, UR32, R112 ;  /* 0x0000002058707c2b */ /* 0x000fc40008000070 */
[----:B------:R-:W-:Y:S02]  /*2a00*/  DFMA R128, R88, UR8, R128 ;  /* 0x0000000858807c2b */ /* 0x000fe40008000080 */
[C-C-:B------:R-:W-:Y:S02]  /*2a10*/  DADD R88, R64.reuse, R130.reuse ;  /* 0x0000000040587229 */ /* 0x140fe40000000082 */
[----:B------:R-:W-:Y:S01]  /*2a20*/  DADD R130, R64, -R130 ;  /* 0x0000000040827229 */ /* 0x000fe20000000882 */
[----:B------:R-:W0:Y:S01]  /*2a30*/  @!P0 LDC.64 R64, c[0x0][0x388] ;  /* 0x0000e200ff408b82 */ /* 0x000e220000000a00 */
[----:B-1----:R-:W-:-:S04]  /*2a40*/  @!P0 IMAD R145, R0, 0x895, R17 ;  /* 0x0000089500918824 */ /* 0x002fc800078e0211 */
[----:B0-----:R-:W-:Y:S01]  /*2a50*/  @!P0 IMAD.WIDE R64, R145, 0x8, R64 ;  /* 0x0000000891408825 */ /* 0x001fe200078e0240 */
[----:B------:R-:W-:-:S06]  /*2a60*/  CS2R R144, SRZ ;  /* 0x0000000000907805 */ /* 0x000fcc000001ff00 */
[----:B------:R-:W4:Y:S01]  /*2a70*/  @!P0 LDG.E.64.CONSTANT R144, desc[UR4][R64.64+0x58] ;  /* 0x0000580440908981 */ /* 0x000f22000c1e9b00 */
[----:B--2---:R-:W-:-:S08]  /*2a80*/  DMUL R148, R130, R148 ;  /* 0x0000009482947228 */ /* 0x004fd00000000000 */
[CCC-:B---3--:R-:W-:Y:S02]  /*2a90*/  DFMA R130, R88.reuse, R146.reuse, -R148.reuse ;  /* 0x000000925882722b */ /* 0x1c8fe40000000894 */
[----:B------:R-:W-:Y:S01]  /*2aa0*/  DFMA R88, R88, R146, R148 ;  /* 0x000000925858722b */ /* 0x000fe20000000094 */
[----:B------:R-:W-:-:S06]  /*2ab0*/  CS2R R146, SRZ ;  /* 0x0000000000927805 */ /* 0x000fcc000001ff00 */
[----:B------:R0:W2:Y:S01]  /*2ac0*/  @!P0 LDG.E.64.CONSTANT R146, desc[UR4][R64.64+0x8] ;  /* 0x0000080440928981 */ /* 0x0000a2000c1e9b00 */
[----:B------:R-:W-:Y:S02]  /*2ad0*/  R2UR UR50, R32 ;  /* 0x00000000203272ca */ /* 0x000fe400000e0000 */
[----:B------:R-:W-:-:S13]  /*2ae0*/  R2UR UR51, R33 ;  /* 0x00000000213372ca */ /* 0x000fda00000e0000 */
[----:B------:R-:W-:-:S08]  /*2af0*/  DFMA R132, R92, UR50, R132 ;  /* 0x000000325c847c2b */ /* 0x000fd00008000084 */
[C-C-:B------:R-:W-:Y:S02]  /*2b00*/  DADD R148, R68.reuse, R132.reuse ;  /* 0x0000000044947229 */ /* 0x140fe40000000084 */
[----:B------:R-:W-:Y:S01]  /*2b10*/  DADD R132, R68, -R132 ;  /* 0x0000000044847229 */ /* 0x000fe20000000884 */
[----:B------:R-:W1:Y:S01]  /*2b20*/  @!P0 LDC.64 R68, c[0x0][0x388] ;  /* 0x0000e200ff448b82 */ /* 0x000e620000000a00 */
[----:B0-----:R-:W-:-:S06]  /*2b30*/  CS2R R64, SRZ ;  /* 0x0000000000407805 */ /* 0x001fcc000001ff00 */
[----:B----4-:R-:W-:-:S08]  /*2b40*/  DMUL R144, R132, R144 ;  /* 0x0000009084907228 */ /* 0x010fd00000000000 */
        /* <DEDUP_REMOVED lines=59> */
[----:B------:R-:W-:Y:S01]  /*2f00*/  DADD R128, R128, R142 ;  /* 0x0000000080807229 */ /* 0x000fe2000000008e */
[----:B------:R-:W-:Y:S02]  /*2f10*/  R2UR UR56, R124 ;  /* 0x000000007c3872ca */ /* 0x000fe400000e0000 */
[----:B------:R-:W-:Y:S01]  /*2f20*/  R2UR UR57, R125 ;  /* 0x000000007d3972ca */ /* 0x000fe200000e0000 */
[CCC-:B---3--:R-:W-:Y:S02]  /*2f30*/  DFMA R92, R148.reuse, R80.reuse, -R140.reuse ;  /* 0x00000050945c722b */ /* 0x1c8fe4000000088c */
[----:B------:R-:W-:Y:S02]  /*2f40*/  DFMA R80, R148, R80, R140 ;  /* 0x000000509450722b */ /* 0x000fe4000000008c */
[----:B------:R-:W-:-:S02]  /*2f50*/  DFMA R142, R120, R88, RZ ;  /* 0x00000058788e722b */ /* 0x000fc400000000ff */
[----:B------:R-:W-:Y:S02]  /*2f60*/  DFMA R140, R40, R88, RZ ;  /* 0x00000058288c722b */ /* 0x000fe400000000ff */
[----:B0-----:R-:W-:-:S04]  /*2f70*/  DFMA R112, R88, UR64, RZ ;  /* 0x0000004058707c2b */ /* 0x001fc800080000ff */
[----:B------:R-:W-:Y:S02]  /*2f80*/  DFMA R142, R146, R14, R142 ;  /* 0x0000000e928e722b */ /* 0x000fe4000000008e */
[----:B------:R-:W-:Y:S02]  /*2f90*/  DFMA R140, R44, R146, R140 ;  /* 0x000000922c8c722b */ /* 0x000fe4000000008c */
[----:B------:R-:W-:-:S04]  /*2fa0*/  DFMA R112, R146, UR62, R112 ;  /* 0x0000003e92707c2b */ /* 0x000fc80008000070 */
[----:B------:R-:W-:Y:S01]  /*2fb0*/  DFMA R142, R64, R18, R142 ;  /* 0x00000012408e722b */ /* 0x000fe2000000008e */
[C---:B------:R-:W-:Y:S01]  /*2fc0*/  ISETP.GE.U32.AND P1, PT, R3.reuse, 0x30, PT ;  /* 0x000000300300780c */ /* 0x040fe20003f26070 */
[----:B------:R-:W-:Y:S01]  /*2fd0*/  VIADD R3, R3, 0x79 ;  /* 0x0000007903037836 */ /* 0x000fe20000000000 */
[----:B--2---:R-:W-:-:S08]  /*2fe0*/  DMUL R76, R76, R144 ;  /* 0x000000904c4c7228 */ /* 0x004fd00000000000 */
[----:B------:R-:W-:Y:S02]  /*2ff0*/  DFMA R144, R128, R144, R76 ;  /* 0x000000908090722b */ /* 0x000fe4000000004c */
[C---:B------:R-:W-:Y:S02]  /*3000*/  DFMA R128, R88.reuse, R42, RZ ;  /* 0x0000002a5880722b */ /* 0x040fe400000000ff */
[C---:B------:R-:W-:Y:S02]  /*3010*/  DFMA R76, R88.reuse, UR42, RZ ;  /* 0x0000002a584c7c2b */ /* 0x040fe400080000ff */
[----:B------:R-:W-:-:S04]  /*3020*/  DFMA R88, R88, UR52, RZ ;  /* 0x0000003458587c2b */ /* 0x000fc800080000ff */
[C---:B------:R-:W-:Y:S02]  /*3030*/  DFMA R128, R146.reuse, R46, R128 ;  /* 0x0000002e9280722b */ /* 0x040fe40000000080 */
[C---:B------:R-:W-:Y:S01]  /*3040*/  DFMA R76, R146.reuse, UR56, R76 ;  /* 0x00000038924c7c2b */ /* 0x040fe2000800004c */
[----:B------:R-:W-:Y:S02]  /*3050*/  R2UR.FILL UR57, R16 ;  /* 0x00000000103972ca */ /* 0x000fe400004e0000 */
[----:B------:R-:W-:Y:S01]  /*3060*/  R2UR.FILL UR56, R9 ;  /* 0x00000000093872ca */ /* 0x000fe200004e0000 */
[----:B------:R-:W-:Y:S02]  /*3070*/  DFMA R146, R146, UR58, R88 ;  /* 0x0000003a92927c2b */ /* 0x000fe40008000058 */
[C---:B------:R-:W-:Y:S01]  /*3080*/  DFMA R128, R64.reuse, R50, R128 ;  /* 0x000000324080722b */ /* 0x040fe20000000080 */
[----:B------:R-:W-:Y:S02]  /*3090*/  R2UR.FILL UR42, R7 ;  /* 0x00000000072a72ca */ /* 0x000fe400004e0000 */
[----:B------:R-:W-:Y:S01]  /*30a0*/  R2UR.FILL UR59, R6 ;  /* 0x00000000063b72ca */ /* 0x000fe200004e0000 */
[----:B------:R-:W-:-:S02]  /*30b0*/  DFMA R6, R64, UR60, R112 ;  /* 0x0000003c40067c2b */ /* 0x000fc40008000070 */
[----:B------:R-:W-:Y:S02]  /*30c0*/  DFMA R88, R48, R64, R140 ;  /* 0x000000403058722b */ /* 0x000fe4000000008c */
[C---:B------:R-:W-:Y:S02]  /*30d0*/  DFMA R146, R64.reuse, UR38, R146 ;  /* 0x0000002640927c2b */ /* 0x040fe40008000092 */
[----:B------:R-:W-:Y:S02]  /*30e0*/  DFMA R16, R64, UR56, R76 ;  /* 0x0000003840107c2b */ /* 0x000fe4000800004c */
[----:B------:R-:W-:Y:S02]  /*30f0*/  DFMA R112, R66, R130, RZ ;  /* 0x000000824270722b */ /* 0x000fe400000000ff */
[----:B------:R-:W-:Y:S02]  /*3100*/  DFMA R64, R68, R54, R128 ;  /* 0x000000364440722b */ /* 0x000fe40000000080 */
[----:B------:R-:W-:-:S04]  /*3110*/  DFMA R128, R72, R130, RZ ;  /* 0x000000824880722b */ /* 0x000fc800000000ff */
        /* <DEDUP_REMOVED lines=12> */
[----:B------:R-:W-:Y:S02]  /*31e0*/  DMUL R144, R144, 0.5 ;  /* 0x3fe0000090907828 */ /* 0x000fe40000000000 */
[----:B------:R-:W-:Y:S02]  /*31f0*/  DFMA R88, R60, R80, R88 ;  /* 0x000000503c58722b */ /* 0x000fe40000000058 */
[----:B------:R-:W-:-:S02]  /*3200*/  DFMA R76, R80, R34, R76 ;  /* 0x00000022504c722b */ /* 0x000fc4000000004c */
[----:B------:R-:W-:Y:S02]  /*3210*/  DFMA R112, R92, R94, R112 ;  /* 0x0000005e5c70722b */ /* 0x000fe40000000070 */
[----:B------:R-:W-:Y:S02]  /*3220*/  DFMA R128, R116, R92, R128 ;  /* 0x0000005c7480722b */ /* 0x000fe40000000080 */
[----:B------:R-:W-:Y:S02]  /*3230*/  DFMA R140, R36, R144, R88 ;  /* 0x00000090248c722b */ /* 0x000fe40000000058 */
[C---:B------:R-:W-:Y:S02]  /*3240*/  DFMA R76, R144.reuse, R26, R76 ;  /* 0x0000001a904c722b */ /* 0x040fe4000000004c */
        /* <DEDUP_REMOVED lines=11> */
[----:B------:R-:W-:-:S05]  /*3300*/  R2UR.FILL UR58, R151 ;  /* 0x00000000973a72ca */ /* 0x000fca00004e0000 */
[----:B------:R-:W-:Y:S02]  /*3310*/  DFMA R140, R138, R110, R140 ;  /* 0x0000006e8a8c722b */ /* 0x000fe4000000008c */
[----:B------:R-:W-:-:S06]  /*3320*/  DFMA R64, R80, R62, R64 ;  /* 0x0000003e5040722b */ /* 0x000fcc0000000040 */
[----:B------:R-:W-:Y:S02]  /*3330*/  DFMA R140, R92, R118, R140 ;  /* 0x000000765c8c722b */ /* 0x000fe4000000008c */
[----:B------:R-:W-:-:S06]  /*3340*/  DFMA R142, R144, UR58, R64 ;  /* 0x0000003a908e7c2b */ /* 0x000fcc0008000040 */
[----:B------:R-:W-:Y:S01]  /*3350*/  DFMA R140, R144, UR68, R140 ;  /* 0x00000044908c7c2b */ /* 0x000fe2000800008c */
[----:B------:R0:W-:Y:S07]  /*3360*/  STS.64 [R5+0x50], R112 ;  /* 0x0000507005007388 */ /* 0x0001ee0000000a00 */
[C-C-:B------:R-:W-:Y:S02]  /*3370*/  DADD R64, R142.reuse, -R140.reuse ;  /* 0x000000008e407229 */ /* 0x140fe4000000088c */
[----:B------:R-:W-:-:S02]  /*3380*/  DADD R140, R142, R140 ;  /* 0x000000008e8c7229 */ /* 0x000fc4000000008c */
[C---:B------:R-:W-:Y:S02]  /*3390*/  DFMA R142, R130.reuse, UR28, RZ ;  /* 0x0000001c828e7c2b */ /* 0x040fe400080000ff */
[C---:B0-----:R-:W-:Y:S02]  /*33a0*/  DFMA R112, R130.reuse, UR30, RZ ;  /* 0x0000001e82707c2b */ /* 0x041fe400080000ff */
[----:B------:R-:W-:Y:S01]  /*33b0*/  DFMA R130, R130, UR46, RZ ;  /* 0x0000002e82827c2b */ /* 0x000fe200080000ff */
[----:B------:R-:W-:-:S03]  /*33c0*/  R2UR.FILL UR53, R12 ;  /* 0x000000000c3572ca */ /* 0x000fc600004e0000 */
[C---:B------:R-:W-:Y:S02]  /*33d0*/  DFMA R142, R132.reuse, UR48, R142 ;  /* 0x00000030848e7c2b */ /* 0x040fe4000800008e */
[C---:B------:R-:W-:Y:S02]  /*33e0*/  DFMA R112, R132.reuse, UR26, R112 ;  /* 0x0000001a84707c2b */ /* 0x040fe40008000070 */
[----:B------:R-:W-:Y:S01]  /*33f0*/  DFMA R130, R132, UR50, R130 ;  /* 0x0000003284827c2b */ /* 0x000fe20008000082 */
[----:B------:R-:W-:-:S03]  /*3400*/  R2UR.FILL UR52, R150 ;  /* 0x00000000963472ca */ /* 0x000fc600004e0000 */
[C---:B------:R-:W-:Y:S02]  /*3410*/  DFMA R142, R134.reuse, UR22, R142 ;  /* 0x00000016868e7c2b */ /* 0x040fe4000800008e */
[C---:B------:R-:W-:Y:S02]  /*3420*/  DFMA R112, R134.reuse, UR24, R112 ;  /* 0x0000001886707c2b */ /* 0x040fe40008000070 */
[----:B------:R-:W-:Y:S01]  /*3430*/  DFMA R130, R134, UR66, R130 ;  /* 0x0000004286827c2b */ /* 0x000fe20008000082 */
[----:B------:R-:W-:Y:S02]  /*3440*/  R2UR.FILL UR49, R11 ;  /* 0x000000000b3172ca */ /* 0x000fe400004e0000 */
[----:B------:R-:W-:Y:S02]  /*3450*/  R2UR.FILL UR48, R10 ;  /* 0x000000000a3072ca */ /* 0x000fe400004e0000 */
[----:B------:R-:W-:Y:S02]  /*3460*/  R2UR.FILL UR51, R13 ;  /* 0x000000000d3372ca */ /* 0x000fe400004e0000 */
[----:B------:R-:W-:Y:S01]  /*3470*/  R2UR.FILL UR50, R21 ;  /* 0x00000000153272ca */ /* 0x000fe200004e0000 */
[----:B------:R-:W-:-:S02]  /*3480*/  DFMA R16, R68, UR52, R16 ;  /* 0x0000003444107c2b */ /* 0x000fc40008000010 */
[----:B------:R-:W-:Y:S02]  /*3490*/  DFMA R6, R68, UR54, R6 ;  /* 0x0000003644067c2b */ /* 0x000fe40008000006 */
[C---:B------:R-:W-:Y:S02]  /*34a0*/  DFMA R142, R136.reuse, UR18, R142 ;  /* 0x00000012888e7c2b */ /* 0x040fe4000800008e */
[----:B------:R-:W-:Y:S02]  /*34b0*/  DFMA R112, R136, UR20, R112 ;  /* 0x0000001488707c2b */ /* 0x000fe40008000070 */
[----:B------:R-:W-:Y:S02]  /*34c0*/  DFMA R68, R68, UR36, R146 ;  /* 0x0000002444447c2b */ /* 0x000fe40008000092 */
[----:B------:R-:W-:Y:S01]  /*34d0*/  DFMA R130, R136, UR72, R130 ;  /* 0x0000004888827c2b */ /* 0x000fe20008000082 */
[----:B------:R-:W-:Y:S02]  /*34e0*/  R2UR.FILL UR43, R4 ;  /* 0x00000000042b72ca */ /* 0x000fe400004e0000 */
[----:B------:R-:W-:-:S02]  /*34f0*/  R2UR.FILL UR47, R20 ;  /* 0x00000000142f72ca */ /* 0x000fc400004e0000 */
[----:B------:R-:W-:Y:S01]  /*3500*/  R2UR.FILL UR46, R8 ;  /* 0x00000000082e72ca */ /* 0x000fe200004e0000 */
        /* <DEDUP_REMOVED lines=9> */
[----:B------:R-:W-:Y:S02]  /*35a0*/  DFMA R112, R92, UR70, R112 ;  /* 0x000000465c707c2b */ /* 0x000fe40008000070 */
[----:B------:R-:W-:Y:S02]  /*35b0*/  DFMA R68, R80, UR32, R68 ;  /* 0x0000002050447c2b */ /* 0x000fe40008000044 */
[----:B------:R-:W-:-:S02]  /*35c0*/  DFMA R130, R92, UR76, R130 ;  /* 0x0000004c5c827c2b */ /* 0x000fc40008000082 */
[C---:B------:R-:W-:Y:S02]  /*35d0*/  DFMA R16, R144.reuse, UR44, R16 ;  /* 0x0000002c90107c2b */ /* 0x040fe40008000010 */
[C---:B------:R-:W-:Y:S02]  /*35e0*/  DFMA R142, R144.reuse, UR6, R142 ;  /* 0x00000006908e7c2b */ /* 0x040fe4000800008e */
[C---:B------:R-:W-:Y:S02]  /*35f0*/  DFMA R6, R144.reuse, UR40, R6 ;  /* 0x0000002890067c2b */ /* 0x040fe40008000006 */
[C---:B------:R-:W-:Y:S02]  /*3600*/  DFMA R112, R144.reuse, UR10, R112 ;  /* 0x0000000a90707c2b */ /* 0x040fe40008000070 */
[C---:B------:R-:W-:Y:S02]  /*3610*/  DFMA R68, R144.reuse, UR8, R68 ;  /* 0x0000000890447c2b */ /* 0x040fe40008000044 */
[----:B------:R-:W-:-:S02]  /*3620*/  DFMA R130, R144, UR4, R130 ;  /* 0x0000000490827c2b */ /* 0x000fc40008000082 */
[----:B------:R-:W-:Y:S02]  /*3630*/  DADD R10, R16, -R142 ;  /* 0x00000000100a7229 */ /* 0x000fe4000000088e */
[----:B------:R-:W-:Y:S02]  /*3640*/  DADD R8, R6, -R112 ;  /* 0x0000000006087229 */ /* 0x000fe40000000870 */
[----:B------:R-:W-:Y:S02]  /*3650*/  DADD R16, R16, R142 ;  /* 0x0000000010107229 */ /* 0x000fe4000000008e */
        /* <DEDUP_REMOVED lines=13> */
.L_x_148:
[----:B------:R-:W-:Y:S05]  /*3730*/  BSYNC.RECONVERGENT B0 ;  /* 0x0000000000007941 */ /* 0x000fea0003800200 */
.L_x_147:
[----:B------:R-:W3:Y:S01]  /*3740*/  S2R R2, SR_TID.X ;  /* 0x0000000000027919 */ /* 0x000ee20000002100 */
[----:B------:R-:W-:Y:S01]  /*3750*/  BSSY.RECONVERGENT B0, `(.L_x_150) ;  /* 0x00000c7000007945 */ /* 0x000fe20003800200 */
[----:B------:R-:W-:Y:S01]  /*3760*/  BAR.SYNC.DEFER_BLOCKING 0x0 ;  /* 0x0000000000007b1d */ /* 0x000fe20000010000 */
[----:B---3--:R-:W-:-:S13]  /*3770*/  ISETP.GT.U32.AND P1, PT, R2, 0x8e, PT ;  /* 0x0000008e0200780c */ /* 0x008fda0003f24070 */
[----:B------:R-:W-:Y:S05]  /*3780*/  @P1 BRA `(.L_x_151) ;  /* 0x0000000c000c1947 */ /* 0x000fea0003800000 */
[----:B01----:R-:W0:Y:S01]  /*3790*/  S2R R4, SR_CgaCtaId ;  /* 0x0000000000047919 */ /* 0x003e220000008800 */
[----:B------:R-:W-:Y:S01]  /*37a0*/  MOV R3, 0x400 ;  /* 0x0000040000037802 */ /* 0x000fe20000000f00 */
[----:B------:R-:W1:Y:S03]  /*37b0*/  S2R R0, SR_TID.Y ;  /* 0x0000000000007919 */ /* 0x000e660000002200 */
[----:B0-----:R-:W-:-:S05]  /*37c0*/  LEA R3, R4, R3, 0x18 ;  /* 0x0000000304037211 */ /* 0x001fca00078ec0ff */
[----:B-1----:R-:W-:-:S07]  /*37d0*/  IMAD R0, R0, 0x44a8, R3 ;  /* 0x000044a800007824 */ /* 0x002fce00078e0203 */
.L_x_152:
[----:B---3--:R-:W-:Y:S02]  /*37e0*/  PRMT R3, R2, 0x9910, RZ ;  /* 0x0000991002037816 */ /* 0x008fe400000000ff */
        /* <DEDUP_REMOVED lines=9> */
[----:B------:R-:W-:Y:S01]  /*3880*/  R2UR UR6, R122 ;  /* 0x000000007a0672ca */ /* 0x000fe200000e0000 */
[----:B--2---:R-:W-:Y:S01]  /*3890*/  IMAD.MOV R5, RZ, RZ, -R3 ;  /* 0x000000ffff057224 */ /* 0x004fe200078e0a03 */
        /* <DEDUP_REMOVED lines=93> */
[----:B------:R-:W-:Y:S02]  /*3e70*/  DFMA R68, R4, R78, R68 ;  /* 0x0000004e0444722b */ /* 0x000fe40000000044 */
        /* <DEDUP_REMOVED lines=10> */
[C---:B------:R-:W-:Y:S01]  /*3f20*/  DFMA R12, R4.reuse, R102, R12 ;  /* 0x00000066040c722b */ /* 0x040fe2000000000c */
[----:B------:R-:W1:Y:S01]  /*3f30*/  LDS.64 R6, [R3+0x270] ;  /* 0x0002700003067984 */ /* 0x000e620000000a00 */
[----:B------:R-:W-:-:S02]  /*3f40*/  DFMA R20, R4, UR22, R20 ;  /* 0x0000001604147c2b */ /* 0x000fc40008000014 */
[----:B------:R-:W-:Y:S02]  /*3f50*/  DFMA R64, R4, UR66, R64 ;  /* 0x0000004204407c2b */ /* 0x000fe40008000040 */
[C---:B------:R-:W-:Y:S02]  /*3f60*/  DFMA R10, R80.reuse, UR20, R10 ;  /* 0x00000014500a7c2b */ /* 0x040fe4000800000a */
[----:B------:R-:W-:Y:S02]  /*3f70*/  DFMA R68, R80, R82, R68 ;  /* 0x000000525044722b */ /* 0x000fe40000000044 */
[----:B------:R-:W-:Y:S02]  /*3f80*/  DFMA R16, R104, R80, R16 ;  /* 0x000000506810722b */ /* 0x000fe40000000010 */
[C---:B------:R-:W-:Y:S02]  /*3f90*/  DFMA R12, R80.reuse, R106, R12 ;  /* 0x0000006a500c722b */ /* 0x040fe4000000000c */
[----:B------:R-:W-:-:S02]  /*3fa0*/  DFMA R20, R80, UR18, R20 ;  /* 0x0000001250147c2b */ /* 0x000fc40008000014 */
[----:B------:R-:W-:Y:S02]  /*3fb0*/  DFMA R80, R80, UR72, R64 ;  /* 0x0000004850507c2b */ /* 0x000fe40008000040 */
[----:B------:R-:W-:Y:S02]  /*3fc0*/  DFMA R64, R130, UR16, R10 ;  /* 0x0000001082407c2b */ /* 0x000fe4000800000a */
        /* <DEDUP_REMOVED lines=8> */
[----:B------:R-:W-:Y:S02]  /*4050*/  DFMA R20, R130, UR14, R20 ;  /* 0x0000000e82147c2b */ /* 0x000fe40008000014 */
[----:B0-----:R-:W-:-:S02]  /*4060*/  DADD R4, R76, R8 ;  /* 0x000000004c047229 */ /* 0x001fc40000000008 */
[----:B------:R-:W-:Y:S02]  /*4070*/  DADD R8, R76, -R8 ;  /* 0x000000004c087229 */ /* 0x000fe40000000808 */
[----:B-1----:R-:W-:Y:S02]  /*4080*/  DADD R10, R6, R6 ;  /* 0x00000000060a7229 */ /* 0x002fe40000000006 */
        /* <DEDUP_REMOVED lines=13> */
[----:B------:R-:W-:Y:S02]  /*4160*/  DADD R6, R6, -R6 ;  /* 0x0000000006067229 */ /* 0x000fe40000000806 */
[----:B------:R-:W-:Y:S02]  /*4170*/  DFMA R132, R4, UR32, R132 ;  /* 0x0000002004847c2b */ /* 0x000fe40008000084 */
[----:B------:R-:W-:-:S02]  /*4180*/  DFMA R80, R8, UR76, R80 ;  /* 0x0000004c08507c2b */ /* 0x000fc40008000050 */
[----:B------:R-:W-:Y:S02]  /*4190*/  DFMA R88, R10, R26, R88 ;  /* 0x0000001a0a58722b */ /* 0x000fe40000000058 */
[----:B------:R-:W-:Y:S02]  /*41a0*/  DFMA R128, R36, R10, R128 ;  /* 0x0000000a2480722b */ /* 0x000fe40000000080 */
[C---:B------:R-:W-:Y:S02]  /*41b0*/  DFMA R112, R10.reuse, UR58, R112 ;  /* 0x0000003a0a707c2b */ /* 0x040fe40008000070 */
[C---:B------:R-:W-:Y:S02]  /*41c0*/  DFMA R86, R10.reuse, UR44, R86 ;  /* 0x0000002c0a567c2b */ /* 0x040fe40008000056 */
[----:B------:R-:W-:Y:S02]  /*41d0*/  DFMA R92, R10, UR40, R92 ;  /* 0x000000280a5c7c2b */ /* 0x000fe4000800005c */
[----:B------:R-:W-:-:S02]  /*41e0*/  DFMA R68, R6, R114, R68 ;  /* 0x000000720644722b */ /* 0x000fc40000000044 */
[----:B------:R-:W-:Y:S02]  /*41f0*/  DFMA R16, R84, R6, R16 ;  /* 0x000000065410722b */ /* 0x000fe40000000010 */
[C---:B------:R-:W-:Y:S02]  /*4200*/  DFMA R12, R6.reuse, UR68, R12 ;  /* 0x00000044060c7c2b */ /* 0x040fe4000800000c */
[C---:B------:R-:W-:Y:S02]  /*4210*/  DFMA R20, R6.reuse, UR6, R20 ;  /* 0x0000000606147c2b */ /* 0x040fe40008000014 */
[----:B------:R-:W-:Y:S02]  /*4220*/  DFMA R64, R6, UR10, R64 ;  /* 0x0000000a06407c2b */ /* 0x000fe40008000040 */
[----:B------:R-:W-:Y:S02]  /*4230*/  DFMA R132, R10, UR8, R132 ;  /* 0x000000080a847c2b */ /* 0x000fe40008000084 */
[----:B------:R-:W-:-:S02]  /*4240*/  DFMA R80, R6, UR4, R80 ;  /* 0x0000000406507c2b */ /* 0x000fc40008000050 */
[----:B------:R-:W-:Y:S02]  /*4250*/  DADD R4, R88, -R68 ;  /* 0x0000000058047229 */ /* 0x000fe40000000844 */
        /* <DEDUP_REMOVED lines=22> */
.L_x_151:
[----:B------:R-:W-:Y:S05]  /*43c0*/  BSYNC.RECONVERGENT B0 ;  /* 0x0000000000007941 */ /* 0x000fea0003800200 */
.L_x_150:
[----:B------:R-:W4:Y:S01]  /*43d0*/  S2R R2, SR_TID.X ;  /* 0x0000000000027919 */ /* 0x000f220000002100 */
[----:B0-----:R-:W-:Y:S01]  /*43e0*/  MOV.SPILL R130, UR45 ;  /* 0x0000002d00827c02 */ /* 0x001fe20009000f00 */
[----:B------:R-:W0:Y:S01]  /*43f0*/  S2UR UR45, SR_CTAID.X ;  /* 0x00000000002d79c3 */ /* 0x000e220000002500 */
[----:B--2---:R-:W-:Y:S01]  /*4400*/  MOV.SPILL R129, UR44 ;  /* 0x0000002c00817c02 */ /* 0x004fe20009000f00 */
[----:B-1-3--:R-:W1:Y:S01]  /*4410*/  S2R R5, SR_CgaCtaId ;  /* 0x0000000000057919 */ /* 0x00ae620000008800 */
[----:B------:R-:W-:Y:S02]  /*4420*/  MOV.SPILL R93, UR41 ;  /* 0x00000029005d7c02 */ /* 0x000fe40009000f00 */
[----:B------:R-:W-:Y:S01]  /*4430*/  MOV.SPILL R112, UR40 ;  /* 0x0000002800707c02 */ /* 0x000fe20009000f00 */
[----:B------:R-:W2:Y:S01]  /*4440*/  S2R R3, SR_TID.Y ;  /* 0x0000000000037919 */ /* 0x000ea20000002200 */
[----:B------:R-:W-:Y:S02]  /*4450*/  R2UR UR44, R122 ;  /* 0x000000007a2c72ca */ /* 0x000fe400000e0000 */
[----:B------:R-:W-:Y:S01]  /*4460*/  R2UR UR40, R38 ;  /* 0x00000000262872ca */ /* 0x000fe200000e0000 */
[----:B------:R-:W-:Y:S01]  /*4470*/  BAR.SYNC.DEFER_BLOCKING 0x0 ;  /* 0x0000000000007b1d */ /* 0x000fe20000010000 */
[----:B------:R-:W-:-:S02]  /*4480*/  R2UR UR41, R39 ;  /* 0x00000000272972ca */ /* 0x000fc400000e0000 */
[----:B------:R-:W-:Y:S02]  /*4490*/  MOV.SPILL R113, UR9 ;  /* 0x0000000900717c02 */ /* 0x000fe40009000f00 */
[----:B------:R-:W-:Y:S02]  /*44a0*/  MOV.SPILL R128, UR8 ;  /* 0x0000000800807c02 */ /* 0x000fe40009000f00 */
[----:B------:R-:W-:Y:S01]  /*44b0*/  R2UR UR8, R28 ;  /* 0x000000001c0872ca */ /* 0x000fe200000e0000 */
[----:B------:R-:W0:Y:S01]  /*44c0*/  S2R R0, SR_TID.Y ;  /* 0x0000000000007919 */ /* 0x000e220000002200 */
[----:B------:R-:W-:Y:S02]  /*44d0*/  R2UR UR9, R29 ;  /* 0x000000001d0972ca */ /* 0x000fe400000e0000 */
[----:B------:R-:W-:Y:S02]  /*44e0*/  MOV.SPILL R69, UR69 ;  /* 0x0000004500457c02 */ /* 0x000fe40009000f00 */
[----:B------:R-:W-:-:S02]  /*44f0*/  MOV.SPILL R80, UR68 ;  /* 0x0000004400507c02 */ /* 0x000fc40009000f00 */
[----:B------:R-:W-:Y:S02]  /*4500*/  MOV.SPILL R81, UR7 ;  /* 0x0000000700517c02 */ /* 0x000fe40009000f00 */
[----:B------:R-:W-:Y:S02]  /*4510*/  MOV.SPILL R86, UR6 ;  /* 0x0000000600567c02 */ /* 0x000fe40009000f00 */
[----:B------:R-:W-:Y:S02]  /*4520*/  MOV.SPILL R87, UR11 ;  /* 0x0000000b00577c02 */ /* 0x000fe40009000f00 */
[----:B----4-:R-:W-:Y:S02]  /*4530*/  LOP3.LUT R4, R2, 0xffff, RZ, 0xc0, !PT ;  /* 0x0000ffff02047812 */ /* 0x010fe400078ec0ff */
        /* <DEDUP_REMOVED lines=12> */
[----:B0-----:R-:W-:Y:S01]  /*4600*/  VIADD R0, R0, UR45 ;  /* 0x0000002d00007c36 */ /* 0x001fe20008000000 */
[----:B------:R-:W-:Y:S01]  /*4610*/  R2UR UR45, R123 ;  /* 0x000000007b2d72ca */ /* 0x000fe200000e0000 */
[----:B------:R-:W-:Y:S01]  /*4620*/  IMAD.MOV R7, RZ, RZ, -R7 ;  /* 0x000000ffff077224 */ /* 0x000fe200078e0a07 */
[----:B-1----:R-:W-:-:S02]  /*4630*/  LEA R4, R5, R4, 0x18 ;  /* 0x0000000405047211 */ /* 0x002fc400078ec0ff */
[----:B------:R-:W-:Y:S02]  /*4640*/  R2UR UR10, R24 ;  /* 0x00000000180a72ca */ /* 0x000fe400000e0000 */
[----:B------:R-:W-:Y:S01]  /*4650*/  PRMT R5, R7, 0x7710, RZ ;  /* 0x0000771007057816 */ /* 0x000fe200000000ff */
[----:B--2---:R-:W-:Y:S01]  /*4660*/  IMAD R3, R3, 0x44a8, R4 ;  /* 0x000044a803037824 */ /* 0x004fe200078e0204 */
        /* <DEDUP_REMOVED lines=137> */
[----:B------:R-:W-:Y:S02]  /*4f00*/  DADD R14, R120, R130 ;  /* 0x00000000780e7229 */ /* 0x000fe40000000082 */
[----:B------:R-:W-:Y:S01]  /*4f10*/  DADD R10, R76, R16 ;  /* 0x000000004c0a7229 */ /* 0x000fe20000000010 */
[----:B0-----:R-:W-:Y:S01]  /*4f20*/  IMAD R5, R0, 0x533, R9 ;  /* 0x0000053300057824 */ /* 0x001fe200078e0209 */
[----:B------:R-:W-:Y:S02]  /*4f30*/  DADD R8, R74, R98 ;  /* 0x000000004a087229 */ /* 0x000fe40000000062 */
[----:B------:R-:W-:Y:S01]  /*4f40*/  DADD R6, R52, R96 ;  /* 0x0000000034067229 */ /* 0x000fe20000000060 */
[----:B--2---:R-:W-:Y:S01]  /*4f50*/  IMAD.WIDE R2, R5, 0x8, R2 ;  /* 0x0000000805027825 */ /* 0x004fe200078e0202 */
[----:B------:R-:W-:-:S02]  /*4f60*/  DADD R4, R22, R82 ;  /* 0x0000000016047229 */ /* 0x000fc40000000052 */
[----:B------:R-:W-:Y:S02]  /*4f70*/  DADD R12, R132, R12 ;  /* 0x00000000840c7229 */ /* 0x000fe4000000000c */
[----:B------:R-:W-:Y:S01]  /*4f80*/  DADD R120, R120, -R130 ;  /* 0x0000000078787229 */ /* 0x000fe20000000882 */
[----:B-1----:R-:W-:Y:S01]  /*4f90*/  STG.E.64 desc[UR4][R2.64+0xf20], R14 ;  /* 0x000f200e02007986 */ /* 0x002fe2000c101b04 */
[----:B------:R-:W-:Y:S02]  /*4fa0*/  DADD R16, R76, -R16 ;  /* 0x000000004c107229 */ /* 0x000fe40000000810 */
[----:B------:R-:W-:Y:S01]  /*4fb0*/  DADD R74, R74, -R98 ;  /* 0x000000004a4a7229 */ /* 0x000fe20000000862 */
[----:B------:R-:W-:Y:S01]  /*4fc0*/  STG.E.64 desc[UR4][R2.64+0x12e8], R12 ;  /* 0x0012e80c02007986 */ /* 0x000fe2000c101b04 */
        /* <DEDUP_REMOVED lines=12> */
.L_x_153:
        /* <DEDUP_REMOVED lines=15> */
.L_x_1051:


//--------------------- .text._Z32massMatrixMultiplyConstantKernelILi11ELi12ELi1EEviPKdS1_S1_S1_Pd --------------------------
	.section	.text._Z32massMatrixMultiplyConstantKernelILi11ELi12ELi1EEviPKdS1_S1_S1_Pd,"ax",@progbits
	.align	128
        .global         _Z32massMatrixMultiplyConstantKernelILi11ELi12ELi1EEviPKdS1_S1_S1_Pd
        .type           _Z32massMatrixMultiplyConstantKernelILi11ELi12ELi1EEviPKdS1_S1_S1_Pd,@function
        .size           _Z32massMatrixMultiplyConstantKernelILi11ELi12ELi1EEviPKdS1_S1_S1_Pd,(.L_x_1052 - _Z32massMatrixMultiplyConstantKernelILi11ELi12ELi1EEviPKdS1_S1_S1_Pd)
        .other          _Z32massMatrixMultiplyConstantKernelILi11ELi12ELi1EEviPKdS1_S1_S1_Pd,@"STO_CUDA_ENTRY STV_DEFAULT"
_Z32massMatrixMultiplyConstantKernelILi11ELi12ELi1EEviPKdS1_S1_S1_Pd:
.text._Z32massMatrixMultiplyConstantKernelILi11ELi12ELi1EEviPKdS1_S1_S1_Pd:
        /* <DEDUP_REMOVED lines=9> */
[----:B------:R-:W4:Y:S01]  /*0090*/  LDCU.128 UR36, c[0x3][0x90] ;  /* 0x00c01200ff2477ac */ /* 0x000f220008000c00 */
[----:B------:R-:W3:Y:S01]  /*00a0*/  LDCU.128 UR40, c[0x3][0xc0] ;  /* 0x00c01800ff2877ac */ /* 0x000ee20008000c00 */
[----:B------:R-:W4:Y:S01]  /*00b0*/  LDCU.128 UR44, c[0x3][0xf0] ;  /* 0x00c01e00ff2c77ac */ /* 0x000f220008000c00 */
[----:B------:R-:W4:Y:S01]  /*00c0*/  LDCU.128 UR8, c[0x3][0x700] ;  /* 0x00c0e000ff0877ac */ /* 0x000f220008000c00 */
[----:B-1----:R-:W-:Y:S01]  /*00d0*/  VIADD R0, R252, UR4 ;  /* 0x00000004fc007c36 */ /* 0x002fe20008000000 */
[----:B------:R-:W1:Y:S04]  /*00e0*/  LDCU.128 UR20, c[0x3][0x730] ;  /* 0x00c0e600ff1477ac */ /* 0x000e680008000c00 */
[C---:B--2---:R-:W-:Y:S01]  /*00f0*/  ISETP.GE.AND P0, PT, R0.reuse, UR5, PT ;  /* 0x0000000500007c0c */ /* 0x044fe2000bf06270 */
[----:B------:R-:W2:Y:S01]  /*0100*/  LDCU.128 UR4, c[0x3][URZ] ;  /* 0x00c00000ff0477ac */ /* 0x000ea20008000c00 */
[----:B------:R-:W1:Y:S01]  /*0110*/  LDCU.128 UR12, c[0x3][0x10] ;  /* 0x00c00200ff0c77ac */ /* 0x000e620008000c00 */
[----:B---3--:R-:W-:Y:S01]  /*0120*/  IMAD.U32 R24, RZ, RZ, UR42 ;  /* 0x0000002aff187e24 */ /* 0x008fe2000f8e00ff */
[----:B------:R-:W-:Y:S01]  /*0130*/  MOV R25, UR43 ;  /* 0x0000002b00197c02 */ /* 0x000fe20008000f00 */
[----:B------:R-:W3:Y:S01]  /*0140*/  LDCU.128 UR32, c[0x3][0x40] ;  /* 0x00c00800ff2077ac */ /* 0x000ee20008000c00 */
[----:B------:R-:W3:Y:S07]  /*0150*/  LDCU.128 UR64, c[0x3][0xa0] ;  /* 0x00c01400ff4077ac */ /* 0x000eee0008000c00 */
[----:B------:R-:W5:Y:S01]  /*0160*/  @!P0 LDC.64 R4, c[0x0][0x3a0] ;  /* 0x0000e800ff048b82 */ /* 0x000f620000000a00 */
[----:B0-----:R-:W-:Y:S01]  /*0170*/  @!P0 IMAD R3, R0, 0x533, R2 ;  /* 0x0000053300038824 */ /* 0x001fe200078e0202 */
[----:B------:R-:W0:Y:S01]  /*0180*/  LDCU.128 UR60, c[0x3][0xd0] ;  /* 0x00c01a00ff3c77ac */ /* 0x000e220008000c00 */
[----:B------:R-:W0:Y:S01]  /*0190*/  LDCU.128 UR56, c[0x3][0x710] ;  /* 0x00c0e200ff3877ac */ /* 0x000e220008000c00 */
[----:B------:R-:W0:Y:S01]  /*01a0*/  LDCU.128 UR28, c[0x3][0x740] ;  /* 0x00c0e800ff1c77ac */ /* 0x000e220008000c00 */
[----:B------:R-:W0:Y:S01]  /*01b0*/  LDCU.128 UR52, c[0x3][0x7d0] ;  /* 0x00c0fa00ff3477ac */ /* 0x000e220008000c00 */
[----:B------:R-:W0:Y:S01]  /*01c0*/  LDCU.128 UR48, c[0x3][0x20] ;  /* 0x00c00400ff3077ac */ /* 0x000e220008000c00 */
[----:B------:R-:W4:Y:S01]  /*01d0*/  S2R R209, SR_CgaCtaId ;  /* 0x0000000000d17919 */ /* 0x000f220000008800 */
[----:B-----5:R-:W-:Y:S01]  /*01e0*/  @!P0 IMAD.WIDE R4, R3, 0x8, R4 ;  /* 0x0000000803048825 */ /* 0x020fe200078e0204 */
[----:B------:R5:W-:Y:S04]  /*01f0*/  STL [R1+0x3c], R0 ;  /* 0x00003c0001007387 */ /* 0x000be80000100800 */
        /* <DEDUP_REMOVED lines=10> */
[----:B------:R2:W3:Y:S02]  /*02a0*/  @!P0 LDG.E.64.CONSTANT R140, desc[UR76][R4.64+0x12e8] ;  /* 0x0012e84c048c8981 */ /* 0x0004e4000c1e9b00 */
[----:B--2---:R-:W-:Y:S01]  /*02b0*/  IMAD.U32 R4, RZ, RZ, UR4 ;  /* 0x00000004ff047e24 */ /* 0x004fe2000f8e00ff */
[----:B------:R-:W-:-:S02]  /*02c0*/  MOV R5, UR5 ;  /* 0x0000000500057c02 */ /* 0x000fc40008000f00 */
[----:B-----5:R-:W-:-:S05]  /*02d0*/  LOP3.LUT R0, R2, 0xffff, RZ, 0xc0, !PT ;  /* 0x0000ffff02007812 */ /* 0x020fca00078ec0ff */
[----:B------:R-:W-:-:S05]  /*02e0*/  IMAD R0, R0, 0x1746, RZ ;  /* 0x0000174600007824 */ /* 0x000fca00078e02ff */
[----:B------:R-:W-:-:S04]  /*02f0*/  SHF.R.U32.HI R3, RZ, 0x10, R0 ;  /* 0x00000010ff037819 */ /* 0x000fc80000011600 */
[----:B------:R-:W-:-:S05]  /*0300*/  PRMT R0, R3, 0x9910, RZ ;  /* 0x0000991003007816 */ /* 0x000fca00000000ff */
[----:B------:R-:W-:Y:S01]  /*0310*/  IMAD R0, R0, 0xb, RZ ;  /* 0x0000000b00007824 */ /* 0x000fe200078e02ff */
[----:B------:R-:W-:-:S04]  /*0320*/  MOV R208, 0x400 ;  /* 0x0000040000d07802 */ /* 0x000fc80000000f00 */
[----:B------:R-:W-:Y:S02]  /*0330*/  IADD3 R0, PT, PT, RZ, -R0, RZ ;  /* 0x80000000ff007210 */ /* 0x000fe40007ffe0ff */
[----:B----4-:R-:W-:Y:S02]  /*0340*/  LEA R209, R209, R208, 0x18 ;  /* 0x000000d0d1d17211 */ /* 0x010fe400078ec0ff */
[----:B------:R-:W-:-:S03]  /*0350*/  PRMT R211, R0, 0x7710, RZ ;  /* 0x0000771000d37816 */ /* 0x000fc600000000ff */
[----:B------:R-:W-:Y:S02]  /*0360*/  IMAD R252, R252, 0x3a80, R209 ;  /* 0x00003a80fcfc7824 */ /* 0x000fe400078e02d1 */
[----:B------:R-:W-:Y:S02]  /*0370*/  IMAD.IADD R0, R211, 0x1, R2 ;  /* 0x00000001d3007824 */ /* 0x000fe400078e0202 */
[----:B------:R-:W-:-:S03]  /*0380*/  IMAD R3, R3, 0x68, R252 ;  /* 0x0000006803037824 */ /* 0x000fc600078e02fc */
[----:B------:R-:W-:-:S05]  /*0390*/  LOP3.LUT R0, R0, 0xffff, RZ, 0xc0, !PT ;  /* 0x0000ffff00007812 */ /* 0x000fca00078ec0ff */
[----:B------:R-:W-:Y:S01]  /*03a0*/  IMAD R210, R0, 0x8, R3 ;  /* 0x0000000800d27824 */ /* 0x000fe200078e0203 */
[C---:B------:R-:W-:Y:S01]  /*03b0*/  ISETP.GT.U32.AND P2, PT, R2.reuse, 0x83, PT ;  /* 0x000000830200780c */ /* 0x040fe20003f44070 */
[----:B------:R-:W-:Y:S01]  /*03c0*/  BSSY.RECONVERGENT B0, `(.L_x_154) ;  /* 0x00001de000007945 */ /* 0x000fe20003800200 */
[----:B------:R-:W-:Y:S01]  /*03d0*/  ISETP.GT.U32.AND P1, PT, R2, 0x8f, PT ;  /* 0x0000008f0200780c */ /* 0x000fe20003f24070 */
[----:B------:R-:W-:Y:S06]  /*03e0*/  BAR.SYNC.DEFER_BLOCKING 0x0 ;  /* 0x0000000000007b1d */ /* 0x000fec0000010000 */
[----:B---3--:R-:W-:-:S02]  /*03f0*/  DADD R26, R6, R22 ;  /* 0x00000000061a7229 */ /* 0x008fc40000000016 */
[C-C-:B------:R-:W-:Y:S02]  /*0400*/  DADD R88, R12.reuse, R16.reuse ;  /* 0x000000000c587229 */ /* 0x140fe40000000010 */
[----:B------:R-:W-:Y:S01]  /*0410*/  DADD R100, R12, -R16 ;  /* 0x000000000c647229 */ /* 0x000fe20000000810 */
[----:B------:R-:W-:Y:S01]  /*0420*/  IMAD.U32 R12, RZ, RZ, UR24 ;  /* 0x00000018ff0c7e24 */ /* 0x000fe2000f8e00ff */
[----:B------:R-:W-:Y:S01]  /*0430*/  MOV R13, UR25 ;  /* 0x00000019000d7c02 */ /* 0x000fe20008000f00 */
[----:B------:R-:W-:Y:S01]  /*0440*/  IMAD.U32 R16, RZ, RZ, UR36 ;  /* 0x00000024ff107e24 */ /* 0x000fe2000f8e00ff */
[----:B------:R-:W-:Y:S01]  /*0450*/  MOV R17, UR37 ;  /* 0x0000002500117c02 */ /* 0x000fe20008000f00 */
[C-C-:B------:R-:W-:Y:S02]  /*0460*/  DADD R64, R10.reuse, R18.reuse ;  /* 0x000000000a407229 */ /* 0x140fe40000000012 */
[----:B------:R-:W-:Y:S01]  /*0470*/  DADD R76, R10, -R18 ;  /* 0x000000000a4c7229 */ /* 0x000fe20000000812 */
[----:B------:R-:W-:-:S02]  /*0480*/  IMAD.U32 R18, RZ, RZ, UR40 ;  /* 0x00000028ff127e24 */ /* 0x000fc4000f8e00ff */
[----:B------:R-:W-:Y:S01]  /*0490*/  IMAD.U32 R19, RZ, RZ, UR41 ;  /* 0x00000029ff137e24 */ /* 0x000fe2000f8e00ff */
[C-C-:B------:R-:W-:Y:S02]  /*04a0*/  DADD R28, R8.reuse, R20.reuse ;  /* 0x00000000081c7229 */ /* 0x140fe40000000014 */
[----:B------:R-:W-:Y:S01]  /*04b0*/  DADD R52, R8, -R20 ;  /* 0x0000000008347229 */ /* 0x000fe20000000814 */
[----:B------:R-:W-:Y:S01]  /*04c0*/  IMAD.U32 R10, RZ, RZ, UR18 ;  /* 0x00000012ff0a7e24 */ /* 0x000fe2000f8e00ff */
[----:B------:R-:W-:Y:S01]  /*04d0*/  MOV R9, UR17 ;  /* 0x0000001100097c02 */ /* 0x000fe20008000f00 */
[----:B------:R-:W-:Y:S01]  /*04e0*/  IMAD.U32 R8, RZ, RZ, UR16 ;  /* 0x00000010ff087e24 */ /* 0x000fe2000f8e00ff */
[----:B------:R-:W-:Y:S01]  /*04f0*/  MOV R21, UR45 ;  /* 0x0000002d00157c02 */ /* 0x000fe20008000f00 */
[----:B------:R-:W-:Y:S01]  /*0500*/  IMAD.U32 R20, RZ, RZ, UR44 ;  /* 0x0000002cff147e24 */ /* 0x000fe2000f8e00ff */
[C-C-:B------:R-:W-:Y:S01]  /*0510*/  DADD R112, R124.reuse, R14.reuse ;  /* 0x000000007c707229 */ /* 0x140fe2000000000e */
[----:B------:R-:W-:Y:S01]  /*0520*/  IMAD.U32 R11, RZ, RZ, UR19 ;  /* 0x00000013ff0b7e24 */ /* 0x000fe2000f8e00ff */
[----:B------:R-:W-:Y:S01]  /*0530*/  DADD R124, R124, -R14 ;  /* 0x000000007c7c7229 */ /* 0x000fe2000000080e */
[----:B------:R-:W2:Y:S01]  /*0540*/  LDCU.128 UR16, c[0x3][0x790] ;  /* 0x00c0f200ff1077ac */ /* 0x000ea20008000c00 */
[----:B------:R-:W-:Y:S01]  /*0550*/  DADD R50, R6, -R22 ;  /* 0x0000000006327229 */ /* 0x000fe20000000816 */
[----:B------:R-:W-:Y:S01]  /*0560*/  IMAD.U32 R14, RZ, RZ, UR26 ;  /* 0x0000001aff0e7e24 */ /* 0x000fe2000f8e00ff */
[C---:B------:R-:W-:Y:S01]  /*0570*/  DFMA R30, R26.reuse, R4, RZ ;  /* 0x000000041a1e722b */ /* 0x040fe200000000ff */
[----:B------:R-:W-:Y:S01]  /*0580*/  IMAD.U32 R6, RZ, RZ, UR6 ;  /* 0x00000006ff067e24 */ /* 0x000fe2000f8e00ff */
[C---:B------:R-:W-:Y:S01]  /*0590*/  DFMA R32, R26.reuse, R8, RZ ;  /* 0x000000081a20722b */ /* 0x040fe200000000ff */
[----:B------:R-:W-:Y:S01]  /*05a0*/  IMAD.U32 R7, RZ, RZ, UR7 ;  /* 0x00000007ff077e24 */ /* 0x000fe2000f8e00ff */
[C---:B------:R-:W-:Y:S01]  /*05b0*/  DFMA R34, R26.reuse, R12, RZ ;  /* 0x0000000c1a22722b */ /* 0x040fe200000000ff */
[----:B------:R-:W-:Y:S01]  /*05c0*/  IMAD.U32 R15, RZ, RZ, UR27 ;  /* 0x0000001bff0f7e24 */ /* 0x000fe2000f8e00ff */
[C---:B------:R-:W-:Y:S01]  /*05d0*/  DFMA R36, R26.reuse, R16, RZ ;  /* 0x000000101a24722b */ /* 0x040fe200000000ff */
[----:B------:R-:W3:Y:S01]  /*05e0*/  LDCU.128 UR4, c[0x3][0x760] ;  /* 0x00c0ec00ff0477ac */ /* 0x000ee20008000c00 */
[----:B------:R-:W-:-:S02]  /*05f0*/  DFMA R38, R26, R18, RZ ;  /* 0x000000121a26722b */ /* 0x000fc400000000ff */
[----:B------:R-:W-:Y:S01]  /*0600*/  DFMA R40, R26, R20, RZ ;  /* 0x000000141a28722b */ /* 0x000fe200000000ff */
[----:B------:R-:W4:Y:S01]  /*0610*/  LDCU.128 UR24, c[0x3][0x7c0] ;  /* 0x00c0f800ff1877ac */ /* 0x000f220008000c00 */
[----:B------:R-:W-:Y:S02]  /*0620*/  IMAD.U32 R26, RZ, RZ, UR46 ;  /* 0x0000002eff1a7e24 */ /* 0x000fe4000f8e00ff */
[----:B------:R-:W-:Y:S01]  /*0630*/  IMAD.U32 R27, RZ, RZ, UR47 ;  /* 0x0000002fff1b7e24 */ /* 0x000fe2000f8e00ff */
[----:B------:R-:W5:Y:S01]  /*0640*/  LDCU.128 UR44, c[0x3][0x7f0] ;  /* 0x00c0fe00ff2c77ac */ /* 0x000f620008000c00 */
[----:B------:R-:W-:Y:S02]  /*0650*/  IMAD.U32 R22, RZ, RZ, UR38 ;  /* 0x00000026ff167e24 */ /* 0x000fe4000f8e00ff */
[----:B------:R-:W-:Y:S01]  /*0660*/  IMAD.U32 R23, RZ, RZ, UR39 ;  /* 0x00000027ff177e24 */ /* 0x000fe2000f8e00ff */
[C---:B------:R-:W-:Y:S01]  /*0670*/  DFMA R62, R28.reuse, R6, R30 ;  /* 0x000000061c3e722b */ /* 0x040fe2000000001e */
[----:B------:R-:W0:Y:S01]  /*0680*/  LDCU.128 UR40, c[0x3][0x70] ;  /* 0x00c00e00ff2877ac */ /* 0x000e220008000c00 */
[----:B------:R-:W-:-:S02]  /*0690*/  DFMA R66, R28, R10, R32 ;  /* 0x0000000a1c42722b */ /* 0x000fc40000000020 */
[C---:B------:R-:W-:Y:S01]  /*06a0*/  DFMA R68, R28.reuse, R14, R34 ;  /* 0x0000000e1c44722b */ /* 0x040fe20000000022 */
[----:B-1----:R-:W-:Y:S01]  /*06b0*/  IMAD.U32 R32, RZ, RZ, UR20 ;  /* 0x00000014ff207e24 */ /* 0x002fe2000f8e00ff */
[C---:B------:R-:W-:Y:S01]  /*06c0*/  DFMA R70, R28.reuse, R22, R36 ;  /* 0x000000161c46722b */ /* 0x040fe20000000024 */
[----:B------:R-:W-:Y:S01]  /*06d0*/  MOV R33, UR21 ;  /* 0x0000001500217c02 */ /* 0x000fe20008000f00 */
[C---:B------:R-:W-:Y:S01]  /*06e0*/  DFMA R84, R28.reuse, R24, R38 ;  /* 0x000000181c54722b */ /* 0x040fe20000000026 */
[----:B---3--:R-:W-:Y:S01]  /*06f0*/  IMAD.U32 R36, RZ, RZ, UR4 ;  /* 0x00000004ff247e24 */ /* 0x008fe2000f8e00ff */
[----:B------:R-:W-:Y:S01]  /*0700*/  DFMA R98, R28, R26, R40 ;  /* 0x0000001a1c62722b */ /* 0x000fe20000000028 */
[----:B------:R-:W-:Y:S01]  /*0710*/  MOV R37, UR5 ;  /* 0x0000000500257c02 */ /* 0x000fe20008000f00 */
[----:B------:R-:W-:Y:S01]  /*0720*/  IMAD.U32 R28, RZ, RZ, UR8 ;  /* 0x00000008ff1c7e24 */ /* 0x000fe2000f8e00ff */
[----:B------:R-:W-:Y:S01]  /*0730*/  MOV R29, UR9 ;  /* 0x00000009001d7c02 */ /* 0x000fe20008000f00 */
[----:B--2---:R-:W-:Y:S01]  /*0740*/  IMAD.U32 R40, RZ, RZ, UR16 ;  /* 0x00000010ff287e24 */ /* 0x004fe2000f8e00ff */
[----:B------:R-:W-:Y:S01]  /*0750*/  MOV R41, UR17 ;  /* 0x0000001100297c02 */ /* 0x000fe20008000f00 */
[----:B----4-:R-:W-:Y:S01]  /*0760*/  IMAD.U32 R44, RZ, RZ, UR24 ;  /* 0x00000018ff2c7e24 */ /* 0x010fe2000f8e00ff */
[----:B------:R-:W-:Y:S01]  /*0770*/  MOV R45, UR25 ;  /* 0x00000019002d7c02 */ /* 0x000fe20008000f00 */
[----:B-----5:R-:W-:Y:S01]  /*0780*/  IMAD.U32 R46, RZ, RZ, UR44 ;  /* 0x0000002cff2e7e24 */ /* 0x020fe2000f8e00ff */
[----:B------:R-:W1:Y:S01]  /*0790*/  LDCU.128 UR36, c[0x3][0x100] ;  /* 0x00c02000ff2477ac */ /* 0x000e620008000c00 */
[----:B------:R-:W-:Y:S01]  /*07a0*/  IMAD.U32 R47, RZ, RZ, UR45 ;  /* 0x0000002dff2f7e24 */ /* 0x000fe2000f8e00ff */
        /* <DEDUP_REMOVED lines=9> */
[----:B------:R-:W2:Y:S01]  /*0840*/  LDCU.128 UR8, c[0x3][0x770] ;  /* 0x00c0ee00ff0877ac */ /* 0x000ea20008000c00 */
[----:B------:R-:W-:-:S02]  /*0850*/  IMAD.U32 R34, RZ, RZ, UR22 ;  /* 0x00000016ff227e24 */ /* 0x000fc4000f8e00ff */
[----:B------:R-:W-:Y:S01]  /*0860*/  IMAD.U32 R35, RZ, RZ, UR23 ;  /* 0x00000017ff237e24 */ /* 0x000fe2000f8e00ff */
[----:B------:R-:W3:Y:S01]  /*0870*/  LDCU.128 UR20, c[0x3][0x720] ;  /* 0x00c0e400ff1477ac */ /* 0x000ee20008000c00 */
[----:B------:R-:W-:Y:S02]  /*0880*/  IMAD.U32 R38, RZ, RZ, UR6 ;  /* 0x00000006ff267e24 */ /* 0x000fe4000f8e00ff */
[----:B------:R-:W-:Y:S02]  /*0890*/  IMAD.U32 R39, RZ, RZ, UR7 ;  /* 0x00000007ff277e24 */ /* 0x000fe4000f8e00ff */
[----:B------:R-:W-:Y:S02]  /*08a0*/  IMAD.U32 R42, RZ, RZ, UR18 ;  /* 0x00000012ff2a7e24 */ /* 0x000fe4000f8e00ff */
[----:B------:R-:W-:Y:S02]  /*08b0*/  IMAD.U32 R43, RZ, RZ, UR19 ;  /* 0x00000013ff2b7e24 */ /* 0x000fe4000f8e00ff */
[----:B------:R-:W-:-:S02]  /*08c0*/  IMAD.U32 R48, RZ, RZ, UR26 ;  /* 0x0000001aff307e24 */ /* 0x000fc4000f8e00ff */
[----:B------:R-:W-:Y:S02]  /*08d0*/  IMAD.U32 R50, RZ, RZ, UR46 ;  /* 0x0000002eff327e24 */ /* 0x000fe4000f8e00ff */
[----:B------:R-:W-:Y:S01]  /*08e0*/  IMAD.U32 R51, RZ, RZ, UR47 ;  /* 0x0000002fff337e24 */ /* 0x000fe2000f8e00ff */
[C---:B------:R-:W-:Y:S01]  /*08f0*/  DFMA R74, R52.reuse, R30, R54 ;  /* 0x0000001e344a722b */ /* 0x040fe20000000036 */
[----:B------:R-:W4:Y:S01]  /*0900*/  LDCU.128 UR16, c[0x3][0x7a0] ;  /* 0x00c0f400ff1077ac */ /* 0x000f220008000c00 */
[C---:B------:R-:W-:Y:S02]  /*0910*/  DFMA R78, R52.reuse, R34, R56 ;  /* 0x00000022344e722b */ /* 0x040fe40000000038 */
[C---:B------:R-:W-:Y:S01]  /*0920*/  DFMA R80, R52.reuse, R38, R58 ;  /* 0x000000263450722b */ /* 0x040fe2000000003a */
[----:B------:R-:W5:Y:S01]  /*0930*/  LDCU.128 UR4, c[0x3][0x800] ;  /* 0x00c10000ff0477ac */ /* 0x000f620008000c00 */
[C---:B------:R-:W-:Y:S02]  /*0940*/  DFMA R82, R52.reuse, R42, R60 ;  /* 0x0000002a3452722b */ /* 0x040fe4000000003c */
[C---:B------:R-:W-:Y:S01]  /*0950*/  DFMA R96, R52.reuse, R48, R72 ;  /* 0x000000303460722b */ /* 0x040fe20000000048 */
[----:B------:R-:W3:Y:S01]  /*0960*/  LDCU.128 UR44, c[0x3][0x50] ;  /* 0x00c00a00ff2c77ac */ /* 0x000ee20008000c00 */
[----:B------:R-:W-:Y:S01]  /*0970*/  DFMA R114, R52, R50, R86 ;  /* 0x000000323472722b */ /* 0x000fe20000000056 */
[----:B------:R-:W-:Y:S01]  /*0980*/  IMAD.U32 R52, RZ, RZ, UR12 ;  /* 0x0000000cff347e24 */ /* 0x000fe2000f8e00ff */
[----:B------:R-:W-:Y:S01]  /*0990*/  MOV R53, UR13 ;  /* 0x0000000d00357c02 */ /* 0x000fe20008000f00 */
[----:B------:R-:W-:Y:S01]  /*09a0*/  IMAD.U32 R54, RZ, RZ, UR32 ;  /* 0x00000020ff367e24 */ /* 0x000fe2000f8e00ff */
[----:B0-----:R-:W-:Y:S01]  /*09b0*/  MOV R56, UR40 ;  /* 0x0000002800387c02 */ /* 0x001fe20008000f00 */
[----:B------:R-:W-:Y:S01]  /*09c0*/  IMAD.U32 R55, RZ, RZ, UR33 ;  /* 0x00000021ff377e24 */ /* 0x000fe2000f8e00ff */
[----:B------:R-:W-:Y:S01]  /*09d0*/  MOV R59, UR65 ;  /* 0x00000041003b7c02 */ /* 0x000fe20008000f00 */
[----:B------:R-:W-:Y:S01]  /*09e0*/  IMAD.U32 R57, RZ, RZ, UR41 ;  /* 0x00000029ff397e24 */ /* 0x000fe2000f8e00ff */
[----:B------:R-:W-:Y:S01]  /*09f0*/  DFMA R86, R64, R52, R62 ;  /* 0x000000344056722b */ /* 0x000fe2000000003e */
[----:B------:R-:W-:Y:S01]  /*0a00*/  IMAD.U32 R58, RZ, RZ, UR64 ;  /* 0x00000040ff3a7e24 */ /* 0x000fe2000f8e00ff */
[----:B-1----:R-:W-:Y:S01]  /*0a10*/  MOV R62, UR36 ;  /* 0x00000024003e7c02 */ /* 0x002fe20008000f00 */
[----:B------:R-:W-:Y:S01]  /*0a20*/  IMAD.U32 R60, RZ, RZ, UR60 ;  /* 0x0000003cff3c7e24 */ /* 0x000fe2000f8e00ff */
[----:B------:R-:W0:Y:S01]  /*0a30*/  LDCU.128 UR24, c[0x3][0x750] ;  /* 0x00c0ea00ff1877ac */ /* 0x000e220008000c00 */
[----:B------:R-:W-:-:S02]  /*0a40*/  IMAD.U32 R61, RZ, RZ, UR61 ;  /* 0x0000003dff3d7e24 */ /* 0x000fc4000f8e00ff */
[----:B------:R-:W-:Y:S01]  /*0a50*/  IMAD.U32 R63, RZ, RZ, UR37 ;  /* 0x00000025ff3f7e24 */ /* 0x000fe2000f8e00ff */
[C---:B------:R-:W-:Y:S02]  /*0a60*/  DFMA R90, R64.reuse, R54, R66 ;  /* 0x00000036405a722b */ /* 0x040fe40000000042 */
[C---:B------:R-:W-:Y:S02]  /*0a70*/  DFMA R92, R64.reuse, R56, R68 ;  /* 0x00000038405c722b */ /* 0x040fe40000000044 */
[C---:B------:R-:W-:Y:S02]  /*0a80*/  DFMA R94, R64.reuse, R58, R70 ;  /* 0x0000003a405e722b */ /* 0x040fe40000000046 */
[C---:B------:R-:W-:Y:S02]  /*0a90*/  DFMA R108, R64.reuse, R60, R84 ;  /* 0x0000003c406c722b */ /* 0x040fe40000000054 */
[----:B------:R-:W-:Y:S01]  /*0aa0*/  DFMA R122, R64, R62, R98 ;  /* 0x0000003e407a722b */ /* 0x000fe20000000062 */
[----:B------:R-:W-:Y:S01]  /*0ab0*/  IMAD.U32 R64, RZ, RZ, UR56 ;  /* 0x00000038ff407e24 */ /* 0x000fe2000f8e00ff */
[----:B------:R-:W-:Y:S01]  /*0ac0*/  MOV R65, UR57 ;  /* 0x0000003900417c02 */ /* 0x000fe20008000f00 */
[----:B--2---:R-:W-:Y:S01]  /*0ad0*/  IMAD.U32 R69, RZ, RZ, UR9 ;  /* 0x00000009ff457e24 */ /* 0x004fe2000f8e00ff */
[----:B------:R-:W-:Y:S01]  /*0ae0*/  MOV R68, UR8 ;  /* 0x0000000800447c02 */ /* 0x000fe20008000f00 */
[----:B------:R-:W-:Y:S01]  /*0af0*/  IMAD.U32 R66, RZ, RZ, UR28 ;  /* 0x0000001cff427e24 */ /* 0x000fe2000f8e00ff */
[----:B----4-:R-:W-:Y:S01]  /*0b00*/  MOV R71, UR17 ;  /* 0x0000001100477c02 */ /* 0x010fe20008000f00 */
[----:B------:R-:W-:Y:S01]  /*0b10*/  IMAD.U32 R67, RZ, RZ, UR29 ;  /* 0x0000001dff437e24 */ /* 0x000fe2000f8e00ff */
[----:B------:R-:W-:Y:S01]  /*0b20*/  DFMA R98, R76, R64, R74 ;  /* 0x000000404c62722b */ /* 0x000fe2000000004a */
[----:B------:R-:W-:Y:S01]  /*0b30*/  IMAD.U32 R70, RZ, RZ, UR16 ;  /* 0x00000010ff467e24 */ /* 0x000fe2000f8e00ff */
[----:B-----5:R-:W-:Y:S01]  /*0b40*/  MOV R74, UR4 ;  /* 0x00000004004a7c02 */ /* 0x020fe20008000f00 */
[----:B------:R-:W-:-:S02]  /*0b50*/  IMAD.U32 R72, RZ, RZ, UR52 ;  /* 0x00000034ff487e24 */ /* 0x000fc4000f8e00ff */
[----:B------:R-:W-:Y:S02]  /*0b60*/  IMAD.U32 R73, RZ, RZ, UR53 ;  /* 0x00000035ff497e24 */ /* 0x000fe4000f8e00ff */
[----:B------:R-:W-:Y:S01]  /*0b70*/  IMAD.U32 R75, RZ, RZ, UR5 ;  /* 0x00000005ff4b7e24 */ /* 0x000fe2000f8e00ff */
[C---:B------:R-:W-:Y:S01]  /*0b80*/  DFMA R104, R76.reuse, R68, R80 ;  /* 0x000000444c68722b */ /* 0x040fe20000000050 */
[----:B------:R-:W-:Y:S01]  /*0b90*/  MOV R80, UR42 ;  /* 0x0000002a00507c02 */ /* 0x000fe20008000f00 */
[----:B------:R-:W-:Y:S01]  /*0ba0*/  IMAD.U32 R81, RZ, RZ, UR43 ;  /* 0x0000002bff517e24 */ /* 0x000fe2000f8e00ff */
[C---:B------:R-:W-:Y:S01]  /*0bb0*/  DFMA R102, R76.reuse, R66, R78 ;  /* 0x000000424c66722b */ /* 0x040fe2000000004e */
[----:B------:R-:W1:Y:S01]  /*0bc0*/  LDCU.128 UR40, c[0x3][0xe0] ;  /* 0x00c01c00ff2877ac */ /* 0x000e620008000c00 */
[C---:B------:R-:W-:Y:S02]  /*0bd0*/  DFMA R106, R76.reuse, R70, R82 ;  /* 0x000000464c6a722b */ /* 0x040fe40000000052 */
[----:B------:R-:W-:-:S02]  /*0be0*/  DFMA R110, R76, R72, R96 ;  /* 0x000000484c6e722b */ /* 0x000fc40000000060 */
[----:B------:R-:W-:Y:S01]  /*0bf0*/  DFMA R132, R76, R74, R114 ;  /* 0x0000004a4c84722b */ /* 0x000fe20000000072 */
[----:B------:R-:W-:Y:S01]  /*0c00*/  IMAD.U32 R76, RZ, RZ, UR14 ;  /* 0x0000000eff4c7e24 */ /* 0x000fe2000f8e00ff */
[----:B------:R-:W-:Y:S01]  /*0c10*/  MOV R77, UR15 ;  /* 0x0000000f004d7c02 */ /* 0x000fe20008000f00 */
[----:B------:R-:W-:Y:S01]  /*0c20*/  IMAD.U32 R78, RZ, RZ, UR34 ;  /* 0x00000022ff4e7e24 */ /* 0x000fe2000f8e00ff */
[----:B------:R-:W-:Y:S01]  /*0c30*/  MOV R83, UR67 ;  /* 0x0000004300537c02 */ /* 0x000fe20008000f00 */
[----:B------:R-:W-:Y:S02]  /*0c40*/  IMAD.U32 R79, RZ, RZ, UR35 ;  /* 0x00000023ff4f7e24 */ /* 0x000fe4000f8e00ff */
[----:B------:R-:W-:Y:S01]  /*0c50*/  IMAD.U32 R84, RZ, RZ, UR62 ;  /* 0x0000003eff547e24 */ /* 0x000fe2000f8e00ff */
[C---:B------:R-:W-:Y:S01]  /*0c60*/  DFMA R114, R88.reuse, R76, R86 ;  /* 0x0000004c5872722b */ /* 0x040fe20000000056 */
[----:B------:R-:W-:Y:S01]  /*0c70*/  IMAD.U32 R82, RZ, RZ, UR66 ;  /* 0x00000042ff527e24 */ /* 0x000fe2000f8e00ff */
[----:B------:R-:W-:Y:S01]  /*0c80*/  MOV R86, UR38 ;  /* 0x0000002600567c02 */ /* 0x000fe20008000f00 */
[----:B------:R-:W-:Y:S01]  /*0c90*/  IMAD.U32 R85, RZ, RZ, UR63 ;  /* 0x0000003fff557e24 */ /* 0x000fe2000f8e00ff */
[C---:B------:R-:W-:Y:S01]  /*0ca0*/  DFMA R118, R88.reuse, R80, R92 ;  /* 0x000000505876722b */ /* 0x040fe2000000005c */
[----:B------:R-:W-:Y:S01]  /*0cb0*/  IMAD.U32 R87, RZ, RZ, UR39 ;  /* 0x00000027ff577e24 */ /* 0x000fe2000f8e00ff */
[C---:B------:R-:W-:Y:S01]  /*0cc0*/  DFMA R116, R88.reuse, R78, R90 ;  /* 0x0000004e5874722b */ /* 0x040fe2000000005a */
[----:B------:R-:W2:Y:S01]  /*0cd0*/  LDCU.128 UR36, c[0x3][0xb0] ;  /* 0x00c01600ff2477ac */ /* 0x000ea20008000c00 */
[----:B------:R-:W-:-:S02]  /*0ce0*/  DFMA R120, R88, R82, R94 ;  /* 0x000000525878722b */ /* 0x000fc4000000005e */
[C---:B------:R-:W-:Y:S01]  /*0cf0*/  DFMA R126, R88.reuse, R84, R108 ;  /* 0x00000054587e722b */ /* 0x040fe2000000006c */
[----:B------:R-:W4:Y:S01]  /*0d00*/  LDCU.128 UR32, c[0x3][0x80] ;  /* 0x00c01000ff2077ac */ /* 0x000f220008000c00 */
[----:B------:R-:W-:Y:S01]  /*0d10*/  DFMA R134, R88, R86, R122 ;  /* 0x000000565886722b */ /* 0x000fe2000000007a */
[----:B------:R-:W-:Y:S01]  /*0d20*/  IMAD.U32 R88, RZ, RZ, UR58 ;  /* 0x0000003aff587e24 */ /* 0x000fe2000f8e00ff */
[----:B------:R-:W-:Y:S01]  /*0d30*/  MOV R89, UR59 ;  /* 0x0000003b00597c02 */ /* 0x000fe20008000f00 */
[----:B------:R-:W-:Y:S01]  /*0d40*/  IMAD.U32 R90, RZ, RZ, UR30 ;  /* 0x0000001eff5a7e24 */ /* 0x000fe2000f8e00ff */
[----:B------:R-:W5:Y:S01]  /*0d50*/  LDCU.128 UR12, c[0x3][0x780] ;  /* 0x00c0f000ff0c77ac */ /* 0x000f620008000c00 */
[----:B------:R-:W-:Y:S02]  /*0d60*/  IMAD.U32 R91, RZ, RZ, UR31 ;  /* 0x0000001fff5b7e24 */ /* 0x000fe4000f8e00ff */
[----:B-1----:R-:W-:Y:S01]  /*0d70*/  IMAD.U32 R108, RZ, RZ, UR40 ;  /* 0x00000028ff6c7e24 */ /* 0x002fe2000f8e00ff */
[----:B------:R-:W1:Y:S01]  /*0d80*/  LDCU.128 UR28, c[0x3][0x110] ;  /* 0x00c02200ff1c77ac */ /* 0x000e620008000c00 */
[----:B------:R-:W-:Y:S01]  /*0d90*/  IMAD.U32 R109, RZ, RZ, UR41 ;  /* 0x00000029ff6d7e24 */ /* 0x000fe2000f8e00ff */
[----:B------:R-:W-:Y:S01]  /*0da0*/  DFMA R122, R100, R88, R98 ;  /* 0x00000058647a722b */ /* 0x000fe20000000062 */
[----:B------:R-:W-:Y:S01]  /*0db0*/  MOV R98, UR6 ;  /* 0x0000000600627c02 */ /* 0x000fe20008000f00 */
[----:B------:R-:W-:Y:S01]  /*0dc0*/  IMAD.U32 R99, RZ, RZ, UR7 ;  /* 0x00000007ff637e24 */ /* 0x000fe2000f8e00ff */
[----:B------:R-:W0:Y:S02]  /*0dd0*/  LDCU.128 UR4, c[0x3][0x7e0] ;  /* 0x00c0fc00ff0477ac */ /* 0x000e240008000c00 */
[----:B------:R-:W-:-:S02]  /*0de0*/  DFMA R148, R112, R108, R126 ;  /* 0x0000006c7094722b */ /* 0x000fc4000000007e */
[----:B------:R-:W-:Y:S01]  /*0df0*/  DADD R126, R140, R140 ;  /* 0x000000008c7e7229 */ /* 0x000fe2000000008c */
[----:B------:R-:W-:Y:S01]  /*0e00*/  IMAD.U32 R94, RZ, RZ, UR18 ;  /* 0x00000012ff5e7e24 */ /* 0x000fe2000f8e00ff */
[----:B------:R-:W-:Y:S01]  /*0e10*/  MOV R95, UR19 ;  /* 0x00000013005f7c02 */ /* 0x000fe20008000f00 */
[----:B------:R-:W-:Y:S01]  /*0e20*/  IMAD.U32 R93, RZ, RZ, UR11 ;  /* 0x0000000bff5d7e24 */ /* 0x000fe2000f8e00ff */
[----:B------:R-:W-:Y:S01]  /*0e30*/  MOV R92, UR10 ;  /* 0x0000000a005c7c02 */ /* 0x000fe20008000f00 */
[----:B------:R-:W-:Y:S01]  /*0e40*/  IMAD.U32 R96, RZ, RZ, UR54 ;  /* 0x00000036ff607e24 */ /* 0x000fe2000f8e00ff */
[----:B------:R-:W5:Y:S01]  /*0e50*/  LDCU.128 UR16, c[0x3][0x7b0] ;  /* 0x00c0f600ff1077ac */ /* 0x000f620008000c00 */
[----:B------:R-:W-:Y:S01]  /*0e60*/  IMAD.U32 R97, RZ, RZ, UR55 ;  /* 0x00000037ff617e24 */ /* 0x000fe2000f8e00ff */
[C---:B------:R-:W-:Y:S02]  /*0e70*/  DFMA R128, R100.reuse, R90, R102 ;  /* 0x0000005a6480722b */ /* 0x040fe40000000066 */
[----:B------:R-:W-:Y:S01]  /*0e80*/  DFMA R200, R100, R94, R106 ;  /* 0x0000005e64c8722b */ /* 0x000fe2000000006a */
[----:B------:R-:W5:Y:S01]  /*0e90*/  LDCU.128 UR8, c[0x3][0x810] ;  /* 0x00c10200ff0877ac */ /* 0x000f620008000c00 */
[----:B------:R-:W-:Y:S01]  /*0ea0*/  DMUL R150, R126, 0.5 ;  /* 0x3fe000007e967828 */ /* 0x000fe20000000000 */
[----:B---3--:R-:W-:Y:S01]  /*0eb0*/  IMAD.U32 R102, RZ, RZ, UR44 ;  /* 0x0000002cff667e24 */ /* 0x008fe2000f8e00ff */
[----:B--2---:R-:W-:Y:S01]  /*0ec0*/  MOV R107, UR37 ;  /* 0x00000025006b7c02 */ /* 0x004fe20008000f00 */
[----:B------:R-:W2:Y:S01]  /*0ed0*/  LDCU.128 UR52, c[0x3][0x10] ;  /* 0x00c00200ff3477ac */ /* 0x000ea20008000c00 */
[----:B------:R-:W-:Y:S01]  /*0ee0*/  IMAD.U32 R103, RZ, RZ, UR45 ;  /* 0x0000002dff677e24 */ /* 0x000fe2000f8e00ff */
[----:B------:R-:W-:Y:S01]  /*0ef0*/  MOV R127, UR47 ;  /* 0x0000002f007f7c02 */ /* 0x000fe20008000f00 */
[----:B------:R-:W-:-:S02]  /*0f00*/  IMAD.U32 R106, RZ, RZ, UR36 ;  /* 0x00000024ff6a7e24 */ /* 0x000fc4000f8e00ff */
[----:B------:R-:W-:Y:S01]  /*0f10*/  IMAD.U32 R126, RZ, RZ, UR46 ;  /* 0x0000002eff7e7e24 */ /* 0x000fe2000f8e00ff */
[----:B------:R-:W3:Y:S01]  /*0f20*/  LDCU.128 UR44, c[0x3][0x710] ;  /* 0x00c0e200ff2c77ac */ /* 0x000ee20008000c00 */
[C---:B------:R-:W-:Y:S02]  /*0f30*/  DFMA R130, R100.reuse, R92, R104 ;  /* 0x0000005c6482722b */ /* 0x040fe40000000068 */
[C---:B------:R-:W-:Y:S01]  /*0f40*/  DFMA R160, R100.reuse, R96, R110 ;  /* 0x0000006064a0722b */ /* 0x040fe2000000006e */
[----:B----4-:R-:W-:Y:S01]  /*0f50*/  MOV R104, UR32 ;  /* 0x0000002000687c02 */ /* 0x010fe20008000f00 */
[----:B------:R-:W-:Y:S01]  /*0f60*/  DFMA R132, R100, R98, R132 ;  /* 0x000000626484722b */ /* 0x000fe20000000084 */
[----:B------:R-:W-:Y:S01]  /*0f70*/  IMAD.U32 R105, RZ, RZ, UR33 ;  /* 0x00000021ff697e24 */ /* 0x000fe2000f8e00ff */
[----:B------:R-:W-:Y:S01]  /*0f80*/  MOV R101, UR49 ;  /* 0x0000003100657c02 */ /* 0x000fe20008000f00 */
[----:B------:R-:W-:Y:S01]  /*0f90*/  IMAD.U32 R100, RZ, RZ, UR48 ;  /* 0x00000030ff647e24 */ /* 0x000fe2000f8e00ff */
[----:B-1----:R-:W-:Y:S01]  /*0fa0*/  MOV R110, UR28 ;  /* 0x0000001c006e7c02 */ /* 0x002fe20008000f00 */
[----:B------:R-:W-:Y:S01]  /*0fb0*/  IMAD.U32 R111, RZ, RZ, UR29 ;  /* 0x0000001dff6f7e24 */ /* 0x000fe2000f8e00ff */
[----:B------:R-:W-:Y:S01]  /*0fc0*/  DFMA R152, R112, R106, R120 ;  /* 0x0000006a7098722b */ /* 0x000fe20000000078 */
[----:B0-----:R-:W-:-:S02]  /*0fd0*/  IMAD.U32 R144, RZ, RZ, UR6 ;  /* 0x00000006ff907e24 */ /* 0x001fc4000f8e00ff */
[----:B------:R-:W-:Y:S02]  /*0fe0*/  IMAD.U32 R120, RZ, RZ, UR4 ;  /* 0x00000004ff787e24 */ /* 0x000fe4000f8e00ff */
[----:B------:R-:W-:Y:S02]  /*0ff0*/  IMAD.U32 R121, RZ, RZ, UR5 ;  /* 0x00000005ff797e24 */ /* 0x000fe4000f8e00ff */
[----:B------:R-:W-:Y:S01]  /*1000*/  IMAD.U32 R145, RZ, RZ, UR7 ;  /* 0x00000007ff917e24 */ /* 0x000fe2000f8e00ff */
[----:B------:R-:W0:Y:S01]  /*1010*/  LDCU.128 UR4, c[0x3][0x750] ;  /* 0x00c0ea00ff0477ac */ /* 0x000e220008000c00 */
[C---:B------:R-:W-:Y:S02]  /*1020*/  DFMA R198, R112.reuse, R100, R114 ;  /* 0x0000006470c6722b */ /* 0x040fe40000000072 */
[C---:B------:R-:W-:Y:S02]  /*1030*/  DFMA R156, R112.reuse, R102, R116 ;  /* 0x00000066709c722b */ /* 0x040fe40000000074 */
[C---:B------:R-:W-:Y:S01]  /*1040*/  DFMA R154, R112.reuse, R104, R118 ;  /* 0x00000068709a722b */ /* 0x040fe20000000076 */
[----:B-----5:R-:W-:Y:S01]  /*1050*/  MOV R116, UR12 ;  /* 0x0000000c00747c02 */ /* 0x020fe20008000f00 */
[----:B------:R-:W-:Y:S01]  /*1060*/  DFMA R136, R112, R110, R134 ;  /* 0x0000006e7088722b */ /* 0x000fe20000000086 */
[----:B------:R-:W-:Y:S01]  /*1070*/  IMAD.U32 R117, RZ, RZ, UR13 ;  /* 0x0000000dff757e24 */ /* 0x000fe2000f8e00ff */
[----:B------:R-:W-:Y:S01]  /*1080*/  MOV R113, UR21 ;  /* 0x0000001500717c02 */ /* 0x000fe20008000f00 */
[----:B------:R-:W-:-:S02]  /*1090*/  IMAD.U32 R112, RZ, RZ, UR20 ;  /* 0x00000014ff707e24 */ /* 0x000fc4000f8e00ff */
[----:B------:R-:W-:Y:S02]  /*10a0*/  IMAD.U32 R114, RZ, RZ, UR24 ;  /* 0x00000018ff727e24 */ /* 0x000fe4000f8e00ff */
[----:B------:R-:W-:Y:S01]  /*10b0*/  IMAD.U32 R115, RZ, RZ, UR25 ;  /* 0x00000019ff737e24 */ /* 0x000fe2000f8e00ff */
[C---:B------:R-:W-:Y:S01]  /*10c0*/  DFMA R204, R124.reuse, R116, R130 ;  /* 0x000000747ccc722b */ /* 0x040fe20000000082 */
[----:B------:R-:W-:Y:S01]  /*10d0*/  IMAD.U32 R118, RZ, RZ, UR16 ;  /* 0x00000010ff767e24 */ /* 0x000fe2000f8e00ff */
[C---:B------:R-:W-:Y:S01]  /*10e0*/  DFMA R166, R124.reuse, R112, R122 ;  /* 0x000000707ca6722b */ /* 0x040fe2000000007a */
[----:B------:R-:W-:Y:S01]  /*10f0*/  MOV R119, UR17 ;  /* 0x0000001100777c02 */ /* 0x000fe20008000f00 */
[----:B------:R-:W-:Y:S01]  /*1100*/  IMAD.U32 R123, RZ, RZ, UR9 ;  /* 0x00000009ff7b7e24 */ /* 0x000fe2000f8e00ff */
[----:B------:R-:W-:Y:S01]  /*1110*/  MOV R122, UR8 ;  /* 0x00000008007a7c02 */ /* 0x000fe20008000f00 */
[----:B------:R-:W-:Y:S01]  /*1120*/  DFMA R170, R124, R114, R128 ;  /* 0x000000727caa722b */ /* 0x000fe20000000080 */
[----:B--2---:R-:W-:Y:S01]  /*1130*/  IMAD.U32 R130, RZ, RZ, UR52 ;  /* 0x00000034ff827e24 */ /* 0x004fe2000f8e00ff */
[----:B------:R-:W-:Y:S01]  /*1140*/  MOV R128, UR54 ;  /* 0x0000003600807c02 */ /* 0x000fe20008000f00 */
[----:B------:R-:W-:Y:S01]  /*1150*/  IMAD.U32 R131, RZ, RZ, UR53 ;  /* 0x00000035ff837e24 */ /* 0x000fe2000f8e00ff */
[----:B---3--:R-:W-:Y:S01]  /*1160*/  MOV R135, UR45 ;  /* 0x0000002d00877c02 */ /* 0x008fe20008000f00 */
[----:B------:R-:W-:-:S02]  /*1170*/  IMAD.U32 R129, RZ, RZ, UR55 ;  /* 0x00000037ff817e24 */ /* 0x000fc4000f8e00ff */
[----:B------:R-:W-:Y:S01]  /*1180*/  IMAD.U32 R134, RZ, RZ, UR44 ;  /* 0x0000002cff867e24 */ /* 0x000fe2000f8e00ff */
[----:B------:R1:W-:Y:S01]  /*1190*/  STL.64 [R1+0x10], R130 ;  /* 0x0000108201007387 */ /* 0x0003e20000100a00 */
[C---:B------:R-:W-:Y:S02]  /*11a0*/  DFMA R200, R124.reuse, R118, R200 ;  /* 0x000000767cc8722b */ /* 0x040fe400000000c8 */
[C---:B------:R-:W-:Y:S01]  /*11b0*/  DFMA R160, R124.reuse, R120, R160 ;  /* 0x000000787ca0722b */ /* 0x040fe200000000a0 */
[----:B------:R2:W-:Y:S01]  /*11c0*/  STL.64 [R1], R128 ;  /* 0x0000008001007387 */ /* 0x0005e20000100a00 */
[----:B------:R-:W-:Y:S01]  /*11d0*/  DFMA R162, R124, R122, R132 ;  /* 0x0000007a7ca2722b */ /* 0x000fe20000000084 */
[----:B------:R-:W-:Y:S01]  /*11e0*/  IMAD.U32 R124, RZ, RZ, UR50 ;  /* 0x00000032ff7c7e24 */ /* 0x000fe2000f8e00ff */
[----:B------:R-:W-:Y:S01]  /*11f0*/  MOV R125, UR51 ;  /* 0x00000033007d7c02 */ /* 0x000fe20008000f00 */
[----:B------:R-:W-:Y:S01]  /*1200*/  IMAD.U32 R133, RZ, RZ, UR43 ;  /* 0x0000002bff857e24 */ /* 0x000fe2000f8e00ff */
[----:B------:R-:W-:Y:S01]  /*1210*/  MOV R132, UR42 ;  /* 0x0000002a00847c02 */ /* 0x000fe20008000f00 */
[----:B------:R3:W-:Y:S01]  /*1220*/  STL.64 [R1+0x8], R134 ;  /* 0x0000088601007387 */ /* 0x0007e20000100a00 */
[----:B-1----:R-:W-:Y:S01]  /*1230*/  MOV R130, UR38 ;  /* 0x0000002600827c02 */ /* 0x002fe20008000f00 */
[----:B------:R-:W-:Y:S01]  /*1240*/  IMAD.U32 R131, RZ, RZ, UR39 ;  /* 0x00000027ff837e24 */ /* 0x000fe2000f8e00ff */
[----:B0-----:R-:W-:Y:S01]  /*1250*/  MOV R188, UR4 ;  /* 0x0000000400bc7c02 */ /* 0x001fe20008000f00 */
[----:B--2---:R-:W-:-:S02]  /*1260*/  IMAD.U32 R128, RZ, RZ, UR34 ;  /* 0x00000022ff807e24 */ /* 0x004fc4000f8e00ff */
[----:B------:R-:W-:Y:S01]  /*1270*/  IMAD.U32 R129, RZ, RZ, UR35 ;  /* 0x00000023ff817e24 */ /* 0x000fe2000f8e00ff */
[----:B------:R-:W-:Y:S01]  /*1280*/  MOV R197, UR7 ;  /* 0x0000000700c57c02 */ /* 0x000fe20008000f00 */
[----:B------:R-:W-:Y:S02]  /*1290*/  IMAD.U32 R189, RZ, RZ, UR5 ;  /* 0x00000005ffbd7e24 */ /* 0x000fe4000f8e00ff */
[----:B------:R-:W-:Y:S01]  /*12a0*/  IMAD.U32 R196, RZ, RZ, UR6 ;  /* 0x00000006ffc47e24 */ /* 0x000fe2000f8e00ff */
[----:B---3--:R-:W-:Y:S01]  /*12b0*/  MOV R135, UR31 ;  /* 0x0000001f00877c02 */ /* 0x008fe20008000f00 */
[----:B------:R-:W-:Y:S01]  /*12c0*/  IMAD.U32 R134, RZ, RZ, UR30 ;  /* 0x0000001eff867e24 */ /* 0x000fe2000f8e00ff */
[----:B------:R-:W0:Y:S01]  /*12d0*/  LDCU.128 UR28, c[0x3][0x720] ;  /* 0x00c0e400ff1c77ac */ /* 0x000e220008000c00 */
[C---:B------:R-:W-:Y:S01]  /*12e0*/  DFMA R198, R150.reuse, R124, R198 ;  /* 0x0000007c96c6722b */ /* 0x040fe200000000c6 */
[----:B------:R-:W1:Y:S01]  /*12f0*/  LDCU.128 UR4, c[0x3][0x70] ;  /* 0x00c00e00ff0477ac */ /* 0x000e620008000c00 */
[----:B------:R-:W-:-:S02]  /*1300*/  DFMA R156, R150, R126, R156 ;  /* 0x0000007e969c722b */ /* 0x000fc4000000009c */
[----:B------:R-:W-:Y:S02]  /*1310*/  DFMA R154, R150, R128, R154 ;  /* 0x00000080969a722b */ /* 0x000fe4000000009a */
[----:B------:R-:W-:Y:S01]  /*1320*/  DADD R158, R140, -R140 ;  /* 0x000000008c9e7229 */ /* 0x000fe2000000088c */
[----:B------:R-:W-:Y:S01]  /*1330*/  MOV R138, UR26 ;  /* 0x0000001a008a7c02 */ /* 0x000fe20008000f00 */
        /* <DEDUP_REMOVED lines=8> */
[----:B------:R-:W2:Y:S01]  /*13c0*/  LDCU.128 UR32, c[0x3][0x20] ;  /* 0x00c00400ff2077ac */ /* 0x000ea20008000c00 */
[----:B------:R-:W-:-:S02]  /*13d0*/  IMAD.U32 R141, RZ, RZ, UR15 ;  /* 0x0000000fff8d7e24 */ /* 0x000fc4000f8e00ff */
[----:B------:R-:W-:Y:S01]  /*13e0*/  IMAD.U32 R142, RZ, RZ, UR18 ;  /* 0x00000012ff8e7e24 */ /* 0x000fe2000f8e00ff */
[C---:B------:R-:W-:Y:S01]  /*13f0*/  DFMA R206, R158.reuse, R138, R170 ;  /* 0x0000008a9ece722b */ /* 0x040fe200000000aa */
[----:B------:R-:W-:Y:S01]  /*1400*/  IMAD.U32 R146, RZ, RZ, UR10 ;  /* 0x0000000aff927e24 */ /* 0x000fe2000f8e00ff */
[C---:B------:R-:W-:Y:S01]  /*1410*/  DFMA R202, R158.reuse, R136, R166 ;  /* 0x000000889eca722b */ /* 0x040fe200000000a6 */
[----:B------:R-:W-:Y:S01]  /*1420*/  IMAD.U32 R147, RZ, RZ, UR11 ;  /* 0x0000000bff937e24 */ /* 0x000fe2000f8e00ff */
[C---:B------:R-:W-:Y:S01]  /*1430*/  DFMA R204, R158.reuse, R140, R204 ;  /* 0x0000008c9ecc722b */ /* 0x040fe200000000cc */
[----:B0-----:R-:W-:Y:S01]  /*1440*/  IMAD.U32 R186, RZ, RZ, UR28 ;  /* 0x0000001cffba7e24 */ /* 0x001fe2000f8e00ff */
[C---:B------:R-:W-:Y:S01]  /*1450*/  DFMA R200, R158.reuse, R142, R200 ;  /* 0x0000008e9ec8722b */ /* 0x040fe200000000c8 */
[----:B------:R-:W-:Y:S01]  /*1460*/  MOV R187, UR29 ;  /* 0x0000001d00bb7c02 */ /* 0x000fe20008000f00 */
[----:B------:R-:W-:Y:S01]  /*1470*/  IMAD.U32 R192, RZ, RZ, UR30 ;  /* 0x0000001effc07e24 */ /* 0x000fe2000f8e00ff */
[----:B-1----:R-:W-:Y:S01]  /*1480*/  MOV R174, UR6 ;  /* 0x0000000600ae7c02 */ /* 0x002fe20008000f00 */
[----:B------:R-:W-:Y:S01]  /*1490*/  IMAD.U32 R193, RZ, RZ, UR31 ;  /* 0x0000001fffc17e24 */ /* 0x000fe2000f8e00ff */
[C---:B------:R-:W-:Y:S01]  /*14a0*/  DFMA R160, R158.reuse, R144, R160 ;  /* 0x000000909ea0722b */ /* 0x040fe200000000a0 */
[----:B------:R-:W-:Y:S01]  /*14b0*/  IMAD.U32 R166, RZ, RZ, UR4 ;  /* 0x00000004ffa67e24 */ /* 0x000fe2000f8e00ff */
[----:B------:R-:W-:Y:S01]  /*14c0*/  DFMA R162, R158, R146, R162 ;  /* 0x000000929ea2722b */ /* 0x000fe200000000a2 */
[----:B------:R-:W-:Y:S01]  /*14d0*/  IMAD.U32 R167, RZ, RZ, UR5 ;  /* 0x00000005ffa77e24 */ /* 0x000fe2000f8e00ff */
[----:B------:R-:W0:Y:S01]  /*14e0*/  LDCU.128 UR28, c[0x3][0x40] ;  /* 0x00c00800ff1c77ac */ /* 0x000e220008000c00 */
[----:B------:R-:W-:Y:S01]  /*14f0*/  IMAD.U32 R175, RZ, RZ, UR7 ;  /* 0x00000007ffaf7e24 */ /* 0x000fe2000f8e00ff */
[C-C-:B------:R-:W-:Y:S01]  /*1500*/  DADD R158, R198.reuse, -R202.reuse ;  /* 0x00000000c69e7229 */ /* 0x140fe200000008ca */
[----:B------:R-:W1:Y:S01]  /*1510*/  LDCU.128 UR20, c[0x3][0x740] ;  /* 0x00c0e800ff1477ac */ /* 0x000e620008000c00 */
[----:B------:R-:W-:Y:S01]  /*1520*/  DADD R198, R198, R202 ;  /* 0x00000000c6c67229 */ /* 0x000fe200000000ca */
[----:B------:R3:W-:Y:S01]  /*1530*/  STL [R1+0x38], R210 ;  /* 0x000038d201007387 */ /* 0x0007e20000100800 */
[----:B------:R-:W4:Y:S01]  /*1540*/  LDCU.128 UR12, c[0x3][0x50] ;  /* 0x00c00a00ff0c77ac */ /* 0x000f220008000c00 */
[C-C-:B------:R-:W-:Y:S01]  /*1550*/  DADD R202, R156.reuse, -R206.reuse ;  /* 0x000000009cca7229 */ /* 0x140fe200000008ce */
[----:B------:R-:W5:Y:S01]  /*1560*/  LDCU.128 UR4, c[0x3][0x770] ;  /* 0x00c0ee00ff0477ac */ /* 0x000f620008000c00 */
[----:B------:R-:W-:-:S02]  /*1570*/  DADD R156, R156, R206 ;  /* 0x000000009c9c7229 */ /* 0x000fc400000000ce */
[C-C-:B------:R-:W-:Y:S01]  /*1580*/  DADD R206, R154.reuse, -R204.reuse ;  /* 0x000000009ace7229 */ /* 0x140fe200000008cc */
[----:B------:R-:W-:Y:S01]  /*1590*/  IMAD.U32 R176, RZ, RZ, UR46 ;  /* 0x0000002effb07e24 */ /* 0x000fe2000f8e00ff */
[----:B------:R-:W-:Y:S01]  /*15a0*/  DADD R154, R154, R204 ;  /* 0x000000009a9a7229 */ /* 0x000fe200000000cc */
[----:B------:R3:W-:Y:S01]  /*15b0*/  STS.64 [R210+0x35a0], R158 ;  /* 0x0035a09ed2007388 */ /* 0x0007e20000000a00 */
[C-C-:B------:R-:W-:Y:S01]  /*15c0*/  DADD R204, R152.reuse, -R200.reuse ;  /* 0x0000000098cc7229 */ /* 0x140fe200000008c8 */
[----:B------:R-:W-:Y:S01]  /*15d0*/  IMAD.U32 R177, RZ, RZ, UR47 ;  /* 0x0000002fffb17e24 */ /* 0x000fe2000f8e00ff */
[----:B------:R-:W-:Y:S01]  /*15e0*/  DADD R152, R152, R200 ;  /* 0x0000000098987229 */ /* 0x000fe200000000c8 */
[----:B------:R3:W-:Y:S01]  /*15f0*/  STS.64 [R210], R198 ;  /* 0x000000c6d2007388 */ /* 0x0007e20000000a00 */
[C-C-:B------:R-:W-:Y:S01]  /*1600*/  DADD R200, R148.reuse, -R160.reuse ;  /* 0x0000000094c87229 */ /* 0x140fe200000008a0 */
[----:B--2---:R-:W-:Y:S01]  /*1610*/  IMAD.U32 R182, RZ, RZ, UR32 ;  /* 0x00000020ffb67e24 */ /* 0x004fe2000f8e00ff */
[----:B------:R-:W-:Y:S01]  /*1620*/  DADD R148, R148, R160 ;  /* 0x0000000094947229 */ /* 0x000fe200000000a0 */
[----:B------:R3:W-:Y:S01]  /*1630*/  STS.64 [R210+0x30c0], R202 ;  /* 0x0030c0cad2007388 */ /* 0x0007e20000000a00 */
[C-C-:B------:R-:W-:Y:S01]  /*1640*/  DADD R160, R150.reuse, -R162.reuse ;  /* 0x0000000096a07229 */ /* 0x140fe200000008a2 */
[----:B------:R-:W-:Y:S01]  /*1650*/  IMAD.U32 R183, RZ, RZ, UR33 ;  /* 0x00000021ffb77e24 */ /* 0x000fe2000f8e00ff */
[----:B------:R-:W-:Y:S01]  /*1660*/  DADD R150, R150, R162 ;  /* 0x0000000096967229 */ /* 0x000fe200000000a2 */
[----:B------:R3:W-:Y:S01]  /*1670*/  STS.64 [R210+0x4e0], R156 ;  /* 0x0004e09cd2007388 */ /* 0x0007e20000000a00 */
[----:B------:R-:W-:Y:S01]  /*1680*/  MOV R190, UR34 ;  /* 0x0000002200be7c02 */ /* 0x000fe20008000f00 */
[----:B------:R-:W-:Y:S01]  /*1690*/  IMAD.U32 R191, RZ, RZ, UR35 ;  /* 0x00000023ffbf7e24 */ /* 0x000fe2000f8e00ff */
[----:B------:R-:W2:Y:S01]  /*16a0*/  LDCU.128 UR8, c[0x3][0x780] ;  /* 0x00c0f000ff0877ac */ /* 0x000ea20008000c00 */
[----:B------:R3:W-:Y:S01]  /*16b0*/  STS.64 [R210+0x2be0], R206 ;  /* 0x002be0ced2007388 */ /* 0x0007e20000000a00 */
[----:B------:R-:W1:Y:S03]  /*16c0*/  LDCU.128 UR16, c[0x3][0x7a0] ;  /* 0x00c0f400ff1077ac */ /* 0x000e660008000c00 */
[----:B------:R3:W-:Y:S01]  /*16d0*/  STS.64 [R210+0x9c0], R154 ;  /* 0x0009c09ad2007388 */ /* 0x0007e20000000a00 */
[----:B------:R-:W2:Y:S03]  /*16e0*/  LDCU.128 UR24, c[0x3][0x7b0] ;  /* 0x00c0f600ff1877ac */ /* 0x000ea60008000c00 */
        /* <DEDUP_REMOVED lines=8> */
[----:B-1----:R-:W-:Y:S01]  /*1770*/  MOV R169, UR21 ;  /* 0x0000001500a97c02 */ /* 0x002fe20008000f00 */
[----:B------:R-:W-:Y:S01]  /*1780*/  IMAD.U32 R168, RZ, RZ, UR20 ;  /* 0x00000014ffa87e24 */ /* 0x000fe2000f8e00ff */
[----:B------:R3:W-:Y:S01]  /*1790*/  STS.64 [R210+0x1d40], R160 ;  /* 0x001d40a0d2007388 */ /* 0x0007e20000000a00 */
[----:B------:R-:W-:Y:S01]  /*17a0*/  IMAD.U32 R178, RZ, RZ, UR22 ;  /* 0x00000016ffb27e24 */ /* 0x000fe2000f8e00ff */
[----:B----4-:R-:W-:Y:S01]  /*17b0*/  MOV R184, UR12 ;  /* 0x0000000c00b87c02 */ /* 0x010fe20008000f00 */
[----:B------:R-:W-:Y:S01]  /*17c0*/  IMAD.U32 R179, RZ, RZ, UR23 ;  /* 0x00000017ffb37e24 */ /* 0x000fe2000f8e00ff */
[----:B------:R-:W-:Y:S01]  /*17d0*/  MOV R195, UR15 ;  /* 0x0000000f00c37c02 */ /* 0x000fe20008000f00 */
[----:B------:R-:W-:Y:S01]  /*17e0*/  IMAD.U32 R185, RZ, RZ, UR13 ;  /* 0x0000000dffb97e24 */ /* 0x000fe2000f8e00ff */
[----:B-----5:R-:W-:Y:S01]  /*17f0*/  MOV R171, UR5 ;  /* 0x0000000500ab7c02 */ /* 0x020fe20008000f00 */
[----:B------:R-:W-:Y:S01]  /*1800*/  IMAD.U32 R194, RZ, RZ, UR14 ;  /* 0x0000000effc27e24 */ /* 0x000fe2000f8e00ff */
[----:B------:R3:W-:Y:S01]  /*1810*/  STS.64 [R210+0x1860], R150 ;  /* 0x00186096d2007388 */ /* 0x0007e20000000a00 */
[----:B------:R-:W-:Y:S01]  /*1820*/  IMAD.U32 R170, RZ, RZ, UR4 ;  /* 0x00000004ffaa7e24 */ /* 0x000fe2000f8e00ff */
[----:B------:R-:W0:Y:S01]  /*1830*/  LDCU.128 UR12, c[0x3][0xa0] ;  /* 0x00c01400ff0c77ac */ /* 0x000e220008000c00 */
[----:B------:R-:W-:-:S02]  /*1840*/  IMAD.U32 R180, RZ, RZ, UR6 ;  /* 0x00000006ffb47e24 */ /* 0x000fc4000f8e00ff */
[----:B------:R-:W-:Y:S01]  /*1850*/  IMAD.U32 R181, RZ, RZ, UR7 ;  /* 0x00000007ffb57e24 */ /* 0x000fe2000f8e00ff */
[----:B------:R-:W1:Y:S01]  /*1860*/  LDCU.128 UR4, c[0x3][0x80] ;  /* 0x00c01000ff0477ac */ /* 0x000e620008000c00 */
[----:B------:R-:W4:Y:S01]  /*1870*/  LDCU.128 UR20, c[0x3][0xb0] ;  /* 0x00c01600ff1477ac */ /* 0x000f220008000c00 */
[----:B------:R-:W0:Y:S01]  /*1880*/  LDCU.128 UR28, c[0x3][0xd0] ;  /* 0x00c01a00ff1c77ac */ /* 0x000e220008000c00 */
[----:B------:R-:W-:Y:S06]  /*1890*/  BAR.SYNC.DEFER_BLOCKING 0x0 ;  /* 0x0000000000007b1d */ /* 0x000fec0000010000 */
[----:B--2---:R-:W-:Y:S05]  /*18a0*/  @P2 BRA `(.L_x_155) ;  /* 0x00000008003c2947 */ /* 0x004fea0003800000 */
[----:B------:R-:W-:-:S07]  /*18b0*/  MOV R0, R2 ;  /* 0x0000000200007202 */ /* 0x000fce0000000f00 */
.L_x_156:
[C---:B--2---:R-:W-:Y:S02]  /*18c0*/  PRMT R3, R0.reuse, 0x9910, RZ ;  /* 0x0000991000037816 */ /* 0x044fe400000000ff */
[----:B------:R-:W-:-:S03]  /*18d0*/  ISETP.GE.U32.AND P2, PT, R0, 0xb, PT ;  /* 0x0000000b0000780c */ /* 0x000fc60003f46070 */
[----:B------:R-:W-:-:S05]  /*18e0*/  IMAD R3, R3, 0x75, RZ ;  /* 0x0000007503037824 */ /* 0x000fca00078e02ff */
[----:B------:R-:W-:-:S04]  /*18f0*/  LOP3.LUT R3, R3, 0xffff, RZ, 0xc0, !PT ;  /* 0x0000ffff03037812 */ /* 0x000fc800078ec0ff */
[----:B------:R-:W-:-:S05]  /*1900*/  SHF.R.U32.HI R3, RZ, 0x8, R3 ;  /* 0x00000008ff037819 */ /* 0x000fca0000011603 */
[----:B---3--:R-:W-:-:S05]  /*1910*/  IMAD.MOV R149, RZ, RZ, -R3 ;  /* 0x000000ffff957224 */ /* 0x008fca00078e0a03 */
        /* <DEDUP_REMOVED lines=16> */
[----:B------:R-:W2:Y:S04]  /*1a20*/  LDS.64 R150, [R3+0x410] ;  /* 0x0004100003967984 */ /* 0x000ea80000000a00 */
[----:B------:R-:W-:Y:S04]  /*1a30*/  LDS.64 R210, [R3+0x68] ;  /* 0x0000680003d27984 */ /* 0x000fe80000000a00 */
[----:B------:R-:W3:Y:S04]  /*1a40*/  LDS.64 R154, [R3+0x3a8] ;  /* 0x0003a800039a7984 */ /* 0x000ee80000000a00 */
[----:B------:R-:W-:Y:S04]  /*1a50*/  LDS.64 R148, [R3+0xd0] ;  /* 0x0000d00003947984 */ /* 0x000fe80000000a00 */
[----:B------:R-:W5:Y:S04]  /*1a60*/  LDS.64 R218, [R3+0x340] ;  /* 0x0003400003da7984 */ /* 0x000f680000000a00 */
[----:B------:R-:W-:Y:S04]  /*1a70*/  LDS.64 R212, [R3+0x138] ;  /* 0x0001380003d47984 */ /* 0x000fe80000000a00 */
[----:B------:R-:W1:Y:S04]  /*1a80*/  LDS.64 R214, [R3+0x2d8] ;  /* 0x0002d80003d67984 */ /* 0x000e680000000a00 */
[----:B------:R-:W-:Y:S01]  /*1a90*/  LDS.64 R158, [R3+0x1a0] ;  /* 0x0001a000039e7984 */ /* 0x000fe20000000a00 */
[----:B--2---:R-:W-:-:S02]  /*1aa0*/  DADD R152, R200, R150 ;  /* 0x00000000c8987229 */ /* 0x004fc40000000096 */
[----:B------:R-:W-:Y:S02]  /*1ab0*/  DADD R200, R200, -R150 ;  /* 0x00000000c8c87229 */ /* 0x000fe40000000896 */
[C-C-:B---3--:R-:W-:Y:S02]  /*1ac0*/  DADD R150, R210.reuse, R154.reuse ;  /* 0x00000000d2967229 */ /* 0x148fe4000000009a */
[----:B------:R-:W-:Y:S02]  /*1ad0*/  DADD R210, R210, -R154 ;  /* 0x00000000d2d27229 */ /* 0x000fe4000000089a */
[C---:B------:R-:W-:Y:S02]  /*1ae0*/  DFMA R216, R152.reuse, R4, RZ ;  /* 0x0000000498d8722b */ /* 0x040fe400000000ff */
[C---:B------:R-:W-:Y:S02]  /*1af0*/  DFMA R198, R152.reuse, R8, RZ ;  /* 0x0000000898c6722b */ /* 0x040fe400000000ff */
[----:B------:R-:W-:-:S02]  /*1b00*/  DFMA R162, R152, R12, RZ ;  /* 0x0000000c98a2722b */ /* 0x000fc400000000ff */
[C---:B------:R-:W-:Y:S02]  /*1b10*/  DFMA R160, R152.reuse, R16, RZ ;  /* 0x0000001098a0722b */ /* 0x040fe400000000ff */
[C---:B------:R-:W-:Y:S02]  /*1b20*/  DFMA R156, R152.reuse, R18, RZ ;  /* 0x00000012989c722b */ /* 0x040fe400000000ff */
[----:B------:R-:W-:Y:S01]  /*1b30*/  DFMA R154, R152, R20, RZ ;  /* 0x00000014989a722b */ /* 0x000fe200000000ff */
[----:B------:R-:W2:Y:S01]  /*1b40*/  LDS.64 R152, [R3+0x270] ;  /* 0x0002700003987984 */ /* 0x000ea20000000a00 */
[C---:B------:R-:W-:Y:S02]  /*1b50*/  DFMA R216, R150.reuse, R6, R216 ;  /* 0x0000000696d8722b */ /* 0x040fe400000000d8 */
[C---:B------:R-:W-:Y:S02]  /*1b60*/  DFMA R198, R150.reuse, R10, R198 ;  /* 0x0000000a96c6722b */ /* 0x040fe400000000c6 */
[----:B------:R-:W-:-:S02]  /*1b70*/  DFMA R162, R150, R14, R162 ;  /* 0x0000000e96a2722b */ /* 0x000fc400000000a2 */
[C---:B------:R-:W-:Y:S02]  /*1b80*/  DFMA R160, R150.reuse, R22, R160 ;  /* 0x0000001696a0722b */ /* 0x040fe400000000a0 */
[C---:B------:R-:W-:Y:S02]  /*1b90*/  DFMA R156, R150.reuse, R24, R156 ;  /* 0x00000018969c722b */ /* 0x040fe4000000009c */
[----:B------:R-:W-:Y:S01]  /*1ba0*/  DFMA R154, R150, R26, R154 ;  /* 0x0000001a969a722b */ /* 0x000fe2000000009a */
[----:B------:R-:W3:Y:S01]  /*1bb0*/  LDS.64 R150, [R3+0x208] ;  /* 0x0002080003967984 */ /* 0x000ee20000000a00 */
[C---:B------:R-:W-:Y:S02]  /*1bc0*/  DFMA R202, R200.reuse, R28, RZ ;  /* 0x0000001cc8ca722b */ /* 0x040fe400000000ff */
[C---:B------:R-:W-:Y:S02]  /*1bd0*/  DFMA R204, R200.reuse, R32, RZ ;  /* 0x00000020c8cc722b */ /* 0x040fe400000000ff */
[----:B------:R-:W-:-:S02]  /*1be0*/  DFMA R206, R200, R36, RZ ;  /* 0x00000024c8ce722b */ /* 0x000fc400000000ff */
[C---:B------:R-:W-:Y:S02]  /*1bf0*/  DFMA R208, R200.reuse, R40, RZ ;  /* 0x00000028c8d0722b */ /* 0x040fe400000000ff */
[C---:B------:R-:W-:Y:S02]  /*1c00*/  DFMA R222, R200.reuse, R44, RZ ;  /* 0x0000002cc8de722b */ /* 0x040fe400000000ff */
[----:B------:R-:W-:Y:S02]  /*1c10*/  DFMA R224, R200, R46, RZ ;  /* 0x0000002ec8e0722b */ /* 0x000fe400000000ff */
[----:B-----5:R-:W-:Y:S02]  /*1c20*/  DADD R220, R148, R218 ;  /* 0x0000000094dc7229 */ /* 0x020fe400000000da */
[C---:B------:R-:W-:Y:S02]  /*1c30*/  DFMA R200, R210.reuse, R30, R202 ;  /* 0x0000001ed2c8722b */ /* 0x040fe400000000ca */
[----:B------:R-:W-:-:S02]  /*1c40*/  DFMA R202, R210, R34, R204 ;  /* 0x00000022d2ca722b */ /* 0x000fc400000000cc */
[C---:B------:R-:W-:Y:S02]  /*1c50*/  DFMA R204, R210.reuse, R38, R206 ;  /* 0x00000026d2cc722b */ /* 0x040fe400000000ce */
[----:B------:R-:W-:Y:S02]  /*1c60*/  DFMA R206, R210, R42, R208 ;  /* 0x0000002ad2ce722b */ /* 0x000fe400000000d0 */
[----:B------:R-:W-:Y:S02]  /*1c70*/  DADD R218, R148, -R218 ;  /* 0x0000000094da7229 */ /* 0x000fe400000008da */
        /* <DEDUP_REMOVED lines=10> */
[----:B------:R-:W-:Y:S02]  /*1d20*/  DFMA R204, R218, R68, R204 ;  /* 0x00000044dacc722b */ /* 0x000fe400000000cc */
[----:B------:R-:W-:Y:S02]  /*1d30*/  DADD R212, R212, -R214 ;  /* 0x00000000d4d47229 */ /* 0x000fe400000008d6 */
        /* <DEDUP_REMOVED lines=10> */
[C-C-:B--2---:R-:W-:Y:S02]  /*1de0*/  DADD R160, R158.reuse, R152.reuse ;  /* 0x000000009ea07229 */ /* 0x144fe40000000098 */
[----:B------:R-:W-:Y:S02]  /*1df0*/  DADD R152, R158, -R152 ;  /* 0x000000009e987229 */ /* 0x000fe40000000898 */
[C---:B------:R-:W-:Y:S02]  /*1e00*/  DFMA R202, R212.reuse, R90, R202 ;  /* 0x0000005ad4ca722b */ /* 0x040fe400000000ca */
[----:B------:R-:W-:Y:S02]  /*1e10*/  DFMA R204, R212, R92, R204 ;  /* 0x0000005cd4cc722b */ /* 0x000fe400000000cc */
[----:B---3--:R-:W-:-:S02]  /*1e20*/  DADD R158, R150, R150 ;  /* 0x00000000969e7229 */ /* 0x008fc40000000096 */
[C---:B------:R-:W-:Y:S02]  /*1e30*/  DFMA R200, R212.reuse, R88, R200 ;  /* 0x00000058d4c8722b */ /* 0x040fe400000000c8 */
[C---:B------:R-:W-:Y:S02]  /*1e40*/  DFMA R206, R212.reuse, R94, R206 ;  /* 0x0000005ed4ce722b */ /* 0x040fe400000000ce */
[C---:B------:R-:W-:Y:S02]  /*1e50*/  DFMA R208, R212.reuse, R96, R208 ;  /* 0x00000060d4d0722b */ /* 0x040fe400000000d0 */
[----:B------:R-:W-:Y:S02]  /*1e60*/  DFMA R210, R212, R98, R210 ;  /* 0x00000062d4d2722b */ /* 0x000fe400000000d2 */
[C---:B------:R-:W-:Y:S02]  /*1e70*/  DFMA R198, R160.reuse, R102, R198 ;  /* 0x00000066a0c6722b */ /* 0x040fe400000000c6 */
[----:B------:R-:W-:-:S02]  /*1e80*/  DFMA R162, R160, R104, R162 ;  /* 0x00000068a0a2722b */ /* 0x000fc400000000a2 */
[----:B------:R-:W-:Y:S02]  /*1e90*/  DMUL R158, R158, 0.5 ;  /* 0x3fe000009e9e7828 */ /* 0x000fe40000000000 */
[C---:B------:R-:W-:Y:S02]  /*1ea0*/  DFMA R202, R152.reuse, R114, R202 ;  /* 0x0000007298ca722b */ /* 0x040fe400000000ca */
        /* <DEDUP_REMOVED lines=22> */
[----:B------:R-:W-:Y:S02]  /*2010*/  DADD R152, R198, -R202 ;  /* 0x00000000c6987229 */ /* 0x000fe400000008ca */
[----:B------:R-:W-:Y:S02]  /*2020*/  DADD R158, R162, -R204 ;  /* 0x00000000a29e7229 */ /* 0x000fe400000008cc */
[----:B------:R-:W-:Y:S02]  /*2030*/  DADD R198, R198, R202 ;  /* 0x00000000c6c67229 */ /* 0x000fe400000000ca */
[----:B------:R-:W-:Y:S01]  /*2040*/  DADD R162, R162, R204 ;  /* 0x00000000a2a27229 */ /* 0x000fe200000000cc */
        /* <DEDUP_REMOVED lines=21> */
.L_x_155:
[----:B01--4-:R-:W-:Y:S05]  /*21a0*/  BSYNC.RECONVERGENT B0 ;  /* 0x0000000000007941 */ /* 0x013fea0003800200 */
.L_x_154:
[----:B------:R-:W2:Y:S01]  /*21b0*/  LDCU.128 UR60, c[0x3][URZ] ;  /* 0x00c00000ff3c77ac */ /* 0x000ea20008000c00 */
[----:B------:R-:W-:Y:S01]  /*21c0*/  BSSY.RECONVERGENT B0, `(.L_x_157) ;  /* 0x000025b000007945 */ /* 0x000fe20003800200 */
[----:B------:R-:W0:Y:S01]  /*21d0*/  LDCU.128 UR64, c[0x3][0x700] ;  /* 0x00c0e000ff4077ac */ /* 0x000e220008000c00 */
[----:B------:R-:W1:Y:S01]  /*21e0*/  LDCU.128 UR68, c[0x3][0x30] ;  /* 0x00c00600ff4477ac */ /* 0x000e620008000c00 */
[----:B------:R-:W4:Y:S01]  /*21f0*/  LDCU.128 UR32, c[0x3][0x7d0] ;  /* 0x00c0fa00ff2077ac */ /* 0x000f220008000c00 */
[----:B------:R-:W0:Y:S01]  /*2200*/  LDCU.128 UR36, c[0x3][0xe0] ;  /* 0x00c01c00ff2477ac */ /* 0x000e220008000c00 */
[----:B--23--:R-:W-:Y:S01]  /*2210*/  IMAD.U32 R148, RZ, RZ, UR60 ;  /* 0x0000003cff947e24 */ /* 0x00cfe2000f8e00ff */
[----:B------:R-:W-:Y:S01]  /*2220*/  MOV R150, UR62 ;  /* 0x0000003e00967c02 */ /* 0x000fe20008000f00 */
[----:B------:R-:W-:Y:S01]  /*2230*/  IMAD.U32 R149, RZ, RZ, UR61 ;  /* 0x0000003dff957e24 */ /* 0x000fe2000f8e00ff */
[----:B------:R-:W2:Y:S01]  /*2240*/  LDCU.128 UR40, c[0x3][0x7e0] ;  /* 0x00c0fc00ff2877ac */ /* 0x000ea20008000c00 */
[----:B------:R-:W-:-:S03]  /*2250*/  IMAD.U32 R151, RZ, RZ, UR63 ;  /* 0x0000003fff977e24 */ /* 0x000fc6000f8e00ff */
[----:B------:R0:W-:Y:S01]  /*2260*/  STL.64 [R1+0x30], R148 ;  /* 0x0000309401007387 */ /* 0x0001e20000100a00 */
[----:B-1----:R-:W-:Y:S01]  /*2270*/  IMAD.U32 R158, RZ, RZ, UR70 ;  /* 0x00000046ff9e7e24 */ /* 0x002fe2000f8e00ff */
[----:B------:R-:W-:Y:S01]  /*2280*/  MOV R159, UR71 ;  /* 0x00000047009f7c02 */ /* 0x000fe20008000f00 */
[----:B------:R-:W1:Y:S01]  /*2290*/  LDCU.128 UR60, c[0x3][0x730] ;  /* 0x00c0e600ff3c77ac */ /* 0x000e620008000c00 */
[----:B------:R3:W-:Y:S01]  /*22a0*/  STL.64 [R1+0x20], R150 ;  /* 0x0000209601007387 */ /* 0x0007e20000100a00 */
[----:B------:R-:W2:Y:S01]  /*22b0*/  LDCU.128 UR44, c[0x3][0x100] ;  /* 0x00c02000ff2c77ac */ /* 0x000ea20008000c00 */
[----:B------:R-:W2:Y:S01]  /*22c0*/  LDCU.128 UR48, c[0x3][0x800] ;  /* 0x00c10000ff3077ac */ /* 0x000ea20008000c00 */
[----:B0-----:R-:W-:Y:S01]  /*22d0*/  IMAD.U32 R148, RZ, RZ, UR64 ;  /* 0x00000040ff947e24 */ /* 0x001fe2000f8e00ff */
[----:B------:R-:W-:Y:S01]  /*22e0*/  MOV R149, UR65 ;  /* 0x0000004100957c02 */ /* 0x000fe20008000f00 */
[----:B------:R-:W0:Y:S01]  /*22f0*/  LDCU.128 UR52, c[0x3][0x110] ;  /* 0x00c02200ff3477ac */ /* 0x000e220008000c00 */
[----:B---3--:R-:W-:-:S03]  /*2300*/  IMAD.U32 R150, RZ, RZ, UR66 ;  /* 0x00000042ff967e24 */ /* 0x008fc6000f8e00ff */
[----:B------:R3:W-:Y:S01]  /*2310*/  STL.64 [R1+0x28], R148 ;  /* 0x0000289401007387 */ /* 0x0007e20000100a00 */
[----:B------:R-:W-:Y:S01]  /*2320*/  IMAD.U32 R151, RZ, RZ, UR67 ;  /* 0x00000043ff977e24 */ /* 0x000fe2000f8e00ff */
[----:B------:R-:W5:Y:S01]  /*2330*/  LDCU.128 UR64, c[0x3][0x60] ;  /* 0x00c00c00ff4077ac */ /* 0x000f620008000c00 */
[----:B-1----:R-:W-:Y:S01]  /*2340*/  IMAD.U32 R152, RZ, RZ, UR60 ;  /* 0x0000003cff987e24 */ /* 0x002fe2000f8e00ff */
[----:B------:R-:W-:Y:S01]  /*2350*/  MOV R160, UR62 ;  /* 0x0000003e00a07c02 */ /* 0x000fe20008000f00 */
[----:B------:R-:W-:Y:S01]  /*2360*/  IMAD.U32 R153, RZ, RZ, UR61 ;  /* 0x0000003dff997e24 */ /* 0x000fe2000f8e00ff */
[----:B------:R5:W-:Y:S01]  /*2370*/  STL.64 [R1+0x18], R150 ;  /* 0x0000189601007387 */ /* 0x000be20000100a00 */
[----:B------:R-:W-:Y:S01]  /*2380*/  IMAD.U32 R161, RZ, RZ, UR63 ;  /* 0x0000003fffa17e24 */ /* 0x000fe2000f8e00ff */
[----:B------:R-:W1:Y:S01]  /*2390*/  LDCU.128 UR56, c[0x3][0x810] ;  /* 0x00c10200ff3877ac */ /* 0x000e620008000c00 */
[----:B---3--:R-:W-:Y:S01]  /*23a0*/  MOV R148, UR68 ;  /* 0x0000004400947c02 */ /* 0x008fe20008000f00 */
[----:B------:R-:W-:Y:S01]  /*23b0*/  IMAD.U32 R149, RZ, RZ, UR69 ;  /* 0x00000045ff957e24 */ /* 0x000fe2000f8e00ff */
[----:B------:R-:W3:Y:S01]  /*23c0*/  LDCU.128 UR68, c[0x3][0x760] ;  /* 0x00c0ec00ff4477ac */ /* 0x000ee20008000c00 */
[----:B------:R-:W0:Y:S01]  /*23d0*/  LDCU.128 UR60, c[0x3][0x90] ;  /* 0x00c01200ff3c77ac */ /* 0x000e220008000c00 */
[----:B-----5:R-:W-:Y:S01]  /*23e0*/  IMAD.U32 R150, RZ, RZ, UR64 ;  /* 0x00000040ff967e24 */ /* 0x020fe2000f8e00ff */
[----:B------:R-:W-:Y:S01]  /*23f0*/  MOV R151, UR65 ;  /* 0x0000004100977c02 */ /* 0x000fe20008000f00 */
[----:B------:R-:W-:Y:S01]  /*2400*/  IMAD.U32 R162, RZ, RZ, UR66 ;  /* 0x00000042ffa27e24 */ /* 0x000fe2000f8e00ff */
[----:B------:R-:W0:Y:S01]  /*2410*/  LDCU.128 UR72, c[0x3][0xf0] ;  /* 0x00c01e00ff4877ac */ /* 0x000e220008000c00 */
[----:B------:R-:W-:Y:S01]  /*2420*/  IMAD.U32 R163, RZ, RZ, UR67 ;  /* 0x00000043ffa37e24 */ /* 0x000fe2000f8e00ff */
[----:B------:R-:W0:Y:S01]  /*2430*/  LDCU.128 UR64, c[0x3][0x790] ;  /* 0x00c0f200ff4077ac */ /* 0x000e220008000c00 */
[----:B---3--:R-:W-:Y:S01]  /*2440*/  MOV R156, UR68 ;  /* 0x00000044009c7c02 */ /* 0x008fe20008000f00 */
[----:B------:R-:W-:Y:S01]  /*2450*/  IMAD.U32 R157, RZ, RZ, UR69 ;  /* 0x00000045ff9d7e24 */ /* 0x000fe2000f8e00ff */
[----:B------:R-:W-:Y:S01]  /*2460*/  MOV R155, UR71 ;  /* 0x00000047009b7c02 */ /* 0x000fe20008000f00 */
[----:B------:R-:W-:Y:S01]  /*2470*/  IMAD.U32 R154, RZ, RZ, UR70 ;  /* 0x00000046ff9a7e24 */ /* 0x000fe2000f8e00ff */
[----:B------:R-:W3:Y:S01]  /*2480*/  LDCU.128 UR68, c[0x3][0xc0] ;  /* 0x00c01800ff4477ac */ /* 0x000ee20008000c00 */
[----:B------:R-:W-:Y:S06]  /*2490*/  BAR.SYNC.DEFER_BLOCKING 0x0 ;  /* 0x0000000000007b1d */ /* 0x000fec0000010000 */
[----:B-12-4-:R-:W-:Y:S05]  /*24a0*/  @P1 BRA `(.L_x_158) ;  /* 0x0000002000b01947 */ /* 0x016fea0003800000 */
.L_x_159:
[----:B------:R-:W2:Y:S04]  /*24b0*/  LDL.64 R18, [R1+0x20] ;  /* 0x0000200001127983 */ /* 0x000ea80000100a00 */
[----:B------:R-:W4:Y:S04]  /*24c0*/  LDL R15, [R1+0x3c] ;  /* 0x00003c00010f7983 */ /* 0x000f280000100800 */
[----:B------:R-:W3:Y:S01]  /*24d0*/  LDL.64 R12, [R1+0x28] ;  /* 0x00002800010c7983 */ /* 0x000ee20000100a00 */
[----:B------:R-:W-:Y:S02]  /*24e0*/  MOV.SPILL R0, UR51 ;  /* 0x0000003300007c02 */ /* 0x000fe40009000f00 */
[----:B------:R-:W-:Y:S01]  /*24f0*/  MOV.SPILL R4, UR50 ;  /* 0x0000003200047c02 */ /* 0x000fe20009000f00 */
[----:B------:R-:W3:Y:S01]  /*2500*/  LDL.64 R20, [R1+0x30] ;  /* 0x0000300001147983 */ /* 0x000ee20000100a00 */
[----:B------:R-:W-:-:S02]  /*2510*/  MOV.SPILL R5, UR49 ;  /* 0x0000003100057c02 */ /* 0x000fc40009000f00 */
[----:B------:R-:W-:Y:S01]  /*2520*/  MOV.SPILL R6, UR48 ;  /* 0x0000003000067c02 */ /* 0x000fe20009000f00 */
[----:B------:R-:W1:Y:S01]  /*2530*/  LDCU.128 UR48, c[0x3][0x7c0] ;  /* 0x00c0f800ff3077ac */ /* 0x000e620008000c00 */
[----:B------:R-:W-:Y:S01]  /*2540*/  MOV.SPILL R9, UR5 ;  /* 0x0000000500097c02 */ /* 0x000fe20009000f00 */
[----:B-1----:R-:W-:Y:S01]  /*2550*/  UMOV UR5, UR51 ;  /* 0x0000003300057c82 */ /* 0x002fe20008000000 */
[----:B------:R-:W-:Y:S02]  /*2560*/  R2UR.FILL UR51, R0 ;  /* 0x00000000003372ca */ /* 0x000fe400004e0000 */
[----:B------:R-:W-:-:S05]  /*2570*/  PRMT R0, R2, 0x9910, RZ ;  /* 0x0000991002007816 */ /* 0x000fca00000000ff */
[----:B------:R-:W-:-:S05]  /*2580*/  IMAD R0, R0, 0xab, RZ ;  /* 0x000000ab00007824 */ /* 0x000fca00078e02ff */
[----:B------:R-:W-:Y:S02]  /*2590*/  LOP3.LUT R0, R0, 0xffff, RZ, 0xc0, !PT ;  /* 0x0000ffff00007812 */ /* 0x000fe400078ec0ff */
[----:B------:R-:W-:Y:S02]  /*25a0*/  MOV.SPILL R10, UR4 ;  /* 0x00000004000a7c02 */ /* 0x000fe40009000f00 */
[----:B------:R-:W-:Y:S01]  /*25b0*/  SHF.R.U32.HI R0, RZ, 0xb, R0 ;  /* 0x0000000bff007819 */ /* 0x000fe20000011600 */
[----:B------:R-:W-:Y:S01]  /*25c0*/  UMOV UR4, UR50 ;  /* 0x0000003200047c82 */ /* 0x000fe20008000000 */
[----:B------:R-:W-:Y:S02]  /*25d0*/  R2UR.FILL UR50, R4 ;  /* 0x00000000043272ca */ /* 0x000fe400004e0000 */
[----:B------:R-:W-:Y:S02]  /*25e0*/  PRMT R4, R0, 0x9910, RZ ;  /* 0x0000991000047816 */ /* 0x000fe400000000ff */
[----:B------:R-:W-:Y:S01]  /*25f0*/  MOV.SPILL R7, UR7 ;  /* 0x0000000700077c02 */ /* 0x000fe20009000f00 */
[----:B------:R-:W-:Y:S01]  /*2600*/  UMOV UR7, UR49 ;  /* 0x0000003100077c82 */ /* 0x000fe20008000000 */
[----:B------:R-:W-:Y:S01]  /*2610*/  MOV.SPILL R8, UR6 ;  /* 0x0000000600087c02 */ /* 0x000fe20009000f00 */
[----:B------:R-:W-:Y:S01]  /*2620*/  IMAD R4, R4, 0xc, RZ ;  /* 0x0000000c04047824 */ /* 0x000fe200078e02ff */
[----:B------:R-:W-:Y:S01]  /*2630*/  UMOV UR6, UR48 ;  /* 0x0000003000067c82 */ /* 0x000fe20008000000 */
[----:B------:R-:W-:Y:S01]  /*2640*/  IMAD.U32 R45, RZ, RZ, UR7 ;  /* 0x00000007ff2d7e24 */ /* 0x000fe2000f8e00ff */
[----:B------:R-:W-:Y:S01]  /*2650*/  MOV R48, UR4 ;  /* 0x0000000400307c02 */ /* 0x000fe20008000f00 */
[----:B------:R-:W-:Y:S01]  /*2660*/  IMAD.U32 R44, RZ, RZ, UR6 ;  /* 0x00000006ff2c7e24 */ /* 0x000fe2000f8e00ff */
[----:B------:R-:W-:Y:S01]  /*2670*/  IADD3 R4, PT, PT, RZ, -R4, RZ ;  /* 0x80000004ff047210 */ /* 0x000fe20007ffe0ff */
[----:B------:R-:W-:Y:S01]  /*2680*/  IMAD.U32 R49, RZ, RZ, UR5 ;  /* 0x00000005ff317e24 */ /* 0x000fe2000f8e00ff */
[----:B------:R-:W1:Y:S01]  /*2690*/  LDCU.128 UR4, c[0x3][0x7f0] ;  /* 0x00c0fe00ff0477ac */ /* 0x000e620008000c00 */
[----:B------:R-:W-:-:S02]  /*26a0*/  R2UR.FILL UR49, R5 ;  /* 0x00000000053172ca */ /* 0x000fc400004e0000 */
[----:B------:R-:W-:-:S05]  /*26b0*/  PRMT R5, R4, 0x7710, RZ ;  /* 0x0000771004057816 */ /* 0x000fca00000000ff */
[----:B------:R-:W-:Y:S01]  /*26c0*/  IMAD.IADD R4, R5, 0x1, R2 ;  /* 0x0000000105047824 */ /* 0x000fe200078e0202 */
[----:B------:R-:W-:-:S04]  /*26d0*/  MOV.SPILL R130, UR10 ;  /* 0x0000000a00827c02 */ /* 0x000fc80009000f00 */
[----:B------:R-:W-:Y:S02]  /*26e0*/  LOP3.LUT R17, R4, 0xff, RZ, 0xc0, !PT ;  /* 0x000000ff04117812 */ /* 0x000fe400078ec0ff */
[----:B------:R-:W-:Y:S02]  /*26f0*/  MOV.SPILL R127, UR11 ;  /* 0x0000000b007f7c02 */ /* 0x000fe40009000f00 */
[----:B------:R-:W-:Y:S01]  /*2700*/  PRMT R4, R17, 0x5410, R0 ;  /* 0x0000541011047816 */ /* 0x000fe20000000000 */
[----:B-1----:R-:W-:Y:S01]  /*2710*/  UMOV UR10, UR6 ;  /* 0x00000006000a7c82 */ /* 0x002fe20008000000 */
[----:B------:R-:W-:Y:S01]  /*2720*/  UMOV UR11, UR7 ;  /* 0x00000007000b7c82 */ /* 0x000fe20008000000 */
[----:B------:R-:W-:Y:S01]  /*2730*/  IMAD.U32 R50, RZ, RZ, UR10 ;  /* 0x0000000aff327e24 */ /* 0x000fe2000f8e00ff */
[----:B------:R-:W-:Y:S01]  /*2740*/  UMOV UR10, 0x900c ;  /* 0x0000900c000a7882 */ /* 0x000fe20000000000 */
[----:B------:R-:W-:Y:S02]  /*2750*/  IMAD.U32 R51, RZ, RZ, UR11 ;  /* 0x0000000bff337e24 */ /* 0x000fe4000f8e00ff */
[----:B------:R-:W-:-:S02]  /*2760*/  IDP.2A.LO.U16.U8 R14, R4, UR10, RZ ;  /* 0x0000000a040e7c26 */ /* 0x000fc400080010ff */
[----:B------:R-:W1:Y:S01]  /*2770*/  @!P0 LDC.64 R4, c[0x0][0x388] ;  /* 0x0000e200ff048b82 */ /* 0x000e620000000a00 */
[----:B------:R-:W-:Y:S01]  /*2780*/  MOV.SPILL R22, UR23 ;  /* 0x0000001700167c02 */ /* 0x000fe20009000f00 */
[----:B------:R-:W-:Y:S02]  /*2790*/  UMOV UR23, UR5 ;  /* 0x0000000500177c82 */ /* 0x000fe40008000000 */
[----:B------:R-:W-:Y:S02]  /*27a0*/  MOV R47, UR23 ;  /* 0x00000017002f7c02 */ /* 0x000fe40008000f00 */
[----:B------:R-:W0:Y:S01]  /*27b0*/  LDCU UR23, c[0x0][0x380] ;  /* 0x00007000ff1777ac */ /* 0x000e220008000800 */
[----:B------:R-:W-:Y:S02]  /*27c0*/  R2UR.FILL UR7, R7 ;  /* 0x00000000070772ca */ /* 0x000fe400004e0000 */
[----:B------:R-:W-:Y:S02]  /*27d0*/  CS2R R200, SRZ ;  /* 0x0000000000c87805 */ /* 0x000fe4000001ff00 */
[----:B------:R-:W-:-:S02]  /*27e0*/  CS2R R202, SRZ ;  /* 0x0000000000ca7805 */ /* 0x000fc4000001ff00 */
[----:B------:R-:W-:Y:S02]  /*27f0*/  R2UR.FILL UR48, R6 ;  /* 0x00000000063072ca */ /* 0x000fe400004e0000 */
[----:B------:R-:W-:Y:S02]  /*2800*/  R2UR.FILL UR6, R8 ;  /* 0x00000000080672ca */ /* 0x000fe400004e0000 */
[----:B------:R-:W-:Y:S02]  /*2810*/  R2UR.FILL UR5, R9 ;  /* 0x00000000090572ca */ /* 0x000fe400004e0000 */
[----:B------:R-:W-:Y:S01]  /*2820*/  MOV.SPILL R23, UR22 ;  /* 0x0000001600177c02 */ /* 0x000fe20009000f00 */
[----:B------:R-:W-:Y:S01]  /*2830*/  UMOV UR22, UR4 ;  /* 0x0000000400167c82 */ /* 0x000fe20008000000 */
[----:B------:R-:W-:Y:S02]  /*2840*/  R2UR.FILL UR4, R10 ;  /* 0x000000000a0472ca */ /* 0x000fe400004e0000 */
[----:B------:R-:W-:-:S02]  /*2850*/  MOV.SPILL R132, UR43 ;  /* 0x0000002b00847c02 */ /* 0x000fc40009000f00 */
[----:B------:R-:W-:Y:S02]  /*2860*/  CS2R R212, SRZ ;  /* 0x0000000000d47805 */ /* 0x000fe4000001ff00 */
[----:B------:R-:W-:Y:S02]  /*2870*/  MOV.SPILL R131, UR42 ;  /* 0x0000002a00837c02 */ /* 0x000fe40009000f00 */
[----:B------:R-:W-:Y:S02]  /*2880*/  CS2R R208, SRZ ;  /* 0x0000000000d07805 */ /* 0x000fe4000001ff00 */
[----:B--2---:R-:W-:Y:S02]  /*2890*/  R2UR UR10, R18 ;  /* 0x00000000120a72ca */ /* 0x004fe400000e0000 */
[----:B------:R-:W-:Y:S02]  /*28a0*/  R2UR UR11, R19 ;  /* 0x00000000130b72ca */ /* 0x000fe400000e0000 */
[----:B------:R-:W2:Y:S04]  /*28b0*/  LDL.64 R18, [R1+0x18] ;  /* 0x0000180001127983 */ /* 0x000ea80000100a00 */
[----:B-----5:R-:W-:Y:S04]  /*28c0*/  STL.64 [R1+0x40], R148 ;  /* 0x0000409401007387 */ /* 0x020fe80000100a00 */
[----:B------:R-:W-:Y:S04]  /*28d0*/  STL.64 [R1+0x48], R150 ;  /* 0x0000489601007387 */ /* 0x000fe80000100a00 */
[----:B------:R-:W2:Y:S04]  /*28e0*/  LDL.64 R64, [R1+0x10] ;  /* 0x0000100001407983 */ /* 0x000ea80000100a00 */
[----:B------:R-:W2:Y:S04]  /*28f0*/  LDL.64 R24, [R1+0x8] ;  /* 0x0000080001187983 */ /* 0x000ea80000100a00 */
[----:B------:R-:W2:Y:S01]  /*2900*/  LDL.64 R70, [R1] ;  /* 0x0000000001467983 */ /* 0x000ea20000100a00 */
[----:B----4-:R-:W-:-:S04]  /*2910*/  @!P0 IMAD R7, R15, 0x6c0, R14 ;  /* 0x000006c00f078824 */ /* 0x010fc800078e020e */
[----:B-1----:R-:W-:-:S05]  /*2920*/  @!P0 IMAD.WIDE R4, R7, 0x8, R4 ;  /* 0x0000000807048825 */ /* 0x002fca00078e0204 */
[----:B------:R-:W4:Y:S04]  /*2930*/  @!P0 LDG.E.64.CONSTANT R200, desc[UR76][R4.64] ;  /* 0x0000004c04c88981 */ /* 0x000f28000c1e9b00 */
[----:B------:R1:W4:Y:S01]  /*2940*/  @!P0 LDG.E.64.CONSTANT R202, desc[UR76][R4.64+0x58] ;  /* 0x0000584c04ca8981 */ /* 0x000322000c1e9b00 */
[----:B0-----:R-:W-:-:S13]  /*2950*/  ISETP.GE.AND P0, PT, R15, UR23, PT ;  /* 0x000000170f007c0c */ /* 0x001fda000bf06270 */
[----:B------:R-:W0:Y:S08]  /*2960*/  @!P0 LDC.64 R6, c[0x0][0x388] ;  /* 0x0000e200ff068b82 */ /* 0x000e300000000a00 */
[----:B------:R-:W3:Y:S01]  /*2970*/  @!P0 LDC.64 R8, c[0x0][0x388] ;  /* 0x0000e200ff088b82 */ /* 0x000ee20000000a00 */
[C-C-:B------:R-:W-:Y:S02]  /*2980*/  @!P0 IMAD R11, R15.reuse, 0x6c0, R14.reuse ;  /* 0x000006c00f0b8824 */ /* 0x140fe400078e020e */
[----:B-1----:R-:W-:-:S02]  /*2990*/  @!P0 IMAD R5, R15, 0x6c0, R14 ;  /* 0x000006c00f058824 */ /* 0x002fc400078e020e */
[----:B0-----:R-:W-:-:S03]  /*29a0*/  @!P0 IMAD.WIDE R6, R11, 0x8, R6 ;  /* 0x000000080b068825 */ /* 0x001fc600078e0206 */
[----:B------:R-:W0:Y:S01]  /*29b0*/  @!P0 LDC.64 R10, c[0x0][0x388] ;  /* 0x0000e200ff0a8b82 */ /* 0x000e220000000a00 */
[----:B---3--:R-:W-:-:S07]  /*29c0*/  @!P0 IMAD.WIDE R8, R5, 0x8, R8 ;  /* 0x0000000805088825 */ /* 0x008fce00078e0208 */
[----:B------:R-:W1:Y:S01]  /*29d0*/  @!P0 LDC.64 R4, c[0x0][0x388] ;  /* 0x0000e200ff048b82 */ /* 0x000e620000000a00 */
[----:B------:R-:W-:Y:S01]  /*29e0*/  R2UR UR43, R13 ;  /* 0x000000000d2b72ca */ /* 0x000fe200000e0000 */
[----:B------:R-:W-:Y:S01]  /*29f0*/  @!P0 IMAD R13, R15, 0x6c0, R14 ;  /* 0x000006c00f0d8824 */ /* 0x000fe200078e020e */
[----:B------:R-:W-:-:S03]  /*2a00*/  R2UR UR42, R12 ;  /* 0x000000000c2a72ca */ /* 0x000fc600000e0000 */
[----:B0-----:R-:W-:-:S05]  /*2a10*/  @!P0 IMAD.WIDE R10, R13, 0x8, R10 ;  /* 0x000000080d0a8825 */ /* 0x001fca00078e020a */
[----:B------:R-:W3:Y:S01]  /*2a20*/  @!P0 LDG.E.64.CONSTANT R212, desc[UR76][R10.64+0x40] ;  /* 0x0000404c0ad48981 */ /* 0x000ee2000c1e9b00 */
[----:B-1----:R-:W-:-:S05]  /*2a30*/  @!P0 IMAD.WIDE R12, R13, 0x8, R4 ;  /* 0x000000080d0c8825 */ /* 0x002fca00078e0204 */
[----:B------:R-:W4:Y:S01]  /*2a40*/  @!P0 LDG.E.64.CONSTANT R208, desc[UR76][R12.64+0x38] ;  /* 0x0000384c0cd08981 */ /* 0x000f22000c1e9b00 */
[----:B------:R-:W-:Y:S02]  /*2a50*/  CS2R R232, SRZ ;  /* 0x0000000000e87805 */ /* 0x000fe4000001ff00 */
[----:B------:R-:W-:-:S04]  /*2a60*/  CS2R R244, SRZ ;  /* 0x0000000000f47805 */ /* 0x000fc8000001ff00 */
[----:B------:R-:W4:Y:S04]  /*2a70*/  @!P0 LDG.E.64.CONSTANT R232, desc[UR76][R6.64+0x50] ;  /* 0x0000504c06e88981 */ /* 0x000f28000c1e9b00 */
[----:B------:R0:W4:Y:S02]  /*2a80*/  @!P0 LDG.E.64.CONSTANT R244, desc[UR76][R6.64+0x8] ;  /* 0x0000084c06f48981 */ /* 0x000124000c1e9b00 */
[----:B0-----:R-:W0:Y:S01]  /*2a90*/  @!P0 LDC.64 R6, c[0x0][0x388] ;  /* 0x0000e200ff068b82 */ /* 0x001e220000000a00 */
[----:B------:R-:W-:Y:S02]  /*2aa0*/  LOP3.LUT R5, R0, 0xffff, RZ, 0xc0, !PT ;  /* 0x0000ffff00057812 */ /* 0x000fe400078ec0ff */
[----:B------:R-:W-:Y:S02]  /*2ab0*/  CS2R R214, SRZ ;  /* 0x0000000000d67805 */ /* 0x000fe4000001ff00 */
[----:B------:R-:W-:-:S02]  /*2ac0*/  CS2R R242, SRZ ;  /* 0x0000000000f27805 */ /* 0x000fc4000001ff00 */
[----:B------:R-:W-:Y:S01]  /*2ad0*/  CS2R R236, SRZ ;  /* 0x0000000000ec7805 */ /* 0x000fe2000001ff00 */
[----:B------:R-:W-:Y:S02]  /*2ae0*/  IMAD R0, R5, 0x4e0, R252 ;  /* 0x000004e005007824 */ /* 0x000fe400078e02fc */
[----:B------:R-:W-:Y:S01]  /*2af0*/  @!P0 IMAD R15, R15, 0x6c0, R14 ;  /* 0x000006c00f0f8824 */ /* 0x000fe200078e020e */
[----:B------:R-:W4:Y:S01]  /*2b00*/  @!P0 LDG.E.64.CONSTANT R214, desc[UR76][R8.64+0x48] ;  /* 0x0000484c08d68981 */ /* 0x000f22000c1e9b00 */
[----:B------:R-:W-:-:S03]  /*2b10*/  IMAD R0, R17, 0x68, R0 ;  /* 0x0000006811007824 */ /* 0x000fc600078e0200 */
[----:B------:R1:W4:Y:S04]  /*2b20*/  @!P0 LDG.E.64.CONSTANT R242, desc[UR76][R8.64+0x10] ;  /* 0x0000104c08f28981 */ /* 0x000328000c1e9b00 */
[----:B------:R1:W4:Y:S04]  /*2b30*/  @!P0 LDG.E.64.CONSTANT R236, desc[UR76][R10.64+0x18] ;  /* 0x0000184c0aec8981 */ /* 0x000328000c1e9b00 */
[----:B------:R-:W-:Y:S01]  /*2b40*/  LDS.64 R4, [R0] ;  /* 0x0000000000047984 */ /* 0x000fe20000000a00 */
[----:B0-----:R-:W-:-:S03]  /*2b50*/  @!P0 IMAD.WIDE R14, R15, 0x8, R6 ;  /* 0x000000080f0e8825 */ /* 0x001fc600078e0206 */
[----:B-1----:R-:W-:Y:S04]  /*2b60*/  LDS.64 R8, [R0+0x8] ;  /* 0x0000080000087984 */ /* 0x002fe80000000a00 */
[----:B------:R-:W0:Y:S04]  /*2b70*/  LDS.64 R6, [R0+0x50] ;  /* 0x0000500000067984 */ /* 0x000e280000000a00 */
[----:B------:R-:W1:Y:S01]  /*2b80*/  LDS.64 R10, [R0+0x48] ;  /* 0x00004800000a7984 */ /* 0x000e620000000a00 */
[----:B------:R-:W-:-:S03]  /*2b90*/  MOV.SPILL R80, UR39 ;  /* 0x0000002700507c02 */ /* 0x000fc60009000f00 */
[----:B------:R-:W-:Y:S01]  /*2ba0*/  LDS.64 R78, [R0+0x10] ;  /* 0x00001000004e7984 */ /* 0x000fe20000000a00 */
[----:B------:R-:W-:-:S03]  /*2bb0*/  MOV.SPILL R81, UR38 ;  /* 0x0000002600517c02 */ /* 0x000fc60009000f00 */
[----:B------:R-:W2:Y:S01]  /*2bc0*/  LDS.64 R52, [R0+0x40] ;  /* 0x0000400000347984 */ /* 0x000ea20000000a00 */
[----:B------:R-:W-:Y:S01]  /*2bd0*/  IMAD.U32 R46, RZ, RZ, UR22 ;  /* 0x00000016ff2e7e24 */ /* 0x000fe2000f8e00ff */
[----:B------:R-:W-:Y:S02]  /*2be0*/  R2UR UR22, R20 ;  /* 0x00000000141672ca */ /* 0x000fe400000e0000 */
[----:B------:R-:W-:Y:S02]  /*2bf0*/  R2UR UR23, R21 ;  /* 0x00000000151772ca */ /* 0x000fe400000e0000 */
[----:B------:R-:W-:Y:S02]  /*2c00*/  MOV.SPILL R126, UR27 ;  /* 0x0000001b007e7c02 */ /* 0x000fe40009000f00 */
[----:B------:R-:W-:Y:S02]  /*2c10*/  MOV.SPILL R3, UR26 ;  /* 0x0000001a00037c02 */ /* 0x000fe40009000f00 */
[----:B------:R-:W-:-:S02]  /*2c20*/  CS2R R230, SRZ ;  /* 0x0000000000e67805 */ /* 0x000fc4000001ff00 */
[----:B------:R-:W-:Y:S02]  /*2c30*/  R2UR UR38, R148 ;  /* 0x00000000942672ca */ /* 0x000fe400000e0000 */
[----:B------:R-:W-:Y:S02]  /*2c40*/  MOV.SPILL R115, UR55 ;  /* 0x0000003700737c02 */ /* 0x000fe40009000f00 */
[----:B------:R-:W-:Y:S02]  /*2c50*/  MOV.SPILL R114, UR54 ;  /* 0x0000003600727c02 */ /* 0x000fe40009000f00 */
[----:B------:R-:W-:Y:S02]  /*2c60*/  MOV.SPILL R143, UR59 ;  /* 0x0000003b008f7c02 */ /* 0x000fe40009000f00 */
[----:B------:R-:W-:Y:S01]  /*2c70*/  MOV.SPILL R142, UR58 ;  /* 0x0000003a008e7c02 */ /* 0x000fe20009000f00 */
[----:B------:R-:W-:Y:S01]  /*2c80*/  IMAD.U32 R29, RZ, RZ, UR43 ;  /* 0x0000002bff1d7e24 */ /* 0x000fe2000f8e00ff */
[----:B------:R-:W-:Y:S01]  /*2c90*/  R2UR UR39, R149 ;  /* 0x00000000952772ca */ /* 0x000fe200000e0000 */
[----:B------:R1:W4:Y:S01]  /*2ca0*/  @!P0 LDG.E.64.CONSTANT R230, desc[UR76][R12.64+0x20] ;  /* 0x0000204c0ce68981 */ /* 0x000322000c1e9b00 */
[----:B------:R-:W-:-:S02]  /*2cb0*/  R2UR UR26, R150 ;  /* 0x00000000961a72ca */ /* 0x000fc400000e0000 */
[----:B------:R-:W-:Y:S01]  /*2cc0*/  R2UR UR27, R151 ;  /* 0x00000000971b72ca */ /* 0x000fe200000e0000 */
[----:B------:R-:W-:Y:S01]  /*2cd0*/  LDS.64 R102, [R0+0x18] ;  /* 0x0000180000667984 */ /* 0x000fe20000000a00 */
[----:B------:R-:W-:Y:S02]  /*2ce0*/  R2UR UR58, R152 ;  /* 0x00000000983a72ca */ /* 0x000fe400000e0000 */
[----:B------:R-:W-:Y:S01]  /*2cf0*/  R2UR UR59, R153 ;  /* 0x00000000993b72ca */ /* 0x000fe200000e0000 */
[----:B------:R-:W2:Y:S01]  /*2d00*/  LDS.64 R76, [R0+0x38] ;  /* 0x00003800004c7984 */ /* 0x000ea20000000a00 */
[----:B------:R-:W-:Y:S02]  /*2d10*/  R2UR UR54, R156 ;  /* 0x000000009c3672ca */ /* 0x000fe400000e0000 */
[----:B------:R-:W-:Y:S02]  /*2d20*/  R2UR UR55, R157 ;  /* 0x000000009d3772ca */ /* 0x000fe400000e0000 */
[----:B------:R-:W-:Y:S01]  /*2d30*/  MOV R28, UR42 ;  /* 0x0000002a001c7c02 */ /* 0x000fe20008000f00 */
[C-C-:B0-----:R-:W-:Y:S01]  /*2d40*/  DADD R60, R4.reuse, R6.reuse ;  /* 0x00000000043c7229 */ /* 0x141fe20000000006 */
[----:B------:R-:W-:Y:S01]  /*2d50*/  R2UR UR42, R158 ;  /* 0x000000009e2a72ca */ /* 0x000fe200000e0000 */
[----:B------:R-:W-:Y:S01]  /*2d60*/  DADD R246, R4, -R6 ;  /* 0x0000000004f67229 */ /* 0x000fe20000000806 */
[----:B------:R-:W-:Y:S01]  /*2d70*/  R2UR UR43, R159 ;  /* 0x000000009f2b72ca */ /* 0x000fe200000e0000 */
[C-C-:B-1----:R-:W-:Y:S01]  /*2d80*/  DADD R250, R8.reuse, R10.reuse ;  /* 0x0000000008fa7229 */ /* 0x142fe2000000000a */
[----:B------:R-:W-:Y:S01]  /*2d90*/  IMAD.U32 R4, RZ, RZ, UR22 ;  /* 0x00000016ff047e24 */ /* 0x000fe2000f8e00ff */
        /* <DEDUP_REMOVED lines=14> */
[----:B------:R-:W-:Y:S02]  /*2e80*/  CS2R R204, SRZ ;  /* 0x0000000000cc7805 */ /* 0x000fe4000001ff00 */
[----:B------:R-:W-:Y:S01]  /*2e90*/  R2UR UR11, R155 ;  /* 0x000000009b0b72ca */ /* 0x000fe200000e0000 */
[C---:B------:R-:W-:Y:S01]  /*2ea0*/  DFMA R26, R60.reuse, R4, RZ ;  /* 0x000000043c1a722b */ /* 0x040fe200000000ff */
[----:B------:R-:W-:Y:S02]  /*2eb0*/  MOV R16, UR60 ;  /* 0x0000003c00107c02 */ /* 0x000fe40008000f00 */
[----:B------:R-:W-:Y:S01]  /*2ec0*/  CS2R R224, SRZ ;  /* 0x0000000000e07805 */ /* 0x000fe2000001ff00 */
[----:B------:R-:W-:Y:S01]  /*2ed0*/  DFMA R42, R60, R8, RZ ;  /* 0x000000083c2a722b */ /* 0x000fe200000000ff */
[----:B------:R-:W-:Y:S01]  /*2ee0*/  IMAD.U32 R20, RZ, RZ, UR72 ;  /* 0x00000048ff147e24 */ /* 0x000fe2000f8e00ff */
[----:B------:R-:W-:Y:S01]  /*2ef0*/  MOV R33, UR59 ;  /* 0x0000003b00217c02 */ /* 0x000fe20008000f00 */
[----:B------:R-:W-:Y:S01]  /*2f00*/  IMAD.U32 R21, RZ, RZ, UR73 ;  /* 0x00000049ff157e24 */ /* 0x000fe2000f8e00ff */
[----:B------:R-:W-:Y:S01]  /*2f10*/  MOV R40, UR64 ;  /* 0x0000004000287c02 */ /* 0x000fe20008000f00 */
[----:B------:R-:W-:Y:S01]  /*2f20*/  IMAD.U32 R32, RZ, RZ, UR58 ;  /* 0x0000003aff207e24 */ /* 0x000fe2000f8e00ff */
[----:B------:R-:W-:Y:S01]  /*2f30*/  LDS.64 R100, [R0+0x20] ;  /* 0x0000200000647984 */ /* 0x000fe20000000a00 */
        /* <DEDUP_REMOVED lines=8> */
[----:B------:R-:W-:Y:S01]  /*2fc0*/  DFMA R56, R60, R16, RZ ;  /* 0x000000103c38722b */ /* 0x000fe200000000ff */
[----:B------:R-:W-:Y:S01]  /*2fd0*/  R2UR UR42, R166 ;  /* 0x00000000a62a72ca */ /* 0x000fe200000e0000 */
[----:B------:R-:W-:Y:S01]  /*2fe0*/  IMAD.U32 R34, RZ, RZ, UR38 ;  /* 0x00000026ff227e24 */ /* 0x000fe2000f8e00ff */
[----:B------:R-:W-:Y:S01]  /*2ff0*/  R2UR UR43, R167 ;  /* 0x00000000a72b72ca */ /* 0x000fe200000e0000 */
[----:B------:R-:W-:Y:S01]  /*3000*/  IMAD.U32 R35, RZ, RZ, UR39 ;  /* 0x00000027ff237e24 */ /* 0x000fe2000f8e00ff */
[----:B------:R-:W4:Y:S01]  /*3010*/  @!P0 LDG.E.64.CONSTANT R204, desc[UR76][R14.64+0x30] ;  /* 0x0000304c0ecc8981 */ /* 0x000f22000c1e9b00 */
[----:B------:R-:W-:-:S02]  /*3020*/  DFMA R220, R246, R28, RZ ;  /* 0x0000001cf6dc722b */ /* 0x000fc400000000ff */
[C---:B------:R-:W-:Y:S01]  /*3030*/  DFMA R234, R246.reuse, R32, RZ ;  /* 0x00000020f6ea722b */ /* 0x040fe200000000ff */
[----:B------:R0:W4:Y:S01]  /*3040*/  @!P0 LDG.E.64.CONSTANT R224, desc[UR76][R14.64+0x28] ;  /* 0x0000284c0ee08981 */ /* 0x000122000c1e9b00 */
[C---:B------:R-:W-:Y:S02]  /*3050*/  DFMA R228, R246.reuse, R36, RZ ;  /* 0x00000024f6e4722b */ /* 0x040fe400000000ff */
[C---:B------:R-:W-:Y:S01]  /*3060*/  DFMA R226, R246.reuse, R40, RZ ;  /* 0x00000028f6e2722b */ /* 0x040fe200000000ff */
[----:B------:R-:W1:Y:S01]  /*3070*/  LDS.64 R128, [R0+0x30] ;  /* 0x0000300000807984 */ /* 0x000e620000000a00 */
[C---:B------:R-:W-:Y:S02]  /*3080*/  DFMA R216, R246.reuse, R44, RZ ;  /* 0x0000002cf6d8722b */ /* 0x040fe400000000ff */
[----:B------:R-:W-:Y:S01]  /*3090*/  DFMA R246, R246, R46, RZ ;  /* 0x0000002ef6f6722b */ /* 0x000fe200000000ff */
[----:B------:R-:W-:Y:S01]  /*30a0*/  IMAD.U32 R72, RZ, RZ, UR32 ;  /* 0x00000020ff487e24 */ /* 0x000fe2000f8e00ff */
[C---:B------:R-:W-:Y:S01]  /*30b0*/  DFMA R198, R250.reuse, R6, R26 ;  /* 0x00000006fac6722b */ /* 0x040fe2000000001a */
[----:B0-----:R-:W-:Y:S01]  /*30c0*/  MOV R14, UR26 ;  /* 0x0000001a000e7c02 */ /* 0x001fe20008000f00 */
[----:B------:R-:W-:Y:S01]  /*30d0*/  IMAD.U32 R15, RZ, RZ, UR27 ;  /* 0x0000001bff0f7e24 */ /* 0x000fe2000f8e00ff */
        /* <DEDUP_REMOVED lines=8> */
[----:B------:R-:W-:Y:S01]  /*3160*/  R2UR UR26, R168 ;  /* 0x00000000a81a72ca */ /* 0x000fe200000e0000 */
[----:B------:R-:W-:Y:S01]  /*3170*/  IMAD.U32 R74, RZ, RZ, UR48 ;  /* 0x00000030ff4a7e24 */ /* 0x000fe2000f8e00ff */
[----:B------:R-:W0:Y:S01]  /*3180*/  LDS.64 R206, [R0+0x28] ;  /* 0x0000280000ce7984 */ /* 0x000e220000000a00 */
[----:B--2---:R-:W-:-:S02]  /*3190*/  R2UR UR22, R18 ;  /* 0x00000000121672ca */ /* 0x004fc400000e0000 */
[----:B------:R-:W-:Y:S01]  /*31a0*/  R2UR UR23, R19 ;  /* 0x00000000131772ca */ /* 0x000fe200000e0000 */
[----:B------:R-:W-:Y:S01]  /*31b0*/  IMAD.U32 R18, RZ, RZ, UR68 ;  /* 0x00000044ff127e24 */ /* 0x000fe2000f8e00ff */
[----:B------:R-:W-:-:S06]  /*31c0*/  MOV R19, UR69 ;  /* 0x0000004500137c02 */ /* 0x000fcc0008000f00 */
[C---:B------:R-:W-:Y:S01]  /*31d0*/  DFMA R58, R60.reuse, R18, RZ ;  /* 0x000000123c3a722b */ /* 0x040fe200000000ff */
[----:B------:R-:W-:Y:S02]  /*31e0*/  R2UR UR58, R64 ;  /* 0x00000000403a72ca */ /* 0x000fe400000e0000 */
[----:B------:R-:W-:Y:S02]  /*31f0*/  R2UR UR59, R65 ;  /* 0x00000000413b72ca */ /* 0x000fe400000e0000 */
[----:B------:R-:W-:Y:S01]  /*3200*/  IMAD.U32 R31, RZ, RZ, UR23 ;  /* 0x00000017ff1f7e24 */ /* 0x000fe2000f8e00ff */
[----:B------:R-:W-:Y:S01]  /*3210*/  MOV R30, UR22 ;  /* 0x00000016001e7c02 */ /* 0x000fe20008000f00 */
[----:B------:R-:W-:Y:S01]  /*3220*/  DFMA R60, R60, R20, RZ ;  /* 0x000000143c3c722b */ /* 0x000fe200000000ff */
[----:B------:R-:W-:Y:S01]  /*3230*/  R2UR.FILL UR23, R22 ;  /* 0x00000000161772ca */ /* 0x000fe200004e0000 */
[----:B------:R-:W-:Y:S01]  /*3240*/  IMAD.U32 R22, RZ, RZ, UR62 ;  /* 0x0000003eff167e24 */ /* 0x000fe2000f8e00ff */
[----:B------:R-:W-:Y:S01]  /*3250*/  R2UR.FILL UR22, R23 ;  /* 0x00000000171672ca */ /* 0x000fe200004e0000 */
[----:B------:R-:W-:Y:S01]  /*3260*/  IMAD.U32 R23, RZ, RZ, UR63 ;  /* 0x0000003fff177e24 */ /* 0x000fe2000f8e00ff */
[----:B------:R-:W-:-:S02]  /*3270*/  R2UR UR38, R24 ;  /* 0x00000000182672ca */ /* 0x000fc400000e0000 */
[----:B------:R-:W-:Y:S01]  /*3280*/  R2UR UR39, R25 ;  /* 0x00000000192772ca */ /* 0x000fe200000e0000 */
[----:B------:R-:W-:Y:S01]  /*3290*/  IMAD.U32 R25, RZ, RZ, UR71 ;  /* 0x00000047ff197e24 */ /* 0x000fe2000f8e00ff */
[----:B------:R-:W-:Y:S01]  /*32a0*/  MOV R24, UR70 ;  /* 0x0000004600187c02 */ /* 0x000fe20008000f00 */
[C---:B------:R-:W-:Y:S01]  /*32b0*/  DFMA R218, R250.reuse, R14, R54 ;  /* 0x0000000efada722b */ /* 0x040fe20000000036 */
[----:B------:R-:W-:Y:S01]  /*32c0*/  R2UR UR27, R169 ;  /* 0x00000000a91b72ca */ /* 0x000fe200000e0000 */
[----:B------:R-:W-:Y:S02]  /*32d0*/  DFMA R222, R250, R22, R56 ;  /* 0x00000016fade722b */ /* 0x000fe40000000038 */
[----:B------:R-:W-:Y:S02]  /*32e0*/  DADD R64, R78, R52 ;  /* 0x000000004e407229 */ /* 0x000fe40000000034 */
[C---:B------:R-:W-:Y:S02]  /*32f0*/  DFMA R210, R250.reuse, R24, R58 ;  /* 0x00000018fad2722b */ /* 0x040fe4000000003a */
[----:B------:R-:W-:Y:S01]  /*3300*/  DFMA R250, R250, R26, R60 ;  /* 0x0000001afafa722b */ /* 0x000fe2000000003c */
        /* <DEDUP_REMOVED lines=11> */
[----:B------:R-:W-:Y:S01]  /*33c0*/  DFMA R246, R62, R50, R246 ;  /* 0x000000323ef6722b */ /* 0x000fe200000000f6 */
[----:B------:R-:W-:Y:S01]  /*33d0*/  IMAD.U32 R60, RZ, RZ, UR28 ;  /* 0x0000001cff3c7e24 */ /* 0x000fe2000f8e00ff */
[----:B------:R-:W-:Y:S01]  /*33e0*/  DADD R78, R78, -R52 ;  /* 0x000000004e4e7229 */ /* 0x000fe20000000834 */
[----:B------:R-:W-:Y:S01]  /*33f0*/  MOV R61, UR29 ;  /* 0x0000001d003d7c02 */ /* 0x000fe20008000f00 */
[----:B------:R-:W-:Y:S01]  /*3400*/  IMAD.U32 R53, RZ, RZ, UR59 ;  /* 0x0000003bff357e24 */ /* 0x000fe2000f8e00ff */
[----:B------:R-:W-:Y:S01]  /*3410*/  MOV R52, UR58 ;  /* 0x0000003a00347c02 */ /* 0x000fe20008000f00 */
[----:B------:R-:W-:-:S02]  /*3420*/  IMAD.U32 R62, RZ, RZ, UR44 ;  /* 0x0000002cff3e7e24 */ /* 0x000fc4000f8e00ff */
[----:B------:R-:W-:Y:S01]  /*3430*/  IMAD.U32 R63, RZ, RZ, UR45 ;  /* 0x0000002dff3f7e24 */ /* 0x000fe2000f8e00ff */
[----:B------:R-:W-:Y:S02]  /*3440*/  R2UR UR10, R170 ;  /* 0x00000000aa0a72ca */ /* 0x000fe400000e0000 */
[----:B------:R-:W-:Y:S01]  /*3450*/  R2UR UR11, R171 ;  /* 0x00000000ab0b72ca */ /* 0x000fe200000e0000 */
        /* <DEDUP_REMOVED lines=8> */
[----:B------:R-:W-:Y:S01]  /*34e0*/  R2UR UR38, R70 ;  /* 0x00000000462672ca */ /* 0x000fe200000e0000 */
[----:B------:R-:W-:Y:S01]  /*34f0*/  IMAD.U32 R66, RZ, RZ, UR26 ;  /* 0x0000001aff427e24 */ /* 0x000fe2000f8e00ff */
[----:B------:R-:W-:Y:S02]  /*3500*/  R2UR UR39, R71 ;  /* 0x00000000472772ca */ /* 0x000fe400000e0000 */
[----:B------:R-:W-:Y:S02]  /*3510*/  MOV R67, UR27 ;  /* 0x0000001b00437c02 */ /* 0x000fe40008000f00 */
[----:B------:R-:W-:-:S02]  /*3520*/  R2UR UR58, R172 ;  /* 0x00000000ac3a72ca */ /* 0x000fc400000e0000 */
[----:B------:R-:W-:Y:S02]  /*3530*/  R2UR UR59, R173 ;  /* 0x00000000ad3b72ca */ /* 0x000fe400000e0000 */
[----:B------:R-:W-:Y:S02]  /*3540*/  R2UR UR26, R174 ;  /* 0x00000000ae1a72ca */ /* 0x000fe400000e0000 */
[----:B------:R-:W-:Y:S01]  /*3550*/  R2UR UR27, R175 ;  /* 0x00000000af1b72ca */ /* 0x000fe200000e0000 */
[----:B------:R-:W-:Y:S01]  /*3560*/  IMAD.U32 R68, RZ, RZ, UR10 ;  /* 0x0000000aff447e24 */ /* 0x000fe2000f8e00ff */
[----:B------:R-:W-:Y:S01]  /*3570*/  MOV R70, UR16 ;  /* 0x0000001000467c02 */ /* 0x000fe20008000f00 */
[----:B------:R-:W-:Y:S01]  /*3580*/  IMAD.U32 R69, RZ, RZ, UR11 ;  /* 0x0000000bff457e24 */ /* 0x000fe2000f8e00ff */
[----:B------:R-:W-:Y:S01]  /*3590*/  R2UR UR11, R177 ;  /* 0x00000000b10b72ca */ /* 0x000fe200000e0000 */
[----:B------:R-:W-:Y:S02]  /*35a0*/  IMAD.U32 R71, RZ, RZ, UR17 ;  /* 0x00000011ff477e24 */ /* 0x000fe4000f8e00ff */
[----:B------:R-:W-:Y:S01]  /*35b0*/  IMAD.U32 R75, RZ, RZ, UR49 ;  /* 0x00000031ff4b7e24 */ /* 0x000fe2000f8e00ff */
[C-C-:B------:R-:W-:Y:S01]  /*35c0*/  DADD R88, R102.reuse, R76.reuse ;  /* 0x0000000066587229 */ /* 0x140fe2000000004c */
[----:B------:R-:W-:Y:S01]  /*35d0*/  R2UR UR10, R176 ;  /* 0x00000000b00a72ca */ /* 0x000fe200000e0000 */
[----:B------:R-:W-:Y:S01]  /*35e0*/  DADD R102, R102, -R76 ;  /* 0x0000000066667229 */ /* 0x000fe2000000084c */
[----:B------:R-:W-:Y:S01]  /*35f0*/  MOV R76, UR38 ;  /* 0x00000026004c7c02 */ /* 0x000fe20008000f00 */
[----:B------:R-:W-:Y:S01]  /*3600*/  IMAD.U32 R77, RZ, RZ, UR39 ;  /* 0x00000027ff4d7e24 */ /* 0x000fe2000f8e00ff */
[C---:B------:R-:W-:Y:S01]  /*3610*/  DFMA R220, R78.reuse, R64, R220 ;  /* 0x000000404edc722b */ /* 0x040fe200000000dc */
[----:B------:R-:W-:Y:S01]  /*3620*/  R2UR.FILL UR39, R80 ;  /* 0x00000000502772ca */ /* 0x000fe200004e0000 */
[C---:B------:R-:W-:Y:S01]  /*3630*/  DFMA R234, R78.reuse, R66, R234 ;  /* 0x000000424eea722b */ /* 0x040fe200000000ea */
[----:B------:R-:W-:Y:S01]  /*3640*/  R2UR.FILL UR38, R81 ;  /* 0x00000000512672ca */ /* 0x000fe200004e0000 */
        /* <DEDUP_REMOVED lines=26> */
[----:B------:R-:W-:-:S02]  /*37f0*/  R2UR UR11, R185 ;  /* 0x00000000b90b72ca */ /* 0x000fc400000e0000 */
[----:B------:R-:W-:Y:S02]  /*3800*/  R2UR UR26, R182 ;  /* 0x00000000b61a72ca */ /* 0x000fe400000e0000 */
[----:B------:R-:W-:Y:S02]  /*3810*/  MOV R88, UR10 ;  /* 0x0000000a00587c02 */ /* 0x000fe40008000f00 */
        /* <DEDUP_REMOVED lines=11> */
[----:B-1----:R-:W-:Y:S01]  /*38d0*/  DADD R112, R100, R128 ;  /* 0x0000000064707229 */ /* 0x002fe20000000080 */
[----:B------:R-:W-:Y:S01]  /*38e0*/  R2UR UR54, R186 ;  /* 0x00000000ba3672ca */ /* 0x000fe200000e0000 */
[C---:B------:R-:W-:Y:S01]  /*38f0*/  DFMA R220, R102.reuse, R88, R220 ;  /* 0x0000005866dc722b */ /* 0x040fe200000000dc */
[----:B------:R-:W-:Y:S01]  /*3900*/  R2UR UR55, R187 ;  /* 0x00000000bb3772ca */ /* 0x000fe200000e0000 */
[C---:B------:R-:W-:Y:S01]  /*3910*/  DFMA R234, R102.reuse, R90, R234 ;  /* 0x0000005a66ea722b */ /* 0x040fe200000000ea */
[----:B------:R-:W-:Y:S01]  /*3920*/  R2UR UR58, R188 ;  /* 0x00000000bc3a72ca */ /* 0x000fe200000e0000 */
[C---:B------:R-:W-:Y:S01]  /*3930*/  DFMA R228, R102.reuse, R92, R228 ;  /* 0x0000005c66e4722b */ /* 0x040fe200000000e4 */
[----:B------:R-:W-:Y:S01]  /*3940*/  R2UR UR59, R189 ;  /* 0x00000000bd3b72ca */ /* 0x000fe200000e0000 */
[----:B------:R-:W-:-:S02]  /*3950*/  DFMA R226, R102, R94, R226 ;  /* 0x0000005e66e2722b */ /* 0x000fc400000000e2 */
[C---:B------:R-:W-:Y:S02]  /*3960*/  DFMA R216, R102.reuse, R96, R216 ;  /* 0x0000006066d8722b */ /* 0x040fe400000000d8 */
[----:B------:R-:W-:Y:S02]  /*3970*/  DFMA R246, R102, R98, R246 ;  /* 0x0000006266f6722b */ /* 0x000fe400000000f6 */
[----:B------:R-:W-:Y:S01]  /*3980*/  DADD R128, R100, -R128 ;  /* 0x0000000064807229 */ /* 0x000fe20000000880 */
[----:B------:R-:W-:Y:S01]  /*3990*/  MOV R103, UR11 ;  /* 0x0000000b00677c02 */ /* 0x000fe20008000f00 */
[----:B------:R-:W-:Y:S01]  /*39a0*/  IMAD.U32 R101, RZ, RZ, UR27 ;  /* 0x0000001bff657e24 */ /* 0x000fe2000f8e00ff */
[----:B------:R-:W-:Y:S02]  /*39b0*/  MOV R100, UR26 ;  /* 0x0000001a00647c02 */ /* 0x000fe40008000f00 */
[----:B------:R-:W-:Y:S02]  /*39c0*/  R2UR UR11, R191 ;  /* 0x00000000bf0b72ca */ /* 0x000fe400000e0000 */
[----:B------:R-:W-:-:S02]  /*39d0*/  R2UR UR27, R193 ;  /* 0x00000000c11b72ca */ /* 0x000fc400000e0000 */
        /* <DEDUP_REMOVED lines=11> */
[----:B------:R-:W-:Y:S01]  /*3a90*/  IMAD.U32 R111, RZ, RZ, UR53 ;  /* 0x00000035ff6f7e24 */ /* 0x000fe2000f8e00ff */
        /* <DEDUP_REMOVED lines=8> */
[----:B------:R-:W-:-:S02]  /*3b20*/  R2UR.FILL UR55, R115 ;  /* 0x00000000733772ca */ /* 0x000fc400004e0000 */
[----:B------:R-:W-:Y:S01]  /*3b30*/  R2UR.FILL UR54, R114 ;  /* 0x00000000723672ca */ /* 0x000fe200004e0000 */
[----:B------:R-:W-:Y:S01]  /*3b40*/  IMAD.U32 R114, RZ, RZ, UR58 ;  /* 0x0000003aff727e24 */ /* 0x000fe2000f8e00ff */
[----:B------:R-:W-:Y:S01]  /*3b50*/  MOV R115, UR59 ;  /* 0x0000003b00737c02 */ /* 0x000fe20008000f00 */
[----:B------:R-:W-:Y:S01]  /*3b60*/  IMAD.U32 R125, RZ, RZ, UR11 ;  /* 0x0000000bff7d7e24 */ /* 0x000fe2000f8e00ff */
[----:B------:R-:W-:Y:S01]  /*3b70*/  R2UR UR10, R190 ;  /* 0x00000000be0a72ca */ /* 0x000fe200000e0000 */
[----:B------:R-:W-:Y:S01]  /*3b80*/  IMAD.U32 R136, RZ, RZ, UR26 ;  /* 0x0000001aff887e24 */ /* 0x000fe2000f8e00ff */
[----:B------:R-:W-:Y:S02]  /*3b90*/  R2UR UR58, R196 ;  /* 0x00000000c43a72ca */ /* 0x000fe400000e0000 */
[----:B------:R-:W-:Y:S02]  /*3ba0*/  R2UR UR59, R197 ;  /* 0x00000000c53b72ca */ /* 0x000fe400000e0000 */
[----:B------:R-:W-:-:S02]  /*3bb0*/  MOV R137, UR27 ;  /* 0x0000001b00897c02 */ /* 0x000fc40008000f00 */
[----:B------:R-:W-:Y:S01]  /*3bc0*/  R2UR.FILL UR11, R127 ;  /* 0x000000007f0b72ca */ /* 0x000fe200004e0000 */
[----:B------:R-:W-:Y:S01]  /*3bd0*/  IMAD.U32 R127, RZ, RZ, UR43 ;  /* 0x0000002bff7f7e24 */ /* 0x000fe2000f8e00ff */
[----:B------:R-:W-:Y:S01]  /*3be0*/  R2UR.FILL UR27, R126 ;  /* 0x000000007e1b72ca */ /* 0x000fe200004e0000 */
[----:B------:R-:W-:Y:S01]  /*3bf0*/  IMAD.U32 R126, RZ, RZ, UR42 ;  /* 0x0000002aff7e7e24 */ /* 0x000fe2000f8e00ff */
[----:B------:R-:W-:Y:S02]  /*3c00*/  R2UR.FILL UR26, R3 ;  /* 0x00000000031a72ca */ /* 0x000fe400004e0000 */
[----:B------:R-:W-:Y:S02]  /*3c10*/  R2UR.FILL UR43, R132 ;  /* 0x00000000842b72ca */ /* 0x000fe400004e0000 */
[----:B------:R-:W-:Y:S01]  /*3c20*/  R2UR.FILL UR42, R131 ;  /* 0x00000000832a72ca */ /* 0x000fe200004e0000 */
[C-C-:B0-----:R-:W-:Y:S01]  /*3c30*/  DADD R140, R206.reuse, R206.reuse ;  /* 0x00000000ce8c7229 */ /* 0x141fe200000000ce */
[----:B------:R-:W-:Y:S01]  /*3c40*/  MOV R118, UR24 ;  /* 0x0000001800767c02 */ /* 0x000fe20008000f00 */
[----:B------:R-:W-:Y:S01]  /*3c50*/  IMAD.U32 R119, RZ, RZ, UR25 ;  /* 0x00000019ff777e24 */ /* 0x000fe2000f8e00ff */
[----:B------:R-:W-:Y:S01]  /*3c60*/  MOV R121, UR41 ;  /* 0x0000002900797c02 */ /* 0x000fe20008000f00 */
[----:B------:R-:W-:Y:S01]  /*3c70*/  IMAD.U32 R120, RZ, RZ, UR40 ;  /* 0x00000028ff787e24 */ /* 0x000fe2000f8e00ff */
[----:B------:R-:W-:Y:S01]  /*3c80*/  DADD R206, R206, -R206 ;  /* 0x00000000cece7229 */ /* 0x000fe200000008ce */
[----:B------:R-:W-:Y:S01]  /*3c90*/  MOV R124, UR10 ;  /* 0x0000000a007c7c02 */ /* 0x000fe20008000f00 */
[----:B------:R-:W-:Y:S01]  /*3ca0*/  IMAD.U32 R138, RZ, RZ, UR58 ;  /* 0x0000003aff8a7e24 */ /* 0x000fe2000f8e00ff */
[----:B------:R-:W-:Y:S01]  /*3cb0*/  DMUL R140, R140, 0.5 ;  /* 0x3fe000008c8c7828 */ /* 0x000fe20000000000 */
[----:B------:R-:W-:Y:S01]  /*3cc0*/  MOV R139, UR59 ;  /* 0x0000003b008b7c02 */ /* 0x000fe20008000f00 */
[C---:B------:R-:W-:Y:S01]  /*3cd0*/  DFMA R226, R128.reuse, R118, R226 ;  /* 0x0000007680e2722b */ /* 0x040fe200000000e2 */
[----:B------:R-:W-:Y:S01]  /*3ce0*/  R2UR.FILL UR10, R130 ;  /* 0x00000000820a72ca */ /* 0x000fe200004e0000 */
[----:B------:R-:W-:Y:S01]  /*3cf0*/  DFMA R216, R128, R120, R216 ;  /* 0x0000007880d8722b */ /* 0x000fe200000000d8 */
[----:B------:R-:W-:Y:S01]  /*3d00*/  R2UR.FILL UR59, R143 ;  /* 0x000000008f3b72ca */ /* 0x000fe200004e0000 */
[----:B------:R-:W-:Y:S01]  /*3d10*/  IMAD.U32 R130, RZ, RZ, UR22 ;  /* 0x00000016ff827e24 */ /* 0x000fe2000f8e00ff */
[----:B------:R-:W-:Y:S01]  /*3d20*/  R2UR.FILL UR58, R142 ;  /* 0x000000008e3a72ca */ /* 0x000fe200004e0000 */
        /* <DEDUP_REMOVED lines=9> */
[----:B------:R-:W-:Y:S02]  /*3dc0*/  DFMA R210, R140, R132, R210 ;  /* 0x000000848cd2722b */ /* 0x000fe400000000d2 */
[----:B------:R-:W-:-:S04]  /*3dd0*/  DFMA R216, R206, R144, R216 ;  /* 0x00000090ced8722b */ /* 0x000fc800000000d8 */
[----:B------:R-:W-:-:S04]  /*3de0*/  DADD R150, R222, -R226 ;  /* 0x00000000de967229 */ /* 0x000fc800000008e2 */
[----:B------:R-:W-:-:S04]  /*3df0*/  DADD R148, R210, -R216 ;  /* 0x00000000d2947229 */ /* 0x000fc800000008d8 */
[----:B---3--:R-:W-:Y:S02]  /*3e00*/  DMUL R212, R150, R212 ;  /* 0x000000d496d47228 */ /* 0x008fe40000000000 */
[----:B------:R1:W5:Y:S02]  /*3e10*/  LDL.LU.64 R150, [R1+0x48] ;  /* 0x0000480001967983 */ /* 0x0003640000300a00 */
[----:B----4-:R-:W-:Y:S02]  /*3e20*/  DMUL R208, R148, R208 ;  /* 0x000000d094d07228 */ /* 0x010fe40000000000 */
[----:B------:R1:W5:Y:S01]  /*3e30*/  LDL.LU.64 R148, [R1+0x40] ;  /* 0x0000400001947983 */ /* 0x0003620000300a00 */
[C---:B------:R-:W-:Y:S01]  /*3e40*/  DFMA R220, R128.reuse, R112, R220 ;  /* 0x0000007080dc722b */ /* 0x040fe200000000dc */
[----:B------:R-:W-:Y:S01]  /*3e50*/  IMAD.U32 R116, RZ, RZ, UR8 ;  /* 0x00000008ff747e24 */ /* 0x000fe2000f8e00ff */
[----:B------:R-:W-:Y:S01]  /*3e60*/  DFMA R234, R128, R114, R234 ;  /* 0x0000007280ea722b */ /* 0x000fe200000000ea */
[----:B------:R-:W-:Y:S01]  /*3e70*/  IMAD.U32 R117, RZ, RZ, UR9 ;  /* 0x00000009ff757e24 */ /* 0x000fe2000f8e00ff */
[----:B------:R-:W-:Y:S01]  /*3e80*/  DFMA R198, R140, R124, R198 ;  /* 0x0000007c8cc6722b */ /* 0x000fe200000000c6 */
[----:B------:R-:W-:-:S02]  /*3e90*/  IMAD.U32 R122, RZ, RZ, UR56 ;  /* 0x00000038ff7a7e24 */ /* 0x000fc4000f8e00ff */
[----:B------:R-:W-:Y:S01]  /*3ea0*/  IMAD.U32 R123, RZ, RZ, UR57 ;  /* 0x00000039ff7b7e24 */ /* 0x000fe2000f8e00ff */
[----:B------:R-:W-:Y:S01]  /*3eb0*/  DFMA R220, R206, R136, R220 ;  /* 0x00000088cedc722b */ /* 0x000fe200000000dc */
[----:B------:R-:W-:Y:S01]  /*3ec0*/  MOV R134, UR54 ;  /* 0x0000003600867c02 */ /* 0x000fe20008000f00 */
[----:B------:R-:W-:Y:S01]  /*3ed0*/  DFMA R228, R128, R116, R228 ;  /* 0x0000007480e4722b */ /* 0x000fe200000000e4 */
[----:B------:R-:W-:Y:S01]  /*3ee0*/  IMAD.U32 R135, RZ, RZ, UR55 ;  /* 0x00000037ff877e24 */ /* 0x000fe2000f8e00ff */
[----:B------:R-:W-:Y:S02]  /*3ef0*/  DFMA R238, R140, R126, R238 ;  /* 0x0000007e8cee722b */ /* 0x000fe400000000ee */
[----:B------:R-:W-:Y:S01]  /*3f00*/  DFMA R246, R128, R122, R246 ;  /* 0x0000007a80f6722b */ /* 0x000fe200000000f6 */
[----:B------:R-:W-:Y:S01]  /*3f10*/  MOV R128, UR6 ;  /* 0x0000000600807c02 */ /* 0x000fe20008000f00 */
[----:B------:R-:W-:Y:S01]  /*3f20*/  IMAD.U32 R129, RZ, RZ, UR7 ;  /* 0x00000007ff817e24 */ /* 0x000fe2000f8e00ff */
[----:B------:R-:W-:-:S02]  /*3f30*/  DFMA R234, R206, R138, R234 ;  /* 0x0000008aceea722b */ /* 0x000fc400000000ea */
[----:B------:R-:W-:Y:S02]  /*3f40*/  DADD R240, R198, -R220 ;  /* 0x00000000c6f07229 */ /* 0x000fe400000008dc */
[C---:B------:R-:W-:Y:S02]  /*3f50*/  DFMA R250, R140.reuse, R134, R250 ;  /* 0x000000868cfa722b */ /* 0x040fe400000000fa */
[----:B------:R-:W-:Y:S01]  /*3f60*/  DFMA R218, R140, R128, R218 ;  /* 0x000000808cda722b */ /* 0x000fe200000000da */
[----:B------:R-:W-:Y:S01]  /*3f70*/  IMAD.U32 R146, RZ, RZ, UR58 ;  /* 0x0000003aff927e24 */ /* 0x000fe2000f8e00ff */
[----:B------:R-:W-:Y:S01]  /*3f80*/  DADD R198, R198, R220 ;  /* 0x00000000c6c67229 */ /* 0x000fe200000000dc */
[----:B------:R-:W-:Y:S01]  /*3f90*/  IMAD.U32 R140, RZ, RZ, UR10 ;  /* 0x0000000aff8c7e24 */ /* 0x000fe2000f8e00ff */
[--C-:B------:R-:W-:Y:S01]  /*3fa0*/  DADD R220, R238, -R234.reuse ;  /* 0x00000000eedc7229 */ /* 0x100fe200000008ea */
[----:B------:R-:W-:Y:S01]  /*3fb0*/  IMAD.U32 R141, RZ, RZ, UR11 ;  /* 0x0000000bff8d7e24 */ /* 0x000fe2000f8e00ff */
[----:B------:R-:W-:Y:S01]  /*3fc0*/  DMUL R202, R240, R202 ;  /* 0x000000caf0ca7228 */ /* 0x000fe20000000000 */
[----:B------:R-:W-:Y:S01]  /*3fd0*/  IMAD.U32 R147, RZ, RZ, UR59 ;  /* 0x0000003bff937e24 */ /* 0x000fe2000f8e00ff */
[----:B------:R-:W-:-:S03]  /*3fe0*/  DADD R238, R238, R234 ;  /* 0x00000000eeee7229 */ /* 0x000fc600000000ea */
[C---:B------:R-:W-:Y:S02]  /*3ff0*/  DFMA R228, R206.reuse, R140, R228 ;  /* 0x0000008ccee4722b */ /* 0x040fe400000000e4 */
[----:B------:R-:W-:Y:S02]  /*4000*/  DFMA R206, R206, R146, R246 ;  /* 0x00000092cece722b */ /* 0x000fe400000000f6 */
[----:B------:R-:W-:Y:S02]  /*4010*/  DADD R234, R222, R226 ;  /* 0x00000000deea7229 */ /* 0x000fe400000000e2 */
[----:B------:R-:W-:Y:S02]  /*4020*/  DMUL R232, R220, R232 ;  /* 0x000000e8dce87228 */ /* 0x000fe40000000000 */
[----:B------:R-:W-:Y:S02]  /*4030*/  DFMA R226, R198, R200, R202 ;  /* 0x000000c8c6e2722b */ /* 0x000fe400000000ca */
[----:B------:R-:W-:-:S02]  /*4040*/  DADD R240, R218, R228 ;  /* 0x00000000daf07229 */ /* 0x000fc400000000e4 */
[----:B------:R-:W-:Y:S02]  /*4050*/  DADD R218, R218, -R228 ;  /* 0x00000000dada7229 */ /* 0x000fe400000008e4 */
[----:B------:R-:W-:Y:S02]  /*4060*/  DADD R222, R250, R206 ;  /* 0x00000000fade7229 */ /* 0x000fe400000000ce */
[----:B------:R-:W-:Y:S02]  /*4070*/  DADD R228, R210, R216 ;  /* 0x00000000d2e47229 */ /* 0x000fe400000000d8 */
[----:B------:R-:W-:Y:S02]  /*4080*/  DADD R250, R250, -R206 ;  /* 0x00000000fafa7229 */ /* 0x000fe400000008ce */
[----:B------:R-:W-:Y:S02]  /*4090*/  DFMA R200, R198, R200, -R202 ;  /* 0x000000c8c6c8722b */ /* 0x000fe400000008ca */
        /* <DEDUP_REMOVED lines=11> */
[----:B------:R-:W-:Y:S02]  /*4150*/  DFMA R202, R216, R102, R202 ;  /* 0x00000066d8ca722b */ /* 0x000fe400000000ca */
[----:B------:R-:W-:-:S02]  /*4160*/  DMUL R214, R218, R214 ;  /* 0x000000d6dad67228 */ /* 0x000fc40000000000 */
[----:B------:R-:W-:Y:S02]  /*4170*/  DFMA R216, R216, R126, R226 ;  /* 0x0000007ed8d8722b */ /* 0x000fe400000000e2 */
[----:B------:R-:W-:Y:S02]  /*4180*/  DFMA R244, R238, R244, -R232 ;  /* 0x000000f4eef4722b */ /* 0x000fe400000008e8 */
[C---:B------:R-:W-:Y:S02]  /*4190*/  DFMA R226, R200.reuse, R30, RZ ;  /* 0x0000001ec8e2722b */ /* 0x040fe400000000ff */
[C---:B------:R-:W-:Y:S02]  /*41a0*/  DFMA R248, R200.reuse, R64, RZ ;  /* 0x00000040c8f8722b */ /* 0x040fe400000000ff */
[C---:B------:R-:W-:Y:S02]  /*41b0*/  DFMA R232, R200.reuse, R28, RZ ;  /* 0x0000001cc8e8722b */ /* 0x040fe400000000ff */
[----:B------:R-:W-:-:S02]  /*41c0*/  DFMA R246, R200, R88, RZ ;  /* 0x00000058c8f6722b */ /* 0x000fc400000000ff */
[C---:B------:R-:W-:Y:S02]  /*41d0*/  DFMA R218, R200.reuse, R112, RZ ;  /* 0x00000070c8da722b */ /* 0x040fe400000000ff */
[----:B------:R-:W-:Y:S02]  /*41e0*/  DFMA R200, R200, R136, RZ ;  /* 0x00000088c8c8722b */ /* 0x000fe400000000ff */
[----:B------:R-:W-:Y:S02]  /*41f0*/  DFMA R238, R240, R242, R214 ;  /* 0x000000f2f0ee722b */ /* 0x000fe400000000d6 */
[----:B------:R-:W-:Y:S02]  /*4200*/  DFMA R226, R244, R34, R226 ;  /* 0x00000022f4e2722b */ /* 0x000fe400000000e2 */
[----:B------:R-:W-:Y:S02]  /*4210*/  DFMA R214, R240, R242, -R214 ;  /* 0x000000f2f0d6722b */ /* 0x000fe400000008d6 */
        /* <DEDUP_REMOVED lines=13> */
[----:B------:R-:W-:Y:S02]  /*42f0*/  DFMA R212, R234, R236, -R212 ;  /* 0x000000ecead4722b */ /* 0x000fe400000008d4 */
        /* <DEDUP_REMOVED lines=8> */
[----:B------:R-:W-:Y:S02]  /*4380*/  DFMA R226, R212, R42, R226 ;  /* 0x0000002ad4e2722b */ /* 0x000fe400000000e2 */
[----:B------:R-:W-:Y:S02]  /*4390*/  DFMA R208, R228, R230, -R208 ;  /* 0x000000e6e4d0722b */ /* 0x000fe400000008d0 */
[----:B------:R-:W-:-:S02]  /*43a0*/  DFMA R198, R238, R58, R198 ;  /* 0x0000003aeec6722b */ /* 0x000fc400000000c6 */
[----:B------:R-:W-:Y:S02]  /*43b0*/  DFMA R248, R212, R70, R248 ;  /* 0x00000046d4f8722b */ /* 0x000fe400000000f8 */
[C---:B------:R-:W-:Y:S02]  /*43c0*/  DFMA R210, R238.reuse, R16, R210 ;  /* 0x00000010eed2722b */ /* 0x040fe400000000d2 */
[C---:B------:R-:W-:Y:S02]  /*43d0*/  DFMA R220, R238.reuse, R82, R220 ;  /* 0x00000052eedc722b */ /* 0x040fe400000000dc */
[----:B------:R-:W-:Y:S02]  /*43e0*/  DFMA R202, R238, R106, R202 ;  /* 0x0000006aeeca722b */ /* 0x000fe400000000ca */
        /* <DEDUP_REMOVED lines=8> */
[----:B------:R-:W-:Y:S02]  /*4470*/  DFMA R204, R222, R224, -R204 ;  /* 0x000000e0decc722b */ /* 0x000fe400000008cc */
[----:B------:R-:W-:Y:S02]  /*4480*/  DFMA R198, R214, R60, R198 ;  /* 0x0000003cd6c6722b */ /* 0x000fe400000000c6 */
        /* <DEDUP_REMOVED lines=45> */
[----:B-1----:R-:W-:Y:S05]  /*4760*/  @!P1 BRA `(.L_x_159) ;  /* 0xffffffdc00509947 */ /* 0x002fea000383ffff */
.L_x_158:
[----:B0--3--:R-:W-:Y:S05]  /*4770*/  BSYNC.RECONVERGENT B0 ;  /* 0x0000000000007941 */ /* 0x009fea0003800200 */
.L_x_157:
[----:B------:R-:W0:Y:S01]  /*4780*/  S2R R0, SR_TID.X ;  /* 0x0000000000007919 */ /* 0x000e220000002100 */
[----:B------:R-:W-:Y:S01]  /*4790*/  BSSY.RECONVERGENT B0, `(.L_x_160) ;  /* 0x0000096000007945 */ /* 0x000fe20003800200 */
[----:B------:R-:W-:Y:S01]  /*47a0*/  BAR.SYNC.DEFER_BLOCKING 0x0 ;  /* 0x0000000000007b1d */ /* 0x000fe20000010000 */
[----:B0-----:R-:W-:-:S13]  /*47b0*/  ISETP.GT.U32.AND P1, PT, R0, 0x83, PT ;  /* 0x000000830000780c */ /* 0x001fda0003f24070 */
[----:B------:R-:W-:Y:S05]  /*47c0*/  @P1 BRA `(.L_x_161) ;  /* 0x0000000800481947 */ /* 0x000fea0003800000 */
[----:B-----5:R-:W0:Y:S01]  /*47d0*/  S2R R148, SR_CgaCtaId ;  /* 0x0000000000947919 */ /* 0x020e220000008800 */
[----:B------:R-:W-:Y:S01]  /*47e0*/  MOV R3, 0x400 ;  /* 0x0000040000037802 */ /* 0x000fe20000000f00 */
[----:B------:R-:W1:Y:S03]  /*47f0*/  S2R R2, SR_TID.Y ;  /* 0x0000000000027919 */ /* 0x000e660000002200 */
[----:B0-----:R-:W-:Y:S01]  /*4800*/  LEA R149, R148, R3, 0x18 ;  /* 0x0000000394957211 */ /* 0x001fe200078ec0ff */
[----:B------:R-:W-:-:S04]  /*4810*/  IMAD.MOV.U32 R3, RZ, RZ, R0 ;  /* 0x000000ffff037224 */ /* 0x000fc800078e0000 */
[----:B-1----:R-:W-:-:S07]  /*4820*/  IMAD R2, R2, 0x3a80, R149 ;  /* 0x00003a8002027824 */ /* 0x002fce00078e0295 */
.L_x_162:
        /* <DEDUP_REMOVED lines=53> */
[----:B------:R-:W-:Y:S01]  /*4b80*/  DFMA R172, R162, R32, R152 ;  /* 0x00000020a2ac722b */ /* 0x000fe20000000098 */
[----:B------:R-:W-:Y:S01]  /*4b90*/  LDS.64 R150, [R148+0x208] ;  /* 0x0002080094967984 */ /* 0x000fe20000000a00 */
[----:B--2---:R-:W-:Y:S02]  /*4ba0*/  DADD R168, R164, R166 ;  /* 0x00000000a4a87229 */ /* 0x004fe400000000a6 */
[C---:B------:R-:W-:Y:S01]  /*4bb0*/  DFMA R174, R162.reuse, R34, R174 ;  /* 0x00000022a2ae722b */ /* 0x040fe200000000ae */
[----:B------:R-:W1:Y:S01]  /*4bc0*/  LDS.64 R152, [R148+0x270] ;  /* 0x0002700094987984 */ /* 0x000e620000000a00 */
[----:B------:R-:W-:-:S02]  /*4bd0*/  DFMA R178, R162, R66, R178 ;  /* 0x00000042a2b2722b */ /* 0x000fc400000000b2 */
[C---:B------:R-:W-:Y:S02]  /*4be0*/  DFMA R182, R162.reuse, R90, R182 ;  /* 0x0000005aa2b6722b */ /* 0x040fe400000000b6 */
[----:B------:R-:W-:Y:S02]  /*4bf0*/  DFMA R186, R162, R114, R186 ;  /* 0x00000072a2ba722b */ /* 0x000fe400000000ba */
[----:B------:R-:W-:Y:S02]  /*4c00*/  DADD R164, R164, -R166 ;  /* 0x00000000a4a47229 */ /* 0x000fe400000008a6 */
[----:B------:R-:W-:Y:S02]  /*4c10*/  DFMA R190, R162, R138, R190 ;  /* 0x0000008aa2be722b */ /* 0x000fe400000000be */
[----:B---3--:R-:W-:Y:S02]  /*4c20*/  DADD R162, R160, R158 ;  /* 0x00000000a0a27229 */ /* 0x008fe4000000009e */
        /* <DEDUP_REMOVED lines=13> */
[----:B0-----:R-:W-:Y:S02]  /*4d00*/  DADD R160, R156, R154 ;  /* 0x000000009ca07229 */ /* 0x001fe4000000009a */
        /* <DEDUP_REMOVED lines=11> */
[----:B------:R-:W-:Y:S02]  /*4dc0*/  DFMA R192, R162, R130, R192 ;  /* 0x00000082a2c0722b */ /* 0x000fe400000000c0 */
[----:B------:R-:W-:Y:S02]  /*4dd0*/  DFMA R190, R158, R142, R190 ;  /* 0x0000008e9ebe722b */ /* 0x000fe400000000be */
[----:B-1----:R-:W-:Y:S02]  /*4de0*/  DADD R156, R150, R152 ;  /* 0x00000000969c7229 */ /* 0x002fe40000000098 */
        /* <DEDUP_REMOVED lines=48> */
.L_x_161:
[----:B------:R-:W-:Y:S05]  /*50f0*/  BSYNC.RECONVERGENT B0 ;  /* 0x0000000000007941 */ /* 0x000fea0003800200 */
.L_x_160:
[----:B0----5:R-:W2:Y:S01]  /*5100*/  LDL.LU R148, [R1+0x38] ;  /* 0x0000380001947983 */ /* 0x021ea20000300800 */
[----:B------:R-:W0:Y:S01]  /*5110*/  LDCU.128 UR20, c[0x3][0x10] ;  /* 0x00c00200ff1477ac */ /* 0x000e220008000c00 */
[----:B------:R-:W-:Y:S06]  /*5120*/  BAR.SYNC.DEFER_BLOCKING 0x0 ;  /* 0x0000000000007b1d */ /* 0x000fec0000010000 */
[----:B------:R-:W1:Y:S01]  /*5130*/  LDCU.128 UR28, c[0x3][0x40] ;  /* 0x00c00800ff1c77ac */ /* 0x000e620008000c00 */
[----:B------:R-:W3:Y:S01]  /*5140*/  LDCU.128 UR32, c[0x3][0x20] ;  /* 0x00c00400ff2077ac */ /* 0x000ee20008000c00 */
[----:B------:R-:W4:Y:S01]  /*5150*/  LDCU.64 UR10, c[0x3][0x38] ;  /* 0x00c00700ff0a77ac */ /* 0x000f220008000a00 */
[----:B------:R-:W4:Y:S01]  /*5160*/  LDCU.128 UR40, c[0x3][0x50] ;  /* 0x00c00a00ff2877ac */ /* 0x000f220008000c00 */
[----:B------:R-:W4:Y:S01]  /*5170*/  LDCU.128 UR24, c[0x3][0x710] ;  /* 0x00c0e200ff1877ac */ /* 0x000f220008000c00 */
[----:B------:R-:W4:Y:S01]  /*5180*/  LDCU.128 UR36, c[0x3][0x720] ;  /* 0x00c0e400ff2477ac */ /* 0x000f220008000c00 */
[----:B------:R-:W4:Y:S01]  /*5190*/  LDCU.64 UR14, c[0x3][0x738] ;  /* 0x00c0e700ff0e77ac */ /* 0x000f220008000a00 */
[----:B------:R-:W4:Y:S01]  /*51a0*/  LDCU.64 UR16, c[0x3][0x68] ;  /* 0x00c00d00ff1077ac */ /* 0x000f220008000a00 */
[----:B------:R-:W4:Y:S01]  /*51b0*/  LDCU.64 UR8, c[0x3][0x768] ;  /* 0x00c0ed00ff0877ac */ /* 0x000f220008000a00 */
[----:B------:R-:W4:Y:S01]  /*51c0*/  LDCU.64 UR4, c[0x3][0x98] ;  /* 0x00c01300ff0477ac */ /* 0x000f220008000a00 */
[----:B------:R-:W4:Y:S01]  /*51d0*/  LDCU.64 UR6, c[0x3][0x798] ;  /* 0x00c0f300ff0677ac */ /* 0x000f220008000a00 */
[----:B------:R-:W4:Y:S01]  /*51e0*/  LDCU.64 UR12, c[0x3][0x7c8] ;  /* 0x00c0f900ff0c77ac */ /* 0x000f220008000a00 */
[----:B------:R-:W4:Y:S01]  /*51f0*/  LDCU.128 UR44, c[0x3][0x810] ;  /* 0x00c10200ff2c77ac */ /* 0x000f220008000c00 */
[----:B--2---:R-:W-:Y:S04]  /*5200*/  LDS.64 R2, [R148] ;  /* 0x0000000094027984 */ /* 0x004fe80000000a00 */
[----:B------:R-:W2:Y:S04]  /*5210*/  LDS.64 R10, [R148+0x35a0] ;  /* 0x0035a000940a7984 */ /* 0x000ea80000000a00 */
[----:B------:R-:W-:Y:S04]  /*5220*/  LDS.64 R22, [R148+0x4e0] ;  /* 0x0004e00094167984 */ /* 0x000fe80000000a00 */
[----:B------:R-:W0:Y:S04]  /*5230*/  LDS.64 R24, [R148+0x30c0] ;  /* 0x0030c00094187984 */ /* 0x000e280000000a00 */
[----:B------:R-:W-:Y:S04]  /*5240*/  LDS.64 R26, [R148+0x9c0] ;  /* 0x0009c000941a7984 */ /* 0x000fe80000000a00 */
[----:B------:R-:W4:Y:S01]  /*5250*/  LDS.64 R34, [R148+0x2be0] ;  /* 0x002be00094227984 */ /* 0x000f220000000a00 */
[----:B--2---:R-:W-:-:S02]  /*5260*/  DADD R14, R2, R10 ;  /* 0x00000000020e7229 */ /* 0x004fc4000000000a */
[----:B------:R-:W-:Y:S02]  /*5270*/  DADD R2, R2, -R10 ;  /* 0x0000000002027229 */ /* 0x000fe4000000080a */
[C-C-:B0-----:R-:W-:Y:S02]  /*5280*/  DADD R10, R22.reuse, R24.reuse ;  /* 0x00000000160a7229 */ /* 0x141fe40000000018 */
[----:B------:R-:W-:-:S04]  /*5290*/  DADD R22, R22, -R24 ;  /* 0x0000000016167229 */ /* 0x000fc80000000818 */
[----:B------:R-:W-:Y:S02]  /*52a0*/  DFMA R28, R2, R28, RZ ;  /* 0x0000001c021c722b */ /* 0x000fe400000000ff */
[C---:B------:R-:W-:Y:S02]  /*52b0*/  DFMA R38, R14.reuse, UR22, RZ ;  /* 0x000000160e267c2b */ /* 0x040fe400080000ff */
[C---:B------:R-:W-:Y:S02]  /*52c0*/  DFMA R4, R14.reuse, R4, RZ ;  /* 0x000000040e04722b */ /* 0x040fe400000000ff */
[----:B------:R-:W-:Y:S02]  /*52d0*/  DFMA R24, R14, R6, RZ ;  /* 0x000000060e18722b */ /* 0x000fe400000000ff */
[----:B------:R-:W-:Y:S01]  /*52e0*/  DFMA R28, R22, R32, R28 ;  /* 0x00000020161c722b */ /* 0x000fe2000000001c */
[----:B------:R-:W-:Y:S01]  /*52f0*/  LDS.64 R6, [R148+0x2700] ;  /* 0x0027000094067984 */ /* 0x000fe20000000a00 */
[----:B------:R-:W-:Y:S01]  /*5300*/  DFMA R32, R14, UR20, RZ ;  /* 0x000000140e207c2b */ /* 0x000fe200080000ff */
[----:B------:R-:W0:Y:S01]  /*5310*/  LDCU.128 UR20, c[0x3][0x740] ;  /* 0x00c0e800ff1477ac */ /* 0x000e220008000c00 */
[----:B-1----:R-:W-:-:S02]  /*5320*/  DFMA R38, R10, UR30, R38 ;  /* 0x0000001e0a267c2b */ /* 0x002fc40008000026 */
[----:B---3--:R-:W-:Y:S02]  /*5330*/  DFMA R42, R14, UR32, RZ ;  /* 0x000000200e2a7c2b */ /* 0x008fe400080000ff */
[C---:B------:R-:W-:Y:S02]  /*5340*/  DFMA R8, R10.reuse, R8, R4 ;  /* 0x000000080a08722b */ /* 0x040fe40000000004 */
[----:B------:R-:W-:Y:S01]  /*5350*/  DFMA R32, R10, UR28, R32 ;  /* 0x0000001c0a207c2b */ /* 0x000fe20008000020 */
[----:B------:R-:W1:Y:S01]  /*5360*/  LDCU.128 UR28, c[0x3][0x750] ;  /* 0x00c0ea00ff1c77ac */ /* 0x000e620008000c00 */
[----:B------:R-:W-:Y:S01]  /*5370*/  DFMA R14, R14, UR34, RZ ;  /* 0x000000220e0e7c2b */ /* 0x000fe200080000ff */
[----:B------:R-:W2:Y:S01]  /*5380*/  LDS.64 R4, [R148+0xea0] ;  /* 0x000ea00094047984 */ /* 0x000ea20000000a00 */
[C---:B----4-:R-:W-:Y:S01]  /*5390*/  DFMA R24, R10.reuse, UR10, R24 ;  /* 0x0000000a0a187c2b */ /* 0x050fe20008000018 */
[----:B------:R-:W3:Y:S01]  /*53a0*/  LDCU.128 UR32, c[0x3][0x80] ;  /* 0x00c01000ff2077ac */ /* 0x000ee20008000c00 */
[----:B------:R-:W-:-:S02]  /*53b0*/  DFMA R50, R10, UR40, R42 ;  /* 0x000000280a327c2b */ /* 0x000fc4000800002a */
[----:B------:R-:W-:Y:S01]  /*53c0*/  DFMA R30, R2, R30, RZ ;  /* 0x0000001e021e722b */ /* 0x000fe200000000ff */
[----:B------:R-:W4:Y:S01]  /*53d0*/  LDCU.64 UR10, c[0x3][0xc8] ;  /* 0x00c01900ff0a77ac */ /* 0x000f220008000a00 */
[----:B------:R-:W-:Y:S02]  /*53e0*/  DFMA R54, R10, UR42, R14 ;  /* 0x0000002a0a367c2b */ /* 0x000fe4000800000e */
[C---:B------:R-:W-:Y:S01]  /*53f0*/  DFMA R10, R2.reuse, UR24, RZ ;  /* 0x00000018020a7c2b */ /* 0x040fe200080000ff */
[----:B------:R-:W4:Y:S01]  /*5400*/  LDCU.128 UR40, c[0x3][0x7b0] ;  /* 0x00c0f600ff2877ac */ /* 0x000f220008000c00 */
[C---:B------:R-:W-:Y:S02]  /*5410*/  DFMA R14, R2.reuse, UR26, RZ ;  /* 0x0000001a020e7c2b */ /* 0x040fe400080000ff */
[C---:B------:R-:W-:Y:S01]  /*5420*/  DFMA R48, R2.reuse, UR36, RZ ;  /* 0x0000002402307c2b */ /* 0x040fe200080000ff */
[----:B------:R-:W4:Y:S01]  /*5430*/  LDCU.128 UR24, c[0x3][0x70] ;  /* 0x00c00e00ff1877ac */ /* 0x000f220008000c00 */
[----:B------:R-:W-:-:S02]  /*5440*/  DFMA R52, R2, UR38, RZ ;  /* 0x0000002602347c2b */ /* 0x000fc400080000ff */
[C-C-:B------:R-:W-:Y:S01]  /*5450*/  DADD R2, R26.reuse, R34.reuse ;  /* 0x000000001a027229 */ /* 0x140fe20000000022 */
[----:B------:R-:W2:Y:S01]  /*5460*/  LDCU.128 UR36, c[0x3][0x780] ;  /* 0x00c0f000ff2477ac */ /* 0x000ea20008000c00 */
[----:B------:R-:W-:Y:S02]  /*5470*/  DADD R26, R26, -R34 ;  /* 0x000000001a1a7229 */ /* 0x000fe40000000822 */
[C---:B0-----:R-:W-:Y:S02]  /*5480*/  DFMA R34, R22.reuse, UR20, R10 ;  /* 0x0000001416227c2b */ /* 0x041fe4000800000a */
[C---:B------:R-:W-:Y:S01]  /*5490*/  DFMA R42, R22.reuse, UR22, R14 ;  /* 0x00000016162a7c2b */ /* 0x040fe2000800000e */
[----:B------:R-:W-:Y:S01]  /*54a0*/  LDS.64 R10, [R148+0x2220] ;  /* 0x00222000940a7984 */ /* 0x000fe20000000a00 */
[C---:B------:R-:W-:Y:S01]  /*54b0*/  DFMA R30, R22.reuse, UR14, R30 ;  /* 0x0000000e161e7c2b */ /* 0x040fe2000800001e */
[----:B------:R-:W0:Y:S01]  /*54c0*/  LDCU.128 UR20, c[0x3][0x770] ;  /* 0x00c0ee00ff1477ac */ /* 0x000e220008000c00 */
[C---:B-1----:R-:W-:Y:S01]  /*54d0*/  DFMA R48, R22.reuse, UR28, R48 ;  /* 0x0000001c16307c2b */ /* 0x042fe20008000030 */
[----:B------:R-:W-:Y:S01]  /*54e0*/  LDS.64 R14, [R148+0x1d40] ;  /* 0x001d4000940e7984 */ /* 0x000fe20000000a00 */
[----:B------:R-:W-:Y:S01]  /*54f0*/  DFMA R52, R22, UR30, R52 ;  /* 0x0000001e16347c2b */ /* 0x000fe20008000034 */
[----:B------:R-:W1:Y:S01]  /*5500*/  LDCU.128 UR28, c[0x3][0x7a0] ;  /* 0x00c0f400ff1c77ac */ /* 0x000e620008000c00 */
[C---:B------:R-:W-:Y:S01]  /*5510*/  DFMA R22, R2.reuse, R12, R8 ;  /* 0x0000000c0216722b */ /* 0x040fe20000000008 */
[----:B------:R-:W1:Y:S01]  /*5520*/  LDS.64 R8, [R148+0x1380] ;  /* 0x0013800094087984 */ /* 0x000e620000000a00 */
[C---:B---3--:R-:W-:Y:S01]  /*5530*/  DFMA R50, R2.reuse, UR32, R50 ;  /* 0x0000002002327c2b */ /* 0x048fe20008000032 */
[----:B------:R-:W3:Y:S01]  /*5540*/  LDCU.64 UR14, c[0x3][0xf8] ;  /* 0x00c01f00ff0e77ac */ /* 0x000ee20008000a00 */
[C---:B------:R-:W-:Y:S01]  /*5550*/  DFMA R54, R2.reuse, UR34, R54 ;  /* 0x0000002202367c2b */ /* 0x040fe20008000036 */
[----:B------:R-:W3:Y:S01]  /*5560*/  LDS.64 R12, [R148+0x1860] ;  /* 0x00186000940c7984 */ /* 0x000ee20000000a00 */
[C---:B----4-:R-:W-:Y:S01]  /*5570*/  DFMA R32, R2.reuse, UR24, R32 ;  /* 0x0000001802207c2b */ /* 0x050fe20008000020 */
[----:B------:R-:W4:Y:S01]  /*5580*/  LDCU.128 UR32, c[0x3][0xb0] ;  /* 0x00c01600ff2077ac */ /* 0x000f220008000c00 */
[----:B------:R-:W-:-:S02]  /*5590*/  DFMA R38, R2, UR26, R38 ;  /* 0x0000001a02267c2b */ /* 0x000fc40008000026 */
[----:B------:R-:W-:Y:S01]  /*55a0*/  DFMA R24, R2, UR16, R24 ;  /* 0x0000001002187c2b */ /* 0x000fe20008000018 */
[----:B------:R-:W4:Y:S01]  /*55b0*/  LDCU.128 UR24, c[0x3][0xa0] ;  /* 0x00c01400ff1877ac */ /* 0x000f220008000c00 */
[C-C-:B--2---:R-:W-:Y:S02]  /*55c0*/  DADD R2, R4.reuse, R6.reuse ;  /* 0x0000000004027229 */ /* 0x144fe40000000006 */
[----:B------:R-:W-:Y:S01]  /*55d0*/  DADD R4, R4, -R6 ;  /* 0x0000000004047229 */ /* 0x000fe20000000806 */
[----:B------:R-:W2:Y:S01]  /*55e0*/  LDCU.128 UR16, c[0x3][0x7d0] ;  /* 0x00c0fa00ff1077ac */ /* 0x000ea20008000c00 */
[C---:B0-----:R-:W-:Y:S02]  /*55f0*/  DFMA R34, R26.reuse, UR20, R34 ;  /* 0x000000141a227c2b */ /* 0x041fe40008000022 */
[C---:B------:R-:W-:Y:S01]  /*5600*/  DFMA R42, R26.reuse, UR22, R42 ;  /* 0x000000161a2a7c2b */ /* 0x040fe2000800002a */
[----:B------:R-:W0:Y:S01]  /*5610*/  LDCU.128 UR20, c[0x3][0xd0] ;  /* 0x00c01a00ff1477ac */ /* 0x000e220008000c00 */
[----:B------:R-:W-:-:S02]  /*5620*/  DFMA R48, R26, UR36, R48 ;  /* 0x000000241a307c2b */ /* 0x000fc40008000030 */
[C---:B------:R-:W-:Y:S01]  /*5630*/  DFMA R52, R26.reuse, UR38, R52 ;  /* 0x000000261a347c2b */ /* 0x040fe20008000034 */
[----:B------:R-:W2:Y:S01]  /*5640*/  LDCU.128 UR36, c[0x3][0x7e0] ;  /* 0x00c0fc00ff2477ac */ /* 0x000ea20008000c00 */
[----:B------:R-:W-:Y:S02]  /*5650*/  DFMA R30, R26, UR8, R30 ;  /* 0x000000081a1e7c2b */ /* 0x000fe4000800001e */
[C---:B----4-:R-:W-:Y:S02]  /*5660*/  DFMA R50, R2.reuse, UR32, R50 ;  /* 0x0000002002327c2b */ /* 0x050fe40008000032 */
[C---:B------:R-:W-:Y:S01]  /*5670*/  DFMA R54, R2.reuse, UR34, R54 ;  /* 0x0000002202367c2b */ /* 0x040fe20008000036 */
[----:B------:R-:W4:Y:S01]  /*5680*/  LDCU.128 UR32, c[0x3][0xe0] ;  /* 0x00c01c00ff2077ac */ /* 0x000f220008000c00 */
[C---:B------:R-:W-:Y:S02]  /*5690*/  DFMA R32, R2.reuse, UR24, R32 ;  /* 0x0000001802207c2b */ /* 0x040fe40008000020 */
[C---:B------:R-:W-:Y:S01]  /*56a0*/  DFMA R38, R2.reuse, UR26, R38 ;  /* 0x0000001a02267c2b */ /* 0x040fe20008000026 */
[----:B------:R-:W4:Y:S01]  /*56b0*/  LDCU.128 UR24, c[0x3][0x100] ;  /* 0x00c02000ff1877ac */ /* 0x000f220008000c00 */
[----:B------:R-:W-:-:S02]  /*56c0*/  DFMA R24, R2, UR4, R24 ;  /* 0x0000000402187c2b */ /* 0x000fc40008000018 */
[C---:B-1----:R-:W-:Y:S01]  /*56d0*/  DFMA R34, R4.reuse, UR28, R34 ;  /* 0x0000001c04227c2b */ /* 0x042fe20008000022 */
[----:B------:R-:W1:Y:S01]  /*56e0*/  LDCU.64 UR4, c[0x3][0x7f8] ;  /* 0x00c0ff00ff0477ac */ /* 0x000e620008000a00 */
[C---:B------:R-:W-:Y:S02]  /*56f0*/  DFMA R42, R4.reuse, UR30, R42 ;  /* 0x0000001e042a7c2b */ /* 0x040fe4000800002a */
[C---:B------:R-:W-:Y:S01]  /*5700*/  DFMA R48, R4.reuse, UR40, R48 ;  /* 0x0000002804307c2b */ /* 0x040fe20008000030 */
[----:B------:R-:W1:Y:S01]  /*5710*/  LDCU.128 UR28, c[0x3][0x800] ;  /* 0x00c10000ff1c77ac */ /* 0x000e620008000c00 */
[----:B------:R-:W-:Y:S02]  /*5720*/  DFMA R52, R4, UR42, R52 ;  /* 0x0000002a04347c2b */ /* 0x000fe40008000034 */
[----:B------:R-:W-:Y:S01]  /*5730*/  DFMA R28, R26, R36, R28 ;  /* 0x000000241a1c722b */ /* 0x000fe2000000001c */
[----:B------:R-:W1:Y:S01]  /*5740*/  LDCU.128 UR40, c[0x3][0x110] ;  /* 0x00c02200ff2877ac */ /* 0x000e620008000c00 */
[----:B------:R-:W-:-:S02]  /*5750*/  DFMA R22, R2, R16, R22 ;  /* 0x000000100216722b */ /* 0x000fc40000000016 */
[----:B------:R-:W-:Y:S02]  /*5760*/  DADD R2, R8, R10 ;  /* 0x0000000008027229 */ /* 0x000fe4000000000a */
[----:B------:R-:W-:Y:S02]  /*5770*/  DFMA R30, R4, UR6, R30 ;  /* 0x00000006041e7c2b */ /* 0x000fe4000800001e */
[----:B------:R-:W-:Y:S02]  /*5780*/  DADD R8, R8, -R10 ;  /* 0x0000000008087229 */ /* 0x000fe4000000080a */
[----:B------:R-:W-:Y:S02]  /*5790*/  DFMA R28, R4, R40, R28 ;  /* 0x00000028041c722b */ /* 0x000fe4000000001c */
[C-C-:B---3--:R-:W-:Y:S02]  /*57a0*/  DADD R4, R12.reuse, R14.reuse ;  /* 0x000000000c047229 */ /* 0x148fe4000000000e */
[----:B------:R-:W-:-:S02]  /*57b0*/  DADD R12, R12, -R14 ;  /* 0x000000000c0c7229 */ /* 0x000fc4000000080e */
[C---:B0-----:R-:W-:Y:S02]  /*57c0*/  DFMA R32, R2.reuse, UR20, R32 ;  /* 0x0000001402207c2b */ /* 0x041fe40008000020 */
[----:B------:R-:W-:Y:S02]  /*57d0*/  DFMA R38, R2, UR22, R38 ;  /* 0x0000001602267c2b */ /* 0x000fe40008000026 */
[C---:B--2---:R-:W-:Y:S02]  /*57e0*/  DFMA R34, R8.reuse, UR16, R34 ;  /* 0x0000001008227c2b */ /* 0x044fe40008000022 */
[----:B------:R-:W-:Y:S02]  /*57f0*/  DFMA R42, R8, UR18, R42 ;  /* 0x00000012082a7c2b */ /* 0x000fe4000800002a */
[C---:B----4-:R-:W-:Y:S02]  /*5800*/  DFMA R50, R2.reuse, UR32, R50 ;  /* 0x0000002002327c2b */ /* 0x050fe40008000032 */
[----:B------:R-:W-:-:S02]  /*5810*/  DFMA R54, R2, UR34, R54 ;  /* 0x0000002202367c2b */ /* 0x000fc40008000036 */
[C---:B------:R-:W-:Y:S02]  /*5820*/  DFMA R48, R8.reuse, UR36, R48 ;  /* 0x0000002408307c2b */ /* 0x040fe40008000030 */
[----:B------:R-:W-:Y:S02]  /*5830*/  DFMA R52, R8, UR38, R52 ;  /* 0x0000002608347c2b */ /* 0x000fe40008000034 */
[----:B------:R-:W-:Y:S02]  /*5840*/  DFMA R24, R2, UR10, R24 ;  /* 0x0000000a02187c2b */ /* 0x000fe40008000018 */
[----:B------:R-:W-:Y:S02]  /*5850*/  DFMA R30, R8, UR12, R30 ;  /* 0x0000000c081e7c2b */ /* 0x000fe4000800001e */
[C---:B------:R-:W-:Y:S02]  /*5860*/  DFMA R32, R4.reuse, UR24, R32 ;  /* 0x0000001804207c2b */ /* 0x040fe40008000020 */
[----:B------:R-:W-:-:S02]  /*5870*/  DFMA R38, R4, UR26, R38 ;  /* 0x0000001a04267c2b */ /* 0x000fc40008000026 */
[C---:B-1----:R-:W-:Y:S02]  /*5880*/  DFMA R50, R4.reuse, UR40, R50 ;  /* 0x0000002804327c2b */ /* 0x042fe40008000032 */
[----:B------:R-:W-:Y:S02]  /*5890*/  DFMA R54, R4, UR42, R54 ;  /* 0x0000002a04367c2b */ /* 0x000fe40008000036 */
[C---:B------:R-:W-:Y:S02]  /*58a0*/  DFMA R34, R12.reuse, UR28, R34 ;  /* 0x0000001c0c227c2b */ /* 0x040fe40008000022 */
[C---:B------:R-:W-:Y:S02]  /*58b0*/  DFMA R42, R12.reuse, UR30, R42 ;  /* 0x0000001e0c2a7c2b */ /* 0x040fe4000800002a */
[C---:B------:R-:W-:Y:S02]  /*58c0*/  DFMA R48, R12.reuse, UR44, R48 ;  /* 0x0000002c0c307c2b */ /* 0x040fe40008000030 */
[----:B------:R-:W-:-:S02]  /*58d0*/  DFMA R52, R12, UR46, R52 ;  /* 0x0000002e0c347c2b */ /* 0x000fc40008000034 */
[----:B------:R-:W-:Y:S02]  /*58e0*/  DFMA R24, R4, UR14, R24 ;  /* 0x0000000e04187c2b */ /* 0x000fe40008000018 */
[----:B------:R-:W-:Y:S01]  /*58f0*/  DFMA R30, R12, UR4, R30 ;  /* 0x000000040c1e7c2b */ /* 0x000fe2000800001e */
[----:B------:R-:W-:Y:S10]  /*5900*/  @P0 EXIT ;  /* 0x000000000000094d */ /* 0x000ff40003800000 */
[----:B------:R-:W2:Y:S01]  /*5910*/  LDL.LU R36, [R1+0x3c] ;  /* 0x00003c0001247983 */ /* 0x000ea20000300800 */
[----:B------:R-:W0:Y:S01]  /*5920*/  LDC.64 R6, c[0x0][0x3a8] ;  /* 0x0000ea00ff067b82 */ /* 0x000e220000000a00 */
[----:B------:R-:W-:Y:S02]  /*5930*/  DFMA R22, R2, R18, R22 ;  /* 0x000000120216722b */ /* 0x000fe40000000016 */
[----:B------:R-:W-:Y:S02]  /*5940*/  DFMA R28, R8, R44, R28 ;  /* 0x0000002c081c722b */ /* 0x000fe4000000001c */
[----:B------:R-:W-:Y:S02]  /*5950*/  DADD R10, R38, R42 ;  /* 0x00000000260a7229 */ /* 0x000fe4000000002a */
[----:B------:R-:W-:Y:S02]  /*5960*/  DADD R8, R32, R34 ;  /* 0x0000000020087229 */ /* 0x000fe40000000022 */
[----:B------:R-:W-:-:S02]  /*5970*/  DFMA R22, R4, R20, R22 ;  /* 0x000000140416722b */ /* 0x000fc40000000016 */
[----:B------:R-:W-:Y:S02]  /*5980*/  DFMA R28, R12, R46, R28 ;  /* 0x0000002e0c1c722b */ /* 0x000fe4000000001c */
[----:B------:R-:W-:Y:S02]  /*5990*/  DADD R12, R50, R48 ;  /* 0x00000000320c7229 */ /* 0x000fe40000000030 */
[----:B------:R-:W-:Y:S02]  /*59a0*/  DADD R52, R54, R52 ;  /* 0x0000000036347229 */ /* 0x000fe40000000034 */
[----:B------:R-:W-:Y:S02]  /*59b0*/  DADD R48, R50, -R48 ;  /* 0x0000000032307229 */ /* 0x000fe40000000830 */
[----:B------:R-:W-:Y:S02]  /*59c0*/  DADD R4, R22, R28 ;  /* 0x0000000016047229 */ /* 0x000fe4000000001c */
[----:B------:R-:W-:-:S02]  /*59d0*/  DADD R38, R38, -R42 ;  /* 0x0000000026267229 */ /* 0x000fc4000000082a */
        /* <DEDUP_REMOVED lines=18> */
.L_x_163:
        /* <DEDUP_REMOVED lines=16> */
.L_x_1052:


//--------------------- .text._Z32massMatrixMultiplyRegisterKernelILi11ELi12ELi1EEviPKdS1_S1_S1_Pd --------------------------
	.section	.text._Z32massMatrixMultiplyRegisterKernelILi11ELi12ELi1EEviPKdS1_S1_S1_Pd,"ax",@progbits
	.align	128
        .global         _Z32massMatrixMultiplyRegisterKernelILi11ELi12ELi1EEviPKdS1_S1_S1_Pd
        .type           _Z32massMatrixMultiplyRegisterKernelILi11ELi12ELi1EEviPKdS1_S1_S1_Pd,@function
        .size           _Z32massMatrixMultiplyRegisterKernelILi11ELi12ELi1EEviPKdS1_S1_S1_Pd,(.L_x_1053 - _Z32massMatrixMultiplyRegisterKernelILi11ELi12ELi1EEviPKdS1_S1_S1_Pd)
        .other          _Z32massMatrixMultiplyRegisterKernelILi11ELi12ELi1EEviPKdS1_S1_S1_Pd,@"STO_CUDA_ENTRY STV_DEFAULT"
_Z32massMatrixMultiplyRegisterKernelILi11ELi12ELi1EEviPKdS1_S1_S1_Pd:
.text._Z32massMatrixMultiplyRegisterKernelILi11ELi12ELi1EEviPKdS1_S1_S1_Pd:
        /* <DEDUP_REMOVED lines=44> */
[----:B------:R-:W0:Y:S04]  /*02c0*/  LDS.128 R8, [R60+0x3bb0] ;  /* 0x003bb0003c087984 */ /* 0x000e280000000c00 */
[----:B------:R-:W3:Y:S04]  /*02d0*/  LDS.128 R80, [R60+0x3be0] ;  /* 0x003be0003c507984 */ /* 0x000ee80000000c00 */
[----:B------:R-:W4:Y:S04]  /*02e0*/  LDS.128 R84, [R60+0x3ad0] ;  /* 0x003ad0003c547984 */ /* 0x000f280000000c00 */
[----:B------:R-:W4:Y:S04]  /*02f0*/  LDS.128 R32, [R60+0x3b20] ;  /* 0x003b20003c207984 */ /* 0x000f280000000c00 */
[----:B------:R-:W4:Y:S04]  /*0300*/  LDS.128 R52, [R60+0x3af0] ;  /* 0x003af0003c347984 */ /* 0x000f280000000c00 */
[----:B------:R-:W4:Y:S04]  /*0310*/  LDS.128 R36, [R60+0x3b50] ;  /* 0x003b50003c247984 */ /* 0x000f280000000c00 */
[----:B------:R-:W4:Y:S01]  /*0320*/  LDS.128 R4, [R60+0x3a80] ;  /* 0x003a80003c047984 */ /* 0x000f220000000c00 */
[----:B-1----:R-:W-:-:S03]  /*0330*/  R2UR UR18, R14 ;  /* 0x000000000e1272ca */ /* 0x002fc600000e0000 */
[----:B------:R-:W-:Y:S01]  /*0340*/  LDS.128 R104, [R60+0x3bf0] ;  /* 0x003bf0003c687984 */ /* 0x000fe20000000c00 */
[----:B------:R-:W-:Y:S02]  /*0350*/  R2UR UR19, R15 ;  /* 0x000000000f1372ca */ /* 0x000fe400000e0000 */
[----:B------:R-:W-:Y:S01]  /*0360*/  R2UR UR50, R12 ;  /* 0x000000000c3272ca */ /* 0x000fe200000e0000 */
[----:B------:R-:W-:Y:S01]  /*0370*/  LDS.128 R48, [R60+0x3c10] ;  /* 0x003c10003c307984 */ /* 0x000fe20000000c00 */
[----:B------:R-:W-:Y:S02]  /*0380*/  R2UR UR51, R13 ;  /* 0x000000000d3372ca */ /* 0x000fe400000e0000 */
[----:B--2---:R-:W-:Y:S01]  /*0390*/  R2UR UR16, R18 ;  /* 0x00000000121072ca */ /* 0x004fe200000e0000 */
[----:B------:R-:W1:Y:S01]  /*03a0*/  LDS.128 R12, [R60+0x3a90] ;  /* 0x003a90003c0c7984 */ /* 0x000e620000000c00 */
[----:B------:R-:W-:Y:S02]  /*03b0*/  R2UR UR17, R19 ;  /* 0x00000000131172ca */ /* 0x000fe400000e0000 */
[----:B------:R-:W-:Y:S01]  /*03c0*/  R2UR UR70, R16 ;  /* 0x00000000104672ca */ /* 0x000fe200000e0000 */
[----:B------:R-:W-:Y:S01]  /*03d0*/  LDS.128 R40, [R60+0x3b80] ;  /* 0x003b80003c287984 */ /* 0x000fe20000000c00 */
[----:B------:R-:W-:-:S02]  /*03e0*/  R2UR UR71, R17 ;  /* 0x00000000114772ca */ /* 0x000fc400000e0000 */
[----:B-----5:R-:W-:Y:S01]  /*03f0*/  R2UR UR14, R22 ;  /* 0x00000000160e72ca */ /* 0x020fe200000e0000 */
[----:B------:R-:W2:Y:S01]  /*0400*/  LDS.128 R16, [R60+0x3ae0] ;  /* 0x003ae0003c107984 */ /* 0x000ea20000000c00 */
[----:B------:R-:W-:Y:S02]  /*0410*/  R2UR UR15, R23 ;  /* 0x00000000170f72ca */ /* 0x000fe400000e0000 */
[----:B------:R-:W-:Y:S01]  /*0420*/  R2UR UR36, R20 ;  /* 0x00000000142472ca */ /* 0x000fe200000e0000 */
[----:B------:R-:W-:Y:S01]  /*0430*/  LDS.128 R24, [R60+0x3b40] ;  /* 0x003b40003c187984 */ /* 0x000fe20000000c00 */
[----:B------:R-:W-:-:S03]  /*0440*/  R2UR UR37, R21 ;  /* 0x00000000152572ca */ /* 0x000fc600000e0000 */
[----:B------:R-:W5:Y:S01]  /*0450*/  LDS.128 R20, [R60+0x3b10] ;  /* 0x003b10003c147984 */ /* 0x000f620000000c00 */
[----:B0-----:R-:W-:Y:S02]  /*0460*/  R2UR UR22, R10 ;  /* 0x000000000a1672ca */ /* 0x001fe400000e0000 */
[----:B------:R-:W-:Y:S01]  /*0470*/  R2UR UR23, R11 ;  /* 0x000000000b1772ca */ /* 0x000fe200000e0000 */
[----:B------:R-:W-:Y:S01]  /*0480*/  LDS.128 R28, [R60+0x3b70] ;  /* 0x003b70003c1c7984 */ /* 0x000fe20000000c00 */
[----:B------:R-:W-:Y:S02]  /*0490*/  R2UR UR20, R8 ;  /* 0x00000000081472ca */ /* 0x000fe400000e0000 */
[----:B------:R-:W-:Y:S02]  /*04a0*/  R2UR UR21, R9 ;  /* 0x00000000091572ca */ /* 0x000fe400000e0000 */
[----:B------:R-:W0:Y:S01]  /*04b0*/  LDS.128 R8, [R60+0x3ab0] ;  /* 0x003ab0003c087984 */ /* 0x000e220000000c00 */
[----:B---3--:R-:W-:-:S02]  /*04c0*/  DADD R78, R44, R46 ;  /* 0x000000002c4e7229 */ /* 0x008fc4000000002e */
[----:B------:R-:W-:Y:S01]  /*04d0*/  DADD R2, R44, -R46 ;  /* 0x000000002c027229 */ /* 0x000fe2000000082e */
[----:B------:R-:W3:Y:S01]  /*04e0*/  LDS.128 R44, [R60+0x3b00] ;  /* 0x003b00003c2c7984 */ /* 0x000ee20000000c00 */
[----:B------:R-:W-:Y:S02]  /*04f0*/  R2UR UR68, R80 ;  /* 0x00000000504472ca */ /* 0x000fe400000e0000 */
[----:B------:R-:W-:Y:S01]  /*0500*/  R2UR UR69, R81 ;  /* 0x00000000514572ca */ /* 0x000fe200000e0000 */
[----:B----4-:R-:W-:Y:S01]  /*0510*/  DADD R80, R64, R70 ;  /* 0x0000000040507229 */ /* 0x010fe20000000046 */
[----:B------:R-:W-:Y:S02]  /*0520*/  R2UR UR54, R84 ;  /* 0x00000000543672ca */ /* 0x000fe400000e0000 */
[----:B------:R-:W-:Y:S01]  /*0530*/  R2UR UR55, R85 ;  /* 0x00000000553772ca */ /* 0x000fe200000e0000 */
[----:B------:R-:W-:Y:S02]  /*0540*/  DADD R84, R66, R68 ;  /* 0x0000000042547229 */ /* 0x000fe40000000044 */
[----:B------:R-:W-:-:S02]  /*0550*/  DADD R64, R64, -R70 ;  /* 0x0000000040407229 */ /* 0x000fc40000000846 */
[----:B------:R-:W-:Y:S01]  /*0560*/  DADD R66, R66, -R68 ;  /* 0x0000000042427229 */ /* 0x000fe20000000844 */
[----:B------:R-:W-:Y:S01]  /*0570*/  R2UR UR34, R32 ;  /* 0x00000000202272ca */ /* 0x000fe200000e0000 */
[----:B------:R-:W4:Y:S01]  /*0580*/  LDS.128 R68, [R60+0x3b60] ;  /* 0x003b60003c447984 */ /* 0x000f220000000c00 */
[----:B------:R-:W-:Y:S01]  /*0590*/  R2UR UR35, R33 ;  /* 0x00000000212372ca */ /* 0x000fe200000e0000 */
[----:B------:R-:W-:Y:S01]  /*05a0*/  DADD R32, R76, R56 ;  /* 0x000000004c207229 */ /* 0x000fe20000000038 */
[----:B------:R-:W-:Y:S02]  /*05b0*/  R2UR UR12, R82 ;  /* 0x00000000520c72ca */ /* 0x000fe400000e0000 */
[----:B------:R-:W-:Y:S01]  /*05c0*/  R2UR UR13, R83 ;  /* 0x00000000530d72ca */ /* 0x000fe200000e0000 */
[C-C-:B------:R-:W-:Y:S02]  /*05d0*/  DADD R82, R74.reuse, R58.reuse ;  /* 0x000000004a527229 */ /* 0x140fe4000000003a */
[----:B------:R-:W-:-:S02]  /*05e0*/  DADD R74, R74, -R58 ;  /* 0x000000004a4a7229 */ /* 0x000fc4000000083a */
[----:B------:R-:W-:Y:S01]  /*05f0*/  DADD R76, R76, -R56 ;  /* 0x000000004c4c7229 */ /* 0x000fe20000000838 */
        /* <DEDUP_REMOVED lines=8> */
[-C--:B------:R-:W-:Y:S01]  /*0680*/  DFMA R36, R4, R32.reuse, RZ ;  /* 0x000000200424722b */ /* 0x080fe200000000ff */
[----:B-1----:R-:W-:Y:S02]  /*0690*/  R2UR UR28, R14 ;  /* 0x000000000e1c72ca */ /* 0x002fe400000e0000 */
[----:B------:R-:W-:Y:S01]  /*06a0*/  R2UR UR29, R15 ;  /* 0x000000000f1d72ca */ /* 0x000fe200000e0000 */
[-C--:B--2---:R-:W-:Y:S01]  /*06b0*/  DFMA R14, R16, R32.reuse, RZ ;  /* 0x00000020100e722b */ /* 0x084fe200000000ff */
[----:B------:R-:W-:Y:S02]  /*06c0*/  R2UR UR10, R86 ;  /* 0x00000000560a72ca */ /* 0x000fe400000e0000 */
[----:B------:R-:W-:Y:S01]  /*06d0*/  R2UR UR11, R87 ;  /* 0x00000000570b72ca */ /* 0x000fe200000e0000 */
[----:B-----5:R-:W-:Y:S01]  /*06e0*/  DFMA R86, R20, R32, RZ ;  /* 0x000000201456722b */ /* 0x020fe200000000ff */
[----:B------:R-:W-:Y:S01]  /*06f0*/  R2UR UR8, R106 ;  /* 0x000000006a0872ca */ /* 0x000fe200000e0000 */
[----:B------:R-:W-:Y:S01]  /*0700*/  DFMA R36, R82, R6, R36 ;  /* 0x000000065224722b */ /* 0x000fe20000000024 */
[----:B------:R-:W-:Y:S01]  /*0710*/  R2UR UR9, R107 ;  /* 0x000000006b0972ca */ /* 0x000fe200000e0000 */
[----:B------:R-:W-:Y:S01]  /*0720*/  DFMA R106, R24, R32, RZ ;  /* 0x00000020186a722b */ /* 0x000fe200000000ff */
[----:B------:R-:W-:Y:S01]  /*0730*/  R2UR UR4, R50 ;  /* 0x00000000320472ca */ /* 0x000fe200000e0000 */
[----:B------:R-:W-:Y:S01]  /*0740*/  DFMA R14, R82, R18, R14 ;  /* 0x00000012520e722b */ /* 0x000fe2000000000e */
[----:B------:R-:W-:-:S02]  /*0750*/  R2UR UR5, R51 ;  /* 0x00000000330572ca */ /* 0x000fc400000e0000 */
[----:B------:R-:W-:Y:S02]  /*0760*/  R2UR UR66, R48 ;  /* 0x00000000304272ca */ /* 0x000fe400000e0000 */
[----:B------:R-:W-:Y:S02]  /*0770*/  R2UR UR67, R49 ;  /* 0x00000000314372ca */ /* 0x000fe400000e0000 */
[----:B------:R-:W-:Y:S01]  /*0780*/  R2UR UR26, R40 ;  /* 0x00000000281a72ca */ /* 0x000fe200000e0000 */
[----:B------:R-:W1:Y:S01]  /*0790*/  LDS.128 R48, [R60+0x3c40] ;  /* 0x003c40003c307984 */ /* 0x000e620000000c00 */
[----:B------:R-:W-:Y:S01]  /*07a0*/  R2UR UR27, R41 ;  /* 0x00000000291b72ca */ /* 0x000fe200000e0000 */
[----:B0-----:R-:W-:Y:S02]  /*07b0*/  DFMA R40, R8, R32, RZ ;  /* 0x000000200828722b */ /* 0x001fe400000000ff */
[----:B------:R-:W-:Y:S02]  /*07c0*/  DFMA R86, R82, R22, R86 ;  /* 0x000000165256722b */ /* 0x000fe40000000056 */
[----:B------:R-:W-:Y:S01]  /*07d0*/  DFMA R36, R12, R84, R36 ;  /* 0x000000540c24722b */ /* 0x000fe20000000024 */
[----:B------:R-:W-:Y:S01]  /*07e0*/  R2UR UR30, R34 ;  /* 0x00000000221e72ca */ /* 0x000fe200000e0000 */
[----:B------:R-:W-:Y:S01]  /*07f0*/  DFMA R32, R28, R32, RZ ;  /* 0x000000201c20722b */ /* 0x000fe200000000ff */
[----:B------:R-:W-:Y:S01]  /*0800*/  R2UR UR31, R35 ;  /* 0x00000000231f72ca */ /* 0x000fe200000e0000 */
[----:B------:R-:W-:-:S02]  /*0810*/  DFMA R40, R82, R10, R40 ;  /* 0x0000000a5228722b */ /* 0x000fc40000000028 */
[----:B------:R-:W-:Y:S02]  /*0820*/  DFMA R106, R82, R26, R106 ;  /* 0x0000001a526a722b */ /* 0x000fe4000000006a */
[C---:B------:R-:W-:Y:S01]  /*0830*/  DFMA R14, R84.reuse, UR32, R14 ;  /* 0x00000020540e7c2b */ /* 0x040fe2000800000e */
[----:B------:R-:W-:Y:S01]  /*0840*/  IMAD.U32 R100, RZ, RZ, UR34 ;  /* 0x00000022ff647e24 */ /* 0x000fe2000f8e00ff */
[----:B------:R-:W-:Y:S01]  /*0850*/  DFMA R86, R84, UR34, R86 ;  /* 0x0000002254567c2b */ /* 0x000fe20008000056 */
[----:B------:R-:W-:Y:S01]  /*0860*/  IMAD.U32 R101, RZ, RZ, UR35 ;  /* 0x00000023ff657e24 */ /* 0x000fe2000f8e00ff */
[----:B------:R-:W-:Y:S02]  /*0870*/  R2UR UR34, R38 ;  /* 0x00000000262272ca */ /* 0x000fe400000e0000 */
[----:B------:R-:W-:Y:S02]  /*0880*/  R2UR UR35, R39 ;  /* 0x00000000272372ca */ /* 0x000fe400000e0000 */
[----:B---3--:R-:W-:-:S02]  /*0890*/  R2UR UR52, R44 ;  /* 0x000000002c3472ca */ /* 0x008fc400000e0000 */
[----:B------:R-:W-:Y:S01]  /*08a0*/  R2UR UR53, R45 ;  /* 0x000000002d3572ca */ /* 0x000fe200000e0000 */
[----:B------:R-:W-:Y:S02]  /*08b0*/  DFMA R36, R80, UR28, R36 ;  /* 0x0000001c50247c2b */ /* 0x000fe40008000024 */
[----:B------:R-:W-:Y:S01]  /*08c0*/  DFMA R82, R82, R30, R32 ;  /* 0x0000001e5252722b */ /* 0x000fe20000000020 */
[----:B------:R-:W-:Y:S01]  /*08d0*/  IMAD.U32 R96, RZ, RZ, UR36 ;  /* 0x00000024ff607e24 */ /* 0x000fe2000f8e00ff */
[C---:B------:R-:W-:Y:S01]  /*08e0*/  DFMA R40, R84.reuse, UR36, R40 ;  /* 0x0000002454287c2b */ /* 0x040fe20008000028 */
[----:B------:R-:W-:Y:S01]  /*08f0*/  IMAD.U32 R97, RZ, RZ, UR37 ;  /* 0x00000025ff617e24 */ /* 0x000fe2000f8e00ff */
[----:B------:R-:W-:Y:S02]  /*0900*/  DFMA R32, R84, UR24, R106 ;  /* 0x0000001854207c2b */ /* 0x000fe4000800006a */
[----:B------:R-:W-:Y:S01]  /*0910*/  DFMA R14, R80, UR6, R14 ;  /* 0x00000006500e7c2b */ /* 0x000fe2000800000e */
[----:B------:R-:W-:-:S02]  /*0920*/  R2UR UR36, R42 ;  /* 0x000000002a2472ca */ /* 0x000fc400000e0000 */
[----:B------:R-:W-:Y:S01]  /*0930*/  R2UR UR37, R43 ;  /* 0x000000002b2572ca */ /* 0x000fe200000e0000 */
[----:B------:R-:W-:Y:S01]  /*0940*/  DFMA R38, R80, UR30, R86 ;  /* 0x0000001e50267c2b */ /* 0x000fe20008000056 */
[----:B----4-:R-:W-:Y:S02]  /*0950*/  R2UR UR44, R68 ;  /* 0x00000000442c72ca */ /* 0x010fe400000e0000 */
[----:B------:R-:W-:Y:S01]  /*0960*/  R2UR UR45, R69 ;  /* 0x00000000452d72ca */ /* 0x000fe200000e0000 */
[----:B------:R-:W-:Y:S01]  /*0970*/  IMAD.U32 R90, RZ, RZ, UR50 ;  /* 0x00000032ff5a7e24 */ /* 0x000fe2000f8e00ff */
[----:B------:R-:W-:Y:S01]  /*0980*/  DFMA R86, R78, UR50, R36 ;  /* 0x000000324e567c2b */ /* 0x000fe20008000024 */
[----:B------:R-:W-:Y:S01]  /*0990*/  IMAD.U32 R91, RZ, RZ, UR51 ;  /* 0x00000033ff5b7e24 */ /* 0x000fe2000f8e00ff */
[----:B------:R-:W-:Y:S01]  /*09a0*/  DFMA R82, R84, UR26, R82 ;  /* 0x0000001a54527c2b */ /* 0x000fe20008000052 */
[----:B------:R-:W-:Y:S01]  /*09b0*/  R2UR UR50, R70 ;  /* 0x00000000463272ca */ /* 0x000fe200000e0000 */
[C---:B------:R-:W-:Y:S01]  /*09c0*/  DFMA R40, R80.reuse, UR14, R40 ;  /* 0x0000000e50287c2b */ /* 0x040fe20008000028 */
[----:B------:R-:W-:Y:S01]  /*09d0*/  R2UR UR51, R71 ;  /* 0x00000000473372ca */ /* 0x000fe200000e0000 */
[----:B------:R-:W-:Y:S01]  /*09e0*/  IMAD.U32 R106, RZ, RZ, UR52 ;  /* 0x00000034ff6a7e24 */ /* 0x000fe2000f8e00ff */
[----:B------:R-:W-:Y:S01]  /*09f0*/  DFMA R42, R80, UR34, R32 ;  /* 0x00000022502a7c2b */ /* 0x000fe20008000020 */
[----:B------:R-:W-:Y:S01]  /*0a00*/  IMAD.U32 R107, RZ, RZ, UR53 ;  /* 0x00000035ff6b7e24 */ /* 0x000fe2000f8e00ff */
[----:B------:R-:W-:Y:S01]  /*0a10*/  DFMA R70, R78, UR52, R14 ;  /* 0x000000344e467c2b */ /* 0x000fe2000800000e */
[----:B------:R-:W-:-:S02]  /*0a20*/  R2UR UR46, R56 ;  /* 0x00000000382e72ca */ /* 0x000fc400000e0000 */
[----:B------:R-:W-:Y:S02]  /*0a30*/  R2UR UR47, R57 ;  /* 0x00000000392f72ca */ /* 0x000fe400000e0000 */
[----:B------:R-:W-:Y:S02]  /*0a40*/  R2UR UR42, R52 ;  /* 0x00000000342a72ca */ /* 0x000fe400000e0000 */
[----:B------:R-:W-:Y:S01]  /*0a50*/  R2UR UR43, R53 ;  /* 0x00000000352b72ca */ /* 0x000fe200000e0000 */
[----:B------:R-:W-:Y:S01]  /*0a60*/  DFMA R44, R80, UR36, R82 ;  /* 0x00000024502c7c2b */ /* 0x000fe20008000052 */
[----:B------:R-:W-:Y:S01]  /*0a70*/  R2UR UR52, R58 ;  /* 0x000000003a3472ca */ /* 0x000fe200000e0000 */
[C---:B------:R-:W-:Y:S01]  /*0a80*/  DFMA R84, R78.reuse, UR54, R40 ;  /* 0x000000364e547c2b */ /* 0x040fe20008000028 */
[----:B------:R-:W-:Y:S01]  /*0a90*/  R2UR UR53, R59 ;  /* 0x000000003b3572ca */ /* 0x000fe200000e0000 */
[----:B------:R-:W-:Y:S04]  /*0aa0*/  LDS.128 R80, [R60+0x3c70] ;  /* 0x003c70003c507984 */ /* 0x000fe80000000c00 */
[----:B------:R-:W0:Y:S01]  /*0ab0*/  LDS.128 R56, [R60+0x3ca0] ;  /* 0x003ca0003c387984 */ /* 0x000e220000000c00 */
[----:B------:R-:W-:-:S03]  /*0ac0*/  DFMA R108, R78, UR44, R42 ;  /* 0x0000002c4e6c7c2b */ /* 0x000fc6000800002a */
[----:B------:R-:W2:Y:S01]  /*0ad0*/  LDS.128 R40, [R60+0x3bd0] ;  /* 0x003bd0003c287984 */ /* 0x000ea20000000c00 */
[----:B------:R-:W-:-:S03]  /*0ae0*/  IMAD.U32 R98, RZ, RZ, UR32 ;  /* 0x00000020ff627e24 */ /* 0x000fc6000f8e00ff */
[----:B------:R-:W3:Y:S01]  /*0af0*/  LDS.128 R32, [R60+0x3c90] ;  /* 0x003c90003c207984 */ /* 0x000ee20000000c00 */
[----:B------:R-:W-:Y:S01]  /*0b00*/  IMAD.U32 R99, RZ, RZ, UR33 ;  /* 0x00000021ff637e24 */ /* 0x000fe2000f8e00ff */
[----:B------:R-:W-:Y:S01]  /*0b10*/  R2UR UR32, R46 ;  /* 0x000000002e2072ca */ /* 0x000fe200000e0000 */
[C---:B------:R-:W-:Y:S01]  /*0b20*/  DFMA R68, R78.reuse, UR42, R38 ;  /* 0x0000002a4e447c2b */ /* 0x040fe20008000026 */
[----:B------:R-:W-:Y:S01]  /*0b30*/  R2UR UR33, R47 ;  /* 0x000000002f2172ca */ /* 0x000fe200000e0000 */
[----:B------:R-:W-:Y:S01]  /*0b40*/  DFMA R110, R78, UR46, R44 ;  /* 0x0000002e4e6e7c2b */ /* 0x000fe2000800002c */
[----:B-1----:R-:W-:Y:S01]  /*0b50*/  R2UR UR38, R50 ;  /* 0x00000000322672ca */ /* 0x002fe200000e0000 */
[----:B------:R-:W1:Y:S01]  /*0b60*/  LDS.128 R36, [R60+0x3ba0] ;  /* 0x003ba0003c247984 */ /* 0x000e620000000c00 */
[----:B------:R-:W-:Y:S02]  /*0b70*/  R2UR UR39, R51 ;  /* 0x00000000332772ca */ /* 0x000fe400000e0000 */
[----:B------:R-:W-:Y:S01]  /*0b80*/  R2UR UR40, R48 ;  /* 0x00000000302872ca */ /* 0x000fe200000e0000 */
[----:B------:R-:W4:Y:S01]  /*0b90*/  LDS.128 R44, [R60+0x3c00] ;  /* 0x003c00003c2c7984 */ /* 0x000f220000000c00 */
[----:B------:R-:W-:-:S02]  /*0ba0*/  R2UR UR41, R49 ;  /* 0x00000000312972ca */ /* 0x000fc400000e0000 */
[----:B------:R-:W-:Y:S01]  /*0bb0*/  R2UR UR48, R54 ;  /* 0x00000000363072ca */ /* 0x000fe200000e0000 */
[----:B------:R-:W5:Y:S01]  /*0bc0*/  LDS.128 R48, [R60+0x3c30] ;  /* 0x003c30003c307984 */ /* 0x000f620000000c00 */
[----:B------:R-:W-:-:S03]  /*0bd0*/  R2UR UR49, R55 ;  /* 0x00000000373172ca */ /* 0x000fc600000e0000 */
[----:B------:R-:W5:Y:S01]  /*0be0*/  LDS.128 R52, [R60+0x3c60] ;  /* 0x003c60003c347984 */ /* 0x000f620000000c00 */
[----:B------:R-:W-:Y:S01]  /*0bf0*/  DADD R14, R62, R62 ;  /* 0x000000003e0e7229 */ /* 0x000fe2000000003e */
[----:B------:R-:W-:-:S07]  /*0c00*/  IMAD.U32 R88, RZ, RZ, UR54 ;  /* 0x00000036ff587e24 */ /* 0x000fce000f8e00ff */
[----:B------:R-:W-:Y:S01]  /*0c10*/  DMUL R78, R14, 0.5 ;  /* 0x3fe000000e4e7828 */ /* 0x000fe20000000000 */
[----:B0-----:R-:W-:Y:S02]  /*0c20*/  R2UR UR60, R58 ;  /* 0x000000003a3c72ca */ /* 0x001fe400000e0000 */
[----:B------:R-:W-:Y:S02]  /*0c30*/  R2UR UR61, R59 ;  /* 0x000000003b3d72ca */ /* 0x000fe400000e0000 */
[----:B------:R-:W-:Y:S02]  /*0c40*/  R2UR UR62, R56 ;  /* 0x00000000383e72ca */ /* 0x000fe400000e0000 */
[----:B------:R-:W-:Y:S02]  /*0c50*/  R2UR UR63, R57 ;  /* 0x00000000393f72ca */ /* 0x000fe400000e0000 */
[----:B------:R-:W0:Y:S01]  /*0c60*/  LDS.128 R56, [R60+0x3cb0] ;  /* 0x003cb0003c387984 */ /* 0x000e220000000c00 */
[----:B------:R-:W-:-:S02]  /*0c70*/  R2UR UR56, R82 ;  /* 0x00000000523872ca */ /* 0x000fc400000e0000 */
[----:B------:R-:W-:Y:S01]  /*0c80*/  R2UR UR57, R83 ;  /* 0x00000000533972ca */ /* 0x000fe200000e0000 */
[----:B--2---:R-:W-:Y:S01]  /*0c90*/  DFMA R82, R40, R76, RZ ;  /* 0x0000004c2852722b */ /* 0x004fe200000000ff */
[----:B------:R-:W-:Y:S01]  /*0ca0*/  IMAD.U32 R89, RZ, RZ, UR55 ;  /* 0x00000037ff597e24 */ /* 0x000fe2000f8e00ff */
[----:B---3--:R-:W-:Y:S01]  /*0cb0*/  R2UR UR54, R34 ;  /* 0x00000000223672ca */ /* 0x008fe200000e0000 */
        /* <DEDUP_REMOVED lines=9> */
[-C--:B------:R-:W-:Y:S02]  /*0d50*/  DFMA R114, R32, R76.reuse, RZ ;  /* 0x0000004c2072722b */ /* 0x080fe400000000ff */
[-C--:B-1----:R-:W-:Y:S02]  /*0d60*/  DFMA R34, R36, R76.reuse, RZ ;  /* 0x0000004c2422722b */ /* 0x082fe400000000ff */
[-C--:B----4-:R-:W-:Y:S02]  /*0d70*/  DFMA R80, R44, R76.reuse, RZ ;  /* 0x0000004c2c50722b */ /* 0x090fe400000000ff */
[----:B-----5:R-:W-:-:S02]  /*0d80*/  DFMA R110, R48, R76, RZ ;  /* 0x0000004c306e722b */ /* 0x020fc400000000ff */
[----:B------:R-:W-:Y:S02]  /*0d90*/  DFMA R112, R52, R76, RZ ;  /* 0x0000004c3470722b */ /* 0x000fe400000000ff */
[C---:B------:R-:W-:Y:S02]  /*0da0*/  DFMA R76, R74.reuse, R42, R82 ;  /* 0x0000002a4a4c722b */ /* 0x040fe40000000052 */
[----:B------:R-:W-:Y:S01]  /*0db0*/  DFMA R114, R74, UR54, R114 ;  /* 0x000000364a727c2b */ /* 0x000fe20008000072 */
[----:B------:R-:W-:-:S03]  /*0dc0*/  R2UR UR64, R104 ;  /* 0x00000000684072ca */ /* 0x000fc600000e0000 */
[----:B------:R-:W-:Y:S02]  /*0dd0*/  DFMA R112, R74, R54, R112 ;  /* 0x000000364a70722b */ /* 0x000fe40000000070 */
[----:B------:R-:W-:Y:S01]  /*0de0*/  DFMA R76, R66, UR68, R76 ;  /* 0x00000044424c7c2b */ /* 0x000fe2000800004c */
[----:B------:R-:W-:Y:S01]  /*0df0*/  R2UR UR65, R105 ;  /* 0x00000000694172ca */ /* 0x000fe200000e0000 */
[C---:B------:R-:W-:Y:S01]  /*0e00*/  DFMA R108, R74.reuse, R46, R80 ;  /* 0x0000002e4a6c722b */ /* 0x040fe20000000050 */
[----:B------:R-:W1:Y:S01]  /*0e10*/  LDS.128 R80, [R60+0x3c20] ;  /* 0x003c20003c507984 */ /* 0x000e620000000c00 */
[C---:B------:R-:W-:Y:S02]  /*0e20*/  DFMA R34, R74.reuse, R38, R34 ;  /* 0x000000264a22722b */ /* 0x040fe40000000022 */
[----:B------:R-:W-:Y:S02]  /*0e30*/  DFMA R110, R74, R50, R110 ;  /* 0x000000324a6e722b */ /* 0x000fe4000000006e */
[----:B------:R-:W-:-:S02]  /*0e40*/  DFMA R112, R66, UR58, R112 ;  /* 0x0000003a42707c2b */ /* 0x000fc40008000070 */
[----:B------:R-:W-:Y:S02]  /*0e50*/  DFMA R114, R66, UR62, R114 ;  /* 0x0000003e42727c2b */ /* 0x000fe40008000072 */
[----:B------:R-:W-:Y:S01]  /*0e60*/  DFMA R76, R64, UR12, R76 ;  /* 0x0000000c404c7c2b */ /* 0x000fe2000800004c */
[----:B------:R-:W-:Y:S01]  /*0e70*/  IMAD.U32 R104, RZ, RZ, UR64 ;  /* 0x00000040ff687e24 */ /* 0x000fe2000f8e00ff */
[C---:B------:R-:W-:Y:S01]  /*0e80*/  DFMA R34, R66.reuse, UR20, R34 ;  /* 0x0000001442227c2b */ /* 0x040fe20008000022 */
[----:B------:R-:W-:Y:S01]  /*0e90*/  IMAD.U32 R105, RZ, RZ, UR65 ;  /* 0x00000041ff697e24 */ /* 0x000fe2000f8e00ff */
[C---:B------:R-:W-:Y:S01]  /*0ea0*/  DFMA R108, R66.reuse, UR66, R108 ;  /* 0x00000042426c7c2b */ /* 0x040fe2000800006c */
[----:B------:R-:W-:Y:S01]  /*0eb0*/  IMAD.U32 R92, RZ, RZ, UR66 ;  /* 0x00000042ff5c7e24 */ /* 0x000fe2000f8e00ff */
[----:B------:R-:W-:Y:S01]  /*0ec0*/  DFMA R74, R66, UR40, R110 ;  /* 0x00000028424a7c2b */ /* 0x000fe2000800006e */
[----:B------:R-:W-:Y:S01]  /*0ed0*/  IMAD.U32 R93, RZ, RZ, UR67 ;  /* 0x00000043ff5d7e24 */ /* 0x000fe2000f8e00ff */
[----:B------:R-:W-:Y:S01]  /*0ee0*/  DFMA R76, R2, UR64, R76 ;  /* 0x00000040024c7c2b */ /* 0x000fe2000800004c */
[----:B0-----:R-:W-:Y:S01]  /*0ef0*/  R2UR UR64, R58 ;  /* 0x000000003a4072ca */ /* 0x001fe200000e0000 */
[C---:B------:R-:W-:Y:S01]  /*0f00*/  DFMA R118, R64.reuse, UR56, R112 ;  /* 0x0000003840767c2b */ /* 0x040fe20008000070 */
[----:B------:R-:W-:Y:S01]  /*0f10*/  R2UR UR65, R59 ;  /* 0x000000003b4172ca */ /* 0x000fe200000e0000 */
[----:B------:R-:W-:Y:S01]  /*0f20*/  DFMA R66, R64, UR60, R114 ;  /* 0x0000003c40427c2b */ /* 0x000fe20008000072 */
[----:B------:R-:W-:Y:S01]  /*0f30*/  R2UR UR66, R56 ;  /* 0x00000000384272ca */ /* 0x000fe200000e0000 */
[----:B------:R-:W0:Y:S01]  /*0f40*/  LDS.128 R112, [R60+0x3c50] ;  /* 0x003c50003c707984 */ /* 0x000e220000000c00 */
[----:B------:R-:W-:-:S03]  /*0f50*/  R2UR UR67, R57 ;  /* 0x00000000394372ca */ /* 0x000fc600000e0000 */
[----:B------:R-:W2:Y:S01]  /*0f60*/  LDS.128 R56, [R60+0x3c80] ;  /* 0x003c80003c387984 */ /* 0x000ea20000000c00 */
[----:B------:R-:W-:Y:S02]  /*0f70*/  IMAD.U32 R94, RZ, RZ, UR68 ;  /* 0x00000044ff5e7e24 */ /* 0x000fe4000f8e00ff */
[----:B------:R-:W-:Y:S01]  /*0f80*/  IMAD.U32 R95, RZ, RZ, UR69 ;  /* 0x00000045ff5f7e24 */ /* 0x000fe2000f8e00ff */
[C---:B------:R-:W-:Y:S02]  /*0f90*/  DFMA R34, R64.reuse, UR22, R34 ;  /* 0x0000001640227c2b */ /* 0x040fe40008000022 */
[----:B------:R-:W-:Y:S01]  /*0fa0*/  DFMA R110, R64, UR4, R108 ;  /* 0x00000004406e7c2b */ /* 0x000fe2000800006c */
[----:B-1----:R-:W-:Y:S02]  /*0fb0*/  R2UR UR68, R80 ;  /* 0x00000000504472ca */ /* 0x002fe400000e0000 */
[----:B------:R-:W-:Y:S01]  /*0fc0*/  R2UR UR69, R81 ;  /* 0x00000000514572ca */ /* 0x000fe200000e0000 */
[----:B------:R-:W-:-:S02]  /*0fd0*/  IMAD.U32 R102, RZ, RZ, UR70 ;  /* 0x00000046ff667e24 */ /* 0x000fc4000f8e00ff */
[----:B------:R-:W-:Y:S01]  /*0fe0*/  DFMA R34, R2, UR70, R34 ;  /* 0x0000004602227c2b */ /* 0x000fe20008000022 */
[----:B------:R-:W-:Y:S01]  /*0ff0*/  IMAD.U32 R103, RZ, RZ, UR71 ;  /* 0x00000047ff677e24 */ /* 0x000fe2000f8e00ff */
[----:B------:R-:W-:-:S06]  /*1000*/  DFMA R116, R64, UR38, R74 ;  /* 0x0000002640747c2b */ /* 0x000fcc000800004a */
[----:B------:R-:W-:Y:S02]  /*1010*/  IMAD.U32 R108, RZ, RZ, UR68 ;  /* 0x00000044ff6c7e24 */ /* 0x000fe4000f8e00ff */
[----:B------:R-:W-:Y:S01]  /*1020*/  IMAD.U32 R109, RZ, RZ, UR69 ;  /* 0x00000045ff6d7e24 */ /* 0x000fe2000f8e00ff */
[C---:B------:R-:W-:Y:S01]  /*1030*/  DFMA R110, R2.reuse, UR68, R110 ;  /* 0x00000044026e7c2b */ /* 0x040fe2000800006e */
[----:B0-----:R-:W-:Y:S02]  /*1040*/  R2UR UR68, R112 ;  /* 0x00000000704472ca */ /* 0x001fe400000e0000 */
[----:B------:R-:W-:Y:S02]  /*1050*/  R2UR UR69, R113 ;  /* 0x00000000714572ca */ /* 0x000fe400000e0000 */
[----:B--2---:R-:W-:Y:S02]  /*1060*/  R2UR UR70, R56 ;  /* 0x00000000384672ca */ /* 0x004fe400000e0000 */
[----:B------:R-:W-:Y:S01]  /*1070*/  R2UR UR71, R57 ;  /* 0x00000000394772ca */ /* 0x000fe200000e0000 */
[----:B------:R-:W-:-:S08]  /*1080*/  DFMA R66, R2, UR66, R66 ;  /* 0x0000004202427c2b */ /* 0x000fd00008000042 */
[----:B------:R-:W-:-:S04]  /*1090*/  DFMA R116, R2, UR68, R116 ;  /* 0x0000004402747c2b */ /* 0x000fc80008000074 */
[----:B------:R-:W-:Y:S01]  /*10a0*/  DFMA R118, R2, UR70, R118 ;  /* 0x0000004602767c2b */ /* 0x000fe20008000076 */
[----:B------:R-:W-:-:S05]  /*10b0*/  LOP3.LUT R2, R72, 0xffff, RZ, 0xc0, !PT ;  /* 0x0000ffff48027812 */ /* 0x000fca00078ec0ff */
[----:B------:R-:W-:Y:S01]  /*10c0*/  IMAD R2, R2, 0x1746, RZ ;  /* 0x0000174602027824 */ /* 0x000fe200078e02ff */
[----:B------:R-:W-:-:S04]  /*10d0*/  DADD R62, R62, -R62 ;  /* 0x000000003e3e7229 */ /* 0x000fc8000000083e */
[----:B------:R-:W-:-:S04]  /*10e0*/  SHF.R.U32.HI R3, RZ, 0x10, R2 ;  /* 0x00000010ff037819 */ /* 0x000fc80000011602 */
[----:B------:R-:W-:Y:S01]  /*10f0*/  PRMT R2, R3, 0x9910, RZ ;  /* 0x0000991003027816 */ /* 0x000fe200000000ff */
[----:B------:R-:W-:-:S04]  /*1100*/  DFMA R34, R62, UR16, R34 ;  /* 0x000000103e227c2b */ /* 0x000fc80008000022 */
        /* <DEDUP_REMOVED lines=8> */
[----:B------:R-:W-:-:S02]  /*1190*/  DADD R64, R86, -R34 ;  /* 0x0000000056407229 */ /* 0x000fc40000000822 */
[----:B------:R-:W-:Y:S01]  /*11a0*/  DADD R86, R86, R34 ;  /* 0x0000000056567229 */ /* 0x000fe20000000022 */
[----:B------:R-:W-:Y:S01]  /*11b0*/  PRMT R35, R2, 0x7710, RZ ;  /* 0x0000771002237816 */ /* 0x000fe200000000ff */
[----:B------:R-:W-:Y:S01]  /*11c0*/  IMAD R34, R61, 0x3a80, R60 ;  /* 0x00003a803d227824 */ /* 0x000fe200078e023c */
[----:B------:R-:W-:-:S03]  /*11d0*/  DFMA R76, R62, UR8, R76 ;  /* 0x000000083e4c7c2b */ /* 0x000fc6000800004c */
[----:B------:R-:W-:Y:S01]  /*11e0*/  IMAD.IADD R2, R35, 0x1, R72 ;  /* 0x0000000123027824 */ /* 0x000fe200078e0248 */
[C---:B------:R-:W-:Y:S02]  /*11f0*/  DFMA R80, R62.reuse, UR64, R66 ;  /* 0x000000403e507c2b */ /* 0x040fe40008000042 */
[C---:B------:R-:W-:Y:S02]  /*1200*/  DFMA R110, R62.reuse, UR72, R110 ;  /* 0x000000483e6e7c2b */ /* 0x040fe4000800006e */
[C---:B------:R-:W-:Y:S02]  /*1210*/  DFMA R116, R62.reuse, UR74, R116 ;  /* 0x0000004a3e747c2b */ /* 0x040fe40008000074 */
[----:B------:R-:W-:Y:S01]  /*1220*/  DFMA R118, R62, UR76, R118 ;  /* 0x0000004c3e767c2b */ /* 0x000fe20008000076 */
[----:B------:R-:W-:Y:S01]  /*1230*/  LOP3.LUT R56, R2, 0xffff, RZ, 0xc0, !PT ;  /* 0x0000ffff02387812 */ /* 0x000fe200078ec0ff */
[----:B------:R-:W-:Y:S01]  /*1240*/  IMAD R35, R3, 0x68, R34 ;  /* 0x0000006803237824 */ /* 0x000fe200078e0222 */
[----:B------:R-:W-:Y:S01]  /*1250*/  ISETP.GT.U32.AND P2, PT, R72, 0x83, PT ;  /* 0x000000834800780c */ /* 0x000fe20003f44070 */
[----:B------:R-:W-:-:S02]  /*1260*/  DADD R66, R84, -R76 ;  /* 0x0000000054427229 */ /* 0x000fc4000000084c */
[----:B------:R-:W-:Y:S01]  /*1270*/  IMAD R35, R56, 0x8, R35 ;  /* 0x0000000838237824 */ /* 0x000fe200078e0223 */
        /* <DEDUP_REMOVED lines=26> */
.L_x_166:
[----:B-1----:R-:W-:Y:S02]  /*1420*/  PRMT R3, R2, 0x9910, RZ ;  /* 0x0000991002037816 */ /* 0x002fe400000000ff */
        /* <DEDUP_REMOVED lines=55> */
[----:B------:R-:W-:Y:S01]  /*17a0*/  DADD R56, R60, -R62 ;  /* 0x000000003c387229 */ /* 0x000fe2000000083e */
[----:B------:R-:W-:Y:S01]  /*17b0*/  LDS.64 R60, [R3+0x1a0] ;  /* 0x0001a000033c7984 */ /* 0x000fe20000000a00 */
[-C--:B------:R-:W-:Y:S02]  /*17c0*/  DFMA R76, R4, R58.reuse, RZ ;  /* 0x0000003a044c722b */ /* 0x080fe400000000ff */
[-C--:B------:R-:W-:Y:S01]  /*17d0*/  DFMA R78, R8, R58.reuse, RZ ;  /* 0x0000003a084e722b */ /* 0x080fe200000000ff */
[----:B------:R-:W0:Y:S01]  /*17e0*/  LDS.64 R62, [R3+0x270] ;  /* 0x00027000033e7984 */ /* 0x000e220000000a00 */
        /* <DEDUP_REMOVED lines=28> */
[C---:B------:R-:W-:Y:S02]  /*19b0*/  DFMA R70, R74.reuse, UR28, R70 ;  /* 0x0000001c4a467c2b */ /* 0x040fe40008000046 */
[C---:B------:R-:W-:Y:S02]  /*19c0*/  DFMA R64, R74.reuse, UR30, R82 ;  /* 0x0000001e4a407c2b */ /* 0x040fe40008000052 */
[----:B------:R-:W-:Y:S02]  /*19d0*/  DFMA R66, R74, UR34, R118 ;  /* 0x000000224a427c2b */ /* 0x000fe40008000076 */
[----:B0-----:R-:W-:Y:S02]  /*19e0*/  DADD R76, R60, R62 ;  /* 0x000000003c4c7229 */ /* 0x001fe4000000003e */
[----:B------:R-:W-:Y:S02]  /*19f0*/  DFMA R74, R74, UR36, R120 ;  /* 0x000000244a4a7c2b */ /* 0x000fe40008000078 */
[----:B------:R-:W-:-:S02]  /*1a00*/  DADD R60, R60, -R62 ;  /* 0x000000003c3c7229 */ /* 0x000fc4000000083e */
[-C--:B------:R-:W-:Y:S02]  /*1a10*/  DFMA R62, R36, R14.reuse, RZ ;  /* 0x0000000e243e722b */ /* 0x080fe400000000ff */
[-C--:B------:R-:W-:Y:S02]  /*1a20*/  DFMA R82, R40, R14.reuse, RZ ;  /* 0x0000000e2852722b */ /* 0x080fe400000000ff */
[-C--:B------:R-:W-:Y:S02]  /*1a30*/  DFMA R118, R44, R14.reuse, RZ ;  /* 0x0000000e2c76722b */ /* 0x080fe400000000ff */
[-C--:B------:R-:W-:Y:S02]  /*1a40*/  DFMA R120, R48, R14.reuse, RZ ;  /* 0x0000000e3078722b */ /* 0x080fe400000000ff */
[-C--:B------:R-:W-:Y:S02]  /*1a50*/  DFMA R122, R52, R14.reuse, RZ ;  /* 0x0000000e347a722b */ /* 0x080fe400000000ff */
[----:B------:R-:W-:-:S02]  /*1a60*/  DFMA R14, R32, R14, RZ ;  /* 0x0000000e200e722b */ /* 0x000fc400000000ff */
[C---:B------:R-:W-:Y:S02]  /*1a70*/  DFMA R62, R56.reuse, R38, R62 ;  /* 0x00000026383e722b */ /* 0x040fe4000000003e */
[C---:B------:R-:W-:Y:S02]  /*1a80*/  DFMA R82, R56.reuse, R42, R82 ;  /* 0x0000002a3852722b */ /* 0x040fe40000000052 */
[C---:B------:R-:W-:Y:S02]  /*1a90*/  DFMA R118, R56.reuse, R46, R118 ;  /* 0x0000002e3876722b */ /* 0x040fe40000000076 */
[C---:B------:R-:W-:Y:S02]  /*1aa0*/  DFMA R120, R56.reuse, R50, R120 ;  /* 0x000000323878722b */ /* 0x040fe40000000078 */
[C---:B------:R-:W-:Y:S02]  /*1ab0*/  DFMA R122, R56.reuse, R54, R122 ;  /* 0x00000036387a722b */ /* 0x040fe4000000007a */
[----:B------:R-:W-:Y:S01]  /*1ac0*/  DFMA R56, R56, UR54, R14 ;  /* 0x0000003638387c2b */ /* 0x000fe2000800000e */
[----:B------:R-:W0:Y:S01]  /*1ad0*/  LDS.64 R14, [R3+0x208] ;  /* 0x00020800030e7984 */ /* 0x000e220000000a00 */
[----:B------:R-:W-:-:S02]  /*1ae0*/  DFMA R62, R58, UR20, R62 ;  /* 0x000000143a3e7c2b */ /* 0x000fc4000800003e */
        /* <DEDUP_REMOVED lines=8> */
[----:B------:R-:W-:Y:S02]  /*1b70*/  DFMA R56, R58, UR62, R56 ;  /* 0x0000003e3a387c2b */ /* 0x000fe40008000038 */
[----:B------:R-:W-:-:S02]  /*1b80*/  DFMA R62, R68, UR22, R62 ;  /* 0x00000016443e7c2b */ /* 0x000fc4000800003e */
[C---:B------:R-:W-:Y:S02]  /*1b90*/  DFMA R82, R68.reuse, UR12, R82 ;  /* 0x0000000c44527c2b */ /* 0x040fe40008000052 */
[C---:B------:R-:W-:Y:S02]  /*1ba0*/  DFMA R118, R68.reuse, UR4, R118 ;  /* 0x0000000444767c2b */ /* 0x040fe40008000076 */
[C---:B------:R-:W-:Y:S02]  /*1bb0*/  DFMA R120, R68.reuse, UR38, R120 ;  /* 0x0000002644787c2b */ /* 0x040fe40008000078 */
[C---:B------:R-:W-:Y:S02]  /*1bc0*/  DFMA R122, R68.reuse, UR56, R122 ;  /* 0x00000038447a7c2b */ /* 0x040fe4000800007a */
[----:B------:R-:W-:Y:S02]  /*1bd0*/  DFMA R68, R68, UR60, R56 ;  /* 0x0000003c44447c2b */ /* 0x000fe40008000038 */
        /* <DEDUP_REMOVED lines=16> */
[C-C-:B0-----:R-:W-:Y:S01]  /*1ce0*/  DADD R56, R14.reuse, R14.reuse ;  /* 0x000000000e387229 */ /* 0x141fe2000000000e */
[----:B------:R-:W-:Y:S01]  /*1cf0*/  R2UR.FILL UR77, R85 ;  /* 0x00000000554d72ca */ /* 0x000fe200004e0000 */
[----:B------:R-:W-:Y:S01]  /*1d00*/  DADD R14, R14, -R14 ;  /* 0x000000000e0e7229 */ /* 0x000fe2000000080e */
[----:B------:R-:W-:Y:S01]  /*1d10*/  R2UR.FILL UR76, R86 ;  /* 0x00000000564c72ca */ /* 0x000fe200004e0000 */
[----:B------:R-:W-:Y:S01]  /*1d20*/  DFMA R74, R76, UR46, R74 ;  /* 0x0000002e4c4a7c2b */ /* 0x000fe2000800004a */
[----:B------:R-:W-:Y:S01]  /*1d30*/  R2UR.FILL UR65, R87 ;  /* 0x00000000574172ca */ /* 0x000fe200004e0000 */
[----:B------:R-:W-:Y:S01]  /*1d40*/  DFMA R120, R60, UR68, R120 ;  /* 0x000000443c787c2b */ /* 0x000fe20008000078 */
[----:B------:R-:W-:Y:S01]  /*1d50*/  R2UR.FILL UR64, R110 ;  /* 0x000000006e4072ca */ /* 0x000fe200004e0000 */
[----:B------:R-:W-:-:S02]  /*1d60*/  DMUL R56, R56, 0.5 ;  /* 0x3fe0000038387828 */ /* 0x000fc40000000000 */
[C---:B------:R-:W-:Y:S02]  /*1d70*/  DFMA R122, R60.reuse, UR70, R122 ;  /* 0x000000463c7a7c2b */ /* 0x040fe4000800007a */
        /* <DEDUP_REMOVED lines=12> */
[----:B------:R-:W-:Y:S02]  /*1e40*/  DFMA R76, R14, UR64, R68 ;  /* 0x000000400e4c7c2b */ /* 0x000fe40008000044 */
[C-C-:B------:R-:W-:Y:S02]  /*1e50*/  DADD R14, R70.reuse, -R62.reuse ;  /* 0x00000000460e7229 */ /* 0x140fe4000000083e */
[----:B------:R-:W-:Y:S02]  /*1e60*/  DADD R62, R70, R62 ;  /* 0x00000000463e7229 */ /* 0x000fe4000000003e */
[----:B------:R-:W-:Y:S02]  /*1e70*/  DADD R56, R80, -R82 ;  /* 0x0000000050387229 */ /* 0x000fe40000000852 */
[----:B------:R-:W-:Y:S01]  /*1e80*/  DADD R58, R78, -R118 ;  /* 0x000000004e3a7229 */ /* 0x000fe20000000876 */
[----:B------:R1:W-:Y:S01]  /*1e90*/  STS.64 [R3+0x478], R14 ;  /* 0x0004780e03007388 */ /* 0x0003e20000000a00 */
[----:B------:R-:W-:-:S02]  /*1ea0*/  DADD R60, R64, -R120 ;  /* 0x00000000403c7229 */ /* 0x000fc40000000878 */
[----:B------:R-:W-:Y:S01]  /*1eb0*/  DADD R68, R66, -R122 ;  /* 0x0000000042447229 */ /* 0x000fe2000000087a */
[----:B------:R1:W-:Y:S01]  /*1ec0*/  STS.64 [R3], R62 ;  /* 0x0000003e03007388 */ /* 0x0003e20000000a00 */
        /* <DEDUP_REMOVED lines=17> */
.L_x_165:
[----:B------:R-:W-:Y:S05]  /*1fe0*/  BSYNC.RECONVERGENT B0 ;  /* 0x0000000000007941 */ /* 0x000fea0003800200 */
.L_x_164:
[----:B------:R-:W-:Y:S06]  /*1ff0*/  BAR.SYNC.DEFER_BLOCKING 0x0 ;  /* 0x0000000000007b1d */ /* 0x000fec0000010000 */
[----:B------:R-:W-:Y:S04]  /*2000*/  BSSY.RECONVERGENT B0, `(.L_x_167) ;  /* 0x0000172000007945 */ /* 0x000fe80003800200 */
[----:B------:R-:W-:Y:S05]  /*2010*/  @P1 BRA `(.L_x_168) ;  /* 0x0000001400c01947 */ /* 0x000fea0003800000 */
.L_x_169:
[----:B0-2---:R-:W-:Y:S01]  /*2020*/  PRMT R2, R72, 0x9910, RZ ;  /* 0x0000991048027816 */ /* 0x005fe200000000ff */
[----:B------:R-:W0:Y:S01]  /*2030*/  @!P0 LDC.64 R136, c[0x0][0x388] ;  /* 0x0000e200ff888b82 */ /* 0x000e220000000a00 */
[----:B------:R-:W-:Y:S01]  /*2040*/  MOV.SPILL R77, UR51 ;  /* 0x00000033004d7c02 */ /* 0x000fe20009000f00 */
[----:B------:R-:W-:Y:S01]  /*2050*/  UMOV UR51, 0x900c ;  /* 0x0000900c00337882 */ /* 0x000fe20000000000 */
        /* <DEDUP_REMOVED lines=8> */
[C---:B-1----:R-:W-:Y:S02]  /*20e0*/  PRMT R3, R2.reuse, 0x9910, RZ ;  /* 0x0000991002037816 */ /* 0x042fe400000000ff */
[----:B------:R-:W-:Y:S02]  /*20f0*/  LOP3.LUT R73, R2, 0xffff, RZ, 0xc0, !PT ;  /* 0x0000ffff02497812 */ /* 0x000fe400078ec0ff */
[----:B------:R-:W-:Y:S01]  /*2100*/  R2UR UR50, R96 ;  /* 0x00000000603272ca */ /* 0x000fe200000e0000 */
[----:B------:R-:W-:Y:S01]  /*2110*/  IMAD R3, R3, 0xc, RZ ;  /* 0x0000000c03037824 */ /* 0x000fe200078e02ff */
[----:B------:R-:W-:Y:S01]  /*2120*/  R2UR UR52, R98 ;  /* 0x00000000623472ca */ /* 0x000fe200000e0000 */
[----:B------:R-:W-:Y:S01]  /*2130*/  IMAD R73, R73, 0x4e0, R34 ;  /* 0x000004e049497824 */ /* 0x000fe200078e0222 */
[----:B------:R-:W-:Y:S01]  /*2140*/  R2UR UR53, R99 ;  /* 0x00000000633572ca */ /* 0x000fe200000e0000 */
[----:B------:R-:W-:Y:S01]  /*2150*/  IMAD.MOV R3, RZ, RZ, -R3 ;  /* 0x000000ffff037224 */ /* 0x000fe200078e0a03 */
[----:B------:R-:W-:-:S02]  /*2160*/  R2UR UR76, R100 ;  /* 0x00000000644c72ca */ /* 0x000fc400000e0000 */
[----:B------:R-:W-:Y:S02]  /*2170*/  R2UR UR77, R101 ;  /* 0x00000000654d72ca */ /* 0x000fe400000e0000 */
[----:B------:R-:W-:Y:S02]  /*2180*/  PRMT R3, R3, 0x7710, RZ ;  /* 0x0000771003037816 */ /* 0x000fe400000000ff */
[----:B------:R-:W-:Y:S02]  /*2190*/  MOV.SPILL R123, UR6 ;  /* 0x00000006007b7c02 */ /* 0x000fe40009000f00 */
[----:B------:R-:W-:Y:S01]  /*21a0*/  MOV.SPILL R121, UR30 ;  /* 0x0000001e00797c02 */ /* 0x000fe20009000f00 */
[----:B------:R-:W-:Y:S01]  /*21b0*/  IMAD.IADD R3, R3, 0x1, R72 ;  /* 0x0000000103037824 */ /* 0x000fe200078e0248 */
[----:B------:R-:W-:Y:S02]  /*21c0*/  MOV.SPILL R124, UR34 ;  /* 0x00000022007c7c02 */ /* 0x000fe40009000f00 */
[----:B------:R-:W-:-:S02]  /*21d0*/  MOV.SPILL R122, UR37 ;  /* 0x00000025007a7c02 */ /* 0x000fc40009000f00 */
[----:B------:R-:W-:Y:S02]  /*21e0*/  LOP3.LUT R3, R3, 0xff, RZ, 0xc0, !PT ;  /* 0x000000ff03037812 */ /* 0x000fe400078ec0ff */
[----:B------:R-:W-:Y:S02]  /*21f0*/  MOV.SPILL R120, UR36 ;  /* 0x0000002400787c02 */ /* 0x000fe40009000f00 */
[C---:B------:R-:W-:Y:S01]  /*2200*/  PRMT R87, R3.reuse, 0x5410, R2 ;  /* 0x0000541003577816 */ /* 0x040fe20000000002 */
[----:B------:R-:W-:Y:S01]  /*2210*/  IMAD R73, R3, 0x68, R73 ;  /* 0x0000006803497824 */ /* 0x000fe200078e0249 */
[----:B------:R-:W-:Y:S02]  /*2220*/  MOV.SPILL R118, UR27 ;  /* 0x0000001b00767c02 */ /* 0x000fe40009000f00 */
[----:B------:R-:W-:Y:S01]  /*2230*/  MOV.SPILL R76, UR65 ;  /* 0x00000041004c7c02 */ /* 0x000fe20009000f00 */
[----:B------:R-:W-:Y:S01]  /*2240*/  IDP.2A.LO.U16.U8 R87, R87, UR51, RZ ;  /* 0x0000003357577c26 */ /* 0x000fe200080010ff */
[----:B------:R-:W-:Y:S01]  /*2250*/  LDS.64 R62, [R73] ;  /* 0x00000000493e7984 */ /* 0x000fe20000000a00 */
[----:B------:R-:W-:Y:S01]  /*2260*/  R2UR UR51, R97 ;  /* 0x00000000613372ca */ /* 0x000fe200000e0000 */
[----:B------:R-:W1:Y:S01]  /*2270*/  LDCU UR65, c[0x0][0x380] ;  /* 0x00007000ff4177ac */ /* 0x000e620008000800 */
[----:B------:R-:W-:Y:S01]  /*2280*/  MOV.SPILL R119, UR24 ;  /* 0x0000001800777c02 */ /* 0x000fe20009000f00 */
[----:B------:R-:W2:Y:S01]  /*2290*/  LDS.64 R14, [R73+0x50] ;  /* 0x00005000490e7984 */ /* 0x000ea20000000a00 */
[----:B------:R-:W-:-:S03]  /*22a0*/  MOV.SPILL R116, UR14 ;  /* 0x0000000e00747c02 */ /* 0x000fc60009000f00 */
[----:B------:R-:W-:Y:S04]  /*22b0*/  LDS.64 R64, [R73+0x8] ;  /* 0x0000080049407984 */ /* 0x000fe80000000a00 */
[----:B------:R-:W3:Y:S04]  /*22c0*/  LDS.64 R56, [R73+0x48] ;  /* 0x0000480049387984 */ /* 0x000ee80000000a00 */
[----:B------:R-:W-:Y:S04]  /*22d0*/  LDS.64 R68, [R73+0x10] ;  /* 0x0000100049447984 */ /* 0x000fe80000000a00 */
[----:B------:R-:W4:Y:S04]  /*22e0*/  LDS.64 R58, [R73+0x40] ;  /* 0x00004000493a7984 */ /* 0x000f280000000a00 */
[----:B------:R-:W-:Y:S04]  /*22f0*/  LDS.64 R78, [R73+0x18] ;  /* 0x00001800494e7984 */ /* 0x000fe80000000a00 */
[----:B------:R-:W5:Y:S04]  /*2300*/  LDS.64 R2, [R73+0x38] ;  /* 0x0000380049027984 */ /* 0x000f680000000a00 */
[----:B------:R-:W-:Y:S04]  /*2310*/  LDS.64 R70, [R73+0x20] ;  /* 0x0000200049467984 */ /* 0x000fe80000000a00 */
[----:B------:R-:W0:Y:S01]  /*2320*/  LDS.64 R84, [R73+0x30] ;  /* 0x0000300049547984 */ /* 0x000e220000000a00 */
[----:B--2---:R-:W-:-:S02]  /*2330*/  DADD R80, R62, R14 ;  /* 0x000000003e507229 */ /* 0x004fc4000000000e */
[----:B------:R-:W-:Y:S02]  /*2340*/  DADD R62, R62, -R14 ;  /* 0x000000003e3e7229 */ /* 0x000fe4000000080e */
[C-C-:B---3--:R-:W-:Y:S02]  /*2350*/  DADD R110, R64.reuse, R56.reuse ;  /* 0x00000000406e7229 */ /* 0x148fe40000000038 */
        /* <DEDUP_REMOVED lines=8> */
[----:B------:R-:W-:Y:S02]  /*23e0*/  DFMA R56, R110, R10, R56 ;  /* 0x0000000a6e38722b */ /* 0x000fe40000000038 */
[----:B----4-:R-:W-:-:S02]  /*23f0*/  DADD R126, R68, R58 ;  /* 0x00000000447e7229 */ /* 0x010fc4000000003a */
[C---:B------:R-:W-:Y:S02]  /*2400*/  DFMA R60, R110.reuse, R18, R60 ;  /* 0x000000126e3c722b */ /* 0x040fe4000000003c */
[C---:B------:R-:W-:Y:S02]  /*2410*/  DFMA R66, R110.reuse, R22, R66 ;  /* 0x000000166e42722b */ /* 0x040fe40000000042 */
[C---:B------:R-:W-:Y:S02]  /*2420*/  DFMA R82, R110.reuse, R26, R74 ;  /* 0x0000001a6e52722b */ /* 0x040fe4000000004a */
[----:B------:R-:W-:Y:S02]  /*2430*/  DFMA R110, R110, R30, R80 ;  /* 0x0000001e6e6e722b */ /* 0x000fe40000000050 */
[----:B------:R-:W-:Y:S02]  /*2440*/  DADD R68, R68, -R58 ;  /* 0x0000000044447229 */ /* 0x000fe4000000083a */
[----:B------:R-:W-:-:S02]  /*2450*/  DFMA R14, R12, R126, R14 ;  /* 0x0000007e0c0e722b */ /* 0x000fc4000000000e */
[----:B------:R-:W-:Y:S01]  /*2460*/  DFMA R56, R126, UR50, R56 ;  /* 0x000000327e387c2b */ /* 0x000fe20008000038 */
[----:B------:R-:W-:Y:S01]  /*2470*/  R2UR.FILL UR50, R86 ;  /* 0x00000000563272ca */ /* 0x000fe200004e0000 */
[----:B-----5:R-:W-:Y:S01]  /*2480*/  DADD R58, R78, R2 ;  /* 0x000000004e3a7229 */ /* 0x020fe20000000002 */
[----:B------:R-:W-:Y:S01]  /*2490*/  MOV.SPILL R86, UR26 ;  /* 0x0000001a00567c02 */ /* 0x000fe20009000f00 */
[C---:B------:R-:W-:Y:S01]  /*24a0*/  DFMA R74, R126.reuse, UR52, R60 ;  /* 0x000000347e4a7c2b */ /* 0x040fe2000800003c */
[----:B------:R-:W-:Y:S01]  /*24b0*/  R2UR.FILL UR53, R112 ;  /* 0x00000000703572ca */ /* 0x000fe200004e0000 */
[C---:B------:R-:W-:Y:S01]  /*24c0*/  DFMA R80, R126.reuse, UR76, R66 ;  /* 0x0000004c7e507c2b */ /* 0x040fe20008000042 */
[----:B------:R-:W-:Y:S01]  /*24d0*/  R2UR.FILL UR77, R114 ;  /* 0x00000000724d72ca */ /* 0x000fe200004e0000 */
[C---:B------:R-:W-:Y:S01]  /*24e0*/  DFMA R82, R126.reuse, UR24, R82 ;  /* 0x000000187e527c2b */ /* 0x040fe20008000052 */
[----:B------:R-:W-:Y:S01]  /*24f0*/  MOV.SPILL R114, UR7 ;  /* 0x0000000700727c02 */ /* 0x000fe20009000f00 */
[----:B------:R-:W-:Y:S01]  /*2500*/  DFMA R126, R126, UR26, R110 ;  /* 0x0000001a7e7e7c2b */ /* 0x000fe2000800006e */
[----:B------:R-:W-:Y:S01]  /*2510*/  R2UR.FILL UR76, R115 ;  /* 0x00000000734c72ca */ /* 0x000fe200004e0000 */
[----:B------:R-:W-:Y:S01]  /*2520*/  DADD R78, R78, -R2 ;  /* 0x000000004e4e7229 */ /* 0x000fe20000000802 */
[----:B------:R-:W-:Y:S01]  /*2530*/  MOV.SPILL R112, UR31 ;  /* 0x0000001f00707c02 */ /* 0x000fe20009000f00 */
[C---:B------:R-:W-:Y:S01]  /*2540*/  DFMA R66, R58.reuse, UR28, R14 ;  /* 0x0000001c3a427c2b */ /* 0x040fe2000800000e */
[----:B------:R-:W-:Y:S01]  /*2550*/  MOV.SPILL R115, UR35 ;  /* 0x0000002300737c02 */ /* 0x000fe20009000f00 */
[C---:B------:R-:W-:Y:S01]  /*2560*/  DFMA R60, R58.reuse, UR14, R56 ;  /* 0x0000000e3a3c7c2b */ /* 0x040fe20008000038 */
[----:B------:R-:W-:Y:S01]  /*2570*/  R2UR.FILL UR52, R113 ;  /* 0x00000000713472ca */ /* 0x000fe200004e0000 */
[C---:B------:R-:W-:Y:S01]  /*2580*/  DFMA R56, R58.reuse, UR6, R74 ;  /* 0x000000063a387c2b */ /* 0x040fe2000800004a */
[----:B------:R-:W2:Y:S01]  /*2590*/  LDCU.64 UR6, c[0x0][0x358] ;  /* 0x00006b00ff0677ac */ /* 0x000ea20008000a00 */
[C---:B------:R-:W-:Y:S01]  /*25a0*/  DFMA R2, R58.reuse, UR30, R80 ;  /* 0x0000001e3a027c2b */ /* 0x040fe20008000050 */
[----:B------:R-:W-:Y:S01]  /*25b0*/  R2UR UR30, R106 ;  /* 0x000000006a1e72ca */ /* 0x000fe200000e0000 */
[C---:B------:R-:W-:Y:S01]  /*25c0*/  DFMA R14, R58.reuse, UR34, R82 ;  /* 0x000000223a0e7c2b */ /* 0x040fe20008000052 */
[----:B------:R-:W-:Y:S01]  /*25d0*/  R2UR UR31, R107 ;  /* 0x000000006b1f72ca */ /* 0x000fe200000e0000 */
[----:B------:R-:W-:Y:S01]  /*25e0*/  DFMA R58, R58, UR36, R126 ;  /* 0x000000243a3a7c2b */ /* 0x000fe2000800007e */
[----:B------:R-:W-:Y:S01]  /*25f0*/  R2UR UR34, R88 ;  /* 0x00000000582272ca */ /* 0x000fe200000e0000 */
[--C-:B0-----:R-:W-:Y:S01]  /*2600*/  DADD R80, R70, R84.reuse ;  /* 0x0000000046507229 */ /* 0x101fe20000000054 */
[----:B------:R-:W-:Y:S01]  /*2610*/  R2UR UR35, R89 ;  /* 0x00000000592372ca */ /* 0x000fe200000e0000 */
[-C--:B------:R-:W-:Y:S01]  /*2620*/  DFMA R126, R48, R62.reuse, RZ ;  /* 0x0000003e307e722b */ /* 0x080fe200000000ff */
[----:B------:R-:W-:Y:S01]  /*2630*/  R2UR UR36, R90 ;  /* 0x000000005a2472ca */ /* 0x000fe200000e0000 */
[----:B------:R-:W-:Y:S01]  /*2640*/  DADD R84, R70, -R84 ;  /* 0x0000000046547229 */ /* 0x000fe20000000854 */
[----:B------:R-:W-:Y:S01]  /*2650*/  R2UR UR37, R91 ;  /* 0x000000005b2572ca */ /* 0x000fe200000e0000 */
[-C--:B------:R-:W-:Y:S01]  /*2660*/  DFMA R70, R36, R62.reuse, RZ ;  /* 0x0000003e2446722b */ /* 0x080fe200000000ff */
[----:B------:R-:W-:Y:S01]  /*2670*/  MOV.SPILL R113, UR25 ;  /* 0x0000001900717c02 */ /* 0x000fe20009000f00 */
        /* <DEDUP_REMOVED lines=16> */
[C---:B------:R-:W-:Y:S01]  /*2780*/  DFMA R62, R64.reuse, R54, R128 ;  /* 0x00000036403e722b */ /* 0x040fe20000000080 */
[----:B------:R-:W-:Y:S01]  /*2790*/  R2UR UR14, R102 ;  /* 0x00000000660e72ca */ /* 0x000fe200000e0000 */
[----:B------:R-:W-:Y:S01]  /*27a0*/  DFMA R64, R64, UR54, R130 ;  /* 0x0000003640407c2b */ /* 0x000fe20008000082 */
[----:B------:R-:W-:Y:S01]  /*27b0*/  R2UR UR15, R103 ;  /* 0x00000000670f72ca */ /* 0x000fe200000e0000 */
[----:B------:R-:W-:Y:S01]  /*27c0*/  DFMA R130, R68, UR40, R126 ;  /* 0x0000002844827c2b */ /* 0x000fe2000800007e */
[----:B------:R-:W-:Y:S01]  /*27d0*/  R2UR.FILL UR51, R77 ;  /* 0x000000004d3372ca */ /* 0x000fe200004e0000 */
[----:B------:R-:W-:Y:S01]  /*27e0*/  @!P0 IMAD R127, R0, 0x6c0, R87 ;  /* 0x000006c0007f8824 */ /* 0x000fe200078e0257 */
[----:B------:R-:W-:-:S02]  /*27f0*/  DFMA R66, R80, UR36, R66 ;  /* 0x0000002450427c2b */ /* 0x000fc40008000042 */
[C---:B------:R-:W-:Y:S01]  /*2800*/  DFMA R132, R68.reuse, UR58, R62 ;  /* 0x0000003a44847c2b */ /* 0x040fe2000800003e */
[----:B------:R-:W-:Y:S01]  /*2810*/  @!P0 IMAD.WIDE R126, R127, 0x8, R136 ;  /* 0x000000087f7e8825 */ /* 0x000fe200078e0288 */
[----:B------:R-:W-:Y:S01]  /*2820*/  DFMA R134, R68, UR62, R64 ;  /* 0x0000003e44867c2b */ /* 0x000fe20008000040 */
[----:B------:R-:W-:Y:S02]  /*2830*/  CS2R R62, SRZ ;  /* 0x00000000003e7805 */ /* 0x000fe4000001ff00 */
[----:B------:R-:W-:Y:S01]  /*2840*/  CS2R R64, SRZ ;  /* 0x0000000000407805 */ /* 0x000fe2000001ff00 */
[C---:B------:R-:W-:Y:S02]  /*2850*/  DFMA R60, R80.reuse, UR34, R60 ;  /* 0x00000022503c7c2b */ /* 0x040fe4000800003c */
[C---:B------:R-:W-:Y:S01]  /*2860*/  DFMA R56, R80.reuse, UR30, R56 ;  /* 0x0000001e50387c2b */ /* 0x040fe20008000038 */
[----:B--2---:R-:W2:Y:S01]  /*2870*/  @!P0 LDG.E.64.CONSTANT R62, desc[UR6][R126.64] ;  /* 0x000000067e3e8981 */ /* 0x004ea2000c1e9b00 */
[----:B------:R-:W-:-:S02]  /*2880*/  DFMA R2, R80, UR42, R2 ;  /* 0x0000002a50027c2b */ /* 0x000fc40008000002 */
[C---:B------:R-:W-:Y:S01]  /*2890*/  DFMA R14, R80.reuse, UR44, R14 ;  /* 0x0000002c500e7c2b */ /* 0x040fe2000800000e */
[----:B------:R0:W3:Y:S01]  /*28a0*/  @!P0 LDG.E.64.CONSTANT R64, desc[UR6][R126.64+0x58] ;  /* 0x000058067e408981 */ /* 0x0000e2000c1e9b00 */
[----:B------:R-:W-:Y:S02]  /*28b0*/  DFMA R58, R80, UR46, R58 ;  /* 0x0000002e503a7c2b */ /* 0x000fe4000800003a */
[C---:B------:R-:W-:Y:S01]  /*28c0*/  DFMA R70, R68.reuse, UR20, R70 ;  /* 0x0000001444467c2b */ /* 0x040fe20008000046 */
[----:B------:R-:W4:Y:S01]  /*28d0*/  LDS.64 R80, [R73+0x28] ;  /* 0x0000280049507984 */ /* 0x000f220000000a00 */
[C---:B------:R-:W-:Y:S02]  /*28e0*/  DFMA R74, R68.reuse, UR26, R74 ;  /* 0x0000001a444a7c2b */ /* 0x040fe4000800004a */
[----:B------:R-:W-:Y:S01]  /*28f0*/  DFMA R128, R68, UR24, R82 ;  /* 0x0000001844807c2b */ /* 0x000fe20008000052 */
[----:B------:R-:W-:Y:S02]  /*2900*/  R2UR UR44, R108 ;  /* 0x000000006c2c72ca */ /* 0x000fe400000e0000 */
[----:B0-----:R-:W-:-:S02]  /*2910*/  MOV.SPILL R126, UR46 ;  /* 0x0000002e007e7c02 */ /* 0x001fc40009000f00 */
[----:B------:R-:W-:Y:S02]  /*2920*/  R2UR UR45, R109 ;  /* 0x000000006d2d72ca */ /* 0x000fe400000e0000 */
[----:B------:R-:W-:Y:S02]  /*2930*/  R2UR UR46, R104 ;  /* 0x00000000682e72ca */ /* 0x000fe400000e0000 */
[----:B------:R-:W-:Y:S02]  /*2940*/  R2UR UR47, R105 ;  /* 0x00000000692f72ca */ /* 0x000fe400000e0000 */
[----:B-1----:R-:W-:Y:S01]  /*2950*/  ISETP.GE.AND P0, PT, R0, UR65, PT ;  /* 0x0000004100007c0c */ /* 0x002fe2000bf06270 */
[C---:B------:R-:W-:Y:S01]  /*2960*/  DFMA R82, R78.reuse, UR22, R70 ;  /* 0x000000164e527c2b */ /* 0x040fe20008000046 */
[----:B------:R-:W-:Y:S01]  /*2970*/  R2UR.FILL UR65, R76 ;  /* 0x000000004c4172ca */ /* 0x000fe200004e0000 */
        /* <DEDUP_REMOVED lines=11> */
[C-C-:B----4-:R-:W-:Y:S02]  /*2a30*/  DADD R84, R80.reuse, R80.reuse ;  /* 0x0000000050547229 */ /* 0x150fe40000000050 */
[----:B------:R-:W-:-:S06]  /*2a40*/  DADD R80, R80, -R80 ;  /* 0x0000000050507229 */ /* 0x000fcc0000000850 */
[----:B------:R-:W-:Y:S02]  /*2a50*/  DMUL R84, R84, 0.5 ;  /* 0x3fe0000054547828 */ /* 0x000fe40000000000 */
[----:B------:R-:W-:-:S06]  /*2a60*/  DFMA R82, R80, UR16, R82 ;  /* 0x0000001050527c2b */ /* 0x000fcc0008000052 */
[----:B------:R-:W-:-:S08]  /*2a70*/  DFMA R130, R84, UR18, R66 ;  /* 0x0000001254827c2b */ /* 0x000fd00008000042 */
[C-C-:B------:R-:W-:Y:S02]  /*2a80*/  DADD R66, R130.reuse, R82.reuse ;  /* 0x0000000082427229 */ /* 0x140fe40000000052 */
[----:B------:R-:W-:Y:S01]  /*2a90*/  DADD R82, R130, -R82 ;  /* 0x0000000082527229 */ /* 0x000fe20000000852 */
[----:B------:R-:W0:Y:S01]  /*2aa0*/  @!P0 LDC.64 R130, c[0x0][0x388] ;  /* 0x0000e200ff828b82 */ /* 0x000e220000000a00 */
[----:B------:R-:W-:-:S04]  /*2ab0*/  @!P0 IMAD R133, R0, 0x6c0, R87 ;  /* 0x000006c000858824 */ /* 0x000fc800078e0257 */
[----:B0-----:R-:W-:Y:S02]  /*2ac0*/  @!P0 IMAD.WIDE R132, R133, 0x8, R130 ;  /* 0x0000000885848825 */ /* 0x001fe400078e0282 */
[----:B---3--:R-:W-:-:S08]  /*2ad0*/  DMUL R82, R82, R64 ;  /* 0x0000004052527228 */ /* 0x008fd00000000000 */
[CCC-:B--2---:R-:W-:Y:S02]  /*2ae0*/  DFMA R64, R66.reuse, R62.reuse, -R82.reuse ;  /* 0x0000003e4240722b */ /* 0x1c4fe40000000852 */
[----:B------:R-:W-:Y:S01]  /*2af0*/  DFMA R62, R66, R62, R82 ;  /* 0x0000003e423e722b */ /* 0x000fe20000000052 */
[----:B------:R-:W-:Y:S02]  /*2b00*/  CS2R R82, SRZ ;  /* 0x0000000000527805 */ /* 0x000fe4000001ff00 */
[----:B------:R-:W-:-:S04]  /*2b10*/  CS2R R66, SRZ ;  /* 0x0000000000427805 */ /* 0x000fc8000001ff00 */
[----:B------:R-:W2:Y:S04]  /*2b20*/  @!P0 LDG.E.64.CONSTANT R82, desc[UR6][R132.64+0x50] ;  /* 0x0000500684528981 */ /* 0x000ea8000c1e9b00 */
[----:B------:R-:W3:Y:S01]  /*2b30*/  @!P0 LDG.E.64.CONSTANT R66, desc[UR6][R132.64+0x8] ;  /* 0x0000080684428981 */ /* 0x000ee2000c1e9b00 */
[----:B------:R-:W-:Y:S02]  /*2b40*/  DFMA R60, R84, UR10, R60 ;  /* 0x0000000a543c7c2b */ /* 0x000fe4000800003c */
[----:B------:R-:W-:-:S08]  /*2b50*/  DFMA R130, R80, UR8, R76 ;  /* 0x0000000850827c2b */ /* 0x000fd0000800004c */
        /* <DEDUP_REMOVED lines=13> */
[----:B------:R-:W-:-:S08]  /*2c30*/  DFMA R130, R80, UR72, R74 ;  /* 0x0000004850827c2b */ /* 0x000fd0000800004a */
[C-C-:B------:R-:W-:Y:S02]  /*2c40*/  DADD R74, R56.reuse, R130.reuse ;  /* 0x00000000384a7229 */ /* 0x140fe40000000082 */
[----:B------:R-:W-:Y:S01]  /*2c50*/  DADD R56, R56, -R130 ;  /* 0x0000000038387229 */ /* 0x000fe20000000882 */
[----:B------:R-:W1:Y:S01]  /*2c60*/  @!P0 LDC.64 R130, c[0x0][0x388] ;  /* 0x0000e200ff828b82 */ /* 0x000e620000000a00 */
[----:B0-----:R-:W-:-:S06]  /*2c70*/  @!P0 IMAD R135, R0, 0x6c0, R87 ;  /* 0x000006c000878824 */ /* 0x001fcc00078e0257 */
[----:B--2---:R-:W-:-:S08]  /*2c80*/  DMUL R82, R56, R82 ;  /* 0x0000005238527228 */ /* 0x004fd00000000000 */
[CCC-:B---3--:R-:W-:Y:S02]  /*2c90*/  DFMA R56, R74.reuse, R76.reuse, -R82.reuse ;  /* 0x0000004c4a38722b */ /* 0x1c8fe40000000852 */
[----:B------:R-:W-:Y:S01]  /*2ca0*/  DFMA R74, R74, R76, R82 ;  /* 0x0000004c4a4a722b */ /* 0x000fe20000000052 */
[----:B------:R-:W-:Y:S01]  /*2cb0*/  @!P0 IMAD R77, R0, 0x6c0, R87 ;  /* 0x000006c0004d8824 */ /* 0x000fe200078e0257 */
[----:B------:R-:W-:-:S03]  /*2cc0*/  CS2R R82, SRZ ;  /* 0x0000000000527805 */ /* 0x000fc6000001ff00 */
[----:B-1----:R-:W-:Y:S02]  /*2cd0*/  @!P0 IMAD.WIDE R76, R77, 0x8, R130 ;  /* 0x000000084d4c8825 */ /* 0x002fe400078e0282 */
[----:B------:R-:W0:Y:S03]  /*2ce0*/  @!P0 LDC.64 R130, c[0x0][0x388] ;  /* 0x0000e200ff828b82 */ /* 0x000e260000000a00 */
[----:B------:R-:W2:Y:S01]  /*2cf0*/  @!P0 LDG.E.64.CONSTANT R82, desc[UR6][R76.64+0x40] ;  /* 0x000040064c528981 */ /* 0x000ea2000c1e9b00 */
[----:B0-----:R-:W-:Y:S01]  /*2d00*/  @!P0 IMAD.WIDE R134, R135, 0x8, R130 ;  /* 0x0000000887868825 */ /* 0x001fe200078e0282 */
[----:B------:R-:W-:-:S06]  /*2d10*/  CS2R R130, SRZ ;  /* 0x0000000000827805 */ /* 0x000fcc000001ff00 */
[----:B------:R-:W3:Y:S01]  /*2d20*/  @!P0 LDG.E.64.CONSTANT R130, desc[UR6][R134.64+0x38] ;  /* 0x0000380686828981 */ /* 0x000ee2000c1e9b00 */
[----:B------:R-:W-:Y:S02]  /*2d30*/  DFMA R132, R84, UR48, R2 ;  /* 0x0000003054847c2b */ /* 0x000fe40008000002 */
[----:B------:R-:W-:Y:S02]  /*2d40*/  DFMA R68, R80, UR74, R68 ;  /* 0x0000004a50447c2b */ /* 0x000fe40008000044 */
[----:B------:R-:W-:-:S06]  /*2d50*/  DFMA R2, R84, UR50, R14 ;  /* 0x0000003254027c2b */ /* 0x000fcc000800000e */
[C-C-:B------:R-:W-:Y:S02]  /*2d60*/  DADD R14, R132.reuse, R68.reuse ;  /* 0x00000000840e7229 */ /* 0x140fe40000000044 */
[----:B------:R-:W-:Y:S02]  /*2d70*/  DADD R68, R132, -R68 ;  /* 0x0000000084447229 */ /* 0x000fe40000000844 */
[----:B------:R-:W-:Y:S02]  /*2d80*/  DFMA R132, R80, UR76, R70 ;  /* 0x0000004c50847c2b */ /* 0x000fe40008000046 */
[----:B------:R-:W-:Y:S01]  /*2d90*/  DFMA R58, R84, UR52, R58 ;  /* 0x00000034543a7c2b */ /* 0x000fe2000800003a */
[----:B------:R-:W-:-:S05]  /*2da0*/  CS2R R70, SRZ ;  /* 0x0000000000467805 */ /* 0x000fca000001ff00 */
[C-C-:B------:R-:W-:Y:S01]  /*2db0*/  DADD R84, R2.reuse, R132.reuse ;  /* 0x0000000002547229 */ /* 0x140fe20000000084 */
[----:B------:R-:W4:Y:S01]  /*2dc0*/  @!P0 LDG.E.64.CONSTANT R70, desc[UR6][R134.64+0x20] ;  /* 0x0000200686468981 */ /* 0x000f22000c1e9b00 */
[----:B------:R-:W-:Y:S01]  /*2dd0*/  DADD R132, R2, -R132 ;  /* 0x0000000002847229 */ /* 0x000fe20000000884 */
[----:B------:R-:W0:Y:S01]  /*2de0*/  @!P0 LDC.64 R2, c[0x0][0x388] ;  /* 0x0000e200ff028b82 */ /* 0x000e220000000a00 */
[----:B------:R-:W-:-:S04]  /*2df0*/  @!P0 IMAD R137, R0, 0x6c0, R87 ;  /* 0x000006c000898824 */ /* 0x000fc800078e0257 */
[----:B0-----:R-:W-:Y:S01]  /*2e00*/  @!P0 IMAD.WIDE R136, R137, 0x8, R2 ;  /* 0x0000000889888825 */ /* 0x001fe200078e0202 */
[----:B--2---:R-:W-:Y:S01]  /*2e10*/  DMUL R82, R68, R82 ;  /* 0x0000005244527228 */ /* 0x004fe20000000000 */
[----:B------:R-:W-:-:S06]  /*2e20*/  CS2R R68, SRZ ;  /* 0x0000000000447805 */ /* 0x000fcc000001ff00 */
[----:B------:R0:W2:Y:S02]  /*2e30*/  @!P0 LDG.E.64.CONSTANT R68, desc[UR6][R76.64+0x18] ;  /* 0x000018064c448981 */ /* 0x0000a4000c1e9b00 */
[----:B0-----:R-:W-:-:S06]  /*2e40*/  CS2R R76, SRZ ;  /* 0x00000000004c7805 */ /* 0x001fcc000001ff00 */
[----:B------:R-:W5:Y:S01]  /*2e50*/  @!P0 LDG.E.64.CONSTANT R76, desc[UR6][R136.64+0x28] ;  /* 0x00002806884c8981 */ /* 0x000f62000c1e9b00 */
[----:B---3--:R-:W-:Y:S01]  /*2e60*/  DMUL R132, R132, R130 ;  /* 0x0000008284847228 */ /* 0x008fe20000000000 */
[----:B------:R-:W-:-:S06]  /*2e70*/  CS2R R130, SRZ ;  /* 0x0000000000827805 */ /* 0x000fcc000001ff00 */
[----:B------:R-:W3:Y:S01]  /*2e80*/  @!P0 LDG.E.64.CONSTANT R130, desc[UR6][R136.64+0x30] ;  /* 0x0000300688828981 */ /* 0x000ee2000c1e9b00 */
[----:B------:R-:W-:Y:S02]  /*2e90*/  DFMA R78, R80, UR64, R78 ;  /* 0x00000040504e7c2b */ /* 0x000fe4000800004e */
[----:B------:R-:W-:Y:S01]  /*2ea0*/  DFMA R80, R36, R64, RZ ;  /* 0x000000402450722b */ /* 0x000fe200000000ff */
[----:B------:R-:W-:Y:S02]  /*2eb0*/  R2UR UR14, R96 ;  /* 0x00000000600e72ca */ /* 0x000fe400000e0000 */
[----:B------:R-:W-:-:S05]  /*2ec0*/  R2UR UR15, R97 ;  /* 0x00000000610f72ca */ /* 0x000fca00000e0000 */
[----:B------:R-:W-:Y:S01]  /*2ed0*/  DFMA R80, R40, R60, R80 ;  /* 0x0000003c2850722b */ /* 0x000fe20000000050 */
[----:B------:R-:W-:Y:S02]  /*2ee0*/  R2UR UR6, R98 ;  /* 0x00000000620672ca */ /* 0x000fe400000e0000 */
[----:B------:R-:W-:-:S05]  /*2ef0*/  R2UR UR7, R99 ;  /* 0x00000000630772ca */ /* 0x000fca00000e0000 */
[----:B------:R-:W-:Y:S01]  /*2f00*/  DFMA R80, R44, R56, R80 ;  /* 0x000000382c50722b */ /* 0x000fe20000000050 */
[----:B------:R-:W-:Y:S02]  /*2f10*/  MOV.SPILL R128, UR47 ;  /* 0x0000002f00807c02 */ /* 0x000fe40009000f00 */
[----:B------:R-:W-:Y:S02]  /*2f20*/  MOV.SPILL R127, UR46 ;  /* 0x0000002e007f7c02 */ /* 0x000fe40009000f00 */
[----:B------:R-:W-:Y:S02]  /*2f30*/  R2UR UR46, R100 ;  /* 0x00000000642e72ca */ /* 0x000fe400000e0000 */
[----:B------:R-:W-:Y:S02]  /*2f40*/  R2UR UR47, R101 ;  /* 0x00000000652f72ca */ /* 0x000fe400000e0000 */
[C---:B------:R-:W-:Y:S01]  /*2f50*/  ISETP.GE.U32.AND P1, PT, R72.reuse, 0x17, PT ;  /* 0x000000174800780c */ /* 0x040fe20003f26070 */
[----:B------:R-:W-:Y:S01]  /*2f60*/  VIADD R72, R72, 0x79 ;  /* 0x0000007948487836 */ /* 0x000fe20000000000 */
[----:B--2---:R-:W-:-:S02]  /*2f70*/  DFMA R2, R14, R68, -R82 ;  /* 0x000000440e02722b */ /* 0x004fc40000000852 */
[----:B------:R-:W-:Y:S02]  /*2f80*/  DFMA R82, R14, R68, R82 ;  /* 0x000000440e52722b */ /* 0x000fe40000000052 */
[CCC-:B----4-:R-:W-:Y:S02]  /*2f90*/  DFMA R14, R84.reuse, R70.reuse, -R132.reuse ;  /* 0x00000046540e722b */ /* 0x1d0fe40000000884 */
[----:B------:R-:W-:Y:S02]  /*2fa0*/  DFMA R68, R84, R70, R132 ;  /* 0x000000465444722b */ /* 0x000fe40000000084 */
[C-C-:B------:R-:W-:Y:S02]  /*2fb0*/  DADD R70, R58.reuse, R78.reuse ;  /* 0x000000003a467229 */ /* 0x140fe4000000004e */
[----:B------:R-:W-:Y:S02]  /*2fc0*/  DADD R58, R58, -R78 ;  /* 0x000000003a3a7229 */ /* 0x000fe4000000084e */
[----:B------:R-:W-:-:S08]  /*2fd0*/  DFMA R78, R4, R62, RZ ;  /* 0x0000003e044e722b */ /* 0x000fd000000000ff */
[----:B------:R-:W-:Y:S02]  /*2fe0*/  DFMA R78, R8, R66, R78 ;  /* 0x00000042084e722b */ /* 0x000fe4000000004e */
[----:B------:R-:W-:-:S06]  /*2ff0*/  DFMA R132, R12, R62, RZ ;  /* 0x0000003e0c84722b */ /* 0x000fcc00000000ff */
[----:B------:R-:W-:Y:S02]  /*3000*/  DFMA R84, R16, R74, R78 ;  /* 0x0000004a1054722b */ /* 0x000fe4000000004e */
[----:B---3--:R-:W-:Y:S02]  /*3010*/  DMUL R130, R58, R130 ;  /* 0x000000823a827228 */ /* 0x008fe40000000000 */
[----:B------:R-:W-:Y:S02]  /*3020*/  DFMA R80, R48, R2, R80 ;  /* 0x000000023050722b */ /* 0x000fe40000000050 */
[----:B------:R-:W-:Y:S02]  /*3030*/  DFMA R132, R66, UR14, R132 ;  /* 0x0000000e42847c2b */ /* 0x000fe40008000084 */
[----:B------:R-:W-:Y:S01]  /*3040*/  DFMA R84, R20, R82, R84 ;  /* 0x000000521454722b */ /* 0x000fe20000000054 */
[----:B------:R-:W-:Y:S02]  /*3050*/  R2UR.FILL UR15, R111 ;  /* 0x000000006f0f72ca */ /* 0x000fe400004e0000 */
[----:B------:R-:W-:Y:S01]  /*3060*/  R2UR.FILL UR14, R116 ;  /* 0x00000000740e72ca */ /* 0x000fe200004e0000 */
[----:B-----5:R-:W-:-:S02]  /*3070*/  DFMA R58, R70, R76, -R130 ;  /* 0x0000004c463a722b */ /* 0x020fc40000000882 */
[----:B------:R-:W-:Y:S02]  /*3080*/  DFMA R70, R70, R76, R130 ;  /* 0x0000004c4646722b */ /* 0x000fe40000000082 */
[C---:B------:R-:W-:Y:S02]  /*3090*/  DFMA R130, R62.reuse, R6, RZ ;  /* 0x000000063e82722b */ /* 0x040fe400000000ff */
[C---:B------:R-:W-:Y:S02]  /*30a0*/  DFMA R78, R62.reuse, UR28, RZ ;  /* 0x0000001c3e4e7c2b */ /* 0x040fe400080000ff */
[C---:B------:R-:W-:Y:S02]  /*30b0*/  DFMA R76, R62.reuse, UR36, RZ ;  /* 0x000000243e4c7c2b */ /* 0x040fe400080000ff */
[----:B------:R-:W-:Y:S02]  /*30c0*/  DFMA R62, R62, UR18, RZ ;  /* 0x000000123e3e7c2b */ /* 0x000fe400080000ff */
[----:B------:R-:W-:-:S02]  /*30d0*/  DFMA R84, R24, R68, R84 ;  /* 0x000000441854722b */ /* 0x000fc40000000054 */
[----:B------:R-:W-:Y:S02]  /*30e0*/  DFMA R80, R52, R14, R80 ;  /* 0x0000000e3450722b */ /* 0x000fe40000000050 */
[----:B------:R-:W-:Y:S01]  /*30f0*/  DFMA R132, R74, UR6, R132 ;  /* 0x000000064a847c2b */ /* 0x000fe20008000084 */
[----:B------:R-:W-:Y:S02]  /*3100*/  R2UR.FILL UR7, R114 ;  /* 0x00000000720772ca */ /* 0x000fe400004e0000 */
[----:B------:R-:W-:Y:S01]  /*3110*/  R2UR.FILL UR6, R123 ;  /* 0x000000007b0672ca */ /* 0x000fe200004e0000 */
[C---:B------:R-:W-:Y:S02]  /*3120*/  DFMA R130, R66.reuse, R10, R130 ;  /* 0x0000000a4282722b */ /* 0x040fe40000000082 */
[C---:B------:R-:W-:Y:S02]  /*3130*/  DFMA R78, R66.reuse, UR14, R78 ;  /* 0x0000000e424e7c2b */ /* 0x040fe4000800004e */
        /* <DEDUP_REMOVED lines=8> */
[C-C-:B------:R-:W-:Y:S02]  /*31c0*/  DADD R74, R84.reuse, -R80.reuse ;  /* 0x00000000544a7229 */ /* 0x140fe40000000850 */
[----:B------:R-:W-:Y:S02]  /*31d0*/  DADD R76, R84, R80 ;  /* 0x00000000544c7229 */ /* 0x000fe40000000050 */
[----:B------:R-:W-:-:S08]  /*31e0*/  DFMA R80, R64, UR20, RZ ;  /* 0x0000001440507c2b */ /* 0x000fd000080000ff */
[----:B------:R-:W-:Y:S01]  /*31f0*/  DFMA R80, R60, UR26, R80 ;  /* 0x0000001a3c507c2b */ /* 0x000fe20008000050 */
[----:B------:R-:W-:-:S07]  /*3200*/  R2UR.FILL UR31, R112 ;  /* 0x00000000701f72ca */ /* 0x000fce00004e0000 */
[----:B------:R-:W-:Y:S01]  /*3210*/  DFMA R80, R56, UR24, R80 ;  /* 0x0000001838507c2b */ /* 0x000fe20008000050 */
[----:B------:R-:W-:Y:S01]  /*3220*/  R2UR.FILL UR25, R113 ;  /* 0x00000000711972ca */ /* 0x000fe200004e0000 */
[----:B------:R-:W-:Y:S01]  /*3230*/  DFMA R112, R64, UR22, RZ ;  /* 0x0000001640707c2b */ /* 0x000fe200080000ff */
[----:B------:R-:W-:-:S07]  /*3240*/  R2UR.FILL UR30, R121 ;  /* 0x00000000791e72ca */ /* 0x000fce00004e0000 */
[----:B------:R-:W-:Y:S01]  /*3250*/  DFMA R112, R60, UR12, R112 ;  /* 0x0000000c3c707c2b */ /* 0x000fe20008000070 */
[----:B------:R-:W-:Y:S02]  /*3260*/  R2UR.FILL UR35, R115 ;  /* 0x00000000732372ca */ /* 0x000fe400004e0000 */
[----:B------:R-:W-:-:S05]  /*3270*/  R2UR.FILL UR34, R124 ;  /* 0x000000007c2272ca */ /* 0x000fca00004e0000 */
[----:B------:R-:W-:Y:S02]  /*3280*/  DFMA R112, R56, UR4, R112 ;  /* 0x0000000438707c2b */ /* 0x000fe40008000070 */
[----:B------:R-:W-:Y:S01]  /*3290*/  DFMA R66, R82, UR30, R66 ;  /* 0x0000001e52427c2b */ /* 0x000fe20008000042 */
[----:B------:R-:W-:Y:S02]  /*32a0*/  R2UR.FILL UR37, R122 ;  /* 0x000000007a2572ca */ /* 0x000fe400004e0000 */
[----:B------:R-:W-:-:S03]  /*32b0*/  R2UR.FILL UR36, R120 ;  /* 0x00000000782472ca */ /* 0x000fc600004e0000 */
[----:B------:R-:W-:Y:S02]  /*32c0*/  DFMA R112, R2, UR38, R112 ;  /* 0x0000002602707c2b */ /* 0x000fe40008000070 */
[----:B------:R-:W-:Y:S02]  /*32d0*/  DFMA R66, R68, UR34, R66 ;  /* 0x0000002244427c2b */ /* 0x000fe40008000042 */
[----:B------:R-:W-:-:S04]  /*32e0*/  DFMA R132, R82, UR46, R132 ;  /* 0x0000002e52847c2b */ /* 0x000fc80008000084 */
[----:B------:R-:W-:Y:S01]  /*32f0*/  DFMA R112, R14, UR56, R112 ;  /* 0x000000380e707c2b */ /* 0x000fe20008000070 */
[----:B------:R-:W-:Y:S02]  /*3300*/  R2UR UR46, R102 ;  /* 0x00000000662e72ca */ /* 0x000fe400000e0000 */
[----:B------:R-:W-:Y:S01]  /*3310*/  R2UR UR47, R103 ;  /* 0x00000000672f72ca */ /* 0x000fe200000e0000 */
[----:B------:R-:W-:-:S04]  /*3320*/  DFMA R114, R70, UR36, R66 ;  /* 0x0000002446727c2b */ /* 0x000fc80008000042 */
        /* <DEDUP_REMOVED lines=19> */
[C---:B------:R-:W-:Y:S02]  /*3460*/  DFMA R78, R2.reuse, R50, R78 ;  /* 0x00000032024e722b */ /* 0x040fe4000000004e */
[C---:B------:R-:W-:Y:S02]  /*3470*/  DFMA R80, R2.reuse, UR40, R80 ;  /* 0x0000002802507c2b */ /* 0x040fe40008000050 */
[----:B------:R-:W-:Y:S02]  /*3480*/  DFMA R114, R2, UR68, R114 ;  /* 0x0000004402727c2b */ /* 0x000fe40008000072 */
[----:B------:R-:W-:Y:S02]  /*3490*/  DFMA R82, R82, UR48, R134 ;  /* 0x0000003052527c2b */ /* 0x000fe40008000086 */
        /* <DEDUP_REMOVED lines=11> */
[----:B------:R-:W-:Y:S02]  /*3550*/  DFMA R82, R68, UR50, R82 ;  /* 0x0000003244527c2b */ /* 0x000fe40008000052 */
[----:B------:R-:W-:Y:S02]  /*3560*/  DFMA R64, R14, UR76, R64 ;  /* 0x0000004c0e407c2b */ /* 0x000fe40008000040 */
[C---:B------:R-:W-:Y:S02]  /*3570*/  DFMA R130, R70.reuse, R30, R130 ;  /* 0x0000001e4682722b */ /* 0x040fe40000000082 */
[----:B------:R-:W-:Y:S02]  /*3580*/  DFMA R132, R70, UR26, R132 ;  /* 0x0000001a46847c2b */ /* 0x000fe40008000084 */
[----:B------:R-:W-:-:S02]  /*3590*/  DFMA R84, R58, UR54, R78 ;  /* 0x000000363a547c2b */ /* 0x000fc4000800004e */
[----:B------:R-:W-:Y:S02]  /*35a0*/  DFMA R86, R58, UR62, R80 ;  /* 0x0000003e3a567c2b */ /* 0x000fe40008000050 */
[----:B------:R-:W-:Y:S02]  /*35b0*/  DFMA R62, R70, UR46, R62 ;  /* 0x0000002e463e7c2b */ /* 0x000fe4000800003e */
[----:B------:R-:W-:Y:S02]  /*35c0*/  DFMA R114, R58, UR66, R114 ;  /* 0x000000423a727c2b */ /* 0x000fe40008000072 */
[----:B------:R-:W-:Y:S02]  /*35d0*/  DFMA R82, R70, UR52, R82 ;  /* 0x0000003446527c2b */ /* 0x000fe40008000052 */
[----:B------:R-:W-:Y:S02]  /*35e0*/  DFMA R64, R58, UR64, R64 ;  /* 0x000000403a407c2b */ /* 0x000fe40008000040 */
[----:B------:R-:W-:-:S02]  /*35f0*/  DADD R78, R130, -R84 ;  /* 0x00000000824e7229 */ /* 0x000fc40000000854 */
[----:B------:R-:W-:Y:S02]  /*3600*/  DADD R80, R132, -R86 ;  /* 0x0000000084507229 */ /* 0x000fe40000000856 */
[----:B------:R-:W-:Y:S02]  /*3610*/  DADD R2, R62, -R114 ;  /* 0x000000003e027229 */ /* 0x000fe40000000872 */
        /* <DEDUP_REMOVED lines=16> */
.L_x_168:
[----:B------:R-:W-:Y:S05]  /*3720*/  BSYNC.RECONVERGENT B0 ;  /* 0x0000000000007941 */ /* 0x000fea0003800200 */
.L_x_167:
[----:B------:R-:W3:Y:S01]  /*3730*/  S2R R0, SR_TID.X ;  /* 0x0000000000007919 */ /* 0x000ee20000002100 */
[----:B------:R-:W-:Y:S01]  /*3740*/  BSSY.RECONVERGENT B0, `(.L_x_170) ;  /* 0x00000c0000007945 */ /* 0x000fe20003800200 */
[----:B------:R-:W-:Y:S01]  /*3750*/  BAR.SYNC.DEFER_BLOCKING 0x0 ;  /* 0x0000000000007b1d */ /* 0x000fe20000010000 */
[----:B---3--:R-:W-:-:S13]  /*3760*/  ISETP.GT.U32.AND P1, PT, R0, 0x83, PT ;  /* 0x000000830000780c */ /* 0x008fda0003f24070 */
[----:B------:R-:W-:Y:S05]  /*3770*/  @P1 BRA `(.L_x_171) ;  /* 0x0000000800f01947 */ /* 0x000fea0003800000 */
[----:B01----:R-:W0:Y:S01]  /*3780*/  S2R R14, SR_CgaCtaId ;  /* 0x00000000000e7919 */ /* 0x003e220000008800 */
[----:B--2---:R-:W-:Y:S01]  /*3790*/  MOV R3, 0x400 ;  /* 0x0000040000037802 */ /* 0x004fe20000000f00 */
[----:B------:R-:W1:Y:S03]  /*37a0*/  S2R R2, SR_TID.Y ;  /* 0x0000000000027919 */ /* 0x000e660000002200 */
[----:B0-----:R-:W-:Y:S01]  /*37b0*/  LEA R15, R14, R3, 0x18 ;  /* 0x000000030e0f7211 */ /* 0x001fe200078ec0ff */
[----:B------:R-:W-:-:S04]  /*37c0*/  IMAD.MOV.U32 R3, RZ, RZ, R0 ;  /* 0x000000ffff037224 */ /* 0x000fc800078e0000 */
[----:B-1----:R-:W-:-:S07]  /*37d0*/  IMAD R2, R2, 0x3a80, R15 ;  /* 0x00003a8002027824 */ /* 0x002fce00078e020f */
.L_x_172:
        /* <DEDUP_REMOVED lines=55> */
[-C--:B------:R-:W-:Y:S02]  /*3b50*/  DFMA R82, R12, R60.reuse, RZ ;  /* 0x0000003c0c52722b */ /* 0x080fe400000000ff */
[----:B------:R-:W-:Y:S01]  /*3b60*/  DFMA R76, R4, R60, RZ ;  /* 0x0000003c044c722b */ /* 0x000fe200000000ff */
[----:B------:R-:W0:Y:S01]  /*3b70*/  LDS.64 R64, [R14+0x2d8] ;  /* 0x0002d8000e407984 */ /* 0x000e220000000a00 */
[----:B------:R-:W-:-:S02]  /*3b80*/  DFMA R116, R60, UR28, RZ ;  /* 0x0000001c3c747c2b */ /* 0x000fc400080000ff */
[C---:B------:R-:W-:Y:S02]  /*3b90*/  DFMA R80, R70.reuse, R10, R78 ;  /* 0x0000000a4650722b */ /* 0x040fe4000000004e */
[----:B------:R-:W-:Y:S01]  /*3ba0*/  DFMA R84, R70, UR66, R82 ;  /* 0x0000004246547c2b */ /* 0x000fe20008000052 */
[----:B------:R-:W-:Y:S01]  /*3bb0*/  LDS.64 R78, [R14+0x208] ;  /* 0x000208000e4e7984 */ /* 0x000fe20000000a00 */
[C---:B------:R-:W-:Y:S01]  /*3bc0*/  DFMA R118, R60.reuse, UR54, RZ ;  /* 0x000000363c767c2b */ /* 0x040fe200080000ff */
[----:B------:R-:W-:Y:S01]  /*3bd0*/  R2UR UR54, R100 ;  /* 0x00000000643672ca */ /* 0x000fe200000e0000 */
[----:B------:R-:W-:Y:S01]  /*3be0*/  DFMA R60, R60, UR18, RZ ;  /* 0x000000123c3c7c2b */ /* 0x000fe200080000ff */
[----:B------:R-:W1:Y:S01]  /*3bf0*/  LDS.64 R82, [R14+0x270] ;  /* 0x000270000e527984 */ /* 0x000e620000000a00 */
[----:B------:R-:W-:Y:S01]  /*3c00*/  DFMA R76, R8, R70, R76 ;  /* 0x00000046084c722b */ /* 0x000fe2000000004c */
[----:B------:R-:W-:Y:S01]  /*3c10*/  R2UR UR55, R101 ;  /* 0x00000000653772ca */ /* 0x000fe200000e0000 */
[C---:B------:R-:W-:Y:S01]  /*3c20*/  DFMA R116, R70.reuse, UR14, R116 ;  /* 0x0000000e46747c2b */ /* 0x040fe20008000074 */
[----:B------:R-:W-:Y:S01]  /*3c30*/  R2UR UR66, R108 ;  /* 0x000000006c4272ca */ /* 0x000fe200000e0000 */
[C---:B------:R-:W-:Y:S01]  /*3c40*/  DFMA R118, R70.reuse, UR62, R118 ;  /* 0x0000003e46767c2b */ /* 0x040fe20008000076 */
[----:B------:R-:W-:Y:S01]  /*3c50*/  R2UR UR62, R104 ;  /* 0x00000000683e72ca */ /* 0x000fe200000e0000 */
[----:B------:R-:W-:Y:S01]  /*3c60*/  DFMA R120, R70, UR10, R60 ;  /* 0x0000000a46787c2b */ /* 0x000fe2000800003c */
[----:B------:R-:W-:Y:S01]  /*3c70*/  R2UR UR63, R105 ;  /* 0x00000000693f72ca */ /* 0x000fe200000e0000 */
[C-C-:B--2---:R-:W-:Y:S01]  /*3c80*/  DADD R70, R72.reuse, R74.reuse ;  /* 0x0000000048467229 */ /* 0x144fe2000000004a */
[----:B------:R-:W-:Y:S01]  /*3c90*/  R2UR UR67, R109 ;  /* 0x000000006d4372ca */ /* 0x000fe200000e0000 */
[----:B------:R-:W-:-:S06]  /*3ca0*/  DADD R60, R72, -R74 ;  /* 0x00000000483c7229 */ /* 0x000fcc000000084a */
[----:B------:R-:W-:Y:S02]  /*3cb0*/  DFMA R76, R16, R70, R76 ;  /* 0x00000046104c722b */ /* 0x000fe4000000004c */
[C---:B------:R-:W-:Y:S02]  /*3cc0*/  DFMA R80, R70.reuse, R18, R80 ;  /* 0x000000124650722b */ /* 0x040fe40000000050 */
        /* <DEDUP_REMOVED lines=8> */
[----:B---3--:R-:W-:-:S02]  /*3d50*/  DADD R70, R62, R68 ;  /* 0x000000003e467229 */ /* 0x008fc40000000044 */
[----:B------:R-:W-:-:S06]  /*3d60*/  DADD R62, R62, -R68 ;  /* 0x000000003e3e7229 */ /* 0x000fcc0000000844 */
[----:B------:R-:W-:Y:S02]  /*3d70*/  DFMA R74, R20, R70, R76 ;  /* 0x00000046144a722b */ /* 0x000fe4000000004c */
[----:B------:R-:W-:Y:S02]  /*3d80*/  DFMA R80, R70, R22, R80 ;  /* 0x000000164650722b */ /* 0x000fe40000000050 */
[----:B0-----:R-:W-:Y:S02]  /*3d90*/  DADD R76, R66, R64 ;  /* 0x00000000424c7229 */ /* 0x001fe40000000040 */
[C---:B------:R-:W-:Y:S01]  /*3da0*/  DFMA R72, R70.reuse, UR54, R84 ;  /* 0x0000003646487c2b */ /* 0x040fe20008000054 */
[----:B------:R-:W-:Y:S01]  /*3db0*/  R2UR UR54, R94 ;  /* 0x000000005e3672ca */ /* 0x000fe200000e0000 */
[C---:B------:R-:W-:Y:S01]  /*3dc0*/  DFMA R116, R70.reuse, UR30, R116 ;  /* 0x0000001e46747c2b */ /* 0x040fe20008000074 */
[----:B------:R-:W-:Y:S01]  /*3dd0*/  R2UR UR55, R95 ;  /* 0x000000005f3772ca */ /* 0x000fe200000e0000 */
[----:B------:R-:W-:-:S02]  /*3de0*/  DFMA R68, R70, UR42, R118 ;  /* 0x0000002a46447c2b */ /* 0x000fc40008000076 */
[----:B------:R-:W-:Y:S02]  /*3df0*/  DFMA R120, R70, UR48, R120 ;  /* 0x0000003046787c2b */ /* 0x000fe40008000078 */
[----:B------:R-:W-:Y:S02]  /*3e00*/  DADD R64, R66, -R64 ;  /* 0x0000000042407229 */ /* 0x000fe40000000840 */
[----:B------:R-:W-:Y:S02]  /*3e10*/  DFMA R66, R76, R26, R80 ;  /* 0x0000001a4c42722b */ /* 0x000fe40000000050 */
[----:B------:R-:W-:Y:S02]  /*3e20*/  DFMA R74, R24, R76, R74 ;  /* 0x0000004c184a722b */ /* 0x000fe4000000004a */
[C---:B------:R-:W-:Y:S02]  /*3e30*/  DFMA R72, R76.reuse, UR24, R72 ;  /* 0x000000184c487c2b */ /* 0x040fe40008000048 */
[----:B------:R-:W-:-:S02]  /*3e40*/  DFMA R70, R76, UR34, R116 ;  /* 0x000000224c467c2b */ /* 0x000fc40008000074 */
[----:B------:R-:W-:Y:S02]  /*3e50*/  DFMA R68, R76, UR44, R68 ;  /* 0x0000002c4c447c2b */ /* 0x000fe40008000044 */
[----:B-1----:R-:W-:Y:S02]  /*3e60*/  DADD R80, R78, R82 ;  /* 0x000000004e507229 */ /* 0x002fe40000000052 */
[----:B------:R-:W-:Y:S02]  /*3e70*/  DFMA R76, R76, UR50, R120 ;  /* 0x000000324c4c7c2b */ /* 0x000fe40008000078 */
[----:B------:R-:W-:Y:S02]  /*3e80*/  DADD R78, R78, -R82 ;  /* 0x000000004e4e7229 */ /* 0x000fe40000000852 */
[----:B------:R-:W-:Y:S02]  /*3e90*/  DFMA R82, R36, R56, RZ ;  /* 0x000000382452722b */ /* 0x000fe400000000ff */
[----:B------:R-:W-:-:S02]  /*3ea0*/  DFMA R84, R56, R38, RZ ;  /* 0x000000263854722b */ /* 0x000fc400000000ff */
[C---:B------:R-:W-:Y:S02]  /*3eb0*/  DFMA R116, R56.reuse, UR20, RZ ;  /* 0x0000001438747c2b */ /* 0x040fe400080000ff */
[C---:B------:R-:W-:Y:S02]  /*3ec0*/  DFMA R118, R56.reuse, UR22, RZ ;  /* 0x0000001638767c2b */ /* 0x040fe400080000ff */
[C---:B------:R-:W-:Y:S01]  /*3ed0*/  DFMA R120, R56.reuse, UR64, RZ ;  /* 0x0000004038787c2b */ /* 0x040fe200080000ff */
[----:B------:R-:W-:Y:S01]  /*3ee0*/  R2UR.FILL UR65, R115 ;  /* 0x00000000734172ca */ /* 0x000fe200004e0000 */
[----:B------:R-:W-:Y:S01]  /*3ef0*/  DFMA R56, R56, UR16, RZ ;  /* 0x0000001038387c2b */ /* 0x000fe200080000ff */
[----:B------:R-:W-:Y:S01]  /*3f00*/  R2UR.FILL UR64, R114 ;  /* 0x00000000724072ca */ /* 0x000fe200004e0000 */
[----:B------:R-:W-:Y:S02]  /*3f10*/  DFMA R82, R40, R58, R82 ;  /* 0x0000003a2852722b */ /* 0x000fe40000000052 */
[----:B------:R-:W-:-:S02]  /*3f20*/  DFMA R84, R58, R42, R84 ;  /* 0x0000002a3a54722b */ /* 0x000fc40000000054 */
[C---:B------:R-:W-:Y:S01]  /*3f30*/  DFMA R116, R58.reuse, UR54, R116 ;  /* 0x000000363a747c2b */ /* 0x040fe20008000074 */
[----:B------:R-:W-:Y:S01]  /*3f40*/  R2UR.FILL UR55, R111 ;  /* 0x000000006f3772ca */ /* 0x000fe200004e0000 */
[C---:B------:R-:W-:Y:S01]  /*3f50*/  DFMA R56, R58.reuse, UR8, R56 ;  /* 0x000000083a387c2b */ /* 0x040fe20008000038 */
[----:B------:R-:W-:Y:S01]  /*3f60*/  R2UR.FILL UR54, R113 ;  /* 0x00000000713672ca */ /* 0x000fe200004e0000 */
[C---:B------:R-:W-:Y:S02]  /*3f70*/  DFMA R118, R58.reuse, UR12, R118 ;  /* 0x0000000c3a767c2b */ /* 0x040fe40008000076 */
[----:B------:R-:W-:Y:S01]  /*3f80*/  DFMA R120, R58, UR62, R120 ;  /* 0x0000003e3a787c2b */ /* 0x000fe20008000078 */
[----:B------:R-:W-:Y:S01]  /*3f90*/  R2UR.FILL UR63, R110 ;  /* 0x000000006e3f72ca */ /* 0x000fe200004e0000 */
[----:B------:R-:W-:Y:S01]  /*3fa0*/  DFMA R82, R44, R60, R82 ;  /* 0x0000003c2c52722b */ /* 0x000fe20000000052 */
[----:B------:R-:W-:Y:S01]  /*3fb0*/  R2UR.FILL UR62, R112 ;  /* 0x00000000703e72ca */ /* 0x000fe200004e0000 */
[----:B------:R-:W-:-:S02]  /*3fc0*/  DFMA R56, R60, UR72, R56 ;  /* 0x000000483c387c2b */ /* 0x000fc40008000038 */
[C---:B------:R-:W-:Y:S02]  /*3fd0*/  DFMA R84, R60.reuse, R46, R84 ;  /* 0x0000002e3c54722b */ /* 0x040fe40000000054 */
[C---:B------:R-:W-:Y:S01]  /*3fe0*/  DFMA R116, R60.reuse, UR60, R116 ;  /* 0x0000003c3c747c2b */ /* 0x040fe20008000074 */
[----:B------:R-:W-:Y:S01]  /*3ff0*/  R2UR.FILL UR61, R15 ;  /* 0x000000000f3d72ca */ /* 0x000fe200004e0000 */
[C---:B------:R-:W-:Y:S01]  /*4000*/  DFMA R118, R60.reuse, UR4, R118 ;  /* 0x000000043c767c2b */ /* 0x040fe20008000076 */
[----:B------:R-:W-:Y:S01]  /*4010*/  R2UR.FILL UR60, R34 ;  /* 0x00000000223c72ca */ /* 0x000fe200004e0000 */
[----:B------:R-:W-:Y:S01]  /*4020*/  DFMA R120, R60, UR66, R120 ;  /* 0x000000423c787c2b */ /* 0x000fe20008000078 */
[----:B------:R-:W-:Y:S01]  /*4030*/  R2UR.FILL UR67, R86 ;  /* 0x00000000564372ca */ /* 0x000fe200004e0000 */
[----:B------:R-:W-:Y:S01]  /*4040*/  DFMA R56, R62, UR74, R56 ;  /* 0x0000004a3e387c2b */ /* 0x000fe20008000038 */
[----:B------:R-:W-:Y:S01]  /*4050*/  R2UR.FILL UR66, R87 ;  /* 0x00000000574272ca */ /* 0x000fe200004e0000 */
[----:B------:R-:W-:-:S02]  /*4060*/  DFMA R82, R48, R62, R82 ;  /* 0x0000003e3052722b */ /* 0x000fc40000000052 */
[C---:B------:R-:W-:Y:S02]  /*4070*/  DFMA R84, R62.reuse, R50, R84 ;  /* 0x000000323e54722b */ /* 0x040fe40000000054 */
[C---:B------:R-:W-:Y:S02]  /*4080*/  DFMA R116, R62.reuse, UR40, R116 ;  /* 0x000000283e747c2b */ /* 0x040fe40008000074 */
[C---:B------:R-:W-:Y:S02]  /*4090*/  DFMA R118, R62.reuse, UR38, R118 ;  /* 0x000000263e767c2b */ /* 0x040fe40008000076 */
[----:B------:R-:W-:Y:S02]  /*40a0*/  DFMA R120, R62, UR68, R120 ;  /* 0x000000443e787c2b */ /* 0x000fe40008000078 */
[----:B------:R-:W-:Y:S02]  /*40b0*/  DFMA R56, R64, UR76, R56 ;  /* 0x0000004c40387c2b */ /* 0x000fe40008000038 */
[----:B------:R-:W-:-:S02]  /*40c0*/  DFMA R82, R52, R64, R82 ;  /* 0x000000403452722b */ /* 0x000fc40000000052 */
[C---:B------:R-:W-:Y:S02]  /*40d0*/  DFMA R84, R64.reuse, R54, R84 ;  /* 0x000000364054722b */ /* 0x040fe40000000054 */
[C---:B------:R-:W-:Y:S02]  /*40e0*/  DFMA R116, R64.reuse, UR58, R116 ;  /* 0x0000003a40747c2b */ /* 0x040fe40008000074 */
[C---:B------:R-:W-:Y:S02]  /*40f0*/  DFMA R118, R64.reuse, UR56, R118 ;  /* 0x0000003840767c2b */ /* 0x040fe40008000076 */
[----:B------:R-:W-:Y:S02]  /*4100*/  DFMA R120, R64, UR70, R120 ;  /* 0x0000004640787c2b */ /* 0x000fe40008000078 */
[----:B------:R-:W-:Y:S02]  /*4110*/  DFMA R76, R80, UR52, R76 ;  /* 0x00000034504c7c2b */ /* 0x000fe4000800004c */
[----:B------:R-:W-:-:S02]  /*4120*/  DFMA R56, R78, UR64, R56 ;  /* 0x000000404e387c2b */ /* 0x000fc40008000038 */
[----:B------:R-:W-:Y:S02]  /*4130*/  DFMA R74, R28, R80, R74 ;  /* 0x000000501c4a722b */ /* 0x000fe4000000004a */
[C---:B------:R-:W-:Y:S02]  /*4140*/  DFMA R66, R80.reuse, R30, R66 ;  /* 0x0000001e5042722b */ /* 0x040fe40000000042 */
        /* <DEDUP_REMOVED lines=31> */
.L_x_171:
[----:B------:R-:W-:Y:S05]  /*4340*/  BSYNC.RECONVERGENT B0 ;  /* 0x0000000000007941 */ /* 0x000fea0003800200 */
.L_x_170:
[----:B------:R-:W-:Y:S01]  /*4350*/  BAR.SYNC.DEFER_BLOCKING 0x0 ;  /* 0x0000000000007b1d */ /* 0x000fe20000010000 */
[----:B-12---:R-:W-:Y:S02]  /*4360*/  MOV.SPILL R80, UR55 ;  /* 0x0000003700507c02 */ /* 0x006fe40009000f00 */
[----:B0-----:R-:W-:Y:S02]  /*4370*/  MOV.SPILL R2, UR65 ;  /* 0x0000004100027c02 */ /* 0x001fe40009000f00 */
[----:B------:R-:W-:-:S03]  /*4380*/  MOV.SPILL R34, UR64 ;  /* 0x0000004000227c02 */ /* 0x000fc60009000f00 */
[----:B------:R-:W0:Y:S01]  /*4390*/  S2UR UR55, SR_CTAID.X ;  /* 0x00000000003779c3 */ /* 0x000e220000002500 */
[----:B------:R-:W-:Y:S01]  /*43a0*/  R2UR UR64, R90 ;  /* 0x000000005a4072ca */ /* 0x000fe200000e0000 */
[----:B------:R-:W0:Y:S01]  /*43b0*/  S2R R3, SR_TID.Y ;  /* 0x0000000000037919 */ /* 0x000e220000002200 */
[----:B------:R-:W-:Y:S02]  /*43c0*/  R2UR UR65, R91 ;  /* 0x000000005b4172ca */ /* 0x000fe400000e0000 */
[----:B------:R-:W-:Y:S02]  /*43d0*/  MOV.SPILL R78, UR63 ;  /* 0x0000003f004e7c02 */ /* 0x000fe40009000f00 */
[----:B------:R-:W-:Y:S02]  /*43e0*/  MOV.SPILL R79, UR62 ;  /* 0x0000003e004f7c02 */ /* 0x000fe40009000f00 */
[----:B------:R-:W-:Y:S02]  /*43f0*/  R2UR UR62, R102 ;  /* 0x00000000663e72ca */ /* 0x000fe400000e0000 */
[----:B------:R-:W-:-:S02]  /*4400*/  R2UR UR63, R103 ;  /* 0x00000000673f72ca */ /* 0x000fc400000e0000 */
[----:B------:R-:W-:Y:S02]  /*4410*/  MOV.SPILL R81, UR54 ;  /* 0x0000003600517c02 */ /* 0x000fe40009000f00 */
[----:B---3--:R-:W-:Y:S02]  /*4420*/  MOV.SPILL R76, UR61 ;  /* 0x0000003d004c7c02 */ /* 0x008fe40009000f00 */
[----:B------:R-:W-:Y:S01]  /*4430*/  MOV.SPILL R77, UR60 ;  /* 0x0000003c004d7c02 */ /* 0x000fe20009000f00 */
[----:B------:R-:W-:Y:S01]  /*4440*/  LDS.64 R14, [R35] ;  /* 0x00000000230e7984 */ /* 0x000fe20000000a00 */
[----:B------:R-:W-:Y:S02]  /*4450*/  MOV.SPILL R74, UR67 ;  /* 0x00000043004a7c02 */ /* 0x000fe40009000f00 */
[----:B------:R-:W-:Y:S01]  /*4460*/  MOV.SPILL R75, UR66 ;  /* 0x00000042004b7c02 */ /* 0x000fe20009000f00 */
[----:B------:R-:W1:Y:S01]  /*4470*/  LDS.64 R56, [R35+0x35a0] ;  /* 0x0035a00023387984 */ /* 0x000e620000000a00 */
[----:B------:R-:W-:-:S02]  /*4480*/  R2UR UR54, R96 ;  /* 0x00000000603672ca */ /* 0x000fc400000e0000 */
[----:B------:R-:W-:Y:S01]  /*4490*/  R2UR UR60, R88 ;  /* 0x00000000583c72ca */ /* 0x000fe200000e0000 */
[----:B------:R-:W-:Y:S01]  /*44a0*/  LDS.64 R58, [R35+0x4e0] ;  /* 0x0004e000233a7984 */ /* 0x000fe20000000a00 */
[----:B------:R-:W-:Y:S02]  /*44b0*/  R2UR UR61, R89 ;  /* 0x00000000593d72ca */ /* 0x000fe400000e0000 */
[----:B------:R-:W-:Y:S01]  /*44c0*/  R2UR UR66, R94 ;  /* 0x000000005e4272ca */ /* 0x000fe200000e0000 */
[----:B------:R-:W2:Y:S01]  /*44d0*/  LDS.64 R66, [R35+0x30c0] ;  /* 0x0030c00023427984 */ /* 0x000ea20000000a00 */
[----:B------:R-:W-:-:S03]  /*44e0*/  R2UR UR67, R95 ;  /* 0x000000005f4372ca */ /* 0x000fc600000e0000 */
[----:B------:R-:W-:Y:S01]  /*44f0*/  LDS.64 R68, [R35+0x9c0] ;  /* 0x0009c00023447984 */ /* 0x000fe20000000a00 */
[----:B0-----:R-:W-:Y:S01]  /*4500*/  VIADD R3, R3, UR55 ;  /* 0x0000003703037c36 */ /* 0x001fe20008000000 */
[----:B------:R-:W-:Y:S02]  /*4510*/  R2UR UR55, R97 ;  /* 0x00000000613772ca */ /* 0x000fe400000e0000 */
[----:B------:R-:W0:Y:S01]  /*4520*/  LDS.64 R70, [R35+0x2be0] ;  /* 0x002be00023467984 */ /* 0x000e220000000a00 */
[C-C-:B-1----:R-:W-:Y:S02]  /*4530*/  DADD R62, R14.reuse, R56.reuse ;  /* 0x000000000e3e7229 */ /* 0x142fe40000000038 */
[----:B------:R-:W-:Y:S01]  /*4540*/  DADD R64, R14, -R56 ;  /* 0x000000000e407229 */ /* 0x000fe20000000838 */
[----:B------:R-:W-:Y:S05]  /*4550*/  LDS.64 R14, [R35+0xea0] ;  /* 0x000ea000230e7984 */ /* 0x000fea0000000a00 */
[----:B------:R-:W-:Y:S01]  /*4560*/  DFMA R6, R62, R6, RZ ;  /* 0x000000063e06722b */ /* 0x000fe200000000ff */
[----:B------:R-:W1:Y:S01]  /*4570*/  LDS.64 R56, [R35+0x2700] ;  /* 0x0027000023387984 */ /* 0x000e620000000a00 */
[----:B--2---:R-:W-:-:S02]  /*4580*/  DADD R60, R58, R66 ;  /* 0x000000003a3c7229 */ /* 0x004fc40000000042 */
        /* <DEDUP_REMOVED lines=8> */
[----:B------:R-:W2:Y:S01]  /*4610*/  LDS.64 R8, [R35+0x2220] ;  /* 0x0022200023087984 */ /* 0x000ea20000000a00 */
[----:B0-----:R-:W-:Y:S02]  /*4620*/  DADD R36, R68, -R70 ;  /* 0x0000000044247229 */ /* 0x001fe40000000846 */
[----:B------:R-:W-:Y:S01]  /*4630*/  DFMA R12, R12, R62, RZ ;  /* 0x0000003e0c0c722b */ /* 0x000fe200000000ff */
[----:B------:R-:W-:Y:S01]  /*4640*/  LDS.64 R4, [R35+0x1860] ;  /* 0x0018600023047984 */ /* 0x000fe20000000a00 */
[----:B------:R-:W-:Y:S02]  /*4650*/  DFMA R42, R58, R42, R38 ;  /* 0x0000002a3a2a722b */ /* 0x000fe40000000026 */
[----:B------:R-:W-:Y:S01]  /*4660*/  DADD R38, R68, R70 ;  /* 0x0000000044267229 */ /* 0x000fe20000000046 */
[----:B------:R-:W0:Y:S01]  /*4670*/  LDS.64 R10, [R35+0x1d40] ;  /* 0x001d4000230a7984 */ /* 0x000e220000000a00 */
        /* <DEDUP_REMOVED lines=27> */
[----:B-1----:R-:W-:-:S02]  /*4830*/  DADD R12, R14, R56 ;  /* 0x000000000e0c7229 */ /* 0x002fc40000000038 */
        /* <DEDUP_REMOVED lines=19> */
[----:B--2---:R-:W-:Y:S02]  /*4970*/  DADD R16, R6, -R8 ;  /* 0x0000000006107229 */ /* 0x004fe40000000808 */
        /* <DEDUP_REMOVED lines=12> */
[----:B0-----:R-:W-:-:S02]  /*4a40*/  DADD R8, R4, R10 ;  /* 0x0000000004087229 */ /* 0x001fc4000000000a */
[----:B------:R-:W-:Y:S02]  /*4a50*/  DFMA R40, R44, R36, R40 ;  /* 0x000000242c28722b */ /* 0x000fe40000000028 */
[----:B------:R-:W-:Y:S02]  /*4a60*/  DFMA R72, R38, R18, R72 ;  /* 0x000000122648722b */ /* 0x000fe40000000048 */
[----:B------:R-:W-:Y:S02]  /*4a70*/  DFMA R42, R16, R54, R42 ;  /* 0x00000036102a722b */ /* 0x000fe4000000002a */
[----:B------:R-:W-:Y:S02]  /*4a80*/  DADD R4, R4, -R10 ;  /* 0x0000000004047229 */ /* 0x000fe4000000080a */
[C---:B------:R-:W-:Y:S02]  /*4a90*/  DFMA R64, R6.reuse, UR24, R64 ;  /* 0x0000001806407c2b */ /* 0x040fe40008000040 */
[----:B------:R-:W-:-:S02]  /*4aa0*/  DFMA R68, R6, UR34, R68 ;  /* 0x0000002206447c2b */ /* 0x000fc40008000044 */
[----:B------:R-:W-:Y:S02]  /*4ab0*/  DFMA R82, R6, UR44, R82 ;  /* 0x0000002c06527c2b */ /* 0x000fe40008000052 */
[----:B------:R-:W-:Y:S02]  /*4ac0*/  DFMA R62, R16, UR58, R62 ;  /* 0x0000003a103e7c2b */ /* 0x000fe4000800003e */
        /* <DEDUP_REMOVED lines=50> */
.L_x_173:
        /* <DEDUP_REMOVED lines=9> */
.L_x_1053:


//--------------------- .text._Z32massMatrixMultiplyConstantKernelILi11ELi11ELi1EEviPKdS1_S1_S1_Pd --------------------------
	.section	.text._Z32massMatrixMultiplyConstantKernelILi11ELi11ELi1EEviPKdS1_S1_S1_Pd,"ax",@progbits
	.align	128
        .global         _Z32massMatrixMultiplyConstantKernelILi11ELi11ELi1EEviPKdS1_S1_S1_Pd
        .type           _Z32massMatrixMultiplyConstantKernelILi11ELi11ELi1EEviPKdS1_S1_S1_Pd,@function
        .size           _Z32massMatrixMultiplyConstantKernelILi11ELi11ELi1EEviPKdS1_S1_S1_Pd,(.L_x_1054 - _Z32massMatrixMultiplyConstantKernelILi11ELi11ELi1EEviPKdS1_S1_S1_Pd)
        .other          _Z32massMatrixMultiplyConstantKernelILi11ELi11ELi1EEviPKdS1_S1_S1_Pd,@"STO_CUDA_ENTRY STV_DEFAULT"
_Z32massMatrixMultiplyConstantKernelILi11ELi11ELi1EEviPKdS1_S1_S1_Pd:
.text._Z32massMatrixMultiplyConstantKernelILi11ELi11ELi1EEviPKdS1_S1_S1_Pd:
        /* <DEDUP_REMOVED lines=8> */
[----:B------:R-:W3:Y:S01]  /*0080*/  LDCU.128 UR40, c[0x3][0x90] ;  /* 0x00c01200ff2877ac */ /* 0x000ee20008000c00 */
[----:B------:R-:W3:Y:S01]  /*0090*/  LDCU.128 UR48, c[0x3][0xc0] ;  /* 0x00c01800ff3077ac */ /* 0x000ee20008000c00 */
[----:B------:R-:W3:Y:S01]  /*00a0*/  LDCU.128 UR56, c[0x3][0xf0] ;  /* 0x00c01e00ff3877ac */ /* 0x000ee20008000c00 */
[----:B------:R-:W3:Y:S01]  /*00b0*/  LDCU.128 UR8, c[0x3][URZ] ;  /* 0x00c00000ff0877ac */ /* 0x000ee20008000c00 */
[----:B0-----:R-:W-:Y:S01]  /*00c0*/  VIADD R0, R158, UR4 ;  /* 0x000000049e007c36 */ /* 0x001fe20008000000 */
[----:B------:R-:W0:Y:S04]  /*00d0*/  LDCU.128 UR24, c[0x3][0x760] ;  /* 0x00c0ec00ff1877ac */ /* 0x000e280008000c00 */
[C---:B-1----:R-:W-:Y:S01]  /*00e0*/  ISETP.GE.AND P0, PT, R0.reuse, UR5, PT ;  /* 0x0000000500007c0c */ /* 0x042fe2000bf06270 */
[----:B----4-:R-:W-:Y:S01]  /*00f0*/  IMAD.U32 R38, RZ, RZ, UR30 ;  /* 0x0000001eff267e24 */ /* 0x010fe2000f8e00ff */
[----:B------:R-:W1:Y:S01]  /*0100*/  LDCU.128 UR16, c[0x3][0x700] ;  /* 0x00c0e000ff1077ac */ /* 0x000e620008000c00 */
[----:B------:R-:W-:Y:S01]  /*0110*/  IMAD.U32 R39, RZ, RZ, UR31 ;  /* 0x0000001fff277e24 */ /* 0x000fe2000f8e00ff */
[----:B-----5:R-:W-:Y:S01]  /*0120*/  MOV R25, UR39 ;  /* 0x0000002700197c02 */ /* 0x020fe20008000f00 */
[----:B------:R-:W-:Y:S01]  /*0130*/  IMAD.U32 R24, RZ, RZ, UR38 ;  /* 0x00000026ff187e24 */ /* 0x000fe2000f8e00ff */
[----:B------:R-:W4:Y:S01]  /*0140*/  LDCU.128 UR32, c[0x3][0x730] ;  /* 0x00c0e600ff2077ac */ /* 0x000f220008000c00 */
[----:B------:R-:W5:Y:S06]  /*0150*/  LDCU.128 UR44, c[0x3][0x790] ;  /* 0x00c0f200ff2c77ac */ /* 0x000f6c0008000c00 */
[----:B------:R-:W0:Y:S01]  /*0160*/  @!P0 LDC.64 R2, c[0x0][0x3a0] ;  /* 0x0000e800ff028b82 */ /* 0x000e220000000a00 */
[----:B--2---:R-:W-:Y:S01]  /*0170*/  @!P0 IMAD R19, R0, 0x533, R65 ;  /* 0x0000053300138824 */ /* 0x004fe200078e0241 */
[----:B---3--:R-:W-:Y:S01]  /*0180*/  MOV R124, UR50 ;  /* 0x00000032007c7c02 */ /* 0x008fe20008000f00 */
[----:B------:R-:W-:Y:S01]  /*0190*/  IMAD.U32 R152, RZ, RZ, UR42 ;  /* 0x0000002aff987e24 */ /* 0x000fe2000f8e00ff */
[----:B------:R-:W-:Y:S01]  /*01a0*/  MOV R115, UR59 ;  /* 0x0000003b00737c02 */ /* 0x000fe20008000f00 */
[----:B------:R-:W-:Y:S01]  /*01b0*/  IMAD.U32 R153, RZ, RZ, UR43 ;  /* 0x0000002bff997e24 */ /* 0x000fe2000f8e00ff */
[----:B------:R-:W2:Y:S01]  /*01c0*/  LDCU.128 UR52, c[0x3][0x70] ;  /* 0x00c00e00ff3477ac */ /* 0x000ea20008000c00 */
[----:B------:R-:W-:-:S02]  /*01d0*/  IMAD.U32 R125, RZ, RZ, UR51 ;  /* 0x00000033ff7d7e24 */ /* 0x000fc4000f8e00ff */
[----:B------:R-:W-:Y:S01]  /*01e0*/  IMAD.U32 R114, RZ, RZ, UR58 ;  /* 0x0000003aff727e24 */ /* 0x000fe2000f8e00ff */
[----:B------:R-:W3:Y:S01]  /*01f0*/  LDCU.128 UR4, c[0x3][0x710] ;  /* 0x00c0e200ff0477ac */ /* 0x000ee20008000c00 */
[----:B------:R-:W1:Y:S01]  /*0200*/  LDCU.128 UR60, c[0x3][0xd0] ;  /* 0x00c01a00ff3c77ac */ /* 0x000e620008000c00 */
[----:B------:R-:W4:Y:S01]  /*0210*/  LDCU.128 UR20, c[0x3][0x40] ;  /* 0x00c00800ff1477ac */ /* 0x000f220008000c00 */
[----:B------:R-:W3:Y:S01]  /*0220*/  LDCU.128 UR12, c[0x3][0x10] ;  /* 0x00c00200ff0c77ac */ /* 0x000ee20008000c00 */
[----:B0-----:R-:W-:-:S05]  /*0230*/  @!P0 IMAD.WIDE R2, R19, 0x8, R2 ;  /* 0x0000000813028825 */ /* 0x001fca00078e0202 */
        /* <DEDUP_REMOVED lines=11> */
[----:B0-----:R-:W-:Y:S01]  /*02f0*/  IMAD.U32 R2, RZ, RZ, UR28 ;  /* 0x0000001cff027e24 */ /* 0x001fe2000f8e00ff */
[----:B------:R-:W-:Y:S01]  /*0300*/  MOV R3, UR29 ;  /* 0x0000001d00037c02 */ /* 0x000fe20008000f00 */
[----:B------:R-:W0:Y:S01]  /*0310*/  LDCU.128 UR28, c[0x3][0x7c0] ;  /* 0x00c0f800ff1c77ac */ /* 0x000e220008000c00 */
[----:B------:R-:W-:-:S02]  /*0320*/  IMAD.U32 R52, RZ, RZ, UR26 ;  /* 0x0000001aff347e24 */ /* 0x000fc4000f8e00ff */
[----:B------:R-:W-:Y:S01]  /*0330*/  IMAD.U32 R53, RZ, RZ, UR27 ;  /* 0x0000001bff357e24 */ /* 0x000fe2000f8e00ff */
[----:B-----5:R-:W-:Y:S01]  /*0340*/  MOV R51, UR47 ;  /* 0x0000002f00337c02 */ /* 0x020fe20008000f00 */
[----:B------:R-:W-:Y:S02]  /*0350*/  IMAD.U32 R50, RZ, RZ, UR46 ;  /* 0x0000002eff327e24 */ /* 0x000fe4000f8e00ff */
[----:B0-----:R-:W-:Y:S02]  /*0360*/  IMAD.U32 R30, RZ, RZ, UR30 ;  /* 0x0000001eff1e7e24 */ /* 0x001fe4000f8e00ff */
[----:B------:R-:W-:Y:S01]  /*0370*/  IMAD.U32 R31, RZ, RZ, UR31 ;  /* 0x0000001fff1f7e24 */ /* 0x000fe2000f8e00ff */
[----:B--2---:R-:W-:Y:S01]  /*0380*/  MOV R132, UR54 ;  /* 0x0000003600847c02 */ /* 0x004fe20008000f00 */
[----:B------:R-:W-:Y:S01]  /*0390*/  IMAD.U32 R133, RZ, RZ, UR55 ;  /* 0x00000037ff857e24 */ /* 0x000fe2000f8e00ff */
[----:B----4-:R-:W-:Y:S01]  /*03a0*/  MOV R134, UR22 ;  /* 0x0000001600867c02 */ /* 0x010fe20008000f00 */
[----:B------:R-:W-:Y:S01]  /*03b0*/  IMAD.U32 R135, RZ, RZ, UR23 ;  /* 0x00000017ff877e24 */ /* 0x000fe2000f8e00ff */
[----:B-1----:R-:W-:Y:S01]  /*03c0*/  MOV R128, UR62 ;  /* 0x0000003e00807c02 */ /* 0x002fe20008000f00 */
[----:B------:R-:W-:Y:S01]  /*03d0*/  IMAD.U32 R129, RZ, RZ, UR63 ;  /* 0x0000003fff817e24 */ /* 0x000fe2000f8e00ff */
[----:B------:R-:W0:Y:S01]  /*03e0*/  S2R R64, SR_CgaCtaId ;  /* 0x0000000000407919 */ /* 0x000e220000008800 */
[----:B------:R-:W1:Y:S01]  /*03f0*/  S2R R159, SR_TID.X ;  /* 0x00000000009f7919 */ /* 0x000e620000002100 */
[----:B------:R-:W-:Y:S01]  /*0400*/  ISETP.GT.U32.AND P1, PT, R65, 0x78, PT ;  /* 0x000000784100780c */ /* 0x000fe20003f24070 */
[----:B------:R-:W-:Y:S01]  /*0410*/  BSSY.RECONVERGENT B0, `(.L_x_174) ;  /* 0x0000214000007945 */ /* 0x000fe20003800200 */
[----:B------:R-:W-:Y:S06]  /*0420*/  BAR.SYNC.DEFER_BLOCKING 0x0 ;  /* 0x0000000000007b1d */ /* 0x000fec0000010000 */
[----:B---3--:R-:W-:-:S02]  /*0430*/  DADD R44, R42, R12 ;  /* 0x000000002a2c7229 */ /* 0x008fc4000000000c */
[----:B------:R-:W-:Y:S02]  /*0440*/  DADD R42, R42, -R12 ;  /* 0x000000002a2a7229 */ /* 0x000fe4000000080c */
[C-C-:B------:R-:W-:Y:S02]  /*0450*/  DADD R12, R4.reuse, R16.reuse ;  /* 0x00000000040c7229 */ /* 0x140fe40000000010 */
[----:B------:R-:W-:Y:S01]  /*0460*/  DADD R34, R4, -R16 ;  /* 0x0000000004227229 */ /* 0x000fe20000000810 */
[----:B------:R-:W-:Y:S01]  /*0470*/  MOV R4, UR36 ;  /* 0x0000002400047c02 */ /* 0x000fe20008000f00 */
[----:B------:R-:W-:Y:S01]  /*0480*/  IMAD.U32 R5, RZ, RZ, UR37 ;  /* 0x00000025ff057e24 */ /* 0x000fe2000f8e00ff */
[----:B------:R-:W2:Y:S01]  /*0490*/  LDCU.128 UR36, c[0x3][0x7f0] ;  /* 0x00c0fe00ff2477ac */ /* 0x000ea20008000c00 */
[C-C-:B------:R-:W-:Y:S02]  /*04a0*/  DADD R26, R46.reuse, R8.reuse ;  /* 0x000000002e1a7229 */ /* 0x140fe40000000008 */
[----:B------:R-:W-:Y:S01]  /*04b0*/  DADD R46, R46, -R8 ;  /* 0x000000002e2e7229 */ /* 0x000fe20000000808 */
[----:B------:R-:W-:Y:S01]  /*04c0*/  MOV R8, UR48 ;  /* 0x0000003000087c02 */ /* 0x000fe20008000f00 */
[----:B------:R-:W-:Y:S01]  /*04d0*/  IMAD.U32 R9, RZ, RZ, UR49 ;  /* 0x00000031ff097e24 */ /* 0x000fe2000f8e00ff */
[C-C-:B------:R-:W-:Y:S01]  /*04e0*/  DADD R32, R58.reuse, R10.reuse ;  /* 0x000000003a207229 */ /* 0x140fe2000000000a */
[----:B------:R-:W3:Y:S01]  /*04f0*/  LDCU.128 UR48, c[0x3][0x100] ;  /* 0x00c02000ff3077ac */ /* 0x000ee20008000c00 */
[----:B------:R-:W-:Y:S01]  /*0500*/  DADD R58, R58, -R10 ;  /* 0x000000003a3a7229 */ /* 0x000fe2000000080a */
[----:B------:R-:W-:Y:S01]  /*0510*/  IMAD.U32 R10, RZ, RZ, UR56 ;  /* 0x00000038ff0a7e24 */ /* 0x000fe2000f8e00ff */
[----:B------:R-:W-:Y:S01]  /*0520*/  MOV R11, UR57 ;  /* 0x00000039000b7c02 */ /* 0x000fe20008000f00 */
[----:B------:R-:W-:-:S02]  /*0530*/  DADD R18, R6, R14 ;  /* 0x0000000006127229 */ /* 0x000fc4000000000e */
[----:B------:R-:W-:Y:S02]  /*0540*/  DADD R40, R6, -R14 ;  /* 0x0000000006287229 */ /* 0x000fe4000000080e */
[C---:B------:R-:W-:Y:S01]  /*0550*/  DFMA R16, R12.reuse, R2, RZ ;  /* 0x000000020c10722b */ /* 0x040fe200000000ff */
[----:B------:R-:W-:Y:S01]  /*0560*/  IMAD.U32 R6, RZ, RZ, UR40 ;  /* 0x00000028ff067e24 */ /* 0x000fe2000f8e00ff */
[C---:B------:R-:W-:Y:S01]  /*0570*/  DFMA R20, R12.reuse, R4, RZ ;  /* 0x000000040c14722b */ /* 0x040fe200000000ff */
[----:B------:R-:W-:Y:S01]  /*0580*/  IMAD.U32 R7, RZ, RZ, UR41 ;  /* 0x00000029ff077e24 */ /* 0x000fe2000f8e00ff */
[C---:B------:R-:W-:Y:S01]  /*0590*/  DFMA R14, R12.reuse, UR8, RZ ;  /* 0x000000080c0e7c2b */ /* 0x040fe200080000ff */
[----:B------:R-:W4:Y:S01]  /*05a0*/  LDCU.128 UR40, c[0x3][0x770] ;  /* 0x00c0ee00ff2877ac */ /* 0x000f220008000c00 */
[----:B------:R-:W-:-:S03]  /*05b0*/  DFMA R28, R12, R8, RZ ;  /* 0x000000080c1c722b */ /* 0x000fc600000000ff */
[----:B------:R-:W-:Y:S02]  /*05c0*/  DFMA R22, R12, R6, RZ ;  /* 0x000000060c16722b */ /* 0x000fe400000000ff */
[----:B------:R-:W-:Y:S01]  /*05d0*/  DFMA R48, R34, UR16, RZ ;  /* 0x0000001022307c2b */ /* 0x000fe200080000ff */
[----:B--2---:R-:W-:Y:S01]  /*05e0*/  MOV R80, UR38 ;  /* 0x0000002600507c02 */ /* 0x004fe20008000f00 */
[----:B------:R-:W-:Y:S01]  /*05f0*/  DFMA R12, R12, R10, RZ ;  /* 0x0000000a0c0c722b */ /* 0x000fe200000000ff */
[----:B------:R-:W-:Y:S01]  /*0600*/  IMAD.U32 R81, RZ, RZ, UR39 ;  /* 0x00000027ff517e24 */ /* 0x000fe2000f8e00ff */
[C---:B------:R-:W-:Y:S01]  /*0610*/  DFMA R54, R18.reuse, UR10, R14 ;  /* 0x0000000a12367c2b */ /* 0x040fe2000800000e */
[----:B------:R-:W2:Y:S01]  /*0620*/  LDCU.128 UR56, c[0x3][0xa0] ;  /* 0x00c01400ff3877ac */ /* 0x000ea20008000c00 */
[----:B------:R-:W-:Y:S01]  /*0630*/  IMAD.U32 R14, RZ, RZ, UR24 ;  /* 0x00000018ff0e7e24 */ /* 0x000fe2000f8e00ff */
[----:B------:R-:W-:Y:S01]  /*0640*/  MOV R15, UR25 ;  /* 0x00000019000f7c02 */ /* 0x000fe20008000f00 */
[C---:B------:R-:W-:Y:S01]  /*0650*/  DFMA R62, R18.reuse, R38, R16 ;  /* 0x00000026123e722b */ /* 0x040fe20000000010 */
[----:B------:R-:W5:Y:S01]  /*0660*/  LDCU.128 UR24, c[0x3][0x740] ;  /* 0x00c0e800ff1877ac */ /* 0x000f620008000c00 */
[C---:B------:R-:W-:Y:S01]  /*0670*/  DFMA R70, R18.reuse, R24, R20 ;  /* 0x000000181246722b */ /* 0x040fe20000000014 */
[----:B------:R-:W-:Y:S01]  /*0680*/  MOV R16, UR44 ;  /* 0x0000002c00107c02 */ /* 0x000fe20008000f00 */
[C---:B------:R-:W-:Y:S01]  /*0690*/  DFMA R74, R18.reuse, R152, R22 ;  /* 0x00000098124a722b */ /* 0x040fe20000000016 */
[----:B------:R-:W-:Y:S01]  /*06a0*/  IMAD.U32 R17, RZ, RZ, UR45 ;  /* 0x0000002dff117e24 */ /* 0x000fe2000f8e00ff */
[----:B------:R-:W-:-:S02]  /*06b0*/  DFMA R78, R18, R124, R28 ;  /* 0x0000007c124e722b */ /* 0x000fc4000000001c */
[----:B------:R-:W-:Y:S01]  /*06c0*/  DFMA R90, R18, R114, R12 ;  /* 0x00000072125a722b */ /* 0x000fe2000000000c */
[----:B------:R-:W-:Y:S01]  /*06d0*/  MOV R20, UR36 ;  /* 0x0000002400147c02 */ /* 0x000fe20008000f00 */
[----:B------:R-:W-:Y:S01]  /*06e0*/  IMAD.U32 R12, RZ, RZ, UR32 ;  /* 0x00000020ff0c7e24 */ /* 0x000fe2000f8e00ff */
[----:B------:R-:W-:Y:S01]  /*06f0*/  MOV R23, UR19 ;  /* 0x0000001300177c02 */ /* 0x000fe20008000f00 */
[----:B------:R-:W-:Y:S01]  /*0700*/  IMAD.U32 R13, RZ, RZ, UR33 ;  /* 0x00000021ff0d7e24 */ /* 0x000fe2000f8e00ff */
[----:B------:R-:W-:Y:S01]  /*0710*/  DFMA R66, R34, R14, RZ ;  /* 0x0000000e2242722b */ /* 0x000fe200000000ff */
[----:B------:R-:W-:Y:S01]  /*0720*/  IMAD.U32 R18, RZ, RZ, UR28 ;  /* 0x0000001cff127e24 */ /* 0x000fe2000f8e00ff */
[----:B------:R-:W0:Y:S01]  /*0730*/  LDCU.128 UR44, c[0x3][0x720] ;  /* 0x00c0e400ff2c77ac */ /* 0x000e220008000c00 */
[----:B------:R-:W-:Y:S02]  /*0740*/  IMAD.U32 R19, RZ, RZ, UR29 ;  /* 0x0000001dff137e24 */ /* 0x000fe4000f8e00ff */
[----:B------:R-:W-:-:S02]  /*0750*/  IMAD.U32 R21, RZ, RZ, UR37 ;  /* 0x00000025ff157e24 */ /* 0x000fc4000f8e00ff */
[----:B------:R-:W-:Y:S01]  /*0760*/  IMAD.U32 R22, RZ, RZ, UR18 ;  /* 0x00000012ff167e24 */ /* 0x000fe2000f8e00ff */
[----:B------:R-:W-:Y:S01]  /*0770*/  MOV R28, UR34 ;  /* 0x00000022001c7c02 */ /* 0x000fe20008000f00 */
[----:B------:R-:W-:Y:S01]  /*0780*/  IMAD.U32 R29, RZ, RZ, UR35 ;  /* 0x00000023ff1d7e24 */ /* 0x000fe2000f8e00ff */
[C---:B------:R-:W-:Y:S01]  /*0790*/  DFMA R60, R34.reuse, R12, RZ ;  /* 0x0000000c223c722b */ /* 0x040fe200000000ff */
[----:B------:R-:W1:Y:S01]  /*07a0*/  LDCU.128 UR32, c[0x3][0x7a0] ;  /* 0x00c0f400ff2077ac */ /* 0x000e620008000c00 */
[C---:B------:R-:W-:Y:S02]  /*07b0*/  DFMA R68, R34.reuse, R16, RZ ;  /* 0x000000102244722b */ /* 0x040fe400000000ff */
[C---:B------:R-:W-:Y:S01]  /*07c0*/  DFMA R76, R34.reuse, R18, RZ ;  /* 0x00000012224c722b */ /* 0x040fe200000000ff */
[----:B------:R-:W3:Y:S01]  /*07d0*/  LDCU.128 UR28, c[0x3][0x7d0] ;  /* 0x00c0fa00ff1c77ac */ /* 0x000ee20008000c00 */
[----:B------:R-:W-:Y:S01]  /*07e0*/  DFMA R34, R34, R20, RZ ;  /* 0x000000142222722b */ /* 0x000fe200000000ff */
[----:B------:R-:W2:Y:S01]  /*07f0*/  LDCU.128 UR36, c[0x3][0x800] ;  /* 0x00c10000ff2477ac */ /* 0x000ea20008000c00 */
[----:B------:R-:W-:-:S02]  /*0800*/  DFMA R56, R40, R22, R48 ;  /* 0x000000162838722b */ /* 0x000fc40000000030 */
[C---:B------:R-:W-:Y:S02]  /*0810*/  DFMA R60, R40.reuse, R28, R60 ;  /* 0x0000001c283c722b */ /* 0x040fe4000000003c */
[C---:B------:R-:W-:Y:S01]  /*0820*/  DFMA R72, R40.reuse, R52, R66 ;  /* 0x000000342848722b */ /* 0x040fe20000000042 */
[----:B-----5:R-:W-:Y:S01]  /*0830*/  MOV R48, UR24 ;  /* 0x0000001800307c02 */ /* 0x020fe20008000f00 */
        /* <DEDUP_REMOVED lines=8> */
[----:B------:R-:W-:Y:S01]  /*08c0*/  DFMA R56, R42, UR4, R56 ;  /* 0x000000042a387c2b */ /* 0x000fe20008000038 */
[----:B----4-:R-:W-:Y:S01]  /*08d0*/  IMAD.U32 R148, RZ, RZ, UR40 ;  /* 0x00000028ff947e24 */ /* 0x010fe2000f8e00ff */
[----:B------:R-:W-:Y:S01]  /*08e0*/  MOV R149, UR41 ;  /* 0x0000002900957c02 */ /* 0x000fe20008000f00 */
[C---:B------:R-:W-:Y:S01]  /*08f0*/  DFMA R76, R44.reuse, R66, R70 ;  /* 0x000000422c4c722b */ /* 0x040fe20000000046 */
[----:B-1----:R-:W-:Y:S01]  /*0900*/  IMAD.U32 R92, RZ, RZ, UR32 ;  /* 0x00000020ff5c7e24 */ /* 0x002fe2000f8e00ff */
[----:B------:R-:W-:Y:S01]  /*0910*/  DFMA R88, R44, R40, R78 ;  /* 0x000000282c58722b */ /* 0x000fe2000000004e */
[----:B------:R-:W-:Y:S01]  /*0920*/  IMAD.U32 R93, RZ, RZ, UR33 ;  /* 0x00000021ff5d7e24 */ /* 0x000fe2000f8e00ff */
[C---:B------:R-:W-:Y:S01]  /*0930*/  DFMA R60, R42.reuse, R48, R60 ;  /* 0x000000302a3c722b */ /* 0x040fe2000000003c */
[----:B---3--:R-:W-:Y:S01]  /*0940*/  MOV R144, UR28 ;  /* 0x0000001c00907c02 */ /* 0x008fe20008000f00 */
[----:B------:R-:W-:Y:S01]  /*0950*/  DFMA R78, R42, R148, R72 ;  /* 0x000000942a4e722b */ /* 0x000fe20000000048 */
[----:B------:R-:W-:Y:S01]  /*0960*/  IMAD.U32 R145, RZ, RZ, UR29 ;  /* 0x0000001dff917e24 */ /* 0x000fe2000f8e00ff */
[----:B--2---:R-:W-:Y:S01]  /*0970*/  MOV R138, UR36 ;  /* 0x00000024008a7c02 */ /* 0x004fe20008000f00 */
[----:B------:R-:W-:Y:S01]  /*0980*/  IMAD.U32 R139, RZ, RZ, UR37 ;  /* 0x00000025ff8b7e24 */ /* 0x000fe2000f8e00ff */
[----:B------:R-:W-:Y:S01]  /*0990*/  MOV R142, UR26 ;  /* 0x0000001a008e7c02 */ /* 0x000fe20008000f00 */
[----:B------:R-:W-:Y:S01]  /*09a0*/  IMAD.U32 R143, RZ, RZ, UR27 ;  /* 0x0000001bff8f7e24 */ /* 0x000fe2000f8e00ff */
[----:B------:R-:W-:Y:S01]  /*09b0*/  DFMA R56, R58, UR6, R56 ;  /* 0x000000063a387c2b */ /* 0x000fe20008000038 */
[----:B------:R-:W-:Y:S01]  /*09c0*/  MOV R122, UR42 ;  /* 0x0000002a007a7c02 */ /* 0x000fe20008000f00 */
[----:B------:R-:W-:Y:S01]  /*09d0*/  IMAD.U32 R123, RZ, RZ, UR43 ;  /* 0x0000002bff7b7e24 */ /* 0x000fe2000f8e00ff */
[----:B------:R-:W-:Y:S01]  /*09e0*/  MOV R35, UR21 ;  /* 0x0000001500237c02 */ /* 0x000fe20008000f00 */
[----:B------:R-:W-:Y:S01]  /*09f0*/  IMAD.U32 R34, RZ, RZ, UR20 ;  /* 0x00000014ff227e24 */ /* 0x000fe2000f8e00ff */
[----:B------:R-:W1:Y:S01]  /*0a00*/  LDCU.128 UR20, c[0x3][0x20] ;  /* 0x00c00400ff1477ac */ /* 0x000e620008000c00 */
[----:B------:R-:W-:Y:S01]  /*0a10*/  DFMA R72, R32, R132, R76 ;  /* 0x000000842048722b */ /* 0x000fe2000000004c */
[----:B------:R-:W-:Y:S01]  /*0a20*/  MOV R146, UR56 ;  /* 0x0000003800927c02 */ /* 0x000fe20008000f00 */
[----:B------:R-:W-:Y:S01]  /*0a30*/  DFMA R54, R44, UR12, R54 ;  /* 0x0000000c2c367c2b */ /* 0x000fe20008000036 */
[----:B------:R-:W-:Y:S01]  /*0a40*/  IMAD.U32 R147, RZ, RZ, UR57 ;  /* 0x00000039ff937e24 */ /* 0x000fe2000f8e00ff */
[C---:B------:R-:W-:Y:S01]  /*0a50*/  DFMA R82, R42.reuse, R92, R82 ;  /* 0x0000005c2a52722b */ /* 0x040fe20000000052 */
[----:B------:R-:W-:Y:S01]  /*0a60*/  IMAD.U32 R68, RZ, RZ, UR48 ;  /* 0x00000030ff447e24 */ /* 0x000fe2000f8e00ff */
[C---:B------:R-:W-:Y:S01]  /*0a70*/  DFMA R86, R42.reuse, R144, R86 ;  /* 0x000000902a56722b */ /* 0x040fe20000000056 */
[----:B------:R-:W-:Y:S01]  /*0a80*/  IMAD.U32 R69, RZ, RZ, UR49 ;  /* 0x00000031ff457e24 */ /* 0x000fe2000f8e00ff */
[----:B------:R-:W-:Y:S01]  /*0a90*/  DFMA R94, R42, R138, R94 ;  /* 0x0000008a2a5e722b */ /* 0x000fe2000000005e */
[----:B------:R-:W-:Y:S01]  /*0aa0*/  MOV R130, UR58 ;  /* 0x0000003a00827c02 */ /* 0x000fe20008000f00 */
[----:B------:R-:W-:Y:S01]  /*0ab0*/  DFMA R76, R58, R142, R60 ;  /* 0x0000008e3a4c722b */ /* 0x000fe2000000003c */
[----:B------:R-:W-:Y:S01]  /*0ac0*/  IMAD.U32 R131, RZ, RZ, UR59 ;  /* 0x0000003bff837e24 */ /* 0x000fe2000f8e00ff */
[----:B------:R-:W-:Y:S01]  /*0ad0*/  DADD R42, R36, R36 ;  /* 0x00000000242a7229 */ /* 0x000fe20000000024 */
[----:B------:R-:W2:Y:S01]  /*0ae0*/  LDCU.128 UR52, c[0x3][0x50] ;  /* 0x00c00a00ff3477ac */ /* 0x000ea20008000c00 */
[----:B------:R-:W-:-:S02]  /*0af0*/  DFMA R60, R58, R122, R78 ;  /* 0x0000007a3a3c722b */ /* 0x000fc4000000004e */
[----:B------:R-:W-:Y:S01]  /*0b00*/  DADD R36, R36, -R36 ;  /* 0x0000000024247229 */ /* 0x000fe20000000824 */
[----:B------:R-:W-:Y:S01]  /*0b10*/  MOV R126, UR50 ;  /* 0x00000032007e7c02 */ /* 0x000fe20008000f00 */
[----:B0-----:R-:W-:Y:S01]  /*0b20*/  DFMA R78, R46, UR44, R56 ;  /* 0x0000002c2e4e7c2b */ /* 0x001fe20008000038 */
[----:B------:R-:W-:Y:S01]  /*0b30*/  IMAD.U32 R127, RZ, RZ, UR51 ;  /* 0x00000033ff7f7e24 */ /* 0x000fe2000f8e00ff */
[C---:B------:R-:W-:Y:S01]  /*0b40*/  DFMA R62, R44.reuse, R34, R62 ;  /* 0x000000222c3e722b */ /* 0x040fe2000000003e */
[----:B------:R-:W0:Y:S01]  /*0b50*/  LDCU.128 UR48, c[0x3][0x80] ;  /* 0x00c01000ff3077ac */ /* 0x000e220008000c00 */
[C---:B------:R-:W-:Y:S02]  /*0b60*/  DFMA R84, R44.reuse, R146, R74 ;  /* 0x000000922c54722b */ /* 0x040fe4000000004a */
[----:B------:R-:W-:Y:S01]  /*0b70*/  DFMA R90, R44, R68, R90 ;  /* 0x000000442c5a722b */ /* 0x000fe2000000005a */
[----:B------:R-:W3:Y:S01]  /*0b80*/  LDCU.128 UR56, c[0x3][0xb0] ;  /* 0x00c01600ff3877ac */ /* 0x000ee20008000c00 */
[----:B------:R-:W-:Y:S01]  /*0b90*/  DFMA R70, R32, UR14, R54 ;  /* 0x0000000e20467c2b */ /* 0x000fe20008000036 */
[----:B------:R-:W4:Y:S01]  /*0ba0*/  LDCU.128 UR24, c[0x3][0xe0] ;  /* 0x00c01c00ff1877ac */ /* 0x000f220008000c00 */
[----:B------:R-:W-:Y:S01]  /*0bb0*/  MOV R120, UR34 ;  /* 0x0000002200787c02 */ /* 0x000fe20008000f00 */
[----:B------:R-:W5:Y:S01]  /*0bc0*/  LDCU.128 UR40, c[0x3][0x110] ;  /* 0x00c02200ff2877ac */ /* 0x000f620008000c00 */
[----:B------:R-:W-:Y:S01]  /*0bd0*/  IMAD.U32 R121, RZ, RZ, UR35 ;  /* 0x00000023ff797e24 */ /* 0x000fe2000f8e00ff */
[----:B------:R-:W-:Y:S01]  /*0be0*/  DFMA R78, R36, UR46, R78 ;  /* 0x0000002e244e7c2b */ /* 0x000fe2000800004e */
[----:B------:R-:W-:Y:S01]  /*0bf0*/  MOV R118, UR30 ;  /* 0x0000001e00767c02 */ /* 0x000fe20008000f00 */
[----:B------:R-:W-:Y:S01]  /*0c00*/  IMAD.U32 R119, RZ, RZ, UR31 ;  /* 0x0000001fff777e24 */ /* 0x000fe2000f8e00ff */
[----:B------:R-:W-:Y:S01]  /*0c10*/  MOV R116, UR38 ;  /* 0x0000002600747c02 */ /* 0x000fe20008000f00 */
[----:B------:R-:W-:Y:S01]  /*0c20*/  IMAD.U32 R117, RZ, RZ, UR39 ;  /* 0x00000027ff757e24 */ /* 0x000fe2000f8e00ff */
[----:B------:R-:W5:Y:S01]  /*0c30*/  LDCU.128 UR32, c[0x3][0x780] ;  /* 0x00c0f000ff2077ac */ /* 0x000f620008000c00 */
[C---:B------:R-:W-:Y:S01]  /*0c40*/  DFMA R74, R32.reuse, R134, R62 ;  /* 0x00000086204a722b */ /* 0x040fe2000000003e */
[----:B------:R-:W5:Y:S01]  /*0c50*/  LDCU.128 UR44, c[0x3][0x810] ;  /* 0x00c10200ff2c77ac */ /* 0x000f620008000c00 */
[C---:B------:R-:W-:Y:S01]  /*0c60*/  DFMA R62, R32.reuse, R130, R84 ;  /* 0x00000082203e722b */ /* 0x040fe20000000054 */
[----:B------:R-:W5:Y:S01]  /*0c70*/  LDCU.128 UR28, c[0x3][0x750] ;  /* 0x00c0ea00ff1c77ac */ /* 0x000f620008000c00 */
[C---:B------:R-:W-:Y:S01]  /*0c80*/  DFMA R44, R32.reuse, R128, R88 ;  /* 0x00000080202c722b */ /* 0x040fe20000000058 */
[----:B------:R-:W5:Y:S01]  /*0c90*/  LDCU.128 UR36, c[0x3][0x7b0] ;  /* 0x00c0f600ff2477ac */ /* 0x000f620008000c00 */
[----:B------:R-:W-:-:S02]  /*0ca0*/  DFMA R90, R32, R126, R90 ;  /* 0x0000007e205a722b */ /* 0x000fc4000000005a */
[----:B------:R-:W-:Y:S02]  /*0cb0*/  DMUL R42, R42, 0.5 ;  /* 0x3fe000002a2a7828 */ /* 0x000fe40000000000 */
[----:B-1----:R-:W-:Y:S01]  /*0cc0*/  DFMA R32, R26, UR20, R70 ;  /* 0x000000141a207c2b */ /* 0x002fe20008000046 */
[----:B--2---:R-:W-:Y:S01]  /*0cd0*/  MOV R112, UR52 ;  /* 0x0000003400707c02 */ /* 0x004fe20008000f00 */
[----:B------:R-:W-:Y:S01]  /*0ce0*/  IMAD.U32 R113, RZ, RZ, UR53 ;  /* 0x00000035ff717e24 */ /* 0x000fe2000f8e00ff */
[----:B0-----:R-:W-:Y:S01]  /*0cf0*/  MOV R108, UR48 ;  /* 0x00000030006c7c02 */ /* 0x001fe20008000f00 */
[----:B------:R-:W-:Y:S01]  /*0d00*/  IMAD.U32 R109, RZ, RZ, UR49 ;  /* 0x00000031ff6d7e24 */ /* 0x000fe2000f8e00ff */
[----:B---3--:R-:W-:Y:S01]  /*0d10*/  MOV R106, UR56 ;  /* 0x00000038006a7c02 */ /* 0x008fe20008000f00 */
[----:B------:R-:W-:Y:S01]  /*0d20*/  IMAD.U32 R107, RZ, RZ, UR57 ;  /* 0x00000039ff6b7e24 */ /* 0x000fe2000f8e00ff */
[----:B----4-:R-:W-:Y:S01]  /*0d30*/  MOV R70, UR24 ;  /* 0x0000001800467c02 */ /* 0x010fe20008000f00 */
[----:B------:R-:W-:Y:S01]  /*0d40*/  DFMA R32, R42, UR22, R32 ;  /* 0x000000162a207c2b */ /* 0x000fe20008000020 */
[----:B------:R-:W-:Y:S01]  /*0d50*/  IMAD.U32 R71, RZ, RZ, UR25 ;  /* 0x00000019ff477e24 */ /* 0x000fe2000f8e00ff */
[----:B-----5:R-:W-:Y:S01]  /*0d60*/  MOV R104, UR40 ;  /* 0x0000002800687c02 */ /* 0x020fe20008000f00 */
[----:B------:R-:W-:Y:S01]  /*0d70*/  IMAD.U32 R105, RZ, RZ, UR41 ;  /* 0x00000029ff697e24 */ /* 0x000fe2000f8e00ff */
[----:B------:R-:W-:-:S02]  /*0d80*/  DFMA R54, R58, R120, R82 ;  /* 0x000000783a36722b */ /* 0x000fc40000000052 */
        /* <DEDUP_REMOVED lines=9> */
[----:B------:R-:W-:Y:S01]  /*0e20*/  MOV R98, UR36 ;  /* 0x0000002400627c02 */ /* 0x000fe20008000f00 */
[----:B------:R-:W-:Y:S01]  /*0e30*/  IMAD.U32 R99, RZ, RZ, UR37 ;  /* 0x00000025ff637e24 */ /* 0x000fe2000f8e00ff */
[----:B------:R-:W-:-:S02]  /*0e40*/  DFMA R72, R26, R108, R72 ;  /* 0x0000006c1a48722b */ /* 0x000fc40000000048 */
[C---:B------:R-:W-:Y:S02]  /*0e50*/  DFMA R62, R26.reuse, R106, R62 ;  /* 0x0000006a1a3e722b */ /* 0x040fe4000000003e */
[C---:B------:R-:W-:Y:S02]  /*0e60*/  DFMA R44, R26.reuse, R70, R44 ;  /* 0x000000461a2c722b */ /* 0x040fe4000000002c */
[----:B------:R-:W-:Y:S02]  /*0e70*/  DFMA R74, R26, R104, R90 ;  /* 0x000000681a4a722b */ /* 0x000fe4000000005a */
[C-C-:B------:R-:W-:Y:S02]  /*0e80*/  DADD R26, R32.reuse, -R78.reuse ;  /* 0x00000000201a7229 */ /* 0x140fe4000000084e */
[----:B------:R-:W-:Y:S01]  /*0e90*/  DADD R32, R32, R78 ;  /* 0x0000000020207229 */ /* 0x000fe2000000004e */
[----:B------:R-:W-:Y:S01]  /*0ea0*/  MOV R78, UR30 ;  /* 0x0000001e004e7c02 */ /* 0x000fe20008000f00 */
[----:B------:R-:W-:Y:S01]  /*0eb0*/  IMAD.U32 R79, RZ, RZ, UR31 ;  /* 0x0000001fff4f7e24 */ /* 0x000fe2000f8e00ff */
[C---:B------:R-:W-:Y:S01]  /*0ec0*/  DFMA R102, R46.reuse, R100, R60 ;  /* 0x000000642e66722b */ /* 0x040fe2000000003c */
[----:B------:R-:W0:Y:S01]  /*0ed0*/  LDCU.128 UR28, c[0x3][0x7e0] ;  /* 0x00c0fc00ff1c77ac */ /* 0x000e220008000c00 */
        /* <DEDUP_REMOVED lines=17> */
[----:B------:R-:W-:Y:S01]  /*0ff0*/  DFMA R58, R36, R54, R58 ;  /* 0x00000036243a722b */ /* 0x000fe2000000003a */
[----:B------:R-:W-:Y:S01]  /*1000*/  MOV R74, UR38 ;  /* 0x00000026004a7c02 */ /* 0x000fe20008000f00 */
[----:B------:R-:W-:Y:S01]  /*1010*/  DFMA R84, R42, R90, R84 ;  /* 0x0000005a2a54722b */ /* 0x000fe20000000054 */
[----:B------:R-:W-:Y:S01]  /*1020*/  IMAD.U32 R75, RZ, RZ, UR39 ;  /* 0x00000027ff4b7e24 */ /* 0x000fe2000f8e00ff */
[----:B------:R-:W-:Y:S02]  /*1030*/  DFMA R96, R36, R78, R96 ;  /* 0x0000004e2460722b */ /* 0x000fe40000000060 */
[----:B------:R-:W-:Y:S02]  /*1040*/  DFMA R72, R42, R88, R72 ;  /* 0x000000582a48722b */ /* 0x000fe40000000048 */
[----:B------:R-:W-:-:S02]  /*1050*/  DFMA R140, R36, R76, R102 ;  /* 0x0000004c248c722b */ /* 0x000fc40000000066 */
[----:B------:R-:W-:Y:S02]  /*1060*/  DFMA R154, R36, R74, R60 ;  /* 0x0000004a249a722b */ /* 0x000fe4000000003c */
[----:B------:R-:W-:Y:S02]  /*1070*/  DADD R58, R62, R58 ;  /* 0x000000003e3a7229 */ /* 0x000fe4000000003a */
[C-C-:B------:R-:W-:Y:S02]  /*1080*/  DADD R60, R84.reuse, -R96.reuse ;  /* 0x00000000543c7229 */ /* 0x140fe40000000860 */
[----:B------:R-:W-:Y:S02]  /*1090*/  DADD R62, R84, R96 ;  /* 0x00000000543e7229 */ /* 0x000fe40000000060 */
[C-C-:B------:R-:W-:Y:S01]  /*10a0*/  DADD R102, R72.reuse, -R140.reuse ;  /* 0x0000000048667229 */ /* 0x140fe2000000088c */
[----:B0-----:R-:W-:Y:S01]  /*10b0*/  MOV R96, UR28 ;  /* 0x0000001c00607c02 */ /* 0x001fe20008000f00 */
[----:B------:R-:W-:Y:S01]  /*10c0*/  IMAD.U32 R97, RZ, RZ, UR29 ;  /* 0x0000001dff617e24 */ /* 0x000fe2000f8e00ff */
[----:B------:R-:W-:Y:S01]  /*10d0*/  DADD R140, R72, R140 ;  /* 0x00000000488c7229 */ /* 0x000fe2000000008c */
[----:B------:R-:W-:-:S04]  /*10e0*/  LOP3.LUT R72, R65, 0xffff, RZ, 0xc0, !PT ;  /* 0x0000ffff41487812 */ /* 0x000fc800078ec0ff */
[----:B------:R-:W-:Y:S01]  /*10f0*/  DFMA R56, R46, R96, R56 ;  /* 0x000000602e38722b */ /* 0x000fe20000000038 */
[----:B------:R-:W-:Y:S01]  /*1100*/  IMAD R47, R72, 0x1746, RZ ;  /* 0x00001746482f7824 */ /* 0x000fe200078e02ff */
[----:B------:R-:W-:Y:S01]  /*1110*/  MOV R84, UR26 ;  /* 0x0000001a00547c02 */ /* 0x000fe20008000f00 */
[----:B------:R-:W-:-:S03]  /*1120*/  IMAD.U32 R85, RZ, RZ, UR27 ;  /* 0x0000001bff557e24 */ /* 0x000fc6000f8e00ff */
[----:B------:R-:W-:-:S03]  /*1130*/  SHF.R.U32.HI R47, RZ, 0x10, R47 ;  /* 0x00000010ff2f7819 */ /* 0x000fc6000001162f */
[----:B------:R-:W-:Y:S01]  /*1140*/  DFMA R44, R42, R84, R44 ;  /* 0x000000542a2c722b */ /* 0x000fe2000000002c */
[----:B------:R-:W-:-:S05]  /*1150*/  PRMT R42, R47, 0x9910, RZ ;  /* 0x000099102f2a7816 */ /* 0x000fca00000000ff */
[----:B------:R-:W-:Y:S01]  /*1160*/  IMAD R42, R42, 0xb, RZ ;  /* 0x0000000b2a2a7824 */ /* 0x000fe200078e02ff */
[----:B------:R-:W-:-:S04]  /*1170*/  MOV R43, 0x400 ;  /* 0x00000400002b7802 */ /* 0x000fc80000000f00 */
[----:B------:R-:W-:Y:S01]  /*1180*/  IADD3 R42, PT, PT, RZ, -R42, RZ ;  /* 0x8000002aff2a7210 */ /* 0x000fe20007ffe0ff */
[----:B------:R-:W-:Y:S01]  /*1190*/  IMAD.U32 R73, RZ, RZ, UR31 ;  /* 0x0000001fff497e24 */ /* 0x000fe2000f8e00ff */
[----:B------:R-:W-:Y:S02]  /*11a0*/  LEA R43, R64, R43, 0x18 ;  /* 0x0000002b402b7211 */ /* 0x000fe400078ec0ff */
[----:B------:R-:W-:Y:S02]  /*11b0*/  PRMT R42, R42, 0x7710, RZ ;  /* 0x000077102a2a7816 */ /* 0x000fe400000000ff */
[----:B------:R-:W-:Y:S01]  /*11c0*/  MOV R72, UR30 ;  /* 0x0000001e00487c02 */ /* 0x000fe20008000f00 */
[----:B------:R-:W-:Y:S02]  /*11d0*/  IMAD R158, R158, 0x2998, R43 ;  /* 0x000029989e9e7824 */ /* 0x000fe400078e022b */
[----:B------:R-:W-:-:S03]  /*11e0*/  IMAD.IADD R42, R42, 0x1, R65 ;  /* 0x000000012a2a7824 */ /* 0x000fc600078e0241 */
[----:B------:R-:W-:Y:S01]  /*11f0*/  DFMA R36, R36, R72, R56 ;  /* 0x000000482424722b */ /* 0x000fe20000000038 */
[----:B------:R-:W-:Y:S01]  /*1200*/  IMAD R160, R47, 0x58, R158 ;  /* 0x000000582fa07824 */ /* 0x000fe200078e029e */
[----:B------:R-:W-:Y:S01]  /*1210*/  LOP3.LUT R43, R42, 0xffff, RZ, 0xc0, !PT ;  /* 0x0000ffff2a2b7812 */ /* 0x000fe200078ec0ff */
[----:B------:R-:W-:-:S03]  /*1220*/  DADD R136, R150, -R154 ;  /* 0x0000000096887229 */ /* 0x000fc6000000089a */
[----:B------:R-:W-:Y:S01]  /*1230*/  LEA R160, R43, R160, 0x3 ;  /* 0x000000a02ba07211 */ /* 0x000fe200078e18ff */
[----:B------:R-:W-:Y:S02]  /*1240*/  DADD R150, R150, R154 ;  /* 0x0000000096967229 */ /* 0x000fe4000000009a */
[C-C-:B------:R-:W-:Y:S02]  /*1250*/  DADD R42, R44.reuse, -R36.reuse ;  /* 0x000000002c2a7229 */ /* 0x140fe40000000824 */
        /* <DEDUP_REMOVED lines=14> */
[----:B------:R-:W-:Y:S01]  /*1340*/  PRMT R2, R65, 0x9910, RZ ;  /* 0x0000991041027816 */ /* 0x000fe200000000ff */
[----:B------:R-:W1:Y:S04]  /*1350*/  LDCU.128 UR52, c[0x3][0x90] ;  /* 0x00c01200ff3477ac */ /* 0x000e680008000c00 */
[----:B------:R-:W-:Y:S01]  /*1360*/  IMAD R2, R2, 0x75, RZ ;  /* 0x0000007502027824 */ /* 0x000fe200078e02ff */
[----:B------:R-:W2:Y:S04]  /*1370*/  LDCU.128 UR56, c[0x3][0xf0] ;  /* 0x00c01e00ff3877ac */ /* 0x000ea80008000c00 */
[----:B------:R-:W-:Y:S01]  /*1380*/  LOP3.LUT R2, R2, 0xffff, RZ, 0xc0, !PT ;  /* 0x0000ffff02027812 */ /* 0x000fe200078ec0ff */
[----:B------:R-:W3:Y:S03]  /*1390*/  LDCU.128 UR32, c[0x3][0x30] ;  /* 0x00c00600ff2077ac */ /* 0x000ee60008000c00 */
[----:B------:R-:W-:Y:S01]  /*13a0*/  SHF.R.U32.HI R2, RZ, 0x8, R2 ;  /* 0x00000008ff027819 */ /* 0x000fe20000011602 */
[----:B------:R-:W4:Y:S04]  /*13b0*/  LDCU.128 UR40, c[0x3][0x60] ;  /* 0x00c00c00ff2877ac */ /* 0x000f280008000c00 */
[----:B------:R-:W-:Y:S01]  /*13c0*/  IMAD.MOV R4, RZ, RZ, -R2 ;  /* 0x000000ffff047224 */ /* 0x000fe200078e0a02 */
[----:B------:R-:W5:Y:S01]  /*13d0*/  LDCU.128 UR36, c[0x3][0xc0] ;  /* 0x00c01800ff2477ac */ /* 0x000f620008000c00 */
[----:B-1----:R-:W-:Y:S01]  /*13e0*/  MOV R152, UR54 ;  /* 0x0000003600987c02 */ /* 0x002fe20008000f00 */
[----:B------:R-:W-:-:S02]  /*13f0*/  IMAD.U32 R153, RZ, RZ, UR55 ;  /* 0x00000037ff997e24 */ /* 0x000fc4000f8e00ff */
[----:B------:R-:W-:Y:S01]  /*1400*/  PRMT R4, R4, 0x7710, RZ ;  /* 0x0000771004047816 */ /* 0x000fe200000000ff */
[----:B------:R-:W1:Y:S01]  /*1410*/  LDCU.128 UR48, c[0x3][0x760] ;  /* 0x00c0ec00ff3077ac */ /* 0x000e620008000c00 */
[----:B--2---:R-:W-:Y:S01]  /*1420*/  MOV R10, UR56 ;  /* 0x00000038000a7c02 */ /* 0x004fe20008000f00 */
[----:B------:R-:W-:Y:S01]  /*1430*/  IMAD.U32 R11, RZ, RZ, UR57 ;  /* 0x00000039ff0b7e24 */ /* 0x000fe2000f8e00ff */
[----:B------:R-:W-:Y:S01]  /*1440*/  IADD3 R3, PT, PT, R4, R65, RZ ;  /* 0x0000004104037210 */ /* 0x000fe20007ffe0ff */
[----:B------:R-:W2:Y:S01]  /*1450*/  LDCU.128 UR44, c[0x3][0x730] ;  /* 0x00c0e600ff2c77ac */ /* 0x000ea20008000c00 */
[----:B------:R-:W-:Y:S01]  /*1460*/  MOV R114, UR58 ;  /* 0x0000003a00727c02 */ /* 0x000fe20008000f00 */
[----:B------:R-:W-:Y:S01]  /*1470*/  IMAD.U32 R115, RZ, RZ, UR59 ;  /* 0x0000003bff737e24 */ /* 0x000fe2000f8e00ff */
[----:B------:R-:W-:Y:S01]  /*1480*/  LOP3.LUT R3, R3, 0xfe, RZ, 0xc0, !PT ;  /* 0x000000fe03037812 */ /* 0x000fe200078ec0ff */
[----:B------:R-:W2:Y:S01]  /*1490*/  LDCU.128 UR60, c[0x3][0x790] ;  /* 0x00c0f200ff3c77ac */ /* 0x000ea20008000c00 */
[----:B---3--:R-:W-:Y:S01]  /*14a0*/  MOV R38, UR34 ;  /* 0x0000002200267c02 */ /* 0x008fe20008000f00 */
[----:B------:R-:W-:Y:S01]  /*14b0*/  IMAD.U32 R39, RZ, RZ, UR35 ;  /* 0x00000023ff277e24 */ /* 0x000fe2000f8e00ff */
[----:B------:R-:W-:Y:S01]  /*14c0*/  LEA.HI R3, R3, R2, RZ, 0x1f ;  /* 0x0000000203037211 */ /* 0x000fe200078ff8ff */
[----:B------:R-:W3:Y:S01]  /*14d0*/  LDCU.128 UR56, c[0x3][0x7c0] ;  /* 0x00c0f800ff3877ac */ /* 0x000ee20008000c00 */
[----:B----4-:R-:W-:Y:S01]  /*14e0*/  MOV R24, UR42 ;  /* 0x0000002a00187c02 */ /* 0x010fe20008000f00 */
[----:B------:R-:W-:Y:S01]  /*14f0*/  IMAD.U32 R25, RZ, RZ, UR43 ;  /* 0x0000002bff197e24 */ /* 0x000fe2000f8e00ff */
[----:B------:R-:W-:Y:S01]  /*1500*/  LOP3.LUT R3, R3, 0xf8, RZ, 0xc0, !PT ;  /* 0x000000f803037812 */ /* 0x000fe200078ec0ff */
[----:B-----5:R-:W-:Y:S01]  /*1510*/  IMAD.U32 R125, RZ, RZ, UR39 ;  /* 0x00000027ff7d7e24 */ /* 0x020fe2000f8e00ff */
[----:B------:R-:W-:Y:S01]  /*1520*/  MOV R124, UR38 ;  /* 0x00000026007c7c02 */ /* 0x000fe20008000f00 */
[----:B-1----:R-:W-:Y:S01]  /*1530*/  IMAD.U32 R53, RZ, RZ, UR51 ;  /* 0x00000033ff357e24 */ /* 0x002fe2000f8e00ff */
[----:B------:R-:W-:Y:S01]  /*1540*/  SHF.R.U32.HI R3, RZ, 0x3, R3 ;  /* 0x00000003ff037819 */ /* 0x000fe20000011603 */
[----:B------:R-:W1:Y:S01]  /*1550*/  LDCU.128 UR24, c[0x3][0x40] ;  /* 0x00c00800ff1877ac */ /* 0x000e620008000c00 */
[----:B------:R-:W-:-:S02]  /*1560*/  MOV R52, UR50 ;  /* 0x0000003200347c02 */ /* 0x000fc40008000f00 */
[C---:B------:R-:W-:Y:S01]  /*1570*/  PRMT R2, R3.reuse, 0x9910, RZ ;  /* 0x0000991003027816 */ /* 0x040fe200000000ff */
[----:B0-----:R-:W-:Y:S01]  /*1580*/  IMAD R103, R3, 0x3c8, R158 ;  /* 0x000003c803677824 */ /* 0x001fe200078e029e */
[----:B------:R-:W0:Y:S01]  /*1590*/  LDCU.128 UR28, c[0x3][0x740] ;  /* 0x00c0e800ff1c77ac */ /* 0x000e220008000c00 */
[----:B--2---:R-:W-:Y:S01]  /*15a0*/  MOV R50, UR62 ;  /* 0x0000003e00327c02 */ /* 0x004fe20008000f00 */
[----:B------:R-:W-:Y:S02]  /*15b0*/  IMAD.U32 R51, RZ, RZ, UR63 ;  /* 0x0000003fff337e24 */ /* 0x000fe4000f8e00ff */
[----:B------:R-:W-:Y:S01]  /*15c0*/  IMAD R2, R2, 0xb, RZ ;  /* 0x0000000b02027824 */ /* 0x000fe200078e02ff */
[----:B------:R-:W2:Y:S03]  /*15d0*/  LDCU.128 UR68, c[0x3][0x50] ;  /* 0x00c00a00ff4477ac */ /* 0x000ea60008000c00 */
[----:B------:R-:W-:Y:S01]  /*15e0*/  IMAD.MOV R2, RZ, RZ, -R2 ;  /* 0x000000ffff027224 */ /* 0x000fe200078e0a02 */
[----:B------:R-:W4:Y:S04]  /*15f0*/  LDCU.128 UR64, c[0x3][0x720] ;  /* 0x00c0e400ff4077ac */ /* 0x000f280008000c00 */
[----:B------:R-:W-:Y:S01]  /*1600*/  PRMT R2, R2, 0x7710, RZ ;  /* 0x0000771002027816 */ /* 0x000fe200000000ff */
[----:B-1----:R-:W-:Y:S01]  /*1610*/  IMAD.U32 R135, RZ, RZ, UR27 ;  /* 0x0000001bff877e24 */ /* 0x002fe2000f8e00ff */
[----:B------:R-:W-:Y:S01]  /*1620*/  MOV R134, UR26 ;  /* 0x0000001a00867c02 */ /* 0x000fe20008000f00 */
[----:B------:R-:W1:Y:S01]  /*1630*/  LDCU.128 UR72, c[0x3][0x750] ;  /* 0x00c0ea00ff4877ac */ /* 0x000e620008000c00 */
[----:B------:R-:W-:Y:S01]  /*1640*/  IADD3 R2, PT, PT, R2, R65, RZ ;  /* 0x0000004102027210 */ /* 0x000fe20007ffe0ff */
[----:B0-----:R-:W-:Y:S01]  /*1650*/  IMAD.U32 R143, RZ, RZ, UR31 ;  /* 0x0000001fff8f7e24 */ /* 0x001fe2000f8e00ff */
[----:B------:R-:W-:Y:S01]  /*1660*/  MOV R142, UR30 ;  /* 0x0000001e008e7c02 */ /* 0x000fe20008000f00 */
[----:B------:R-:W0:Y:S01]  /*1670*/  LDCU.64 UR18, c[0x3][0x28] ;  /* 0x00c00500ff1277ac */ /* 0x000e220008000a00 */
[----:B------:R-:W-:-:S02]  /*1680*/  LOP3.LUT R2, R2, 0xff, RZ, 0xc0, !PT ;  /* 0x000000ff02027812 */ /* 0x000fc400078ec0ff */
[----:B--2---:R-:W-:Y:S01]  /*1690*/  MOV R112, UR68 ;  /* 0x0000004400707c02 */ /* 0x004fe20008000f00 */
[----:B------:R-:W-:Y:S02]  /*16a0*/  IMAD.U32 R113, RZ, RZ, UR69 ;  /* 0x00000045ff717e24 */ /* 0x000fe4000f8e00ff */
[----:B------:R-:W-:-:S05]  /*16b0*/  IMAD R103, R2, 0x8, R103 ;  /* 0x0000000802677824 */ /* 0x000fca00078e0267 */
[----:B------:R-:W-:Y:S01]  /*16c0*/  LDS.64 R6, [R103+0x58] ;  /* 0x0000580067067984 */ /* 0x000fe20000000a00 */
[----:B-1----:R-:W-:-:S03]  /*16d0*/  MOV R110, UR72 ;  /* 0x00000048006e7c02 */ /* 0x002fc60008000f00 */
[----:B------:R-:W1:Y:S01]  /*16e0*/  LDS.64 R8, [R103+0x318] ;  /* 0x0003180067087984 */ /* 0x000e620000000a00 */
[----:B------:R-:W-:-:S03]  /*16f0*/  IMAD.U32 R111, RZ, RZ, UR73 ;  /* 0x00000049ff6f7e24 */ /* 0x000fc6000f8e00ff */
[----:B------:R-:W-:Y:S04]  /*1700*/  LDS.64 R2, [R103] ;  /* 0x0000000067027984 */ /* 0x000fe80000000a00 */
[----:B------:R-:W2:Y:S04]  /*1710*/  LDS.64 R4, [R103+0x370] ;  /* 0x0003700067047984 */ /* 0x000ea80000000a00 */
[----:B------:R-:W-:Y:S04]  /*1720*/  LDS.64 R34, [R103+0xb0] ;  /* 0x0000b00067227984 */ /* 0x000fe80000000a00 */
[----:B------:R-:W5:Y:S04]  /*1730*/  LDS.64 R36, [R103+0x2c0] ;  /* 0x0002c00067247984 */ /* 0x000f680000000a00 */
[----:B------:R-:W-:Y:S04]  /*1740*/  LDS.64 R42, [R103+0x108] ;  /* 0x00010800672a7984 */ /* 0x000fe80000000a00 */
[----:B------:R-:W4:Y:S01]  /*1750*/  LDS.64 R44, [R103+0x268] ;  /* 0x00026800672c7984 */ /* 0x000f220000000a00 */
[----:B-1----:R-:W-:-:S02]  /*1760*/  DADD R14, R6, R8 ;  /* 0x00000000060e7229 */ /* 0x002fc40000000008 */
[----:B------:R-:W-:Y:S01]  /*1770*/  DADD R32, R6, -R8 ;  /* 0x0000000006207229 */ /* 0x000fe20000000808 */
[----:B------:R-:W-:Y:S01]  /*1780*/  MOV R6, UR52 ;  /* 0x0000003400067c02 */ /* 0x000fe20008000f00 */
[----:B------:R-:W-:Y:S01]  /*1790*/  IMAD.U32 R7, RZ, RZ, UR53 ;  /* 0x00000035ff077e24 */ /* 0x000fe2000f8e00ff */
[----:B------:R-:W1:Y:S01]  /*17a0*/  LDCU.128 UR52, c[0x3][0x7f0] ;  /* 0x00c0fe00ff3477ac */ /* 0x000e620008000c00 */
[----:B------:R-:W-:Y:S01]  /*17b0*/  MOV R8, UR36 ;  /* 0x0000002400087c02 */ /* 0x000fe20008000f00 */
[C-C-:B--2---:R-:W-:Y:S01]  /*17c0*/  DADD R12, R2.reuse, R4.reuse ;  /* 0x00000000020c7229 */ /* 0x144fe20000000004 */
[----:B------:R-:W-:Y:S01]  /*17d0*/  IMAD.U32 R9, RZ, RZ, UR37 ;  /* 0x00000025ff097e24 */ /* 0x000fe2000f8e00ff */
[----:B------:R-:W-:Y:S01]  /*17e0*/  DADD R26, R2, -R4 ;  /* 0x00000000021a7229 */ /* 0x000fe20000000804 */
[----:B------:R-:W2:Y:S01]  /*17f0*/  LDCU.128 UR36, c[0x3][0x770] ;  /* 0x00c0ee00ff2477ac */ /* 0x000ea20008000c00 */
[----:B------:R-:W-:Y:S01]  /*1800*/  MOV R2, UR32 ;  /* 0x0000002000027c02 */ /* 0x000fe20008000f00 */
[----:B------:R-:W-:Y:S01]  /*1810*/  IMAD.U32 R3, RZ, RZ, UR33 ;  /* 0x00000021ff037e24 */ /* 0x000fe2000f8e00ff */
[----:B------:R-:W-:Y:S01]  /*1820*/  MOV R4, UR40 ;  /* 0x0000002800047c02 */ /* 0x000fe20008000f00 */
[----:B------:R-:W-:Y:S01]  /*1830*/  IMAD.U32 R5, RZ, RZ, UR41 ;  /* 0x00000029ff057e24 */ /* 0x000fe2000f8e00ff */
[C---:B------:R-:W-:Y:S01]  /*1840*/  DFMA R16, R12.reuse, UR8, RZ ;  /* 0x000000080c107c2b */ /* 0x040fe200080000ff */
[----:B------:R-:W0:Y:S01]  /*1850*/  LDCU.128 UR32, c[0x3][0x70] ;  /* 0x00c00e00ff2077ac */ /* 0x000e220008000c00 */
[----:B------:R-:W-:-:S02]  /*1860*/  DFMA R28, R12, R6, RZ ;  /* 0x000000060c1c722b */ /* 0x000fc400000000ff */
[C---:B------:R-:W-:Y:S01]  /*1870*/  DFMA R18, R12.reuse, R2, RZ ;  /* 0x000000020c12722b */ /* 0x040fe200000000ff */
[----:B------:R-:W5:Y:S01]  /*1880*/  LDCU.128 UR40, c[0x3][0xa0] ;  /* 0x00c01400ff2877ac */ /* 0x000f620008000c00 */
[C---:B------:R-:W-:Y:S02]  /*1890*/  DFMA R20, R12.reuse, R4, RZ ;  /* 0x000000040c14722b */ /* 0x040fe400000000ff */
[C---:B------:R-:W-:Y:S01]  /*18a0*/  DFMA R30, R12.reuse, R10, RZ ;  /* 0x0000000a0c1e722b */ /* 0x040fe200000000ff */
[----:B-1----:R-:W-:Y:S01]  /*18b0*/  MOV R80, UR54 ;  /* 0x0000003600507c02 */ /* 0x002fe20008000f00 */
[----:B------:R-:W-:Y:S01]  /*18c0*/  DFMA R12, R12, R8, RZ ;  /* 0x000000080c0c722b */ /* 0x000fe200000000ff */
[----:B------:R-:W-:Y:S01]  /*18d0*/  IMAD.U32 R81, RZ, RZ, UR55 ;  /* 0x00000037ff517e24 */ /* 0x000fe2000f8e00ff */
[C---:B------:R-:W-:Y:S01]  /*18e0*/  DFMA R46, R14.reuse, UR10, R16 ;  /* 0x0000000a0e2e7c2b */ /* 0x040fe20008000010 */
[----:B--2---:R-:W-:Y:S01]  /*18f0*/  MOV R148, UR36 ;  /* 0x0000002400947c02 */ /* 0x004fe20008000f00 */
        /* <DEDUP_REMOVED lines=9> */
[----:B---3--:R-:W-:Y:S01]  /*1990*/  MOV R18, UR56 ;  /* 0x0000003800127c02 */ /* 0x008fe20008000f00 */
[----:B------:R-:W-:Y:S01]  /*19a0*/  IMAD.U32 R15, RZ, RZ, UR49 ;  /* 0x00000031ff0f7e24 */ /* 0x000fe2000f8e00ff */
[----:B------:R-:W-:Y:S01]  /*19b0*/  MOV R14, UR48 ;  /* 0x00000030000e7c02 */ /* 0x000fe20008000f00 */
[----:B------:R-:W-:Y:S01]  /*19c0*/  IMAD.U32 R13, RZ, RZ, UR45 ;  /* 0x0000002dff0d7e24 */ /* 0x000fe2000f8e00ff */
[----:B------:R-:W-:Y:S01]  /*19d0*/  MOV R12, UR44 ;  /* 0x0000002c000c7c02 */ /* 0x000fe20008000f00 */
[----:B------:R-:W1:Y:S01]  /*19e0*/  LDCU.128 UR48, c[0x3][0xd0] ;  /* 0x00c01a00ff3077ac */ /* 0x000e620008000c00 */
[C---:B------:R-:W-:Y:S01]  /*19f0*/  DFMA R30, R26.reuse, UR16, RZ ;  /* 0x000000101a1e7c2b */ /* 0x040fe200080000ff */
[----:B------:R-:W-:Y:S01]  /*1a00*/  IMAD.U32 R19, RZ, RZ, UR57 ;  /* 0x00000039ff137e24 */ /* 0x000fe2000f8e00ff */
[C---:B------:R-:W-:Y:S01]  /*1a10*/  DFMA R58, R26.reuse, R14, RZ ;  /* 0x0000000e1a3a722b */ /* 0x040fe200000000ff */
[----:B------:R-:W2:Y:S01]  /*1a20*/  LDCU.128 UR52, c[0x3][0x100] ;  /* 0x00c02000ff3477ac */ /* 0x000ea20008000c00 */
[C---:B------:R-:W-:Y:S01]  /*1a30*/  DFMA R40, R26.reuse, R12, RZ ;  /* 0x0000000c1a28722b */ /* 0x040fe200000000ff */
[----:B------:R-:W-:Y:S01]  /*1a40*/  MOV R28, UR46 ;  /* 0x0000002e001c7c02 */ /* 0x000fe20008000f00 */
[C---:B------:R-:W-:Y:S01]  /*1a50*/  DFMA R66, R26.reuse, R16, RZ ;  /* 0x000000101a42722b */ /* 0x040fe200000000ff */
[----:B------:R-:W-:Y:S01]  /*1a60*/  IMAD.U32 R29, RZ, RZ, UR47 ;  /* 0x0000002fff1d7e24 */ /* 0x000fe2000f8e00ff */
[C---:B------:R-:W-:Y:S01]  /*1a70*/  DFMA R68, R26.reuse, R20, RZ ;  /* 0x000000141a44722b */ /* 0x040fe200000000ff */
[----:B-----5:R-:W-:Y:S01]  /*1a80*/  MOV R146, UR40 ;  /* 0x0000002800927c02 */ /* 0x020fe20008000f00 */
[----:B------:R-:W-:Y:S01]  /*1a90*/  DFMA R26, R26, R18, RZ ;  /* 0x000000121a1a722b */ /* 0x000fe200000000ff */
[----:B------:R-:W-:Y:S01]  /*1aa0*/  IMAD.U32 R147, RZ, RZ, UR41 ;  /* 0x00000029ff937e24 */ /* 0x000fe2000f8e00ff */
[C---:B------:R-:W-:Y:S01]  /*1ab0*/  DFMA R54, R32.reuse, R22, R30 ;  /* 0x000000162036722b */ /* 0x040fe2000000001e */
[----:B------:R-:W3:Y:S01]  /*1ac0*/  LDCU.128 UR44, c[0x3][0x7a0] ;  /* 0x00c0f400ff2c77ac */ /* 0x000ee20008000c00 */
[----:B------:R-:W-:Y:S01]  /*1ad0*/  MOV R30, UR58 ;  /* 0x0000003a001e7c02 */ /* 0x000fe20008000f00 */
[----:B------:R-:W-:Y:S01]  /*1ae0*/  IMAD.U32 R31, RZ, RZ, UR59 ;  /* 0x0000003bff1f7e24 */ /* 0x000fe2000f8e00ff */
[C---:B------:R-:W-:Y:S01]  /*1af0*/  DFMA R56, R32.reuse, R28, R40 ;  /* 0x0000001c2038722b */ /* 0x040fe20000000028 */
[----:B------:R-:W5:Y:S01]  /*1b00*/  LDCU.128 UR56, c[0x3][0x7d0] ;  /* 0x00c0fa00ff3877ac */ /* 0x000f620008000c00 */
[C---:B------:R-:W-:Y:S01]  /*1b10*/  DFMA R62, R32.reuse, R52, R58 ;  /* 0x00000034203e722b */ /* 0x040fe2000000003a */
[----:B-1----:R-:W-:Y:S01]  /*1b20*/  MOV R40, UR48 ;  /* 0x0000003000287c02 */ /* 0x002fe20008000f00 */
[C---:B------:R-:W-:Y:S01]  /*1b30*/  DFMA R76, R32.reuse, R50, R66 ;  /* 0x00000032204c722b */ /* 0x040fe20000000042 */
[----:B------:R-:W-:Y:S01]  /*1b40*/  IMAD.U32 R41, RZ, RZ, UR49 ;  /* 0x00000031ff297e24 */ /* 0x000fe2000f8e00ff */
[----:B------:R-:W-:Y:S01]  /*1b50*/  DFMA R84, R32, R30, R26 ;  /* 0x0000001e2054722b */ /* 0x000fe2000000001a */
[----:B0-----:R-:W-:Y:S01]  /*1b60*/  MOV R66, UR32 ;  /* 0x0000002000427c02 */ /* 0x001fe20008000f00 */
[----:B------:R-:W-:Y:S01]  /*1b70*/  DADD R26, R34, R36 ;  /* 0x00000000221a7229 */ /* 0x000fe20000000024 */
[----:B------:R-:W-:Y:S01]  /*1b80*/  IMAD.U32 R67, RZ, RZ, UR33 ;  /* 0x00000021ff437e24 */ /* 0x000fe2000f8e00ff */
[----:B------:R-:W-:Y:S01]  /*1b90*/  DFMA R88, R32, R80, R68 ;  /* 0x000000502058722b */ /* 0x000fe20000000044 */
[----:B------:R-:W0:Y:S01]  /*1ba0*/  LDCU.128 UR60, c[0x3][0x800] ;  /* 0x00c10000ff3c77ac */ /* 0x000e220008000c00 */
[----:B------:R-:W-:Y:S01]  /*1bb0*/  DADD R32, R34, -R36 ;  /* 0x0000000022207229 */ /* 0x000fe20000000824 */
[----:B--2---:R-:W-:Y:S01]  /*1bc0*/  MOV R68, UR52 ;  /* 0x0000003400447c02 */ /* 0x004fe20008000f00 */
[----:B------:R-:W-:Y:S01]  /*1bd0*/  IMAD.U32 R35, RZ, RZ, UR25 ;  /* 0x00000019ff237e24 */ /* 0x000fe2000f8e00ff */
[----:B------:R-:W-:Y:S01]  /*1be0*/  MOV R34, UR24 ;  /* 0x0000001800227c02 */ /* 0x000fe20008000f00 */
[----:B------:R-:W-:Y:S01]  /*1bf0*/  IMAD.U32 R69, RZ, RZ, UR53 ;  /* 0x00000035ff457e24 */ /* 0x000fe2000f8e00ff */
[C---:B------:R-:W-:Y:S01]  /*1c00*/  DFMA R86, R26.reuse, R40, R74 ;  /* 0x000000281a56722b */ /* 0x040fe2000000004a */
[----:B------:R-:W-:Y:S01]  /*1c10*/  LDS.64 R36, [R103+0x210] ;  /* 0x0002100067247984 */ /* 0x000fe20000000a00 */
[C---:B------:R-:W-:Y:S01]  /*1c20*/  DFMA R46, R26.reuse, UR12, R46 ;  /* 0x0000000c1a2e7c2b */ /* 0x040fe2000800002e */
[----:B------:R-:W-:Y:S01]  /*1c30*/  IMAD.U32 R149, RZ, RZ, UR37 ;  /* 0x00000025ff957e24 */ /* 0x000fe2000f8e00ff */
[C---:B------:R-:W-:Y:S01]  /*1c40*/  DFMA R58, R26.reuse, R34, R48 ;  /* 0x000000221a3a722b */ /* 0x040fe20000000030 */
[----:B------:R-:W1:Y:S01]  /*1c50*/  LDS.64 R74, [R103+0x160] ;  /* 0x00016000674a7984 */ /* 0x000e620000000a00 */
[C---:B------:R-:W-:Y:S01]  /*1c60*/  DFMA R70, R26.reuse, R66, R60 ;  /* 0x000000421a46722b */ /* 0x040fe2000000003c */
[----:B------:R-:W-:Y:S01]  /*1c70*/  MOV R48, UR28 ;  /* 0x0000001c00307c02 */ /* 0x000fe20008000f00 */
[C---:B------:R-:W-:Y:S01]  /*1c80*/  DFMA R78, R26.reuse, R146, R72 ;  /* 0x000000921a4e722b */ /* 0x040fe20000000048 */
[----:B------:R-:W-:Y:S01]  /*1c90*/  IMAD.U32 R49, RZ, RZ, UR29 ;  /* 0x0000001dff317e24 */ /* 0x000fe2000f8e00ff */
[----:B------:R-:W-:Y:S01]  /*1ca0*/  DFMA R90, R26, R68, R82 ;  /* 0x000000441a5a722b */ /* 0x000fe20000000052 */
[----:B---3--:R-:W-:Y:S01]  /*1cb0*/  MOV R92, UR44 ;  /* 0x0000002c005c7c02 */ /* 0x008fe20008000f00 */
[----:B------:R-:W2:Y:S01]  /*1cc0*/  LDS.64 R26, [R103+0x1b8] ;  /* 0x0001b800671a7984 */ /* 0x000ea20000000a00 */
        /* <DEDUP_REMOVED lines=9> */
[----:B------:R-:W0:Y:S01]  /*1d60*/  LDCU.128 UR24, c[0x3][0x80] ;  /* 0x00c01000ff1877ac */ /* 0x000e220008000c00 */
[C---:B------:R-:W-:Y:S01]  /*1d70*/  DFMA R54, R32.reuse, UR4, R54 ;  /* 0x0000000420367c2b */ /* 0x040fe20008000036 */
[----:B------:R-:W-:Y:S01]  /*1d80*/  MOV R132, UR34 ;  /* 0x0000002200847c02 */ /* 0x000fe20008000f00 */
[C---:B------:R-:W-:Y:S01]  /*1d90*/  DFMA R136, R32.reuse, R48, R56 ;  /* 0x000000302088722b */ /* 0x040fe20000000038 */
[----:B------:R-:W3:Y:S01]  /*1da0*/  LDCU.128 UR40, c[0x3][0xb0] ;  /* 0x00c01600ff2877ac */ /* 0x000ee20008000c00 */
[C---:B------:R-:W-:Y:S01]  /*1db0*/  DFMA R72, R32.reuse, R148, R62 ;  /* 0x000000942048722b */ /* 0x040fe2000000003e */
[----:B------:R-:W-:Y:S01]  /*1dc0*/  IMAD.U32 R133, RZ, RZ, UR35 ;  /* 0x00000023ff857e24 */ /* 0x000fe2000f8e00ff */
[C---:B------:R-:W-:Y:S01]  /*1dd0*/  DFMA R82, R32.reuse, R92, R76 ;  /* 0x0000005c2052722b */ /* 0x040fe2000000004c */
[----:B------:R-:W5:Y:S01]  /*1de0*/  LDCU.128 UR28, c[0x3][0x110] ;  /* 0x00c02200ff1c77ac */ /* 0x000f620008000c00 */
[C---:B------:R-:W-:Y:S01]  /*1df0*/  DFMA R88, R32.reuse, R138, R88 ;  /* 0x0000008a2058722b */ /* 0x040fe20000000058 */
[----:B------:R-:W-:Y:S01]  /*1e00*/  MOV R126, UR54 ;  /* 0x00000036007e7c02 */ /* 0x000fe20008000f00 */
[----:B------:R-:W-:Y:S01]  /*1e10*/  DFMA R84, R32, R144, R84 ;  /* 0x000000902054722b */ /* 0x000fe20000000054 */
[----:B------:R-:W1:Y:S01]  /*1e20*/  LDCU.128 UR36, c[0x3][0xe0] ;  /* 0x00c01c00ff2477ac */ /* 0x000e620008000c00 */
[C-C-:B----4-:R-:W-:Y:S01]  /*1e30*/  DADD R32, R42.reuse, R44.reuse ;  /* 0x000000002a207229 */ /* 0x150fe2000000002c */
[----:B------:R-:W-:Y:S01]  /*1e40*/  IMAD.U32 R127, RZ, RZ, UR55 ;  /* 0x00000037ff7f7e24 */ /* 0x000fe2000f8e00ff */
[----:B------:R-:W-:Y:S01]  /*1e50*/  DADD R42, R42, -R44 ;  /* 0x000000002a2a7229 */ /* 0x000fe2000000082c */
[----:B------:R-:W-:Y:S01]  /*1e60*/  MOV R128, UR50 ;  /* 0x0000003200807c02 */ /* 0x000fe20008000f00 */
[----:B------:R-:W-:Y:S01]  /*1e70*/  IMAD.U32 R129, RZ, RZ, UR51 ;  /* 0x00000033ff817e24 */ /* 0x000fe2000f8e00ff */
[----:B------:R-:W-:Y:S01]  /*1e80*/  MOV R120, UR46 ;  /* 0x0000002e00787c02 */ /* 0x000fe20008000f00 */
[----:B------:R-:W-:Y:S01]  /*1e90*/  IMAD.U32 R121, RZ, RZ, UR47 ;  /* 0x0000002fff797e24 */ /* 0x000fe2000f8e00ff */
[----:B------:R-:W4:Y:S01]  /*1ea0*/  LDCU.128 UR32, c[0x3][0x780] ;  /* 0x00c0f000ff2077ac */ /* 0x000f220008000c00 */
[----:B------:R-:W-:Y:S01]  /*1eb0*/  MOV R116, UR62 ;  /* 0x0000003e00747c02 */ /* 0x000fe20008000f00 */
[----:B------:R-:W-:Y:S01]  /*1ec0*/  IMAD.U32 R117, RZ, RZ, UR63 ;  /* 0x0000003fff757e24 */ /* 0x000fe2000f8e00ff */
[----:B------:R-:W-:Y:S01]  /*1ed0*/  MOV R118, UR58 ;  /* 0x0000003a00767c02 */ /* 0x000fe20008000f00 */
[----:B------:R-:W2:Y:S01]  /*1ee0*/  LDCU.128 UR44, c[0x3][0x7b0] ;  /* 0x00c0f600ff2c77ac */ /* 0x000ea20008000c00 */
[----:B------:R-:W-:Y:S01]  /*1ef0*/  IMAD.U32 R119, RZ, RZ, UR59 ;  /* 0x0000003bff777e24 */ /* 0x000fe2000f8e00ff */
[C---:B------:R-:W-:Y:S01]  /*1f00*/  DFMA R44, R32.reuse, R134, R58 ;  /* 0x00000086202c722b */ /* 0x040fe2000000003a */
[----:B0-----:R-:W-:Y:S01]  /*1f10*/  MOV R108, UR24 ;  /* 0x00000018006c7c02 */ /* 0x001fe20008000f00 */
[----:B------:R-:W0:Y:S01]  /*1f20*/  LDCU.128 UR48, c[0x3][0x7e0] ;  /* 0x00c0fc00ff3077ac */ /* 0x000e220008000c00 */
[C---:B------:R-:W-:Y:S01]  /*1f30*/  DFMA R60, R32.reuse, UR14, R46 ;  /* 0x0000000e203c7c2b */ /* 0x040fe2000800002e */
[----:B------:R-:W-:Y:S01]  /*1f40*/  IMAD.U32 R109, RZ, RZ, UR25 ;  /* 0x00000019ff6d7e24 */ /* 0x000fe2000f8e00ff */
[C---:B------:R-:W-:Y:S01]  /*1f50*/  DFMA R58, R32.reuse, R132, R70 ;  /* 0x00000084203a722b */ /* 0x040fe20000000046 */
[----:B------:R-:W0:Y:S01]  /*1f60*/  LDCU.128 UR52, c[0x3][0x810] ;  /* 0x00c10200ff3477ac */ /* 0x000e220008000c00 */
[C---:B------:R-:W-:Y:S01]  /*1f70*/  DFMA R56, R32.reuse, R130, R78 ;  /* 0x000000822038722b */ /* 0x040fe2000000004e */
[----:B---3--:R-:W-:Y:S01]  /*1f80*/  MOV R106, UR40 ;  /* 0x00000028006a7c02 */ /* 0x008fe20008000f00 */
[C---:B------:R-:W-:Y:S01]  /*1f90*/  DFMA R62, R32.reuse, R126, R90 ;  /* 0x0000007e203e722b */ /* 0x040fe2000000005a */
[----:B------:R-:W-:Y:S01]  /*1fa0*/  IMAD.U32 R107, RZ, RZ, UR41 ;  /* 0x00000029ff6b7e24 */ /* 0x000fe2000f8e00ff */
[----:B------:R-:W-:Y:S01]  /*1fb0*/  DFMA R86, R32, R128, R86 ;  /* 0x000000802056722b */ /* 0x000fe20000000056 */
[----:B-----5:R-:W-:Y:S01]  /*1fc0*/  MOV R104, UR28 ;  /* 0x0000001c00687c02 */ /* 0x020fe20008000f00 */
[C---:B------:R-:W-:Y:S01]  /*1fd0*/  DFMA R76, R42.reuse, UR6, R54 ;  /* 0x000000062a4c7c2b */ /* 0x040fe20008000036 */
[----:B------:R-:W-:Y:S01]  /*1fe0*/  IMAD.U32 R105, RZ, RZ, UR29 ;  /* 0x0000001dff697e24 */ /* 0x000fe2000f8e00ff */
[C---:B------:R-:W-:Y:S01]  /*1ff0*/  DFMA R136, R42.reuse, R142, R136 ;  /* 0x0000008e2a88722b */ /* 0x040fe20000000088 */
[----:B-1----:R-:W-:Y:S01]  /*2000*/  MOV R70, UR36 ;  /* 0x0000002400467c02 */ /* 0x002fe20008000f00 */
[C---:B------:R-:W-:Y:S01]  /*2010*/  DFMA R72, R42.reuse, R122, R72 ;  /* 0x0000007a2a48722b */ /* 0x040fe20000000048 */
[----:B------:R-:W-:Y:S01]  /*2020*/  IMAD.U32 R71, RZ, RZ, UR37 ;  /* 0x00000025ff477e24 */ /* 0x000fe2000f8e00ff */
[C---:B------:R-:W-:Y:S01]  /*2030*/  DFMA R54, R42.reuse, R120, R82 ;  /* 0x000000782a36722b */ /* 0x040fe20000000052 */
[----:B----4-:R-:W-:Y:S01]  /*2040*/  MOV R100, UR32 ;  /* 0x0000002000647c02 */ /* 0x010fe20008000f00 */
[C---:B------:R-:W-:Y:S01]  /*2050*/  DFMA R32, R42.reuse, R116, R88 ;  /* 0x000000742a20722b */ /* 0x040fe20000000058 */
[----:B------:R-:W-:Y:S01]  /*2060*/  IMAD.U32 R101, RZ, RZ, UR33 ;  /* 0x00000021ff657e24 */ /* 0x000fe2000f8e00ff */
[----:B------:R-:W-:Y:S01]  /*2070*/  DFMA R46, R42, R118, R84 ;  /* 0x000000762a2e722b */ /* 0x000fe20000000054 */
[----:B--2---:R-:W-:Y:S01]  /*2080*/  MOV R98, UR44 ;  /* 0x0000002c00627c02 */ /* 0x004fe20008000f00 */
[C-C-:B------:R-:W-:Y:S01]  /*2090*/  DADD R42, R74.reuse, R36.reuse ;  /* 0x000000004a2a7229 */ /* 0x140fe20000000024 */
[----:B------:R-:W-:Y:S01]  /*20a0*/  IMAD.U32 R99, RZ, RZ, UR45 ;  /* 0x0000002dff637e24 */ /* 0x000fe2000f8e00ff */
[----:B------:R-:W-:Y:S01]  /*20b0*/  DADD R74, R74, -R36 ;  /* 0x000000004a4a7229 */ /* 0x000fe20000000824 */
[----:B0-----:R-:W-:Y:S01]  /*20c0*/  MOV R94, UR52 ;  /* 0x00000034005e7c02 */ /* 0x001fe20008000f00 */
[C-C-:B------:R-:W-:Y:S01]  /*20d0*/  DADD R78, R26.reuse, R26.reuse ;  /* 0x000000001a4e7229 */ /* 0x140fe2000000001a */
[----:B------:R-:W-:Y:S01]  /*20e0*/  IMAD.U32 R95, RZ, RZ, UR53 ;  /* 0x00000035ff5f7e24 */ /* 0x000fe2000f8e00ff */
[----:B------:R-:W-:Y:S01]  /*20f0*/  DADD R26, R26, -R26 ;  /* 0x000000001a1a7229 */ /* 0x000fe2000000081a */
[----:B------:R-:W-:Y:S01]  /*2100*/  MOV R96, UR48 ;  /* 0x0000003000607c02 */ /* 0x000fe20008000f00 */
[C---:B------:R-:W-:Y:S01]  /*2110*/  DFMA R60, R42.reuse, UR20, R60 ;  /* 0x000000142a3c7c2b */ /* 0x040fe2000800003c */
        /* <DEDUP_REMOVED lines=11> */
[----:B------:R-:W-:Y:S01]  /*21d0*/  DMUL R42, R78, 0.5 ;  /* 0x3fe000004e2a7828 */ /* 0x000fe20000000000 */
[----:B------:R-:W-:Y:S01]  /*21e0*/  MOV R86, UR42 ;  /* 0x0000002a00567c02 */ /* 0x000fe20008000f00 */
[C---:B------:R-:W-:Y:S01]  /*21f0*/  DFMA R76, R74.reuse, UR64, R76 ;  /* 0x000000404a4c7c2b */ /* 0x040fe2000800004c */
        /* <DEDUP_REMOVED lines=11> */
[----:B------:R-:W-:-:S02]  /*22b0*/  DFMA R74, R26, UR66, R76 ;  /* 0x000000421a4a7c2b */ /* 0x000fc4000800004c */
[C---:B------:R-:W-:Y:S01]  /*22c0*/  DFMA R60, R42.reuse, UR18, R60 ;  /* 0x000000122a3c7c2b */ /* 0x040fe2000800003c */
[----:B------:R-:W-:Y:S01]  /*22d0*/  MOV R76, UR34 ;  /* 0x00000022004c7c02 */ /* 0x000fe20008000f00 */
[C---:B------:R-:W-:Y:S01]  /*22e0*/  DFMA R44, R42.reuse, R90, R44 ;  /* 0x0000005a2a2c722b */ /* 0x040fe2000000002c */
[----:B------:R-:W-:Y:S01]  /*22f0*/  IMAD.U32 R77, RZ, RZ, UR35 ;  /* 0x00000023ff4d7e24 */ /* 0x000fe2000f8e00ff */
[C---:B------:R-:W-:Y:S02]  /*2300*/  DFMA R58, R42.reuse, R88, R58 ;  /* 0x000000582a3a722b */ /* 0x040fe4000000003a */
[C---:B------:R-:W-:Y:S02]  /*2310*/  DFMA R56, R42.reuse, R86, R56 ;  /* 0x000000562a38722b */ /* 0x040fe40000000038 */
[C---:B------:R-:W-:Y:S02]  /*2320*/  DFMA R62, R42.reuse, R82, R62 ;  /* 0x000000522a3e722b */ /* 0x040fe4000000003e */
[----:B------:R-:W-:-:S02]  /*2330*/  DFMA R36, R42, R84, R36 ;  /* 0x000000542a24722b */ /* 0x000fc40000000024 */
[C-C-:B------:R-:W-:Y:S02]  /*2340*/  DADD R42, R60.reuse, -R74.reuse ;  /* 0x000000003c2a7229 */ /* 0x140fe4000000084a */
[----:B------:R-:W-:Y:S01]  /*2350*/  DADD R60, R60, R74 ;  /* 0x000000003c3c7229 */ /* 0x000fe2000000004a */
[----:B------:R-:W-:Y:S01]  /*2360*/  MOV R74, UR46 ;  /* 0x0000002e004a7c02 */ /* 0x000fe20008000f00 */
[----:B------:R-:W-:Y:S01]  /*2370*/  IMAD.U32 R75, RZ, RZ, UR47 ;  /* 0x0000002fff4b7e24 */ /* 0x000fe2000f8e00ff */
[C---:B------:R-:W-:Y:S02]  /*2380*/  DFMA R140, R26.reuse, R76, R72 ;  /* 0x0000004c1a8c722b */ /* 0x040fe40000000048 */
[----:B------:R1:W-:Y:S01]  /*2390*/  STS.64 [R103+0x370], R42 ;  /* 0x0003702a67007388 */ /* 0x0003e20000000a00 */
[----:B------:R-:W-:Y:S01]  /*23a0*/  MOV R72, UR50 ;  /* 0x0000003200487c02 */ /* 0x000fe20008000f00 */
[----:B------:R-:W-:Y:S01]  /*23b0*/  IMAD.U32 R73, RZ, RZ, UR51 ;  /* 0x00000033ff497e24 */ /* 0x000fe2000f8e00ff */
[C---:B------:R-:W-:Y:S01]  /*23c0*/  DFMA R136, R26.reuse, R78, R136 ;  /* 0x0000004e1a88722b */ /* 0x040fe20000000088 */
[----:B------:R1:W-:Y:S01]  /*23d0*/  STS.64 [R103], R60 ;  /* 0x0000003c67007388 */ /* 0x0003e20000000a00 */
[C---:B------:R-:W-:Y:S01]  /*23e0*/  DFMA R150, R26.reuse, R74, R54 ;  /* 0x0000004a1a96722b */ /* 0x040fe20000000036 */
[----:B------:R-:W-:Y:S01]  /*23f0*/  MOV R54, UR54 ;  /* 0x0000003600367c02 */ /* 0x000fe20008000f00 */
[----:B------:R-:W-:Y:S01]  /*2400*/  IMAD.U32 R55, RZ, RZ, UR55 ;  /* 0x00000037ff377e24 */ /* 0x000fe2000f8e00ff */
[----:B------:R-:W-:-:S05]  /*2410*/  DFMA R46, R26, R72, R46 ;  /* 0x000000481a2e722b */ /* 0x000fca000000002e */
[----:B------:R-:W-:Y:S02]  /*2420*/  DFMA R32, R26, R54, R32 ;  /* 0x000000361a20722b */ /* 0x000fe40000000020 */
[C-C-:B------:R-:W-:Y:S02]  /*2430*/  DADD R26, R44.reuse, -R136.reuse ;  /* 0x000000002c1a7229 */ /* 0x140fe40000000888 */
[----:B------:R-:W-:Y:S02]  /*2440*/  DADD R136, R44, R136 ;  /* 0x000000002c887229 */ /* 0x000fe40000000088 */
[C-C-:B------:R-:W-:Y:S02]  /*2450*/  DADD R44, R58.reuse, -R140.reuse ;  /* 0x000000003a2c7229 */ /* 0x140fe4000000088c */
[----:B------:R-:W-:Y:S01]  /*2460*/  DADD R140, R58, R140 ;  /* 0x000000003a8c7229 */ /* 0x000fe2000000008c */
[----:B------:R1:W-:Y:S01]  /*2470*/  STS.64 [R103+0x318], R26 ;  /* 0x0003181a67007388 */ /* 0x0003e20000000a00 */
[----:B------:R-:W-:-:S02]  /*2480*/  DADD R62, R62, R32 ;  /* 0x000000003e3e7229 */ /* 0x000fc40000000020 */
[----:B------:R-:W-:Y:S01]  /*2490*/  DADD R58, R56, -R150 ;  /* 0x00000000383a7229 */ /* 0x000fe20000000896 */
[----:B------:R1:W-:Y:S01]  /*24a0*/  STS.64 [R103+0x58], R136 ;  /* 0x0000588867007388 */ /* 0x0003e20000000a00 */
[----:B------:R-:W-:Y:S02]  /*24b0*/  DADD R32, R36, -R46 ;  /* 0x0000000024207229 */ /* 0x000fe4000000082e */
        /* <DEDUP_REMOVED lines=8> */
[----:B------:R1:W-:Y:S02]  /*2540*/  STS.64 [R103+0x1b8], R62 ;  /* 0x0001b83e67007388 */ /* 0x0003e40000000a00 */
.L_x_175:
[----:B------:R-:W-:Y:S05]  /*2550*/  BSYNC.RECONVERGENT B0 ;  /* 0x0000000000007941 */ /* 0x000fea0003800200 */
.L_x_174:
[----:B------:R-:W-:Y:S06]  /*2560*/  BAR.SYNC.DEFER_BLOCKING 0x0 ;  /* 0x0000000000007b1d */ /* 0x000fec0000010000 */
[----:B------:R-:W-:Y:S04]  /*2570*/  BSSY.RECONVERGENT B0, `(.L_x_176) ;  /* 0x0000157000007945 */ /* 0x000fe80003800200 */
[----:B------:R-:W-:Y:S05]  /*2580*/  @P1 BRA `(.L_x_177) ;  /* 0x0000001400541947 */ /* 0x000fea0003800000 */
[----:B01----:R-:W-:Y:S01]  /*2590*/  PRMT R26, R65, 0x9910, RZ ;  /* 0x00009910411a7816 */ /* 0x003fe200000000ff */
[----:B------:R-:W0:Y:S01]  /*25a0*/  @!P0 LDC.64 R36, c[0x0][0x388] ;  /* 0x0000e200ff248b82 */ /* 0x000e220000000a00 */
[----:B------:R-:W-:Y:S01]  /*25b0*/  UMOV UR18, 0x790b ;  /* 0x0000790b00127882 */ /* 0x000fe20000000000 */
[----:B------:R-:W-:Y:S02]  /*25c0*/  CS2R R60, SRZ ;  /* 0x00000000003c7805 */ /* 0x000fe4000001ff00 */
[----:B------:R-:W-:Y:S01]  /*25d0*/  CS2R R58, SRZ ;  /* 0x00000000003a7805 */ /* 0x000fe2000001ff00 */
[----:B------:R-:W-:Y:S01]  /*25e0*/  IMAD R26, R26, 0x75, RZ ;  /* 0x000000751a1a7824 */ /* 0x000fe200078e02ff */
[----:B------:R-:W1:Y:S02]  /*25f0*/  LDCU.128 UR24, c[0x3][0x20] ;  /* 0x00c00400ff1877ac */ /* 0x000e640008000c00 */
[----:B------:R-:W2:Y:S02]  /*2600*/  @!P0 LDC.64 R154, c[0x0][0x388] ;  /* 0x0000e200ff9a8b82 */ /* 0x000ea40000000a00 */
[----:B------:R-:W-:Y:S01]  /*2610*/  LOP3.LUT R26, R26, 0xffff, RZ, 0xc0, !PT ;  /* 0x0000ffff1a1a7812 */ /* 0x000fe200078ec0ff */
[----:B------:R-:W3:Y:S03]  /*2620*/  LDCU.128 UR20, c[0x3][0x720] ;  /* 0x00c0e400ff1477ac */ /* 0x000ee60008000c00 */
[----:B------:R-:W-:Y:S01]  /*2630*/  SHF.R.U32.HI R26, RZ, 0x8, R26 ;  /* 0x00000008ff1a7819 */ /* 0x000fe2000001161a */
[----:B------:R-:W4:Y:S03]  /*2640*/  LDCU.64 UR60, c[0x3][0x18] ;  /* 0x00c00300ff3c77ac */ /* 0x000f260008000a00 */
[-C--:B------:R-:W-:Y:S01]  /*2650*/  IADD3 R32, PT, PT, RZ, -R26.reuse, RZ ;  /* 0x8000001aff207210 */ /* 0x080fe20007ffe0ff */
[----:B------:R-:W5:Y:S03]  /*2660*/  LDCU.64 UR50, c[0x3][0x10] ;  /* 0x00c00200ff3277ac */ /* 0x000f660008000a00 */
[----:B------:R-:W-:Y:S01]  /*2670*/  PRMT R32, R32, 0x7710, RZ ;  /* 0x0000771020207816 */ /* 0x000fe200000000ff */
[----:B------:R-:W5:Y:S04]  /*2680*/  LDCU.64 UR66, c[0x3][0x48] ;  /* 0x00c00900ff4277ac */ /* 0x000f680008000a00 */
[----:B------:R-:W-:Y:S01]  /*2690*/  IMAD.IADD R32, R32, 0x1, R65 ;  /* 0x0000000120207824 */ /* 0x000fe200078e0241 */
[----:B------:R-:W5:Y:S04]  /*26a0*/  LDCU.64 UR74, c[0x3][0x28] ;  /* 0x00c00500ff4a77ac */ /* 0x000f680008000a00 */
[----:B------:R-:W-:Y:S01]  /*26b0*/  LOP3.LUT R27, R32, 0xfe, RZ, 0xc0, !PT ;  /* 0x000000fe201b7812 */ /* 0x000fe200078ec0ff */
[----:B------:R-:W5:Y:S03]  /*26c0*/  LDCU.64 UR36, c[0x3][0x40] ;  /* 0x00c00800ff2477ac */ /* 0x000f660008000a00 */
[----:B------:R-:W-:Y:S01]  /*26d0*/  LEA.HI R27, R27, R26, RZ, 0x1f ;  /* 0x0000001a1b1b7211 */ /* 0x000fe200078ff8ff */
[----:B------:R-:W5:Y:S03]  /*26e0*/  LDCU.64 UR68, c[0x3][0x50] ;  /* 0x00c00a00ff4477ac */ /* 0x000f660008000a00 */
[----:B------:R-:W-:Y:S01]  /*26f0*/  LOP3.LUT R27, R27, 0xf8, RZ, 0xc0, !PT ;  /* 0x000000f81b1b7812 */ /* 0x000fe200078ec0ff */
[----:B------:R-:W5:Y:S03]  /*2700*/  LDCU.64 UR46, c[0x3][0x710] ;  /* 0x00c0e200ff2e77ac */ /* 0x000f660008000a00 */
[----:B------:R-:W-:Y:S01]  /*2710*/  SHF.R.U32.HI R163, RZ, 0x3, R27 ;  /* 0x00000003ffa37819 */ /* 0x000fe2000001161b */
[----:B------:R-:W5:Y:S03]  /*2720*/  LDCU.64 UR64, c[0x3][0x718] ;  /* 0x00c0e300ff4077ac */ /* 0x000f660008000a00 */
[C---:B------:R-:W-:Y:S01]  /*2730*/  PRMT R26, R163.reuse, 0x9910, RZ ;  /* 0x00009910a31a7816 */ /* 0x040fe200000000ff */
[----:B------:R-:W-:Y:S01]  /*2740*/  IMAD R161, R163, 0x3c8, R158 ;  /* 0x000003c8a3a17824 */ /* 0x000fe200078e029e */
[----:B------:R-:W5:Y:S03]  /*2750*/  LDCU.64 UR48, c[0x3][0x740] ;  /* 0x00c0e800ff3077ac */ /* 0x000f660008000a00 */
[----:B------:R-:W-:Y:S01]  /*2760*/  IMAD R26, R26, 0xb, RZ ;  /* 0x0000000b1a1a7824 */ /* 0x000fe200078e02ff */
[----:B------:R-:W5:Y:S04]  /*2770*/  LDCU.64 UR28, c[0x3][0x738] ;  /* 0x00c0e700ff1c77ac */ /* 0x000f680008000a00 */
[----:B------:R-:W-:Y:S01]  /*2780*/  IADD3 R26, PT, PT, RZ, -R26, RZ ;  /* 0x8000001aff1a7210 */ /* 0x000fe20007ffe0ff */
[----:B------:R-:W5:Y:S03]  /*2790*/  LDCU.64 UR44, c[0x3][0x68] ;  /* 0x00c00d00ff2c77ac */ /* 0x000f660008000a00 */
[----:B------:R-:W-:Y:S01]  /*27a0*/  PRMT R26, R26, 0x7710, RZ ;  /* 0x000077101a1a7816 */ /* 0x000fe200000000ff */
[----:B------:R-:W5:Y:S04]  /*27b0*/  LDCU.64 UR70, c[0x3][0x78] ;  /* 0x00c00f00ff4677ac */ /* 0x000f680008000a00 */
[----:B------:R-:W-:Y:S01]  /*27c0*/  IMAD.IADD R26, R26, 0x1, R65 ;  /* 0x000000011a1a7824 */ /* 0x000fe200078e0241 */
[----:B------:R-:W5:Y:S04]  /*27d0*/  LDCU.64 UR42, c[0x3][0x768] ;  /* 0x00c0ed00ff2a77ac */ /* 0x000f680008000a00 */
[----:B------:R-:W-:Y:S01]  /*27e0*/  LOP3.LUT R56, R26, 0xff, RZ, 0xc0, !PT ;  /* 0x000000ff1a387812 */ /* 0x000fe200078ec0ff */
[----:B------:R-:W5:Y:S03]  /*27f0*/  LDCU.64 UR72, c[0x3][0x748] ;  /* 0x00c0e900ff4877ac */ /* 0x000f660008000a00 */
[C---:B------:R-:W-:Y:S01]  /*2800*/  PRMT R163, R56.reuse, 0x5410, R163 ;  /* 0x0000541038a37816 */ /* 0x040fe200000000a3 */
[----:B------:R-:W-:Y:S01]  /*2810*/  IMAD R161, R56, 0x58, R161 ;  /* 0x0000005838a17824 */ /* 0x000fe200078e02a1 */
[----:B------:R-:W5:Y:S03]  /*2820*/  LDCU.64 UR52, c[0x3][0x770] ;  /* 0x00c0ee00ff3477ac */ /* 0x000f660008000a00 */
[----:B------:R-:W-:Y:S01]  /*2830*/  IDP.2A.LO.U16.U8 R163, R163, UR18, RZ ;  /* 0x00000012a3a37c26 */ /* 0x000fe200080010ff */
[----:B------:R-:W-:Y:S01]  /*2840*/  LDS.64 R26, [R161] ;  /* 0x00000000a11a7984 */ /* 0x000fe20000000a00 */
[----:B------:R-:W5:Y:S02]  /*2850*/  LDCU.64 UR40, c[0x3][0x98] ;  /* 0x00c01300ff2877ac */ /* 0x000f640008000a00 */
[----:B------:R-:W-:Y:S01]  /*2860*/  @!P0 IMAD R57, R0, 0x533, R163 ;  /* 0x0000053300398824 */ /* 0x000fe200078e02a3 */
[----:B------:R-:W1:Y:S01]  /*2870*/  LDS.64 R32, [R161+0x50] ;  /* 0x00005000a1207984 */ /* 0x000e620000000a00 */
[----:B------:R-:W5:Y:S03]  /*2880*/  LDCU.64 UR38, c[0x3][0x798] ;  /* 0x00c0f300ff2677ac */ /* 0x000f660008000a00 */
[----:B------:R-:W-:Y:S01]  /*2890*/  LDS.64 R102, [R161+0x8] ;  /* 0x00000800a1667984 */ /* 0x000fe20000000a00 */
[----:B------:R-:W5:Y:S03]  /*28a0*/  LDCU.64 UR32, c[0x3][0xc8] ;  /* 0x00c01900ff2077ac */ /* 0x000f660008000a00 */
[----:B------:R-:W3:Y:S01]  /*28b0*/  LDS.64 R44, [R161+0x48] ;  /* 0x00004800a12c7984 */ /* 0x000ee20000000a00 */
[----:B------:R-:W5:Y:S03]  /*28c0*/  LDCU.64 UR58, c[0x3][0xa0] ;  /* 0x00c01400ff3a77ac */ /* 0x000f660008000a00 */
[----:B------:R-:W-:Y:S01]  /*28d0*/  LDS.64 R42, [R161+0x10] ;  /* 0x00001000a12a7984 */ /* 0x000fe20000000a00 */
[----:B------:R-:W5:Y:S03]  /*28e0*/  LDCU.64 UR56, c[0x3][0x7a0] ;  /* 0x00c0f400ff3877ac */ /* 0x000f660008000a00 */
[----:B------:R-:W4:Y:S01]  /*28f0*/  LDS.64 R140, [R161+0x40] ;  /* 0x00004000a18c7984 */ /* 0x000f220000000a00 */
[----:B------:R-:W5:Y:S01]  /*2900*/  LDCU.64 UR18, c[0x3][0x7c8] ;  /* 0x00c0f900ff1277ac */ /* 0x000f620008000a00 */
[----:B------:R-:W5:Y:S01]  /*2910*/  LDCU.64 UR54, c[0x3][0xd0] ;  /* 0x00c01a00ff3677ac */ /* 0x000f620008000a00 */
[----:B------:R-:W5:Y:S01]  /*2920*/  LDCU.64 UR34, c[0x3][0xf8] ;  /* 0x00c01f00ff2277ac */ /* 0x000f620008000a00 */
[----:B------:R-:W5:Y:S01]  /*2930*/  LDCU.64 UR30, c[0x3][0x7f8] ;  /* 0x00c0ff00ff1e77ac */ /* 0x000f620008000a00 */
[----:B------:R-:W5:Y:S01]  /*2940*/  LDCU.64 UR62, c[0x3][0x100] ;  /* 0x00c02000ff3e77ac */ /* 0x000f620008000a00 */
[----:B-1----:R-:W-:-:S02]  /*2950*/  DADD R64, R26, -R32 ;  /* 0x000000001a407229 */ /* 0x002fc40000000820 */
[----:B------:R-:W-:Y:S01]  /*2960*/  DADD R26, R26, R32 ;  /* 0x000000001a1a7229 */ /* 0x000fe20000000020 */
[----:B------:R-:W1:Y:S01]  /*2970*/  @!P0 LDC.64 R32, c[0x0][0x388] ;  /* 0x0000e200ff208b82 */ /* 0x000e620000000a00 */
[----:B---3--:R-:W-:-:S04]  /*2980*/  DADD R62, R102, -R44 ;  /* 0x00000000663e7229 */ /* 0x008fc8000000082c */
[----:B------:R-:W-:Y:S02]  /*2990*/  DFMA R46, R64, R12, RZ ;  /* 0x0000000c402e722b */ /* 0x000fe400000000ff */
[----:B------:R-:W-:Y:S02]  /*29a0*/  DADD R102, R102, R44 ;  /* 0x0000000066667229 */ /* 0x000fe4000000002c */
[----:B------:R-:W-:Y:S02]  /*29b0*/  DFMA R44, R26, R2, RZ ;  /* 0x000000021a2c722b */ /* 0x000fe400000000ff */
[----:B----4-:R-:W-:Y:S02]  /*29c0*/  DADD R136, R42, -R140 ;  /* 0x000000002a887229 */ /* 0x010fe4000000088c */
[----:B------:R-:W-:Y:S02]  /*29d0*/  DFMA R28, R62, R28, R46 ;  /* 0x0000001c3e1c722b */ /* 0x000fe4000000002e */
[----:B------:R-:W-:Y:S01]  /*29e0*/  DADD R140, R42, R140 ;  /* 0x000000002a8c7229 */ /* 0x000fe2000000008c */
[----:B------:R-:W-:Y:S01]  /*29f0*/  @!P0 IMAD R43, R0, 0x533, R163 ;  /* 0x00000533002b8824 */ /* 0x000fe200078e02a3 */
[----:B------:R-:W-:-:S02]  /*2a00*/  DFMA R44, R102, R38, R44 ;  /* 0x00000026662c722b */ /* 0x000fc4000000002c */
[----:B------:R-:W-:Y:S01]  /*2a10*/  DFMA R46, R26, R4, RZ ;  /* 0x000000041a2e722b */ /* 0x000fe200000000ff */
[----:B0-----:R-:W-:Y:S01]  /*2a20*/  @!P0 IMAD.WIDE R36, R43, 0x8, R36 ;  /* 0x000000082b248825 */ /* 0x001fe200078e0224 */
[----:B------:R-:W-:Y:S01]  /*2a30*/  DFMA R48, R136, R48, R28 ;  /* 0x000000308830722b */ /* 0x000fe2000000001c */
[----:B------:R-:W-:Y:S01]  /*2a40*/  CS2R R42, SRZ ;  /* 0x00000000002a7805 */ /* 0x000fe2000001ff00 */
[----:B------:R-:W0:Y:S01]  /*2a50*/  @!P0 LDC.64 R28, c[0x0][0x388] ;  /* 0x0000e200ff1c8b82 */ /* 0x000e220000000a00 */
[----:B-1----:R-:W-:Y:S01]  /*2a60*/  @!P0 IMAD.WIDE R56, R57, 0x8, R32 ;  /* 0x0000000839388825 */ /* 0x002fe200078e0220 */
[----:B------:R-:W-:Y:S01]  /*2a70*/  CS2R R32, SRZ ;  /* 0x0000000000207805 */ /* 0x000fe2000001ff00 */
[----:B------:R-:W-:Y:S02]  /*2a80*/  DFMA R34, R140, R34, R44 ;  /* 0x000000228c22722b */ /* 0x000fe4000000002c */
[----:B------:R-:W3:Y:S01]  /*2a90*/  @!P0 LDG.E.64.CONSTANT R42, desc[UR76][R36.64+0x50] ;  /* 0x0000504c242a8981 */ /* 0x000ee2000c1e9b00 */
[----:B------:R-:W-:Y:S01]  /*2aa0*/  @!P0 IMAD R151, R0, 0x533, R163 ;  /* 0x0000053300978824 */ /* 0x000fe200078e02a3 */
[----:B------:R-:W-:-:S02]  /*2ab0*/  DFMA R46, R102, R24, R46 ;  /* 0x00000018662e722b */ /* 0x000fc4000000002e */
[----:B------:R1:W4:Y:S01]  /*2ac0*/  @!P0 LDG.E.64.CONSTANT R32, desc[UR76][R36.64] ;  /* 0x0000004c24208981 */ /* 0x000322000c1e9b00 */
[----:B------:R-:W-:Y:S01]  /*2ad0*/  CS2R R44, SRZ ;  /* 0x00000000002c7805 */ /* 0x000fe2000001ff00 */
[----:B------:R-:W2:Y:S02]  /*2ae0*/  @!P0 LDC.64 R24, c[0x0][0x388] ;  /* 0x0000e200ff188b82 */ /* 0x000ea40000000a00 */
[----:B------:R-:W5:Y:S04]  /*2af0*/  @!P0 LDG.E.64.CONSTANT R60, desc[UR76][R56.64+0x48] ;  /* 0x0000484c383c8981 */ /* 0x000f68000c1e9b00 */
[----:B------:R-:W5:Y:S01]  /*2b00*/  @!P0 LDG.E.64.CONSTANT R44, desc[UR76][R56.64+0x8] ;  /* 0x0000084c382c8981 */ /* 0x000f62000c1e9b00 */
[----:B0-----:R-:W-:Y:S01]  /*2b10*/  @!P0 IMAD.WIDE R150, R151, 0x8, R28 ;  /* 0x0000000897968825 */ /* 0x001fe200078e021c */
[----:B------:R-:W-:-:S03]  /*2b20*/  CS2R R28, SRZ ;  /* 0x00000000001c7805 */ /* 0x000fc6000001ff00 */
[----:B------:R-:W-:Y:S01]  /*2b30*/  @!P0 IMAD R165, R0, 0x533, R163 ;  /* 0x0000053300a58824 */ /* 0x000fe200078e02a3 */
[----:B-1----:R-:W-:Y:S01]  /*2b40*/  CS2R R36, SRZ ;  /* 0x0000000000247805 */ /* 0x002fe2000001ff00 */
[----:B------:R-:W-:Y:S01]  /*2b50*/  DFMA R66, R140, R66, R46 ;  /* 0x000000428c42722b */ /* 0x000fe2000000002e */
[----:B------:R-:W5:Y:S01]  /*2b60*/  @!P0 LDG.E.64.CONSTANT R28, desc[UR76][R150.64+0x40] ;  /* 0x0000404c961c8981 */ /* 0x000f62000c1e9b00 */
[----:B------:R-:W-:Y:S01]  /*2b70*/  DFMA R46, R64, R14, RZ ;  /* 0x0000000e402e722b */ /* 0x000fe200000000ff */
[----:B--2---:R-:W-:Y:S02]  /*2b80*/  @!P0 IMAD.WIDE R164, R165, 0x8, R24 ;  /* 0x00000008a5a48825 */ /* 0x004fe400078e0218 */
[----:B------:R0:W2:Y:S01]  /*2b90*/  @!P0 LDG.E.64.CONSTANT R58, desc[UR76][R150.64+0x10] ;  /* 0x0000104c963a8981 */ /* 0x0000a2000c1e9b00 */
[----:B------:R-:W-:-:S03]  /*2ba0*/  CS2R R24, SRZ ;  /* 0x0000000000187805 */ /* 0x000fc6000001ff00 */
[----:B------:R-:W2:Y:S01]  /*2bb0*/  @!P0 LDG.E.64.CONSTANT R36, desc[UR76][R164.64+0x38] ;  /* 0x0000384ca4248981 */ /* 0x000ea2000c1e9b00 */
[----:B------:R-:W-:Y:S01]  /*2bc0*/  DFMA R52, R62, R52, R46 ;  /* 0x000000343e34722b */ /* 0x000fe2000000002e */
[----:B0-----:R-:W0:Y:S01]  /*2bd0*/  @!P0 LDC.64 R150, c[0x0][0x388] ;  /* 0x0000e200ff968b82 */ /* 0x001e220000000a00 */
[----:B------:R-:W-:Y:S01]  /*2be0*/  @!P0 IMAD R47, R0, 0x533, R163 ;  /* 0x00000533002f8824 */ /* 0x000fe200078e02a3 */
[----:B------:R-:W2:Y:S01]  /*2bf0*/  @!P0 LDG.E.64.CONSTANT R24, desc[UR76][R164.64+0x18] ;  /* 0x0000184ca4188981 */ /* 0x000ea2000c1e9b00 */
[----:B------:R-:W-:Y:S02]  /*2c00*/  DFMA R156, R26, R6, RZ ;  /* 0x000000061a9c722b */ /* 0x000fe400000000ff */
[----:B------:R-:W-:Y:S01]  /*2c10*/  @!P0 IMAD.WIDE R154, R47, 0x8, R154 ;  /* 0x000000082f9a8825 */ /* 0x000fe200078e029a */
[----:B------:R-:W-:Y:S02]  /*2c20*/  CS2R R46, SRZ ;  /* 0x00000000002e7805 */ /* 0x000fe4000001ff00 */
[----:B------:R-:W-:-:S03]  /*2c30*/  CS2R R56, SRZ ;  /* 0x0000000000387805 */ /* 0x000fc6000001ff00 */
[----:B------:R-:W-:Y:S01]  /*2c40*/  DFMA R156, R102, R152, R156 ;  /* 0x00000098669c722b */ /* 0x000fe2000000009c */
[----:B------:R-:W2:Y:S01]  /*2c50*/  @!P0 LDG.E.64.CONSTANT R46, desc[UR76][R154.64+0x30] ;  /* 0x0000304c9a2e8981 */ /* 0x000ea2000c1e9b00 */
[----:B------:R-:W-:-:S03]  /*2c60*/  @!P0 IMAD R153, R0, 0x533, R163 ;  /* 0x0000053300998824 */ /* 0x000fc600078e02a3 */
[----:B------:R-:W2:Y:S01]  /*2c70*/  @!P0 LDG.E.64.CONSTANT R56, desc[UR76][R154.64+0x20] ;  /* 0x0000204c9a388981 */ /* 0x000ea2000c1e9b00 */
[----:B0-----:R-:W-:Y:S01]  /*2c80*/  @!P0 IMAD.WIDE R152, R153, 0x8, R150 ;  /* 0x0000000899988825 */ /* 0x001fe200078e0296 */
[----:B------:R-:W-:-:S06]  /*2c90*/  CS2R R150, SRZ ;  /* 0x0000000000967805 */ /* 0x000fcc000001ff00 */
[----:B------:R-:W2:Y:S01]  /*2ca0*/  @!P0 LDG.E.64.CONSTANT R150, desc[UR76][R152.64+0x28] ;  /* 0x0000284c98968981 */ /* 0x000ea2000c1e9b00 */
[----:B------:R-:W-:Y:S02]  /*2cb0*/  DFMA R156, R140, R146, R156 ;  /* 0x000000928c9c722b */ /* 0x000fe4000000009c */
[----:B------:R-:W-:Y:S02]  /*2cc0*/  DFMA R146, R64, R16, RZ ;  /* 0x000000104092722b */ /* 0x000fe400000000ff */
[----:B------:R-:W-:Y:S02]  /*2cd0*/  DFMA R52, R136, R148, R52 ;  /* 0x000000948834722b */ /* 0x000fe40000000034 */
[----:B------:R-:W-:-:S04]  /*2ce0*/  DFMA R148, R64, R18, RZ ;  /* 0x000000124094722b */ /* 0x000fc800000000ff */
[----:B------:R-:W-:Y:S02]  /*2cf0*/  DFMA R50, R62, R50, R146 ;  /* 0x000000323e32722b */ /* 0x000fe40000000092 */
[----:B------:R-:W-:Y:S02]  /*2d00*/  DFMA R146, R26, R8, RZ ;  /* 0x000000081a92722b */ /* 0x000fe400000000ff */
[----:B------:R-:W-:Y:S01]  /*2d10*/  DFMA R148, R62, R30, R148 ;  /* 0x0000001e3e94722b */ /* 0x000fe20000000094 */
[----:B------:R-:W-:Y:S05]  /*2d20*/  LDS.64 R30, [R161+0x18] ;  /* 0x00001800a11e7984 */ /* 0x000fea0000000a00 */
[----:B------:R-:W-:-:S02]  /*2d30*/  DFMA R124, R102, R124, R146 ;  /* 0x0000007c667c722b */ /* 0x000fc40000000092 */
[----:B------:R-:W0:Y:S01]  /*2d40*/  LDS.64 R146, [R161+0x38] ;  /* 0x00003800a1927984 */ /* 0x000e220000000a00 */
[----:B------:R-:W-:Y:S02]  /*2d50*/  DFMA R50, R136, R92, R50 ;  /* 0x0000005c8832722b */ /* 0x000fe40000000032 */
[----:B------:R-:W-:-:S03]  /*2d60*/  DFMA R92, R26, R10, RZ ;  /* 0x0000000a1a5c722b */ /* 0x000fc600000000ff */
[----:B------:R-:W-:-:S05]  /*2d70*/  DFMA R124, R140, R40, R124 ;  /* 0x000000288c7c722b */ /* 0x000fca000000007c */
[----:B------:R-:W-:Y:S02]  /*2d80*/  DFMA R114, R102, R114, R92 ;  /* 0x000000726672722b */ /* 0x000fe4000000005c */
[----:B------:R-:W-:Y:S01]  /*2d90*/  LDS.64 R92, [R161+0x30] ;  /* 0x00003000a15c7984 */ /* 0x000fe20000000a00 */
[----:B------:R-:W-:Y:S02]  /*2da0*/  DFMA R148, R136, R144, R148 ;  /* 0x000000908894722b */ /* 0x000fe40000000094 */
[----:B------:R-:W-:Y:S02]  /*2db0*/  DFMA R144, R64, R20, RZ ;  /* 0x000000144090722b */ /* 0x000fe400000000ff */
[C-C-:B0-----:R-:W-:Y:S02]  /*2dc0*/  DADD R40, R30.reuse, R146.reuse ;  /* 0x000000001e287229 */ /* 0x141fe40000000092 */
[----:B------:R-:W-:Y:S02]  /*2dd0*/  DADD R30, R30, -R146 ;  /* 0x000000001e1e7229 */ /* 0x000fe40000000892 */
[----:B------:R-:W-:Y:S01]  /*2de0*/  DFMA R146, R26, UR8, RZ ;  /* 0x000000081a927c2b */ /* 0x000fe200080000ff */
[----:B------:R-:W0:Y:S05]  /*2df0*/  LDS.64 R26, [R161+0x20] ;  /* 0x00002000a11a7984 */ /* 0x000e2a0000000a00 */
[----:B------:R-:W-:Y:S01]  /*2e00*/  DFMA R142, R30, R142, R48 ;  /* 0x0000008e1e8e722b */ /* 0x000fe20000000030 */
[----:B------:R-:W1:Y:S01]  /*2e10*/  LDS.64 R48, [R161+0x28] ;  /* 0x00002800a1307984 */ /* 0x000e620000000a00 */
[----:B------:R-:W-:-:S02]  /*2e20*/  DFMA R64, R64, UR16, RZ ;  /* 0x0000001040407c2b */ /* 0x000fc400080000ff */
[----:B------:R-:W-:Y:S02]  /*2e30*/  DFMA R102, R102, UR10, R146 ;  /* 0x0000000a66667c2b */ /* 0x000fe40008000092 */
[----:B------:R-:W-:-:S04]  /*2e40*/  DFMA R80, R62, R80, R144 ;  /* 0x000000503e50722b */ /* 0x000fc80000000090 */
[----:B------:R-:W-:Y:S02]  /*2e50*/  DFMA R62, R62, R22, R64 ;  /* 0x000000163e3e722b */ /* 0x000fe40000000040 */
[C---:B------:R-:W-:Y:S02]  /*2e60*/  DFMA R114, R140.reuse, R68, R114 ;  /* 0x000000448c72722b */ /* 0x040fe40000000072 */
[----:B------:R-:W-:Y:S02]  /*2e70*/  DFMA R102, R140, UR12, R102 ;  /* 0x0000000c8c667c2b */ /* 0x000fe40008000066 */
[C---:B------:R-:W-:Y:S02]  /*2e80*/  DFMA R80, R136.reuse, R138, R80 ;  /* 0x0000008a8850722b */ /* 0x040fe40000000050 */
[----:B------:R-:W-:Y:S02]  /*2e90*/  DFMA R62, R136, UR4, R62 ;  /* 0x00000004883e7c2b */ /* 0x000fe4000800003e */
[----:B------:R-:W-:-:S02]  /*2ea0*/  DFMA R34, R40, R134, R34 ;  /* 0x000000862822722b */ /* 0x000fc40000000022 */
[C---:B------:R-:W-:Y:S02]  /*2eb0*/  DFMA R66, R40.reuse, R132, R66 ;  /* 0x000000842842722b */ /* 0x040fe40000000042 */
[C---:B------:R-:W-:Y:S02]  /*2ec0*/  DFMA R156, R40.reuse, R130, R156 ;  /* 0x00000082289c722b */ /* 0x040fe4000000009c */
[C---:B------:R-:W-:Y:S02]  /*2ed0*/  DFMA R124, R40.reuse, R128, R124 ;  /* 0x00000080287c722b */ /* 0x040fe4000000007c */
[C---:B------:R-:W-:Y:S02]  /*2ee0*/  DFMA R114, R40.reuse, R126, R114 ;  /* 0x0000007e2872722b */ /* 0x040fe40000000072 */
[----:B------:R-:W-:Y:S02]  /*2ef0*/  DFMA R102, R40, UR14, R102 ;  /* 0x0000000e28667c2b */ /* 0x000fe40008000066 */
[----:B------:R-:W-:-:S02]  /*2f00*/  DFMA R52, R30, R122, R52 ;  /* 0x0000007a1e34722b */ /* 0x000fc40000000034 */
[----:B------:R-:W-:Y:S02]  /*2f10*/  DFMA R50, R30, R120, R50 ;  /* 0x000000781e32722b */ /* 0x000fe40000000032 */
[----:B0-----:R-:W-:Y:S02]  /*2f20*/  DADD R40, R26, R92 ;  /* 0x000000001a287229 */ /* 0x001fe4000000005c */
[C---:B------:R-:W-:Y:S02]  /*2f30*/  DFMA R148, R30.reuse, R118, R148 ;  /* 0x000000761e94722b */ /* 0x040fe40000000094 */
[C---:B------:R-:W-:Y:S02]  /*2f40*/  DFMA R80, R30.reuse, R116, R80 ;  /* 0x000000741e50722b */ /* 0x040fe40000000050 */
[----:B------:R-:W-:Y:S02]  /*2f50*/  DFMA R62, R30, UR6, R62 ;  /* 0x000000061e3e7c2b */ /* 0x000fe4000800003e */
[----:B------:R-:W-:-:S02]  /*2f60*/  DADD R26, R26, -R92 ;  /* 0x000000001a1a7229 */ /* 0x000fc4000000085c */
[----:B-1----:R-:W-:Y:S02]  /*2f70*/  DADD R30, R48, R48 ;  /* 0x00000000301e7229 */ /* 0x002fe40000000030 */
[----:B------:R-:W-:Y:S01]  /*2f80*/  DFMA R102, R40, UR24, R102 ;  /* 0x0000001828667c2b */ /* 0x000fe20008000066 */
[----:B------:R-:W0:Y:S01]  /*2f90*/  LDCU.64 UR24, c[0x3][0x70] ;  /* 0x00c00e00ff1877ac */ /* 0x000e220008000a00 */
[----:B------:R-:W-:Y:S02]  /*2fa0*/  DADD R48, R48, -R48 ;  /* 0x0000000030307229 */ /* 0x000fe40000000830 */
[----:B------:R-:W-:Y:S01]  /*2fb0*/  DFMA R62, R26, UR20, R62 ;  /* 0x000000141a3e7c2b */ /* 0x000fe2000800003e */
[----:B------:R-:W1:Y:S01]  /*2fc0*/  LDCU.64 UR20, c[0x3][0x7d0] ;  /* 0x00c0fa00ff1477ac */ /* 0x000e620008000a00 */
[----:B------:R-:W-:Y:S02]  /*2fd0*/  DMUL R30, R30, 0.5 ;  /* 0x3fe000001e1e7828 */ /* 0x000fe40000000000 */
[----:B------:R-:W-:-:S04]  /*2fe0*/  DFMA R34, R40, R112, R34 ;  /* 0x000000702822722b */ /* 0x000fc80000000022 */
[----:B------:R-:W-:Y:S01]  /*2ff0*/  DFMA R62, R48, UR22, R62 ;  /* 0x00000016303e7c2b */ /* 0x000fe2000800003e */
[----:B------:R-:W0:Y:S01]  /*3000*/  LDCU.64 UR22, c[0x3][0x20] ;  /* 0x00c00400ff1677ac */ /* 0x000e220008000a00 */
[----:B------:R-:W-:Y:S02]  /*3010*/  DFMA R102, R30, UR26, R102 ;  /* 0x0000001a1e667c2b */ /* 0x000fe40008000066 */
[----:B------:R-:W-:Y:S01]  /*3020*/  DFMA R142, R26, R110, R142 ;  /* 0x0000006e1a8e722b */ /* 0x000fe2000000008e */
[----:B------:R-:W1:Y:S01]  /*3030*/  LDCU.64 UR26, c[0x3][0x800] ;  /* 0x00c10000ff1a77ac */ /* 0x000e620008000a00 */
[----:B------:R-:W-:Y:S02]  /*3040*/  DFMA R66, R40, R108, R66 ;  /* 0x0000006c2842722b */ /* 0x000fe40000000042 */
        /* <DEDUP_REMOVED lines=8> */
[----:B------:R-:W-:Y:S02]  /*30d0*/  DFMA R34, R30, R90, R34 ;  /* 0x0000005a1e22722b */ /* 0x000fe40000000022 */
[----:B------:R-:W-:Y:S02]  /*30e0*/  DFMA R142, R48, R78, R142 ;  /* 0x0000004e308e722b */ /* 0x000fe4000000008e */
[----:B------:R-:W-:Y:S02]  /*30f0*/  DFMA R66, R30, R88, R66 ;  /* 0x000000581e42722b */ /* 0x000fe40000000042 */
[C---:B------:R-:W-:Y:S02]  /*3100*/  DFMA R52, R48.reuse, R76, R52 ;  /* 0x0000004c3034722b */ /* 0x040fe40000000034 */
[C---:B------:R-:W-:Y:S02]  /*3110*/  DFMA R74, R48.reuse, R74, R50 ;  /* 0x0000004a304a722b */ /* 0x040fe40000000032 */
[----:B------:R-:W-:-:S02]  /*3120*/  DFMA R148, R48, R72, R148 ;  /* 0x000000483094722b */ /* 0x000fc40000000094 */
[----:B------:R-:W-:Y:S02]  /*3130*/  DFMA R80, R48, R54, R80 ;  /* 0x000000363050722b */ /* 0x000fe40000000050 */
[----:B------:R-:W-:Y:S02]  /*3140*/  DADD R62, R102, R62 ;  /* 0x00000000663e7229 */ /* 0x000fe4000000003e */
[C---:B------:R-:W-:Y:S02]  /*3150*/  DFMA R156, R30.reuse, R86, R156 ;  /* 0x000000561e9c722b */ /* 0x040fe4000000009c */
[C---:B------:R-:W-:Y:S02]  /*3160*/  DFMA R124, R30.reuse, R84, R124 ;  /* 0x000000541e7c722b */ /* 0x040fe4000000007c */
[----:B------:R-:W-:Y:S02]  /*3170*/  DFMA R114, R30, R82, R114 ;  /* 0x000000521e72722b */ /* 0x000fe40000000072 */
[----:B------:R-:W-:-:S02]  /*3180*/  DADD R30, R34, -R142 ;  /* 0x00000000221e7229 */ /* 0x000fc4000000088e */
[C-C-:B------:R-:W-:Y:S02]  /*3190*/  DADD R50, R66.reuse, R52.reuse ;  /* 0x0000000042327229 */ /* 0x140fe40000000034 */
[----:B------:R-:W-:Y:S02]  /*31a0*/  DADD R52, R66, -R52 ;  /* 0x0000000042347229 */ /* 0x000fe40000000834 */
[----:B------:R-:W-:Y:S02]  /*31b0*/  DADD R142, R34, R142 ;  /* 0x00000000228e7229 */ /* 0x000fe4000000008e */
[----:B------:R-:W-:Y:S02]  /*31c0*/  DADD R40, R156, R74 ;  /* 0x000000009c287229 */ /* 0x000fe4000000004a */
[----:B---3--:R-:W-:-:S08]  /*31d0*/  DMUL R48, R26, R42 ;  /* 0x0000002a1a307228 */ /* 0x008fd00000000000 */
[----:B----4-:R-:W-:Y:S02]  /*31e0*/  DFMA R66, R62, R32, R48 ;  /* 0x000000203e42722b */ /* 0x010fe40000000030 */
[----:B-----5:R-:W-:-:S06]  /*31f0*/  DMUL R60, R30, R60 ;  /* 0x0000003c1e3c7228 */ /* 0x020fcc0000000000 */
[----:B------:R-:W-:Y:S01]  /*3200*/  DFMA R64, R66, UR60, RZ ;  /* 0x0000003c42407c2b */ /* 0x000fe200080000ff */
[----:B------:R-:W3:Y:S01]  /*3210*/  LDCU.64 UR60, c[0x3][0x58] ;  /* 0x00c00b00ff3c77ac */ /* 0x000ee20008000a00 */
[----:B------:R-:W-:Y:S02]  /*3220*/  DFMA R70, R142, R44, R60 ;  /* 0x0000002c8e46722b */ /* 0x000fe4000000003c */
[----:B------:R-:W-:Y:S02]  /*3230*/  DFMA R68, R62, R32, -R48 ;  /* 0x000000203e44722b */ /* 0x000fe40000000830 */
[C---:B------:R-:W-:Y:S02]  /*3240*/  DFMA R48, R66.reuse, UR10, RZ ;  /* 0x0000000a42307c2b */ /* 0x040fe400080000ff */
[----:B------:R-:W-:Y:S01]  /*3250*/  DFMA R54, R66, UR50, RZ ;  /* 0x0000003242367c2b */ /* 0x000fe200080000ff */
[----:B------:R-:W4:Y:S01]  /*3260*/  LDCU.64 UR50, c[0x3][0x778] ;  /* 0x00c0ef00ff3277ac */ /* 0x000f220008000a00 */
[----:B------:R-:W-:-:S02]  /*3270*/  DMUL R28, R52, R28 ;  /* 0x0000001c341c7228 */ /* 0x000fc40000000000 */
[C---:B0-----:R-:W-:Y:S01]  /*3280*/  DFMA R52, R66.reuse, UR22, RZ ;  /* 0x0000001642347c2b */ /* 0x041fe200080000ff */
[----:B------:R-:W0:Y:S01]  /*3290*/  LDCU.64 UR22, c[0x3][0x720] ;  /* 0x00c0e400ff1677ac */ /* 0x000e220008000a00 */
[----:B------:R-:W-:Y:S02]  /*32a0*/  DFMA R32, R66, UR8, RZ ;  /* 0x0000000842207c2b */ /* 0x000fe400080000ff */
[----:B------:R-:W-:Y:S01]  /*32b0*/  DFMA R64, R70, UR66, R64 ;  /* 0x0000004246407c2b */ /* 0x000fe20008000040 */
[----:B------:R-:W5:Y:S01]  /*32c0*/  LDCU.64 UR66, c[0x3][0x728] ;  /* 0x00c0e500ff4277ac */ /* 0x000f620008000a00 */
[----:B------:R-:W-:Y:S02]  /*32d0*/  DFMA R62, R66, UR74, RZ ;  /* 0x0000004a423e7c2b */ /* 0x000fe400080000ff */
[C---:B------:R-:W-:Y:S01]  /*32e0*/  DFMA R48, R70.reuse, R38, R48 ;  /* 0x000000264630722b */ /* 0x040fe20000000030 */
[----:B------:R-:W1:Y:S01]  /*32f0*/  LDCU.64 UR74, c[0x3][0x750] ;  /* 0x00c0ea00ff4a77ac */ /* 0x000e620008000a00 */
[----:B------:R-:W-:-:S02]  /*3300*/  DFMA R54, R70, UR36, R54 ;  /* 0x0000002446367c2b */ /* 0x000fc40008000036 */
[C---:B------:R-:W-:Y:S01]  /*3310*/  DFMA R66, R70.reuse, UR68, R52 ;  /* 0x0000004446427c2b */ /* 0x040fe20008000034 */
[----:B------:R-:W4:Y:S01]  /*3320*/  LDCU.64 UR36, c[0x3][0xa8] ;  /* 0x00c01500ff2477ac */ /* 0x000f220008000a00 */
[C---:B------:R-:W-:Y:S02]  /*3330*/  DFMA R38, R70.reuse, R2, R32 ;  /* 0x000000024626722b */ /* 0x040fe40000000020 */
[----:B---3--:R-:W-:Y:S01]  /*3340*/  DFMA R70, R70, UR60, R62 ;  /* 0x0000003c46467c2b */ /* 0x008fe2000800003e */
[----:B------:R-:W3:Y:S01]  /*3350*/  LDCU.64 UR60, c[0x3][0x758] ;  /* 0x00c0eb00ff3c77ac */ /* 0x000ee20008000a00 */
[----:B------:R-:W-:Y:S01]  /*3360*/  DFMA R52, R68, UR46, RZ ;  /* 0x0000002e44347c2b */ /* 0x000fe200080000ff */
[----:B------:R-:W1:Y:S01]  /*3370*/  LDCU.64 UR46, c[0x3][0x80] ;  /* 0x00c01000ff2e77ac */ /* 0x000e620008000a00 */
[----:B------:R-:W-:Y:S02]  /*3380*/  DADD R74, R156, -R74 ;  /* 0x000000009c4a7229 */ /* 0x000fe4000000084a */
[----:B------:R-:W-:Y:S01]  /*3390*/  DFMA R142, R142, R44, -R60 ;  /* 0x0000002c8e8e722b */ /* 0x000fe2000000083c */
[----:B------:R-:W4:Y:S01]  /*33a0*/  LDCU.64 UR68, c[0x3][0x7a8] ;  /* 0x00c0f500ff4477ac */ /* 0x000f220008000a00 */
[----:B------:R-:W-:-:S02]  /*33b0*/  DFMA R32, R68, UR16, RZ ;  /* 0x0000001044207c2b */ /* 0x000fc400080000ff */
[C---:B------:R-:W-:Y:S02]  /*33c0*/  DFMA R44, R68.reuse, R22, RZ ;  /* 0x00000016442c722b */ /* 0x040fe400000000ff */
[C---:B------:R-:W-:Y:S01]  /*33d0*/  DFMA R60, R68.reuse, UR64, RZ ;  /* 0x00000040443c7c2b */ /* 0x040fe200080000ff */
[----:B------:R-:W4:Y:S01]  /*33e0*/  LDCU.64 UR64, c[0x3][0x88] ;  /* 0x00c01100ff4077ac */ /* 0x000f220008000a00 */
[C---:B0-----:R-:W-:Y:S02]  /*33f0*/  DFMA R62, R68.reuse, UR22, RZ ;  /* 0x00000016443e7c2b */ /* 0x041fe400080000ff */
[----:B-----5:R-:W-:Y:S01]  /*3400*/  DFMA R68, R68, UR66, RZ ;  /* 0x0000004244447c2b */ /* 0x020fe200080000ff */
[----:B------:R-:W0:Y:S01]  /*3410*/  LDCU.64 UR22, c[0x3][0xd8] ;  /* 0x00c01b00ff1677ac */ /* 0x000e220008000a00 */
[----:B--2---:R-:W-:Y:S02]  /*3420*/  DFMA R72, R50, R58, R28 ;  /* 0x0000003a3248722b */ /* 0x004fe4000000001c */
[----:B------:R-:W-:Y:S01]  /*3430*/  DFMA R52, R142, UR48, R52 ;  /* 0x000000308e347c2b */ /* 0x000fe20008000034 */
[----:B------:R-:W2:Y:S01]  /*3440*/  LDCU.64 UR48, c[0x3][0x780] ;  /* 0x00c0f000ff3077ac */ /* 0x000ea20008000a00 */
[----:B------:R-:W-:-:S02]  /*3450*/  DMUL R36, R74, R36 ;  /* 0x000000244a247228 */ /* 0x000fc40000000000 */
[C---:B---3--:R-:W-:Y:S01]  /*3460*/  DFMA R68, R142.reuse, UR60, R68 ;  /* 0x0000003c8e447c2b */ /* 0x048fe20008000044 */
[----:B------:R-:W3:Y:S01]  /*3470*/  LDCU.64 UR60, c[0x3][0x788] ;  /* 0x00c0f100ff3c77ac */ /* 0x000ee20008000a00 */
[----:B------:R-:W-:Y:S02]  /*3480*/  DFMA R44, R142, UR28, R44 ;  /* 0x0000001c8e2c7c2b */ /* 0x000fe4000800002c */
[----:B------:R-:W-:Y:S01]  /*3490*/  DFMA R28, R50, R58, -R28 ;  /* 0x0000003a321c722b */ /* 0x000fe2000000081c */
[----:B------:R-:W5:Y:S01]  /*34a0*/  LDCU.64 UR28, c[0x3][0x7d8] ;  /* 0x00c0fb00ff1c77ac */ /* 0x000f620008000a00 */
[C---:B------:R-:W-:Y:S02]  /*34b0*/  DFMA R48, R72.reuse, UR44, R48 ;  /* 0x0000002c48307c2b */ /* 0x040fe40008000030 */
[C---:B------:R-:W-:Y:S01]  /*34c0*/  DFMA R64, R72.reuse, UR70, R64 ;  /* 0x0000004648407c2b */ /* 0x040fe20008000040 */
[----:B------:R-:W0:Y:S01]  /*34d0*/  LDCU.64 UR44, c[0x3][0xb0] ;  /* 0x00c01600ff2c77ac */ /* 0x000e220008000a00 */
[----:B-1----:R-:W-:-:S02]  /*34e0*/  DFMA R66, R72, UR46, R66 ;  /* 0x0000002e48427c2b */ /* 0x002fc40008000042 */
[----:B------:R-:W-:Y:S01]  /*34f0*/  DFMA R50, R40, R24, R36 ;  /* 0x000000182832722b */ /* 0x000fe20000000024 */
[----:B------:R-:W1:Y:S01]  /*3500*/  LDCU.64 UR46, c[0x3][0xb8] ;  /* 0x00c01700ff2e77ac */ /* 0x000e620008000a00 */
[----:B------:R-:W-:Y:S02]  /*3510*/  DADD R42, R124, -R148 ;  /* 0x000000007c2a7229 */ /* 0x000fe40000000894 */
[----:B------:R-:W-:Y:S02]  /*3520*/  DFMA R62, R142, UR74, R62 ;  /* 0x0000004a8e3e7c2b */ /* 0x000fe4000800003e */
[----:B------:R-:W-:Y:S01]  /*3530*/  DFMA R44, R28, UR42, R44 ;  /* 0x0000002a1c2c7c2b */ /* 0x000fe2000800002c */
[----:B------:R-:W5:Y:S01]  /*3540*/  LDCU.64 UR42, c[0x3][0x7b0] ;  /* 0x00c0f600ff2a77ac */ /* 0x000f620008000a00 */
[----:B----4-:R-:W-:Y:S02]  /*3550*/  DFMA R64, R50, UR36, R64 ;  /* 0x0000002432407c2b */ /* 0x010fe40008000040 */
[C---:B------:R-:W-:Y:S01]  /*3560*/  DFMA R32, R142.reuse, R12, R32 ;  /* 0x0000000c8e20722b */ /* 0x040fe20000000020 */
[----:B------:R-:W4:Y:S01]  /*3570*/  LDCU.64 UR36, c[0x3][0xe0] ;  /* 0x00c01c00ff2477ac */ /* 0x000f220008000a00 */
[----:B------:R-:W-:-:S02]  /*3580*/  DFMA R60, R142, UR72, R60 ;  /* 0x000000488e3c7c2b */ /* 0x000fc4000800003c */
[----:B------:R-:W-:Y:S02]  /*3590*/  DADD R26, R124, R148 ;  /* 0x000000007c1a7229 */ /* 0x000fe40000000094 */
[----:B------:R-:W-:Y:S02]  /*35a0*/  DFMA R24, R40, R24, -R36 ;  /* 0x000000182818722b */ /* 0x000fe40000000824 */
[----:B------:R-:W-:Y:S02]  /*35b0*/  DMUL R42, R42, R46 ;  /* 0x0000002e2a2a7228 */ /* 0x000fe40000000000 */
[----:B------:R-:W-:Y:S02]  /*35c0*/  DFMA R70, R72, UR64, R70 ;  /* 0x0000004048467c2b */ /* 0x000fe40008000046 */
[----:B--2---:R-:W-:Y:S01]  /*35d0*/  DFMA R62, R28, UR48, R62 ;  /* 0x000000301c3e7c2b */ /* 0x004fe2000800003e */
[----:B------:R-:W2:Y:S01]  /*35e0*/  LDCU.64 UR48, c[0x3][0x7b8] ;  /* 0x00c0f700ff3077ac */ /* 0x000ea20008000a00 */
[----:B------:R-:W-:-:S02]  /*35f0*/  DADD R34, R114, -R80 ;  /* 0x0000000072227229 */ /* 0x000fc40000000850 */
[C---:B------:R-:W-:Y:S02]  /*3600*/  DFMA R32, R28.reuse, R14, R32 ;  /* 0x0000000e1c20722b */ /* 0x040fe40000000020 */
[C---:B------:R-:W-:Y:S02]  /*3610*/  DFMA R52, R28.reuse, UR52, R52 ;  /* 0x000000341c347c2b */ /* 0x040fe40008000034 */
[C---:B------:R-:W-:Y:S02]  /*3620*/  DFMA R60, R28.reuse, UR50, R60 ;  /* 0x000000321c3c7c2b */ /* 0x040fe4000800003c */
[----:B---3--:R-:W-:Y:S02]  /*3630*/  DFMA R68, R28, UR60, R68 ;  /* 0x0000003c1c447c2b */ /* 0x008fe40008000044 */
[----:B------:R-:W-:Y:S01]  /*3640*/  DFMA R48, R50, UR40, R48 ;  /* 0x0000002832307c2b */ /* 0x000fe20008000030 */
[----:B------:R-:W3:Y:S01]  /*3650*/  LDCU.64 UR40, c[0x3][0x808] ;  /* 0x00c10100ff2877ac */ /* 0x000ee20008000a00 */
[----:B------:R-:W-:-:S02]  /*3660*/  DFMA R28, R26, R56, R42 ;  /* 0x000000381a1c722b */ /* 0x000fc4000000002a */
[----:B------:R-:W-:Y:S01]  /*3670*/  DFMA R44, R24, UR38, R44 ;  /* 0x00000026182c7c2b */ /* 0x000fe2000800002c */
[----:B------:R-:W3:Y:S01]  /*3680*/  LDCU.64 UR38, c[0x3][0x7e0] ;  /* 0x00c0fc00ff2677ac */ /* 0x000ee20008000a00 */
[C---:B0-----:R-:W-:Y:S02]  /*3690*/  DFMA R66, R50.reuse, UR44, R66 ;  /* 0x0000002c32427c2b */ /* 0x041fe40008000042 */
[----:B-1----:R-:W-:Y:S01]  /*36a0*/  DFMA R70, R50, UR46, R70 ;  /* 0x0000002e32467c2b */ /* 0x002fe20008000046 */
[----:B------:R-:W0:Y:S01]  /*36b0*/  LDCU.64 UR44, c[0x3][0xe8] ;  /* 0x00c01d00ff2c77ac */ /* 0x000e220008000a00 */
[----:B------:R-:W-:Y:S02]  /*36c0*/  DADD R30, R114, R80 ;  /* 0x00000000721e7229 */ /* 0x000fe40000000050 */
[C---:B------:R-:W-:Y:S01]  /*36d0*/  DFMA R38, R72.reuse, R4, R38 ;  /* 0x000000044826722b */ /* 0x040fe20000000026 */
[----:B------:R-:W1:Y:S01]  /*36e0*/  LDCU.64 UR46, c[0x3][0x7e8] ;  /* 0x00c0fd00ff2e77ac */ /* 0x000e620008000a00 */
[----:B------:R-:W-:-:S02]  /*36f0*/  DFMA R54, R72, UR24, R54 ;  /* 0x0000001848367c2b */ /* 0x000fc40008000036 */
[----:B------:R-:W-:Y:S01]  /*3700*/  DMUL R34, R34, R150 ;  /* 0x0000009622227228 */ /* 0x000fe20000000000 */
[----:B------:R-:W1:Y:S01]  /*3710*/  LDCU.64 UR24, c[0x3][0x108] ;  /* 0x00c02100ff1877ac */ /* 0x000e620008000a00 */
[----:B-----5:R-:W-:Y:S02]  /*3720*/  DFMA R62, R24, UR42, R62 ;  /* 0x0000002a183e7c2b */ /* 0x020fe4000800003e */
[C---:B------:R-:W-:Y:S01]  /*3730*/  DFMA R48, R28.reuse, UR32, R48 ;  /* 0x000000201c307c2b */ /* 0x040fe20008000030 */
[----:B------:R-:W5:Y:S01]  /*3740*/  LDCU.64 UR42, c[0x3][0x110] ;  /* 0x00c02200ff2a77ac */ /* 0x000f620008000a00 */
[C---:B------:R-:W-:Y:S02]  /*3750*/  DFMA R64, R28.reuse, UR22, R64 ;  /* 0x000000161c407c2b */ /* 0x040fe40008000040 */
[----:B----4-:R-:W-:Y:S01]  /*3760*/  DFMA R66, R28, UR36, R66 ;  /* 0x000000241c427c2b */ /* 0x010fe20008000042 */
[----:B------:R-:W4:Y:S01]  /*3770*/  LDCU.64 UR32, c[0x3][0x810] ;  /* 0x00c10200ff2077ac */ /* 0x000f220008000a00 */
[----:B------:R-:W-:-:S02]  /*3780*/  DFMA R38, R50, R6, R38 ;  /* 0x000000063226722b */ /* 0x000fc40000000026 */
[----:B------:R-:W-:Y:S01]  /*3790*/  DFMA R54, R50, UR58, R54 ;  /* 0x0000003a32367c2b */ /* 0x000fe20008000036 */
[----:B------:R-:W4:Y:S01]  /*37a0*/  LDCU.64 UR22, c[0x3][0x118] ;  /* 0x00c02300ff1677ac */ /* 0x000f220008000a00 */
[C---:B------:R-:W-:Y:S02]  /*37b0*/  DFMA R32, R24.reuse, R16, R32 ;  /* 0x000000101820722b */ /* 0x040fe40000000020 */
[C---:B------:R-:W-:Y:S01]  /*37c0*/  DFMA R52, R24.reuse, UR56, R52 ;  /* 0x0000003818347c2b */ /* 0x040fe20008000034 */
[----:B------:R-:W4:Y:S01]  /*37d0*/  LDCU.64 UR36, c[0x3][0x818] ;  /* 0x00c10300ff2477ac */ /* 0x000f220008000a00 */
[----:B------:R-:W-:Y:S02]  /*37e0*/  DFMA R60, R24, UR68, R60 ;  /* 0x00000044183c7c2b */ /* 0x000fe4000800003c */
[----:B------:R-:W-:Y:S02]  /*37f0*/  DFMA R26, R26, R56, -R42 ;  /* 0x000000381a1a722b */ /* 0x000fe4000000082a */
[----:B------:R-:W-:-:S02]  /*3800*/  DFMA R30, R30, R150, R34 ;  /* 0x000000961e1e722b */ /* 0x000fc40000000022 */
[----:B--2---:R-:W-:Y:S02]  /*3810*/  DFMA R68, R24, UR48, R68 ;  /* 0x0000003018447c2b */ /* 0x004fe40008000044 */
[C---:B------:R-:W-:Y:S02]  /*3820*/  DFMA R38, R28.reuse, R8, R38 ;  /* 0x000000081c26722b */ /* 0x040fe40000000026 */
[----:B------:R-:W-:Y:S02]  /*3830*/  DFMA R54, R28, UR54, R54 ;  /* 0x000000361c367c2b */ /* 0x000fe40008000036 */
[----:B------:R-:W-:Y:S02]  /*3840*/  DMUL R30, R30, 0.5 ;  /* 0x3fe000001e1e7828 */ /* 0x000fe40000000000 */
[C---:B------:R-:W-:Y:S02]  /*3850*/  DFMA R32, R26.reuse, R18, R32 ;  /* 0x000000121a20722b */ /* 0x040fe40000000020 */
[----:B------:R-:W-:-:S02]  /*3860*/  DFMA R44, R26, UR18, R44 ;  /* 0x000000121a2c7c2b */ /* 0x000fc4000800002c */
[C---:B------:R-:W-:Y:S02]  /*3870*/  DFMA R52, R26.reuse, UR20, R52 ;  /* 0x000000141a347c2b */ /* 0x040fe40008000034 */
[C---:B------:R-:W-:Y:S02]  /*3880*/  DFMA R60, R26.reuse, UR28, R60 ;  /* 0x0000001c1a3c7c2b */ /* 0x040fe4000800003c */
[----:B---3--:R-:W-:Y:S02]  /*3890*/  DFMA R62, R26, UR38, R62 ;  /* 0x000000261a3e7c2b */ /* 0x008fe4000800003e */
[----:B0-----:R-:W-:Y:S02]  /*38a0*/  DFMA R70, R28, UR44, R70 ;  /* 0x0000002c1c467c2b */ /* 0x001fe40008000046 */
[----:B-1----:R-:W-:Y:S02]  /*38b0*/  DFMA R68, R26, UR46, R68 ;  /* 0x0000002e1a447c2b */ /* 0x002fe40008000044 */
[----:B------:R-:W-:-:S02]  /*38c0*/  DFMA R48, R30, UR34, R48 ;  /* 0x000000221e307c2b */ /* 0x000fc40008000030 */
[C---:B------:R-:W-:Y:S02]  /*38d0*/  DFMA R38, R30.reuse, R10, R38 ;  /* 0x0000000a1e26722b */ /* 0x040fe40000000026 */
[C---:B------:R-:W-:Y:S02]  /*38e0*/  DFMA R54, R30.reuse, UR62, R54 ;  /* 0x0000003e1e367c2b */ /* 0x040fe40008000036 */
[C---:B------:R-:W-:Y:S02]  /*38f0*/  DFMA R64, R30.reuse, UR24, R64 ;  /* 0x000000181e407c2b */ /* 0x040fe40008000040 */
[C---:B-----5:R-:W-:Y:S02]  /*3900*/  DFMA R66, R30.reuse, UR42, R66 ;  /* 0x0000002a1e427c2b */ /* 0x060fe40008000042 */
[C---:B------:R-:W-:Y:S02]  /*3910*/  DFMA R32, R30.reuse, R20, R32 ;  /* 0x000000141e20722b */ /* 0x040fe40000000020 */
[----:B------:R-:W-:-:S02]  /*3920*/  DFMA R44, R30, UR30, R44 ;  /* 0x0000001e1e2c7c2b */ /* 0x000fc4000800002c */
[C---:B------:R-:W-:Y:S02]  /*3930*/  DFMA R52, R30.reuse, UR26, R52 ;  /* 0x0000001a1e347c2b */ /* 0x040fe40008000034 */
[C---:B------:R-:W-:Y:S02]  /*3940*/  DFMA R60, R30.reuse, UR40, R60 ;  /* 0x000000281e3c7c2b */ /* 0x040fe4000800003c */
[C---:B----4-:R-:W-:Y:S02]  /*3950*/  DFMA R62, R30.reuse, UR32, R62 ;  /* 0x000000201e3e7c2b */ /* 0x050fe4000800003e */
        /* <DEDUP_REMOVED lines=24> */
.L_x_177:
[----:B------:R-:W-:Y:S05]  /*3ae0*/  BSYNC.RECONVERGENT B0 ;  /* 0x0000000000007941 */ /* 0x000fea0003800200 */
.L_x_176:
        /* <DEDUP_REMOVED lines=10> */
[----:B------:R-:W3:Y:S03]  /*3b90*/  LDCU.64 UR74, c[0x3][0x20] ;  /* 0x00c00400ff4a77ac */ /* 0x000ee60008000a00 */
[-C--:B--2---:R-:W-:Y:S01]  /*3ba0*/  IADD3 R24, PT, PT, RZ, -R22.reuse, RZ ;  /* 0x80000016ff187210 */ /* 0x084fe20007ffe0ff */
[----:B------:R-:W2:Y:S03]  /*3bb0*/  LDCU.64 UR72, c[0x3][0x28] ;  /* 0x00c00500ff4877ac */ /* 0x000ea60008000a00 */
[----:B------:R-:W-:Y:S01]  /*3bc0*/  PRMT R24, R24, 0x7710, RZ ;  /* 0x0000771018187816 */ /* 0x000fe200000000ff */
[----:B------:R-:W2:Y:S04]  /*3bd0*/  LDCU.64 UR70, c[0x3][0x40] ;  /* 0x00c00800ff4677ac */ /* 0x000ea80008000a00 */
[----:B------:R-:W-:Y:S01]  /*3be0*/  IMAD.IADD R24, R24, 0x1, R159 ;  /* 0x0000000118187824 */ /* 0x000fe200078e029f */
[----:B------:R-:W2:Y:S04]  /*3bf0*/  LDCU.64 UR58, c[0x3][0x48] ;  /* 0x00c00900ff3a77ac */ /* 0x000ea80008000a00 */
[----:B------:R-:W-:Y:S01]  /*3c00*/  LOP3.LUT R23, R24, 0xfe, RZ, 0xc0, !PT ;  /* 0x000000fe18177812 */ /* 0x000fe200078ec0ff */
[----:B------:R-:W2:Y:S03]  /*3c10*/  LDCU.64 UR56, c[0x3][0x708] ;  /* 0x00c0e100ff3877ac */ /* 0x000ea60008000a00 */
[----:B------:R-:W-:Y:S01]  /*3c20*/  LEA.HI R23, R23, R22, RZ, 0x1f ;  /* 0x0000001617177211 */ /* 0x000fe200078ff8ff */
[----:B------:R-:W2:Y:S03]  /*3c30*/  LDCU.64 UR18, c[0x3][0x710] ;  /* 0x00c0e200ff1277ac */ /* 0x000ea60008000a00 */
[----:B------:R-:W-:Y:S01]  /*3c40*/  LOP3.LUT R23, R23, 0xf8, RZ, 0xc0, !PT ;  /* 0x000000f817177812 */ /* 0x000fe200078ec0ff */
[----:B------:R-:W2:Y:S03]  /*3c50*/  LDCU.64 UR64, c[0x3][0x718] ;  /* 0x00c0e300ff4077ac */ /* 0x000ea60008000a00 */
[----:B------:R-:W-:Y:S01]  /*3c60*/  SHF.R.U32.HI R23, RZ, 0x3, R23 ;  /* 0x00000003ff177819 */ /* 0x000fe20000011617 */
[----:B------:R-:W2:Y:S03]  /*3c70*/  LDCU.64 UR32, c[0x3][0x738] ;  /* 0x00c0e700ff2077ac */ /* 0x000ea60008000a00 */
[C---:B------:R-:W-:Y:S01]  /*3c80*/  PRMT R22, R23.reuse, 0x9910, RZ ;  /* 0x0000991017167816 */ /* 0x040fe200000000ff */
[----:B------:R-:W-:Y:S01]  /*3c90*/  IMAD R24, R23, 0x3c8, R158 ;  /* 0x000003c817187824 */ /* 0x000fe200078e029e */
[----:B------:R-:W2:Y:S03]  /*3ca0*/  LDCU.64 UR52, c[0x3][0x740] ;  /* 0x00c0e800ff3477ac */ /* 0x000ea60008000a00 */
[----:B------:R-:W-:Y:S01]  /*3cb0*/  IMAD R22, R22, 0xb, RZ ;  /* 0x0000000b16167824 */ /* 0x000fe200078e02ff */
[----:B------:R-:W2:Y:S04]  /*3cc0*/  LDCU.64 UR60, c[0x3][0x748] ;  /* 0x00c0e900ff3c77ac */ /* 0x000ea80008000a00 */
[----:B------:R-:W-:Y:S01]  /*3cd0*/  IADD3 R22, PT, PT, RZ, -R22, RZ ;  /* 0x80000016ff167210 */ /* 0x000fe20007ffe0ff */
[----:B------:R-:W2:Y:S03]  /*3ce0*/  LDCU.64 UR46, c[0x3][0x70] ;  /* 0x00c00e00ff2e77ac */ /* 0x000ea60008000a00 */
[----:B------:R-:W-:Y:S01]  /*3cf0*/  PRMT R22, R22, 0x7710, RZ ;  /* 0x0000771016167816 */ /* 0x000fe200000000ff */
[----:B------:R-:W2:Y:S04]  /*3d00*/  LDCU.64 UR36, c[0x3][0x68] ;  /* 0x00c00d00ff2477ac */ /* 0x000ea80008000a00 */
[----:B------:R-:W-:Y:S01]  /*3d10*/  IMAD.IADD R22, R22, 0x1, R159 ;  /* 0x0000000116167824 */ /* 0x000fe200078e029f */
[----:B------:R-:W2:Y:S04]  /*3d20*/  LDCU.64 UR12, c[0x3][0x98] ;  /* 0x00c01300ff0c77ac */ /* 0x000ea80008000a00 */
[----:B------:R-:W-:Y:S01]  /*3d30*/  LOP3.LUT R23, R22, 0xff, RZ, 0xc0, !PT ;  /* 0x000000ff16177812 */ /* 0x000fe200078ec0ff */
[----:B------:R-:W2:Y:S03]  /*3d40*/  LDCU.64 UR54, c[0x3][0x78] ;  /* 0x00c00f00ff3677ac */ /* 0x000ea60008000a00 */
[----:B------:R-:W-:Y:S01]  /*3d50*/  LEA R24, R23, R24, 0x3 ;  /* 0x0000001817187211 */ /* 0x000fe200078e18ff */
[----:B------:R-:W2:Y:S04]  /*3d60*/  LDCU.64 UR24, c[0x3][0x770] ;  /* 0x00c0ee00ff1877ac */ /* 0x000ea80008000a00 */
[----:B------:R-:W-:Y:S01]  /*3d70*/  LDS.64 R22, [R24] ;  /* 0x0000000018167984 */ /* 0x000fe20000000a00 */
[----:B------:R-:W2:Y:S03]  /*3d80*/  LDCU.64 UR48, c[0x3][0x768] ;  /* 0x00c0ed00ff3077ac */ /* 0x000ea60008000a00 */
[----:B01----:R-:W0:Y:S01]  /*3d90*/  LDS.64 R26, [R24+0x370] ;  /* 0x00037000181a7984 */ /* 0x003e220000000a00 */
[----:B------:R-:W1:Y:S03]  /*3da0*/  LDCU.64 UR38, c[0x3][0xa0] ;  /* 0x00c01400ff2677ac */ /* 0x000e660008000a00 */
[----:B------:R-:W-:Y:S01]  /*3db0*/  LDS.64 R30, [R24+0x58] ;  /* 0x00005800181e7984 */ /* 0x000fe20000000a00 */
[----:B------:R-:W1:Y:S03]  /*3dc0*/  LDCU.64 UR44, c[0x3][0xa8] ;  /* 0x00c01500ff2c77ac */ /* 0x000e660008000a00 */
[----:B------:R-:W4:Y:S01]  /*3dd0*/  LDS.64 R32, [R24+0x318] ;  /* 0x0003180018207984 */ /* 0x000f220000000a00 */
[----:B------:R-:W1:Y:S03]  /*3de0*/  LDCU.64 UR34, c[0x3][0x7a0] ;  /* 0x00c0f400ff2277ac */ /* 0x000e660008000a00 */
[----:B------:R-:W-:Y:S01]  /*3df0*/  LDS.64 R36, [R24+0xb0] ;  /* 0x0000b00018247984 */ /* 0x000fe20000000a00 */
[----:B------:R-:W1:Y:S03]  /*3e00*/  LDCU.64 UR50, c[0x3][0x778] ;  /* 0x00c0ef00ff3277ac */ /* 0x000e660008000a00 */
[----:B------:R-:W1:Y:S01]  /*3e10*/  LDS.64 R38, [R24+0x2c0] ;  /* 0x0002c00018267984 */ /* 0x000e620000000a00 */
[----:B------:R-:W1:Y:S01]  /*3e20*/  LDCU.64 UR6, c[0x3][0x7d0] ;  /* 0x00c0fa00ff0677ac */ /* 0x000e620008000a00 */
[----:B------:R-:W1:Y:S01]  /*3e30*/  LDCU.64 UR22, c[0x3][0xc8] ;  /* 0x00c01900ff1677ac */ /* 0x000e620008000a00 */
[----:B------:R-:W1:Y:S01]  /*3e40*/  LDCU.64 UR20, c[0x3][0xd8] ;  /* 0x00c01b00ff1477ac */ /* 0x000e620008000a00 */
[----:B------:R-:W1:Y:S01]  /*3e50*/  LDCU.64 UR40, c[0x3][0x798] ;  /* 0x00c0f300ff2877ac */ /* 0x000e620008000a00 */
[----:B------:R-:W1:Y:S01]  /*3e60*/  LDCU.64 UR42, c[0x3][0x7a8] ;  /* 0x00c0f500ff2a77ac */ /* 0x000e620008000a00 */
[----:B------:R-:W1:Y:S01]  /*3e70*/  LDCU.64 UR4, c[0x3][0x7c8] ;  /* 0x00c0f900ff0477ac */ /* 0x000e620008000a00 */
[C-C-:B0-----:R-:W-:Y:S01]  /*3e80*/  DADD R28, R22.reuse, R26.reuse ;  /* 0x00000000161c7229 */ /* 0x141fe2000000001a */
[----:B------:R-:W0:Y:S01]  /*3e90*/  LDCU.64 UR30, c[0x3][0xd0] ;  /* 0x00c01a00ff1e77ac */ /* 0x000e220008000a00 */
[----:B------:R-:W-:Y:S01]  /*3ea0*/  DADD R26, R22, -R26 ;  /* 0x00000000161a7229 */ /* 0x000fe2000000081a */
[----:B------:R-:W0:Y:S01]  /*3eb0*/  LDCU.64 UR28, c[0x3][0xf8] ;  /* 0x00c01f00ff1c77ac */ /* 0x000e220008000a00 */
[----:B----4-:R-:W-:Y:S01]  /*3ec0*/  DADD R34, R30, R32 ;  /* 0x000000001e227229 */ /* 0x010fe20000000020 */
[----:B------:R-:W4:Y:S03]  /*3ed0*/  LDCU.64 UR26, c[0x3][0x100] ;  /* 0x00c02000ff1a77ac */ /* 0x000f260008000a00 */
[----:B------:R-:W-:-:S02]  /*3ee0*/  DFMA R40, R28, UR10, RZ ;  /* 0x0000000a1c287c2b */ /* 0x000fc400080000ff */
[----:B------:R-:W-:Y:S01]  /*3ef0*/  DFMA R42, R28, UR66, RZ ;  /* 0x000000421c2a7c2b */ /* 0x000fe200080000ff */
[----:B------:R-:W1:Y:S01]  /*3f00*/  LDCU.64 UR66, c[0x3][0x58] ;  /* 0x00c00b00ff4277ac */ /* 0x000e620008000a00 */
[----:B------:R-:W-:Y:S01]  /*3f10*/  DADD R30, R30, -R32 ;  /* 0x000000001e1e7229 */ /* 0x000fe20000000820 */
[----:B------:R-:W-:Y:S01]  /*3f20*/  LDS.64 R32, [R24+0x108] ;  /* 0x0001080018207984 */ /* 0x000fe20000000a00 */
[----:B-----5:R-:W-:Y:S01]  /*3f30*/  DFMA R44, R28, UR62, RZ ;  /* 0x0000003e1c2c7c2b */ /* 0x020fe200080000ff */
[----:B------:R-:W5:Y:S01]  /*3f40*/  LDCU.64 UR62, c[0x3][0x720] ;  /* 0x00c0e400ff3e77ac */ /* 0x000f620008000a00 */
[----:B---3--:R-:W-:Y:S02]  /*3f50*/  DFMA R50, R34, UR68, R40 ;  /* 0x0000004422327c2b */ /* 0x008fe40008000028 */
[----:B------:R-:W3:Y:S01]  /*3f60*/  LDS.64 R40, [R24+0x268] ;  /* 0x0002680018287984 */ /* 0x000ee20000000a00 */
[----:B------:R-:W0:Y:S01]  /*3f70*/  LDCU.64 UR68, c[0x3][0x50] ;  /* 0x00c00a00ff4477ac */ /* 0x000e220008000a00 */
[----:B------:R-:W-:-:S02]  /*3f80*/  DFMA R48, R28, UR74, RZ ;  /* 0x0000004a1c307c2b */ /* 0x000fc400080000ff */
[C---:B------:R-:W-:Y:S01]  /*3f90*/  DFMA R22, R28.reuse, UR8, RZ ;  /* 0x000000081c167c2b */ /* 0x040fe200080000ff */
[----:B------:R-:W4:Y:S01]  /*3fa0*/  LDCU.64 UR74, c[0x3][0x728] ;  /* 0x00c0e500ff4a77ac */ /* 0x000f220008000a00 */
[----:B--2---:R-:W-:Y:S02]  /*3fb0*/  DFMA R28, R28, UR72, RZ ;  /* 0x000000481c1c7c2b */ /* 0x004fe400080000ff */
[C---:B------:R-:W-:Y:S01]  /*3fc0*/  DFMA R54, R34.reuse, UR70, R42 ;  /* 0x0000004622367c2b */ /* 0x040fe2000800002a */
[----:B------:R-:W2:Y:S01]  /*3fd0*/  LDCU.64 UR70, c[0x3][0x750] ;  /* 0x00c0ea00ff4677ac */ /* 0x000ea20008000a00 */
[C---:B------:R-:W-:Y:S01]  /*3fe0*/  DFMA R58, R34.reuse, UR58, R44 ;  /* 0x0000003a223a7c2b */ /* 0x040fe2000800002c */
[----:B------:R-:W-:Y:S01]  /*3ff0*/  LDS.64 R42, [R24+0x210] ;  /* 0x00021000182a7984 */ /* 0x000fe20000000a00 */
[C---:B------:R-:W-:Y:S01]  /*4000*/  DFMA R46, R34.reuse, R2, R22 ;  /* 0x00000002222e722b */ /* 0x040fe20000000016 */
[----:B------:R-:W2:Y:S01]  /*4010*/  LDCU.64 UR58, c[0x3][0x758] ;  /* 0x00c0eb00ff3a77ac */ /* 0x000ea20008000a00 */
[----:B------:R-:W-:Y:S01]  /*4020*/  IMAD.U32 R22, RZ, RZ, UR56 ;  /* 0x00000038ff167e24 */ /* 0x000fe2000f8e00ff */
[----:B------:R-:W-:Y:S01]  /*4030*/  MOV R23, UR57 ;  /* 0x0000003900177c02 */ /* 0x000fe20008000f00 */
[----:B-1----:R-:W-:Y:S01]  /*4040*/  DFMA R64, R34, UR66, R28 ;  /* 0x0000004222407c2b */ /* 0x002fe2000800001c */
[----:B------:R-:W1:Y:S01]  /*4050*/  LDCU.64 UR56, c[0x3][0x7d8] ;  /* 0x00c0fb00ff3877ac */ /* 0x000e620008000a00 */
[----:B------:R-:W-:-:S02]  /*4060*/  DFMA R44, R26, UR16, RZ ;  /* 0x000000101a2c7c2b */ /* 0x000fc400080000ff */
[----:B0-----:R-:W-:Y:S01]  /*4070*/  DFMA R62, R34, UR68, R48 ;  /* 0x00000044223e7c2b */ /* 0x001fe20008000030 */
[----:B------:R-:W0:Y:S01]  /*4080*/  LDCU.64 UR14, c[0x3][0x800] ;  /* 0x00c10000ff0e77ac */ /* 0x000e220008000a00 */
[----:B------:R-:W1:Y:S01]  /*4090*/  LDS.64 R34, [R24+0x160] ;  /* 0x0001600018227984 */ /* 0x000e620000000a00 */
[C---:B------:R-:W-:Y:S02]  /*40a0*/  DFMA R52, R26.reuse, UR18, RZ ;  /* 0x000000121a347c2b */ /* 0x040fe400080000ff */
[C---:B------:R-:W-:Y:S01]  /*40b0*/  DFMA R56, R26.reuse, UR64, RZ ;  /* 0x000000401a387c2b */ /* 0x040fe200080000ff */
[----:B------:R-:W0:Y:S01]  /*40c0*/  LDCU.64 UR18, c[0x3][0x80] ;  /* 0x00c01000ff1277ac */ /* 0x000e220008000a00 */
[C---:B-----5:R-:W-:Y:S02]  /*40d0*/  DFMA R60, R26.reuse, UR62, RZ ;  /* 0x0000003e1a3c7c2b */ /* 0x060fe400080000ff */
[C---:B------:R-:W-:Y:S01]  /*40e0*/  DFMA R48, R26.reuse, R22, RZ ;  /* 0x000000161a30722b */ /* 0x040fe200000000ff */
[----:B------:R-:W5:Y:S01]  /*40f0*/  LDCU.64 UR62, c[0x3][0x88] ;  /* 0x00c01100ff3e77ac */ /* 0x000f620008000a00 */
[----:B----4-:R-:W-:-:S02]  /*4100*/  DFMA R26, R26, UR74, RZ ;  /* 0x0000004a1a1a7c2b */ /* 0x010fc400080000ff */
[C---:B------:R-:W-:Y:S02]  /*4110*/  DFMA R44, R30.reuse, R12, R44 ;  /* 0x0000000c1e2c722b */ /* 0x040fe4000000002c */
[C---:B------:R-:W-:Y:S01]  /*4120*/  DFMA R52, R30.reuse, UR52, R52 ;  /* 0x000000341e347c2b */ /* 0x040fe20008000034 */
[----:B------:R-:W4:Y:S01]  /*4130*/  LDCU.64 UR52, c[0x3][0x780] ;  /* 0x00c0f000ff3477ac */ /* 0x000f220008000a00 */
[C---:B------:R-:W-:Y:S02]  /*4140*/  DFMA R56, R30.reuse, UR60, R56 ;  /* 0x0000003c1e387c2b */ /* 0x040fe40008000038 */
[C---:B--2---:R-:W-:Y:S02]  /*4150*/  DFMA R60, R30.reuse, UR70, R60 ;  /* 0x000000461e3c7c2b */ /* 0x044fe4000800003c */
[C---:B------:R-:W-:Y:S01]  /*4160*/  DFMA R48, R30.reuse, UR32, R48 ;  /* 0x000000201e307c2b */ /* 0x040fe20008000030 */
[----:B------:R-:W2:Y:S01]  /*4170*/  LDCU.64 UR32, c[0x3][0xb0] ;  /* 0x00c01600ff2077ac */ /* 0x000ea20008000a00 */
[----:B------:R-:W-:-:S02]  /*4180*/  DFMA R66, R30, UR58, R26 ;  /* 0x0000003a1e427c2b */ /* 0x000fc4000800001a */
[----:B------:R-:W-:Y:S01]  /*4190*/  DADD R28, R36, R38 ;  /* 0x00000000241c7229 */ /* 0x000fe20000000026 */
[----:B------:R-:W1:Y:S01]  /*41a0*/  LDS.64 R30, [R24+0x1b8] ;  /* 0x0001b800181e7984 */ /* 0x000e620000000a00 */
[----:B---3--:R-:W-:Y:S01]  /*41b0*/  DADD R26, R32, R40 ;  /* 0x00000000201a7229 */ /* 0x008fe20000000028 */
[----:B------:R-:W3:Y:S01]  /*41c0*/  LDCU.64 UR58, c[0x3][0x788] ;  /* 0x00c0f100ff3a77ac */ /* 0x000ee20008000a00 */
[----:B------:R-:W-:Y:S02]  /*41d0*/  DADD R36, R36, -R38 ;  /* 0x0000000024247229 */ /* 0x000fe40000000826 */
[----:B------:R-:W-:Y:S02]  /*41e0*/  DADD R32, R32, -R40 ;  /* 0x0000000020207229 */ /* 0x000fe40000000828 */
[C---:B------:R-:W-:Y:S01]  /*41f0*/  DFMA R54, R28.reuse, UR46, R54 ;  /* 0x0000002e1c367c2b */ /* 0x040fe20008000036 */
[----:B------:R-:W3:Y:S01]  /*4200*/  LDCU.64 UR46, c[0x3][0xb8] ;  /* 0x00c01700ff2e77ac */ /* 0x000ee20008000a00 */
[----:B------:R-:W-:-:S02]  /*4210*/  DFMA R50, R28, UR36, R50 ;  /* 0x000000241c327c2b */ /* 0x000fc40008000032 */
[C---:B------:R-:W-:Y:S01]  /*4220*/  DFMA R46, R28.reuse, R4, R46 ;  /* 0x000000041c2e722b */ /* 0x040fe2000000002e */
[----:B------:R-:W1:Y:S01]  /*4230*/  LDCU.64 UR36, c[0x3][0x7b0] ;  /* 0x00c0f600ff2477ac */ /* 0x000e620008000a00 */
[C---:B------:R-:W-:Y:S02]  /*4240*/  DFMA R58, R28.reuse, UR54, R58 ;  /* 0x000000361c3a7c2b */ /* 0x040fe4000800003a */
[----:B0-----:R-:W-:Y:S01]  /*4250*/  DFMA R62, R28, UR18, R62 ;  /* 0x000000121c3e7c2b */ /* 0x001fe2000800003e */
[----:B------:R-:W0:Y:S01]  /*4260*/  LDCU.64 UR18, c[0x3][0x108] ;  /* 0x00c02100ff1277ac */ /* 0x000e220008000a00 */
[----:B------:R-:W-:Y:S02]  /*4270*/  DFMA R50, R26, UR12, R50 ;  /* 0x0000000c1a327c2b */ /* 0x000fe40008000032 */
[----:B-----5:R-:W-:Y:S01]  /*4280*/  DFMA R64, R28, UR62, R64 ;  /* 0x0000003e1c407c2b */ /* 0x020fe20008000040 */
[----:B------:R-:W5:Y:S01]  /*4290*/  LDCU.64 UR12, c[0x3][0xe0] ;  /* 0x00c01c00ff0c77ac */ /* 0x000f620008000a00 */
[----:B------:R-:W-:-:S02]  /*42a0*/  DFMA R52, R36, UR24, R52 ;  /* 0x0000001824347c2b */ /* 0x000fc40008000034 */
[C---:B----4-:R-:W-:Y:S01]  /*42b0*/  DFMA R60, R36.reuse, UR52, R60 ;  /* 0x00000034243c7c2b */ /* 0x050fe2000800003c */
[----:B------:R-:W4:Y:S01]  /*42c0*/  LDCU.64 UR24, c[0x3][0x808] ;  /* 0x00c10100ff1877ac */ /* 0x000f220008000a00 */
[----:B------:R-:W-:Y:S02]  /*42d0*/  DFMA R48, R36, UR48, R48 ;  /* 0x0000003024307c2b */ /* 0x000fe40008000030 */
[C---:B------:R-:W-:Y:S01]  /*42e0*/  DFMA R46, R26.reuse, R6, R46 ;  /* 0x000000061a2e722b */ /* 0x040fe2000000002e */
[----:B------:R-:W0:Y:S01]  /*42f0*/  LDCU.64 UR48, c[0x3][0x7b8] ;  /* 0x00c0f700ff3077ac */ /* 0x000e220008000a00 */
[C---:B------:R-:W-:Y:S02]  /*4300*/  DFMA R54, R26.reuse, UR38, R54 ;  /* 0x000000261a367c2b */ /* 0x040fe40008000036 */
[C---:B------:R-:W-:Y:S01]  /*4310*/  DFMA R58, R26.reuse, UR44, R58 ;  /* 0x0000002c1a3a7c2b */ /* 0x040fe2000800003a */
[----:B------:R-:W4:Y:S01]  /*4320*/  LDCU.64 UR38, c[0x3][0xe8] ;  /* 0x00c01d00ff2677ac */ /* 0x000f220008000a00 */
[----:B--2---:R-:W-:-:S02]  /*4330*/  DFMA R62, R26, UR32, R62 ;  /* 0x000000201a3e7c2b */ /* 0x004fc4000800003e */
[----:B---3--:R-:W-:Y:S01]  /*4340*/  DFMA R64, R26, UR46, R64 ;  /* 0x0000002e1a407c2b */ /* 0x008fe20008000040 */
[----:B------:R-:W2:Y:S01]  /*4350*/  LDCU.64 UR32, c[0x3][0x7e0] ;  /* 0x00c0fc00ff2077ac */ /* 0x000ea20008000a00 */
[----:B-1----:R-:W-:Y:S02]  /*4360*/  DADD R26, R34, R42 ;  /* 0x00000000221a7229 */ /* 0x002fe4000000002a */
[----:B------:R-:W-:Y:S01]  /*4370*/  DFMA R52, R32, UR34, R52 ;  /* 0x0000002220347c2b */ /* 0x000fe20008000034 */
[----:B------:R-:W1:Y:S01]  /*4380*/  LDCU.64 UR34, c[0x3][0x110] ;  /* 0x00c02200ff2277ac */ /* 0x000e620008000a00 */
[----:B------:R-:W-:Y:S02]  /*4390*/  DADD R34, R34, -R42 ;  /* 0x0000000022227229 */ /* 0x000fe4000000082a */
[----:B------:R-:W-:Y:S01]  /*43a0*/  DFMA R60, R32, UR36, R60 ;  /* 0x00000024203c7c2b */ /* 0x000fe2000800003c */
[----:B------:R-:W3:Y:S01]  /*43b0*/  LDCU.64 UR36, c[0x3][0x7e8] ;  /* 0x00c0fd00ff2477ac */ /* 0x000ee20008000a00 */
[----:B------:R-:W-:-:S02]  /*43c0*/  DFMA R44, R36, R14, R44 ;  /* 0x0000000e242c722b */ /* 0x000fc4000000002c */
[C---:B------:R-:W-:Y:S02]  /*43d0*/  DFMA R56, R36.reuse, UR50, R56 ;  /* 0x0000003224387c2b */ /* 0x040fe40008000038 */
[----:B------:R-:W-:Y:S02]  /*43e0*/  DFMA R66, R36, UR58, R66 ;  /* 0x0000003a24427c2b */ /* 0x000fe40008000042 */
[----:B-----5:R-:W-:Y:S01]  /*43f0*/  DFMA R62, R26, UR12, R62 ;  /* 0x0000000c1a3e7c2b */ /* 0x020fe2000800003e */
[----:B------:R-:W5:Y:S01]  /*4400*/  LDCU.64 UR12, c[0x3][0x810] ;  /* 0x00c10200ff0c77ac */ /* 0x000f620008000a00 */
[----:B------:R-:W-:Y:S02]  /*4410*/  DFMA R52, R34, UR6, R52 ;  /* 0x0000000622347c2b */ /* 0x000fe40008000034 */
[C---:B------:R-:W-:Y:S01]  /*4420*/  DFMA R50, R26.reuse, UR22, R50 ;  /* 0x000000161a327c2b */ /* 0x040fe20008000032 */
[----:B------:R-:W5:Y:S01]  /*4430*/  LDCU.64 UR6, c[0x3][0x7f8] ;  /* 0x00c0ff00ff0677ac */ /* 0x000f620008000a00 */
[----:B------:R-:W-:-:S02]  /*4440*/  DFMA R58, R26, UR20, R58 ;  /* 0x000000141a3a7c2b */ /* 0x000fc4000800003a */
[C---:B------:R-:W-:Y:S01]  /*4450*/  DFMA R44, R32.reuse, R16, R44 ;  /* 0x00000010202c722b */ /* 0x040fe2000000002c */
[----:B------:R-:W5:Y:S01]  /*4460*/  LDCU.64 UR22, c[0x3][0x118] ;  /* 0x00c02300ff1677ac */ /* 0x000f620008000a00 */
[C---:B------:R-:W-:Y:S02]  /*4470*/  DFMA R56, R32.reuse, UR42, R56 ;  /* 0x0000002a20387c2b */ /* 0x040fe40008000038 */
[----:B------:R-:W-:Y:S01]  /*4480*/  DFMA R48, R32, UR40, R48 ;  /* 0x0000002820307c2b */ /* 0x000fe20008000030 */
[----:B------:R-:W5:Y:S01]  /*4490*/  LDCU.64 UR20, c[0x3][0x818] ;  /* 0x00c10300ff1477ac */ /* 0x000f620008000a00 */
[----:B------:R-:W-:Y:S02]  /*44a0*/  DADD R28, R30, R30 ;  /* 0x000000001e1c7229 */ /* 0x000fe4000000001e */
[----:B0-----:R-:W-:Y:S02]  /*44b0*/  DFMA R66, R32, UR48, R66 ;  /* 0x0000003020427c2b */ /* 0x001fe40008000042 */
[----:B------:R-:W-:-:S02]  /*44c0*/  DFMA R46, R26, R8, R46 ;  /* 0x000000081a2e722b */ /* 0x000fc4000000002e */
[----:B------:R-:W-:Y:S02]  /*44d0*/  DFMA R54, R26, UR30, R54 ;  /* 0x0000001e1a367c2b */ /* 0x000fe40008000036 */
[----:B------:R-:W-:Y:S02]  /*44e0*/  DMUL R28, R28, 0.5 ;  /* 0x3fe000001c1c7828 */ /* 0x000fe40000000000 */
[C---:B------:R-:W-:Y:S02]  /*44f0*/  DFMA R44, R34.reuse, R18, R44 ;  /* 0x00000012222c722b */ /* 0x040fe4000000002c */
[C---:B------:R-:W-:Y:S02]  /*4500*/  DFMA R56, R34.reuse, UR56, R56 ;  /* 0x0000003822387c2b */ /* 0x040fe40008000038 */
[C---:B--2---:R-:W-:Y:S02]  /*4510*/  DFMA R60, R34.reuse, UR32, R60 ;  /* 0x00000020223c7c2b */ /* 0x044fe4000800003c */
[----:B------:R-:W-:-:S02]  /*4520*/  DFMA R48, R34, UR4, R48 ;  /* 0x0000000422307c2b */ /* 0x000fc40008000030 */
[----:B------:R-:W-:Y:S02]  /*4530*/  DADD R30, R30, -R30 ;  /* 0x000000001e1e7229 */ /* 0x000fe4000000081e */
[----:B----4-:R-:W-:Y:S02]  /*4540*/  DFMA R64, R26, UR38, R64 ;  /* 0x000000261a407c2b */ /* 0x010fe40008000040 */
[----:B---3--:R-:W-:Y:S02]  /*4550*/  DFMA R66, R34, UR36, R66 ;  /* 0x0000002422427c2b */ /* 0x008fe40008000042 */
[C---:B------:R-:W-:Y:S02]  /*4560*/  DFMA R46, R28.reuse, R10, R46 ;  /* 0x0000000a1c2e722b */ /* 0x040fe4000000002e */
[C---:B------:R-:W-:Y:S02]  /*4570*/  DFMA R50, R28.reuse, UR28, R50 ;  /* 0x0000001c1c327c2b */ /* 0x040fe40008000032 */
[----:B------:R-:W-:-:S02]  /*4580*/  DFMA R54, R28, UR26, R54 ;  /* 0x0000001a1c367c2b */ /* 0x000fc40008000036 */
[C---:B------:R-:W-:Y:S02]  /*4590*/  DFMA R58, R28.reuse, UR18, R58 ;  /* 0x000000121c3a7c2b */ /* 0x040fe4000800003a */
[----:B-1----:R-:W-:Y:S02]  /*45a0*/  DFMA R62, R28, UR34, R62 ;  /* 0x000000221c3e7c2b */ /* 0x002fe4000800003e */
[C---:B------:R-:W-:Y:S02]  /*45b0*/  DFMA R44, R30.reuse, R20, R44 ;  /* 0x000000141e2c722b */ /* 0x040fe4000000002c */
[C---:B------:R-:W-:Y:S02]  /*45c0*/  DFMA R52, R30.reuse, UR14, R52 ;  /* 0x0000000e1e347c2b */ /* 0x040fe40008000034 */
[C---:B------:R-:W-:Y:S02]  /*45d0*/  DFMA R56, R30.reuse, UR24, R56 ;  /* 0x000000181e387c2b */ /* 0x040fe40008000038 */
[----:B-----5:R-:W-:-:S02]  /*45e0*/  DFMA R60, R30, UR12, R60 ;  /* 0x0000000c1e3c7c2b */ /* 0x020fc4000800003c */
[----:B------:R-:W-:Y:S02]  /*45f0*/  DFMA R48, R30, UR6, R48 ;  /* 0x000000061e307c2b */ /* 0x000fe40008000030 */
[----:B------:R-:W-:Y:S02]  /*4600*/  DFMA R64, R28, UR22, R64 ;  /* 0x000000161c407c2b */ /* 0x000fe40008000040 */
[----:B------:R-:W-:Y:S02]  /*4610*/  DFMA R66, R30, UR20, R66 ;  /* 0x000000141e427c2b */ /* 0x000fe40008000042 */
[----:B------:R-:W-:Y:S02]  /*4620*/  DADD R26, R46, -R44 ;  /* 0x000000002e1a7229 */ /* 0x000fe4000000082c */
[----:B------:R-:W-:Y:S02]  /*4630*/  DADD R30, R54, -R52 ;  /* 0x00000000361e7229 */ /* 0x000fe40000000834 */
        /* <DEDUP_REMOVED lines=19> */
[----:B------:R3:W-:Y:S02]  /*4770*/  STS.64 [R24+0x1b8], R64 ;  /* 0x0001b84018007388 */ /* 0x0007e40000000a00 */
.L_x_179:
[----:B------:R-:W-:Y:S05]  /*4780*/  BSYNC.RECONVERGENT B0 ;  /* 0x0000000000007941 */ /* 0x000fea0003800200 */
.L_x_178:
[----:B------:R-:W-:Y:S06]  /*4790*/  BAR.SYNC.DEFER_BLOCKING 0x0 ;  /* 0x0000000000007b1d */ /* 0x000fec0000010000 */
[----:B------:R-:W4:Y:S01]  /*47a0*/  LDCU.128 UR24, c[0x3][0x10] ;  /* 0x00c00200ff1877ac */ /* 0x000f220008000c00 */
[----:B------:R-:W5:Y:S01]  /*47b0*/  LDCU.128 UR32, c[0x3][0x20] ;  /* 0x00c00400ff2077ac */ /* 0x000f620008000c00 */
[----:B------:R-:W5:Y:S01]  /*47c0*/  LDCU.128 UR28, c[0x3][0x40] ;  /* 0x00c00800ff1c77ac */ /* 0x000f620008000c00 */
[----:B------:R-:W5:Y:S01]  /*47d0*/  LDCU.128 UR40, c[0x3][0x50] ;  /* 0x00c00a00ff2877ac */ /* 0x000f620008000c00 */
[----:B------:R-:W5:Y:S01]  /*47e0*/  LDCU.64 UR18, c[0x3][0x38] ;  /* 0x00c00700ff1277ac */ /* 0x000f620008000a00 */
[----:B--23--:R-:W-:Y:S01]  /*47f0*/  LDS.64 R24, [R160] ;  /* 0x00000000a0187984 */ /* 0x00cfe20000000a00 */
[----:B------:R-:W2:Y:S03]  /*4800*/  LDCU.128 UR36, c[0x3][0x720] ;  /* 0x00c0e400ff2477ac */ /* 0x000ea60008000c00 */
[----:B01----:R-:W0:Y:S01]  /*4810*/  LDS.64 R26, [R160+0x25d0] ;  /* 0x0025d000a01a7984 */ /* 0x003e220000000a00 */
[----:B------:R-:W1:Y:S03]  /*4820*/  LDCU.64 UR20, c[0x3][0x68] ;  /* 0x00c00d00ff1477ac */ /* 0x000e660008000a00 */
[----:B------:R-:W-:Y:S01]  /*4830*/  LDS.64 R30, [R160+0x3c8] ;  /* 0x0003c800a01e7984 */ /* 0x000fe20000000a00 */
[----:B------:R-:W3:Y:S03]  /*4840*/  LDCU.64 UR22, c[0x3][0x738] ;  /* 0x00c0e700ff1677ac */ /* 0x000ee60008000a00 */
[----:B------:R-:W4:Y:S01]  /*4850*/  LDS.64 R32, [R160+0x2208] ;  /* 0x00220800a0207984 */ /* 0x000f220000000a00 */
[----:B------:R-:W3:Y:S03]  /*4860*/  LDCU.64 UR12, c[0x3][0x98] ;  /* 0x00c01300ff0c77ac */ /* 0x000ee60008000a00 */
[----:B------:R-:W-:Y:S01]  /*4870*/  LDS.64 R34, [R160+0x790] ;  /* 0x00079000a0227984 */ /* 0x000fe20000000a00 */
[----:B------:R-:W3:Y:S03]  /*4880*/  LDCU.128 UR44, c[0x3][0xb0] ;  /* 0x00c01600ff2c77ac */ /* 0x000ee60008000c00 */
[----:B------:R-:W2:Y:S01]  /*4890*/  LDS.64 R36, [R160+0x1e40] ;  /* 0x001e4000a0247984 */ /* 0x000ea20000000a00 */
[----:B------:R-:W3:Y:S01]  /*48a0*/  LDCU.64 UR14, c[0x3][0x768] ;  /* 0x00c0ed00ff0e77ac */ /* 0x000ee20008000a00 */
[----:B------:R-:W3:Y:S01]  /*48b0*/  LDCU.64 UR6, c[0x3][0x798] ;  /* 0x00c0f300ff0677ac */ /* 0x000ee20008000a00 */
[----:B------:R-:W3:Y:S01]  /*48c0*/  LDCU.64 UR4, c[0x3][0xc8] ;  /* 0x00c01900ff0477ac */ /* 0x000ee20008000a00 */
[----:B------:R-:W3:Y:S01]  /*48d0*/  LDCU.128 UR48, c[0x3][0x7e0] ;  /* 0x00c0fc00ff3077ac */ /* 0x000ee20008000c00 */
[----:B0-----:R-:W-:-:S02]  /*48e0*/  DADD R28, R24, R26 ;  /* 0x00000000181c7229 */ /* 0x001fc4000000001a */
[----:B------:R-:W-:Y:S02]  /*48f0*/  DADD R24, R24, -R26 ;  /* 0x0000000018187229 */ /* 0x000fe4000000081a */
[C-C-:B----4-:R-:W-:Y:S02]  /*4900*/  DADD R26, R30.reuse, R32.reuse ;  /* 0x000000001e1a7229 */ /* 0x150fe40000000020 */
[----:B------:R-:W-:Y:S02]  /*4910*/  DADD R30, R30, -R32 ;  /* 0x000000001e1e7229 */ /* 0x000fe40000000820 */
[C---:B------:R-:W-:Y:S02]  /*4920*/  DFMA R32, R28.reuse, UR8, RZ ;  /* 0x000000081c207c2b */ /* 0x040fe400080000ff */
[C---:B------:R-:W-:Y:S02]  /*4930*/  DFMA R40, R28.reuse, UR24, RZ ;  /* 0x000000181c287c2b */ /* 0x040fe400080000ff */
[----:B------:R-:W-:Y:S01]  /*4940*/  DFMA R44, R28, UR26, RZ ;  /* 0x0000001a1c2c7c2b */ /* 0x000fe200080000ff */
[----:B------:R-:W0:Y:S01]  /*4950*/  LDCU.128 UR24, c[0x3][0x710] ;  /* 0x00c0e200ff1877ac */ /* 0x000e220008000c00 */
[----:B------:R-:W-:-:S02]  /*4960*/  DFMA R38, R24, UR16, RZ ;  /* 0x0000001018267c2b */ /* 0x000fc400080000ff */
[C---:B-----5:R-:W-:Y:S02]  /*4970*/  DFMA R46, R28.reuse, UR32, RZ ;  /* 0x000000201c2e7c2b */ /* 0x060fe400080000ff */
[----:B------:R-:W-:Y:S01]  /*4980*/  DFMA R50, R28, UR34, RZ ;  /* 0x000000221c327c2b */ /* 0x000fe200080000ff */
[----:B------:R-:W4:Y:S01]  /*4990*/  LDCU.128 UR32, c[0x3][0x70] ;  /* 0x00c00e00ff2077ac */ /* 0x000f220008000c00 */
[----:B------:R-:W-:Y:S02]  /*49a0*/  DFMA R32, R26, R2, R32 ;  /* 0x000000021a20722b */ /* 0x000fe40000000020 */
[----:B------:R-:W-:Y:S02]  /*49b0*/  DFMA R2, R28, UR10, RZ ;  /* 0x0000000a1c027c2b */ /* 0x000fe400080000ff */
[----:B------:R-:W-:Y:S01]  /*49c0*/  DFMA R38, R30, R12, R38 ;  /* 0x0000000c1e26722b */ /* 0x000fe20000000026 */
[----:B------:R-:W-:Y:S01]  /*49d0*/  LDS.64 R28, [R160+0x1a78] ;  /* 0x001a7800a01c7984 */ /* 0x000fe20000000a00 */
[----:B------:R-:W-:-:S02]  /*49e0*/  DFMA R42, R26, UR28, R40 ;  /* 0x0000001c1a2a7c2b */ /* 0x000fc40008000028 */
[C---:B------:R-:W-:Y:S01]  /*49f0*/  DFMA R48, R26.reuse, UR30, R44 ;  /* 0x0000001e1a307c2b */ /* 0x040fe2000800002c */
[----:B------:R-:W5:Y:S01]  /*4a00*/  LDS.64 R12, [R160+0xb58] ;  /* 0x000b5800a00c7984 */ /* 0x000f620000000a00 */
[----:B------:R-:W1:Y:S01]  /*4a10*/  LDCU.128 UR28, c[0x3][0x740] ;  /* 0x00c0e800ff1c77ac */ /* 0x000e620008000c00 */
[C---:B------:R-:W-:Y:S02]  /*4a20*/  DFMA R52, R26.reuse, UR40, R46 ;  /* 0x000000281a347c2b */ /* 0x040fe4000800002e */
[C---:B------:R-:W-:Y:S01]  /*4a30*/  DFMA R56, R26.reuse, UR42, R50 ;  /* 0x0000002a1a387c2b */ /* 0x040fe20008000032 */
[----:B------:R-:W3:Y:S01]  /*4a40*/  LDCU.128 UR40, c[0x3][0x750] ;  /* 0x00c0ea00ff2877ac */ /* 0x000ee20008000c00 */
[----:B------:R-:W-:Y:S02]  /*4a50*/  DFMA R40, R26, UR18, R2 ;  /* 0x000000121a287c2b */ /* 0x000fe40008000002 */
[C-C-:B--2---:R-:W-:Y:S01]  /*4a60*/  DADD R2, R34.reuse, R36.reuse ;  /* 0x0000000022027229 */ /* 0x144fe20000000024 */
[----:B------:R-:W2:Y:S01]  /*4a70*/  LDCU.64 UR18, c[0x3][0x7c8] ;  /* 0x00c0f900ff1277ac */ /* 0x000ea20008000a00 */
[----:B------:R-:W-:-:S02]  /*4a80*/  DADD R34, R34, -R36 ;  /* 0x0000000022227229 */ /* 0x000fc40000000824 */
[C---:B0-----:R-:W-:Y:S02]  /*4a90*/  DFMA R26, R24.reuse, UR24, RZ ;  /* 0x00000018181a7c2b */ /* 0x041fe400080000ff */
[C---:B------:R-:W-:Y:S01]  /*4aa0*/  DFMA R46, R24.reuse, UR26, RZ ;  /* 0x0000001a182e7c2b */ /* 0x040fe200080000ff */
[----:B------:R-:W0:Y:S01]  /*4ab0*/  LDCU.128 UR24, c[0x3][0x770] ;  /* 0x00c0ee00ff1877ac */ /* 0x000e220008000c00 */
[C---:B------:R-:W-:Y:S02]  /*4ac0*/  DFMA R36, R24.reuse, R22, RZ ;  /* 0x000000161824722b */ /* 0x040fe400000000ff */
[C---:B------:R-:W-:Y:S01]  /*4ad0*/  DFMA R50, R24.reuse, UR36, RZ ;  /* 0x0000002418327c2b */ /* 0x040fe200080000ff */
[----:B------:R-:W-:Y:S01]  /*4ae0*/  LDS.64 R22, [R160+0xf20] ;  /* 0x000f2000a0167984 */ /* 0x000fe20000000a00 */
[----:B------:R-:W-:Y:S01]  /*4af0*/  DFMA R54, R24, UR38, RZ ;  /* 0x0000002618367c2b */ /* 0x000fe200080000ff */
[----:B------:R-:W2:Y:S01]  /*4b00*/  LDCU.128 UR36, c[0x3][0x80] ;  /* 0x00c01000ff2477ac */ /* 0x000ea20008000c00 */
[C---:B-1----:R-:W-:Y:S01]  /*4b10*/  DFMA R44, R30.reuse, UR28, R26 ;  /* 0x0000001c1e2c7c2b */ /* 0x042fe2000800001a */
[----:B------:R-:W1:Y:S01]  /*4b20*/  LDS.64 R24, [R160+0x16b0] ;  /* 0x0016b000a0187984 */ /* 0x000e620000000a00 */
[C---:B------:R-:W-:Y:S01]  /*4b30*/  DFMA R46, R30.reuse, UR30, R46 ;  /* 0x0000001e1e2e7c2b */ /* 0x040fe2000800002e */
[----:B------:R-:W5:Y:S01]  /*4b40*/  LDCU.128 UR28, c[0x3][0xa0] ;  /* 0x00c01400ff1c77ac */ /* 0x000f620008000c00 */
[C---:B---3--:R-:W-:Y:S01]  /*4b50*/  DFMA R50, R30.reuse, UR40, R50 ;  /* 0x000000281e327c2b */ /* 0x048fe20008000032 */
[----:B------:R-:W3:Y:S01]  /*4b60*/  LDS.64 R26, [R160+0x12e8] ;  /* 0x0012e800a01a7984 */ /* 0x000ee20000000a00 */
[----:B------:R-:W-:Y:S01]  /*4b70*/  DFMA R54, R30, UR42, R54 ;  /* 0x0000002a1e367c2b */ /* 0x000fe20008000036 */
[----:B------:R-:W5:Y:S01]  /*4b80*/  LDCU.128 UR40, c[0x3][0x780] ;  /* 0x00c0f000ff2877ac */ /* 0x000f620008000c00 */
[----:B----4-:R-:W-:-:S02]  /*4b90*/  DFMA R42, R2, UR32, R42 ;  /* 0x00000020022a7c2b */ /* 0x010fc4000800002a */
[----:B------:R-:W-:Y:S01]  /*4ba0*/  DFMA R48, R2, UR34, R48 ;  /* 0x0000002202307c2b */ /* 0x000fe20008000030 */
[----:B------:R-:W4:Y:S01]  /*4bb0*/  LDCU.128 UR32, c[0x3][0x7a0] ;  /* 0x00c0f400ff2077ac */ /* 0x000f220008000c00 */
[C---:B0-----:R-:W-:Y:S02]  /*4bc0*/  DFMA R44, R34.reuse, UR24, R44 ;  /* 0x00000018222c7c2b */ /* 0x041fe4000800002c */
[----:B------:R-:W-:Y:S01]  /*4bd0*/  DFMA R46, R34, UR26, R46 ;  /* 0x0000001a222e7c2b */ /* 0x000fe2000800002e */
[----:B------:R-:W0:Y:S01]  /*4be0*/  LDCU.128 UR24, c[0x3][0xd0] ;  /* 0x00c01a00ff1877ac */ /* 0x000e220008000c00 */
[C---:B------:R-:W-:Y:S02]  /*4bf0*/  DFMA R32, R2.reuse, R4, R32 ;  /* 0x000000040220722b */ /* 0x040fe40000000020 */
[C---:B------:R-:W-:Y:S02]  /*4c00*/  DFMA R40, R2.reuse, UR20, R40 ;  /* 0x0000001402287c2b */ /* 0x040fe40008000028 */
[----:B--2---:R-:W-:-:S02]  /*4c10*/  DFMA R52, R2, UR36, R52 ;  /* 0x0000002402347c2b */ /* 0x004fc40008000034 */
[----:B------:R-:W-:Y:S01]  /*4c20*/  DFMA R56, R2, UR38, R56 ;  /* 0x0000002602387c2b */ /* 0x000fe20008000038 */
[----:B------:R-:W2:Y:S01]  /*4c30*/  LDCU.128 UR36, c[0x3][0x7d0] ;  /* 0x00c0fa00ff2477ac */ /* 0x000ea20008000c00 */
[----:B-----5:R-:W-:Y:S02]  /*4c40*/  DADD R2, R12, R28 ;  /* 0x000000000c027229 */ /* 0x020fe4000000001c */
[----:B------:R-:W-:Y:S01]  /*4c50*/  DFMA R36, R30, UR22, R36 ;  /* 0x000000161e247c2b */ /* 0x000fe20008000024 */
[----:B------:R-:W5:Y:S01]  /*4c60*/  LDCU.64 UR22, c[0x3][0xf8] ;  /* 0x00c01f00ff1677ac */ /* 0x000f620008000a00 */
[C---:B------:R-:W-:Y:S02]  /*4c70*/  DFMA R50, R34.reuse, UR40, R50 ;  /* 0x0000002822327c2b */ /* 0x040fe40008000032 */
[----:B------:R-:W-:Y:S01]  /*4c80*/  DFMA R54, R34, UR42, R54 ;  /* 0x0000002a22367c2b */ /* 0x000fe20008000036 */
[----:B------:R-:W2:Y:S01]  /*4c90*/  LDCU.128 UR40, c[0x3][0x7b0] ;  /* 0x00c0f600ff2877ac */ /* 0x000ea20008000c00 */
[----:B------:R-:W-:-:S02]  /*4ca0*/  DFMA R32, R2, R6, R32 ;  /* 0x000000060220722b */ /* 0x000fc40000000020 */
[C---:B------:R-:W-:Y:S02]  /*4cb0*/  DFMA R42, R2.reuse, UR28, R42 ;  /* 0x0000001c022a7c2b */ /* 0x040fe4000800002a */
[C---:B------:R-:W-:Y:S01]  /*4cc0*/  DFMA R48, R2.reuse, UR30, R48 ;  /* 0x0000001e02307c2b */ /* 0x040fe20008000030 */
[----:B------:R-:W5:Y:S01]  /*4cd0*/  LDCU.128 UR28, c[0x3][0x100] ;  /* 0x00c02000ff1c77ac */ /* 0x000f620008000c00 */
[C---:B------:R-:W-:Y:S02]  /*4ce0*/  DFMA R40, R2.reuse, UR12, R40 ;  /* 0x0000000c02287c2b */ /* 0x040fe40008000028 */
[C---:B------:R-:W-:Y:S02]  /*4cf0*/  DFMA R52, R2.reuse, UR44, R52 ;  /* 0x0000002c02347c2b */ /* 0x040fe40008000034 */
[----:B------:R-:W-:Y:S01]  /*4d00*/  DFMA R56, R2, UR46, R56 ;  /* 0x0000002e02387c2b */ /* 0x000fe20008000038 */
[----:B------:R-:W5:Y:S01]  /*4d10*/  LDCU.128 UR44, c[0x3][0xe0] ;  /* 0x00c01c00ff2c77ac */ /* 0x000f620008000c00 */
[----:B------:R-:W-:-:S02]  /*4d20*/  DADD R12, R12, -R28 ;  /* 0x000000000c0c7229 */ /* 0x000fc4000000081c */
[----:B------:R-:W-:Y:S01]  /*4d30*/  DFMA R36, R34, UR14, R36 ;  /* 0x0000000e22247c2b */ /* 0x000fe20008000024 */
[----:B------:R-:W5:Y:S01]  /*4d40*/  LDCU.128 UR12, c[0x3][0x800] ;  /* 0x00c10000ff0c77ac */ /* 0x000f620008000c00 */
[C-C-:B-1----:R-:W-:Y:S02]  /*4d50*/  DADD R2, R22.reuse, R24.reuse ;  /* 0x0000000016027229 */ /* 0x142fe40000000018 */
[----:B------:R-:W-:Y:S02]  /*4d60*/  DADD R22, R22, -R24 ;  /* 0x0000000016167229 */ /* 0x000fe40000000818 */
[C---:B----4-:R-:W-:Y:S02]  /*4d70*/  DFMA R44, R12.reuse, UR32, R44 ;  /* 0x000000200c2c7c2b */ /* 0x050fe4000800002c */
[C---:B------:R-:W-:Y:S01]  /*4d80*/  DFMA R46, R12.reuse, UR34, R46 ;  /* 0x000000220c2e7c2b */ /* 0x040fe2000800002e */
[----:B------:R-:W1:Y:S01]  /*4d90*/  LDCU.128 UR32, c[0x3][0x110] ;  /* 0x00c02200ff2077ac */ /* 0x000e620008000c00 */
[----:B------:R-:W-:-:S02]  /*4da0*/  DFMA R36, R12, UR6, R36 ;  /* 0x000000060c247c2b */ /* 0x000fc40008000024 */
[C---:B0-----:R-:W-:Y:S01]  /*4db0*/  DFMA R42, R2.reuse, UR24, R42 ;  /* 0x00000018022a7c2b */ /* 0x041fe2000800002a */
[----:B------:R-:W0:Y:S01]  /*4dc0*/  LDCU.64 UR6, c[0x3][0x7f8] ;  /* 0x00c0ff00ff0677ac */ /* 0x000e220008000a00 */
[----:B------:R-:W-:Y:S02]  /*4dd0*/  DFMA R48, R2, UR26, R48 ;  /* 0x0000001a02307c2b */ /* 0x000fe40008000030 */
[----:B---3--:R-:W-:Y:S01]  /*4de0*/  DADD R4, R26, R26 ;  /* 0x000000001a047229 */ /* 0x008fe2000000001a */
[----:B------:R-:W3:Y:S01]  /*4df0*/  LDCU.128 UR24, c[0x3][0x810] ;  /* 0x00c10200ff1877ac */ /* 0x000ee20008000c00 */
[C---:B--2---:R-:W-:Y:S02]  /*4e00*/  DFMA R50, R12.reuse, UR40, R50 ;  /* 0x000000280c327c2b */ /* 0x044fe40008000032 */
[----:B------:R-:W-:Y:S02]  /*4e10*/  DFMA R54, R12, UR42, R54 ;  /* 0x0000002a0c367c2b */ /* 0x000fe40008000036 */
[----:B------:R-:W-:-:S02]  /*4e20*/  DFMA R44, R22, UR36, R44 ;  /* 0x00000024162c7c2b */ /* 0x000fc4000800002c */
[----:B------:R-:W-:Y:S02]  /*4e30*/  DMUL R4, R4, 0.5 ;  /* 0x3fe0000004047828 */ /* 0x000fe40000000000 */
[----:B------:R-:W-:Y:S02]  /*4e40*/  DFMA R46, R22, UR38, R46 ;  /* 0x00000026162e7c2b */ /* 0x000fe4000800002e */
[C---:B-----5:R-:W-:Y:S02]  /*4e50*/  DFMA R52, R2.reuse, UR44, R52 ;  /* 0x0000002c02347c2b */ /* 0x060fe40008000034 */
[----:B------:R-:W-:Y:S02]  /*4e60*/  DFMA R56, R2, UR46, R56 ;  /* 0x0000002e02387c2b */ /* 0x000fe40008000038 */
[C---:B------:R-:W-:Y:S02]  /*4e70*/  DFMA R50, R22.reuse, UR48, R50 ;  /* 0x0000003016327c2b */ /* 0x040fe40008000032 */
[----:B------:R-:W-:-:S02]  /*4e80*/  DFMA R54, R22, UR50, R54 ;  /* 0x0000003216367c2b */ /* 0x000fc40008000036 */
[----:B------:R-:W-:Y:S02]  /*4e90*/  DADD R26, R26, -R26 ;  /* 0x000000001a1a7229 */ /* 0x000fe4000000081a */
[----:B------:R-:W-:Y:S02]  /*4ea0*/  DFMA R36, R22, UR18, R36 ;  /* 0x0000001216247c2b */ /* 0x000fe40008000024 */
[----:B------:R-:W-:Y:S02]  /*4eb0*/  DFMA R40, R2, UR4, R40 ;  /* 0x0000000402287c2b */ /* 0x000fe40008000028 */
[----:B------:R-:W-:Y:S02]  /*4ec0*/  DFMA R38, R34, R14, R38 ;  /* 0x0000000e2226722b */ /* 0x000fe40000000026 */
[C---:B------:R-:W-:Y:S02]  /*4ed0*/  DFMA R42, R4.reuse, UR28, R42 ;  /* 0x0000001c042a7c2b */ /* 0x040fe4000800002a */
[----:B------:R-:W-:-:S02]  /*4ee0*/  DFMA R48, R4, UR30, R48 ;  /* 0x0000001e04307c2b */ /* 0x000fc40008000030 */
[C---:B-1----:R-:W-:Y:S02]  /*4ef0*/  DFMA R52, R4.reuse, UR32, R52 ;  /* 0x0000002004347c2b */ /* 0x042fe40008000034 */
[----:B------:R-:W-:Y:S02]  /*4f00*/  DFMA R56, R4, UR34, R56 ;  /* 0x0000002204387c2b */ /* 0x000fe40008000038 */
[C---:B------:R-:W-:Y:S02]  /*4f10*/  DFMA R44, R26.reuse, UR12, R44 ;  /* 0x0000000c1a2c7c2b */ /* 0x040fe4000800002c */
[C---:B------:R-:W-:Y:S02]  /*4f20*/  DFMA R46, R26.reuse, UR14, R46 ;  /* 0x0000000e1a2e7c2b */ /* 0x040fe4000800002e */
[C---:B---3--:R-:W-:Y:S02]  /*4f30*/  DFMA R50, R26.reuse, UR24, R50 ;  /* 0x000000181a327c2b */ /* 0x048fe40008000032 */
[----:B------:R-:W-:-:S02]  /*4f40*/  DFMA R54, R26, UR26, R54 ;  /* 0x0000001a1a367c2b */ /* 0x000fc40008000036 */
[----:B------:R-:W-:Y:S02]  /*4f50*/  DFMA R40, R4, UR22, R40 ;  /* 0x0000001604287c2b */ /* 0x000fe40008000028 */
[----:B0-----:R-:W-:Y:S02]  /*4f60*/  DFMA R36, R26, UR6, R36 ;  /* 0x000000061a247c2b */ /* 0x001fe40008000024 */
[----:B------:R-:W-:Y:S01]  /*4f70*/  DFMA R38, R12, R16, R38 ;  /* 0x000000100c26722b */ /* 0x000fe20000000026 */
        /* <DEDUP_REMOVED lines=11> */
[----:B------:R-:W-:Y:S02]  /*5030*/  DADD R50, R52, -R50 ;  /* 0x0000000034327229 */ /* 0x000fe40000000832 */
[----:B------:R-:W-:Y:S02]  /*5040*/  DADD R4, R32, R38 ;  /* 0x0000000020047229 */ /* 0x000fe40000000026 */
[----:B------:R-:W-:Y:S02]  /*5050*/  DADD R46, R48, -R46 ;  /* 0x00000000302e7229 */ /* 0x000fe4000000082e */
[----:B------:R-:W-:Y:S01]  /*5060*/  DADD R42, R42, -R44 ;  /* 0x000000002a2a7229 */ /* 0x000fe2000000082c */
[----:B0-----:R-:W-:Y:S01]  /*5070*/  IMAD.WIDE R2, R3, 0x8, R6 ;  /* 0x0000000803027825 */ /* 0x001fe200078e0206 */
[----:B------:R-:W-:-:S02]  /*5080*/  DADD R6, R40, R36 ;  /* 0x0000000028067229 */ /* 0x000fc40000000024 */
        /* <DEDUP_REMOVED lines=14> */
.L_x_180:
        /* <DEDUP_REMOVED lines=9> */
.L_x_1054:


//--------------------- .text._Z32massMatrixMultiplyRegisterKernelILi11ELi11ELi1EEviPKdS1_S1_S1_Pd --------------------------
	.section	.text._Z32massMatrixMultiplyRegisterKernelILi11ELi11ELi1EEviPKdS1_S1_S1_Pd,"ax",@progbits
	.align	128
        .global         _Z32massMatrixMultiplyRegisterKernelILi11ELi11ELi1EEviPKdS1_S1_S1_Pd
        .type           _Z32massMatrixMultiplyRegisterKernelILi11ELi11ELi1EEviPKdS1_S1_S1_Pd,@function
        .size           _Z32massMatrixMultiplyRegisterKernelILi11ELi11ELi1EEviPKdS1_S1_S1_Pd,(.L_x_1055 - _Z32massMatrixMultiplyRegisterKernelILi11ELi11ELi1EEviPKdS1_S1_S1_Pd)
        .other          _Z32massMatrixMultiplyRegisterKernelILi11ELi11ELi1EEviPKdS1_S1_S1_Pd,@"STO_CUDA_ENTRY STV_DEFAULT"
_Z32massMatrixMultiplyRegisterKernelILi11ELi11ELi1EEviPKdS1_S1_S1_Pd:
.text._Z32massMatrixMultiplyRegisterKernelILi11ELi11ELi1EEviPKdS1_S1_S1_Pd:
        /* <DEDUP_REMOVED lines=10> */
[----:B-----5:R-:W-:Y:S01]  /*00a0*/  @!P1 IMAD.WIDE.U32 R6, R61, 0x8, R6 ;  /* 0x000000083d069825 */ /* 0x020fe200078e0006 */
        /* <DEDUP_REMOVED lines=29> */
[----:B-----5:R-:W-:Y:S01]  /*0280*/  @!P1 STS.64 [R19], R14 ;  /* 0x0000000e13009388 */ /* 0x020fe20000000a00 */
[----:B------:R-:W-:Y:S06]  /*0290*/  BAR.SYNC.DEFER_BLOCKING 0x0 ;  /* 0x0000000000007b1d */ /* 0x000fec0000010000 */
[----:B------:R-:W1:Y:S04]  /*02a0*/  LDS.128 R8, [UR4+0x29b0] ;  /* 0x0029b004ff087984 */ /* 0x000e680008000c00 */
[----:B------:R-:W2:Y:S04]  /*02b0*/  LDS.128 R76, [UR4+0x29e0] ;  /* 0x0029e004ff4c7984 */ /* 0x000ea80008000c00 */
[----:B------:R-:W5:Y:S04]  /*02c0*/  LDS.128 R48, [UR4+0x2a10] ;  /* 0x002a1004ff307984 */ /* 0x000f680008000c00 */
[----:B------:R-:W5:Y:S04]  /*02d0*/  LDS.128 R40, [UR4+0x2a70] ;  /* 0x002a7004ff287984 */ /* 0x000f680008000c00 */
[----:B------:R-:W5:Y:S04]  /*02e0*/  LDS.128 R64, [UR4+0x2a20] ;  /* 0x002a2004ff407984 */ /* 0x000f680008000c00 */
[----:B------:R-:W5:Y:S04]  /*02f0*/  LDS.128 R36, [UR4+0x2a40] ;  /* 0x002a4004ff247984 */ /* 0x000f680008000c00 */
[----:B------:R-:W5:Y:S01]  /*0300*/  LDS.128 R4, [UR4+0x29c0] ;  /* 0x0029c004ff047984 */ /* 0x000f620008000c00 */
[----:B---3--:R-:W-:-:S03]  /*0310*/  DADD R46, R112, R32 ;  /* 0x00000000702e7229 */ /* 0x008fc60000000020 */
[----:B------:R-:W-:Y:S04]  /*0320*/  LDS.128 R68, [UR4+0x2a50] ;  /* 0x002a5004ff447984 */ /* 0x000fe80008000c00 */
[----:B------:R-:W-:Y:S01]  /*0330*/  LDS.128 R72, [UR4+0x2a80] ;  /* 0x002a8004ff487984 */ /* 0x000fe20008000c00 */
[----:B------:R-:W-:-:S03]  /*0340*/  DADD R112, R112, -R32 ;  /* 0x0000000070707229 */ /* 0x000fc60000000820 */
[----:B0-----:R-:W-:Y:S01]  /*0350*/  LDS.64 R2, [UR4+0x2998] ;  /* 0x00299804ff027984 */ /* 0x001fe20008000a00 */
[----:B-1----:R-:W-:-:S03]  /*0360*/  R2UR UR70, R10 ;  /* 0x000000000a4672ca */ /* 0x002fc600000e0000 */
[----:B------:R-:W-:Y:S01]  /*0370*/  LDS.128 R12, [UR4+0x29d0] ;  /* 0x0029d004ff0c7984 */ /* 0x000fe20008000c00 */
[----:B------:R-:W-:Y:S02]  /*0380*/  R2UR UR71, R11 ;  /* 0x000000000b4772ca */ /* 0x000fe400000e0000 */
[----:B------:R-:W-:Y:S01]  /*0390*/  R2UR UR14, R8 ;  /* 0x00000000080e72ca */ /* 0x000fe200000e0000 */
[----:B------:R-:W-:Y:S01]  /*03a0*/  LDS.128 R32, [UR4+0x29a0] ;  /* 0x0029a004ff207984 */ /* 0x000fe20008000c00 */
[----:B------:R-:W-:-:S03]  /*03b0*/  R2UR UR15, R9 ;  /* 0x00000000090f72ca */ /* 0x000fc600000e0000 */
[----:B------:R-:W0:Y:S04]  /*03c0*/  LDS.128 R8, [UR4+0x29f0] ;  /* 0x0029f004ff087984 */ /* 0x000e280008000c00 */
[----:B------:R-:W1:Y:S01]  /*03d0*/  LDS.128 R20, [UR4+0x2a30] ;  /* 0x002a3004ff147984 */ /* 0x000e620008000c00 */
[----:B----4-:R-:W-:-:S03]  /*03e0*/  DADD R44, R108, R28 ;  /* 0x000000006c2c7229 */ /* 0x010fc6000000001c */
[----:B------:R-:W3:Y:S01]  /*03f0*/  LDS.128 R16, [UR4+0x2a00] ;  /* 0x002a0004ff107984 */ /* 0x000ee20008000c00 */
[----:B------:R-:W-:-:S03]  /*0400*/  DADD R108, R108, -R28 ;  /* 0x000000006c6c7229 */ /* 0x000fc6000000081c */
[----:B------:R-:W4:Y:S04]  /*0410*/  LDS.128 R24, [UR4+0x2a60] ;  /* 0x002a6004ff187984 */ /* 0x000f280008000c00 */
[----:B------:R-:W4:Y:S01]  /*0420*/  LDS.128 R28, [UR4+0x2a90] ;  /* 0x002a9004ff1c7984 */ /* 0x000f220008000c00 */
[----:B--2---:R-:W-:Y:S02]  /*0430*/  R2UR UR68, R78 ;  /* 0x000000004e4472ca */ /* 0x004fe400000e0000 */
[----:B------:R-:W-:Y:S01]  /*0440*/  R2UR UR69, R79 ;  /* 0x000000004f4572ca */ /* 0x000fe200000e0000 */
[----:B------:R-:W-:Y:S01]  /*0450*/  DADD R58, R106, R52 ;  /* 0x000000006a3a7229 */ /* 0x000fe20000000034 */
[----:B------:R-:W-:Y:S01]  /*0460*/  R2UR UR12, R76 ;  /* 0x000000004c0c72ca */ /* 0x000fe200000e0000 */
[----:B------:R-:W-:Y:S01]  /*0470*/  LDS.128 R80, [UR4+0x2ad0] ;  /* 0x002ad004ff507984 */ /* 0x000fe20008000c00 */
[----:B------:R-:W-:-:S02]  /*0480*/  R2UR UR13, R77 ;  /* 0x000000004d0d72ca */ /* 0x000fc400000e0000 */
[----:B-----5:R-:W-:Y:S01]  /*0490*/  R2UR UR10, R48 ;  /* 0x00000000300a72ca */ /* 0x020fe200000e0000 */
[----:B------:R-:W2:Y:S01]  /*04a0*/  LDS.128 R76, [UR4+0x2aa0] ;  /* 0x002aa004ff4c7984 */ /* 0x000ea20008000c00 */
[----:B------:R-:W-:Y:S01]  /*04b0*/  R2UR UR11, R49 ;  /* 0x00000000310b72ca */ /* 0x000fe200000e0000 */
[----:B------:R-:W-:Y:S01]  /*04c0*/  DADD R48, R128, R56 ;  /* 0x0000000080307229 */ /* 0x000fe20000000038 */
[----:B------:R-:W-:Y:S01]  /*04d0*/  R2UR UR60, R42 ;  /* 0x000000002a3c72ca */ /* 0x000fe200000e0000 */
[----:B------:R-:W-:Y:S01]  /*04e0*/  LDS.128 R84, [UR4+0x2b10] ;  /* 0x002b1004ff547984 */ /* 0x000fe20008000c00 */
[----:B------:R-:W-:Y:S02]  /*04f0*/  R2UR UR61, R43 ;  /* 0x000000002b3d72ca */ /* 0x000fe400000e0000 */
[----:B------:R-:W-:Y:S01]  /*0500*/  R2UR UR66, R50 ;  /* 0x00000000324272ca */ /* 0x000fe200000e0000 */
[----:B------:R-:W-:Y:S01]  /*0510*/  LDS.128 R88, [UR4+0x2b40] ;  /* 0x002b4004ff587984 */ /* 0x000fe20008000c00 */
[----:B------:R-:W-:Y:S01]  /*0520*/  R2UR UR67, R51 ;  /* 0x00000000334372ca */ /* 0x000fe200000e0000 */
[----:B------:R-:W-:Y:S01]  /*0530*/  DFMA R42, R48, R66, RZ ;  /* 0x00000042302a722b */ /* 0x000fe200000000ff */
[----:B------:R-:W-:Y:S01]  /*0540*/  R2UR UR64, R38 ;  /* 0x00000000264072ca */ /* 0x000fe200000e0000 */
[----:B------:R-:W-:Y:S01]  /*0550*/  DADD R50, R62, R54 ;  /* 0x000000003e327229 */ /* 0x000fe20000000036 */
[----:B------:R-:W-:Y:S01]  /*0560*/  R2UR UR65, R39 ;  /* 0x00000000274172ca */ /* 0x000fe200000e0000 */
[----:B------:R-:W-:Y:S01]  /*0570*/  DADD R106, R106, -R52 ;  /* 0x000000006a6a7229 */ /* 0x000fe20000000834 */
[----:B------:R-:W-:Y:S01]  /*0580*/  R2UR UR62, R36 ;  /* 0x00000000243e72ca */ /* 0x000fe200000e0000 */
[----:B------:R-:W-:Y:S01]  /*0590*/  DADD R62, R62, -R54 ;  /* 0x000000003e3e7229 */ /* 0x000fe20000000836 */
[----:B------:R-:W-:Y:S01]  /*05a0*/  R2UR UR63, R37 ;  /* 0x00000000253f72ca */ /* 0x000fe200000e0000 */
[C---:B------:R-:W-:Y:S01]  /*05b0*/  DFMA R38, R48.reuse, R6, RZ ;  /* 0x000000063026722b */ /* 0x040fe200000000ff */
[----:B------:R-:W-:Y:S01]  /*05c0*/  LDS.128 R92, [UR4+0x2b70] ;  /* 0x002b7004ff5c7984 */ /* 0x000fe20008000c00 */
[----:B0-----:R-:W-:-:S02]  /*05d0*/  DFMA R36, R48, R10, RZ ;  /* 0x0000000a3024722b */ /* 0x001fc400000000ff */
[C---:B------:R-:W-:Y:S01]  /*05e0*/  DFMA R52, R48.reuse, R70, RZ ;  /* 0x000000463034722b */ /* 0x040fe200000000ff */
[----:B------:R-:W-:Y:S01]  /*05f0*/  LDS.128 R96, [UR4+0x2ba0] ;  /* 0x002ba004ff607984 */ /* 0x000fe20008000c00 */
[----:B------:R-:W-:Y:S02]  /*0600*/  DFMA R54, R48, R74, RZ ;  /* 0x0000004a3036722b */ /* 0x000fe400000000ff */
[----:B------:R-:W-:Y:S01]  /*0610*/  DFMA R48, R2, R48, RZ ;  /* 0x000000300230722b */ /* 0x000fe200000000ff */
[----:B------:R-:W-:Y:S01]  /*0620*/  R2UR UR58, R14 ;  /* 0x000000000e3a72ca */ /* 0x000fe200000e0000 */
[----:B------:R-:W-:Y:S01]  /*0630*/  LDS.128 R124, [UR4+0x2bc0] ;  /* 0x002bc004ff7c7984 */ /* 0x000fe20008000c00 */
[----:B------:R-:W-:Y:S01]  /*0640*/  R2UR UR59, R15 ;  /* 0x000000000f3b72ca */ /* 0x000fe200000e0000 */
[----:B-1----:R-:W-:Y:S01]  /*0650*/  DFMA R14, R20, R50, R42 ;  /* 0x00000032140e722b */ /* 0x002fe2000000002a */
[----:B------:R-:W-:Y:S02]  /*0660*/  R2UR UR48, R34 ;  /* 0x00000000223072ca */ /* 0x000fe400000e0000 */
[----:B------:R-:W-:-:S02]  /*0670*/  R2UR UR49, R35 ;  /* 0x00000000233172ca */ /* 0x000fc400000e0000 */
[----:B------:R-:W-:Y:S02]  /*0680*/  R2UR UR46, R40 ;  /* 0x00000000282e72ca */ /* 0x000fe400000e0000 */
[----:B------:R-:W-:Y:S02]  /*0690*/  R2UR UR47, R41 ;  /* 0x00000000292f72ca */ /* 0x000fe400000e0000 */
[----:B------:R-:W0:Y:S01]  /*06a0*/  LDS.128 R40, [UR4+0x2b00] ;  /* 0x002b0004ff287984 */ /* 0x000e220008000c00 */
[-C--:B------:R-:W-:Y:S01]  /*06b0*/  DFMA R48, R32, R50.reuse, R48 ;  /* 0x000000322030722b */ /* 0x080fe20000000030 */
[----:B---3--:R-:W-:Y:S02]  /*06c0*/  R2UR UR56, R18 ;  /* 0x00000000123872ca */ /* 0x008fe400000e0000 */
[----:B------:R-:W-:Y:S01]  /*06d0*/  R2UR UR57, R19 ;  /* 0x00000000133972ca */ /* 0x000fe200000e0000 */
[-C--:B------:R-:W-:Y:S01]  /*06e0*/  DFMA R38, R12, R50.reuse, R38 ;  /* 0x000000320c26722b */ /* 0x080fe20000000026 */
[----:B------:R-:W-:Y:S01]  /*06f0*/  R2UR UR54, R22 ;  /* 0x00000000163672ca */ /* 0x000fe200000e0000 */
[-C--:B------:R-:W-:Y:S01]  /*0700*/  DFMA R36, R16, R50.reuse, R36 ;  /* 0x000000321024722b */ /* 0x080fe20000000024 */
[----:B------:R-:W-:Y:S01]  /*0710*/  R2UR UR55, R23 ;  /* 0x00000000173772ca */ /* 0x000fe200000e0000 */
[-C--:B----4-:R-:W-:Y:S01]  /*0720*/  DFMA R18, R24, R50.reuse, R52 ;  /* 0x000000321812722b */ /* 0x090fe20000000034 */
[----:B------:R-:W-:Y:S01]  /*0730*/  R2UR UR8, R4 ;  /* 0x00000000040872ca */ /* 0x000fe200000e0000 */
[----:B------:R-:W-:Y:S01]  /*0740*/  DFMA R22, R28, R50, R54 ;  /* 0x000000321c16722b */ /* 0x000fe20000000036 */
[----:B------:R-:W-:Y:S01]  /*0750*/  R2UR UR9, R5 ;  /* 0x00000000050972ca */ /* 0x000fe200000e0000 */
[----:B------:R-:W-:Y:S01]  /*0760*/  DFMA R4, R58, UR48, R48 ;  /* 0x000000303a047c2b */ /* 0x000fe20008000030 */
[----:B------:R-:W-:Y:S01]  /*0770*/  R2UR UR52, R26 ;  /* 0x000000001a3472ca */ /* 0x000fe200000e0000 */
[----:B------:R-:W1:Y:S01]  /*0780*/  LDS.128 R48, [UR4+0x2b90] ;  /* 0x002b9004ff307984 */ /* 0x000e620008000c00 */
[----:B------:R-:W-:-:S02]  /*0790*/  R2UR UR53, R27 ;  /* 0x000000001b3572ca */ /* 0x000fc400000e0000 */
[----:B------:R-:W-:Y:S01]  /*07a0*/  R2UR UR50, R30 ;  /* 0x000000001e3272ca */ /* 0x000fe200000e0000 */
[----:B------:R-:W3:Y:S01]  /*07b0*/  LDS.128 R52, [UR4+0x2b30] ;  /* 0x002b3004ff347984 */ /* 0x000ee20008000c00 */
[----:B------:R-:W-:Y:S01]  /*07c0*/  R2UR UR51, R31 ;  /* 0x000000001f3372ca */ /* 0x000fe200000e0000 */
[C---:B------:R-:W-:Y:S02]  /*07d0*/  DFMA R38, R58.reuse, UR58, R38 ;  /* 0x0000003a3a267c2b */ /* 0x040fe40008000026 */
[----:B------:R-:W-:Y:S01]  /*07e0*/  DFMA R36, R58, UR56, R36 ;  /* 0x000000383a247c2b */ /* 0x000fe20008000024 */
[----:B--2---:R-:W-:Y:S02]  /*07f0*/  R2UR UR42, R76 ;  /* 0x000000004c2a72ca */ /* 0x004fe400000e0000 */
[----:B------:R-:W-:Y:S01]  /*0800*/  R2UR UR43, R77 ;  /* 0x000000004d2b72ca */ /* 0x000fe200000e0000 */
[----:B------:R-:W-:Y:S02]  /*0810*/  DADD R128, R128, -R56 ;  /* 0x0000000080807229 */ /* 0x000fe40000000838 */
[----:B------:R-:W-:-:S02]  /*0820*/  DFMA R14, R58, UR54, R14 ;  /* 0x000000363a0e7c2b */ /* 0x000fc4000800000e */
[C---:B------:R-:W-:Y:S02]  /*0830*/  DFMA R18, R58.reuse, UR52, R18 ;  /* 0x000000343a127c2b */ /* 0x040fe40008000012 */
[----:B------:R-:W-:Y:S01]  /*0840*/  DFMA R22, R58, UR50, R22 ;  /* 0x000000323a167c2b */ /* 0x000fe20008000016 */
[----:B------:R-:W2:Y:S01]  /*0850*/  LDS.128 R56, [UR4+0x2b60] ;  /* 0x002b6004ff387984 */ /* 0x000ea20008000c00 */
[C---:B------:R-:W-:Y:S02]  /*0860*/  DFMA R38, R46.reuse, UR12, R38 ;  /* 0x0000000c2e267c2b */ /* 0x040fe40008000026 */
[C---:B------:R-:W-:Y:S01]  /*0870*/  DFMA R36, R46.reuse, UR10, R36 ;  /* 0x0000000a2e247c2b */ /* 0x040fe20008000024 */
[----:B------:R-:W-:Y:S01]  /*0880*/  IMAD.U32 R102, RZ, RZ, UR12 ;  /* 0x0000000cff667e24 */ /* 0x000fe2000f8e00ff */
[----:B------:R-:W-:Y:S01]  /*0890*/  R2UR UR44, R78 ;  /* 0x000000004e2c72ca */ /* 0x000fe200000e0000 */
[----:B------:R-:W-:Y:S01]  /*08a0*/  IMAD.U32 R103, RZ, RZ, UR13 ;  /* 0x0000000dff677e24 */ /* 0x000fe2000f8e00ff */
[----:B------:R-:W-:Y:S01]  /*08b0*/  R2UR UR45, R79 ;  /* 0x000000004f2d72ca */ /* 0x000fe200000e0000 */
[C---:B------:R-:W-:Y:S01]  /*08c0*/  DFMA R26, R46.reuse, UR42, R22 ;  /* 0x0000002a2e1a7c2b */ /* 0x040fe20008000016 */
[----:B------:R-:W-:Y:S01]  /*08d0*/  R2UR UR12, R8 ;  /* 0x00000000080c72ca */ /* 0x000fe200000e0000 */
[----:B------:R-:W-:Y:S01]  /*08e0*/  LDS.128 R76, [UR4+0x2ab0] ;  /* 0x002ab004ff4c7984 */ /* 0x000fe20008000c00 */
[----:B------:R-:W-:Y:S01]  /*08f0*/  R2UR UR13, R9 ;  /* 0x00000000090d72ca */ /* 0x000fe200000e0000 */
[----:B------:R-:W-:Y:S01]  /*0900*/  DFMA R8, R46, UR62, R14 ;  /* 0x0000003e2e087c2b */ /* 0x000fe2000800000e */
[----:B------:R-:W-:Y:S01]  /*0910*/  R2UR UR36, R82 ;  /* 0x00000000522472ca */ /* 0x000fe200000e0000 */
[C---:B------:R-:W-:Y:S01]  /*0920*/  DFMA R22, R44.reuse, UR68, R38 ;  /* 0x000000442c167c2b */ /* 0x040fe20008000026 */
[----:B------:R-:W-:Y:S01]  /*0930*/  R2UR UR37, R83 ;  /* 0x00000000532572ca */ /* 0x000fe200000e0000 */
[----:B------:R-:W-:Y:S01]  /*0940*/  DFMA R14, R44, UR66, R36 ;  /* 0x000000422c0e7c2b */ /* 0x000fe20008000024 */
[----:B------:R-:W-:Y:S01]  /*0950*/  R2UR UR34, R80 ;  /* 0x00000000502272ca */ /* 0x000fe200000e0000 */
[----:B------:R-:W4:Y:S01]  /*0960*/  LDS.128 R36, [UR4+0x2ac0] ;  /* 0x002ac004ff247984 */ /* 0x000f220008000c00 */
[----:B------:R-:W-:Y:S01]  /*0970*/  R2UR UR35, R81 ;  /* 0x00000000512372ca */ /* 0x000fe200000e0000 */
[----:B------:R-:W-:-:S02]  /*0980*/  DFMA R18, R46, UR46, R18 ;  /* 0x0000002e2e127c2b */ /* 0x000fc40008000012 */
[----:B------:R-:W5:Y:S01]  /*0990*/  LDS.128 R80, [UR4+0x2ae0] ;  /* 0x002ae004ff507984 */ /* 0x000f620008000c00 */
[----:B------:R-:W-:Y:S01]  /*09a0*/  DFMA R4, R46, UR14, R4 ;  /* 0x0000000e2e047c2b */ /* 0x000fe20008000004 */
[----:B0-----:R-:W-:Y:S02]  /*09b0*/  R2UR UR32, R42 ;  /* 0x000000002a2072ca */ /* 0x001fe400000e0000 */
[----:B------:R-:W-:Y:S02]  /*09c0*/  R2UR UR33, R43 ;  /* 0x000000002b2172ca */ /* 0x000fe400000e0000 */
[----:B------:R-:W-:Y:S02]  /*09d0*/  R2UR UR6, R40 ;  /* 0x00000000280672ca */ /* 0x000fe400000e0000 */
[----:B------:R-:W-:Y:S02]  /*09e0*/  R2UR UR7, R41 ;  /* 0x00000000290772ca */ /* 0x000fe400000e0000 */
[----:B------:R-:W0:Y:S01]  /*09f0*/  LDS.128 R40, [UR4+0x2af0] ;  /* 0x002af004ff287984 */ /* 0x000e220008000c00 */
[----:B------:R-:W-:-:S02]  /*0a00*/  DFMA R8, R44, UR64, R8 ;  /* 0x000000402c087c2b */ /* 0x000fc40008000008 */
[C---:B------:R-:W-:Y:S02]  /*0a10*/  DFMA R18, R44.reuse, UR60, R18 ;  /* 0x0000003c2c127c2b */ /* 0x040fe40008000012 */
[C---:B------:R-:W-:Y:S02]  /*0a20*/  DFMA R26, R44.reuse, UR44, R26 ;  /* 0x0000002c2c1a7c2b */ /* 0x040fe4000800001a */
[----:B------:R-:W-:Y:S01]  /*0a30*/  DFMA R30, R44, UR70, R4 ;  /* 0x000000462c1e7c2b */ /* 0x000fe20008000004 */
[----:B------:R-:W0:Y:S01]  /*0a40*/  LDS.128 R44, [UR4+0x2b20] ;  /* 0x002b2004ff2c7984 */ /* 0x000e220008000c00 */
[----:B-1----:R-:W-:Y:S02]  /*0a50*/  R2UR UR22, R50 ;  /* 0x00000000321672ca */ /* 0x002fe400000e0000 */
[----:B------:R-:W-:Y:S02]  /*0a60*/  R2UR UR23, R51 ;  /* 0x00000000331772ca */ /* 0x000fe400000e0000 */
[----:B------:R-:W-:-:S02]  /*0a70*/  R2UR UR20, R48 ;  /* 0x00000000301472ca */ /* 0x000fc400000e0000 */
[----:B------:R-:W-:Y:S02]  /*0a80*/  R2UR UR21, R49 ;  /* 0x00000000311572ca */ /* 0x000fe400000e0000 */
[----:B------:R-:W1:Y:S01]  /*0a90*/  LDS.128 R48, [UR4+0x2b50] ;  /* 0x002b5004ff307984 */ /* 0x000e620008000c00 */
[----:B---3--:R-:W-:Y:S02]  /*0aa0*/  R2UR UR30, R54 ;  /* 0x00000000361e72ca */ /* 0x008fe400000e0000 */
[----:B------:R-:W-:Y:S02]  /*0ab0*/  R2UR UR31, R55 ;  /* 0x00000000371f72ca */ /* 0x000fe400000e0000 */
[----:B------:R-:W-:Y:S02]  /*0ac0*/  R2UR UR76, R52 ;  /* 0x00000000344c72ca */ /* 0x000fe400000e0000 */
[----:B------:R-:W-:Y:S02]  /*0ad0*/  R2UR UR77, R53 ;  /* 0x00000000354d72ca */ /* 0x000fe400000e0000 */
[----:B------:R-:W3:Y:S01]  /*0ae0*/  LDS.128 R52, [UR4+0x2b80] ;  /* 0x002b8004ff347984 */ /* 0x000ee20008000c00 */
[----:B--2---:R-:W-:-:S02]  /*0af0*/  R2UR UR28, R58 ;  /* 0x000000003a1c72ca */ /* 0x004fc400000e0000 */
[----:B------:R-:W-:Y:S02]  /*0b00*/  R2UR UR29, R59 ;  /* 0x000000003b1d72ca */ /* 0x000fe400000e0000 */
[----:B------:R-:W-:Y:S02]  /*0b10*/  R2UR UR24, R56 ;  /* 0x00000000381872ca */ /* 0x000fe400000e0000 */
[----:B------:R-:W-:Y:S02]  /*0b20*/  R2UR UR25, R57 ;  /* 0x00000000391972ca */ /* 0x000fe400000e0000 */
[----:B------:R-:W2:Y:S01]  /*0b30*/  LDS.128 R56, [UR4+0x2bb0] ;  /* 0x002bb004ff387984 */ /* 0x000ea20008000c00 */
[----:B------:R-:W-:Y:S01]  /*0b40*/  DADD R4, R110, R110 ;  /* 0x000000006e047229 */ /* 0x000fe2000000006e */
[----:B----4-:R-:W-:Y:S01]  /*0b50*/  R2UR UR16, R38 ;  /* 0x00000000261072ca */ /* 0x010fe200000e0000 */
[----:B------:R-:W-:Y:S01]  /*0b60*/  DFMA R34, R78, R128, RZ ;  /* 0x000000804e22722b */ /* 0x000fe200000000ff */
[----:B------:R-:W-:Y:S01]  /*0b70*/  R2UR UR17, R39 ;  /* 0x00000000271172ca */ /* 0x000fe200000e0000 */
[----:B------:R-:W-:Y:S01]  /*0b80*/  IMAD.U32 R100, RZ, RZ, UR10 ;  /* 0x0000000aff647e24 */ /* 0x000fe2000f8e00ff */
[----:B-----5:R-:W-:Y:S01]  /*0b90*/  DFMA R38, R128, R82, RZ ;  /* 0x000000528026722b */ /* 0x020fe200000000ff */
[----:B------:R-:W-:Y:S01]  /*0ba0*/  IMAD.U32 R101, RZ, RZ, UR11 ;  /* 0x0000000bff657e24 */ /* 0x000fe2000f8e00ff */
[----:B------:R-:W-:Y:S01]  /*0bb0*/  R2UR UR10, R64 ;  /* 0x00000000400a72ca */ /* 0x000fe200000e0000 */
[----:B------:R-:W-:Y:S01]  /*0bc0*/  DMUL R4, R4, 0.5 ;  /* 0x3fe0000004047828 */ /* 0x000fe20000000000 */
[----:B------:R-:W-:Y:S01]  /*0bd0*/  R2UR UR11, R65 ;  /* 0x00000000410b72ca */ /* 0x000fe200000e0000 */
        /* <DEDUP_REMOVED lines=8> */
[----:B0-----:R-:W-:Y:S02]  /*0c60*/  R2UR UR14, R42 ;  /* 0x000000002a0e72ca */ /* 0x001fe400000e0000 */
[----:B------:R-:W-:Y:S01]  /*0c70*/  R2UR UR15, R43 ;  /* 0x000000002b0f72ca */ /* 0x000fe200000e0000 */
[----:B------:R-:W-:-:S02]  /*0c80*/  DFMA R34, R36, R62, R34 ;  /* 0x0000003e2422722b */ /* 0x000fc40000000022 */
[----:B------:R-:W-:Y:S01]  /*0c90*/  DFMA R42, R128, R86, RZ ;  /* 0x00000056802a722b */ /* 0x000fe200000000ff */
[----:B------:R-:W-:Y:S01]  /*0ca0*/  IMAD.U32 R116, RZ, RZ, UR12 ;  /* 0x0000000cff747e24 */ /* 0x000fe2000f8e00ff */
[----:B------:R-:W-:Y:S01]  /*0cb0*/  DFMA R38, R40, R62, R38 ;  /* 0x0000003e2826722b */ /* 0x000fe20000000026 */
[----:B------:R-:W-:Y:S01]  /*0cc0*/  IMAD.U32 R117, RZ, RZ, UR13 ;  /* 0x0000000dff757e24 */ /* 0x000fe2000f8e00ff */
[C---:B------:R-:W-:Y:S01]  /*0cd0*/  DFMA R22, R4.reuse, UR12, R22 ;  /* 0x0000000c04167c2b */ /* 0x040fe20008000016 */
[----:B------:R-:W-:Y:S02]  /*0ce0*/  R2UR UR12, R46 ;  /* 0x000000002e0c72ca */ /* 0x000fe400000e0000 */
[----:B------:R-:W-:Y:S01]  /*0cf0*/  R2UR UR13, R47 ;  /* 0x000000002f0d72ca */ /* 0x000fe200000e0000 */
[----:B------:R-:W-:Y:S01]  /*0d00*/  IMAD.U32 R118, RZ, RZ, UR10 ;  /* 0x0000000aff767e24 */ /* 0x000fe2000f8e00ff */
[----:B------:R-:W-:Y:S01]  /*0d10*/  DFMA R14, R4, UR10, R14 ;  /* 0x0000000a040e7c2b */ /* 0x000fe2000800000e */
[----:B------:R-:W-:Y:S01]  /*0d20*/  IMAD.U32 R119, RZ, RZ, UR11 ;  /* 0x0000000bff777e24 */ /* 0x000fe2000f8e00ff */
[----:B------:R-:W-:Y:S01]  /*0d30*/  DFMA R46, R128, R90, RZ ;  /* 0x0000005a802e722b */ /* 0x000fe200000000ff */
[----:B-1----:R-:W-:Y:S01]  /*0d40*/  R2UR UR10, R50 ;  /* 0x00000000320a72ca */ /* 0x002fe200000e0000 */
[----:B------:R-:W-:Y:S01]  /*0d50*/  DFMA R34, R106, UR16, R34 ;  /* 0x000000106a227c2b */ /* 0x000fe20008000022 */
[----:B------:R-:W-:Y:S01]  /*0d60*/  R2UR UR11, R51 ;  /* 0x00000000330b72ca */ /* 0x000fe200000e0000 */
[----:B------:R-:W-:Y:S01]  /*0d70*/  DFMA R42, R44, R62, R42 ;  /* 0x0000003e2c2a722b */ /* 0x000fe2000000002a */
[----:B------:R-:W0:Y:S01]  /*0d80*/  LDS.64 R50, [UR4+0x2bd0] ;  /* 0x002bd004ff327984 */ /* 0x000e220008000a00 */
[----:B------:R-:W-:-:S02]  /*0d90*/  DFMA R8, R4, UR40, R8 ;  /* 0x0000002804087c2b */ /* 0x000fc40008000008 */
[C---:B------:R-:W-:Y:S02]  /*0da0*/  DFMA R18, R4.reuse, UR38, R18 ;  /* 0x0000002604127c2b */ /* 0x040fe40008000012 */
[C---:B------:R-:W-:Y:S02]  /*0db0*/  DFMA R30, R4.reuse, UR8, R30 ;  /* 0x00000008041e7c2b */ /* 0x040fe4000800001e */
[----:B------:R-:W-:Y:S02]  /*0dc0*/  DFMA R26, R4, UR26, R26 ;  /* 0x0000001a041a7c2b */ /* 0x000fe4000800001a */
[----:B------:R-:W-:Y:S01]  /*0dd0*/  DFMA R38, R106, UR14, R38 ;  /* 0x0000000e6a267c2b */ /* 0x000fe20008000026 */
[----:B------:R-:W-:Y:S02]  /*0de0*/  IMAD.MOV.U32 R5, RZ, RZ, 0x2998 ;  /* 0x00002998ff057424 */ /* 0x000fe400078e00ff */
[----:B------:R-:W-:Y:S01]  /*0df0*/  IMAD.U32 R114, RZ, RZ, UR8 ;  /* 0x00000008ff727e24 */ /* 0x000fe2000f8e00ff */
[----:B---3--:R-:W-:Y:S01]  /*0e00*/  R2UR UR8, R54 ;  /* 0x00000000360872ca */ /* 0x008fe200000e0000 */
[----:B------:R-:W-:Y:S01]  /*0e10*/  IMAD.U32 R115, RZ, RZ, UR9 ;  /* 0x00000009ff737e24 */ /* 0x000fe2000f8e00ff */
[----:B------:R-:W-:Y:S01]  /*0e20*/  R2UR UR9, R55 ;  /* 0x00000000370972ca */ /* 0x000fe200000e0000 */
[----:B------:R-:W-:Y:S01]  /*0e30*/  IMAD R4, R60, R5, UR4 ;  /* 0x000000043c047e24 */ /* 0x000fe2000f8e0205 */
[----:B------:R-:W-:Y:S01]  /*0e40*/  DFMA R54, R128, R94, RZ ;  /* 0x0000005e8036722b */ /* 0x000fe200000000ff */
[----:B------:R-:W-:Y:S01]  /*0e50*/  UMOV UR4, UR6 ;  /* 0x0000000600047c82 */ /* 0x000fe20008000000 */
[----:B------:R-:W-:Y:S01]  /*0e60*/  UMOV UR5, UR7 ;  /* 0x0000000700057c82 */ /* 0x000fe20008000000 */
[----:B------:R-:W-:-:S02]  /*0e70*/  DFMA R46, R48, R62, R46 ;  /* 0x0000003e302e722b */ /* 0x000fc4000000002e */
[----:B------:R-:W-:Y:S02]  /*0e80*/  DFMA R34, R112, UR34, R34 ;  /* 0x0000002270227c2b */ /* 0x000fe40008000022 */
        /* <DEDUP_REMOVED lines=8> */
[----:B------:R-:W-:Y:S01]  /*0f10*/  DFMA R128, R128, R98, RZ ;  /* 0x000000628080722b */ /* 0x000fe200000000ff */
[----:B--2---:R-:W-:-:S02]  /*0f20*/  R2UR UR6, R58 ;  /* 0x000000003a0672ca */ /* 0x004fc400000e0000 */
[----:B------:R-:W-:Y:S01]  /*0f30*/  R2UR UR7, R59 ;  /* 0x000000003b0772ca */ /* 0x000fe200000e0000 */
[-C--:B------:R-:W-:Y:S02]  /*0f40*/  DFMA R58, R52, R62.reuse, R54 ;  /* 0x0000003e343a722b */ /* 0x080fe40000000036 */
[----:B------:R-:W-:Y:S02]  /*0f50*/  DFMA R54, R106, UR10, R46 ;  /* 0x0000000a6a367c2b */ /* 0x000fe4000800002e */
[----:B------:R-:W-:Y:S02]  /*0f60*/  DADD R110, R110, -R110 ;  /* 0x000000006e6e7229 */ /* 0x000fe4000000086e */
[----:B------:R-:W-:Y:S02]  /*0f70*/  DFMA R34, R108, UR36, R34 ;  /* 0x000000246c227c2b */ /* 0x000fe40008000022 */
[----:B------:R-:W-:Y:S02]  /*0f80*/  DFMA R46, R112, UR76, R42 ;  /* 0x0000004c702e7c2b */ /* 0x000fe4000800002a */
[----:B------:R-:W-:Y:S01]  /*0f90*/  DFMA R42, R108, UR32, R38 ;  /* 0x000000206c2a7c2b */ /* 0x000fe20008000026 */
[----:B------:R-:W-:Y:S01]  /*0fa0*/  LOP3.LUT R5, R61, 0xffff, RZ, 0xc0, !PT ;  /* 0x0000ffff3d057812 */ /* 0x000fe200078ec0ff */
[----:B------:R-:W-:-:S02]  /*0fb0*/  DFMA R128, R56, R62, R128 ;  /* 0x0000003e3880722b */ /* 0x000fc40000000080 */
[C---:B------:R-:W-:Y:S01]  /*0fc0*/  DFMA R38, R110.reuse, UR74, R34 ;  /* 0x0000004a6e267c2b */ /* 0x040fe20008000022 */
[----:B------:R-:W-:Y:S01]  /*0fd0*/  R2UR UR18, R124 ;  /* 0x000000007c1272ca */ /* 0x000fe200000e0000 */
[----:B------:R-:W-:Y:S01]  /*0fe0*/  IMAD R5, R5, 0x1746, RZ ;  /* 0x0000174605057824 */ /* 0x000fe200078e02ff */
[----:B------:R-:W-:Y:S01]  /*0ff0*/  R2UR UR19, R125 ;  /* 0x000000007d1372ca */ /* 0x000fe200000e0000 */
[----:B------:R-:W-:Y:S01]  /*1000*/  DFMA R42, R110, UR72, R42 ;  /* 0x000000486e2a7c2b */ /* 0x000fe2000800002a */
[----:B------:R-:W-:Y:S01]  /*1010*/  IMAD.U32 R84, RZ, RZ, UR72 ;  /* 0x00000048ff547e24 */ /* 0x000fe2000f8e00ff */
[----:B------:R-:W-:Y:S01]  /*1020*/  DFMA R128, R106, UR6, R128 ;  /* 0x000000066a807c2b */ /* 0x000fe20008000080 */
[----:B------:R-:W-:Y:S01]  /*1030*/  IMAD.U32 R85, RZ, RZ, UR73 ;  /* 0x00000049ff557e24 */ /* 0x000fe2000f8e00ff */
[----:B------:R-:W-:Y:S01]  /*1040*/  R2UR UR72, R88 ;  /* 0x00000000584872ca */ /* 0x000fe200000e0000 */
[C-C-:B------:R-:W-:Y:S01]  /*1050*/  DADD R34, R30.reuse, -R38.reuse ;  /* 0x000000001e227229 */ /* 0x140fe20000000826 */
[----:B------:R-:W-:Y:S01]  /*1060*/  R2UR UR73, R89 ;  /* 0x00000000594972ca */ /* 0x000fe200000e0000 */
[----:B------:R-:W-:Y:S01]  /*1070*/  DADD R38, R30, R38 ;  /* 0x000000001e267229 */ /* 0x000fe20000000026 */
[----:B------:R-:W-:Y:S01]  /*1080*/  SHF.R.U32.HI R5, RZ, 0x10, R5 ;  /* 0x00000010ff057819 */ /* 0x000fe20000011605 */
[----:B------:R-:W-:Y:S01]  /*1090*/  DFMA R58, R106, UR8, R58 ;  /* 0x000000086a3a7c2b */ /* 0x000fe2000800003a */
[----:B------:R-:W-:Y:S01]  /*10a0*/  R2UR UR4, R126 ;  /* 0x000000007e0472ca */ /* 0x000fe200000e0000 */
[C-C-:B------:R-:W-:Y:S01]  /*10b0*/  DADD R30, R22.reuse, -R42.reuse ;  /* 0x00000000161e7229 */ /* 0x140fe2000000082a */
[----:B------:R-:W-:Y:S01]  /*10c0*/  R2UR UR5, R127 ;  /* 0x000000007f0572ca */ /* 0x000fe200000e0000 */
[----:B------:R-:W-:-:S02]  /*10d0*/  DADD R22, R22, R42 ;  /* 0x0000000016167229 */ /* 0x000fc4000000002a */
[----:B------:R-:W-:Y:S01]  /*10e0*/  DFMA R46, R108, UR30, R46 ;  /* 0x0000001e6c2e7c2b */ /* 0x000fe2000800002e */
[----:B------:R-:W-:Y:S01]  /*10f0*/  PRMT R42, R5, 0x9910, RZ ;  /* 0x00009910052a7816 */ /* 0x000fe200000000ff */
[C---:B------:R-:W-:Y:S01]  /*1100*/  DFMA R128, R112.reuse, UR18, R128 ;  /* 0x0000001270807c2b */ /* 0x040fe20008000080 */
[----:B------:R-:W-:Y:S01]  /*1110*/  IMAD.U32 R80, RZ, RZ, UR74 ;  /* 0x0000004aff507e24 */ /* 0x000fe2000f8e00ff */
[C---:B------:R-:W-:Y:S01]  /*1120*/  DFMA R54, R112.reuse, UR24, R54 ;  /* 0x0000001870367c2b */ /* 0x040fe20008000036 */
[----:B------:R-:W-:Y:S01]  /*1130*/  IMAD.U32 R81, RZ, RZ, UR75 ;  /* 0x0000004bff517e24 */ /* 0x000fe2000f8e00ff */
[----:B------:R-:W-:Y:S01]  /*1140*/  DFMA R58, R112, UR20, R58 ;  /* 0x00000014703a7c2b */ /* 0x000fe2000800003a */
[----:B------:R-:W-:Y:S01]  /*1150*/  IMAD R42, R42, 0xb, RZ ;  /* 0x0000000b2a2a7824 */ /* 0x000fe200078e02ff */
[----:B0-----:R-:W-:Y:S02]  /*1160*/  R2UR UR74, R50 ;  /* 0x00000000324a72ca */ /* 0x001fe400000e0000 */
[----:B------:R-:W-:Y:S01]  /*1170*/  R2UR UR75, R51 ;  /* 0x00000000334b72ca */ /* 0x000fe200000e0000 */
[----:B------:R-:W-:Y:S01]  /*1180*/  IMAD.U32 R122, RZ, RZ, UR76 ;  /* 0x0000004cff7a7e24 */ /* 0x000fe2000f8e00ff */
[----:B------:R-:W-:Y:S01]  /*1190*/  DFMA R46, R110, UR72, R46 ;  /* 0x000000486e2e7c2b */ /* 0x000fe2000800002e */
[----:B------:R-:W-:Y:S01]  /*11a0*/  IMAD.U32 R123, RZ, RZ, UR77 ;  /* 0x0000004dff7b7e24 */ /* 0x000fe2000f8e00ff */
[----:B------:R-:W-:Y:S01]  /*11b0*/  R2UR UR76, R96 ;  /* 0x00000000604c72ca */ /* 0x000fe200000e0000 */
[----:B------:R-:W-:Y:S01]  /*11c0*/  IMAD.U32 R88, RZ, RZ, UR72 ;  /* 0x00000048ff587e24 */ /* 0x000fe2000f8e00ff */
[----:B------:R-:W-:Y:S01]  /*11d0*/  R2UR UR72, R92 ;  /* 0x000000005c4872ca */ /* 0x000fe200000e0000 */
[----:B------:R-:W-:Y:S01]  /*11e0*/  IMAD.U32 R89, RZ, RZ, UR73 ;  /* 0x00000049ff597e24 */ /* 0x000fe2000f8e00ff */
[----:B------:R-:W-:Y:S01]  /*11f0*/  R2UR UR73, R93 ;  /* 0x000000005d4972ca */ /* 0x000fe200000e0000 */
[----:B------:R-:W-:Y:S01]  /*1200*/  IMAD.MOV R42, RZ, RZ, -R42 ;  /* 0x000000ffff2a7224 */ /* 0x000fe200078e0a2a */
[----:B------:R-:W-:Y:S01]  /*1210*/  R2UR UR77, R97 ;  /* 0x00000000614d72ca */ /* 0x000fe200000e0000 */
[----:B------:R-:W-:-:S02]  /*1220*/  DFMA R128, R108, UR4, R128 ;  /* 0x000000046c807c2b */ /* 0x000fc40008000080 */
[C---:B------:R-:W-:Y:S01]  /*1230*/  DFMA R54, R108.reuse, UR28, R54 ;  /* 0x0000001c6c367c2b */ /* 0x040fe20008000036 */
[----:B------:R-:W-:Y:S01]  /*1240*/  PRMT R42, R42, 0x7710, RZ ;  /* 0x000077102a2a7816 */ /* 0x000fe200000000ff */
[----:B------:R-:W-:-:S04]  /*1250*/  DFMA R58, R108, UR22, R58 ;  /* 0x000000166c3a7c2b */ /* 0x000fc8000800003a */
[C---:B------:R-:W-:Y:S01]  /*1260*/  DFMA R128, R110.reuse, UR74, R128 ;  /* 0x0000004a6e807c2b */ /* 0x040fe20008000080 */
[----:B------:R-:W-:Y:S01]  /*1270*/  IMAD.IADD R42, R42, 0x1, R61 ;  /* 0x000000012a2a7824 */ /* 0x000fe200078e023d */
[C---:B------:R-:W-:Y:S02]  /*1280*/  DFMA R54, R110.reuse, UR72, R54 ;  /* 0x000000486e367c2b */ /* 0x040fe40008000036 */
[----:B------:R-:W-:Y:S01]  /*1290*/  DFMA R58, R110, UR76, R58 ;  /* 0x0000004c6e3a7c2b */ /* 0x000fe2000800003a */
[----:B------:R-:W-:Y:S01]  /*12a0*/  IMAD R5, R5, 0x58, R4 ;  /* 0x0000005805057824 */ /* 0x000fe200078e0204 */
[----:B------:R-:W-:Y:S02]  /*12b0*/  LOP3.LUT R42, R42, 0xffff, RZ, 0xc0, !PT ;  /* 0x0000ffff2a2a7812 */ /* 0x000fe400078ec0ff */
[----:B------:R-:W-:Y:S01]  /*12c0*/  DADD R128, R26, R128 ;  /* 0x000000001a807229 */ /* 0x000fe20000000080 */
[----:B------:R-:W-:Y:S01]  /*12d0*/  ISETP.GT.U32.AND P1, PT, R61, 0x78, PT ;  /* 0x000000783d00780c */ /* 0x000fe20003f24070 */
[C-C-:B------:R-:W-:Y:S01]  /*12e0*/  DADD R26, R14.reuse, -R46.reuse ;  /* 0x000000000e1a7229 */ /* 0x140fe2000000082e */
[----:B------:R-:W-:Y:S01]  /*12f0*/  IMAD R5, R42, 0x8, R5 ;  /* 0x000000082a057824 */ /* 0x000fe200078e0205 */
[----:B------:R-:W-:-:S02]  /*1300*/  DADD R14, R14, R46 ;  /* 0x000000000e0e7229 */ /* 0x000fc4000000002e */
[----:B------:R-:W-:Y:S02]  /*1310*/  DADD R42, R8, -R54 ;  /* 0x00000000082a7229 */ /* 0x000fe40000000836 */
[----:B------:R-:W-:Y:S02]  /*1320*/  DADD R46, R18, -R58 ;  /* 0x00000000122e7229 */ /* 0x000fe4000000083a */
        /* <DEDUP_REMOVED lines=26> */
[----:B------:R-:W-:Y:S01]  /*14d0*/  R2UR UR38, R100 ;  /* 0x00000000642672ca */ /* 0x000fe200000e0000 */
[----:B------:R-:W-:Y:S01]  /*14e0*/  IMAD.MOV R14, RZ, RZ, -R8 ;  /* 0x000000ffff0e7224 */ /* 0x000fe200078e0a08 */
[----:B------:R-:W-:Y:S02]  /*14f0*/  R2UR UR39, R101 ;  /* 0x00000000652772ca */ /* 0x000fe400000e0000 */
        /* <DEDUP_REMOVED lines=20> */
[----:B------:R-:W-:-:S03]  /*1640*/  R2UR UR77, R89 ;  /* 0x00000000594d72ca */ /* 0x000fc600000e0000 */
[----:B------:R-:W-:-:S05]  /*1650*/  IMAD.MOV R8, RZ, RZ, -R8 ;  /* 0x000000ffff087224 */ /* 0x000fca00078e0a08 */
[----:B------:R-:W-:-:S05]  /*1660*/  PRMT R8, R8, 0x7710, RZ ;  /* 0x0000771008087816 */ /* 0x000fca00000000ff */
[----:B------:R-:W-:-:S05]  /*1670*/  IMAD.IADD R8, R8, 0x1, R61 ;  /* 0x0000000108087824 */ /* 0x000fca00078e023d */
        /* <DEDUP_REMOVED lines=13> */
[----:B------:R-:W-:-:S06]  /*1750*/  DADD R14, R14, -R18 ;  /* 0x000000000e0e7229 */ /* 0x000fcc0000000812 */
[----:B------:R-:W-:Y:S02]  /*1760*/  DFMA R62, R2, R38, RZ ;  /* 0x00000026023e722b */ /* 0x000fe400000000ff */
[C---:B------:R-:W-:Y:S02]  /*1770*/  DFMA R64, R38.reuse, R6, RZ ;  /* 0x000000062640722b */ /* 0x040fe400000000ff */
[C---:B------:R-:W-:Y:S02]  /*1780*/  DFMA R96, R38.reuse, R10, RZ ;  /* 0x0000000a2660722b */ /* 0x040fe400000000ff */
[C---:B------:R-:W-:Y:S02]  /*1790*/  DFMA R106, R38.reuse, R66, RZ ;  /* 0x00000042266a722b */ /* 0x040fe400000000ff */
[----:B------:R-:W-:Y:S02]  /*17a0*/  DFMA R108, R38, R70, RZ ;  /* 0x00000046266c722b */ /* 0x000fe400000000ff */
[----:B-1----:R-:W-:-:S02]  /*17b0*/  DADD R50, R42, R46 ;  /* 0x000000002a327229 */ /* 0x002fc4000000002e */
[----:B------:R-:W-:Y:S02]  /*17c0*/  DFMA R38, R38, R74, RZ ;  /* 0x0000004a2626722b */ /* 0x000fe400000000ff */
[----:B------:R-:W-:Y:S02]  /*17d0*/  DADD R18, R42, -R46 ;  /* 0x000000002a127229 */ /* 0x000fe4000000082e */
[----:B--2---:R-:W-:Y:S02]  /*17e0*/  DADD R42, R54, R58 ;  /* 0x00000000362a7229 */ /* 0x004fe4000000003a */
[-C--:B------:R-:W-:Y:S02]  /*17f0*/  DFMA R62, R32, R50.reuse, R62 ;  /* 0x00000032203e722b */ /* 0x080fe4000000003e */
[-C--:B------:R-:W-:Y:S02]  /*1800*/  DFMA R64, R12, R50.reuse, R64 ;  /* 0x000000320c40722b */ /* 0x080fe40000000040 */
[----:B------:R-:W-:-:S02]  /*1810*/  DFMA R96, R16, R50, R96 ;  /* 0x000000321060722b */ /* 0x000fc40000000060 */
[-C--:B------:R-:W-:Y:S02]  /*1820*/  DFMA R46, R20, R50.reuse, R106 ;  /* 0x00000032142e722b */ /* 0x080fe4000000006a */
[-C--:B------:R-:W-:Y:S01]  /*1830*/  DFMA R108, R24, R50.reuse, R108 ;  /* 0x00000032186c722b */ /* 0x080fe2000000006c */
[----:B------:R-:W-:Y:S01]  /*1840*/  MOV.SPILL R106, UR49 ;  /* 0x00000031006a7c02 */ /* 0x000fe20009000f00 */
[----:B------:R-:W-:Y:S01]  /*1850*/  DFMA R110, R28, R50, R38 ;  /* 0x000000321c6e722b */ /* 0x000fe20000000026 */
[----:B------:R-:W-:Y:S01]  /*1860*/  MOV.SPILL R107, UR48 ;  /* 0x00000030006b7c02 */ /* 0x000fe20009000f00 */
[C-C-:B---3--:R-:W-:Y:S02]  /*1870*/  DADD R50, R34.reuse, R22.reuse ;  /* 0x0000000022327229 */ /* 0x148fe40000000016 */
[----:B------:R-:W-:Y:S01]  /*1880*/  DADD R34, R34, -R22 ;  /* 0x0000000022227229 */ /* 0x000fe20000000816 */
[----:B------:R-:W0:Y:S01]  /*1890*/  LDS.64 R22, [R8+0x1b8] ;  /* 0x0001b80008167984 */ /* 0x000e220000000a00 */
[----:B------:R-:W-:-:S02]  /*18a0*/  DFMA R46, R42, UR54, R46 ;  /* 0x000000362a2e7c2b */ /* 0x000fc4000800002e */
[----:B------:R-:W-:Y:S02]  /*18b0*/  DFMA R108, R42, UR52, R108 ;  /* 0x000000342a6c7c2b */ /* 0x000fe4000800006c */
[----:B------:R-:W-:Y:S02]  /*18c0*/  DADD R38, R54, -R58 ;  /* 0x0000000036267229 */ /* 0x000fe4000000083a */
[C---:B------:R-:W-:Y:S02]  /*18d0*/  DFMA R54, R42.reuse, UR58, R64 ;  /* 0x0000003a2a367c2b */ /* 0x040fe40008000040 */
[C---:B------:R-:W-:Y:S01]  /*18e0*/  DFMA R58, R42.reuse, UR48, R62 ;  /* 0x000000302a3a7c2b */ /* 0x040fe2000800003e */
[----:B------:R-:W-:Y:S01]  /*18f0*/  R2UR UR48, R80 ;  /* 0x00000000503072ca */ /* 0x000fe200000e0000 */
[C---:B------:R-:W-:Y:S01]  /*1900*/  DFMA R64, R42.reuse, UR56, R96 ;  /* 0x000000382a407c2b */ /* 0x040fe20008000060 */
[----:B------:R-:W-:Y:S01]  /*1910*/  R2UR UR49, R81 ;  /* 0x00000000513172ca */ /* 0x000fe200000e0000 */
[----:B------:R-:W-:-:S02]  /*1920*/  DFMA R42, R42, UR50, R110 ;  /* 0x000000322a2a7c2b */ /* 0x000fc4000800006e */
[C---:B------:R-:W-:Y:S02]  /*1930*/  DFMA R62, R50.reuse, UR62, R46 ;  /* 0x0000003e323e7c2b */ /* 0x040fe4000800002e */
[----:B------:R-:W-:Y:S02]  /*1940*/  DFMA R46, R50, UR46, R108 ;  /* 0x0000002e322e7c2b */ /* 0x000fe4000800006c */
[C---:B------:R-:W-:Y:S02]  /*1950*/  DFMA R96, R14.reuse, R82, RZ ;  /* 0x000000520e60722b */ /* 0x040fe400000000ff */
[----:B------:R-:W-:Y:S02]  /*1960*/  DFMA R108, R14, R86, RZ ;  /* 0x000000560e6c722b */ /* 0x000fe400000000ff */
        /* <DEDUP_REMOVED lines=8> */
[C-C-:B----4-:R-:W-:Y:S01]  /*19f0*/  DADD R50, R26.reuse, R30.reuse ;  /* 0x000000001a327229 */ /* 0x150fe2000000001e */
[----:B------:R-:W-:Y:S01]  /*1a00*/  R2UR UR27, R123 ;  /* 0x000000007b1b72ca */ /* 0x000fe200000e0000 */
[----:B------:R-:W-:Y:S01]  /*1a10*/  DADD R26, R26, -R30 ;  /* 0x000000001a1a7229 */ /* 0x000fe2000000081e */
[----:B------:R-:W-:Y:S01]  /*1a20*/  R2UR UR75, R119 ;  /* 0x00000000774b72ca */ /* 0x000fe200000e0000 */
        /* <DEDUP_REMOVED lines=9> */
[----:B------:R-:W-:Y:S02]  /*1ac0*/  DFMA R14, R56, R18, R14 ;  /* 0x00000012380e722b */ /* 0x000fe4000000000e */
[C---:B------:R-:W-:Y:S02]  /*1ad0*/  DFMA R96, R38.reuse, UR14, R96 ;  /* 0x0000000e26607c2b */ /* 0x040fe40008000060 */
[C---:B------:R-:W-:Y:S02]  /*1ae0*/  DFMA R108, R38.reuse, UR12, R108 ;  /* 0x0000000c266c7c2b */ /* 0x040fe4000800006c */
[----:B------:R-:W-:-:S02]  /*1af0*/  DFMA R30, R38, UR16, R30 ;  /* 0x00000010261e7c2b */ /* 0x000fc4000800001e */
[C---:B------:R-:W-:Y:S02]  /*1b00*/  DFMA R110, R38.reuse, UR10, R110 ;  /* 0x0000000a266e7c2b */ /* 0x040fe4000800006e */
[C---:B------:R-:W-:Y:S02]  /*1b10*/  DFMA R112, R38.reuse, UR8, R112 ;  /* 0x0000000826707c2b */ /* 0x040fe40008000070 */
[----:B------:R-:W-:Y:S02]  /*1b20*/  DFMA R38, R38, UR6, R14 ;  /* 0x0000000626267c2b */ /* 0x000fe4000800000e */
[C---:B------:R-:W-:Y:S01]  /*1b30*/  DFMA R96, R34.reuse, UR38, R96 ;  /* 0x0000002622607c2b */ /* 0x040fe20008000060 */
[----:B------:R-:W-:Y:S01]  /*1b40*/  R2UR UR38, R114 ;  /* 0x00000000722672ca */ /* 0x000fe200000e0000 */
[----:B------:R-:W-:Y:S01]  /*1b50*/  DFMA R108, R34, UR26, R108 ;  /* 0x0000001a226c7c2b */ /* 0x000fe2000800006c */
[----:B------:R-:W-:Y:S01]  /*1b60*/  R2UR UR39, R115 ;  /* 0x00000000732772ca */ /* 0x000fe200000e0000 */
[----:B0-----:R-:W-:Y:S01]  /*1b70*/  DADD R14, R22, R22 ;  /* 0x00000000160e7229 */ /* 0x001fe20000000016 */
[----:B------:R-:W-:Y:S01]  /*1b80*/  R2UR UR26, R116 ;  /* 0x00000000741a72ca */ /* 0x000fe200000e0000 */
[----:B------:R-:W-:Y:S01]  /*1b90*/  DFMA R58, R50, UR70, R58 ;  /* 0x00000046323a7c2b */ /* 0x000fe2000800003a */
[----:B------:R-:W-:Y:S01]  /*1ba0*/  R2UR UR27, R117 ;  /* 0x00000000751b72ca */ /* 0x000fe200000e0000 */
[----:B------:R-:W-:-:S02]  /*1bb0*/  DFMA R96, R26, UR32, R96 ;  /* 0x000000201a607c2b */ /* 0x000fc40008000060 */
[----:B------:R-:W-:Y:S02]  /*1bc0*/  DFMA R108, R26, UR30, R108 ;  /* 0x0000001e1a6c7c2b */ /* 0x000fe4000800006c */
[----:B------:R-:W-:Y:S02]  /*1bd0*/  DMUL R14, R14, 0.5 ;  /* 0x3fe000000e0e7828 */ /* 0x000fe40000000000 */
[----:B------:R-:W-:Y:S02]  /*1be0*/  DADD R22, R22, -R22 ;  /* 0x0000000016167229 */ /* 0x000fe40000000816 */
[C---:B------:R-:W-:Y:S02]  /*1bf0*/  DFMA R54, R50.reuse, UR68, R54 ;  /* 0x0000004432367c2b */ /* 0x040fe40008000036 */
[----:B------:R-:W-:Y:S02]  /*1c00*/  DFMA R64, R50, UR66, R64 ;  /* 0x0000004232407c2b */ /* 0x000fe40008000040 */
[----:B------:R-:W-:-:S02]  /*1c10*/  DFMA R30, R34, UR34, R30 ;  /* 0x00000022221e7c2b */ /* 0x000fc4000800001e */
[C---:B------:R-:W-:Y:S02]  /*1c20*/  DFMA R110, R34.reuse, UR24, R110 ;  /* 0x00000018226e7c2b */ /* 0x040fe4000800006e */
        /* <DEDUP_REMOVED lines=23> */
[----:B------:R-:W-:Y:S02]  /*1da0*/  DFMA R38, R26, UR4, R38 ;  /* 0x000000041a267c2b */ /* 0x000fe40008000026 */
[C---:B------:R-:W-:Y:S02]  /*1db0*/  DFMA R62, R14.reuse, UR40, R62 ;  /* 0x000000280e3e7c2b */ /* 0x040fe4000800003e */
[----:B------:R-:W-:Y:S02]  /*1dc0*/  DFMA R46, R14, UR38, R46 ;  /* 0x000000260e2e7c2b */ /* 0x000fe4000800002e */
[C---:B------:R-:W-:Y:S01]  /*1dd0*/  DFMA R30, R22.reuse, UR48, R30 ;  /* 0x00000030161e7c2b */ /* 0x040fe2000800001e */
[----:B------:R-:W-:Y:S01]  /*1de0*/  R2UR.FILL UR49, R106 ;  /* 0x000000006a3172ca */ /* 0x000fe200004e0000 */
[C---:B------:R-:W-:Y:S01]  /*1df0*/  DFMA R110, R22.reuse, UR72, R110 ;  /* 0x00000048166e7c2b */ /* 0x040fe2000800006e */
[----:B------:R-:W-:Y:S01]  /*1e00*/  R2UR.FILL UR48, R107 ;  /* 0x000000006b3072ca */ /* 0x000fe200004e0000 */
        /* <DEDUP_REMOVED lines=25> */
.L_x_182:
[----:B------:R-:W-:Y:S05]  /*1fa0*/  BSYNC.RECONVERGENT B0 ;  /* 0x0000000000007941 */ /* 0x000fea0003800200 */
.L_x_181:
        /* <DEDUP_REMOVED lines=13> */
[----:B------:R-:W-:Y:S02]  /*2080*/  MOV.SPILL R93, UR55 ;  /* 0x00000037005d7c02 */ /* 0x000fe40009000f00 */
[----:B------:R-:W-:Y:S01]  /*2090*/  MOV.SPILL R112, UR54 ;  /* 0x0000003600707c02 */ /* 0x000fe20009000f00 */
[----:B------:R-:W-:Y:S01]  /*20a0*/  IMAD.MOV R14, RZ, RZ, -R8 ;  /* 0x000000ffff0e7224 */ /* 0x000fe200078e0a08 */
[----:B------:R-:W-:Y:S02]  /*20b0*/  MOV.SPILL R110, UR51 ;  /* 0x00000033006e7c02 */ /* 0x000fe40009000f00 */
        /* <DEDUP_REMOVED lines=10> */
[----:B------:R-:W-:Y:S02]  /*2160*/  MOV.SPILL R108, UR62 ;  /* 0x0000003e006c7c02 */ /* 0x000fe40009000f00 */
[----:B------:R-:W-:-:S04]  /*2170*/  LOP3.LUT R9, R9, 0xf8, RZ, 0xc0, !PT ;  /* 0x000000f809097812 */ /* 0x000fc800078ec0ff */
[----:B------:R-:W-:-:S04]  /*2180*/  SHF.R.U32.HI R9, RZ, 0x3, R9 ;  /* 0x00000003ff097819 */ /* 0x000fc80000011609 */
[C---:B------:R-:W-:Y:S01]  /*2190*/  PRMT R8, R9.reuse, 0x9910, RZ ;  /* 0x0000991009087816 */ /* 0x040fe200000000ff */
[----:B------:R-:W-:-:S04]  /*21a0*/  IMAD R60, R9, 0x3c8, R4 ;  /* 0x000003c8093c7824 */ /* 0x000fc800078e0204 */
[----:B------:R-:W-:-:S04]  /*21b0*/  IMAD R8, R8, 0xb, RZ ;  /* 0x0000000b08087824 */ /* 0x000fc800078e02ff */
[----:B------:R-:W-:-:S05]  /*21c0*/  IMAD.MOV R8, RZ, RZ, -R8 ;  /* 0x000000ffff087224 */ /* 0x000fca00078e0a08 */
[----:B------:R-:W-:-:S05]  /*21d0*/  PRMT R8, R8, 0x7710, RZ ;  /* 0x0000771008087816 */ /* 0x000fca00000000ff */
[----:B------:R-:W-:-:S05]  /*21e0*/  IMAD.IADD R8, R8, 0x1, R61 ;  /* 0x0000000108087824 */ /* 0x000fca00078e023d */
[----:B------:R-:W-:-:S04]  /*21f0*/  LOP3.LUT R8, R8, 0xff, RZ, 0xc0, !PT ;  /* 0x000000ff08087812 */ /* 0x000fc800078ec0ff */
[C---:B------:R-:W-:Y:S01]  /*2200*/  PRMT R65, R8.reuse, 0x5410, R9 ;  /* 0x0000541008417816 */ /* 0x040fe20000000009 */
[----:B------:R-:W-:-:S04]  /*2210*/  IMAD R60, R8, 0x58, R60 ;  /* 0x00000058083c7824 */ /* 0x000fc800078e023c */
[----:B------:R-:W-:Y:S01]  /*2220*/  IDP.2A.LO.U16.U8 R65, R65, UR75, RZ ;  /* 0x0000004b41417c26 */ /* 0x000fe200080010ff */
        /* <DEDUP_REMOVED lines=27> */
[C-C-:B--2---:R-:W-:Y:S02]  /*23e0*/  DADD R14, R54.reuse, R30.reuse ;  /* 0x00000000360e7229 */ /* 0x144fe4000000001e */
[----:B------:R-:W-:Y:S02]  /*23f0*/  DADD R54, R54, -R30 ;  /* 0x0000000036367229 */ /* 0x000fe4000000081e */
[----:B---3--:R-:W-:-:S02]  /*2400*/  DADD R30, R50, R8 ;  /* 0x00000000321e7229 */ /* 0x008fc40000000008 */
        /* <DEDUP_REMOVED lines=15> */
[----:B------:R-:W-:Y:S01]  /*2500*/  DFMA R62, R26, R86, RZ ;  /* 0x000000561a3e722b */ /* 0x000fe200000000ff */
[----:B------:R-:W-:Y:S01]  /*2510*/  R2UR UR53, R123 ;  /* 0x000000007b3572ca */ /* 0x000fe200000e0000 */
[C---:B------:R-:W-:Y:S01]  /*2520*/  DFMA R72, R30.reuse, UR58, R22 ;  /* 0x0000003a1e487c2b */ /* 0x040fe20008000016 */
[----:B------:R-:W-:Y:S01]  /*2530*/  R2UR UR56, R80 ;  /* 0x00000000503872ca */ /* 0x000fe200000e0000 */
[C---:B------:R-:W-:Y:S01]  /*2540*/  DFMA R22, R30.reuse, UR74, R42 ;  /* 0x0000004a1e167c2b */ /* 0x040fe2000800002a */
[----:B------:R-:W0:Y:S01]  /*2550*/  LDCU.64 UR74, c[0x0][0x358] ;  /* 0x00006b00ff4a77ac */ /* 0x000e220008000a00 */
[C---:B------:R-:W-:Y:S01]  /*2560*/  DFMA R14, R30.reuse, UR54, R58 ;  /* 0x000000361e0e7c2b */ /* 0x040fe2000800003a */
[----:B------:R-:W-:Y:S01]  /*2570*/  R2UR UR57, R81 ;  /* 0x00000000513972ca */ /* 0x000fe200000e0000 */
[----:B------:R-:W-:Y:S01]  /*2580*/  DFMA R18, R30, UR46, R18 ;  /* 0x0000002e1e127c2b */ /* 0x000fe20008000012 */
[----:B------:R-:W-:Y:S01]  /*2590*/  R2UR UR58, R114 ;  /* 0x00000000723a72ca */ /* 0x000fe200000e0000 */
[----:B----4-:R-:W-:Y:S01]  /*25a0*/  DADD R42, R38, R46 ;  /* 0x00000000262a7229 */ /* 0x010fe2000000002e */
[----:B------:R-:W-:Y:S01]  /*25b0*/  R2UR UR59, R115 ;  /* 0x00000000733b72ca */ /* 0x000fe200000e0000 */
[----:B------:R-:W-:Y:S01]  /*25c0*/  DFMA R30, R30, UR42, R68 ;  /* 0x0000002a1e1e7c2b */ /* 0x000fe20008000044 */
[C-C-:B------:R-:W-:Y:S01]  /*25d0*/  @!P0 IMAD R135, R0.reuse, 0x533, R65.reuse ;  /* 0x0000053300878824 */ /* 0x140fe200078e0241 */
[----:B------:R-:W-:Y:S01]  /*25e0*/  DADD R46, R38, -R46 ;  /* 0x00000000262e7229 */ /* 0x000fe2000000082e */
[----:B------:R-:W-:Y:S01]  /*25f0*/  @!P0 IMAD R137, R0, 0x533, R65 ;  /* 0x0000053300898824 */ /* 0x000fe200078e0241 */
[----:B------:R-:W-:Y:S01]  /*2600*/  DFMA R38, R78, R26, RZ ;  /* 0x0000001a4e26722b */ /* 0x000fe200000000ff */
[----:B------:R-:W-:Y:S01]  /*2610*/  MOV.SPILL R127, UR61 ;  /* 0x0000003d007f7c02 */ /* 0x000fe20009000f00 */
[C---:B------:R-:W-:Y:S01]  /*2620*/  DFMA R58, R26.reuse, R82, RZ ;  /* 0x000000521a3a722b */ /* 0x040fe200000000ff */
[----:B------:R-:W-:Y:S01]  /*2630*/  MOV.SPILL R132, UR33 ;  /* 0x0000002100847c02 */ /* 0x000fe20009000f00 */
[C---:B------:R-:W-:Y:S01]  /*2640*/  DFMA R68, R26.reuse, R90, RZ ;  /* 0x0000005a1a44722b */ /* 0x040fe200000000ff */
[----:B------:R-:W-:Y:S01]  /*2650*/  MOV.SPILL R106, UR55 ;  /* 0x00000037006a7c02 */ /* 0x000fe20009000f00 */
[C---:B------:R-:W-:Y:S01]  /*2660*/  DFMA R76, R26.reuse, R94, RZ ;  /* 0x0000005e1a4c722b */ /* 0x040fe200000000ff */
[----:B------:R-:W-:Y:S01]  /*2670*/  MOV.SPILL R107, UR54 ;  /* 0x00000036006b7c02 */ /* 0x000fe20009000f00 */
[----:B------:R-:W-:-:S02]  /*2680*/  DFMA R26, R26, R98, RZ ;  /* 0x000000621a1a722b */ /* 0x000fc400000000ff */
[-C--:B------:R-:W-:Y:S02]  /*2690*/  DFMA R58, R40, R34.reuse, R58 ;  /* 0x00000022283a722b */ /* 0x080fe4000000003a */
[-C--:B------:R-:W-:Y:S02]  /*26a0*/  DFMA R68, R48, R34.reuse, R68 ;  /* 0x000000223044722b */ /* 0x080fe40000000044 */
[-C--:B------:R-:W-:Y:S02]  /*26b0*/  DFMA R76, R52, R34.reuse, R76 ;  /* 0x00000022344c722b */ /* 0x080fe4000000004c */
[-C--:B------:R-:W-:Y:S02]  /*26c0*/  DFMA R130, R56, R34.reuse, R26 ;  /* 0x000000223882722b */ /* 0x080fe4000000001a */
[----:B------:R-:W1:Y:S01]  /*26d0*/  @!P0 LDC.64 R26, c[0x0][0x388] ;  /* 0x0000e200ff1a8b82 */ /* 0x000e620000000a00 */
[-C--:B------:R-:W-:Y:S02]  /*26e0*/  DFMA R38, R36, R34.reuse, R38 ;  /* 0x000000222426722b */ /* 0x080fe40000000026 */
[----:B------:R-:W-:-:S02]  /*26f0*/  DFMA R62, R44, R34, R62 ;  /* 0x000000222c3e722b */ /* 0x000fc4000000003e */
[C---:B------:R-:W-:Y:S02]  /*2700*/  DFMA R128, R54.reuse, UR8, R76 ;  /* 0x0000000836807c2b */ /* 0x040fe4000800004c */
[C---:B------:R-:W-:Y:S02]  /*2710*/  DFMA R58, R54.reuse, UR14, R58 ;  /* 0x0000000e363a7c2b */ /* 0x040fe4000800003a */
[C---:B------:R-:W-:Y:S02]  /*2720*/  DFMA R34, R54.reuse, UR10, R68 ;  /* 0x0000000a36227c2b */ /* 0x040fe40008000044 */
[C---:B------:R-:W-:Y:S02]  /*2730*/  DFMA R38, R54.reuse, UR16, R38 ;  /* 0x0000001036267c2b */ /* 0x040fe40008000026 */
[C---:B------:R-:W-:Y:S02]  /*2740*/  DFMA R62, R54.reuse, UR12, R62 ;  /* 0x0000000c363e7c2b */ /* 0x040fe4000800003e */
[----:B------:R-:W-:-:S02]  /*2750*/  DFMA R130, R54, UR6, R130 ;  /* 0x0000000636827c2b */ /* 0x000fc40008000082 */
[C---:B------:R-:W-:Y:S01]  /*2760*/  DFMA R54, R50.reuse, UR20, R128 ;  /* 0x0000001432367c2b */ /* 0x040fe20008000080 */
[----:B------:R-:W-:Y:S01]  /*2770*/  @!P0 IMAD R129, R0, 0x533, R65 ;  /* 0x0000053300818824 */ /* 0x000fe200078e0241 */
[C---:B------:R-:W-:Y:S02]  /*2780*/  DFMA R68, R50.reuse, UR50, R58 ;  /* 0x0000003232447c2b */ /* 0x040fe4000800003a */
[C---:B------:R-:W-:Y:S01]  /*2790*/  DFMA R58, R50.reuse, UR24, R34 ;  /* 0x00000018323a7c2b */ /* 0x040fe20008000022 */
[----:B------:R-:W-:Y:S01]  /*27a0*/  CS2R R34, SRZ ;  /* 0x0000000000227805 */ /* 0x000fe2000001ff00 */
[----:B-1----:R-:W-:Y:S01]  /*27b0*/  @!P0 IMAD.WIDE R128, R129, 0x8, R26 ;  /* 0x0000000881808825 */ /* 0x002fe200078e021a */
[----:B------:R-:W-:Y:S01]  /*27c0*/  CS2R R26, SRZ ;  /* 0x00000000001a7805 */ /* 0x000fe2000001ff00 */
[----:B------:R-:W-:Y:S01]  /*27d0*/  DFMA R76, R50, UR34, R38 ;  /* 0x00000022324c7c2b */ /* 0x000fe20008000026 */
[----:B------:R-:W1:Y:S01]  /*27e0*/  LDS.64 R38, [R60+0x28] ;  /* 0x000028003c267984 */ /* 0x000e620000000a00 */
[----:B------:R-:W-:-:S02]  /*27f0*/  DFMA R72, R42, UR70, R72 ;  /* 0x000000462a487c2b */ /* 0x000fc40008000048 */
[C---:B------:R-:W-:Y:S01]  /*2800*/  DFMA R22, R42.reuse, UR68, R22 ;  /* 0x000000442a167c2b */ /* 0x040fe20008000016 */
[----:B0-----:R-:W2:Y:S01]  /*2810*/  @!P0 LDG.E.64.CONSTANT R34, desc[UR74][R128.64+0x50] ;  /* 0x0000504a80228981 */ /* 0x001ea2000c1e9b00 */
[C---:B------:R-:W-:Y:S02]  /*2820*/  DFMA R14, R42.reuse, UR66, R14 ;  /* 0x000000422a0e7c2b */ /* 0x040fe4000800000e */
[C---:B------:R-:W-:Y:S01]  /*2830*/  DFMA R8, R42.reuse, UR64, R8 ;  /* 0x000000402a087c2b */ /* 0x040fe20008000008 */
[----:B------:R-:W3:Y:S01]  /*2840*/  @!P0 LDG.E.64.CONSTANT R26, desc[UR74][R128.64] ;  /* 0x0000004a801a8981 */ /* 0x000ee2000c1e9b00 */
[C---:B------:R-:W-:Y:S02]  /*2850*/  DFMA R18, R42.reuse, UR60, R18 ;  /* 0x0000003c2a127c2b */ /* 0x040fe40008000012 */
[----:B------:R-:W-:Y:S02]  /*2860*/  DFMA R30, R42, UR44, R30 ;  /* 0x0000002c2a1e7c2b */ /* 0x000fe4000800001e */
[----:B------:R-:W-:-:S02]  /*2870*/  DFMA R76, R46, UR36, R76 ;  /* 0x000000242e4c7c2b */ /* 0x000fc4000800004c */
[C---:B------:R-:W-:Y:S02]  /*2880*/  DFMA R62, R50.reuse, UR52, R62 ;  /* 0x00000034323e7c2b */ /* 0x040fe4000800003e */
[----:B------:R-:W-:Y:S02]  /*2890*/  DFMA R50, R50, UR18, R130 ;  /* 0x0000001232327c2b */ /* 0x000fe40008000082 */
[C-C-:B-1----:R-:W-:Y:S02]  /*28a0*/  DADD R42, R38.reuse, R38.reuse ;  /* 0x00000000262a7229 */ /* 0x142fe40000000026 */
[----:B------:R-:W-:-:S06]  /*28b0*/  DADD R38, R38, -R38 ;  /* 0x0000000026267229 */ /* 0x000fcc0000000826 */
[----:B------:R-:W-:Y:S02]  /*28c0*/  DMUL R42, R42, 0.5 ;  /* 0x3fe000002a2a7828 */ /* 0x000fe40000000000 */
[----:B------:R-:W-:-:S06]  /*28d0*/  DFMA R76, R38, UR56, R76 ;  /* 0x00000038264c7c2b */ /* 0x000fcc000800004c */
[----:B------:R-:W-:Y:S02]  /*28e0*/  DFMA R72, R42, UR58, R72 ;  /* 0x0000003a2a487c2b */ /* 0x000fe40008000048 */
[C---:B------:R-:W-:Y:S02]  /*28f0*/  DFMA R68, R46.reuse, UR32, R68 ;  /* 0x000000202e447c2b */ /* 0x040fe40008000044 */
[C---:B------:R-:W-:Y:S02]  /*2900*/  DFMA R62, R46.reuse, UR30, R62 ;  /* 0x0000001e2e3e7c2b */ /* 0x040fe4000800003e */
[C---:B------:R-:W-:Y:S02]  /*2910*/  DFMA R58, R46.reuse, UR28, R58 ;  /* 0x0000001c2e3a7c2b */ /* 0x040fe4000800003a */
[C---:B------:R-:W-:Y:S02]  /*2920*/  DFMA R54, R46.reuse, UR22, R54 ;  /* 0x000000162e367c2b */ /* 0x040fe40008000036 */
[----:B------:R-:W-:-:S02]  /*2930*/  DFMA R50, R46, UR4, R50 ;  /* 0x000000042e327c2b */ /* 0x000fc40008000032 */
[C-C-:B------:R-:W-:Y:S02]  /*2940*/  DADD R46, R72.reuse, R76.reuse ;  /* 0x00000000482e7229 */ /* 0x140fe4000000004c */
[----:B------:R-:W-:Y:S01]  /*2950*/  DADD R76, R72, -R76 ;  /* 0x00000000484c7229 */ /* 0x000fe2000000084c */
[----:B------:R-:W0:Y:S02]  /*2960*/  @!P0 LDC.64 R72, c[0x0][0x388] ;  /* 0x0000e200ff488b82 */ /* 0x000e240000000a00 */
[----:B0-----:R-:W-:Y:S01]  /*2970*/  @!P0 IMAD.WIDE R134, R135, 0x8, R72 ;  /* 0x0000000887868825 */ /* 0x001fe200078e0248 */
[----:B------:R-:W-:-:S06]  /*2980*/  CS2R R72, SRZ ;  /* 0x0000000000487805 */ /* 0x000fcc000001ff00 */
[----:B------:R-:W4:Y:S01]  /*2990*/  @!P0 LDG.E.64.CONSTANT R72, desc[UR74][R134.64+0x48] ;  /* 0x0000484a86488981 */ /* 0x000f22000c1e9b00 */
[----:B--2---:R-:W-:-:S08]  /*29a0*/  DMUL R76, R76, R34 ;  /* 0x000000224c4c7228 */ /* 0x004fd00000000000 */
[CCC-:B---3--:R-:W-:Y:S02]  /*29b0*/  DFMA R34, R46.reuse, R26.reuse, -R76.reuse ;  /* 0x0000001a2e22722b */ /* 0x1c8fe4000000084c */
[----:B------:R-:W-:Y:S01]  /*29c0*/  DFMA R26, R46, R26, R76 ;  /* 0x0000001a2e1a722b */ /* 0x000fe2000000004c */
[----:B------:R-:W-:-:S06]  /*29d0*/  CS2R R46, SRZ ;  /* 0x00000000002e7805 */ /* 0x000fcc000001ff00 */
[----:B------:R-:W2:Y:S01]  /*29e0*/  @!P0 LDG.E.64.CONSTANT R46, desc[UR74][R134.64+0x8] ;  /* 0x0000084a862e8981 */ /* 0x000ea2000c1e9b00 */
[----:B------:R-:W-:Y:S02]  /*29f0*/  MOV.SPILL R129, UR45 ;  /* 0x0000002d00817c02 */ /* 0x000fe40009000f00 */
[----:B------:R-:W-:Y:S02]  /*2a00*/  MOV.SPILL R130, UR44 ;  /* 0x0000002c00827c02 */ /* 0x000fe40009000f00 */
[----:B------:R-:W-:Y:S02]  /*2a10*/  R2UR UR44, R84 ;  /* 0x00000000542c72ca */ /* 0x000fe400000e0000 */
[----:B------:R-:W-:Y:S02]  /*2a20*/  R2UR UR45, R85 ;  /* 0x00000000552d72ca */ /* 0x000fe400000e0000 */
[----:B------:R-:W-:Y:S02]  /*2a30*/  R2UR UR56, R116 ;  /* 0x00000000743872ca */ /* 0x000fe400000e0000 */
[----:B------:R-:W-:-:S09]  /*2a40*/  R2UR UR57, R117 ;  /* 0x00000000753972ca */ /* 0x000fd200000e0000 */
[----:B------:R-:W-:-:S04]  /*2a50*/  DFMA R76, R38, UR44, R68 ;  /* 0x0000002c264c7c2b */ /* 0x000fc80008000044 */
[----:B------:R-:W-:-:S08]  /*2a60*/  DFMA R22, R42, UR56, R22 ;  /* 0x000000382a167c2b */ /* 0x000fd00008000016 */
[C-C-:B------:R-:W-:Y:S02]  /*2a70*/  DADD R68, R22.reuse, R76.reuse ;  /* 0x0000000016447229 */ /* 0x140fe4000000004c */
[----:B------:R-:W-:Y:S01]  /*2a80*/  DADD R22, R22, -R76 ;  /* 0x0000000016167229 */ /* 0x000fe2000000084c */
[----:B------:R-:W0:Y:S02]  /*2a90*/  @!P0 LDC.64 R76, c[0x0][0x388] ;  /* 0x0000e200ff4c8b82 */ /* 0x000e240000000a00 */
[----:B0-----:R-:W-:-:S05]  /*2aa0*/  @!P0 IMAD.WIDE R136, R137, 0x8, R76 ;  /* 0x0000000889888825 */ /* 0x001fca00078e024c */
[----:B----4-:R-:W-:-:S08]  /*2ab0*/  DMUL R72, R22, R72 ;  /* 0x0000004816487228 */ /* 0x010fd00000000000 */
[CCC-:B--2---:R-:W-:Y:S02]  /*2ac0*/  DFMA R22, R68.reuse, R46.reuse, -R72.reuse ;  /* 0x0000002e4416722b */ /* 0x1c4fe40000000848 */
[----:B------:R-:W-:Y:S01]  /*2ad0*/  DFMA R46, R68, R46, R72 ;  /* 0x0000002e442e722b */ /* 0x000fe20000000048 */
[----:B------:R-:W-:Y:S02]  /*2ae0*/  CS2R R72, SRZ ;  /* 0x0000000000487805 */ /* 0x000fe4000001ff00 */
[----:B------:R-:W-:-:S04]  /*2af0*/  CS2R R68, SRZ ;  /* 0x0000000000447805 */ /* 0x000fc8000001ff00 */
[----:B------:R-:W2:Y:S04]  /*2b00*/  @!P0 LDG.E.64.CONSTANT R72, desc[UR74][R136.64+0x40] ;  /* 0x0000404a88488981 */ /* 0x000ea8000c1e9b00 */
[----:B------:R-:W3:Y:S01]  /*2b10*/  @!P0 LDG.E.64.CONSTANT R68, desc[UR74][R136.64+0x10] ;  /* 0x0000104a88448981 */ /* 0x000ee2000c1e9b00 */
[----:B------:R-:W-:Y:S02]  /*2b20*/  MOV.SPILL R128, UR60 ;  /* 0x0000003c00807c02 */ /* 0x000fe40009000f00 */
[----:B------:R-:W-:Y:S02]  /*2b30*/  MOV.SPILL R131, UR32 ;  /* 0x0000002000837c02 */ /* 0x000fe40009000f00 */
[----:B------:R-:W-:Y:S02]  /*2b40*/  R2UR UR60, R88 ;  /* 0x00000000583c72ca */ /* 0x000fe400000e0000 */
[----:B------:R-:W-:-:S02]  /*2b50*/  R2UR UR61, R89 ;  /* 0x00000000593d72ca */ /* 0x000fc400000e0000 */
[----:B------:R-:W-:Y:S02]  /*2b60*/  R2UR UR32, R118 ;  /* 0x00000000762072ca */ /* 0x000fe400000e0000 */
[----:B------:R-:W-:-:S09]  /*2b70*/  R2UR UR33, R119 ;  /* 0x00000000772172ca */ /* 0x000fd200000e0000 */
[----:B------:R-:W-:-:S04]  /*2b80*/  DFMA R76, R38, UR60, R62 ;  /* 0x0000003c264c7c2b */ /* 0x000fc8000800003e */
        /* <DEDUP_REMOVED lines=18> */
[C-C-:B0-----:R-:W-:Y:S02]  /*2cb0*/  @!P0 IMAD R135, R0.reuse, 0x533, R65.reuse ;  /* 0x0000053300878824 */ /* 0x141fe400078e0241 */
[----:B------:R-:W-:-:S04]  /*2cc0*/  @!P0 IMAD R137, R0, 0x533, R65 ;  /* 0x0000053300898824 */ /* 0x000fc800078e0241 */
[----:B-1----:R-:W-:Y:S01]  /*2cd0*/  @!P0 IMAD.WIDE R136, R137, 0x8, R76 ;  /* 0x0000000889888825 */ /* 0x002fe200078e024c */
[----:B------:R-:W-:-:S06]  /*2ce0*/  CS2R R76, SRZ ;  /* 0x00000000004c7805 */ /* 0x000fcc000001ff00 */
[----:B------:R-:W4:Y:S01]  /*2cf0*/  @!P0 LDG.E.64.CONSTANT R76, desc[UR74][R136.64+0x30] ;  /* 0x0000304a884c8981 */ /* 0x000f22000c1e9b00 */
[----:B--2---:R-:W-:-:S08]  /*2d00*/  DMUL R72, R8, R72 ;  /* 0x0000004808487228 */ /* 0x004fd00000000000 */
[CCC-:B---3--:R-:W-:Y:S02]  /*2d10*/  DFMA R8, R58.reuse, R68.reuse, -R72.reuse ;  /* 0x000000443a08722b */ /* 0x1c8fe40000000848 */
[----:B------:R-:W-:Y:S01]  /*2d20*/  DFMA R58, R58, R68, R72 ;  /* 0x000000443a3a722b */ /* 0x000fe20000000048 */
[----:B------:R-:W0:Y:S01]  /*2d30*/  @!P0 LDC.64 R72, c[0x0][0x388] ;  /* 0x0000e200ff488b82 */ /* 0x000e220000000a00 */
[----:B------:R-:W-:-:S06]  /*2d40*/  CS2R R68, SRZ ;  /* 0x0000000000447805 */ /* 0x000fcc000001ff00 */
[----:B------:R-:W2:Y:S01]  /*2d50*/  @!P0 LDG.E.64.CONSTANT R68, desc[UR74][R136.64+0x20] ;  /* 0x0000204a88448981 */ /* 0x000ea2000c1e9b00 */
[----:B0-----:R-:W-:Y:S01]  /*2d60*/  @!P0 IMAD.WIDE R134, R135, 0x8, R72 ;  /* 0x0000000887868825 */ /* 0x001fe200078e0248 */
[----:B------:R-:W-:-:S06]  /*2d70*/  CS2R R72, SRZ ;  /* 0x0000000000487805 */ /* 0x000fcc000001ff00 */
[----:B------:R-:W3:Y:S01]  /*2d80*/  @!P0 LDG.E.64.CONSTANT R72, desc[UR74][R134.64+0x28] ;  /* 0x0000284a86488981 */ /* 0x000ee2000c1e9b00 */
[----:B------:R-:W-:Y:S02]  /*2d90*/  R2UR.FILL UR75, R126 ;  /* 0x000000007e4b72ca */ /* 0x000fe400004e0000 */
[----:B------:R-:W-:Y:S01]  /*2da0*/  R2UR.FILL UR74, R125 ;  /* 0x000000007d4a72ca */ /* 0x000fe200004e0000 */
[C---:B------:R-:W-:Y:S02]  /*2db0*/  DFMA R18, R42.reuse, UR38, R18 ;  /* 0x000000262a127c2b */ /* 0x040fe40008000012 */
[----:B------:R-:W-:Y:S01]  /*2dc0*/  DFMA R42, R42, UR26, R30 ;  /* 0x0000001a2a2a7c2b */ /* 0x000fe2000800001e */
[----:B------:R-:W-:Y:S01]  /*2dd0*/  R2UR UR62, R104 ;  /* 0x00000000683e72ca */ /* 0x000fe200000e0000 */
[----:B------:R-:W-:Y:S01]  /*2de0*/  DFMA R54, R38, UR76, R54 ;  /* 0x0000004c26367c2b */ /* 0x000fe20008000036 */
[----:B------:R-:W-:-:S07]  /*2df0*/  R2UR UR63, R105 ;  /* 0x00000000693f72ca */ /* 0x000fce00000e0000 */
[----:B------:R-:W-:Y:S02]  /*2e00*/  DFMA R50, R38, UR74, R50 ;  /* 0x0000004a26327c2b */ /* 0x000fe40008000032 */
[----:B------:R-:W-:-:S06]  /*2e10*/  DADD R30, R18, R54 ;  /* 0x00000000121e7229 */ /* 0x000fcc0000000036 */
[----:B------:R-:W-:Y:S01]  /*2e20*/  DADD R38, R42, -R50 ;  /* 0x000000002a267229 */ /* 0x000fe20000000832 */
[----:B------:R-:W-:Y:S01]  /*2e30*/  R2UR UR54, R102 ;  /* 0x00000000663672ca */ /* 0x000fe200000e0000 */
[----:B------:R-:W-:Y:S01]  /*2e40*/  DADD R18, R18, -R54 ;  /* 0x0000000012127229 */ /* 0x000fe20000000836 */
[----:B------:R-:W-:Y:S01]  /*2e50*/  R2UR UR55, R103 ;  /* 0x00000000673772ca */ /* 0x000fe200000e0000 */
[----:B------:R-:W-:Y:S02]  /*2e60*/  DADD R42, R42, R50 ;  /* 0x000000002a2a7229 */ /* 0x000fe40000000032 */
[C---:B------:R-:W-:Y:S01]  /*2e70*/  DFMA R54, R26.reuse, UR62, RZ ;  /* 0x0000003e1a367c2b */ /* 0x040fe200080000ff */
[----:B------:R-:W-:Y:S02]  /*2e80*/  R2UR.FILL UR63, R109 ;  /* 0x000000006d3f72ca */ /* 0x000fe400004e0000 */
[----:B------:R-:W-:Y:S01]  /*2e90*/  R2UR.FILL UR62, R108 ;  /* 0x000000006c3e72ca */ /* 0x000fe200004e0000 */
[----:B------:R-:W-:Y:S01]  /*2ea0*/  DFMA R108, R26, UR58, RZ ;  /* 0x0000003a1a6c7c2b */ /* 0x000fe200080000ff */
[----:B------:R-:W-:-:S02]  /*2eb0*/  R2UR.FILL UR59, R111 ;  /* 0x000000006f3b72ca */ /* 0x000fc400004e0000 */
[----:B------:R-:W-:Y:S01]  /*2ec0*/  R2UR.FILL UR58, R113 ;  /* 0x00000000713a72ca */ /* 0x000fe200004e0000 */
[----:B----4-:R-:W-:Y:S02]  /*2ed0*/  DMUL R76, R18, R76 ;  /* 0x0000004c124c7228 */ /* 0x010fe40000000000 */
[----:B------:R-:W-:Y:S02]  /*2ee0*/  DFMA R50, R26, UR48, RZ ;  /* 0x000000301a327c2b */ /* 0x000fe400080000ff */
[C---:B------:R-:W-:Y:S01]  /*2ef0*/  DFMA R108, R46.reuse, UR56, R108 ;  /* 0x000000382e6c7c2b */ /* 0x040fe2000800006c */
[----:B------:R-:W-:Y:S01]  /*2f00*/  R2UR.FILL UR57, R96 ;  /* 0x00000000603972ca */ /* 0x000fe200004e0000 */
[----:B------:R-:W-:Y:S01]  /*2f10*/  DFMA R54, R46, UR54, R54 ;  /* 0x000000362e367c2b */ /* 0x000fe20008000036 */
[----:B------:R-:W-:Y:S02]  /*2f20*/  R2UR.FILL UR56, R124 ;  /* 0x000000007c3872ca */ /* 0x000fe400004e0000 */
[----:B------:R-:W-:-:S02]  /*2f30*/  R2UR.FILL UR55, R106 ;  /* 0x000000006a3772ca */ /* 0x000fc400004e0000 */
[----:B------:R-:W-:Y:S01]  /*2f40*/  R2UR.FILL UR54, R107 ;  /* 0x000000006b3672ca */ /* 0x000fe200004e0000 */
[CCC-:B--2---:R-:W-:Y:S02]  /*2f50*/  DFMA R18, R30.reuse, R68.reuse, -R76.reuse ;  /* 0x000000441e12722b */ /* 0x1c4fe4000000084c */
[----:B------:R-:W-:Y:S02]  /*2f60*/  DFMA R30, R30, R68, R76 ;  /* 0x000000441e1e722b */ /* 0x000fe4000000004c */
[----:B------:R-:W-:Y:S02]  /*2f70*/  DFMA R68, R26, UR70, RZ ;  /* 0x000000461a447c2b */ /* 0x000fe400080000ff */
[----:B---3--:R-:W-:-:S08]  /*2f80*/  DMUL R38, R38, R72 ;  /* 0x0000004826267228 */ /* 0x008fd00000000000 */
[----:B------:R-:W-:Y:S02]  /*2f90*/  DFMA R72, R42, R72, R38 ;  /* 0x000000482a48722b */ /* 0x000fe40000000026 */
[-C--:B------:R-:W-:Y:S02]  /*2fa0*/  DFMA R38, R2, R26.reuse, RZ ;  /* 0x0000001a0226722b */ /* 0x080fe400000000ff */
[----:B------:R-:W-:Y:S02]  /*2fb0*/  DFMA R42, R32, R26, RZ ;  /* 0x0000001a202a722b */ /* 0x000fe400000000ff */
[----:B------:R-:W-:-:S04]  /*2fc0*/  DFMA R26, R46, UR58, R50 ;  /* 0x0000003a2e1a7c2b */ /* 0x000fc80008000032 */
[----:B------:R-:W-:Y:S02]  /*2fd0*/  DFMA R38, R46, R6, R38 ;  /* 0x000000062e26722b */ /* 0x000fe40000000026 */
[----:B------:R-:W-:Y:S02]  /*2fe0*/  DFMA R42, R12, R46, R42 ;  /* 0x0000002e0c2a722b */ /* 0x000fe4000000002a */
[----:B------:R-:W-:Y:S02]  /*2ff0*/  DFMA R76, R46, UR68, R68 ;  /* 0x000000442e4c7c2b */ /* 0x000fe40008000044 */
[----:B------:R-:W-:Y:S02]  /*3000*/  DFMA R46, R78, R34, RZ ;  /* 0x000000224e2e722b */ /* 0x000fe400000000ff */
[C---:B------:R-:W-:Y:S02]  /*3010*/  DFMA R50, R62.reuse, R10, R38 ;  /* 0x0000000a3e32722b */ /* 0x040fe40000000026 */
[----:B------:R-:W-:-:S02]  /*3020*/  DFMA R38, R62, UR56, R26 ;  /* 0x000000383e267c2b */ /* 0x000fc4000800001a */
[----:B------:R-:W-:Y:S02]  /*3030*/  DFMA R26, R62, UR54, R54 ;  /* 0x000000363e1a7c2b */ /* 0x000fe40008000036 */
[----:B------:R-:W-:Y:S02]  /*3040*/  DFMA R54, R36, R34, RZ ;  /* 0x000000222436722b */ /* 0x000fe400000000ff */
[----:B------:R-:W-:-:S06]  /*3050*/  DFMA R46, R22, R82, R46 ;  /* 0x00000052162e722b */ /* 0x000fcc000000002e */
[----:B------:R-:W-:Y:S02]  /*3060*/  DFMA R54, R40, R22, R54 ;  /* 0x000000162836722b */ /* 0x000fe40000000036 */
[----:B------:R-:W-:Y:S02]  /*3070*/  DFMA R46, R14, R86, R46 ;  /* 0x000000560e2e722b */ /* 0x000fe4000000002e */
        /* <DEDUP_REMOVED lines=10> */
[----:B------:R-:W-:Y:S01]  /*3120*/  DFMA R54, R52, R18, R54 ;  /* 0x000000123436722b */ /* 0x000fe20000000036 */
[----:B------:R-:W-:Y:S02]  /*3130*/  R2UR.FILL UR55, R93 ;  /* 0x000000005d3772ca */ /* 0x000fe400004e0000 */
[----:B------:R-:W-:Y:S01]  /*3140*/  R2UR.FILL UR54, R112 ;  /* 0x00000000703672ca */ /* 0x000fe200004e0000 */
[----:B------:R-:W-:-:S02]  /*3150*/  DFMA R50, R72, R74, R50 ;  /* 0x0000004a4832722b */ /* 0x000fc40000000032 */
[----:B------:R-:W-:Y:S02]  /*3160*/  DFMA R46, R72, R98, R46 ;  /* 0x00000062482e722b */ /* 0x000fe4000000002e */
[-C--:B------:R-:W-:Y:S02]  /*3170*/  DFMA R68, R28, R72.reuse, R68 ;  /* 0x000000481c44722b */ /* 0x080fe40000000044 */
[----:B------:R-:W-:Y:S02]  /*3180*/  DFMA R54, R56, R72, R54 ;  /* 0x000000483836722b */ /* 0x000fe40000000036 */
[C---:B------:R-:W-:Y:S02]  /*3190*/  DFMA R42, R62.reuse, UR66, R76 ;  /* 0x000000423e2a7c2b */ /* 0x040fe4000800004c */
[----:B------:R-:W-:Y:S02]  /*31a0*/  DFMA R62, R62, UR32, R108 ;  /* 0x000000203e3e7c2b */ /* 0x000fe4000800006c */
[----:B------:R-:W-:-:S02]  /*31b0*/  DFMA R106, R58, UR62, R26 ;  /* 0x0000003e3a6a7c2b */ /* 0x000fc4000800001a */
[----:B------:R-:W-:Y:S02]  /*31c0*/  DADD R26, R50, -R46 ;  /* 0x00000000321a7229 */ /* 0x000fe4000000082e */
[----:B------:R-:W-:Y:S02]  /*31d0*/  DFMA R76, R58, UR54, R38 ;  /* 0x000000363a4c7c2b */ /* 0x000fe40008000026 */
[----:B------:R-:W-:Y:S02]  /*31e0*/  DADD R46, R50, R46 ;  /* 0x00000000322e7229 */ /* 0x000fe4000000002e */
[C-C-:B------:R-:W-:Y:S02]  /*31f0*/  DADD R38, R68.reuse, -R54.reuse ;  /* 0x0000000044267229 */ /* 0x140fe40000000836 */
[----:B------:R-:W-:Y:S02]  /*3200*/  DADD R50, R68, R54 ;  /* 0x0000000044327229 */ /* 0x000fe40000000036 */
[----:B------:R-:W-:-:S02]  /*3210*/  DFMA R54, R34, UR16, RZ ;  /* 0x0000001022367c2b */ /* 0x000fc400080000ff */
[C---:B------:R-:W-:Y:S02]  /*3220*/  DFMA R42, R58.reuse, UR64, R42 ;  /* 0x000000403a2a7c2b */ /* 0x040fe4000800002a */
[----:B------:R-:W-:Y:S02]  /*3230*/  DFMA R62, R58, UR40, R62 ;  /* 0x000000283a3e7c2b */ /* 0x000fe4000800003e */
[----:B------:R-:W-:Y:S02]  /*3240*/  DFMA R58, R34, UR34, RZ ;  /* 0x00000022223a7c2b */ /* 0x000fe400080000ff */
[----:B------:R-:W-:-:S06]  /*3250*/  DFMA R54, R22, UR14, R54 ;  /* 0x0000000e16367c2b */ /* 0x000fcc0008000036 */
[----:B------:R-:W-:Y:S02]  /*3260*/  DFMA R58, R22, UR50, R58 ;  /* 0x00000032163a7c2b */ /* 0x000fe4000800003a */
[----:B------:R-:W-:-:S06]  /*3270*/  DFMA R54, R14, UR12, R54 ;  /* 0x0000000c0e367c2b */ /* 0x000fcc0008000036 */
[----:B------:R-:W-:Y:S01]  /*3280*/  DFMA R58, R14, UR52, R58 ;  /* 0x000000340e3a7c2b */ /* 0x000fe2000800003a */
[----:B------:R-:W-:Y:S02]  /*3290*/  R2UR.FILL UR53, R92 ;  /* 0x000000005c3572ca */ /* 0x000fe400004e0000 */
[----:B------:R-:W-:Y:S01]  /*32a0*/  R2UR.FILL UR52, R64 ;  /* 0x00000000403472ca */ /* 0x000fe200004e0000 */
[----:B------:R-:W-:Y:S01]  /*32b0*/  DFMA R54, R8, UR10, R54 ;  /* 0x0000000a08367c2b */ /* 0x000fe20008000036 */
[----:B------:R-:W-:Y:S02]  /*32c0*/  R2UR.FILL UR51, R110 ;  /* 0x000000006e3372ca */ /* 0x000fe400004e0000 */
[----:B------:R-:W-:-:S05]  /*32d0*/  R2UR.FILL UR50, R97 ;  /* 0x00000000613272ca */ /* 0x000fca00004e0000 */
        /* <DEDUP_REMOVED lines=8> */
[C---:B------:R-:W-:Y:S02]  /*3360*/  DFMA R76, R34.reuse, UR36, RZ ;  /* 0x00000024224c7c2b */ /* 0x040fe400080000ff */
[----:B------:R-:W-:Y:S01]  /*3370*/  DFMA R34, R34, UR32, RZ ;  /* 0x0000002022227c2b */ /* 0x000fe200080000ff */
[----:B------:R-:W-:Y:S02]  /*3380*/  R2UR.FILL UR33, R132 ;  /* 0x00000000842172ca */ /* 0x000fe400004e0000 */
[----:B------:R-:W-:-:S05]  /*3390*/  R2UR.FILL UR32, R131 ;  /* 0x00000000832072ca */ /* 0x000fca00004e0000 */
[----:B------:R-:W-:-:S08]  /*33a0*/  DFMA R34, R22, UR44, R34 ;  /* 0x0000002c16227c2b */ /* 0x000fd00008000022 */
[----:B------:R-:W-:Y:S02]  /*33b0*/  DFMA R76, R22, UR32, R76 ;  /* 0x00000020164c7c2b */ /* 0x000fe4000800004c */
[----:B------:R-:W-:Y:S01]  /*33c0*/  DFMA R34, R14, UR60, R34 ;  /* 0x0000003c0e227c2b */ /* 0x000fe20008000022 */
[----:B------:R-:W-:Y:S02]  /*33d0*/  R2UR.FILL UR61, R127 ;  /* 0x000000007f3d72ca */ /* 0x000fe400004e0000 */
[----:B------:R-:W-:-:S03]  /*33e0*/  R2UR.FILL UR60, R128 ;  /* 0x00000000803c72ca */ /* 0x000fc600004e0000 */
[----:B------:R-:W-:Y:S02]  /*33f0*/  DFMA R76, R14, UR30, R76 ;  /* 0x0000001e0e4c7c2b */ /* 0x000fe4000800004c */
[C---:B------:R-:W-:Y:S02]  /*3400*/  DFMA R58, R8.reuse, UR24, R58 ;  /* 0x00000018083a7c2b */ /* 0x040fe4000800003a */
[----:B------:R-:W-:Y:S01]  /*3410*/  DFMA R34, R8, UR72, R34 ;  /* 0x0000004808227c2b */ /* 0x000fe20008000022 */
[----:B------:R-:W-:-:S03]  /*3420*/  R2UR.FILL UR45, R129 ;  /* 0x00000000812d72ca */ /* 0x000fc600004e0000 */
[----:B------:R-:W-:Y:S01]  /*3430*/  DFMA R76, R8, UR28, R76 ;  /* 0x0000001c084c7c2b */ /* 0x000fe2000800004c */
[----:B------:R-:W-:Y:S01]  /*3440*/  R2UR.FILL UR44, R130 ;  /* 0x00000000822c72ca */ /* 0x000fe200004e0000 */
[----:B------:R-:W-:Y:S02]  /*3450*/  DFMA R106, R30, UR46, R106 ;  /* 0x0000002e1e6a7c2b */ /* 0x000fe4000800006a */
[----:B------:R-:W-:Y:S02]  /*3460*/  DFMA R58, R18, UR20, R58 ;  /* 0x00000014123a7c2b */ /* 0x000fe4000800003a */
[----:B------:R-:W-:Y:S02]  /*3470*/  DFMA R42, R30, UR60, R42 ;  /* 0x0000003c1e2a7c2b */ /* 0x000fe4000800002a */
[----:B------:R-:W-:Y:S02]  /*3480*/  DFMA R76, R18, UR22, R76 ;  /* 0x00000016124c7c2b */ /* 0x000fe4000800004c */
[----:B------:R-:W-:-:S02]  /*3490*/  DFMA R62, R30, UR38, R62 ;  /* 0x000000261e3e7c2b */ /* 0x000fc4000800003e */
[----:B------:R-:W-:Y:S02]  /*34a0*/  DFMA R34, R18, UR76, R34 ;  /* 0x0000004c12227c2b */ /* 0x000fe40008000022 */
[C---:B------:R-:W-:Y:S02]  /*34b0*/  DFMA R106, R72.reuse, UR42, R106 ;  /* 0x0000002a486a7c2b */ /* 0x040fe4000800006a */
[C---:B------:R-:W-:Y:S02]  /*34c0*/  DFMA R68, R72.reuse, UR18, R58 ;  /* 0x0000001248447c2b */ /* 0x040fe4000800003a */
[C---:B------:R-:W-:Y:S02]  /*34d0*/  DFMA R42, R72.reuse, UR44, R42 ;  /* 0x0000002c482a7c2b */ /* 0x040fe4000800002a */
[C---:B------:R-:W-:Y:S02]  /*34e0*/  DFMA R76, R72.reuse, UR4, R76 ;  /* 0x00000004484c7c2b */ /* 0x040fe4000800004c */
[----:B------:R-:W-:-:S02]  /*34f0*/  DFMA R62, R72, UR26, R62 ;  /* 0x0000001a483e7c2b */ /* 0x000fc4000800003e */
[----:B------:R-:W-:Y:S02]  /*3500*/  DFMA R34, R72, UR74, R34 ;  /* 0x0000004a48227c2b */ /* 0x000fe40008000022 */
[----:B------:R-:W-:Y:S02]  /*3510*/  DADD R58, R106, -R68 ;  /* 0x000000006a3a7229 */ /* 0x000fe40000000844 */
[----:B------:R-:W-:Y:S02]  /*3520*/  DADD R8, R42, -R76 ;  /* 0x000000002a087229 */ /* 0x000fe4000000084c */
        /* <DEDUP_REMOVED lines=14> */
.L_x_184:
[----:B------:R-:W-:Y:S05]  /*3610*/  BSYNC.RECONVERGENT B0 ;  /* 0x0000000000007941 */ /* 0x000fea0003800200 */
.L_x_183:
[----:B------:R-:W-:Y:S06]  /*3620*/  BAR.SYNC.DEFER_BLOCKING 0x0 ;  /* 0x0000000000007b1d */ /* 0x000fec0000010000 */
[----:B------:R-:W-:Y:S04]  /*3630*/  BSSY.RECONVERGENT B0, `(.L_x_185) ;  /* 0x00000b5000007945 */ /* 0x000fe80003800200 */
[----:B------:R-:W-:Y:S05]  /*3640*/  @P1 BRA `(.L_x_186) ;  /* 0x0000000800cc1947 */ /* 0x000fea0003800000 */
[----:B012---:R-:W-:Y:S02]  /*3650*/  PRMT R8, R61, 0x9910, RZ ;  /* 0x000099103d087816 */ /* 0x007fe400000000ff */
        /* <DEDUP_REMOVED lines=18> */
[----:B------:R-:W-:Y:S02]  /*3780*/  R2UR UR74, R116 ;  /* 0x00000000744a72ca */ /* 0x000fe400000e0000 */
[----:B------:R-:W-:-:S02]  /*3790*/  LOP3.LUT R9, R14, 0xfe, RZ, 0xc0, !PT ;  /* 0x000000fe0e097812 */ /* 0x000fc400078ec0ff */
[----:B------:R-:W-:Y:S02]  /*37a0*/  R2UR UR75, R117 ;  /* 0x00000000754b72ca */ /* 0x000fe400000e0000 */
        /* <DEDUP_REMOVED lines=32> */
[----:B------:R-:W-:Y:S02]  /*39b0*/  DFMA R62, R32, R18, RZ ;  /* 0x00000012203e722b */ /* 0x000fe400000000ff */
[----:B------:R-:W-:-:S02]  /*39c0*/  DFMA R34, R18, UR48, RZ ;  /* 0x0000003012227c2b */ /* 0x000fc400080000ff */
[C---:B------:R-:W-:Y:S01]  /*39d0*/  DFMA R68, R18.reuse, UR4, RZ ;  /* 0x0000000412447c2b */ /* 0x040fe200080000ff */
[----:B------:R-:W-:Y:S01]  /*39e0*/  R2UR UR4, R118 ;  /* 0x00000000760472ca */ /* 0x000fe200000e0000 */
[C---:B------:R-:W-:Y:S01]  /*39f0*/  DFMA R108, R18.reuse, UR70, RZ ;  /* 0x00000046126c7c2b */ /* 0x040fe200080000ff */
[----:B------:R-:W-:Y:S01]  /*3a00*/  R2UR UR5, R119 ;  /* 0x00000000770572ca */ /* 0x000fe200000e0000 */
[----:B------:R-:W-:Y:S01]  /*3a10*/  DFMA R110, R18, UR18, RZ ;  /* 0x00000012126e7c2b */ /* 0x000fe200080000ff */
[----:B------:R-:W-:Y:S01]  /*3a20*/  R2UR UR18, R122 ;  /* 0x000000007a1272ca */ /* 0x000fe200000e0000 */
[----:B--2---:R-:W-:Y:S01]  /*3a30*/  DADD R18, R50, R54 ;  /* 0x0000000032127229 */ /* 0x004fe20000000036 */
[----:B------:R-:W-:Y:S01]  /*3a40*/  R2UR UR19, R123 ;  /* 0x000000007b1372ca */ /* 0x000fe200000e0000 */
[----:B------:R-:W-:Y:S02]  /*3a50*/  DFMA R42, R46, R6, R58 ;  /* 0x000000062e2a722b */ /* 0x000fe4000000003a */
[----:B------:R-:W-:-:S02]  /*3a60*/  DFMA R62, R12, R46, R62 ;  /* 0x0000002e0c3e722b */ /* 0x000fc4000000003e */
[C---:B------:R-:W-:Y:S02]  /*3a70*/  DFMA R64, R46.reuse, UR58, R34 ;  /* 0x0000003a2e407c2b */ /* 0x040fe40008000022 */
[C---:B------:R-:W-:Y:S01]  /*3a80*/  DFMA R68, R46.reuse, UR6, R68 ;  /* 0x000000062e447c2b */ /* 0x040fe20008000044 */
[----:B------:R-:W-:Y:S01]  /*3a90*/  R2UR UR6, R84 ;  /* 0x00000000540672ca */ /* 0x000fe200000e0000 */
[C---:B------:R-:W-:Y:S01]  /*3aa0*/  DFMA R108, R46.reuse, UR68, R108 ;  /* 0x000000442e6c7c2b */ /* 0x040fe2000800006c */
[----:B------:R-:W-:Y:S01]  /*3ab0*/  R2UR UR7, R85 ;  /* 0x00000000550772ca */ /* 0x000fe200000e0000 */
[----:B------:R-:W-:Y:S01]  /*3ac0*/  DFMA R110, R46, UR74, R110 ;  /* 0x0000004a2e6e7c2b */ /* 0x000fe2000800006e */
[----:B------:R-:W-:Y:S01]  /*3ad0*/  R2UR UR74, R120 ;  /* 0x00000000784a72ca */ /* 0x000fe200000e0000 */
[----:B------:R-:W-:Y:S01]  /*3ae0*/  DADD R34, R50, -R54 ;  /* 0x0000000032227229 */ /* 0x000fe20000000836 */
[----:B------:R-:W-:Y:S01]  /*3af0*/  R2UR UR75, R121 ;  /* 0x00000000794b72ca */ /* 0x000fe200000e0000 */
[----:B------:R-:W-:-:S02]  /*3b00*/  DFMA R42, R18, R10, R42 ;  /* 0x0000000a122a722b */ /* 0x000fc4000000002a */
[----:B------:R-:W-:Y:S02]  /*3b10*/  DFMA R46, R16, R18, R62 ;  /* 0x00000012102e722b */ /* 0x000fe4000000003e */
[C---:B------:R-:W-:Y:S02]  /*3b20*/  DFMA R50, R18.reuse, UR56, R64 ;  /* 0x0000003812327c2b */ /* 0x040fe40008000040 */
[C---:B------:R-:W-:Y:S01]  /*3b30*/  DFMA R54, R18.reuse, UR26, R68 ;  /* 0x0000001a12367c2b */ /* 0x040fe20008000044 */
[----:B------:R-:W-:Y:S01]  /*3b40*/  R2UR UR26, R80 ;  /* 0x00000000501a72ca */ /* 0x000fe200000e0000 */
[C---:B------:R-:W-:Y:S01]  /*3b50*/  DFMA R108, R18.reuse, UR66, R108 ;  /* 0x00000042126c7c2b */ /* 0x040fe2000800006c */
[----:B------:R-:W-:Y:S01]  /*3b60*/  R2UR UR27, R81 ;  /* 0x00000000511b72ca */ /* 0x000fe200000e0000 */
[----:B------:R-:W-:Y:S01]  /*3b70*/  DFMA R110, R18, UR4, R110 ;  /* 0x00000004126e7c2b */ /* 0x000fe2000800006e */
[----:B------:R-:W-:Y:S01]  /*3b80*/  R2UR UR4, R88 ;  /* 0x00000000580472ca */ /* 0x000fe200000e0000 */
[----:B------:R-:W0:Y:S01]  /*3b90*/  LDS.64 R18, [R4+0x1b8] ;  /* 0x0001b80004127984 */ /* 0x000e220000000a00 */
[C-C-:B---3--:R-:W-:Y:S01]  /*3ba0*/  DADD R58, R30.reuse, R38.reuse ;  /* 0x000000001e3a7229 */ /* 0x148fe20000000026 */
[----:B------:R-:W-:Y:S01]  /*3bb0*/  R2UR UR5, R89 ;  /* 0x00000000590572ca */ /* 0x000fe200000e0000 */
[----:B------:R-:W-:-:S02]  /*3bc0*/  DADD R30, R30, -R38 ;  /* 0x000000001e1e7229 */ /* 0x000fc40000000826 */
[C-C-:B----4-:R-:W-:Y:S02]  /*3bd0*/  DADD R62, R22.reuse, R26.reuse ;  /* 0x00000000163e7229 */ /* 0x150fe4000000001a */
[----:B------:R-:W-:Y:S02]  /*3be0*/  DADD R22, R22, -R26 ;  /* 0x0000000016167229 */ /* 0x000fe4000000081a */
[----:B------:R-:W-:Y:S02]  /*3bf0*/  DFMA R42, R58, R66, R42 ;  /* 0x000000423a2a722b */ /* 0x000fe4000000002a */
[----:B------:R-:W-:Y:S02]  /*3c00*/  DFMA R46, R20, R58, R46 ;  /* 0x0000003a142e722b */ /* 0x000fe4000000002e */
[C---:B------:R-:W-:Y:S02]  /*3c10*/  DFMA R50, R58.reuse, UR54, R50 ;  /* 0x000000363a327c2b */ /* 0x040fe40008000032 */
[----:B------:R-:W-:-:S02]  /*3c20*/  DFMA R54, R58, UR62, R54 ;  /* 0x0000003e3a367c2b */ /* 0x000fc40008000036 */
[C---:B------:R-:W-:Y:S02]  /*3c30*/  DFMA R38, R58.reuse, UR64, R108 ;  /* 0x000000403a267c2b */ /* 0x040fe4000800006c */
[----:B------:R-:W-:Y:S02]  /*3c40*/  DFMA R58, R58, UR40, R110 ;  /* 0x000000283a3a7c2b */ /* 0x000fe4000800006e */
[-C--:B------:R-:W-:Y:S02]  /*3c50*/  DFMA R26, R78, R14.reuse, RZ ;  /* 0x0000000e4e1a722b */ /* 0x080fe400000000ff */
[----:B------:R-:W-:Y:S02]  /*3c60*/  DFMA R64, R36, R14, RZ ;  /* 0x0000000e2440722b */ /* 0x000fe400000000ff */
[C---:B------:R-:W-:Y:S02]  /*3c70*/  DFMA R68, R14.reuse, UR16, RZ ;  /* 0x000000100e447c2b */ /* 0x040fe400080000ff */
[----:B------:R-:W-:-:S02]  /*3c80*/  DFMA R108, R14, UR34, RZ ;  /* 0x000000220e6c7c2b */ /* 0x000fc400080000ff */
[C---:B------:R-:W-:Y:S02]  /*3c90*/  DFMA R110, R14.reuse, UR36, RZ ;  /* 0x000000240e6e7c2b */ /* 0x040fe400080000ff */
[----:B------:R-:W-:Y:S01]  /*3ca0*/  DFMA R14, R14, UR26, RZ ;  /* 0x0000001a0e0e7c2b */ /* 0x000fe200080000ff */
[----:B------:R-:W-:Y:S01]  /*3cb0*/  R2UR.FILL UR27, R97 ;  /* 0x00000000611b72ca */ /* 0x000fe200004e0000 */
[----:B------:R-:W-:Y:S01]  /*3cc0*/  DFMA R26, R8, R82, R26 ;  /* 0x00000052081a722b */ /* 0x000fe2000000001a */
[----:B------:R-:W-:Y:S01]  /*3cd0*/  R2UR.FILL UR26, R106 ;  /* 0x000000006a1a72ca */ /* 0x000fe200004e0000 */
[----:B------:R-:W-:Y:S02]  /*3ce0*/  DFMA R64, R40, R8, R64 ;  /* 0x000000082840722b */ /* 0x000fe40000000040 */
[C---:B------:R-:W-:Y:S02]  /*3cf0*/  DFMA R68, R8.reuse, UR14, R68 ;  /* 0x0000000e08447c2b */ /* 0x040fe40008000044 */
[C---:B------:R-:W-:Y:S01]  /*3d00*/  DFMA R14, R8.reuse, UR6, R14 ;  /* 0x00000006080e7c2b */ /* 0x040fe2000800000e */
[----:B------:R-:W-:Y:S01]  /*3d10*/  R2UR.FILL UR7, R92 ;  /* 0x000000005c0772ca */ /* 0x000fe200004e0000 */
[C---:B------:R-:W-:Y:S01]  /*3d20*/  DFMA R108, R8.reuse, UR74, R108 ;  /* 0x0000004a086c7c2b */ /* 0x040fe2000800006c */
[----:B------:R-:W-:Y:S01]  /*3d30*/  R2UR.FILL UR75, R77 ;  /* 0x000000004d4b72ca */ /* 0x000fe200004e0000 */
[----:B------:R-:W-:Y:S01]  /*3d40*/  DFMA R110, R8, UR32, R110 ;  /* 0x00000020086e7c2b */ /* 0x000fe2000800006e */
[----:B------:R-:W-:Y:S01]  /*3d50*/  R2UR.FILL UR74, R93 ;  /* 0x000000005d4a72ca */ /* 0x000fe200004e0000 */
[C---:B------:R-:W-:Y:S01]  /*3d60*/  DFMA R26, R34.reuse, R86, R26 ;  /* 0x00000056221a722b */ /* 0x040fe2000000001a */
[----:B------:R-:W-:Y:S01]  /*3d70*/  R2UR.FILL UR6, R96 ;  /* 0x00000000600672ca */ /* 0x000fe200004e0000 */
[----:B------:R-:W-:Y:S01]  /*3d80*/  DFMA R14, R34, UR4, R14 ;  /* 0x00000004220e7c2b */ /* 0x000fe2000800000e */
[----:B------:R-:W-:Y:S01]  /*3d90*/  R2UR.FILL UR5, R73 ;  /* 0x00000000490572ca */ /* 0x000fe200004e0000 */
[----:B------:R-:W-:Y:S01]  /*3da0*/  DFMA R64, R44, R34, R64 ;  /* 0x000000222c40722b */ /* 0x000fe20000000040 */
[----:B------:R-:W-:Y:S01]  /*3db0*/  R2UR.FILL UR4, R76 ;  /* 0x000000004c0472ca */ /* 0x000fe200004e0000 */
[----:B------:R-:W-:-:S02]  /*3dc0*/  DFMA R68, R34, UR12, R68 ;  /* 0x0000000c22447c2b */ /* 0x000fc40008000044 */
[C---:B------:R-:W-:Y:S01]  /*3dd0*/  DFMA R108, R34.reuse, UR18, R108 ;  /* 0x00000012226c7c2b */ /* 0x040fe2000800006c */
[----:B------:R-:W-:Y:S01]  /*3de0*/  R2UR.FILL UR19, R60 ;  /* 0x000000003c1372ca */ /* 0x000fe200004e0000 */
[----:B------:R-:W-:Y:S01]  /*3df0*/  DFMA R110, R34, UR30, R110 ;  /* 0x0000001e226e7c2b */ /* 0x000fe2000800006e */
[----:B------:R-:W-:Y:S01]  /*3e00*/  R2UR.FILL UR18, R72 ;  /* 0x00000000481272ca */ /* 0x000fe200004e0000 */
[----:B0-----:R-:W-:Y:S02]  /*3e10*/  DADD R8, R18, R18 ;  /* 0x0000000012087229 */ /* 0x001fe40000000012 */
[C---:B------:R-:W-:Y:S02]  /*3e20*/  DFMA R14, R30.reuse, UR72, R14 ;  /* 0x000000481e0e7c2b */ /* 0x040fe4000800000e */
[----:B------:R-:W-:Y:S02]  /*3e30*/  DFMA R26, R30, R90, R26 ;  /* 0x0000005a1e1a722b */ /* 0x000fe4000000001a */
[----:B------:R-:W-:-:S02]  /*3e40*/  DFMA R64, R48, R30, R64 ;  /* 0x0000001e3040722b */ /* 0x000fc40000000040 */
[C---:B------:R-:W-:Y:S02]  /*3e50*/  DFMA R68, R30.reuse, UR10, R68 ;  /* 0x0000000a1e447c2b */ /* 0x040fe40008000044 */
[C---:B------:R-:W-:Y:S02]  /*3e60*/  DFMA R108, R30.reuse, UR24, R108 ;  /* 0x000000181e6c7c2b */ /* 0x040fe4000800006c */
[----:B------:R-:W-:Y:S02]  /*3e70*/  DFMA R110, R30, UR28, R110 ;  /* 0x0000001c1e6e7c2b */ /* 0x000fe4000800006e */
[----:B------:R-:W-:Y:S02]  /*3e80*/  DFMA R58, R62, UR38, R58 ;  /* 0x000000263e3a7c2b */ /* 0x000fe4000800003a */
[----:B------:R-:W-:Y:S02]  /*3e90*/  DMUL R8, R8, 0.5 ;  /* 0x3fe0000008087828 */ /* 0x000fe40000000000 */
[----:B------:R-:W-:-:S02]  /*3ea0*/  DFMA R14, R22, UR76, R14 ;  /* 0x0000004c160e7c2b */ /* 0x000fc4000800000e */
[----:B------:R-:W-:Y:S02]  /*3eb0*/  DADD R18, R18, -R18 ;  /* 0x0000000012127229 */ /* 0x000fe40000000812 */
[----:B------:R-:W-:Y:S02]  /*3ec0*/  DFMA R42, R62, R70, R42 ;  /* 0x000000463e2a722b */ /* 0x000fe4000000002a */
[----:B------:R-:W-:Y:S02]  /*3ed0*/  DFMA R46, R24, R62, R46 ;  /* 0x0000003e182e722b */ /* 0x000fe4000000002e */
[C---:B------:R-:W-:Y:S02]  /*3ee0*/  DFMA R50, R62.reuse, UR52, R50 ;  /* 0x000000343e327c2b */ /* 0x040fe40008000032 */
[C---:B------:R-:W-:Y:S02]  /*3ef0*/  DFMA R54, R62.reuse, UR46, R54 ;  /* 0x0000002e3e367c2b */ /* 0x040fe40008000036 */
[----:B------:R-:W-:-:S02]  /*3f00*/  DFMA R38, R62, UR60, R38 ;  /* 0x0000003c3e267c2b */ /* 0x000fc40008000026 */
[----:B------:R-:W-:Y:S02]  /*3f10*/  DFMA R26, R22, R94, R26 ;  /* 0x0000005e161a722b */ /* 0x000fe4000000001a */
[----:B------:R-:W-:Y:S02]  /*3f20*/  DFMA R64, R52, R22, R64 ;  /* 0x000000163440722b */ /* 0x000fe40000000040 */
[C---:B------:R-:W-:Y:S02]  /*3f30*/  DFMA R68, R22.reuse, UR8, R68 ;  /* 0x0000000816447c2b */ /* 0x040fe40008000044 */
[C---:B------:R-:W-:Y:S02]  /*3f40*/  DFMA R108, R22.reuse, UR20, R108 ;  /* 0x00000014166c7c2b */ /* 0x040fe4000800006c */
[----:B------:R-:W-:Y:S02]  /*3f50*/  DFMA R110, R22, UR22, R110 ;  /* 0x00000016166e7c2b */ /* 0x000fe4000800006e */
[----:B------:R-:W-:-:S02]  /*3f60*/  DFMA R58, R8, UR26, R58 ;  /* 0x0000001a083a7c2b */ /* 0x000fc4000800003a */
[----:B------:R-:W-:Y:S02]  /*3f70*/  DFMA R14, R18, UR74, R14 ;  /* 0x0000004a120e7c2b */ /* 0x000fe4000800000e */
        /* <DEDUP_REMOVED lines=32> */
.L_x_186:
[----:B------:R-:W-:Y:S05]  /*4180*/  BSYNC.RECONVERGENT B0 ;  /* 0x0000000000007941 */ /* 0x000fea0003800200 */
.L_x_185:
[----:B------:R-:W-:Y:S01]  /*4190*/  BAR.SYNC.DEFER_BLOCKING 0x0 ;  /* 0x0000000000007b1d */ /* 0x000fe20000010000 */
[----:B------:R-:W-:Y:S02]  /*41a0*/  MOV.SPILL R92, UR45 ;  /* 0x0000002d005c7c02 */ /* 0x000fe40009000f00 */
[----:B------:R-:W-:Y:S02]  /*41b0*/  MOV.SPILL R93, UR44 ;  /* 0x0000002c005d7c02 */ /* 0x000fe40009000f00 */
[----:B------:R-:W-:Y:S02]  /*41c0*/  R2UR UR44, R104 ;  /* 0x00000000682c72ca */ /* 0x000fe400000e0000 */
[----:B------:R-:W-:Y:S02]  /*41d0*/  R2UR UR45, R105 ;  /* 0x00000000692d72ca */ /* 0x000fe400000e0000 */
[----:B--2---:R-:W-:Y:S02]  /*41e0*/  MOV.SPILL R60, UR75 ;  /* 0x0000004b003c7c02 */ /* 0x004fe40009000f00 */
[----:B-1----:R-:W-:-:S02]  /*41f0*/  MOV.SPILL R62, UR74 ;  /* 0x0000004a003e7c02 */ /* 0x002fc40009000f00 */
[----:B------:R-:W-:Y:S02]  /*4200*/  R2UR UR74, R114 ;  /* 0x00000000724a72ca */ /* 0x000fe400000e0000 */
[----:B------:R-:W-:Y:S02]  /*4210*/  R2UR UR75, R115 ;  /* 0x00000000734b72ca */ /* 0x000fe400000e0000 */
[----:B------:R-:W-:Y:S02]  /*4220*/  MOV.SPILL R63, UR7 ;  /* 0x00000007003f7c02 */ /* 0x000fe40009000f00 */
[----:B------:R-:W-:Y:S02]  /*4230*/  MOV.SPILL R68, UR6 ;  /* 0x0000000600447c02 */ /* 0x000fe40009000f00 */
[----:B------:R-:W-:Y:S02]  /*4240*/  MOV.SPILL R64, UR19 ;  /* 0x0000001300407c02 */ /* 0x000fe40009000f00 */
[----:B------:R-:W-:Y:S01]  /*4250*/  MOV.SPILL R65, UR18 ;  /* 0x0000001200417c02 */ /* 0x000fe20009000f00 */
[----:B0--3--:R-:W-:Y:S01]  /*4260*/  LDS.64 R8, [R5] ;  /* 0x0000000005087984 */ /* 0x009fe20000000a00 */
[----:B------:R-:W-:-:S02]  /*4270*/  R2UR UR6, R102 ;  /* 0x00000000660672ca */ /* 0x000fc400000e0000 */
[----:B------:R-:W-:Y:S01]  /*4280*/  R2UR UR7, R103 ;  /* 0x00000000670772ca */ /* 0x000fe200000e0000 */
[----:B------:R-:W0:Y:S01]  /*4290*/  LDS.64 R14, [R5+0x25d0] ;  /* 0x0025d000050e7984 */ /* 0x000e220000000a00 */
[----:B------:R-:W-:Y:S02]  /*42a0*/  R2UR UR18, R80 ;  /* 0x00000000501272ca */ /* 0x000fe400000e0000 */
[----:B------:R-:W-:Y:S01]  /*42b0*/  R2UR UR19, R81 ;  /* 0x00000000511372ca */ /* 0x000fe200000e0000 */
[----:B------:R-:W-:Y:S01]  /*42c0*/  LDS.64 R18, [R5+0x3c8] ;  /* 0x0003c80005127984 */ /* 0x000fe20000000a00 */
[----:B------:R-:W-:Y:S02]  /*42d0*/  MOV.SPILL R58, UR5 ;  /* 0x00000005003a7c02 */ /* 0x000fe40009000f00 */
[----:B------:R-:W-:Y:S01]  /*42e0*/  MOV.SPILL R59, UR4 ;  /* 0x00000004003b7c02 */ /* 0x000fe20009000f00 */
[----:B------:R-:W1:Y:S01]  /*42f0*/  LDS.64 R26, [R5+0x2208] ;  /* 0x00220800051a7984 */ /* 0x000e620000000a00 */
[----:B------:R-:W-:-:S02]  /*4300*/  R2UR UR4, R116 ;  /* 0x00000000740472ca */ /* 0x000fc400000e0000 */
[----:B------:R-:W-:Y:S01]  /*4310*/  R2UR UR5, R117 ;  /* 0x00000000750572ca */ /* 0x000fe200000e0000 */
[----:B------:R-:W-:Y:S01]  /*4320*/  LDS.64 R42, [R5+0x790] ;  /* 0x00079000052a7984 */ /* 0x000fe20000000a00 */
[----:B------:R-:W-:Y:S02]  /*4330*/  MOV.SPILL R69, UR27 ;  /* 0x0000001b00457c02 */ /* 0x000fe40009000f00 */
[----:B------:R-:W-:Y:S01]  /*4340*/  MOV.SPILL R4, UR26 ;  /* 0x0000001a00047c02 */ /* 0x000fe20009000f00 */
[----:B------:R-:W2:Y:S01]  /*4350*/  LDS.64 R46, [R5+0x1e40] ;  /* 0x001e4000052e7984 */ /* 0x000ea20000000a00 */
[----:B------:R-:W-:Y:S02]  /*4360*/  R2UR UR26, R84 ;  /* 0x00000000541a72ca */ /* 0x000fe400000e0000 */
[----:B------:R-:W-:Y:S01]  /*4370*/  R2UR UR27, R85 ;  /* 0x00000000551b72ca */ /* 0x000fe200000e0000 */
[C-C-:B0-----:R-:W-:Y:S02]  /*4380*/  DADD R38, R8.reuse, R14.reuse ;  /* 0x0000000008267229 */ /* 0x141fe4000000000e */
[----:B------:R-:W-:Y:S01]  /*4390*/  DADD R34, R8, -R14 ;  /* 0x0000000008227229 */ /* 0x000fe2000000080e */
[----:B------:R-:W-:Y:S01]  /*43a0*/  LDS.64 R8, [R5+0xb58] ;  /* 0x000b580005087984 */ /* 0x000fe20000000a00 */
[----:B-1----:R-:W-:-:S03]  /*43b0*/  DADD R22, R18, R26 ;  /* 0x0000000012167229 */ /* 0x002fc6000000001a */
[----:B------:R-:W0:Y:S01]  /*43c0*/  LDS.64 R14, [R5+0x1a78] ;  /* 0x001a7800050e7984 */ /* 0x000e220000000a00 */
[----:B------:R-:W-:Y:S02]  /*43d0*/  DADD R18, R18, -R26 ;  /* 0x0000000012127229 */ /* 0x000fe4000000081a */
[-C--:B------:R-:W-:Y:S02]  /*43e0*/  DFMA R2, R2, R38.reuse, RZ ;  /* 0x000000260202722b */ /* 0x080fe400000000ff */
[----:B------:R-:W-:Y:S02]  /*43f0*/  DFMA R26, R32, R38, RZ ;  /* 0x00000026201a722b */ /* 0x000fe400000000ff */
[----:B------:R-:W-:Y:S02]  /*4400*/  DFMA R36, R36, R34, RZ ;  /* 0x000000222424722b */ /* 0x000fe400000000ff */
[----:B--2---:R-:W-:Y:S02]  /*4410*/  DADD R30, R42, R46 ;  /* 0x000000002a1e7229 */ /* 0x004fe4000000002e */
[----:B------:R-:W-:-:S02]  /*4420*/  DFMA R32, R22, R6, R2 ;  /* 0x000000061620722b */ /* 0x000fc40000000002 */
[----:B------:R-:W-:Y:S01]  /*4430*/  DFMA R50, R12, R22, R26 ;  /* 0x000000160c32722b */ /* 0x000fe2000000001a */
[----:B------:R-:W-:Y:S01]  /*4440*/  LDS.64 R6, [R5+0xf20] ;  /* 0x000f200005067984 */ /* 0x000fe20000000a00 */
[----:B------:R-:W-:Y:S02]  /*4450*/  DADD R26, R42, -R46 ;  /* 0x000000002a1a7229 */ /* 0x000fe4000000082e */
[C---:B------:R-:W-:Y:S01]  /*4460*/  DFMA R42, R38.reuse, UR44, RZ ;  /* 0x0000002c262a7c2b */ /* 0x040fe200080000ff */
[----:B------:R-:W1:Y:S01]  /*4470*/  LDS.64 R12, [R5+0x16b0] ;  /* 0x0016b000050c7984 */ /* 0x000e620000000a00 */
[----:B------:R-:W-:Y:S01]  /*4480*/  DFMA R76, R38, UR74, RZ ;  /* 0x0000004a264c7c2b */ /* 0x000fe200080000ff */
[----:B------:R-:W-:Y:S01]  /*4490*/  R2UR UR44, R120 ;  /* 0x00000000782c72ca */ /* 0x000fe200000e0000 */
[----:B------:R-:W-:Y:S01]  /*44a0*/  DFMA R36, R40, R18, R36 ;  /* 0x000000122824722b */ /* 0x000fe20000000024 */
[----:B------:R0:W2:Y:S01]  /*44b0*/  LDS.64 R2, [R5+0x12e8] ;  /* 0x0012e80005027984 */ /* 0x0000a20000000a00 */
[----:B------:R-:W-:Y:S01]  /*44c0*/  R2UR UR45, R121 ;  /* 0x00000000792d72ca */ /* 0x000fe200000e0000 */
[C---:B------:R-:W-:Y:S01]  /*44d0*/  DFMA R40, R38.reuse, UR48, RZ ;  /* 0x0000003026287c2b */ /* 0x040fe200080000ff */
[----:B------:R-:W-:Y:S01]  /*44e0*/  R2UR UR74, R88 ;  /* 0x00000000584a72ca */ /* 0x000fe200000e0000 */
[----:B------:R-:W-:Y:S01]  /*44f0*/  DFMA R54, R38, UR70, RZ ;  /* 0x0000004626367c2b */ /* 0x000fe200080000ff */
[----:B------:R-:W-:Y:S01]  /*4500*/  R2UR UR75, R89 ;  /* 0x00000000594b72ca */ /* 0x000fe200000e0000 */
[----:B------:R-:W-:-:S02]  /*4510*/  DFMA R78, R78, R34, RZ ;  /* 0x000000224e4e722b */ /* 0x000fc400000000ff */
[C---:B------:R-:W-:Y:S02]  /*4520*/  DFMA R38, R34.reuse, UR16, RZ ;  /* 0x0000001022267c2b */ /* 0x040fe400080000ff */
[C---:B------:R-:W-:Y:S02]  /*4530*/  DFMA R46, R34.reuse, UR34, RZ ;  /* 0x00000022222e7c2b */ /* 0x040fe400080000ff */
[C---:B------:R-:W-:Y:S02]  /*4540*/  DFMA R72, R34.reuse, UR36, RZ ;  /* 0x0000002422487c2b */ /* 0x040fe400080000ff */
[----:B------:R-:W-:Y:S01]  /*4550*/  DFMA R34, R34, UR18, RZ ;  /* 0x0000001222227c2b */ /* 0x000fe200080000ff */
        /* <DEDUP_REMOVED lines=20> */
[----:B0-----:R-:W-:Y:S02]  /*46a0*/  DADD R4, R8, R14 ;  /* 0x0000000008047229 */ /* 0x001fe4000000000e */
[C---:B------:R-:W-:Y:S02]  /*46b0*/  DFMA R40, R30.reuse, UR56, R40 ;  /* 0x000000381e287c2b */ /* 0x040fe40008000028 */
        /* <DEDUP_REMOVED lines=17> */
[----:B------:R-:W-:Y:S02]  /*47d0*/  DFMA R50, R20, R4, R50 ;  /* 0x000000041432722b */ /* 0x000fe40000000032 */
[----:B------:R-:W-:-:S02]  /*47e0*/  DFMA R40, R4, UR54, R40 ;  /* 0x0000003604287c2b */ /* 0x000fc40008000028 */
[C---:B------:R-:W-:Y:S02]  /*47f0*/  DFMA R42, R4.reuse, UR62, R42 ;  /* 0x0000003e042a7c2b */ /* 0x040fe4000800002a */
[C---:B------:R-:W-:Y:S02]  /*4800*/  DFMA R54, R4.reuse, UR64, R54 ;  /* 0x0000004004367c2b */ /* 0x040fe40008000036 */
[----:B------:R-:W-:Y:S02]  /*4810*/  DFMA R76, R4, UR40, R76 ;  /* 0x00000028044c7c2b */ /* 0x000fe4000800004c */
[----:B-1----:R-:W-:Y:S02]  /*4820*/  DADD R4, R6, R12 ;  /* 0x0000000006047229 */ /* 0x002fe4000000000c */
[----:B------:R-:W-:Y:S02]  /*4830*/  DFMA R78, R18, R82, R78 ;  /* 0x00000052124e722b */ /* 0x000fe4000000004e */
[----:B--2---:R-:W-:-:S02]  /*4840*/  DADD R10, R2, R2 ;  /* 0x00000000020a7229 */ /* 0x004fc40000000002 */
[----:B------:R-:W-:Y:S02]  /*4850*/  DADD R6, R6, -R12 ;  /* 0x0000000006067229 */ /* 0x000fe4000000080c */
[C---:B------:R-:W-:Y:S02]  /*4860*/  DFMA R38, R8.reuse, UR10, R38 ;  /* 0x0000000a08267c2b */ /* 0x040fe40008000026 */
[C---:B------:R-:W-:Y:S02]  /*4870*/  DFMA R46, R8.reuse, UR24, R46 ;  /* 0x00000018082e7c2b */ /* 0x040fe4000800002e */
[C---:B------:R-:W-:Y:S02]  /*4880*/  DFMA R72, R8.reuse, UR28, R72 ;  /* 0x0000001c08487c2b */ /* 0x040fe40008000048 */
[----:B------:R-:W-:Y:S02]  /*4890*/  DFMA R34, R8, UR72, R34 ;  /* 0x0000004808227c2b */ /* 0x000fe40008000022 */
[----:B------:R-:W-:-:S02]  /*48a0*/  DFMA R78, R26, R86, R78 ;  /* 0x000000561a4e722b */ /* 0x000fc4000000004e */
[----:B------:R-:W-:Y:S02]  /*48b0*/  DFMA R36, R44, R26, R36 ;  /* 0x0000001a2c24722b */ /* 0x000fe40000000024 */
[----:B------:R-:W-:Y:S02]  /*48c0*/  DADD R2, R2, -R2 ;  /* 0x0000000002027229 */ /* 0x000fe40000000802 */
[----:B------:R-:W-:Y:S02]  /*48d0*/  DMUL R10, R10, 0.5 ;  /* 0x3fe000000a0a7828 */ /* 0x000fe40000000000 */
        /* <DEDUP_REMOVED lines=10> */
[C---:B------:R-:W-:Y:S02]  /*4980*/  DFMA R40, R10.reuse, UR50, R40 ;  /* 0x000000320a287c2b */ /* 0x040fe40008000028 */
[C---:B------:R-:W-:Y:S02]  /*4990*/  DFMA R42, R10.reuse, UR42, R42 ;  /* 0x0000002a0a2a7c2b */ /* 0x040fe4000800002a */
[C---:B------:R-:W-:Y:S02]  /*49a0*/  DFMA R54, R10.reuse, UR44, R54 ;  /* 0x0000002c0a367c2b */ /* 0x040fe40008000036 */
[----:B------:R-:W-:Y:S02]  /*49b0*/  DFMA R76, R10, UR26, R76 ;  /* 0x0000001a0a4c7c2b */ /* 0x000fe4000800004c */
[----:B------:R-:W-:-:S02]  /*49c0*/  DFMA R38, R2, UR6, R38 ;  /* 0x0000000602267c2b */ /* 0x000fc40008000026 */
[C---:B------:R-:W-:Y:S02]  /*49d0*/  DFMA R46, R2.reuse, UR18, R46 ;  /* 0x00000012022e7c2b */ /* 0x040fe4000800002e */
[C---:B------:R-:W-:Y:S02]  /*49e0*/  DFMA R72, R2.reuse, UR4, R72 ;  /* 0x0000000402487c2b */ /* 0x040fe40008000048 */
[----:B------:R-:W-:Y:S01]  /*49f0*/  DFMA R34, R2, UR74, R34 ;  /* 0x0000004a02227c2b */ /* 0x000fe20008000022 */
[----:B------:R-:W-:Y:S10]  /*4a00*/  @P0 EXIT ;  /* 0x000000000000094d */ /* 0x000ff40003800000 */
[----:B------:R-:W0:Y:S01]  /*4a10*/  LDC.64 R14, c[0x0][0x3a8] ;  /* 0x0000ea00ff0e7b82 */ /* 0x000e220000000a00 */
[----:B------:R-:W-:Y:S01]  /*4a20*/  DFMA R32, R4, R70, R32 ;  /* 0x000000460420722b */ /* 0x000fe20000000020 */
[----:B------:R-:W1:Y:S01]  /*4a30*/  LDCU.64 UR4, c[0x0][0x358] ;  /* 0x00006b00ff0477ac */ /* 0x000e620008000a00 */
[----:B------:R-:W-:Y:S02]  /*4a40*/  DFMA R50, R24, R4, R50 ;  /* 0x000000041832722b */ /* 0x000fe40000000032 */
[----:B------:R-:W-:Y:S02]  /*4a50*/  DFMA R78, R6, R94, R78 ;  /* 0x0000005e064e722b */ /* 0x000fe4000000004e */
[----:B------:R-:W-:Y:S02]  /*4a60*/  DFMA R36, R52, R6, R36 ;  /* 0x000000063424722b */ /* 0x000fe40000000024 */
[----:B------:R-:W-:Y:S02]  /*4a70*/  DFMA R32, R10, R74, R32 ;  /* 0x0000004a0a20722b */ /* 0x000fe40000000020 */
[----:B------:R-:W-:-:S02]  /*4a80*/  DFMA R50, R28, R10, R50 ;  /* 0x0000000a1c32722b */ /* 0x000fc40000000032 */
[----:B------:R-:W-:Y:S02]  /*4a90*/  DFMA R78, R2, R98, R78 ;  /* 0x00000062024e722b */ /* 0x000fe4000000004e */
[----:B------:R-:W-:Y:S01]  /*4aa0*/  DFMA R36, R56, R2, R36 ;  /* 0x000000023824722b */ /* 0x000fe20000000024 */
[----:B------:R-:W-:Y:S01]  /*4ab0*/  IMAD R3, R0, 0x533, R61 ;  /* 0x0000053300037824 */ /* 0x000fe200078e023d */
[----:B------:R-:W-:Y:S02]  /*4ac0*/  DADD R12, R54, R72 ;  /* 0x00000000360c7229 */ /* 0x000fe40000000048 */
[----:B------:R-:W-:Y:S02]  /*4ad0*/  DADD R10, R42, R46 ;  /* 0x000000002a0a7229 */ /* 0x000fe4000000002e */
[----:B------:R-:W-:Y:S02]  /*4ae0*/  DADD R8, R40, R38 ;  /* 0x0000000028087229 */ /* 0x000fe40000000026 */
[----:B------:R-:W-:Y:S01]  /*4af0*/  DADD R6, R50, R36 ;  /* 0x0000000032067229 */ /* 0x000fe20000000024 */
[----:B0-----:R-:W-:Y:S01]  /*4b00*/  IMAD.WIDE R2, R3, 0x8, R14 ;  /* 0x0000000803027825 */ /* 0x001fe200078e020e */
        /* <DEDUP_REMOVED lines=19> */
.L_x_187:
        /* <DEDUP_REMOVED lines=12> */
.L_x_1055:


//--------------------- .text._Z32massMatrixMultiplyConstantKernelILi10ELi14ELi1EEviPKdS1_S1_S1_Pd --------------------------
	.section	.text._Z32massMatrixMultiplyConstantKernelILi10ELi14ELi1EEviPKdS1_S1_S1_Pd,"ax",@progbits
	.align	128
        .global         _Z32massMatrixMultiplyConstantKernelILi10ELi14ELi1EEviPKdS1_S1_S1_Pd
        .type           _Z32massMatrixMultiplyConstantKernelILi10ELi14ELi1EEviPKdS1_S1_S1_Pd,@function
        .size           _Z32massMatrixMultiplyConstantKernelILi10ELi14ELi1EEviPKdS1_S1_S1_Pd,(.L_x_1056 - _Z32massMatrixMultiplyConstantKernelILi10ELi14ELi1EEviPKdS1_S1_S1_Pd)
        .other          _Z32massMatrixMultiplyConstantKernelILi10ELi14ELi1EEviPKdS1_S1_S1_Pd,@"STO_CUDA_ENTRY STV_DEFAULT"
_Z32massMatrixMultiplyConstantKernelILi10ELi14ELi1EEviPKdS1_S1_S1_Pd:
.text._Z32massMatrixMultiplyConstantKernelILi10ELi14ELi1EEviPKdS1_S1_S1_Pd:
        /* <DEDUP_REMOVED lines=8> */
[----:B------:R-:W4:Y:S01]  /*0080*/  LDCU.128 UR60, c[0x3][0xc0] ;  /* 0x00c01800ff3c77ac */ /* 0x000f220008000c00 */
[----:B------:R-:W5:Y:S01]  /*0090*/  LDCU.128 UR48, c[0x3][0x30] ;  /* 0x00c00600ff3077ac */ /* 0x000f620008000c00 */
[----:B------:R-:W5:Y:S01]  /*00a0*/  LDCU.128 UR52, c[0x3][0xd0] ;  /* 0x00c01a00ff3477ac */ /* 0x000f620008000c00 */
[----:B------:R-:W5:Y:S01]  /*00b0*/  LDCU.128 UR40, c[0x3][0x720] ;  /* 0x00c0e400ff2877ac */ /* 0x000f620008000c00 */
[----:B0-----:R-:W-:Y:S01]  /*00c0*/  VIADD R248, R246, UR4 ;  /* 0x00000004f6f87c36 */ /* 0x001fe20008000000 */
[----:B------:R-:W0:Y:S04]  /*00d0*/  LDCU.128 UR68, c[0x3][0x730] ;  /* 0x00c0e600ff4477ac */ /* 0x000e280008000c00 */
[C---:B-1----:R-:W-:Y:S01]  /*00e0*/  ISETP.GE.AND P0, PT, R248.reuse, UR5, PT ;  /* 0x00000005f8007c0c */ /* 0x042fe2000bf06270 */
[----:B------:R-:W1:Y:S01]  /*00f0*/  LDCU.128 UR4, c[0x3][0xf0] ;  /* 0x00c01e00ff0477ac */ /* 0x000e620008000c00 */
[----:B------:R-:W0:Y:S01]  /*0100*/  LDCU.128 UR20, c[0x3][0x50] ;  /* 0x00c00a00ff1477ac */ /* 0x000e220008000c00 */
[----:B------:R-:W0:Y:S10]  /*0110*/  LDCU.128 UR24, c[0x3][0xa0] ;  /* 0x00c01400ff1877ac */ /* 0x000e340008000c00 */
[----:B------:R-:W3:Y:S01]  /*0120*/  @!P0 LDC.64 R2, c[0x0][0x3a0] ;  /* 0x0000e800ff028b82 */ /* 0x000ee20000000a00 */
[----:B--2---:R-:W-:Y:S01]  /*0130*/  @!P0 IMAD R5, R248, 0x3e8, R131 ;  /* 0x000003e8f8058824 */ /* 0x004fe200078e0283 */
[----:B------:R-:W2:Y:S01]  /*0140*/  LDCU.128 UR32, c[0x3][0x70] ;  /* 0x00c00e00ff2077ac */ /* 0x000ea20008000c00 */
[----:B------:R-:W2:Y:S01]  /*0150*/  LDCU.128 UR36, c[0x3][0x80] ;  /* 0x00c01000ff2477ac */ /* 0x000ea20008000c00 */
[----:B------:R-:W2:Y:S01]  /*0160*/  LDCU.128 UR12, c[0x3][0x700] ;  /* 0x00c0e000ff0c77ac */ /* 0x000ea20008000c00 */
[----:B------:R-:W2:Y:S01]  /*0170*/  LDCU.128 UR16, c[0x3][0x750] ;  /* 0x00c0ea00ff1077ac */ /* 0x000ea20008000c00 */
[----:B------:R-:W2:Y:S01]  /*0180*/  LDCU.128 UR56, c[0x3][0x770] ;  /* 0x00c0ee00ff3877ac */ /* 0x000ea20008000c00 */
[----:B------:R-:W2:Y:S01]  /*0190*/  LDCU.128 UR44, c[0x3][0x7c0] ;  /* 0x00c0f800ff2c77ac */ /* 0x000ea20008000c00 */
[----:B---3--:R-:W-:Y:S01]  /*01a0*/  @!P0 IMAD.WIDE R2, R5, 0x8, R2 ;  /* 0x0000000805028825 */ /* 0x008fe200078e0202 */
[----:B------:R-:W3:Y:S04]  /*01b0*/  LDCU.128 UR72, c[0x3][0x10] ;  /* 0x00c00200ff4877ac */ /* 0x000ee80008000c00 */
[----:B------:R-:W3:Y:S01]  /*01c0*/  @!P0 LDG.E.64.CONSTANT R8, desc[UR76][R2.64] ;  /* 0x0000004c02088981 */ /* 0x000ee2000c1e9b00 */
[----:B------:R-:W3:Y:S03]  /*01d0*/  LDCU.128 UR64, c[0x3][0x760] ;  /* 0x00c0ec00ff4077ac */ /* 0x000ee60008000c00 */
        /* <DEDUP_REMOVED lines=8> */
[----:B------:R-:W3:Y:S01]  /*0260*/  @!P0 LDG.E.64.CONSTANT R16, desc[UR76][R2.64+0xfa0] ;  /* 0x000fa04c02108981 */ /* 0x000ee2000c1e9b00 */
[----:B----4-:R-:W-:Y:S01]  /*0270*/  MOV R26, UR62 ;  /* 0x0000003e001a7c02 */ /* 0x010fe20008000f00 */
[----:B------:R-:W-:-:S02]  /*0280*/  IMAD.U32 R27, RZ, RZ, UR63 ;  /* 0x0000003fff1b7e24 */ /* 0x000fc4000f8e00ff */
[----:B-----5:R-:W-:Y:S02]  /*0290*/  IMAD.U32 R30, RZ, RZ, UR48 ;  /* 0x00000030ff1e7e24 */ /* 0x020fe4000f8e00ff */
[----:B------:R-:W-:Y:S01]  /*02a0*/  IMAD.U32 R31, RZ, RZ, UR49 ;  /* 0x00000031ff1f7e24 */ /* 0x000fe2000f8e00ff */
[----:B-1----:R-:W-:Y:S01]  /*02b0*/  MOV R29, UR5 ;  /* 0x00000005001d7c02 */ /* 0x002fe20008000f00 */
[----:B------:R-:W-:Y:S01]  /*02c0*/  IMAD.U32 R28, RZ, RZ, UR4 ;  /* 0x00000004ff1c7e24 */ /* 0x000fe2000f8e00ff */
[----:B0-----:R-:W-:Y:S01]  /*02d0*/  MOV R59, UR69 ;  /* 0x00000045003b7c02 */ /* 0x001fe20008000f00 */
[----:B------:R-:W-:Y:S01]  /*02e0*/  IMAD.U32 R58, RZ, RZ, UR68 ;  /* 0x00000044ff3a7e24 */ /* 0x000fe2000f8e00ff */
[----:B--2---:R-:W-:Y:S01]  /*02f0*/  MOV R53, UR59 ;  /* 0x0000003b00357c02 */ /* 0x004fe20008000f00 */
[----:B------:R-:W-:Y:S01]  /*0300*/  IMAD.U32 R52, RZ, RZ, UR58 ;  /* 0x0000003aff347e24 */ /* 0x000fe2000f8e00ff */
[----:B------:R-:W-:Y:S01]  /*0310*/  MOV R143, UR39 ;  /* 0x00000027008f7c02 */ /* 0x000fe20008000f00 */
[----:B------:R-:W-:-:S02]  /*0320*/  IMAD.U32 R54, RZ, RZ, UR46 ;  /* 0x0000002eff367e24 */ /* 0x000fc4000f8e00ff */
[----:B------:R-:W-:Y:S02]  /*0330*/  IMAD.U32 R55, RZ, RZ, UR47 ;  /* 0x0000002fff377e24 */ /* 0x000fe4000f8e00ff */
[----:B------:R-:W-:Y:S02]  /*0340*/  IMAD.U32 R120, RZ, RZ, UR50 ;  /* 0x00000032ff787e24 */ /* 0x000fe4000f8e00ff */
[----:B------:R-:W-:Y:S01]  /*0350*/  IMAD.U32 R121, RZ, RZ, UR51 ;  /* 0x00000033ff797e24 */ /* 0x000fe2000f8e00ff */
[----:B------:R-:W0:Y:S01]  /*0360*/  LDCU.128 UR48, c[0x3][0x7b0] ;  /* 0x00c0f600ff3077ac */ /* 0x000e220008000c00 */
[----:B------:R-:W-:Y:S01]  /*0370*/  IMAD.U32 R142, RZ, RZ, UR38 ;  /* 0x00000026ff8e7e24 */ /* 0x000fe2000f8e00ff */
[----:B------:R-:W-:Y:S01]  /*0380*/  MOV R152, UR70 ;  /* 0x0000004600987c02 */ /* 0x000fe20008000f00 */
[----:B------:R-:W-:Y:S01]  /*0390*/  IMAD.U32 R153, RZ, RZ, UR71 ;  /* 0x00000047ff997e24 */ /* 0x000fe2000f8e00ff */
[----:B------:R-:W1:Y:S01]  /*03a0*/  LDCU.128 UR68, c[0x3][0x90] ;  /* 0x00c01200ff4477ac */ /* 0x000e620008000c00 */
[----:B------:R-:W-:-:S02]  /*03b0*/  IMAD.U32 R144, RZ, RZ, UR54 ;  /* 0x00000036ff907e24 */ /* 0x000fc4000f8e00ff */
[----:B------:R-:W-:Y:S01]  /*03c0*/  IMAD.U32 R145, RZ, RZ, UR55 ;  /* 0x00000037ff917e24 */ /* 0x000fe2000f8e00ff */
[----:B---3--:R-:W-:Y:S01]  /*03d0*/  MOV R122, UR72 ;  /* 0x00000048007a7c02 */ /* 0x008fe20008000f00 */
[----:B------:R-:W-:Y:S01]  /*03e0*/  IMAD.U32 R123, RZ, RZ, UR73 ;  /* 0x00000049ff7b7e24 */ /* 0x000fe2000f8e00ff */
[----:B------:R-:W-:Y:S01]  /*03f0*/  MOV R161, UR65 ;  /* 0x0000004100a17c02 */ /* 0x000fe20008000f00 */
[----:B------:R-:W-:Y:S01]  /*0400*/  IMAD.U32 R160, RZ, RZ, UR64 ;  /* 0x00000040ffa07e24 */ /* 0x000fe2000f8e00ff */
[----:B------:R-:W-:Y:S01]  /*0410*/  MOV R167, UR75 ;  /* 0x0000004b00a77c02 */ /* 0x000fe20008000f00 */
[----:B------:R-:W-:Y:S02]  /*0420*/  IMAD.U32 R166, RZ, RZ, UR74 ;  /* 0x0000004affa67e24 */ /* 0x000fe4000f8e00ff */
[----:B0-----:R-:W-:Y:S02]  /*0430*/  IMAD.U32 R162, RZ, RZ, UR48 ;  /* 0x00000030ffa27e24 */ /* 0x001fe4000f8e00ff */
[----:B------:R-:W-:Y:S01]  /*0440*/  IMAD.U32 R163, RZ, RZ, UR49 ;  /* 0x00000031ffa37e24 */ /* 0x000fe2000f8e00ff */
[----:B-1----:R-:W-:Y:S01]  /*0450*/  MOV R176, UR68 ;  /* 0x0000004400b07c02 */ /* 0x002fe20008000f00 */
        /* <DEDUP_REMOVED lines=9> */
[----:B------:R-:W-:Y:S01]  /*04f0*/  MOV R200, UR70 ;  /* 0x0000004600c87c02 */ /* 0x000fe20008000f00 */
[----:B------:R-:W-:Y:S02]  /*0500*/  IMAD.U32 R202, RZ, RZ, UR32 ;  /* 0x00000020ffca7e24 */ /* 0x000fe4000f8e00ff */
[----:B------:R-:W-:-:S02]  /*0510*/  IMAD.U32 R203, RZ, RZ, UR33 ;  /* 0x00000021ffcb7e24 */ /* 0x000fc4000f8e00ff */
[----:B------:R-:W-:Y:S01]  /*0520*/  IMAD.U32 R201, RZ, RZ, UR71 ;  /* 0x00000047ffc97e24 */ /* 0x000fe2000f8e00ff */
[----:B------:R-:W-:Y:S01]  /*0530*/  LOP3.LUT R0, R131, 0xffff, RZ, 0xc0, !PT ;  /* 0x0000ffff83007812 */ /* 0x000fe200078ec0ff */
[----:B------:R-:W-:Y:S01]  /*0540*/  IMAD.U32 R198, RZ, RZ, UR60 ;  /* 0x0000003cffc67e24 */ /* 0x000fe2000f8e00ff */
[----:B------:R-:W-:-:S03]  /*0550*/  MOV R199, UR61 ;  /* 0x0000003d00c77c02 */ /* 0x000fc60008000f00 */
[----:B------:R-:W-:Y:S02]  /*0560*/  IMAD R0, R0, 0x199a, RZ ;  /* 0x0000199a00007824 */ /* 0x000fe400078e02ff */
[----:B------:R-:W-:Y:S02]  /*0570*/  IMAD.U32 R240, RZ, RZ, UR44 ;  /* 0x0000002cfff07e24 */ /* 0x000fe4000f8e00ff */
[----:B------:R-:W-:Y:S01]  /*0580*/  IMAD.U32 R241, RZ, RZ, UR45 ;  /* 0x0000002dfff17e24 */ /* 0x000fe2000f8e00ff */
[----:B------:R-:W-:Y:S02]  /*0590*/  SHF.R.U32.HI R129, RZ, 0x10, R0 ;  /* 0x00000010ff817819 */ /* 0x000fe40000011600 */
[----:B------:R-:W-:Y:S01]  /*05a0*/  MOV R0, 0x400 ;  /* 0x0000040000007802 */ /* 0x000fe20000000f00 */
[----:B------:R-:W-:Y:S02]  /*05b0*/  DADD R32, R8, R24 ;  /* 0x0000000008207229 */ /* 0x000fe40000000018 */
[----:B------:R-:W-:-:S02]  /*05c0*/  DADD R38, R10, R22 ;  /* 0x000000000a267229 */ /* 0x000fc40000000016 */
[----:B------:R-:W-:Y:S01]  /*05d0*/  DADD R66, R10, -R22 ;  /* 0x000000000a427229 */ /* 0x000fe20000000816 */
[----:B------:R-:W-:Y:S01]  /*05e0*/  IMAD.U32 R10, RZ, RZ, UR8 ;  /* 0x00000008ff0a7e24 */ /* 0x000fe2000f8e00ff */
[----:B------:R-:W-:Y:S01]  /*05f0*/  MOV R11, UR9 ;  /* 0x00000009000b7c02 */ /* 0x000fe20008000f00 */
[C-C-:B------:R-:W-:Y:S02]  /*0600*/  DADD R72, R6.reuse, R18.reuse ;  /* 0x0000000006487229 */ /* 0x140fe40000000012 */
[----:B------:R-:W-:Y:S01]  /*0610*/  DADD R6, R6, -R18 ;  /* 0x0000000006067229 */ /* 0x000fe20000000812 */
[----:B------:R-:W-:Y:S02]  /*0620*/  IMAD.U32 R18, RZ, RZ, UR30 ;  /* 0x0000001eff127e24 */ /* 0x000fe4000f8e00ff */
[----:B------:R-:W-:Y:S01]  /*0630*/  IMAD.U32 R19, RZ, RZ, UR31 ;  /* 0x0000001fff137e24 */ /* 0x000fe2000f8e00ff */
[----:B------:R-:W-:Y:S02]  /*0640*/  DFMA R34, R32, R10, RZ ;  /* 0x0000000a2022722b */ /* 0x000fe400000000ff */
[----:B------:R-:W-:-:S02]  /*0650*/  DADD R68, R12, R20 ;  /* 0x000000000c447229 */ /* 0x000fc40000000014 */
[----:B------:R-:W-:Y:S01]  /*0660*/  DADD R70, R12, -R20 ;  /* 0x000000000c467229 */ /* 0x000fe20000000814 */
[----:B------:R-:W-:Y:S01]  /*0670*/  IMAD.U32 R12, RZ, RZ, UR10 ;  /* 0x0000000aff0c7e24 */ /* 0x000fe2000f8e00ff */
[C---:B------:R-:W-:Y:S01]  /*0680*/  DFMA R36, R32.reuse, R18, RZ ;  /* 0x000000122024722b */ /* 0x040fe200000000ff */
[----:B------:R-:W-:Y:S01]  /*0690*/  IMAD.U32 R13, RZ, RZ, UR11 ;  /* 0x0000000bff0d7e24 */ /* 0x000fe2000f8e00ff */
[----:B------:R-:W-:Y:S01]  /*06a0*/  DFMA R46, R32, R26, RZ ;  /* 0x0000001a202e722b */ /* 0x000fe200000000ff */
[----:B------:R-:W0:Y:S04]  /*06b0*/  LDCU.128 UR8, c[0x3][0x7a0] ;  /* 0x00c0f400ff0877ac */ /* 0x000e280008000c00 */
[C---:B------:R-:W-:Y:S01]  /*06c0*/  DFMA R74, R38.reuse, R12, R34 ;  /* 0x0000000c264a722b */ /* 0x040fe20000000022 */
[----:B------:R-:W-:Y:S01]  /*06d0*/  IMAD.U32 R34, RZ, RZ, UR52 ;  /* 0x00000034ff227e24 */ /* 0x000fe2000f8e00ff */
[----:B------:R-:W-:Y:S01]  /*06e0*/  MOV R35, UR53 ;  /* 0x0000003500237c02 */ /* 0x000fe20008000f00 */
[----:B------:R-:W-:-:S02]  /*06f0*/  DFMA R76, R38, R30, R36 ;  /* 0x0000001e264c722b */ /* 0x000fc40000000024 */
[----:B------:R-:W-:Y:S01]  /*0700*/  DADD R8, R8, -R24 ;  /* 0x0000000008087229 */ /* 0x000fe20000000818 */
[----:B------:R-:W-:Y:S01]  /*0710*/  IMAD.U32 R36, RZ, RZ, UR6 ;  /* 0x00000006ff247e24 */ /* 0x000fe2000f8e00ff */
[----:B------:R-:W-:Y:S01]  /*0720*/  DADD R4, R14, R16 ;  /* 0x000000000e047229 */ /* 0x000fe20000000010 */
[----:B------:R-:W-:Y:S01]  /*0730*/  IMAD.U32 R37, RZ, RZ, UR7 ;  /* 0x00000007ff257e24 */ /* 0x000fe2000f8e00ff */
[----:B------:R-:W1:Y:S01]  /*0740*/  LDCU.128 UR4, c[0x3][0x7f0] ;  /* 0x00c0fe00ff0477ac */ /* 0x000e620008000c00 */
[----:B------:R-:W-:Y:S01]  /*0750*/  DFMA R94, R38, R34, R46 ;  /* 0x00000022265e722b */ /* 0x000fe2000000002e */
[----:B------:R-:W-:Y:S01]  /*0760*/  IMAD.U32 R46, RZ, RZ, UR42 ;  /* 0x0000002aff2e7e24 */ /* 0x000fe2000f8e00ff */
[----:B------:R-:W-:Y:S01]  /*0770*/  MOV R47, UR43 ;  /* 0x0000002b002f7c02 */ /* 0x000fe20008000f00 */
[----:B------:R-:W-:Y:S01]  /*0780*/  DADD R2, R14, -R16 ;  /* 0x000000000e027229 */ /* 0x000fe20000000810 */
[----:B------:R-:W-:Y:S01]  /*0790*/  MOV R20, UR24 ;  /* 0x0000001800147c02 */ /* 0x000fe20008000f00 */
[----:B------:R-:W-:Y:S01]  /*07a0*/  IMAD.U32 R21, RZ, RZ, UR25 ;  /* 0x00000019ff157e24 */ /* 0x000fe2000f8e00ff */
[----:B------:R-:W-:Y:S01]  /*07b0*/  DFMA R48, R32, R28, RZ ;  /* 0x0000001c2030722b */ /* 0x000fe200000000ff */
[----:B------:R-:W-:Y:S01]  /*07c0*/  IMAD.U32 R22, RZ, RZ, UR26 ;  /* 0x0000001aff167e24 */ /* 0x000fe2000f8e00ff */
[----:B------:R-:W-:Y:S01]  /*07d0*/  DFMA R64, R8, R46, RZ ;  /* 0x0000002e0840722b */ /* 0x000fe200000000ff */
[----:B------:R-:W-:Y:S01]  /*07e0*/  MOV R14, UR20 ;  /* 0x00000014000e7c02 */ /* 0x000fe20008000f00 */
[----:B------:R-:W-:Y:S01]  /*07f0*/  IMAD.U32 R15, RZ, RZ, UR21 ;  /* 0x00000015ff0f7e24 */ /* 0x000fe2000f8e00ff */
[----:B------:R-:W-:Y:S01]  /*0800*/  MOV R23, UR27 ;  /* 0x0000001b00177c02 */ /* 0x000fe20008000f00 */
[----:B------:R-:W-:Y:S01]  /*0810*/  IMAD.U32 R24, RZ, RZ, UR34 ;  /* 0x00000022ff187e24 */ /* 0x000fe2000f8e00ff */
[----:B0-----:R-:W-:Y:S01]  /*0820*/  MOV R50, UR10 ;  /* 0x0000000a00327c02 */ /* 0x001fe20008000f00 */
[----:B------:R-:W-:Y:S01]  /*0830*/  IMAD.U32 R25, RZ, RZ, UR35 ;  /* 0x00000023ff197e24 */ /* 0x000fe2000f8e00ff */
[----:B------:R-:W-:Y:S01]  /*0840*/  DFMA R44, R32, R20, RZ ;  /* 0x00000014202c722b */ /* 0x000fe200000000ff */
[----:B-1----:R-:W-:Y:S01]  /*0850*/  MOV R56, UR4 ;  /* 0x0000000400387c02 */ /* 0x002fe20008000f00 */
[----:B------:R-:W-:Y:S01]  /*0860*/  DFMA R78, R66, R58, R64 ;  /* 0x0000003a424e722b */ /* 0x000fe20000000040 */
[----:B------:R-:W-:Y:S01]  /*0870*/  IMAD.U32 R57, RZ, RZ, UR5 ;  /* 0x00000005ff397e24 */ /* 0x000fe2000f8e00ff */
[----:B------:R-:W-:Y:S01]  /*0880*/  MOV R65, UR7 ;  /* 0x0000000700417c02 */ /* 0x000fe20008000f00 */
[----:B------:R-:W-:Y:S01]  /*0890*/  IMAD.U32 R64, RZ, RZ, UR6 ;  /* 0x00000006ff407e24 */ /* 0x000fe2000f8e00ff */
[C---:B------:R-:W-:Y:S01]  /*08a0*/  DFMA R40, R32.reuse, R14, RZ ;  /* 0x0000000e2028722b */ /* 0x040fe200000000ff */
[----:B------:R-:W0:Y:S01]  /*08b0*/  LDCU.128 UR4, c[0x3][0x710] ;  /* 0x00c0e200ff0477ac */ /* 0x000e220008000c00 */
[----:B------:R-:W-:Y:S01]  /*08c0*/  DFMA R42, R32, R24, RZ ;  /* 0x00000018202a722b */ /* 0x000fe200000000ff */
[----:B------:R-:W-:Y:S01]  /*08d0*/  IMAD.U32 R16, RZ, RZ, UR22 ;  /* 0x00000016ff107e24 */ /* 0x000fe2000f8e00ff */
[----:B------:R-:W-:Y:S01]  /*08e0*/  MOV R17, UR23 ;  /* 0x0000001700117c02 */ /* 0x000fe20008000f00 */
[----:B------:R-:W-:Y:S01]  /*08f0*/  IMAD.U32 R33, RZ, RZ, UR37 ;  /* 0x00000025ff217e24 */ /* 0x000fe2000f8e00ff */
[----:B------:R-:W-:Y:S01]  /*0900*/  MOV R32, UR36 ;  /* 0x0000002400207c02 */ /* 0x000fe20008000f00 */
[----:B------:R-:W1:Y:S01]  /*0910*/  LDCU.128 UR20, c[0x3][0x780] ;  /* 0x00c0f000ff1477ac */ /* 0x000e620008000c00 */
[C---:B------:R-:W-:Y:S01]  /*0920*/  DFMA R90, R38.reuse, R22, R44 ;  /* 0x00000016265a722b */ /* 0x040fe2000000002c */
[----:B------:R-:W-:Y:S01]  /*0930*/  IMAD.U32 R51, RZ, RZ, UR11 ;  /* 0x0000000bff337e24 */ /* 0x000fe2000f8e00ff */
[C---:B------:R-:W-:Y:S01]  /*0940*/  DFMA R82, R38.reuse, R16, R40 ;  /* 0x000000102652722b */ /* 0x040fe20000000028 */
[----:B------:R-:W2:Y:S01]  /*0950*/  LDCU.128 UR24, c[0x3][0x7d0] ;  /* 0x00c0fa00ff1877ac */ /* 0x000ea20008000c00 */
[C---:B------:R-:W-:Y:S01]  /*0960*/  DFMA R86, R38.reuse, R32, R42 ;  /* 0x000000202656722b */ /* 0x040fe2000000002a */
[----:B------:R-:W-:Y:S01]  /*0970*/  IMAD.U32 R40, RZ, RZ, UR14 ;  /* 0x0000000eff287e24 */ /* 0x000fe2000f8e00ff */
[----:B------:R-:W-:Y:S01]  /*0980*/  DFMA R98, R38, R36, R48 ;  /* 0x000000242662722b */ /* 0x000fe20000000030 */
[----:B------:R-:W-:Y:S01]  /*0990*/  MOV R41, UR15 ;  /* 0x0000000f00297c02 */ /* 0x000fe20008000f00 */
[----:B------:R-:W-:Y:S01]  /*09a0*/  IMAD.U32 R39, RZ, RZ, UR13 ;  /* 0x0000000dff277e24 */ /* 0x000fe2000f8e00ff */
[----:B------:R-:W-:Y:S01]  /*09b0*/  MOV R38, UR12 ;  /* 0x0000000c00267c02 */ /* 0x000fe20008000f00 */
[----:B------:R-:W-:Y:S01]  /*09c0*/  IMAD.U32 R48, RZ, RZ, UR8 ;  /* 0x00000008ff307e24 */ /* 0x000fe2000f8e00ff */
[----:B------:R-:W3:Y:S01]  /*09d0*/  LDCU.128 UR12, c[0x3][0x60] ;  /* 0x00c00c00ff0c77ac */ /* 0x000ee20008000c00 */
[----:B------:R-:W-:Y:S01]  /*09e0*/  IMAD.U32 R49, RZ, RZ, UR9 ;  /* 0x00000009ff317e24 */ /* 0x000fe2000f8e00ff */
[----:B------:R-:W4:Y:S01]  /*09f0*/  LDCU.128 UR8, c[0x3][0xb0] ;  /* 0x00c01600ff0877ac */ /* 0x000f220008000c00 */
[----:B0-----:R-:W-:Y:S01]  /*0a00*/  IMAD.U32 R154, RZ, RZ, UR4 ;  /* 0x00000004ff9a7e24 */ /* 0x001fe2000f8e00ff */
[----:B------:R-:W-:Y:S01]  /*0a10*/  MOV R155, UR5 ;  /* 0x00000005009b7c02 */ /* 0x000fe20008000f00 */
[----:B------:R-:W-:Y:S01]  /*0a20*/  IMAD.U32 R42, RZ, RZ, UR16 ;  /* 0x00000010ff2a7e24 */ /* 0x000fe2000f8e00ff */
[----:B------:R-:W-:Y:S01]  /*0a30*/  MOV R44, UR18 ;  /* 0x00000012002c7c02 */ /* 0x000fe20008000f00 */
[----:B------:R-:W-:Y:S01]  /*0a40*/  IMAD.U32 R43, RZ, RZ, UR17 ;  /* 0x00000011ff2b7e24 */ /* 0x000fe2000f8e00ff */
[----:B------:R-:W-:Y:S01]  /*0a50*/  DFMA R62, R8, R38, RZ ;  /* 0x00000026083e722b */ /* 0x000fe200000000ff */
[----:B------:R-:W-:Y:S01]  /*0a60*/  IMAD.U32 R45, RZ, RZ, UR19 ;  /* 0x00000013ff2d7e24 */ /* 0x000fe2000f8e00ff */
[----:B------:R-:W0:Y:S01]  /*0a70*/  LDCU.64 UR4, c[0x3][0x810] ;  /* 0x00c10200ff0477ac */ /* 0x000e220008000a00 */
[----:B-1----:R-:W-:-:S02]  /*0a80*/  IMAD.U32 R60, RZ, RZ, UR20 ;  /* 0x00000014ff3c7e24 */ /* 0x002fc4000f8e00ff */
[----:B------:R-:W-:Y:S01]  /*0a90*/  IMAD.U32 R61, RZ, RZ, UR21 ;  /* 0x00000015ff3d7e24 */ /* 0x000fe2000f8e00ff */
[----:B------:R-:W1:Y:S01]  /*0aa0*/  LDCU.128 UR16, c[0x3][0x100] ;  /* 0x00c02000ff1077ac */ /* 0x000e620008000c00 */
[----:B------:R-:W-:Y:S02]  /*0ab0*/  IMAD.U32 R156, RZ, RZ, UR22 ;  /* 0x00000016ff9c7e24 */ /* 0x000fe4000f8e00ff */
[----:B------:R-:W-:Y:S01]  /*0ac0*/  IMAD.U32 R157, RZ, RZ, UR23 ;  /* 0x00000017ff9d7e24 */ /* 0x000fe2000f8e00ff */
[----:B------:R-:W5:Y:S01]  /*0ad0*/  LDCU.128 UR36, c[0x3][0x800] ;  /* 0x00c10000ff2477ac */ /* 0x000f620008000c00 */
[----:B------:R-:W5:Y:S01]  /*0ae0*/  LDCU.128 UR20, c[0x3][0xe0] ;  /* 0x00c01c00ff1477ac */ /* 0x000f620008000c00 */
[C---:B------:R-:W-:Y:S02]  /*0af0*/  DFMA R80, R8.reuse, R42, RZ ;  /* 0x0000002a0850722b */ /* 0x040fe400000000ff */
[C---:B------:R-:W-:Y:S01]  /*0b00*/  DFMA R84, R8.reuse, R52, RZ ;  /* 0x000000340854722b */ /* 0x040fe200000000ff */
[----:B------:R-:W5:Y:S01]  /*0b10*/  LDCU.128 UR52, c[0x3][0x40] ;  /* 0x00c00800ff3477ac */ /* 0x000f620008000c00 */
[----:B------:R-:W-:-:S02]  /*0b20*/  DFMA R88, R8, R48, RZ ;  /* 0x000000300858722b */ /* 0x000fc400000000ff */
[C---:B------:R-:W-:Y:S02]  /*0b30*/  DFMA R92, R8.reuse, R54, RZ ;  /* 0x00000036085c722b */ /* 0x040fe400000000ff */
[----:B------:R-:W-:Y:S01]  /*0b40*/  DFMA R96, R8, R56, RZ ;  /* 0x000000380860722b */ /* 0x000fe200000000ff */
[----:B---3--:R-:W-:Y:S01]  /*0b50*/  MOV R146, UR12 ;  /* 0x0000000c00927c02 */ /* 0x008fe20008000f00 */
[----:B------:R-:W-:Y:S01]  /*0b60*/  DFMA R8, R66, R40, R62 ;  /* 0x000000284208722b */ /* 0x000fe2000000003e */
[----:B------:R-:W-:Y:S01]  /*0b70*/  IMAD.U32 R147, RZ, RZ, UR13 ;  /* 0x0000000dff937e24 */ /* 0x000fe2000f8e00ff */
[----:B--2---:R-:W-:Y:S01]  /*0b80*/  MOV R62, UR24 ;  /* 0x00000018003e7c02 */ /* 0x004fe20008000f00 */
[----:B------:R-:W-:Y:S01]  /*0b90*/  IMAD.U32 R63, RZ, RZ, UR25 ;  /* 0x00000019ff3f7e24 */ /* 0x000fe2000f8e00ff */
[----:B----4-:R-:W-:Y:S01]  /*0ba0*/  MOV R149, UR9 ;  /* 0x0000000900957c02 */ /* 0x010fe20008000f00 */
[----:B------:R-:W-:Y:S01]  /*0bb0*/  IMAD.U32 R148, RZ, RZ, UR8 ;  /* 0x00000008ff947e24 */ /* 0x000fe2000f8e00ff */
[----:B------:R-:W-:Y:S01]  /*0bc0*/  MOV R158, UR26 ;  /* 0x0000001a009e7c02 */ /* 0x000fe20008000f00 */
[----:B------:R-:W-:Y:S01]  /*0bd0*/  IMAD.U32 R159, RZ, RZ, UR27 ;  /* 0x0000001bff9f7e24 */ /* 0x000fe2000f8e00ff */
[----:B------:R-:W-:Y:S01]  /*0be0*/  MOV R170, UR10 ;  /* 0x0000000a00aa7c02 */ /* 0x000fe20008000f00 */
[----:B------:R-:W-:Y:S01]  /*0bf0*/  IMAD.U32 R168, RZ, RZ, UR14 ;  /* 0x0000000effa87e24 */ /* 0x000fe2000f8e00ff */
[----:B------:R-:W2:Y:S01]  /*0c00*/  LDCU.128 UR24, c[0x3][0x740] ;  /* 0x00c0e800ff1877ac */ /* 0x000ea20008000c00 */
[----:B------:R-:W-:-:S02]  /*0c10*/  IMAD.U32 R169, RZ, RZ, UR15 ;  /* 0x0000000fffa97e24 */ /* 0x000fc4000f8e00ff */
[----:B------:R-:W-:Y:S01]  /*0c20*/  IMAD.U32 R171, RZ, RZ, UR11 ;  /* 0x0000000bffab7e24 */ /* 0x000fe2000f8e00ff */
[----:B------:R-:W3:Y:S01]  /*0c30*/  LDCU.128 UR12, c[0x3][0x790] ;  /* 0x00c0f200ff0c77ac */ /* 0x000ee20008000c00 */
[----:B------:R-:W4:Y:S01]  /*0c40*/  LDCU.128 UR8, c[0x3][0x7e0] ;  /* 0x00c0fc00ff0877ac */ /* 0x000f220008000c00 */
        /* <DEDUP_REMOVED lines=8> */
[----:B------:R-:W-:Y:S01]  /*0cd0*/  DFMA R96, R66, R64, R96 ;  /* 0x000000404260722b */ /* 0x000fe20000000060 */
[----:B-1----:R-:W-:Y:S01]  /*0ce0*/  IMAD.U32 R150, RZ, RZ, UR16 ;  /* 0x00000010ff967e24 */ /* 0x002fe2000f8e00ff */
[C---:B------:R-:W-:Y:S01]  /*0cf0*/  DFMA R94, R68.reuse, R144, R94 ;  /* 0x00000090445e722b */ /* 0x040fe2000000005e */
[----:B------:R-:W-:Y:S01]  /*0d00*/  IMAD.U32 R151, RZ, RZ, UR17 ;  /* 0x00000011ff977e24 */ /* 0x000fe2000f8e00ff */
[----:B------:R-:W0:Y:S01]  /*0d10*/  LDCU.128 UR4, c[0x3][URZ] ;  /* 0x00c00000ff0477ac */ /* 0x000e220008000c00 */
[----:B------:R-:W-:Y:S01]  /*0d20*/  DFMA R74, R68, R122, R74 ;  /* 0x0000007a444a722b */ /* 0x000fe2000000004a */
[----:B-----5:R-:W-:Y:S01]  /*0d30*/  MOV R164, UR36 ;  /* 0x0000002400a47c02 */ /* 0x020fe20008000f00 */
[----:B------:R-:W-:Y:S01]  /*0d40*/  DFMA R8, R70, R154, R8 ;  /* 0x0000009a4608722b */ /* 0x000fe20000000008 */
[----:B------:R-:W-:Y:S01]  /*0d50*/  IMAD.U32 R165, RZ, RZ, UR37 ;  /* 0x00000025ffa57e24 */ /* 0x000fe2000f8e00ff */
[----:B------:R-:W-:Y:S01]  /*0d60*/  MOV R179, UR21 ;  /* 0x0000001500b37c02 */ /* 0x000fe20008000f00 */
[----:B------:R-:W-:Y:S01]  /*0d70*/  IMAD.U32 R178, RZ, RZ, UR20 ;  /* 0x00000014ffb27e24 */ /* 0x000fe2000f8e00ff */
[----:B------:R-:W-:-:S02]  /*0d80*/  DFMA R82, R68, R146, R82 ;  /* 0x000000924452722b */ /* 0x000fc40000000052 */
[C---:B------:R-:W-:Y:S02]  /*0d90*/  DFMA R86, R68.reuse, R142, R86 ;  /* 0x0000008e4456722b */ /* 0x040fe40000000056 */
[C---:B------:R-:W-:Y:S02]  /*0da0*/  DFMA R76, R68.reuse, R120, R76 ;  /* 0x00000078444c722b */ /* 0x040fe4000000004c */
[C---:B------:R-:W-:Y:S01]  /*0db0*/  DFMA R90, R68.reuse, R148, R90 ;  /* 0x00000094445a722b */ /* 0x040fe2000000005a */
[----:B------:R-:W-:Y:S01]  /*0dc0*/  IMAD.U32 R172, RZ, RZ, UR52 ;  /* 0x00000034ffac7e24 */ /* 0x000fe2000f8e00ff */
[----:B------:R-:W-:Y:S01]  /*0dd0*/  DFMA R98, R68, R150, R98 ;  /* 0x000000964462722b */ /* 0x000fe20000000062 */
[----:B------:R-:W-:Y:S01]  /*0de0*/  MOV R173, UR53 ;  /* 0x0000003500ad7c02 */ /* 0x000fe20008000f00 */
[C---:B------:R-:W-:Y:S01]  /*0df0*/  DFMA R78, R70.reuse, R152, R78 ;  /* 0x00000098464e722b */ /* 0x040fe2000000004e */
[----:B------:R-:W-:Y:S01]  /*0e00*/  IMAD.U32 R174, RZ, RZ, UR18 ;  /* 0x00000012ffae7e24 */ /* 0x000fe2000f8e00ff */
[C---:B------:R-:W-:Y:S01]  /*0e10*/  DFMA R80, R70.reuse, R160, R80 ;  /* 0x000000a04650722b */ /* 0x040fe20000000050 */
[----:B------:R-:W-:Y:S01]  /*0e20*/  IMAD.U32 R175, RZ, RZ, UR19 ;  /* 0x00000013ffaf7e24 */ /* 0x000fe2000f8e00ff */
[C---:B------:R-:W-:Y:S01]  /*0e30*/  DFMA R84, R70.reuse, R156, R84 ;  /* 0x0000009c4654722b */ /* 0x040fe20000000054 */
[----:B--2---:R-:W-:Y:S01]  /*0e40*/  IMAD.U32 R184, RZ, RZ, UR24 ;  /* 0x00000018ffb87e24 */ /* 0x004fe2000f8e00ff */
[C---:B------:R-:W-:Y:S01]  /*0e50*/  DFMA R88, R70.reuse, R162, R88 ;  /* 0x000000a24658722b */ /* 0x040fe20000000058 */
[----:B------:R-:W-:Y:S01]  /*0e60*/  MOV R185, UR25 ;  /* 0x0000001900b97c02 */ /* 0x000fe20008000f00 */
[C---:B------:R-:W-:Y:S01]  /*0e70*/  DFMA R92, R70.reuse, R158, R92 ;  /* 0x0000009e465c722b */ /* 0x040fe2000000005c */
[----:B---3--:R-:W-:Y:S01]  /*0e80*/  MOV R188, UR12 ;  /* 0x0000000c00bc7c02 */ /* 0x008fe20008000f00 */
[----:B------:R-:W-:Y:S01]  /*0e90*/  DFMA R96, R70, R164, R96 ;  /* 0x000000a44660722b */ /* 0x000fe20000000060 */
[----:B------:R-:W-:Y:S01]  /*0ea0*/  IMAD.U32 R189, RZ, RZ, UR13 ;  /* 0x0000000dffbd7e24 */ /* 0x000fe2000f8e00ff */
[C---:B------:R-:W-:Y:S01]  /*0eb0*/  DFMA R68, R72.reuse, R178, R94 ;  /* 0x000000b24844722b */ /* 0x040fe2000000005e */
[----:B----4-:R-:W-:Y:S01]  /*0ec0*/  IMAD.U32 R190, RZ, RZ, UR8 ;  /* 0x00000008ffbe7e24 */ /* 0x010fe2000f8e00ff */
[----:B------:R-:W-:Y:S01]  /*0ed0*/  DFMA R74, R72, R166, R74 ;  /* 0x000000a6484a722b */ /* 0x000fe2000000004a */
[----:B------:R-:W-:Y:S01]  /*0ee0*/  MOV R191, UR9 ;  /* 0x0000000900bf7c02 */ /* 0x000fe20008000f00 */
[----:B------:R-:W-:Y:S01]  /*0ef0*/  DFMA R66, R6, R180, R8 ;  /* 0x000000b40642722b */ /* 0x000fe20000000008 */
[----:B------:R-:W-:-:S02]  /*0f00*/  IMAD.U32 R192, RZ, RZ, UR38 ;  /* 0x00000026ffc07e24 */ /* 0x000fc4000f8e00ff */
[----:B------:R-:W-:Y:S02]  /*0f10*/  IMAD.U32 R193, RZ, RZ, UR39 ;  /* 0x00000027ffc17e24 */ /* 0x000fe4000f8e00ff */
[----:B------:R-:W-:Y:S02]  /*0f20*/  IMAD.U32 R196, RZ, RZ, UR22 ;  /* 0x00000016ffc47e24 */ /* 0x000fe4000f8e00ff */
[----:B------:R-:W-:Y:S01]  /*0f30*/  IMAD.U32 R197, RZ, RZ, UR23 ;  /* 0x00000017ffc57e24 */ /* 0x000fe2000f8e00ff */
[C---:B------:R-:W-:Y:S01]  /*0f40*/  DFMA R82, R72.reuse, R168, R82 ;  /* 0x000000a84852722b */ /* 0x040fe20000000052 */
[----:B------:R-:W1:Y:S01]  /*0f50*/  LDCU.64 UR16, c[0x3][0x110] ;  /* 0x00c02200ff1077ac */ /* 0x000e620008000a00 */
        /* <DEDUP_REMOVED lines=11> */
[----:B------:R-:W-:Y:S02]  /*1010*/  DFMA R80, R4, R194, R74 ;  /* 0x000000c20450722b */ /* 0x000fe4000000004a */
[----:B------:R-:W-:Y:S01]  /*1020*/  DFMA R68, R2, R116, R66 ;  /* 0x000000740244722b */ /* 0x000fe20000000042 */
[----:B0-----:R-:W-:Y:S01]  /*1030*/  IMAD.U32 R74, RZ, RZ, UR4 ;  /* 0x00000004ff4a7e24 */ /* 0x001fe2000f8e00ff */
[----:B------:R-:W-:Y:S01]  /*1040*/  MOV R66, UR6 ;  /* 0x0000000600427c02 */ /* 0x000fe20008000f00 */
[----:B------:R-:W-:Y:S02]  /*1050*/  IMAD.U32 R75, RZ, RZ, UR5 ;  /* 0x00000005ff4b7e24 */ /* 0x000fe4000f8e00ff */
[----:B------:R-:W-:Y:S01]  /*1060*/  IMAD.U32 R67, RZ, RZ, UR7 ;  /* 0x00000007ff437e24 */ /* 0x000fe2000f8e00ff */
[----:B------:R-:W0:Y:S01]  /*1070*/  LDCU.128 UR4, c[0x3][0x700] ;  /* 0x00c0e000ff0477ac */ /* 0x000e220008000c00 */
[----:B------:R-:W-:-:S02]  /*1080*/  DFMA R92, R4, R202, R82 ;  /* 0x000000ca045c722b */ /* 0x000fc40000000052 */
[----:B------:R-:W-:Y:S01]  /*1090*/  DFMA R82, R4, R200, R86 ;  /* 0x000000c80452722b */ /* 0x000fe20000000056 */
[----:B------:R-:W2:Y:S01]  /*10a0*/  S2R R87, SR_CgaCtaId ;  /* 0x0000000000577919 */ /* 0x000ea20000008800 */
[----:B------:R-:W-:Y:S01]  /*10b0*/  IMAD.U32 R204, RZ, RZ, UR54 ;  /* 0x00000036ffcc7e24 */ /* 0x000fe2000f8e00ff */
[----:B------:R-:W-:Y:S01]  /*10c0*/  MOV R205, UR55 ;  /* 0x0000003700cd7c02 */ /* 0x000fe20008000f00 */
[----:B------:R-:W-:Y:S02]  /*10d0*/  IMAD.U32 R220, RZ, RZ, UR26 ;  /* 0x0000001affdc7e24 */ /* 0x000fe4000f8e00ff */
[----:B------:R-:W-:-:S03]  /*10e0*/  IMAD.U32 R221, RZ, RZ, UR27 ;  /* 0x0000001bffdd7e24 */ /* 0x000fc6000f8e00ff */
[----:B------:R-:W-:-:S03]  /*10f0*/  DFMA R88, R4, R204, R76 ;  /* 0x000000cc0458722b */ /* 0x000fc6000000004c */
[----:B------:R-:W-:Y:S01]  /*1100*/  DFMA R90, R2, R220, R78 ;  /* 0x000000dc025a722b */ /* 0x000fe2000000004e */
[----:B0-----:R-:W-:Y:S01]  /*1110*/  IMAD.U32 R76, RZ, RZ, UR4 ;  /* 0x00000004ff4c7e24 */ /* 0x001fe2000f8e00ff */
[----:B------:R-:W-:Y:S01]  /*1120*/  MOV R77, UR5 ;  /* 0x00000005004d7c02 */ /* 0x000fe20008000f00 */
[----:B------:R-:W-:Y:S02]  /*1130*/  IMAD.U32 R78, RZ, RZ, UR6 ;  /* 0x00000006ff4e7e24 */ /* 0x000fe4000f8e00ff */
[----:B------:R-:W-:Y:S01]  /*1140*/  IMAD.U32 R79, RZ, RZ, UR7 ;  /* 0x00000007ff4f7e24 */ /* 0x000fe2000f8e00ff */
[----:B------:R-:W0:Y:S01]  /*1150*/  LDCU.128 UR4, c[0x3][0x10] ;  /* 0x00c00200ff0477ac */ /* 0x000e220008000c00 */
[----:B-1----:R-:W-:Y:S01]  /*1160*/  MOV R118, UR16 ;  /* 0x0000001000767c02 */ /* 0x002fe20008000f00 */
[----:B------:R-:W-:Y:S01]  /*1170*/  IMAD.U32 R119, RZ, RZ, UR17 ;  /* 0x00000011ff777e24 */ /* 0x000fe2000f8e00ff */
[----:B------:R-:W-:Y:S02]  /*1180*/  DFMA R70, R4, R198, R70 ;  /* 0x000000c60446722b */ /* 0x000fe40000000046 */
[----:B------:R-:W-:-:S03]  /*1190*/  DFMA R104, R2, R240, R94 ;  /* 0x000000f00268722b */ /* 0x000fc6000000005e */
[----:B------:R-:W-:Y:S01]  /*11a0*/  DFMA R4, R4, R118, R98 ;  /* 0x000000760404722b */ /* 0x000fe20000000062 */
[----:B--2---:R-:W-:Y:S02]  /*11b0*/  LEA R99, R87, R0, 0x18 ;  /* 0x0000000057637211 */ /* 0x004fe400078ec0ff */
[----:B0-----:R-:W-:Y:S01]  /*11c0*/  MOV R86, UR4 ;  /* 0x0000000400567c02 */ /* 0x001fe20008000f00 */
[----:B------:R-:W-:Y:S01]  /*11d0*/  IMAD.U32 R87, RZ, RZ, UR5 ;  /* 0x00000005ff577e24 */ /* 0x000fe2000f8e00ff */
[----:B------:R-:W-:Y:S01]  /*11e0*/  MOV R95, UR7 ;  /* 0x00000007005f7c02 */ /* 0x000fe20008000f00 */
[----:B------:R-:W-:Y:S01]  /*11f0*/  IMAD.U32 R94, RZ, RZ, UR6 ;  /* 0x00000006ff5e7e24 */ /* 0x000fe2000f8e00ff */
[----:B------:R-:W0:Y:S01]  /*1200*/  LDCU.128 UR4, c[0x3][0x710] ;  /* 0x00c0e200ff0477ac */ /* 0x000e220008000c00 */
[----:B------:R-:W-:Y:S01]  /*1210*/  IMAD.U32 R238, RZ, RZ, UR14 ;  /* 0x0000000effee7e24 */ /* 0x000fe2000f8e00ff */
[----:B------:R-:W-:Y:S01]  /*1220*/  MOV R239, UR15 ;  /* 0x0000000f00ef7c02 */ /* 0x000fe20008000f00 */
[----:B------:R-:W-:Y:S01]  /*1230*/  IMAD.U32 R9, RZ, RZ, UR57 ;  /* 0x00000039ff097e24 */ /* 0x000fe2000f8e00ff */
[----:B------:R-:W-:-:S04]  /*1240*/  MOV R8, UR56 ;  /* 0x0000003800087c02 */ /* 0x000fc80008000f00 */
[C---:B------:R-:W-:Y:S01]  /*1250*/  DFMA R102, R2.reuse, R238, R84 ;  /* 0x000000ee0266722b */ /* 0x040fe20000000054 */
[----:B------:R-:W-:Y:S01]  /*1260*/  PRMT R84, R129, 0x9910, RZ ;  /* 0x0000991081547816 */ /* 0x000fe200000000ff */
[C---:B------:R-:W-:Y:S01]  /*1270*/  DFMA R96, R2.reuse, R8, R72 ;  /* 0x000000080260722b */ /* 0x040fe20000000048 */
[----:B------:R-:W-:Y:S01]  /*1280*/  IMAD R246, R246, 0x55c0, R99 ;  /* 0x000055c0f6f67824 */ /* 0x000fe200078e0263 */
[----:B------:R-:W-:Y:S02]  /*1290*/  DFMA R72, R2, R208, R106 ;  /* 0x000000d00248722b */ /* 0x000fe4000000006a */
[----:B------:R-:W-:Y:S01]  /*12a0*/  IMAD R0, R84, 0xa, RZ ;  /* 0x0000000a54007824 */ /* 0x000fe200078e02ff */
[C-C-:B------:R-:W-:Y:S02]  /*12b0*/  DADD R84, R88.reuse, -R90.reuse ;  /* 0x0000000058547229 */ /* 0x140fe4000000085a */
[----:B------:R-:W-:Y:S01]  /*12c0*/  DADD R106, R88, R90 ;  /* 0x00000000586a7229 */ /* 0x000fe2000000005a */
[----:B0-----:R-:W-:Y:S01]  /*12d0*/  IMAD.U32 R98, RZ, RZ, UR6 ;  /* 0x00000006ff627e24 */ /* 0x001fe2000f8e00ff */
[----:B------:R-:W-:Y:S01]  /*12e0*/  MOV R91, UR5 ;  /* 0x00000005005b7c02 */ /* 0x000fe20008000f00 */
[----:B------:R-:W-:-:S02]  /*12f0*/  IMAD.U32 R90, RZ, RZ, UR4 ;  /* 0x00000004ff5a7e24 */ /* 0x000fc4000f8e00ff */
[----:B------:R-:W-:Y:S01]  /*1300*/  IMAD.U32 R99, RZ, RZ, UR7 ;  /* 0x00000007ff637e24 */ /* 0x000fe2000f8e00ff */
[----:B------:R-:W0:Y:S01]  /*1310*/  LDCU.128 UR4, c[0x3][0x30] ;  /* 0x00c00600ff0477ac */ /* 0x000e220008000c00 */
[----:B------:R-:W-:Y:S01]  /*1320*/  MOV R206, UR10 ;  /* 0x0000000a00ce7c02 */ /* 0x000fe20008000f00 */
[----:B------:R-:W-:-:S06]  /*1330*/  IMAD.U32 R207, RZ, RZ, UR11 ;  /* 0x0000000bffcf7e24 */ /* 0x000fcc000f8e00ff */
[----:B------:R-:W-:Y:S02]  /*1340*/  DFMA R100, R2, R206, R100 ;  /* 0x000000ce0264722b */ /* 0x000fe40000000064 */
[C-C-:B------:R-:W-:Y:S02]  /*1350*/  DADD R2, R80.reuse, -R68.reuse ;  /* 0x0000000050027229 */ /* 0x140fe40000000844 */
[----:B------:R-:W-:Y:S01]  /*1360*/  DADD R80, R80, R68 ;  /* 0x0000000050507229 */ /* 0x000fe20000000044 */
[----:B0-----:R-:W-:Y:S01]  /*1370*/  MOV R68, UR4 ;  /* 0x0000000400447c02 */ /* 0x001fe20008000f00 */
[----:B------:R-:W-:Y:S01]  /*1380*/  IMAD.U32 R69, RZ, RZ, UR5 ;  /* 0x00000005ff457e24 */ /* 0x000fe2000f8e00ff */
[----:B------:R-:W-:Y:S01]  /*1390*/  MOV R89, UR7 ;  /* 0x0000000700597c02 */ /* 0x000fe20008000f00 */
[----:B------:R-:W-:Y:S01]  /*13a0*/  IMAD.U32 R88, RZ, RZ, UR6 ;  /* 0x00000006ff587e24 */ /* 0x000fe2000f8e00ff */
[----:B------:R-:W0:Y:S01]  /*13b0*/  LDCU.128 UR4, c[0x3][0x730] ;  /* 0x00c0e600ff0477ac */ /* 0x000e220008000c00 */
[----:B------:R-:W-:-:S02]  /*13c0*/  DADD R108, R92, -R96 ;  /* 0x000000005c6c7229 */ /* 0x000fc40000000860 */
[----:B------:R-:W-:Y:S02]  /*13d0*/  DADD R110, R92, R96 ;  /* 0x000000005c6e7229 */ /* 0x000fe40000000060 */
[C-C-:B------:R-:W-:Y:S02]  /*13e0*/  DADD R112, R82.reuse, -R102.reuse ;  /* 0x0000000052707229 */ /* 0x140fe40000000866 */
[----:B------:R-:W-:Y:S01]  /*13f0*/  DADD R114, R82, R102 ;  /* 0x0000000052727229 */ /* 0x000fe20000000066 */
[----:B0-----:R-:W-:Y:S01]  /*1400*/  IMAD.U32 R82, RZ, RZ, UR4 ;  /* 0x00000004ff527e24 */ /* 0x001fe2000f8e00ff */
[----:B------:R-:W-:Y:S01]  /*1410*/  MOV R83, UR5 ;  /* 0x0000000500537c02 */ /* 0x000fe20008000f00 */
[----:B------:R-:W-:Y:S02]  /*1420*/  IMAD.U32 R92, RZ, RZ, UR6 ;  /* 0x00000006ff5c7e24 */ /* 0x000fe4000f8e00ff */
[----:B------:R-:W-:Y:S01]  /*1430*/  IMAD.U32 R93, RZ, RZ, UR7 ;  /* 0x00000007ff5d7e24 */ /* 0x000fe2000f8e00ff */
[----:B------:R-:W0:Y:S01]  /*1440*/  LDCU.128 UR4, c[0x3][0x40] ;  /* 0x00c00800ff0477ac */ /* 0x000e220008000c00 */
[----:B------:R-:W-:Y:S01]  /*1450*/  IMAD R247, R129, 0x70, R246 ;  /* 0x0000007081f77824 */ /* 0x000fe200078e02f6 */
[----:B0-----:R-:W-:Y:S01]  /*1460*/  MOV R96, UR4 ;  /* 0x0000000400607c02 */ /* 0x001fe20008000f00 */
[----:B------:R-:W-:Y:S01]  /*1470*/  IMAD.U32 R97, RZ, RZ, UR5 ;  /* 0x00000005ff617e24 */ /* 0x000fe2000f8e00ff */
[----:B------:R-:W-:Y:S01]  /*1480*/  MOV R103, UR7 ;  /* 0x0000000700677c02 */ /* 0x000fe20008000f00 */
[----:B------:R-:W-:Y:S01]  /*1490*/  IMAD.U32 R102, RZ, RZ, UR6 ;  /* 0x00000006ff667e24 */ /* 0x000fe2000f8e00ff */
[----:B------:R-:W0:Y:S01]  /*14a0*/  LDCU.128 UR4, c[0x3][0x740] ;  /* 0x00c0e800ff0477ac */ /* 0x000e220008000c00 */
[----:B------:R-:W-:-:S02]  /*14b0*/  DADD R128, R6, -R100 ;  /* 0x0000000006807229 */ /* 0x000fc40000000864 */
[C-C-:B------:R-:W-:Y:S02]  /*14c0*/  DADD R124, R70.reuse, -R104.reuse ;  /* 0x00000000467c7229 */ /* 0x140fe40000000868 */
[----:B------:R-:W-:Y:S02]  /*14d0*/  DADD R126, R70, R104 ;  /* 0x00000000467e7229 */ /* 0x000fe40000000068 */
[----:B------:R-:W-:Y:S01]  /*14e0*/  DADD R6, R6, R100 ;  /* 0x0000000006067229 */ /* 0x000fe20000000064 */
[----:B0-----:R-:W-:Y:S01]  /*14f0*/  IMAD.U32 R100, RZ, RZ, UR4 ;  /* 0x00000004ff647e24 */ /* 0x001fe2000f8e00ff */
[----:B------:R-:W-:Y:S01]  /*1500*/  MOV R101, UR5 ;  /* 0x0000000500657c02 */ /* 0x000fe20008000f00 */
[----:B------:R-:W-:Y:S02]  /*1510*/  IMAD.U32 R104, RZ, RZ, UR6 ;  /* 0x00000006ff687e24 */ /* 0x000fe4000f8e00ff */
[----:B------:R-:W-:Y:S01]  /*1520*/  IMAD.U32 R105, RZ, RZ, UR7 ;  /* 0x00000007ff697e24 */ /* 0x000fe2000f8e00ff */
[----:B------:R-:W0:Y:S01]  /*1530*/  LDCU.128 UR4, c[0x3][0x50] ;  /* 0x00c00a00ff0477ac */ /* 0x000e220008000c00 */
[----:B------:R-:W-:Y:S01]  /*1540*/  IMAD.MOV R0, RZ, RZ, -R0 ;  /* 0x000000ffff007224 */ /* 0x000fe200078e0a00 */
[----:B------:R-:W-:-:S02]  /*1550*/  DADD R132, R4, -R72 ;  /* 0x0000000004847229 */ /* 0x000fc40000000848 */
[----:B------:R-:W-:Y:S02]  /*1560*/  DADD R4, R4, R72 ;  /* 0x0000000004047229 */ /* 0x000fe40000000048 */
[----:B------:R-:W-:-:S05]  /*1570*/  PRMT R0, R0, 0x7710, RZ ;  /* 0x0000771000007816 */ /* 0x000fca00000000ff */
[----:B------:R-:W-:Y:S01]  /*1580*/  IMAD.IADD R0, R0, 0x1, R131 ;  /* 0x0000000100007824 */ /* 0x000fe200078e0283 */
[----:B0-----:R-:W-:Y:S01]  /*1590*/  MOV R70, UR4 ;  /* 0x0000000400467c02 */ /* 0x001fe20008000f00 */
[----:B------:R-:W-:Y:S01]  /*15a0*/  IMAD.U32 R71, RZ, RZ, UR5 ;  /* 0x00000005ff477e24 */ /* 0x000fe2000f8e00ff */
[----:B------:R-:W-:Y:S01]  /*15b0*/  MOV R73, UR7 ;  /* 0x0000000700497c02 */ /* 0x000fe20008000f00 */
[----:B------:R-:W-:Y:S01]  /*15c0*/  IMAD.U32 R72, RZ, RZ, UR6 ;  /* 0x00000006ff487e24 */ /* 0x000fe2000f8e00ff */
[----:B------:R-:W0:Y:S01]  /*15d0*/  LDCU.128 UR4, c[0x3][0x750] ;  /* 0x00c0ea00ff0477ac */ /* 0x000e220008000c00 */
[----:B------:R-:W-:Y:S01]  /*15e0*/  LOP3.LUT R0, R0, 0xffff, RZ, 0xc0, !PT ;  /* 0x0000ffff00007812 */ /* 0x000fe200078ec0ff */
[----:B------:R-:W-:Y:S01]  /*15f0*/  BAR.SYNC.DEFER_BLOCKING 0x0 ;  /* 0x0000000000007b1d */ /* 0x000fe20000010000 */
[----:B------:R-:W-:-:S03]  /*1600*/  ISETP.GT.U32.AND P2, PT, R131, 0x8b, PT ;  /* 0x0000008b8300780c */ /* 0x000fc60003f44070 */
[----:B------:R-:W-:Y:S02]  /*1610*/  IMAD R247, R0, 0x8, R247 ;  /* 0x0000000800f77824 */ /* 0x000fe400078e02f7 */
[----:B------:R-:W-:Y:S01]  /*1620*/  BSSY.RECONVERGENT B0, `(.L_x_188) ;  /* 0x000009e000007945 */ /* 0x000fe20003800200 */
[----:B------:R-:W-:Y:S02]  /*1630*/  ISETP.GT.U32.AND P1, PT, R131, 0xc3, PT ;  /* 0x000000c38300780c */ /* 0x000fe40003f24070 */
[----:B------:R0:W-:Y:S04]  /*1640*/  STS.64 [R247], R80 ;  /* 0x00000050f7007388 */ /* 0x0001e80000000a00 */
[----:B------:R1:W-:Y:S04]  /*1650*/  STS.64 [R247+0x4980], R84 ;  /* 0x00498054f7007388 */ /* 0x0003e80000000a00 */
[----:B------:R2:W-:Y:S04]  /*1660*/  STS.64 [R247+0x4fa0], R2 ;  /* 0x004fa002f7007388 */ /* 0x0005e80000000a00 */
[----:B------:R2:W-:Y:S01]  /*1670*/  STS.64 [R247+0x620], R106 ;  /* 0x0006206af7007388 */ /* 0x0005e20000000a00 */
[----:B0-----:R-:W-:-:S02]  /*1680*/  IMAD.U32 R80, RZ, RZ, UR4 ;  /* 0x00000004ff507e24 */ /* 0x001fc4000f8e00ff */
[----:B------:R-:W-:Y:S01]  /*1690*/  IMAD.U32 R81, RZ, RZ, UR5 ;  /* 0x00000005ff517e24 */ /* 0x000fe2000f8e00ff */
[----:B-1----:R-:W-:Y:S01]  /*16a0*/  MOV R84, UR6 ;  /* 0x0000000600547c02 */ /* 0x002fe20008000f00 */
[----:B------:R-:W-:Y:S01]  /*16b0*/  IMAD.U32 R85, RZ, RZ, UR7 ;  /* 0x00000007ff557e24 */ /* 0x000fe2000f8e00ff */
[----:B------:R2:W-:Y:S01]  /*16c0*/  STS.64 [R247+0x4360], R108 ;  /* 0x0043606cf7007388 */ /* 0x0005e20000000a00 */
[----:B------:R-:W0:Y:S03]  /*16d0*/  LDCU.128 UR4, c[0x3][0x60] ;  /* 0x00c00c00ff0477ac */ /* 0x000e260008000c00 */
        /* <DEDUP_REMOVED lines=11> */
[----:B------:R-:W-:-:S07]  /*1790*/  IMAD.MOV.U32 R0, RZ, RZ, R131 ;  /* 0x000000ffff007224 */ /* 0x000fce00078e0083 */
.L_x_190:
        /* <DEDUP_REMOVED lines=8> */
[----:B------:R-:W-:-:S03]  /*1820*/  IMAD R130, R5, 0x620, R246 ;  /* 0x0000062005827824 */ /* 0x000fc600078e02f6 */
        /* <DEDUP_REMOVED lines=14> */
[----:B------:R-:W-:Y:S01]  /*1910*/  LDS.64 R110, [R130+0x1c0] ;  /* 0x0001c000826e7984 */ /* 0x000fe20000000a00 */
        /* <DEDUP_REMOVED lines=19> */
[----:B------:R-:W-:-:S02]  /*1a50*/  DFMA R132, R128, R38, RZ ;  /* 0x000000268084722b */ /* 0x000fc400000000ff */
[C---:B------:R-:W-:Y:S02]  /*1a60*/  DFMA R134, R128.reuse, R46, RZ ;  /* 0x0000002e8086722b */ /* 0x040fe400000000ff */
[C---:B------:R-:W-:Y:S02]  /*1a70*/  DFMA R136, R128.reuse, R42, RZ ;  /* 0x0000002a8088722b */ /* 0x040fe400000000ff */
[C---:B------:R-:W-:Y:S02]  /*1a80*/  DFMA R138, R128.reuse, R52, RZ ;  /* 0x00000034808a722b */ /* 0x040fe400000000ff */
[C---:B------:R-:W-:Y:S02]  /*1a90*/  DFMA R140, R128.reuse, R48, RZ ;  /* 0x00000030808c722b */ /* 0x040fe400000000ff */
[C---:B------:R-:W-:Y:S02]  /*1aa0*/  DFMA R222, R128.reuse, R54, RZ ;  /* 0x0000003680de722b */ /* 0x040fe400000000ff */
[----:B------:R-:W-:-:S02]  /*1ab0*/  DFMA R224, R128, R56, RZ ;  /* 0x0000003880e0722b */ /* 0x000fc400000000ff */
[----:B--2---:R-:W-:Y:S02]  /*1ac0*/  DADD R112, R216, R106 ;  /* 0x00000000d8707229 */ /* 0x004fe4000000006a */
[C---:B------:R-:W-:Y:S02]  /*1ad0*/  DFMA R128, R210.reuse, R40, R132 ;  /* 0x00000028d280722b */ /* 0x040fe40000000084 */
[C---:B------:R-:W-:Y:S02]  /*1ae0*/  DFMA R132, R210.reuse, R58, R134 ;  /* 0x0000003ad284722b */ /* 0x040fe40000000086 */
[----:B------:R-:W-:Y:S02]  /*1af0*/  DFMA R134, R210, R44, R136 ;  /* 0x0000002cd286722b */ /* 0x000fe40000000088 */
[----:B------:R-:W-:Y:S02]  /*1b00*/  DADD R216, R216, -R106 ;  /* 0x00000000d8d87229 */ /* 0x000fe4000000086a */
        /* <DEDUP_REMOVED lines=11> */
[----:B---3--:R-:W-:Y:S02]  /*1bc0*/  DADD R112, R214, R212 ;  /* 0x00000000d6707229 */ /* 0x008fe400000000d4 */
        /* <DEDUP_REMOVED lines=38> */
[C-C-:B------:R-:W-:Y:S02]  /*1e30*/  DADD R2, R126.reuse, -R128.reuse ;  /* 0x000000007e027229 */ /* 0x140fe40000000880 */
[----:B------:R-:W-:Y:S02]  /*1e40*/  DADD R126, R126, R128 ;  /* 0x000000007e7e7229 */ /* 0x000fe40000000080 */
[----:B------:R-:W-:Y:S02]  /*1e50*/  DADD R110, R124, -R132 ;  /* 0x000000007c6e7229 */ /* 0x000fe40000000884 */
[----:B------:R-:W-:Y:S01]  /*1e60*/  DADD R112, R114, -R134 ;  /* 0x0000000072707229 */ /* 0x000fe20000000886 */
[----:B------:R0:W-:Y:S01]  /*1e70*/  STS.64 [R130+0x5b0], R2 ;  /* 0x0005b00282007388 */ /* 0x0001e20000000a00 */
[----:B------:R-:W-:-:S02]  /*1e80*/  DADD R128, R108, -R136 ;  /* 0x000000006c807229 */ /* 0x000fc40000000888 */
[----:B------:R-:W-:Y:S01]  /*1e90*/  DADD R124, R124, R132 ;  /* 0x000000007c7c7229 */ /* 0x000fe20000000084 */
[----:B------:R0:W-:Y:S01]  /*1ea0*/  STS.64 [R130], R126 ;  /* 0x0000007e82007388 */ /* 0x0001e20000000a00 */
[----:B------:R-:W-:Y:S02]  /*1eb0*/  DADD R114, R114, R134 ;  /* 0x0000000072727229 */ /* 0x000fe40000000086 */
[----:B------:R-:W-:Y:S01]  /*1ec0*/  DADD R108, R108, R136 ;  /* 0x000000006c6c7229 */ /* 0x000fe20000000088 */
        /* <DEDUP_REMOVED lines=19> */
.L_x_189:
[----:B------:R-:W-:Y:S05]  /*2000*/  BSYNC.RECONVERGENT B0 ;  /* 0x0000000000007941 */ /* 0x000fea0003800200 */
.L_x_188:
        /* <DEDUP_REMOVED lines=19> */
[----:B-1----:R-:W-:Y:S05]  /*2140*/  @P1 BRA `(.L_x_192) ;  /* 0x0000001c00c81947 */ /* 0x002fea0003800000 */
[----:B0-2---:R-:W-:-:S07]  /*2150*/  IMAD.MOV.U32 R2, RZ, RZ, R131 ;  /* 0x000000ffff027224 */ /* 0x005fce00078e0083 */
.L_x_193:
[----:B-1----:R-:W-:Y:S02]  /*2160*/  LOP3.LUT R0, R2, 0xfe, RZ, 0xc0, !PT ;  /* 0x000000fe02007812 */ /* 0x002fe400078ec0ff */
[----:B------:R-:W-:Y:S02]  /*2170*/  CS2R R138, SRZ ;  /* 0x00000000008a7805 */ /* 0x000fe4000001ff00 */
[----:B------:R-:W-:Y:S02]  /*2180*/  MOV.SPILL R44, UR75 ;  /* 0x0000004b002c7c02 */ /* 0x000fe40009000f00 */
[----:B------:R-:W-:Y:S02]  /*2190*/  CS2R R140, SRZ ;  /* 0x00000000008c7805 */ /* 0x000fe4000001ff00 */
[----:B------:R-:W-:Y:S02]  /*21a0*/  SHF.R.U32.HI R0, RZ, 0x1, R0 ;  /* 0x00000001ff007819 */ /* 0x000fe40000011600 */
[----:B------:R-:W-:Y:S01]  /*21b0*/  MOV.SPILL R45, UR74 ;  /* 0x0000004a002d7c02 */ /* 0x000fe20009000f00 */
[----:B------:R-:W0:Y:S01]  /*21c0*/  LDCU.64 UR74, c[0x3][0x7c8] ;  /* 0x00c0f900ff4a77ac */ /* 0x000e220008000a00 */
[----:B------:R-:W-:-:S02]  /*21d0*/  PRMT R0, R0, 0x9910, RZ ;  /* 0x0000991000007816 */ /* 0x000fc400000000ff */
[----:B------:R-:W-:Y:S01]  /*21e0*/  MOV.SPILL R43, UR22 ;  /* 0x00000016002b7c02 */ /* 0x000fe20009000f00 */
[----:B------:R-:W-:Y:S01]  /*21f0*/  UMOV UR22, 0xc40e ;  /* 0x0000c40e00167882 */ /* 0x000fe20000000000 */
[----:B------:R-:W-:Y:S01]  /*2200*/  MOV.SPILL R42, UR23 ;  /* 0x00000017002a7c02 */ /* 0x000fe20009000f00 */
[----:B------:R-:W-:Y:S01]  /*2210*/  IMAD R0, R0, 0x93, RZ ;  /* 0x0000009300007824 */ /* 0x000fe200078e02ff */
[----:B------:R-:W-:Y:S02]  /*2220*/  MOV.SPILL R3, UR59 ;  /* 0x0000003b00037c02 */ /* 0x000fe40009000f00 */
[----:B------:R-:W-:Y:S02]  /*2230*/  MOV.SPILL R6, UR58 ;  /* 0x0000003a00067c02 */ /* 0x000fe40009000f00 */
[----:B------:R-:W-:Y:S02]  /*2240*/  LOP3.LUT R0, R0, 0xffff, RZ, 0xc0, !PT ;  /* 0x0000ffff00007812 */ /* 0x000fe400078ec0ff */
[----:B------:R-:W-:-:S02]  /*2250*/  MOV.SPILL R7, UR27 ;  /* 0x0000001b00077c02 */ /* 0x000fc40009000f00 */
[----:B------:R-:W-:Y:S02]  /*2260*/  SHF.R.U32.HI R0, RZ, 0xa, R0 ;  /* 0x0000000aff007819 */ /* 0x000fe40000011600 */
[----:B------:R-:W-:Y:S02]  /*2270*/  MOV.SPILL R8, UR26 ;  /* 0x0000001a00087c02 */ /* 0x000fe40009000f00 */
[----:B------:R-:W-:Y:S02]  /*2280*/  CS2R R110, SRZ ;  /* 0x00000000006e7805 */ /* 0x000fe4000001ff00 */
[----:B------:R-:W-:Y:S02]  /*2290*/  PRMT R4, R0, 0x9910, RZ ;  /* 0x0000991000047816 */ /* 0x000fe400000000ff */
[----:B------:R-:W-:Y:S02]  /*22a0*/  CS2R R130, SRZ ;  /* 0x0000000000827805 */ /* 0x000fe4000001ff00 */
[----:B0-----:R-:W-:Y:S01]  /*22b0*/  MOV R55, UR75 ;  /* 0x0000004b00377c02 */ /* 0x001fe20008000f00 */
[----:B------:R-:W0:Y:S01]  /*22c0*/  LDCU UR75, c[0x0][0x380] ;  /* 0x00007000ff4b77ac */ /* 0x000e220008000800 */
[----:B------:R-:W-:Y:S01]  /*22d0*/  CS2R R134, SRZ ;  /* 0x0000000000867805 */ /* 0x000fe2000001ff00 */
[----:B------:R-:W-:Y:S01]  /*22e0*/  IMAD R4, R4, 0xe, RZ ;  /* 0x0000000e04047824 */ /* 0x000fe200078e02ff */
[----:B------:R-:W-:-:S02]  /*22f0*/  CS2R R126, SRZ ;  /* 0x00000000007e7805 */ /* 0x000fc4000001ff00 */
[----:B------:R-:W-:Y:S02]  /*2300*/  CS2R R124, SRZ ;  /* 0x00000000007c7805 */ /* 0x000fe4000001ff00 */
[----:B------:R-:W-:Y:S01]  /*2310*/  CS2R R128, SRZ ;  /* 0x0000000000807805 */ /* 0x000fe2000001ff00 */
[----:B------:R-:W-:Y:S01]  /*2320*/  IMAD.MOV R4, RZ, RZ, -R4 ;  /* 0x000000ffff047224 */ /* 0x000fe200078e0a04 */
[----:B------:R-:W-:Y:S02]  /*2330*/  CS2R R108, SRZ ;  /* 0x00000000006c7805 */ /* 0x000fe4000001ff00 */
[----:B------:R-:W-:Y:S02]  /*2340*/  CS2R R136, SRZ ;  /* 0x0000000000887805 */ /* 0x000fe4000001ff00 */
[----:B------:R-:W-:Y:S02]  /*2350*/  CS2R R114, SRZ ;  /* 0x0000000000727805 */ /* 0x000fe4000001ff00 */
[----:B------:R-:W-:-:S02]  /*2360*/  CS2R R132, SRZ ;  /* 0x0000000000847805 */ /* 0x000fc4000001ff00 */
[----:B------:R-:W-:Y:S02]  /*2370*/  PRMT R5, R4, 0x7710, RZ ;  /* 0x0000771004057816 */ /* 0x000fe400000000ff */
[----:B------:R-:W-:Y:S02]  /*2380*/  CS2R R112, SRZ ;  /* 0x0000000000707805 */ /* 0x000fe4000001ff00 */
[----:B------:R-:W-:Y:S01]  /*2390*/  CS2R R106, SRZ ;  /* 0x00000000006a7805 */ /* 0x000fe2000001ff00 */
[----:B------:R-:W-:Y:S01]  /*23a0*/  IMAD.U32 R54, RZ, RZ, UR74 ;  /* 0x0000004aff367e24 */ /* 0x000fe2000f8e00ff */
[----:B------:R-:W-:Y:S01]  /*23b0*/  MOV.SPILL R196, UR55 ;  /* 0x0000003700c47c02 */ /* 0x000fe20009000f00 */
[----:B------:R-:W-:Y:S01]  /*23c0*/  IMAD.IADD R4, R5, 0x1, R2 ;  /* 0x0000000105047824 */ /* 0x000fe200078e0202 */
[----:B------:R-:W-:-:S04]  /*23d0*/  MOV.SPILL R9, UR54 ;  /* 0x0000003600097c02 */ /* 0x000fc80009000f00 */
[----:B------:R-:W-:-:S04]  /*23e0*/  LOP3.LUT R23, R4, 0xff, RZ, 0xc0, !PT ;  /* 0x000000ff04177812 */ /* 0x000fc800078ec0ff */
[----:B------:R-:W-:-:S05]  /*23f0*/  PRMT R4, R23, 0x5410, R0 ;  /* 0x0000541017047816 */ /* 0x000fca0000000000 */
[----:B------:R-:W-:Y:S01]  /*2400*/  IDP.2A.LO.U16.U8 R21, R4, UR22, RZ ;  /* 0x0000001604157c26 */ /* 0x000fe200080010ff */
[----:B------:R-:W-:Y:S01]  /*2410*/  R2UR UR58, R68 ;  /* 0x00000000443a72ca */ /* 0x000fe200000e0000 */
[----:B------:R-:W1:Y:S01]  /*2420*/  @!P0 LDC.64 R4, c[0x0][0x388] ;  /* 0x0000e200ff048b82 */ /* 0x000e620000000a00 */
[----:B------:R-:W-:Y:S01]  /*2430*/  R2UR UR59, R69 ;  /* 0x00000000453b72ca */ /* 0x000fe200000e0000 */
[----:B------:R-:W-:Y:S01]  /*2440*/  @!P0 IMAD R11, R248, 0xab8, R21 ;  /* 0x00000ab8f80b8824 */ /* 0x000fe200078e0215 */
[----:B------:R-:W2:Y:S03]  /*2450*/  LDCU.64 UR22, c[0x3][0x28] ;  /* 0x00c00500ff1677ac */ /* 0x000ea60008000a00 */
[----:B-1----:R-:W-:-:S05]  /*2460*/  @!P0 IMAD.WIDE R4, R11, 0x8, R4 ;  /* 0x000000080b048825 */ /* 0x002fca00078e0204 */
[----:B------:R-:W5:Y:S04]  /*2470*/  @!P0 LDG.E.64.CONSTANT R138, desc[UR76][R4.64] ;  /* 0x0000004c048a8981 */ /* 0x000f68000c1e9b00 */
[----:B------:R1:W5:Y:S01]  /*2480*/  @!P0 LDG.E.64.CONSTANT R140, desc[UR76][R4.64+0x68] ;  /* 0x0000684c048c8981 */ /* 0x000362000c1e9b00 */
[----:B0-----:R-:W-:Y:S01]  /*2490*/  ISETP.GE.AND P0, PT, R248, UR75, PT ;  /* 0x0000004bf8007c0c */ /* 0x001fe2000bf06270 */
[----:B------:R-:W-:Y:S01]  /*24a0*/  IMAD.U32 R31, RZ, RZ, UR59 ;  /* 0x0000003bff1f7e24 */ /* 0x000fe2000f8e00ff */
[----:B------:R-:W-:Y:S02]  /*24b0*/  MOV R30, UR58 ;  /* 0x0000003a001e7c02 */ /* 0x000fe40008000f00 */
[----:B------:R-:W-:Y:S02]  /*24c0*/  R2UR UR74, R66 ;  /* 0x00000000424a72ca */ /* 0x000fe400000e0000 */
[----:B------:R-:W-:-:S02]  /*24d0*/  R2UR UR75, R67 ;  /* 0x00000000434b72ca */ /* 0x000fc400000e0000 */
[----:B------:R-:W-:Y:S02]  /*24e0*/  R2UR UR26, R72 ;  /* 0x00000000481a72ca */ /* 0x000fe400000e0000 */
[----:B------:R-:W-:Y:S02]  /*24f0*/  R2UR UR27, R73 ;  /* 0x00000000491b72ca */ /* 0x000fe400000e0000 */
[----:B------:R-:W-:Y:S01]  /*2500*/  R2UR UR54, R70 ;  /* 0x00000000463672ca */ /* 0x000fe200000e0000 */
[----:B------:R-:W0:Y:S01]  /*2510*/  @!P0 LDC.64 R10, c[0x0][0x388] ;  /* 0x0000e200ff0a8b82 */ /* 0x000e220000000a00 */
[C-C-:B------:R-:W-:Y:S01]  /*2520*/  @!P0 IMAD R15, R248.reuse, 0xab8, R21.reuse ;  /* 0x00000ab8f80f8824 */ /* 0x140fe200078e0215 */
[----:B------:R-:W-:Y:S01]  /*2530*/  R2UR UR55, R71 ;  /* 0x00000000473772ca */ /* 0x000fe200000e0000 */
[----:B------:R-:W-:-:S05]  /*2540*/  @!P0 IMAD R17, R248, 0xab8, R21 ;  /* 0x00000ab8f8118824 */ /* 0x000fca00078e0215 */
[----:B------:R-:W3:Y:S08]  /*2550*/  @!P0 LDC.64 R12, c[0x0][0x388] ;  /* 0x0000e200ff0c8b82 */ /* 0x000ef00000000a00 */
[----:B-1----:R-:W1:Y:S01]  /*2560*/  @!P0 LDC.64 R4, c[0x0][0x388] ;  /* 0x0000e200ff048b82 */ /* 0x002e620000000a00 */
[----:B0-----:R-:W-:-:S07]  /*2570*/  @!P0 IMAD.WIDE R10, R15, 0x8, R10 ;  /* 0x000000080f0a8825 */ /* 0x001fce00078e020a */
[----:B------:R-:W0:Y:S01]  /*2580*/  @!P0 LDC.64 R18, c[0x0][0x388] ;  /* 0x0000e200ff128b82 */ /* 0x000e220000000a00 */
[----:B------:R-:W5:Y:S01]  /*2590*/  @!P0 LDG.E.64.CONSTANT R110, desc[UR76][R10.64+0x60] ;  /* 0x0000604c0a6e8981 */ /* 0x000f62000c1e9b00 */
[----:B---3--:R-:W-:-:S06]  /*25a0*/  @!P0 IMAD.WIDE R12, R17, 0x8, R12 ;  /* 0x00000008110c8825 */ /* 0x008fcc00078e020c */
[----:B------:R-:W3:Y:S01]  /*25b0*/  @!P0 LDC.64 R14, c[0x0][0x388] ;  /* 0x0000e200ff0e8b82 */ /* 0x000ee20000000a00 */
[----:B------:R4:W5:Y:S04]  /*25c0*/  @!P0 LDG.E.64.CONSTANT R130, desc[UR76][R10.64+0x8] ;  /* 0x0000084c0a828981 */ /* 0x000968000c1e9b00 */
[----:B------:R-:W5:Y:S04]  /*25d0*/  @!P0 LDG.E.64.CONSTANT R134, desc[UR76][R12.64+0x58] ;  /* 0x0000584c0c868981 */ /* 0x000f68000c1e9b00 */
[----:B------:R2:W5:Y:S01]  /*25e0*/  @!P0 LDG.E.64.CONSTANT R126, desc[UR76][R12.64+0x10] ;  /* 0x0000104c0c7e8981 */ /* 0x000562000c1e9b00 */
[----:B----4-:R-:W-:-:S02]  /*25f0*/  @!P0 IMAD R11, R248, 0xab8, R21 ;  /* 0x00000ab8f80b8824 */ /* 0x010fc400078e0215 */
[----:B---3--:R-:W-:Y:S02]  /*2600*/  @!P0 IMAD.WIDE R14, R17, 0x8, R14 ;  /* 0x00000008110e8825 */ /* 0x008fe400078e020e */
[----:B------:R-:W3:Y:S03]  /*2610*/  @!P0 LDC.64 R16, c[0x0][0x388] ;  /* 0x0000e200ff108b82 */ /* 0x000ee60000000a00 */
[----:B------:R-:W4:Y:S01]  /*2620*/  @!P0 LDG.E.64.CONSTANT R124, desc[UR76][R14.64+0x50] ;  /* 0x0000504c0e7c8981 */ /* 0x000f22000c1e9b00 */
[----:B-1----:R-:W-:-:S03]  /*2630*/  @!P0 IMAD.WIDE R4, R11, 0x8, R4 ;  /* 0x000000080b048825 */ /* 0x002fc600078e0204 */
[----:B------:R-:W4:Y:S04]  /*2640*/  @!P0 LDG.E.64.CONSTANT R128, desc[UR76][R14.64+0x18] ;  /* 0x0000184c0e808981 */ /* 0x000f28000c1e9b00 */
[----:B------:R-:W4:Y:S01]  /*2650*/  @!P0 LDG.E.64.CONSTANT R108, desc[UR76][R4.64+0x48] ;  /* 0x0000484c046c8981 */ /* 0x000f22000c1e9b00 */
[----:B------:R-:W-:-:S03]  /*2660*/  @!P0 IMAD R21, R248, 0xab8, R21 ;  /* 0x00000ab8f8158824 */ /* 0x000fc600078e0215 */
[----:B------:R1:W4:Y:S01]  /*2670*/  @!P0 LDG.E.64.CONSTANT R136, desc[UR76][R4.64+0x20] ;  /* 0x0000204c04888981 */ /* 0x000322000c1e9b00 */
[----:B---3--:R-:W-:-:S05]  /*2680*/  @!P0 IMAD.WIDE R10, R11, 0x8, R16 ;  /* 0x000000080b0a8825 */ /* 0x008fca00078e0210 */
[----:B------:R-:W3:Y:S01]  /*2690*/  @!P0 LDG.E.64.CONSTANT R114, desc[UR76][R10.64+0x40] ;  /* 0x0000404c0a728981 */ /* 0x000ee2000c1e9b00 */
[----:B0-----:R-:W-:-:S03]  /*26a0*/  @!P0 IMAD.WIDE R20, R21, 0x8, R18 ;  /* 0x0000000815148825 */ /* 0x001fc600078e0212 */
[----:B------:R-:W3:Y:S04]  /*26b0*/  @!P0 LDG.E.64.CONSTANT R132, desc[UR76][R10.64+0x28] ;  /* 0x0000284c0a848981 */ /* 0x000ee8000c1e9b00 */
[----:B------:R-:W3:Y:S01]  /*26c0*/  @!P0 LDG.E.64.CONSTANT R112, desc[UR76][R20.64+0x38] ;  /* 0x0000384c14708981 */ /* 0x000ee2000c1e9b00 */
[----:B--2---:R-:W-:-:S03]  /*26d0*/  LOP3.LUT R13, R0, 0xffff, RZ, 0xc0, !PT ;  /* 0x0000ffff000d7812 */ /* 0x004fc600078ec0ff */
[----:B------:R0:W2:Y:S01]  /*26e0*/  @!P0 LDG.E.64.CONSTANT R106, desc[UR76][R20.64+0x30] ;  /* 0x0000304c146a8981 */ /* 0x0000a2000c1e9b00 */
[----:B------:R-:W-:Y:S01]  /*26f0*/  R2UR UR58, R76 ;  /* 0x000000004c3a72ca */ /* 0x000fe200000e0000 */
[----:B------:R-:W-:Y:S01]  /*2700*/  IMAD R0, R13, 0x620, R246 ;  /* 0x000006200d007824 */ /* 0x000fe200078e02f6 */
[----:B------:R-:W-:Y:S01]  /*2710*/  R2UR UR59, R77 ;  /* 0x000000004d3b72ca */ /* 0x000fe200000e0000 */
[----:B------:R-:W-:Y:S01]  /*2720*/  IMAD.U32 R29, RZ, RZ, UR61 ;  /* 0x0000003dff1d7e24 */ /* 0x000fe2000f8e00ff */
[----:B-1----:R-:W-:Y:S01]  /*2730*/  MOV.SPILL R4, UR77 ;  /* 0x0000004d00047c02 */ /* 0x002fe20009000f00 */
[----:B------:R-:W-:Y:S01]  /*2740*/  IMAD R0, R23, 0x70, R0 ;  /* 0x0000007017007824 */ /* 0x000fe200078e0200 */
[----:B------:R-:W-:Y:S01]  /*2750*/  MOV.SPILL R5, UR76 ;  /* 0x0000004c00057c02 */ /* 0x000fe20009000f00 */
[----:B------:R-:W-:Y:S01]  /*2760*/  IMAD.U32 R32, RZ, RZ, UR12 ;  /* 0x0000000cff207e24 */ /* 0x000fe2000f8e00ff */
[----:B------:R-:W-:Y:S01]  /*2770*/  R2UR UR76, R74 ;  /* 0x000000004a4c72ca */ /* 0x000fe200000e0000 */
[----:B0-----:R-:W-:Y:S01]  /*2780*/  IMAD.U32 R20, RZ, RZ, UR28 ;  /* 0x0000001cff147e24 */ /* 0x001fe2000f8e00ff */
[----:B------:R-:W-:Y:S01]  /*2790*/  LDS.128 R12, [R0] ;  /* 0x00000000000c7984 */ /* 0x000fe20000000c00 */
[----:B------:R-:W-:Y:S01]  /*27a0*/  R2UR UR77, R75 ;  /* 0x000000004b4d72ca */ /* 0x000fe200000e0000 */
[----:B------:R-:W-:Y:S01]  /*27b0*/  IMAD.U32 R22, RZ, RZ, UR30 ;  /* 0x0000001eff167e24 */ /* 0x000fe2000f8e00ff */
[----:B------:R-:W-:Y:S01]  /*27c0*/  MOV R21, UR29 ;  /* 0x0000001d00157c02 */ /* 0x000fe20008000f00 */
[----:B------:R-:W0:Y:S01]  /*27d0*/  LDS.128 R16, [R0+0x40] ;  /* 0x0000400000107984 */ /* 0x000e220000000c00 */
[----:B------:R-:W-:Y:S01]  /*27e0*/  IMAD.U32 R38, RZ, RZ, UR58 ;  /* 0x0000003aff267e24 */ /* 0x000fe2000f8e00ff */
[----:B------:R-:W-:Y:S01]  /*27f0*/  MOV R28, UR60 ;  /* 0x0000003c001c7c02 */ /* 0x000fe20008000f00 */
[----:B------:R-:W-:Y:S01]  /*2800*/  IMAD.U32 R39, RZ, RZ, UR59 ;  /* 0x0000003bff277e24 */ /* 0x000fe2000f8e00ff */
[----:B------:R-:W-:Y:S01]  /*2810*/  LDS.128 R116, [R0+0x10] ;  /* 0x0000100000747984 */ /* 0x000fe20000000c00 */
[----:B------:R-:W1:Y:S01]  /*2820*/  LDCU.64 UR58, c[0x3][0x778] ;  /* 0x00c0ef00ff3a77ac */ /* 0x000e620008000a00 */
[----:B------:R-:W-:Y:S01]  /*2830*/  MOV R33, UR13 ;  /* 0x0000000d00217c02 */ /* 0x000fe20008000f00 */
[----:B------:R-:W-:Y:S01]  /*2840*/  IMAD.U32 R23, RZ, RZ, UR31 ;  /* 0x0000001fff177e24 */ /* 0x000fe2000f8e00ff */
[----:B------:R-:W0:Y:S01]  /*2850*/  LDS.128 R120, [R0+0x30] ;  /* 0x0000300000787984 */ /* 0x000e220000000c00 */
        /* <DEDUP_REMOVED lines=14> */
[----:B-1----:R-:W-:Y:S01]  /*2940*/  MOV R52, UR58 ;  /* 0x0000003a00347c02 */ /* 0x002fe20008000f00 */
        /* <DEDUP_REMOVED lines=16> */
[C-C-:B0-----:R-:W-:Y:S01]  /*2a50*/  DADD R180, R12.reuse, R18.reuse ;  /* 0x000000000cb47229 */ /* 0x141fe20000000012 */
[----:B------:R-:W-:Y:S01]  /*2a60*/  IMAD.U32 R145, RZ, RZ, UR47 ;  /* 0x0000002fff917e24 */ /* 0x000fe2000f8e00ff */
[----:B------:R-:W-:Y:S01]  /*2a70*/  DADD R142, R12, -R18 ;  /* 0x000000000c8e7229 */ /* 0x000fe20000000812 */
[----:B------:R-:W-:Y:S01]  /*2a80*/  IMAD.U32 R151, RZ, RZ, UR69 ;  /* 0x00000045ff977e24 */ /* 0x000fe2000f8e00ff */
[C-C-:B------:R-:W-:Y:S01]  /*2a90*/  DADD R40, R14.reuse, R16.reuse ;  /* 0x000000000e287229 */ /* 0x140fe20000000010 */
[----:B------:R-:W-:Y:S01]  /*2aa0*/  IMAD.U32 R18, RZ, RZ, UR22 ;  /* 0x00000016ff127e24 */ /* 0x000fe2000f8e00ff */
[----:B------:R-:W-:Y:S01]  /*2ab0*/  DADD R194, R14, -R16 ;  /* 0x000000000ec27229 */ /* 0x000fe20000000810 */
[----:B------:R-:W-:Y:S01]  /*2ac0*/  IMAD.U32 R19, RZ, RZ, UR23 ;  /* 0x00000017ff137e24 */ /* 0x000fe2000f8e00ff */
[----:B------:R-:W0:Y:S01]  /*2ad0*/  LDCU.64 UR22, c[0x3][0x78] ;  /* 0x00c00f00ff1677ac */ /* 0x000e220008000a00 */
        /* <DEDUP_REMOVED lines=8> */
[----:B------:R-:W1:Y:S01]  /*2b60*/  LDCU.64 UR74, c[0x3][0x728] ;  /* 0x00c0e500ff4a77ac */ /* 0x000e620008000a00 */
[C-C-:B------:R-:W-:Y:S01]  /*2b70*/  DADD R152, R116.reuse, R122.reuse ;  /* 0x0000000074987229 */ /* 0x140fe2000000007a */
[----:B------:R-:W-:Y:S01]  /*2b80*/  R2UR UR54, R84 ;  /* 0x00000000543672ca */ /* 0x000fe200000e0000 */
[----:B------:R-:W-:Y:S01]  /*2b90*/  DADD R166, R116, -R122 ;  /* 0x0000000074a67229 */ /* 0x000fe2000000087a */
[----:B------:R-:W-:Y:S01]  /*2ba0*/  R2UR UR55, R85 ;  /* 0x00000000553772ca */ /* 0x000fe200000e0000 */
[----:B------:R-:W-:Y:S01]  /*2bb0*/  IMAD.U32 R123, RZ, RZ, UR59 ;  /* 0x0000003bff7b7e24 */ /* 0x000fe2000f8e00ff */
[----:B------:R-:W-:Y:S01]  /*2bc0*/  MOV R122, UR58 ;  /* 0x0000003a007a7c02 */ /* 0x000fe20008000f00 */
[C---:B------:R-:W-:Y:S01]  /*2bd0*/  DFMA R226, R180.reuse, R10, RZ ;  /* 0x0000000ab4e2722b */ /* 0x040fe200000000ff */
[----:B------:R-:W-:Y:S01]  /*2be0*/  R2UR UR58, R96 ;  /* 0x00000000603a72ca */ /* 0x000fe200000e0000 */
[----:B0-----:R-:W-:Y:S01]  /*2bf0*/  IMAD.U32 R25, RZ, RZ, UR23 ;  /* 0x00000017ff197e24 */ /* 0x001fe2000f8e00ff */
[----:B------:R-:W-:Y:S01]  /*2c00*/  MOV R24, UR22 ;  /* 0x0000001600187c02 */ /* 0x000fe20008000f00 */
[----:B------:R-:W0:Y:S01]  /*2c10*/  LDCU.64 UR22, c[0x3][0xc8] ;  /* 0x00c01900ff1677ac */ /* 0x000e220008000a00 */
[----:B------:R-:W-:Y:S01]  /*2c20*/  R2UR UR59, R97 ;  /* 0x00000000613b72ca */ /* 0x000fe200000e0000 */
[C---:B------:R-:W-:Y:S01]  /*2c30*/  DFMA R228, R180.reuse, R18, RZ ;  /* 0x00000012b4e4722b */ /* 0x040fe200000000ff */
[----:B------:R-:W-:Y:S01]  /*2c40*/  IMAD.U32 R58, RZ, RZ, UR26 ;  /* 0x0000001aff3a7e24 */ /* 0x000fe2000f8e00ff */
[C---:B------:R-:W-:Y:S01]  /*2c50*/  DFMA R230, R180.reuse, R14, RZ ;  /* 0x0000000eb4e6722b */ /* 0x040fe200000000ff */
[----:B------:R-:W-:Y:S01]  /*2c60*/  IMAD.U32 R59, RZ, RZ, UR27 ;  /* 0x0000001bff3b7e24 */ /* 0x000fe2000f8e00ff */
[C---:B------:R-:W-:Y:S01]  /*2c70*/  DFMA R232, R180.reuse, R24, RZ ;  /* 0x00000018b4e8722b */ /* 0x040fe200000000ff */
[----:B------:R-:W-:Y:S01]  /*2c80*/  R2UR UR26, R88 ;  /* 0x00000000581a72ca */ /* 0x000fe200000e0000 */
[----:B------:R-:W-:Y:S01]  /*2c90*/  DFMA R234, R180, R20, RZ ;  /* 0x00000014b4ea722b */ /* 0x000fe200000000ff */
[----:B------:R-:W-:Y:S01]  /*2ca0*/  R2UR UR27, R89 ;  /* 0x00000000591b72ca */ /* 0x000fe200000e0000 */
[C-C-:B------:R-:W-:Y:S01]  /*2cb0*/  DADD R220, R118.reuse, R120.reuse ;  /* 0x0000000076dc7229 */ /* 0x140fe20000000078 */
[----:B-1----:R-:W-:Y:S01]  /*2cc0*/  MOV R46, UR74 ;  /* 0x0000004a002e7c02 */ /* 0x002fe20008000f00 */
[----:B------:R-:W-:Y:S01]  /*2cd0*/  DADD R218, R118, -R120 ;  /* 0x0000000076da7229 */ /* 0x000fe20000000878 */
[----:B------:R-:W-:Y:S01]  /*2ce0*/  IMAD.U32 R47, RZ, RZ, UR75 ;  /* 0x0000004bff2f7e24 */ /* 0x000fe2000f8e00ff */
[C---:B------:R-:W-:Y:S01]  /*2cf0*/  DFMA R226, R40.reuse, R12, R226 ;  /* 0x0000000c28e2722b */ /* 0x040fe200000000e2 */
[----:B------:R-:W1:Y:S01]  /*2d00*/  LDS.128 R116, [R0+0x20] ;  /* 0x0000200000747984 */ /* 0x000e620000000c00 */
[C---:B------:R-:W-:Y:S01]  /*2d10*/  DFMA R228, R40.reuse, R30, R228 ;  /* 0x0000001e28e4722b */ /* 0x040fe200000000e4 */
[----:B------:R-:W-:Y:S01]  /*2d20*/  MOV R172, UR58 ;  /* 0x0000003a00ac7c02 */ /* 0x000fe20008000f00 */
[----:B0-----:R-:W-:Y:S01]  /*2d30*/  IMAD.U32 R26, RZ, RZ, UR22 ;  /* 0x00000016ff1a7e24 */ /* 0x001fe2000f8e00ff */
[----:B------:R-:W-:Y:S01]  /*2d40*/  R2UR UR22, R78 ;  /* 0x000000004e1672ca */ /* 0x000fe200000e0000 */
[----:B------:R-:W-:Y:S01]  /*2d50*/  IMAD.U32 R27, RZ, RZ, UR23 ;  /* 0x00000017ff1b7e24 */ /* 0x000fe2000f8e00ff */
[----:B------:R-:W-:Y:S01]  /*2d60*/  R2UR UR23, R79 ;  /* 0x000000004f1772ca */ /* 0x000fe200000e0000 */
[C---:B------:R-:W-:Y:S01]  /*2d70*/  DFMA R230, R40.reuse, R16, R230 ;  /* 0x0000001028e6722b */ /* 0x040fe200000000e6 */
[----:B------:R-:W-:Y:S01]  /*2d80*/  IMAD.U32 R173, RZ, RZ, UR59 ;  /* 0x0000003bffad7e24 */ /* 0x000fe2000f8e00ff */
[----:B------:R-:W-:Y:S01]  /*2d90*/  DFMA R232, R40, R32, R232 ;  /* 0x0000002028e8722b */ /* 0x000fe200000000e8 */
[----:B------:R-:W0:Y:S01]  /*2da0*/  LDCU.64 UR58, c[0x3][0xc0] ;  /* 0x00c01800ff3a77ac */ /* 0x000e220008000a00 */
[C---:B------:R-:W-:Y:S01]  /*2db0*/  DFMA R236, R180.reuse, R26, RZ ;  /* 0x0000001ab4ec722b */ /* 0x040fe200000000ff */
[----:B------:R-:W-:Y:S01]  /*2dc0*/  R2UR.FILL UR75, R44 ;  /* 0x000000002c4b72ca */ /* 0x000fe200004e0000 */
[----:B------:R-:W-:Y:S01]  /*2dd0*/  DFMA R180, R180, R28, RZ ;  /* 0x0000001cb4b4722b */ /* 0x000fe200000000ff */
[----:B------:R-:W-:Y:S01]  /*2de0*/  R2UR.FILL UR74, R45 ;  /* 0x000000002d4a72ca */ /* 0x000fe200004e0000 */
[----:B------:R-:W-:Y:S01]  /*2df0*/  DFMA R234, R40, R22, R234 ;  /* 0x0000001628ea722b */ /* 0x000fe200000000ea */
[----:B------:R-:W-:Y:S01]  /*2e00*/  IMAD.U32 R44, RZ, RZ, UR54 ;  /* 0x00000036ff2c7e24 */ /* 0x000fe2000f8e00ff */
[----:B------:R-:W-:Y:S01]  /*2e10*/  DFMA R206, R142, R38, RZ ;  /* 0x000000268ece722b */ /* 0x000fe200000000ff */
[----:B------:R-:W-:Y:S01]  /*2e20*/  MOV R45, UR55 ;  /* 0x00000037002d7c02 */ /* 0x000fe20008000f00 */
[C---:B------:R-:W-:Y:S01]  /*2e30*/  DFMA R236, R40.reuse, R34, R236 ;  /* 0x0000002228ec722b */ /* 0x040fe200000000ec */
[----:B------:R-:W-:Y:S01]  /*2e40*/  IMAD.U32 R120, RZ, RZ, UR26 ;  /* 0x0000001aff787e24 */ /* 0x000fe2000f8e00ff */
[----:B------:R-:W-:Y:S01]  /*2e50*/  DFMA R180, R40, R36, R180 ;  /* 0x0000002428b4722b */ /* 0x000fe200000000b4 */
[----:B------:R-:W-:Y:S01]  /*2e60*/  MOV R121, UR27 ;  /* 0x0000001b00797c02 */ /* 0x000fe20008000f00 */
[----:B------:R-:W-:Y:S01]  /*2e70*/  IMAD.U32 R40, RZ, RZ, UR22 ;  /* 0x00000016ff287e24 */ /* 0x000fe2000f8e00ff */
[----:B------:R-:W-:Y:S01]  /*2e80*/  MOV R41, UR23 ;  /* 0x0000001700297c02 */ /* 0x000fe20008000f00 */
[C---:B------:R-:W-:Y:S01]  /*2e90*/  DFMA R208, R142.reuse, R46, RZ ;  /* 0x0000002e8ed0722b */ /* 0x040fe200000000ff */
[----:B------:R-:W-:Y:S01]  /*2ea0*/  R2UR.FILL UR23, R42 ;  /* 0x000000002a1772ca */ /* 0x000fe200004e0000 */
[----:B------:R-:W-:Y:S01]  /*2eb0*/  IMAD.U32 R42, RZ, RZ, UR76 ;  /* 0x0000004cff2a7e24 */ /* 0x000fe2000f8e00ff */
[----:B------:R-:W-:Y:S01]  /*2ec0*/  R2UR.FILL UR22, R43 ;  /* 0x000000002b1672ca */ /* 0x000fe200004e0000 */
[----:B------:R-:W-:Y:S01]  /*2ed0*/  IMAD.U32 R43, RZ, RZ, UR77 ;  /* 0x0000004dff2b7e24 */ /* 0x000fe2000f8e00ff */
        /* <DEDUP_REMOVED lines=9> */
[----:B------:R-:W-:Y:S01]  /*2f70*/  R2UR UR76, R94 ;  /* 0x000000005e4c72ca */ /* 0x000fe200000e0000 */
[C---:B------:R-:W-:Y:S01]  /*2f80*/  DFMA R206, R194.reuse, R40, R206 ;  /* 0x00000028c2ce722b */ /* 0x040fe200000000ce */
[----:B------:R-:W-:Y:S01]  /*2f90*/  R2UR UR77, R95 ;  /* 0x000000005f4d72ca */ /* 0x000fe200000e0000 */
[C---:B------:R-:W-:Y:S01]  /*2fa0*/  DFMA R208, R194.reuse, R58, R208 ;  /* 0x0000003ac2d0722b */ /* 0x040fe200000000d0 */
[----:B0-----:R-:W-:Y:S01]  /*2fb0*/  MOV R198, UR58 ;  /* 0x0000003a00c67c02 */ /* 0x001fe20008000f00 */
[C---:B------:R-:W-:Y:S01]  /*2fc0*/  DFMA R210, R194.reuse, R44, R210 ;  /* 0x0000002cc2d2722b */ /* 0x040fe200000000d2 */
[----:B------:R-:W-:Y:S01]  /*2fd0*/  IMAD.U32 R199, RZ, RZ, UR59 ;  /* 0x0000003bffc77e24 */ /* 0x000fe2000f8e00ff */
[C---:B------:R-:W-:Y:S01]  /*2fe0*/  DFMA R212, R194.reuse, R60, R212 ;  /* 0x0000003cc2d4722b */ /* 0x040fe200000000d4 */
[----:B------:R-:W0:Y:S01]  /*2ff0*/  LDCU.64 UR58, c[0x3][0x110] ;  /* 0x00c02200ff3a77ac */ /* 0x000e220008000a00 */
[C---:B------:R-:W-:Y:S01]  /*3000*/  DFMA R214, R194.reuse, R50, R214 ;  /* 0x00000032c2d6722b */ /* 0x040fe200000000d6 */
[----:B------:R-:W-:Y:S01]  /*3010*/  MOV R154, UR54 ;  /* 0x00000036009a7c02 */ /* 0x000fe20008000f00 */
[C---:B------:R-:W-:Y:S01]  /*3020*/  DFMA R216, R194.reuse, R62, R216 ;  /* 0x0000003ec2d8722b */ /* 0x040fe200000000d8 */
[----:B------:R-:W-:Y:S01]  /*3030*/  IMAD.U32 R155, RZ, RZ, UR55 ;  /* 0x00000037ff9b7e24 */ /* 0x000fe2000f8e00ff */
[----:B------:R-:W-:Y:S01]  /*3040*/  DFMA R194, R194, R64, R142 ;  /* 0x00000040c2c2722b */ /* 0x000fe2000000008e */
[----:B------:R-:W-:Y:S01]  /*3050*/  IMAD.U32 R161, RZ, RZ, UR9 ;  /* 0x00000009ffa17e24 */ /* 0x000fe2000f8e00ff */
[----:B------:R-:W-:Y:S01]  /*3060*/  MOV R142, UR14 ;  /* 0x0000000e008e7c02 */ /* 0x000fe20008000f00 */
        /* <DEDUP_REMOVED lines=41> */
[----:B------:R-:W5:Y:S01]  /*3300*/  LDCU.64 UR76, c[0x3][0x70] ;  /* 0x00c00e00ff4c77ac */ /* 0x000f620008000a00 */
[C---:B------:R-:W-:Y:S01]  /*3310*/  DFMA R226, R220.reuse, R166, R226 ;  /* 0x000000a6dce2722b */ /* 0x040fe200000000e2 */
[----:B------:R-:W-:Y:S01]  /*3320*/  MOV R184, UR26 ;  /* 0x0000001a00b87c02 */ /* 0x000fe20008000f00 */
[C---:B------:R-:W-:Y:S01]  /*3330*/  DFMA R228, R220.reuse, R172, R228 ;  /* 0x000000acdce4722b */ /* 0x040fe200000000e4 */
[----:B------:R-:W-:Y:S01]  /*3340*/  IMAD.U32 R185, RZ, RZ, UR27 ;  /* 0x0000001bffb97e24 */ /* 0x000fe2000f8e00ff */
[C---:B------:R-:W-:Y:S01]  /*3350*/  DFMA R230, R220.reuse, R168, R230 ;  /* 0x000000a8dce6722b */ /* 0x040fe200000000e6 */
[----:B------:R-:W5:Y:S01]  /*3360*/  LDCU.64 UR26, c[0x3][0x20] ;  /* 0x00c00400ff1a77ac */ /* 0x000f620008000a00 */
        /* <DEDUP_REMOVED lines=8> */
[C-C-:B-1----:R-:W-:Y:S01]  /*33f0*/  DADD R222, R116.reuse, R118.reuse ;  /* 0x0000000074de7229 */ /* 0x142fe20000000076 */
[----:B------:R-:W-:Y:S01]  /*3400*/  MOV R180, UR54 ;  /* 0x0000003600b47c02 */ /* 0x000fe20008000f00 */
[----:B------:R-:W-:Y:S01]  /*3410*/  DADD R224, R116, -R118 ;  /* 0x0000000074e07229 */ /* 0x000fe20000000876 */
[----:B------:R-:W-:Y:S01]  /*3420*/  IMAD.U32 R181, RZ, RZ, UR55 ;  /* 0x00000037ffb57e24 */ /* 0x000fe2000f8e00ff */
[----:B0-----:R-:W-:Y:S01]  /*3430*/  MOV R118, UR58 ;  /* 0x0000003a00767c02 */ /* 0x001fe20008000f00 */
[----:B------:R-:W-:Y:S01]  /*3440*/  IMAD.U32 R119, RZ, RZ, UR59 ;  /* 0x0000003bff777e24 */ /* 0x000fe2000f8e00ff */
[----:B------:R-:W-:Y:S01]  /*3450*/  R2UR UR54, R102 ;  /* 0x00000000663672ca */ /* 0x000fe200000e0000 */
[----:B------:R-:W0:Y:S01]  /*3460*/  LDCU.64 UR58, c[0x3][0x720] ;  /* 0x00c0e400ff3a77ac */ /* 0x000e220008000a00 */
[----:B------:R-:W-:Y:S01]  /*3470*/  R2UR UR55, R103 ;  /* 0x00000000673772ca */ /* 0x000fe200000e0000 */
[----:B-----5:R-:W-:Y:S01]  /*3480*/  IMAD.U32 R203, RZ, RZ, UR77 ;  /* 0x0000004dffcb7e24 */ /* 0x020fe2000f8e00ff */
[----:B------:R-:W-:Y:S01]  /*3490*/  MOV R202, UR76 ;  /* 0x0000004c00ca7c02 */ /* 0x000fe20008000f00 */
[----:B------:R-:W1:Y:S01]  /*34a0*/  LDCU.64 UR76, c[0x3][0x7c0] ;  /* 0x00c0f800ff4c77ac */ /* 0x000e620008000a00 */
[----:B------:R-:W-:Y:S01]  /*34b0*/  MOV R186, UR42 ;  /* 0x0000002a00ba7c02 */ /* 0x000fe20008000f00 */
[----:B------:R-:W-:Y:S01]  /*34c0*/  IMAD.U32 R187, RZ, RZ, UR43 ;  /* 0x0000002bffbb7e24 */ /* 0x000fe2000f8e00ff */
[----:B------:R-:W-:Y:S01]  /*34d0*/  MOV R190, UR56 ;  /* 0x0000003800be7c02 */ /* 0x000fe20008000f00 */
[----:B------:R-:W-:Y:S01]  /*34e0*/  IMAD.U32 R191, RZ, RZ, UR57 ;  /* 0x00000039ffbf7e24 */ /* 0x000fe2000f8e00ff */
[----:B------:R-:W-:Y:S01]  /*34f0*/  MOV R192, UR74 ;  /* 0x0000004a00c07c02 */ /* 0x000fe20008000f00 */
[----:B------:R-:W-:Y:S01]  /*3500*/  IMAD.U32 R193, RZ, RZ, UR75 ;  /* 0x0000004bffc17e24 */ /* 0x000fe2000f8e00ff */
[C---:B------:R-:W-:Y:S01]  /*3510*/  DFMA R206, R218.reuse, R180, R206 ;  /* 0x000000b4dace722b */ /* 0x040fe200000000ce */
[----:B------:R-:W-:Y:S01]  /*3520*/  MOV R204, UR54 ;  /* 0x0000003600cc7c02 */ /* 0x000fe20008000f00 */
[C---:B------:R-:W-:Y:S01]  /*3530*/  DFMA R208, R218.reuse, R184, R208 ;  /* 0x000000b8dad0722b */ /* 0x040fe200000000d0 */
[----:B------:R-:W-:Y:S01]  /*3540*/  IMAD.U32 R205, RZ, RZ, UR55 ;  /* 0x00000037ffcd7e24 */ /* 0x000fe2000f8e00ff */
[----:B------:R-:W-:Y:S01]  /*3550*/  R2UR.FILL UR55, R196 ;  /* 0x00000000c43772ca */ /* 0x000fe200004e0000 */
[C---:B------:R-:W-:Y:S01]  /*3560*/  DFMA R210, R218.reuse, R182, R210 ;  /* 0x000000b6dad2722b */ /* 0x040fe200000000d2 */
[----:B------:R-:W-:Y:S01]  /*3570*/  R2UR.FILL UR54, R9 ;  /* 0x00000000093672ca */ /* 0x000fe200004e0000 */
[----:B0-----:R-:W-:Y:S01]  /*3580*/  IMAD.U32 R117, RZ, RZ, UR59 ;  /* 0x0000003bff757e24 */ /* 0x001fe2000f8e00ff */
[----:B------:R-:W-:Y:S01]  /*3590*/  MOV R116, UR58 ;  /* 0x0000003a00747c02 */ /* 0x000fe20008000f00 */
[C---:B------:R-:W-:Y:S01]  /*35a0*/  DFMA R212, R218.reuse, R188, R212 ;  /* 0x000000bcdad4722b */ /* 0x040fe200000000d4 */
[----:B------:R-:W0:Y:S01]  /*35b0*/  LDCU.64 UR58, c[0x3][0x770] ;  /* 0x00c0ee00ff3a77ac */ /* 0x000e220008000a00 */
[C---:B------:R-:W-:Y:S01]  /*35c0*/  DFMA R214, R218.reuse, R186, R214 ;  /* 0x000000badad6722b */ /* 0x040fe200000000d6 */
[----:B------:R-:W-:Y:S01]  /*35d0*/  MOV R200, UR22 ;  /* 0x0000001600c87c02 */ /* 0x000fe20008000f00 */
[C---:B------:R-:W-:Y:S01]  /*35e0*/  DFMA R216, R218.reuse, R190, R216 ;  /* 0x000000bedad8722b */ /* 0x040fe200000000d8 */
[----:B------:R-:W-:Y:S01]  /*35f0*/  IMAD.U32 R201, RZ, RZ, UR23 ;  /* 0x00000017ffc97e24 */ /* 0x000fe2000f8e00ff */
[----:B------:R-:W-:Y:S01]  /*3600*/  DFMA R218, R218, R192, R194 ;  /* 0x000000c0dada722b */ /* 0x000fe200000000c2 */
[----:B-1----:R-:W-:Y:S01]  /*3610*/  MOV R240, UR76 ;  /* 0x0000004c00f07c02 */ /* 0x002fe20008000f00 */
[----:B------:R-:W-:Y:S01]  /*3620*/  IMAD.U32 R195, RZ, RZ, UR27 ;  /* 0x0000001bffc37e24 */ /* 0x000fe2000f8e00ff */
[----:B------:R-:W-:Y:S01]  /*3630*/  MOV R194, UR26 ;  /* 0x0000001a00c27c02 */ /* 0x000fe20008000f00 */
[----:B------:R-:W-:Y:S01]  /*3640*/  IMAD.U32 R197, RZ, RZ, UR55 ;  /* 0x00000037ffc57e24 */ /* 0x000fe2000f8e00ff */
[----:B------:R-:W-:Y:S01]  /*3650*/  R2UR UR26, R104 ;  /* 0x00000000681a72ca */ /* 0x000fe200000e0000 */
[----:B------:R-:W-:Y:S01]  /*3660*/  IMAD.U32 R241, RZ, RZ, UR77 ;  /* 0x0000004dfff17e24 */ /* 0x000fe2000f8e00ff */
[----:B------:R-:W-:Y:S01]  /*3670*/  MOV R196, UR54 ;  /* 0x0000003600c47c02 */ /* 0x000fe20008000f00 */
[----:B------:R-:W1:Y:S01]  /*3680*/  LDCU.64 UR76, c[0x3][0x810] ;  /* 0x00c10200ff4c77ac */ /* 0x000e620008000a00 */
[----:B------:R-:W-:Y:S01]  /*3690*/  R2UR UR27, R105 ;  /* 0x00000000691b72ca */ /* 0x000fe200000e0000 */
[C---:B------:R-:W-:Y:S01]  /*36a0*/  DFMA R226, R222.reuse, R194, R226 ;  /* 0x000000c2dee2722b */ /* 0x040fe200000000e2 */
[C---:B------:R-:W-:Y:S01]  /*36b0*/  ISETP.GE.U32.AND P1, PT, R2.reuse, 0x60, PT ;  /* 0x000000600200780c */ /* 0x040fe20003f26070 */
[C---:B------:R-:W-:Y:S01]  /*36c0*/  DFMA R228, R222.reuse, R204, R228 ;  /* 0x000000ccdee4722b */ /* 0x040fe200000000e4 */
[----:B0-----:R-:W-:Y:S01]  /*36d0*/  IMAD.U32 R9, RZ, RZ, UR59 ;  /* 0x0000003bff097e24 */ /* 0x001fe2000f8e00ff */
[C---:B------:R-:W-:Y:S01]  /*36e0*/  DFMA R230, R222.reuse, R202, R230 ;  /* 0x000000cadee6722b */ /* 0x040fe200000000e6 */
[----:B------:R-:W-:Y:S01]  /*36f0*/  R2UR.FILL UR59, R3 ;  /* 0x00000000033b72ca */ /* 0x000fe200004e0000 */
[C---:B------:R-:W-:Y:S01]  /*3700*/  DFMA R232, R222.reuse, R200, R232 ;  /* 0x000000c8dee8722b */ /* 0x040fe200000000e8 */
[----:B------:R-:W-:Y:S01]  /*3710*/  IADD3 R2, PT, PT, R2, 0x64, RZ ;  /* 0x0000006402027810 */ /* 0x000fe20007ffe0ff */
[----:B------:R-:W-:-:S02]  /*3720*/  DFMA R234, R222, R198, R234 ;  /* 0x000000c6deea722b */ /* 0x000fc400000000ea */
[C---:B------:R-:W-:Y:S02]  /*3730*/  DFMA R236, R222.reuse, R196, R236 ;  /* 0x000000c4deec722b */ /* 0x040fe400000000ec */
[----:B------:R-:W-:Y:S01]  /*3740*/  DFMA R222, R222, R118, R220 ;  /* 0x00000076dede722b */ /* 0x000fe200000000dc */
[----:B------:R-:W-:Y:S01]  /*3750*/  MOV R220, UR26 ;  /* 0x0000001a00dc7c02 */ /* 0x000fe20008000f00 */
[----:B------:R-:W-:Y:S01]  /*3760*/  IMAD.U32 R221, RZ, RZ, UR27 ;  /* 0x0000001bffdd7e24 */ /* 0x000fe2000f8e00ff */
[----:B------:R-:W-:Y:S01]  /*3770*/  R2UR.FILL UR26, R8 ;  /* 0x00000000081a72ca */ /* 0x000fe200004e0000 */
[C---:B------:R-:W-:Y:S01]  /*3780*/  DFMA R214, R224.reuse, R240, R214 ;  /* 0x000000f0e0d6722b */ /* 0x040fe200000000d6 */
[----:B------:R-:W-:Y:S02]  /*3790*/  MOV R8, UR58 ;  /* 0x0000003a00087c02 */ /* 0x000fe40008000f00 */
[----:B------:R-:W-:Y:S01]  /*37a0*/  R2UR.FILL UR58, R6 ;  /* 0x00000000063a72ca */ /* 0x000fe200004e0000 */
[C---:B------:R-:W-:Y:S01]  /*37b0*/  DFMA R242, R224.reuse, R220, R208 ;  /* 0x000000dce0f2722b */ /* 0x040fe200000000d0 */
[----:B------:R-:W-:Y:S01]  /*37c0*/  R2UR.FILL UR27, R7 ;  /* 0x00000000071b72ca */ /* 0x000fe200004e0000 */
[C---:B------:R-:W-:Y:S01]  /*37d0*/  DFMA R6, R224.reuse, R116, R206 ;  /* 0x00000074e006722b */ /* 0x040fe200000000ce */
[----:B-1----:R-:W-:Y:S01]  /*37e0*/  MOV R208, UR76 ;  /* 0x0000004c00d07c02 */ /* 0x002fe20008000f00 */
[----:B------:R-:W-:Y:S01]  /*37f0*/  IMAD.U32 R209, RZ, RZ, UR77 ;  /* 0x0000004dffd17e24 */ /* 0x000fe2000f8e00ff */
[----:B------:R-:W-:Y:S01]  /*3800*/  R2UR.FILL UR77, R4 ;  /* 0x00000000044d72ca */ /* 0x000fe200004e0000 */
[----:B------:R-:W-:Y:S01]  /*3810*/  IMAD.U32 R207, RZ, RZ, UR59 ;  /* 0x0000003bffcf7e24 */ /* 0x000fe2000f8e00ff */
[----:B------:R-:W-:Y:S01]  /*3820*/  R2UR.FILL UR76, R5 ;  /* 0x00000000054c72ca */ /* 0x000fe200004e0000 */
[----:B------:R-:W-:Y:S01]  /*3830*/  DFMA R210, R224, R8, R210 ;  /* 0x00000008e0d2722b */ /* 0x000fe200000000d2 */
[----:B------:R-:W-:Y:S01]  /*3840*/  MOV R238, UR26 ;  /* 0x0000001a00ee7c02 */ /* 0x000fe20008000f00 */
[----:B------:R-:W-:-:S02]  /*3850*/  DADD R4, R226, -R6 ;  /* 0x00000000e2047229 */ /* 0x000fc40000000806 */
[----:B------:R-:W-:Y:S01]  /*3860*/  MOV R206, UR58 ;  /* 0x0000003a00ce7c02 */ /* 0x000fe20008000f00 */
[----:B------:R-:W-:Y:S01]  /*3870*/  DADD R226, R226, R6 ;  /* 0x00000000e2e27229 */ /* 0x000fe20000000006 */
[----:B------:R-:W-:Y:S01]  /*3880*/  IMAD.U32 R239, RZ, RZ, UR27 ;  /* 0x0000001bffef7e24 */ /* 0x000fe2000f8e00ff */
[C-C-:B------:R-:W-:Y:S02]  /*3890*/  DADD R6, R228.reuse, R242.reuse ;  /* 0x00000000e4067229 */ /* 0x140fe400000000f2 */
[----:B------:R-:W-:Y:S02]  /*38a0*/  DADD R228, R228, -R242 ;  /* 0x00000000e4e47229 */ /* 0x000fe400000008f2 */
[----:B------:R-:W-:Y:S02]  /*38b0*/  DFMA R216, R224, R206, R216 ;  /* 0x000000cee0d8722b */ /* 0x000fe400000000d8 */
[----:B------:R-:W-:Y:S02]  /*38c0*/  DMUL R140, R4, R140 ;  /* 0x0000008c048c7228 */ /* 0x000fe40000000000 */
[----:B------:R-:W-:-:S02]  /*38d0*/  DFMA R212, R224, R238, R212 ;  /* 0x000000eee0d4722b */ /* 0x000fc400000000d4 */
[----:B------:R-:W-:Y:S02]  /*38e0*/  DFMA R218, R224, R208, R218 ;  /* 0x000000d0e0da722b */ /* 0x000fe400000000da */
[----:B------:R-:W-:Y:S02]  /*38f0*/  DMUL R228, R228, R110 ;  /* 0x0000006ee4e47228 */ /* 0x000fe40000000000 */
[----:B------:R-:W-:Y:S02]  /*3900*/  DADD R224, R230, R210 ;  /* 0x00000000e6e07229 */ /* 0x000fe400000000d2 */
[----:B------:R-:W-:Y:S02]  /*3910*/  DADD R110, R236, R216 ;  /* 0x00000000ec6e7229 */ /* 0x000fe400000000d8 */
[----:B------:R-:W-:Y:S02]  /*3920*/  DADD R210, R230, -R210 ;  /* 0x00000000e6d27229 */ /* 0x000fe400000008d2 */
[----:B------:R-:W-:-:S02]  /*3930*/  DADD R236, R236, -R216 ;  /* 0x00000000ecec7229 */ /* 0x000fc400000008d8 */
[CCC-:B------:R-:W-:Y:S02]  /*3940*/  DFMA R216, R226.reuse, R138.reuse, R140.reuse ;  /* 0x0000008ae2d8722b */ /* 0x1c0fe4000000008c */
[----:B------:R-:W-:Y:S02]  /*3950*/  DFMA R140, R226, R138, -R140 ;  /* 0x0000008ae28c722b */ /* 0x000fe4000000088c */
[----:B------:R-:W-:Y:S02]  /*3960*/  DADD R230, R222, R218 ;  /* 0x00000000dee67229 */ /* 0x000fe400000000da */
[-C--:B------:R-:W-:Y:S02]  /*3970*/  DFMA R138, R6, R130.reuse, -R228 ;  /* 0x00000082068a722b */ /* 0x080fe400000008e4 */
[----:B------:R-:W-:Y:S02]  /*3980*/  DADD R218, R222, -R218 ;  /* 0x00000000deda7229 */ /* 0x000fe400000008da */
[----:B------:R-:W-:-:S02]  /*3990*/  DFMA R6, R6, R130, R228 ;  /* 0x000000820606722b */ /* 0x000fc400000000e4 */
[----:B------:R-:W-:Y:S02]  /*39a0*/  DMUL R226, R210, R134 ;  /* 0x00000086d2e27228 */ /* 0x000fe40000000000 */
[C---:B------:R-:W-:Y:S02]  /*39b0*/  DFMA R222, R216.reuse, R10, RZ ;  /* 0x0000000ad8de722b */ /* 0x040fe400000000ff */
[C---:B------:R-:W-:Y:S02]  /*39c0*/  DFMA R130, R216.reuse, R12, RZ ;  /* 0x0000000cd882722b */ /* 0x040fe400000000ff */
[C---:B------:R-:W-:Y:S02]  /*39d0*/  DFMA R210, R216.reuse, R122, RZ ;  /* 0x0000007ad8d2722b */ /* 0x040fe400000000ff */
[----:B------:R-:W-:Y:S02]  /*39e0*/  DFMA R134, R216, R166, RZ ;  /* 0x000000a6d886722b */ /* 0x000fe400000000ff */
[----:B------:R-:W-:-:S02]  /*39f0*/  DADD R4, R232, R212 ;  /* 0x00000000e8047229 */ /* 0x000fc400000000d4 */
[----:B------:R-:W-:Y:S02]  /*3a00*/  DFMA R216, R216, R194, RZ ;  /* 0x000000c2d8d8722b */ /* 0x000fe400000000ff */
[----:B------:R-:W-:Y:S02]  /*3a10*/  DADD R232, R232, -R212 ;  /* 0x00000000e8e87229 */ /* 0x000fe400000008d4 */
[C-C-:B------:R-:W-:Y:S02]  /*3a20*/  DADD R212, R234.reuse, R214.reuse ;  /* 0x00000000ead47229 */ /* 0x140fe400000000d6 */
[----:B------:R-:W-:Y:S02]  /*3a30*/  DADD R214, R234, -R214 ;  /* 0x00000000ead67229 */ /* 0x000fe400000008d6 */
        /* <DEDUP_REMOVED lines=9> */
[----:B------:R-:W-:Y:S02]  /*3ad0*/  DFMA R216, R6, R204, R216 ;  /* 0x000000cc06d8722b */ /* 0x000fe400000000d8 */
[----:B------:R-:W-:Y:S02]  /*3ae0*/  DFMA R6, R224, R126, R226 ;  /* 0x0000007ee006722b */ /* 0x000fe400000000e2 */
[----:B----4-:R-:W-:Y:S02]  /*3af0*/  DMUL R124, R232, R124 ;  /* 0x0000007ce87c7228 */ /* 0x010fe40000000000 */
[C---:B------:R-:W-:Y:S02]  /*3b00*/  DFMA R244, R138.reuse, R46, R244 ;  /* 0x0000002e8af4722b */ /* 0x040fe400000000f4 */
[----:B------:R-:W-:-:S02]  /*3b10*/  DFMA R242, R138, R58, R242 ;  /* 0x0000003a8af2722b */ /* 0x000fc400000000f2 */
[C---:B------:R-:W-:Y:S02]  /*3b20*/  DFMA R234, R138.reuse, R152, R234 ;  /* 0x000000988aea722b */ /* 0x040fe400000000ea */
[C---:B------:R-:W-:Y:S02]  /*3b30*/  DFMA R228, R138.reuse, R184, R228 ;  /* 0x000000b88ae4722b */ /* 0x040fe400000000e4 */
[----:B------:R-:W-:Y:S02]  /*3b40*/  DFMA R140, R138, R220, R140 ;  /* 0x000000dc8a8c722b */ /* 0x000fe4000000008c */
[----:B------:R-:W-:Y:S02]  /*3b50*/  DFMA R126, R224, R126, -R226 ;  /* 0x0000007ee07e722b */ /* 0x000fe400000008e2 */
        /* <DEDUP_REMOVED lines=17> */
[----:B------:R-:W-:Y:S02]  /*3c70*/  DFMA R216, R6, R200, R216 ;  /* 0x000000c806d8722b */ /* 0x000fe400000000d8 */
[----:B------:R-:W-:Y:S02]  /*3c80*/  DFMA R6, R212, R136, R108 ;  /* 0x00000088d406722b */ /* 0x000fe4000000006c */
[----:B---3--:R-:W-:-:S02]  /*3c90*/  DMUL R114, R236, R114 ;  /* 0x00000072ec727228 */ /* 0x008fc40000000000 */
        /* <DEDUP_REMOVED lines=10> */
[----:B------:R-:W-:Y:S02]  /*3d40*/  DFMA R216, R6, R198, R216 ;  /* 0x000000c606d8722b */ /* 0x000fe400000000d8 */
[----:B------:R-:W-:-:S02]  /*3d50*/  DFMA R4, R110, R132, R114 ;  /* 0x000000846e04722b */ /* 0x000fc40000000072 */
[----:B------:R-:W-:Y:S02]  /*3d60*/  DMUL R112, R218, R112 ;  /* 0x00000070da707228 */ /* 0x000fe40000000000 */
[C---:B------:R-:W-:Y:S02]  /*3d70*/  DFMA R244, R108.reuse, R48, R244 ;  /* 0x000000306cf4722b */ /* 0x040fe400000000f4 */
[C---:B------:R-:W-:Y:S02]  /*3d80*/  DFMA R242, R108.reuse, R50, R242 ;  /* 0x000000326cf2722b */ /* 0x040fe400000000f2 */
[C---:B------:R-:W-:Y:S02]  /*3d90*/  DFMA R234, R108.reuse, R162, R234 ;  /* 0x000000a26cea722b */ /* 0x040fe400000000ea */
[C---:B------:R-:W-:Y:S02]  /*3da0*/  DFMA R228, R108.reuse, R186, R228 ;  /* 0x000000ba6ce4722b */ /* 0x040fe400000000e4 */
[----:B------:R-:W-:-:S02]  /*3db0*/  DFMA R140, R108, R240, R140 ;  /* 0x000000f06c8c722b */ /* 0x000fc4000000008c */
[----:B------:R-:W-:Y:S02]  /*3dc0*/  DFMA R110, R110, R132, -R114 ;  /* 0x000000846e6e722b */ /* 0x000fe40000000872 */
[C---:B------:R-:W-:Y:S02]  /*3dd0*/  DFMA R222, R4.reuse, R26, R222 ;  /* 0x0000001a04de722b */ /* 0x040fe400000000de */
[C---:B------:R-:W-:Y:S02]  /*3de0*/  DFMA R130, R4.reuse, R34, R130 ;  /* 0x000000220482722b */ /* 0x040fe40000000082 */
[C---:B------:R-:W-:Y:S02]  /*3df0*/  DFMA R210, R4.reuse, R144, R210 ;  /* 0x0000009004d2722b */ /* 0x040fe400000000d2 */
[C---:B------:R-:W-:Y:S02]  /*3e00*/  DFMA R134, R4.reuse, R178, R134 ;  /* 0x000000b20486722b */ /* 0x040fe40000000086 */
[----:B------:R-:W-:-:S02]  /*3e10*/  DFMA R216, R4, R196, R216 ;  /* 0x000000c404d8722b */ /* 0x000fc400000000d8 */
[CCC-:B--2---:R-:W-:Y:S02]  /*3e20*/  DFMA R4, R230.reuse, R106.reuse, R112.reuse ;  /* 0x0000006ae604722b */ /* 0x1c4fe40000000070 */
[----:B------:R-:W-:Y:S02]  /*3e30*/  DFMA R106, R230, R106, -R112 ;  /* 0x0000006ae66a722b */ /* 0x000fe40000000870 */
        /* <DEDUP_REMOVED lines=28> */
[----:B------:R1:W-:Y:S04]  /*4000*/  STS.128 [R0+0x20], R4 ;  /* 0x0000200400007388 */ /* 0x0003e80000000c00 */
[----:B------:R1:W-:Y:S04]  /*4010*/  STS.64 [R0], R222 ;  /* 0x000000de00007388 */ /* 0x0003e80000000a00 */
[----:B------:R1:W-:Y:S04]  /*4020*/  STS.64 [R0+0x8], R130 ;  /* 0x0000088200007388 */ /* 0x0003e80000000a00 */
[----:B------:R1:W-:Y:S04]  /*4030*/  STS.64 [R0+0x10], R210 ;  /* 0x000010d200007388 */ /* 0x0003e80000000a00 */
[----:B------:R1:W-:Y:S04]  /*4040*/  STS.64 [R0+0x30], R112 ;  /* 0x0000307000007388 */ /* 0x0003e80000000a00 */
[----:B------:R1:W-:Y:S01]  /*4050*/  STS.64 [R0+0x18], R134 ;  /* 0x0000188600007388 */ /* 0x0003e20000000a00 */
[----:B------:R-:W-:Y:S05]  /*4060*/  @!P1 BRA `(.L_x_193) ;  /* 0xffffffe0003c9947 */ /* 0x000fea000383ffff */
.L_x_192:
[----:B0--34-:R-:W-:Y:S05]  /*4070*/  BSYNC.RECONVERGENT B0 ;  /* 0x0000000000007941 */ /* 0x019fea0003800200 */
.L_x_191:
[----:B--2---:R-:W0:Y:S01]  /*4080*/  S2R R2, SR_TID.X ;  /* 0x0000000000027919 */ /* 0x004e220000002100 */
[----:B------:R-:W-:Y:S01]  /*4090*/  BSSY.RECONVERGENT B0, `(.L_x_194) ;  /* 0x000008f000007945 */ /* 0x000fe20003800200 */
[----:B------:R-:W-:Y:S01]  /*40a0*/  BAR.SYNC.DEFER_BLOCKING 0x0 ;  /* 0x0000000000007b1d */ /* 0x000fe20000010000 */
[----:B0-----:R-:W-:-:S13]  /*40b0*/  ISETP.GT.U32.AND P1, PT, R2, 0x8b, PT ;  /* 0x0000008b0200780c */ /* 0x001fda0003f24070 */
[----:B------:R-:W-:Y:S05]  /*40c0*/  @P1 BRA `(.L_x_195) ;  /* 0x00000008002c1947 */ /* 0x000fea0003800000 */
[----:B-1----:R-:W0:Y:S01]  /*40d0*/  S2R R4, SR_CgaCtaId ;  /* 0x0000000000047919 */ /* 0x002e220000008800 */
[----:B------:R-:W-:Y:S01]  /*40e0*/  MOV R3, 0x400 ;  /* 0x0000040000037802 */ /* 0x000fe20000000f00 */
[----:B------:R-:W1:Y:S03]  /*40f0*/  S2R R0, SR_TID.Y ;  /* 0x0000000000007919 */ /* 0x000e660000002200 */
[----:B0-----:R-:W-:-:S05]  /*4100*/  LEA R3, R4, R3, 0x18 ;  /* 0x0000000304037211 */ /* 0x001fca00078ec0ff */
[----:B-1----:R-:W-:-:S07]  /*4110*/  IMAD R0, R0, 0x55c0, R3 ;  /* 0x000055c000007824 */ /* 0x002fce00078e0203 */
.L_x_196:
        /* <DEDUP_REMOVED lines=30> */
[----:B------:R-:W-:Y:S02]  /*4300*/  DFMA R80, R66, R10, RZ ;  /* 0x0000000a4250722b */ /* 0x000fe400000000ff */
[----:B------:R-:W-:Y:S01]  /*4310*/  DADD R70, R68, -R70 ;  /* 0x0000000044467229 */ /* 0x000fe20000000846 */
[----:B------:R-:W-:Y:S01]  /*4320*/  LDS.64 R66, [R3+0x1c0] ;  /* 0x0001c00003427984 */ /* 0x000fe20000000a00 */
[----:B------:R-:W-:-:S02]  /*4330*/  DFMA R88, R6, R30, R82 ;  /* 0x0000001e0658722b */ /* 0x000fc40000000052 */
[C---:B------:R-:W-:Y:S01]  /*4340*/  DFMA R92, R6.reuse, R120, R86 ;  /* 0x00000078065c722b */ /* 0x040fe20000000056 */
[----:B------:R-:W0:Y:S01]  /*4350*/  LDS.64 R68, [R3+0x3f0] ;  /* 0x0003f00003447984 */ /* 0x000e220000000a00 */
[C---:B------:R-:W-:Y:S02]  /*4360*/  DFMA R96, R6.reuse, R172, R90 ;  /* 0x000000ac0660722b */ /* 0x040fe4000000005a */
[C---:B------:R-:W-:Y:S02]  /*4370*/  DFMA R100, R6.reuse, R204, R94 ;  /* 0x000000cc0664722b */ /* 0x040fe4000000005e */
[----:B------:R-:W-:Y:S02]  /*4380*/  DFMA R84, R6, R18, R80 ;  /* 0x000000120654722b */ /* 0x000fe40000000050 */
[C---:B------:R-:W-:Y:S01]  /*4390*/  DFMA R82, R4.reuse, R38, RZ ;  /* 0x000000260452722b */ /* 0x040fe200000000ff */
[----:B------:R-:W-:Y:S01]  /*43a0*/  LDS.64 R6, [R3+0x230] ;  /* 0x0002300003067984 */ /* 0x000fe20000000a00 */
[----:B------:R-:W-:-:S02]  /*43b0*/  DFMA R86, R4, R40, RZ ;  /* 0x000000280456722b */ /* 0x000fc400000000ff */
[C---:B------:R-:W-:Y:S02]  /*43c0*/  DFMA R90, R4.reuse, R154, RZ ;  /* 0x0000009a045a722b */ /* 0x040fe400000000ff */
[C---:B------:R-:W-:Y:S02]  /*43d0*/  DFMA R94, R4.reuse, R180, RZ ;  /* 0x000000b4045e722b */ /* 0x040fe400000000ff */
[----:B------:R-:W-:Y:S01]  /*43e0*/  DFMA R98, R4, R116, RZ ;  /* 0x000000740462722b */ /* 0x000fe200000000ff */
[----:B------:R-:W1:Y:S01]  /*43f0*/  LDS.64 R4, [R3+0x380] ;  /* 0x0003800003047984 */ /* 0x000e620000000a00 */
[----:B--2---:R-:W-:Y:S02]  /*4400*/  DADD R80, R72, R78 ;  /* 0x0000000048507229 */ /* 0x004fe4000000004e */
[C---:B------:R-:W-:Y:S02]  /*4410*/  DFMA R82, R70.reuse, R46, R82 ;  /* 0x0000002e4652722b */ /* 0x040fe40000000052 */
[----:B------:R-:W-:-:S02]  /*4420*/  DFMA R86, R70, R58, R86 ;  /* 0x0000003a4656722b */ /* 0x000fc40000000056 */
[C---:B------:R-:W-:Y:S02]  /*4430*/  DFMA R90, R70.reuse, R152, R90 ;  /* 0x00000098465a722b */ /* 0x040fe4000000005a */
[C---:B------:R-:W-:Y:S02]  /*4440*/  DFMA R94, R70.reuse, R184, R94 ;  /* 0x000000b8465e722b */ /* 0x040fe4000000005e */
[----:B------:R-:W-:Y:S02]  /*4450*/  DFMA R98, R70, R220, R98 ;  /* 0x000000dc4662722b */ /* 0x000fe40000000062 */
[----:B------:R-:W-:Y:S01]  /*4460*/  DADD R78, R72, -R78 ;  /* 0x00000000484e7229 */ /* 0x000fe2000000084e */
[----:B------:R-:W-:Y:S01]  /*4470*/  LDS.64 R70, [R3+0x2a0] ;  /* 0x0002a00003467984 */ /* 0x000fe20000000a00 */
[C---:B------:R-:W-:Y:S02]  /*4480*/  DFMA R84, R80.reuse, R14, R84 ;  /* 0x0000000e5054722b */ /* 0x040fe40000000054 */
[C---:B------:R-:W-:Y:S01]  /*4490*/  DFMA R88, R80.reuse, R16, R88 ;  /* 0x000000105058722b */ /* 0x040fe20000000058 */
[----:B------:R-:W2:Y:S01]  /*44a0*/  LDS.64 R72, [R3+0x310] ;  /* 0x0003100003487984 */ /* 0x000ea20000000a00 */
[----:B------:R-:W-:-:S02]  /*44b0*/  DFMA R92, R80, R146, R92 ;  /* 0x00000092505c722b */ /* 0x000fc4000000005c */
[C---:B------:R-:W-:Y:S02]  /*44c0*/  DFMA R96, R80.reuse, R168, R96 ;  /* 0x000000a85060722b */ /* 0x040fe40000000060 */
[----:B------:R-:W-:Y:S02]  /*44d0*/  DFMA R100, R80, R202, R100 ;  /* 0x000000ca5064722b */ /* 0x000fe40000000064 */
[----:B---3--:R-:W-:Y:S02]  /*44e0*/  DADD R80, R74, R76 ;  /* 0x000000004a507229 */ /* 0x008fe4000000004c */
[C---:B------:R-:W-:Y:S02]  /*44f0*/  DFMA R82, R78.reuse, R42, R82 ;  /* 0x0000002a4e52722b */ /* 0x040fe40000000052 */
[C---:B------:R-:W-:Y:S02]  /*4500*/  DFMA R86, R78.reuse, R44, R86 ;  /* 0x0000002c4e56722b */ /* 0x040fe40000000056 */
[----:B------:R-:W-:-:S02]  /*4510*/  DFMA R90, R78, R160, R90 ;  /* 0x000000a04e5a722b */ /* 0x000fc4000000005a */
[C---:B------:R-:W-:Y:S02]  /*4520*/  DFMA R94, R78.reuse, R182, R94 ;  /* 0x000000b64e5e722b */ /* 0x040fe4000000005e */
[----:B------:R-:W-:Y:S02]  /*4530*/  DFMA R98, R78, R8, R98 ;  /* 0x000000084e62722b */ /* 0x000fe40000000062 */
[----:B------:R-:W-:Y:S02]  /*4540*/  DADD R74, R74, -R76 ;  /* 0x000000004a4a7229 */ /* 0x000fe4000000084c */
[----:B0-----:R-:W-:Y:S02]  /*4550*/  DADD R76, R66, R68 ;  /* 0x00000000424c7229 */ /* 0x001fe40000000044 */
        /* <DEDUP_REMOVED lines=23> */
[----:B--2---:R-:W-:Y:S02]  /*46d0*/  DADD R6, R70, R72 ;  /* 0x0000000046067229 */ /* 0x004fe40000000048 */
        /* <DEDUP_REMOVED lines=42> */
.L_x_195:
[----:B------:R-:W-:Y:S05]  /*4980*/  BSYNC.RECONVERGENT B0 ;  /* 0x0000000000007941 */ /* 0x000fea0003800200 */
.L_x_194:
[----:B------:R-:W-:Y:S06]  /*4990*/  BAR.SYNC.DEFER_BLOCKING 0x0 ;  /* 0x0000000000007b1d */ /* 0x000fec0000010000 */
[----:B------:R-:W2:Y:S01]  /*49a0*/  LDCU.64 UR64, c[0x3][0x8] ;  /* 0x00c00100ff4077ac */ /* 0x000ea20008000a00 */
[----:B------:R-:W3:Y:S01]  /*49b0*/  LDCU.64 UR58, c[0x3][0x10] ;  /* 0x00c00200ff3a77ac */ /* 0x000ee20008000a00 */
[----:B------:R-:W4:Y:S01]  /*49c0*/  LDCU.64 UR72, c[0x3][0x20] ;  /* 0x00c00400ff4877ac */ /* 0x000f220008000a00 */
[----:B------:R-:W5:Y:S01]  /*49d0*/  LDCU.64 UR74, c[0x3][0x18] ;  /* 0x00c00300ff4a77ac */ /* 0x000f620008000a00 */
[----:B------:R-:W5:Y:S01]  /*49e0*/  LDCU.64 UR60, c[0x3][0x718] ;  /* 0x00c0e300ff3c77ac */ /* 0x000f620008000a00 */
[----:B0-----:R-:W-:Y:S01]  /*49f0*/  LDS.64 R2, [R247] ;  /* 0x00000000f7027984 */ /* 0x001fe20000000a00 */
[----:B------:R-:W0:Y:S03]  /*4a00*/  LDCU.64 UR70, c[0x3][0x30] ;  /* 0x00c00600ff4677ac */ /* 0x000e260008000a00 */
[----:B-1----:R-:W1:Y:S01]  /*4a10*/  LDS.64 R4, [R247+0x4fa0] ;  /* 0x004fa000f7047984 */ /* 0x002e620000000a00 */
[----:B------:R-:W0:Y:S03]  /*4a20*/  LDCU.64 UR68, c[0x3][0x38] ;  /* 0x00c00700ff4477ac */ /* 0x000e260008000a00 */
[----:B------:R-:W-:Y:S01]  /*4a30*/  LDS.64 R8, [R247+0x620] ;  /* 0x00062000f7087984 */ /* 0x000fe20000000a00 */
[----:B------:R-:W0:Y:S03]  /*4a40*/  LDCU.64 UR66, c[0x3][0x40] ;  /* 0x00c00800ff4277ac */ /* 0x000e260008000a00 */
[----:B------:R-:W2:Y:S01]  /*4a50*/  LDS.64 R12, [R247+0x4980] ;  /* 0x00498000f70c7984 */ /* 0x000ea20000000a00 */
[----:B------:R-:W0:Y:S03]  /*4a60*/  LDCU.64 UR62, c[0x3][0x708] ;  /* 0x00c0e100ff3e77ac */ /* 0x000e260008000a00 */
[----:B------:R-:W-:Y:S01]  /*4a70*/  LDS.64 R16, [R247+0xc40] ;  /* 0x000c4000f7107984 */ /* 0x000fe20000000a00 */
[----:B------:R-:W0:Y:S03]  /*4a80*/  LDCU.64 UR54, c[0x3][0x710] ;  /* 0x00c0e200ff3677ac */ /* 0x000e260008000a00 */
[----:B------:R-:W0:Y:S01]  /*4a90*/  LDS.64 R22, [R247+0x4360] ;  /* 0x00436000f7167984 */ /* 0x000e220000000a00 */
[----:B------:R-:W0:Y:S03]  /*4aa0*/  LDCU.64 UR56, c[0x3][0x740] ;  /* 0x00c0e800ff3877ac */ /* 0x000e260008000a00 */
[----:B------:R-:W-:Y:S01]  /*4ab0*/  LDS.64 R30, [R247+0x3720] ;  /* 0x00372000f71e7984 */ /* 0x000fe20000000a00 */
[----:B------:R-:W0:Y:S03]  /*4ac0*/  LDCU.64 UR48, c[0x3][0x730] ;  /* 0x00c0e600ff3077ac */ /* 0x000e260008000a00 */
[----:B------:R-:W-:Y:S01]  /*4ad0*/  LDS.64 R32, [R247+0x3100] ;  /* 0x00310000f7207984 */ /* 0x000fe20000000a00 */
[----:B------:R-:W0:Y:S01]  /*4ae0*/  LDCU.64 UR26, c[0x3][0x738] ;  /* 0x00c0e700ff1a77ac */ /* 0x000e220008000a00 */
[----:B------:R-:W0:Y:S01]  /*4af0*/  LDCU.64 UR42, c[0x3][0x60] ;  /* 0x00c00c00ff2a77ac */ /* 0x000e220008000a00 */
[----:B------:R-:W0:Y:S01]  /*4b00*/  LDCU.64 UR50, c[0x3][0x768] ;  /* 0x00c0ed00ff3277ac */ /* 0x000e220008000a00 */
[----:B------:R-:W0:Y:S01]  /*4b10*/  LDCU.64 UR36, c[0x3][0x58] ;  /* 0x00c00b00ff2477ac */ /* 0x000e220008000a00 */
[----:B-1----:R-:W-:-:S02]  /*4b20*/  DADD R6, R2, R4 ;  /* 0x0000000002067229 */ /* 0x002fc40000000004 */
[----:B------:R-:W-:Y:S01]  /*4b30*/  DADD R2, R2, -R4 ;  /* 0x0000000002027229 */ /* 0x000fe20000000804 */
[----:B------:R-:W1:Y:S01]  /*4b40*/  LDCU.64 UR30, c[0x3][0x68] ;  /* 0x00c00d00ff1e77ac */ /* 0x000e620008000a00 */
[----:B------:R-:W1:Y:S04]  /*4b50*/  LDCU.64 UR52, c[0x3][0x758] ;  /* 0x00c0eb00ff3477ac */ /* 0x000e680008000a00 */
[----:B------:R-:W-:Y:S02]  /*4b60*/  DFMA R10, R6, R10, RZ ;  /* 0x0000000a060a722b */ /* 0x000fe400000000ff */
[----:B--2---:R-:W-:Y:S01]  /*4b70*/  DADD R4, R8, R12 ;  /* 0x0000000008047229 */ /* 0x004fe2000000000c */
[----:B------:R-:W2:Y:S01]  /*4b80*/  LDCU.64 UR22, c[0x3][0x760] ;  /* 0x00c0ec00ff1677ac */ /* 0x000ea20008000a00 */
[----:B------:R-:W-:-:S02]  /*4b90*/  DFMA R34, R6, UR64, RZ ;  /* 0x0000004006227c2b */ /* 0x000fc400080000ff */
[----:B------:R-:W-:Y:S01]  /*4ba0*/  DADD R8, R8, -R12 ;  /* 0x0000000008087229 */ /* 0x000fe2000000080c */
[----:B------:R-:W0:Y:S01]  /*4bb0*/  LDCU.64 UR64, c[0x3][0x48] ;  /* 0x00c00900ff4077ac */ /* 0x000e220008000a00 */
[----:B------:R-:W-:Y:S01]  /*4bc0*/  LDS.64 R12, [R247+0x3d40] ;  /* 0x003d4000f70c7984 */ /* 0x000fe20000000a00 */
[----:B------:R-:W-:Y:S02]  /*4bd0*/  DFMA R38, R2, R38, RZ ;  /* 0x000000260226722b */ /* 0x000fe400000000ff */
[----:B------:R-:W-:Y:S01]  /*4be0*/  DFMA R40, R4, R18, R10 ;  /* 0x000000120428722b */ /* 0x000fe2000000000a */
[----:B------:R-:W2:Y:S01]  /*4bf0*/  LDCU.64 UR6, c[0x3][0x780] ;  /* 0x00c0f000ff0677ac */ /* 0x000ea20008000a00 */
[----:B------:R-:W2:Y:S01]  /*4c00*/  LDS.64 R10, [R247+0x1260] ;  /* 0x00126000f70a7984 */ /* 0x000ea20000000a00 */
[C---:B---3--:R-:W-:Y:S01]  /*4c10*/  DFMA R36, R6.reuse, UR58, RZ ;  /* 0x0000003a06247c2b */ /* 0x048fe200080000ff */
[----:B------:R-:W3:Y:S02]  /*4c20*/  LDCU.64 UR58, c[0x3][0x720] ;  /* 0x00c0e400ff3a77ac */ /* 0x000ee40008000a00 */
[----:B------:R-:W2:Y:S01]  /*4c30*/  LDS.64 R18, [R247+0x1880] ;  /* 0x00188000f7127984 */ /* 0x000ea20000000a00 */
[----:B----4-:R-:W-:-:S02]  /*4c40*/  DFMA R58, R6, UR72, RZ ;  /* 0x00000048063a7c2b */ /* 0x010fc400080000ff */
[----:B------:R-:W-:Y:S01]  /*4c50*/  DFMA R38, R8, R46, R38 ;  /* 0x0000002e0826722b */ /* 0x000fe20000000026 */
[----:B------:R-:W4:Y:S01]  /*4c60*/  LDCU.64 UR38, c[0x3][0x88] ;  /* 0x00c01100ff2677ac */ /* 0x000f220008000a00 */
[----:B-----5:R-:W-:Y:S01]  /*4c70*/  DFMA R46, R6, UR74, RZ ;  /* 0x0000004a062e7c2b */ /* 0x020fe200080000ff */
[----:B------:R-:W5:Y:S01]  /*4c80*/  LDS.64 R6, [R247+0x1ea0] ;  /* 0x001ea000f7067984 */ /* 0x000f620000000a00 */
[----:B------:R-:W1:Y:S02]  /*4c90*/  LDCU.64 UR74, c[0x3][0x748] ;  /* 0x00c0e900ff4a77ac */ /* 0x000e640008000a00 */
[----:B0-----:R-:W-:Y:S02]  /*4ca0*/  DFMA R64, R4, UR64, R58 ;  /* 0x0000004004407c2b */ /* 0x001fe4000800003a */
[----:B------:R-:W-:Y:S01]  /*4cb0*/  DFMA R58, R2, UR60, RZ ;  /* 0x0000003c023a7c2b */ /* 0x000fe200080000ff */
[----:B------:R-:W0:Y:S01]  /*4cc0*/  LDCU.64 UR46, c[0x3][0x788] ;  /* 0x00c0f100ff2e77ac */ /* 0x000e220008000a00 */
[----:B------:R-:W-:-:S02]  /*4cd0*/  DFMA R44, R4, UR70, R34 ;  /* 0x00000046042c7c2b */ /* 0x000fc40008000022 */
[C---:B------:R-:W-:Y:S01]  /*4ce0*/  DFMA R50, R4.reuse, UR68, R36 ;  /* 0x0000004404327c2b */ /* 0x040fe20008000024 */
[----:B------:R-:W-:Y:S01]  /*4cf0*/  LDS.64 R34, [R247+0x24c0] ;  /* 0x0024c000f7227984 */ /* 0x000fe20000000a00 */
[----:B------:R-:W-:Y:S01]  /*4d00*/  DFMA R60, R4, UR66, R46 ;  /* 0x00000042043c7c2b */ /* 0x000fe2000800002e */
[----:B------:R-:W0:Y:S01]  /*4d10*/  LDCU.64 UR14, c[0x3][0x90] ;  /* 0x00c01200ff0e77ac */ /* 0x000e220008000a00 */
[C---:B------:R-:W-:Y:S01]  /*4d20*/  DFMA R4, R2.reuse, UR62, RZ ;  /* 0x0000003e02047c2b */ /* 0x040fe200080000ff */
[----:B------:R-:W5:Y:S01]  /*4d30*/  LDS.64 R36, [R247+0x2ae0] ;  /* 0x002ae000f7247984 */ /* 0x000f620000000a00 */
[C---:B------:R-:W-:Y:S01]  /*4d40*/  DFMA R46, R2.reuse, UR54, RZ ;  /* 0x00000036022e7c2b */ /* 0x040fe200080000ff */
[----:B------:R-:W4:Y:S01]  /*4d50*/  LDCU.64 UR62, c[0x3][0x70] ;  /* 0x00c00e00ff3e77ac */ /* 0x000f220008000a00 */
[----:B---3--:R-:W-:Y:S02]  /*4d60*/  DFMA R62, R2, UR58, RZ ;  /* 0x0000003a023e7c2b */ /* 0x008fe400080000ff */
[C-C-:B------:R-:W-:Y:S01]  /*4d70*/  DADD R2, R16.reuse, R22.reuse ;  /* 0x0000000010027229 */ /* 0x140fe20000000016 */
[----:B------:R-:W3:Y:S01]  /*4d80*/  LDCU.64 UR58, c[0x3][0x770] ;  /* 0x00c0ee00ff3a77ac */ /* 0x000ee20008000a00 */
[----:B------:R-:W-:-:S02]  /*4d90*/  DADD R16, R16, -R22 ;  /* 0x0000000010107229 */ /* 0x000fc40000000816 */
[C---:B------:R-:W-:Y:S01]  /*4da0*/  DFMA R58, R8.reuse, UR56, R58 ;  /* 0x00000038083a7c2b */ /* 0x040fe2000800003a */
[----:B------:R-:W0:Y:S01]  /*4db0*/  LDCU.64 UR4, c[0x3][0x80] ;  /* 0x00c01000ff0477ac */ /* 0x000e220008000a00 */
[C---:B------:R-:W-:Y:S02]  /*4dc0*/  DFMA R4, R8.reuse, UR48, R4 ;  /* 0x0000003008047c2b */ /* 0x040fe40008000004 */
[----:B------:R-:W-:Y:S01]  /*4dd0*/  DFMA R46, R8, UR26, R46 ;  /* 0x0000001a082e7c2b */ /* 0x000fe2000800002e */
[----:B------:R-:W0:Y:S01]  /*4de0*/  LDCU.64 UR48, c[0x3][0x790] ;  /* 0x00c0f200ff3077ac */ /* 0x000e220008000a00 */
[----:B------:R-:W-:Y:S02]  /*4df0*/  DFMA R50, R2, UR42, R50 ;  /* 0x0000002a02327c2b */ /* 0x000fe40008000032 */
[----:B------:R-:W-:Y:S01]  /*4e00*/  DFMA R58, R16, UR50, R58 ;  /* 0x00000032103a7c2b */ /* 0x000fe2000800003a */
[----:B------:R-:W5:Y:S01]  /*4e10*/  LDCU.64 UR42, c[0x3][0x98] ;  /* 0x00c01300ff2a77ac */ /* 0x000f620008000a00 */
[----:B-1----:R-:W-:-:S02]  /*4e20*/  DFMA R62, R8, UR74, R62 ;  /* 0x0000004a083e7c2b */ /* 0x002fc4000800003e */
[C---:B------:R-:W-:Y:S01]  /*4e30*/  DFMA R40, R2.reuse, R14, R40 ;  /* 0x0000000e0228722b */ /* 0x040fe20000000028 */
[----:B------:R-:W1:Y:S01]  /*4e40*/  LDCU.64 UR50, c[0x3][0x798] ;  /* 0x00c0f300ff3277ac */ /* 0x000e620008000a00 */
[C---:B------:R-:W-:Y:S02]  /*4e50*/  DFMA R44, R2.reuse, UR36, R44 ;  /* 0x00000024022c7c2b */ /* 0x040fe4000800002c */
[C---:B------:R-:W-:Y:S01]  /*4e60*/  DFMA R60, R2.reuse, UR30, R60 ;  /* 0x0000001e023c7c2b */ /* 0x040fe2000800003c */
[----:B------:R-:W1:Y:S01]  /*4e70*/  LDCU.64 UR20, c[0x3][0xb0] ;  /* 0x00c01600ff1477ac */ /* 0x000e620008000a00 */
[----:B----4-:R-:W-:Y:S02]  /*4e80*/  DFMA R64, R2, UR62, R64 ;  /* 0x0000003e02407c2b */ /* 0x010fe40008000040 */
[----:B--2---:R-:W-:Y:S01]  /*4e90*/  DADD R2, R10, R12 ;  /* 0x000000000a027229 */ /* 0x004fe2000000000c */
[----:B------:R-:W2:Y:S01]  /*4ea0*/  LDCU.64 UR12, c[0x3][0x7b0] ;  /* 0x00c0f600ff0c77ac */ /* 0x000ea20008000a00 */
[----:B------:R-:W-:-:S02]  /*4eb0*/  DFMA R14, R16, UR52, R4 ;  /* 0x00000034100e7c2b */ /* 0x000fc40008000004 */
[----:B------:R-:W-:Y:S01]  /*4ec0*/  DFMA R46, R16, UR22, R46 ;  /* 0x00000016102e7c2b */ /* 0x000fe2000800002e */
[----:B------:R-:W4:Y:S01]  /*4ed0*/  LDCU.64 UR44, c[0x3][0xa8] ;  /* 0x00c01500ff2c77ac */ /* 0x000f220008000a00 */
[----:B------:R-:W-:Y:S02]  /*4ee0*/  DADD R10, R10, -R12 ;  /* 0x000000000a0a7229 */ /* 0x000fe4000000080c */
[----:B---3--:R-:W-:Y:S01]  /*4ef0*/  DFMA R62, R16, UR58, R62 ;  /* 0x0000003a103e7c2b */ /* 0x008fe2000800003e */
[----:B------:R-:W3:Y:S01]  /*4f00*/  LDCU.64 UR40, c[0x3][0x7a8] ;  /* 0x00c0f500ff2877ac */ /* 0x000ee20008000a00 */
[C-C-:B------:R-:W-:Y:S02]  /*4f10*/  DADD R4, R18.reuse, R30.reuse ;  /* 0x0000000012047229 */ /* 0x140fe4000000001e */
[----:B------:R-:W-:Y:S01]  /*4f20*/  DADD R18, R18, -R30 ;  /* 0x0000000012127229 */ /* 0x000fe2000000081e */
[----:B------:R-:W3:Y:S01]  /*4f30*/  LDCU.64 UR54, c[0x3][0xb8] ;  /* 0x00c01700ff3677ac */ /* 0x000ee20008000a00 */
[----:B------:R-:W-:-:S02]  /*4f40*/  DFMA R50, R2, UR38, R50 ;  /* 0x0000002602327c2b */ /* 0x000fc40008000032 */
[----:B0-----:R-:W-:Y:S01]  /*4f50*/  DFMA R60, R2, UR14, R60 ;  /* 0x0000000e023c7c2b */ /* 0x001fe2000800003c */
[----:B------:R-:W0:Y:S01]  /*4f60*/  LDCU.64 UR26, c[0x3][0x7b8] ;  /* 0x00c0f700ff1a77ac */ /* 0x000e220008000a00 */
[C---:B------:R-:W-:Y:S02]  /*4f70*/  DFMA R14, R10.reuse, UR6, R14 ;  /* 0x000000060a0e7c2b */ /* 0x040fe4000800000e */
[----:B------:R-:W-:Y:S01]  /*4f80*/  DFMA R46, R10, UR46, R46 ;  /* 0x0000002e0a2e7c2b */ /* 0x000fe2000800002e */
[----:B------:R-:W0:Y:S01]  /*4f90*/  LDCU.64 UR52, c[0x3][0xc0] ;  /* 0x00c01800ff3477ac */ /* 0x000e220008000a00 */
[----:B------:R-:W-:Y:S02]  /*4fa0*/  DFMA R44, R2, UR4, R44 ;  /* 0x00000004022c7c2b */ /* 0x000fe4000800002c */
[----:B------:R-:W-:Y:S01]  /*4fb0*/  DFMA R58, R10, UR48, R58 ;  /* 0x000000300a3a7c2b */ /* 0x000fe2000800003a */
[----:B------:R-:W0:Y:S01]  /*4fc0*/  LDCU.64 UR56, c[0x3][0x7c0] ;  /* 0x00c0f800ff3877ac */ /* 0x000e220008000a00 */
[----:B-----5:R-:W-:-:S02]  /*4fd0*/  DFMA R64, R2, UR42, R64 ;  /* 0x0000002a02407c2b */ /* 0x020fc40008000040 */
[----:B-1----:R-:W-:Y:S01]  /*4fe0*/  DFMA R62, R10, UR50, R62 ;  /* 0x000000320a3e7c2b */ /* 0x002fe2000800003e */
[----:B------:R-:W1:Y:S01]  /*4ff0*/  LDCU.64 UR34, c[0x3][0xd0] ;  /* 0x00c01a00ff2277ac */ /* 0x000e620008000a00 */
[----:B------:R-:W-:Y:S02]  /*5000*/  DFMA R50, R4, UR20, R50 ;  /* 0x0000001404327c2b */ /* 0x000fe40008000032 */
[----:B--2---:R-:W-:Y:S01]  /*5010*/  DFMA R46, R18, UR12, R46 ;  /* 0x0000000c122e7c2b */ /* 0x004fe2000800002e */
[----:B------:R-:W2:Y:S01]  /*5020*/  LDCU.64 UR28, c[0x3][0x7d0] ;  /* 0x00c0fa00ff1c77ac */ /* 0x000ea20008000a00 */
[C-C-:B------:R-:W-:Y:S02]  /*5030*/  DADD R8, R6.reuse, R32.reuse ;  /* 0x0000000006087229 */ /* 0x140fe40000000020 */
[----:B------:R-:W-:Y:S01]  /*5040*/  DADD R6, R6, -R32 ;  /* 0x0000000006067229 */ /* 0x000fe20000000820 */
[----:B------:R-:W5:Y:S01]  /*5050*/  LDCU.64 UR32, c[0x3][0xd8] ;  /* 0x00c01b00ff2077ac */ /* 0x000f620008000a00 */
[----:B----4-:R-:W-:-:S02]  /*5060*/  DFMA R44, R4, UR44, R44 ;  /* 0x0000002c042c7c2b */ /* 0x010fc4000800002c */
[----:B---3--:R-:W-:Y:S01]  /*5070*/  DFMA R60, R4, UR54, R60 ;  /* 0x00000036043c7c2b */ /* 0x008fe2000800003c */
[----:B------:R-:W3:Y:S01]  /*5080*/  LDCU.64 UR24, c[0x3][0x7d8] ;  /* 0x00c0fb00ff1877ac */ /* 0x000ee20008000a00 */
[----:B------:R-:W-:Y:S02]  /*5090*/  DFMA R14, R18, UR40, R14 ;  /* 0x00000028120e7c2b */ /* 0x000fe4000800000e */
[----:B0-----:R-:W-:Y:S01]  /*50a0*/  DFMA R64, R4, UR52, R64 ;  /* 0x0000003404407c2b */ /* 0x001fe20008000040 */
[----:B------:R-:W0:Y:S01]  /*50b0*/  LDCU.64 UR36, c[0x3][0xe0] ;  /* 0x00c01c00ff2477ac */ /* 0x000e220008000a00 */
[C---:B------:R-:W-:Y:S02]  /*50c0*/  DFMA R58, R18.reuse, UR26, R58 ;  /* 0x0000001a123a7c2b */ /* 0x040fe4000800003a */
[----:B------:R-:W-:Y:S01]  /*50d0*/  DFMA R62, R18, UR56, R62 ;  /* 0x00000038123e7c2b */ /* 0x000fe2000800003e */
[----:B------:R-:W4:Y:S01]  /*50e0*/  LDCU.64 UR30, c[0x3][0x7e0] ;  /* 0x00c0fc00ff1e77ac */ /* 0x000f220008000a00 */
[----:B------:R-:W-:-:S02]  /*50f0*/  DADD R12, R34, R36 ;  /* 0x00000000220c7229 */ /* 0x000fc40000000024 */
[----:B------:R-:W-:Y:S01]  /*5100*/  DADD R34, R34, -R36 ;  /* 0x0000000022227229 */ /* 0x000fe20000000824 */
[----:B------:R-:W4:Y:S01]  /*5110*/  LDCU.64 UR6, c[0x3][0xe8] ;  /* 0x00c01d00ff0677ac */ /* 0x000f220008000a00 */
[C---:B-1----:R-:W-:Y:S02]  /*5120*/  DFMA R44, R8.reuse, UR34, R44 ;  /* 0x00000022082c7c2b */ /* 0x042fe4000800002c */
[----:B-----5:R-:W-:Y:S01]  /*5130*/  DFMA R50, R8, UR32, R50 ;  /* 0x0000002008327c2b */ /* 0x020fe20008000032 */
[----:B------:R-:W1:Y:S01]  /*5140*/  LDCU.64 UR14, c[0x3][0x7e8] ;  /* 0x00c0fd00ff0e77ac */ /* 0x000e620008000a00 */
[C---:B--2---:R-:W-:Y:S02]  /*5150*/  DFMA R14, R6.reuse, UR28, R14 ;  /* 0x0000001c060e7c2b */ /* 0x044fe4000800000e */
[----:B---3--:R-:W-:Y:S01]  /*5160*/  DFMA R46, R6, UR24, R46 ;  /* 0x00000018062e7c2b */ /* 0x008fe2000800002e */
[----:B------:R-:W2:Y:S01]  /*5170*/  LDCU.64 UR18, c[0x3][0xf8] ;  /* 0x00c01f00ff1277ac */ /* 0x000ea20008000a00 */
[----:B------:R-:W-:-:S02]  /*5180*/  DFMA R38, R16, R42, R38 ;  /* 0x0000002a1026722b */ /* 0x000fc40000000026 */
[----:B0-----:R-:W-:Y:S01]  /*5190*/  DFMA R60, R8, UR36, R60 ;  /* 0x00000024083c7c2b */ /* 0x001fe2000800003c */
[----:B------:R-:W0:Y:S01]  /*51a0*/  LDCU.64 UR10, c[0x3][0x7f8] ;  /* 0x00c0ff00ff0a77ac */ /* 0x000e220008000a00 */
[----:B----4-:R-:W-:Y:S01]  /*51b0*/  DFMA R58, R6, UR30, R58 ;  /* 0x0000001e063a7c2b */ /* 0x010fe2000800003a */
[----:B------:R-:W3:Y:S01]  /*51c0*/  LDCU.64 UR16, c[0x3][0x100] ;  /* 0x00c02000ff1077ac */ /* 0x000ee20008000a00 */
[----:B------:R-:W-:Y:S01]  /*51d0*/  DFMA R64, R8, UR6, R64 ;  /* 0x0000000608407c2b */ /* 0x000fe20008000040 */
[----:B------:R-:W4:Y:S01]  /*51e0*/  LDCU.64 UR8, c[0x3][0x800] ;  /* 0x00c10000ff0877ac */ /* 0x000f220008000a00 */
[----:B-1----:R-:W-:Y:S01]  /*51f0*/  DFMA R62, R6, UR14, R62 ;  /* 0x0000000e063e7c2b */ /* 0x002fe2000800003e */
[----:B------:R-:W1:Y:S01]  /*5200*/  LDCU.64 UR22, c[0x3][0x108] ;  /* 0x00c02100ff1677ac */ /* 0x000e620008000a00 */
[----:B--2---:R-:W-:Y:S01]  /*5210*/  DFMA R44, R12, UR18, R44 ;  /* 0x000000120c2c7c2b */ /* 0x004fe2000800002c */
[----:B------:R-:W2:Y:S01]  /*5220*/  LDCU.64 UR4, c[0x3][0x808] ;  /* 0x00c10100ff0477ac */ /* 0x000ea20008000a00 */
[----:B0-----:R-:W-:Y:S01]  /*5230*/  DFMA R14, R34, UR10, R14 ;  /* 0x0000000a220e7c2b */ /* 0x001fe2000800000e */
[----:B------:R-:W0:Y:S01]  /*5240*/  LDCU.64 UR20, c[0x3][0x110] ;  /* 0x00c02200ff1477ac */ /* 0x000e220008000a00 */
[----:B---3--:R-:W-:Y:S01]  /*5250*/  DFMA R50, R12, UR16, R50 ;  /* 0x000000100c327c2b */ /* 0x008fe20008000032 */
[----:B------:R-:W3:Y:S01]  /*5260*/  LDCU.64 UR12, c[0x3][0x810] ;  /* 0x00c10200ff0c77ac */ /* 0x000ee20008000a00 */
[----:B----4-:R-:W-:-:S02]  /*5270*/  DFMA R46, R34, UR8, R46 ;  /* 0x00000008222e7c2b */ /* 0x010fc4000800002e */
[----:B-1----:R-:W-:Y:S02]  /*5280*/  DFMA R60, R12, UR22, R60 ;  /* 0x000000160c3c7c2b */ /* 0x002fe4000800003c */
[----:B--2---:R-:W-:Y:S02]  /*5290*/  DFMA R58, R34, UR4, R58 ;  /* 0x00000004223a7c2b */ /* 0x004fe4000800003a */
[----:B0-----:R-:W-:Y:S02]  /*52a0*/  DFMA R64, R12, UR20, R64 ;  /* 0x000000140c407c2b */ /* 0x001fe40008000040 */
[----:B---3--:R-:W-:Y:S01]  /*52b0*/  DFMA R62, R34, UR12, R62 ;  /* 0x0000000c223e7c2b */ /* 0x008fe2000800003e */
[----:B------:R-:W-:Y:S10]  /*52c0*/  @P0 EXIT ;  /* 0x000000000000094d */ /* 0x000ff40003800000 */
[----:B------:R-:W0:Y:S01]  /*52d0*/  S2R R17, SR_TID.X ;  /* 0x0000000000117919 */ /* 0x000e220000002100 */
[----:B------:R-:W-:Y:S02]  /*52e0*/  DFMA R40, R2, R24, R40 ;  /* 0x000000180228722b */ /* 0x000fe40000000028 */
[----:B------:R-:W-:Y:S01]  /*52f0*/  DFMA R38, R10, R52, R38 ;  /* 0x000000340a26722b */ /* 0x000fe20000000026 */
[----:B------:R-:W1:Y:S01]  /*5300*/  LDC.64 R2, c[0x0][0x3a8] ;  /* 0x0000ea00ff027b82 */ /* 0x000e620000000a00 */
[C-C-:B------:R-:W-:Y:S02]  /*5310*/  DADD R10, R60.reuse, R58.reuse ;  /* 0x000000003c0a7229 */ /* 0x140fe4000000003a */
[----:B------:R-:W-:Y:S02]  /*5320*/  DADD R58, R60, -R58 ;  /* 0x000000003c3a7229 */ /* 0x000fe4000000083a */
[----:B------:R-:W-:Y:S02]  /*5330*/  DFMA R40, R4, R20, R40 ;  /* 0x000000140428722b */ /* 0x000fe40000000028 */
[----:B------:R-:W-:-:S06]  /*5340*/  DFMA R38, R18, R48, R38 ;  /* 0x000000301226722b */ /* 0x000fcc0000000026 */
[----:B------:R-:W-:Y:S02]  /*5350*/  DFMA R40, R8, R26, R40 ;  /* 0x0000001a0828722b */ /* 0x000fe40000000028 */
[----:B------:R-:W-:Y:S02]  /*5360*/  DFMA R38, R6, R54, R38 ;  /* 0x000000360626722b */ /* 0x000fe40000000026 */
[----:B------:R-:W-:Y:S02]  /*5370*/  DADD R8, R50, R46 ;  /* 0x0000000032087229 */ /* 0x000fe4000000002e */
[----:B------:R-:W-:Y:S02]  /*5380*/  DADD R6, R44, R14 ;  /* 0x000000002c067229 */ /* 0x000fe4000000000e */
[----:B------:R-:W-:Y:S02]  /*5390*/  DFMA R40, R12, R28, R40 ;  /* 0x0000001c0c28722b */ /* 0x000fe40000000028 */
[----:B------:R-:W-:-:S02]  /*53a0*/  DFMA R38, R34, R56, R38 ;  /* 0x000000382226722b */ /* 0x000fc40000000026 */
[C-C-:B------:R-:W-:Y:S02]  /*53b0*/  DADD R12, R64.reuse, R62.reuse ;  /* 0x00000000400c7229 */ /* 0x140fe4000000003e */
[----:B------:R-:W-:Y:S01]  /*53c0*/  DADD R62, R64, -R62 ;  /* 0x00000000403e7229 */ /* 0x000fe2000000083e */
[----:B0-----:R-:W-:Y:S01]  /*53d0*/  IMAD R5, R248, 0x3e8, R17 ;  /* 0x000003e8f8057824 */ /* 0x001fe200078e0211 */
[----:B------:R-:W-:Y:S02]  /*53e0*/  DADD R46, R50, -R46 ;  /* 0x00000000322e7229 */ /* 0x000fe4000000082e */
[----:B------:R-:W-:Y:S01]  /*53f0*/  DADD R14, R44, -R14 ;  /* 0x000000002c0e7229 */ /* 0x000fe2000000080e */
[----:B-1----:R-:W-:Y:S01]  /*5400*/  IMAD.WIDE R2, R5, 0x8, R2 ;  /* 0x0000000805027825 */ /* 0x002fe200078e0202 */
[C-C-:B------:R-:W-:Y:S02]  /*5410*/  DADD R4, R40.reuse, R38.reuse ;  /* 0x0000000028047229 */ /* 0x140fe40000000026 */
[----:B------:R-:W-:-:S02]  /*5420*/  DADD R38, R40, -R38 ;  /* 0x0000000028267229 */ /* 0x000fc40000000826 */
        /* <DEDUP_REMOVED lines=11> */
.L_x_197:
        /* <DEDUP_REMOVED lines=10> */
.L_x_1056:


//--------------------- .text._Z32massMatrixMultiplyRegisterKernelILi10ELi14ELi1EEviPKdS1_S1_S1_Pd --------------------------
	.section	.text._Z32massMatrixMultiplyRegisterKernelILi10ELi14ELi1EEviPKdS1_S1_S1_Pd,"ax",@progbits
	.align	128
        .global         _Z32massMatrixMultiplyRegisterKernelILi10ELi14ELi1EEviPKdS1_S1_S1_Pd
        .type           _Z32massMatrixMultiplyRegisterKernelILi10ELi14ELi1EEviPKdS1_S1_S1_Pd,@function
        .size           _Z32massMatrixMultiplyRegisterKernelILi10ELi14ELi1EEviPKdS1_S1_S1_Pd,(.L_x_1057 - _Z32massMatrixMultiplyRegisterKernelILi10ELi14ELi1EEviPKdS1_S1_S1_Pd)
        .other          _Z32massMatrixMultiplyRegisterKernelILi10ELi14ELi1EEviPKdS1_S1_S1_Pd,@"STO_CUDA_ENTRY STV_DEFAULT"
_Z32massMatrixMultiplyRegisterKernelILi10ELi14ELi1EEviPKdS1_S1_S1_Pd:
.text._Z32massMatrixMultiplyRegisterKernelILi10ELi14ELi1EEviPKdS1_S1_S1_Pd:
        /* <DEDUP_REMOVED lines=44> */
[----:B------:R-:W5:Y:S04]  /*02c0*/  LDS.128 R8, [R3+0x5660] ;  /* 0x0056600003087984 */ /* 0x000f680000000c00 */
[----:B------:R-:W5:Y:S01]  /*02d0*/  LDS.128 R40, [R3+0x5690] ;  /* 0x0056900003287984 */ /* 0x000f620000000c00 */
[----:B---3--:R-:W-:-:S03]  /*02e0*/  DADD R62, R86, R44 ;  /* 0x00000000563e7229 */ /* 0x008fc6000000002c */
[----:B------:R-:W-:Y:S01]  /*02f0*/  LDS.128 R24, [R3+0x55f0] ;  /* 0x0055f00003187984 */ /* 0x000fe20000000c00 */
[----:B------:R-:W-:-:S03]  /*0300*/  DADD R86, R86, -R44 ;  /* 0x0000000056567229 */ /* 0x000fc6000000082c */
[----:B------:R-:W-:Y:S04]  /*0310*/  LDS.128 R44, [R3+0x5670] ;  /* 0x00567000032c7984 */ /* 0x000fe80000000c00 */
[----:B------:R-:W-:Y:S01]  /*0320*/  LDS.128 R64, [R3+0x5740] ;  /* 0x0057400003407984 */ /* 0x000fe20000000c00 */
[----:B----4-:R-:W-:-:S03]  /*0330*/  DADD R60, R80, R28 ;  /* 0x00000000503c7229 */ /* 0x010fc6000000001c */
[----:B------:R-:W-:Y:S01]  /*0340*/  LDS.128 R48, [R3+0x5650] ;  /* 0x0056500003307984 */ /* 0x000fe20000000c00 */
[----:B-1----:R-:W-:-:S03]  /*0350*/  R2UR UR72, R18 ;  /* 0x00000000124872ca */ /* 0x002fc600000e0000 */
[----:B0-----:R-:W-:Y:S01]  /*0360*/  LDS.128 R4, [R3+0x55e0] ;  /* 0x0055e00003047984 */ /* 0x001fe20000000c00 */
[----:B------:R-:W-:Y:S02]  /*0370*/  R2UR UR73, R19 ;  /* 0x00000000134972ca */ /* 0x000fe400000e0000 */
[----:B------:R-:W-:Y:S01]  /*0380*/  R2UR UR10, R16 ;  /* 0x00000000100a72ca */ /* 0x000fe200000e0000 */
[----:B------:R-:W-:Y:S01]  /*0390*/  LDS.128 R20, [R3+0x5680] ;  /* 0x0056800003147984 */ /* 0x000fe20000000c00 */
[----:B------:R-:W-:-:S03]  /*03a0*/  R2UR UR11, R17 ;  /* 0x00000000110b72ca */ /* 0x000fc600000e0000 */
[----:B------:R-:W0:Y:S01]  /*03b0*/  LDS.128 R16, [R3+0x56b0] ;  /* 0x0056b00003107984 */ /* 0x000e220000000c00 */
[----:B--2---:R-:W-:Y:S02]  /*03c0*/  R2UR UR76, R14 ;  /* 0x000000000e4c72ca */ /* 0x004fe400000e0000 */
[----:B------:R-:W-:Y:S01]  /*03d0*/  R2UR UR77, R15 ;  /* 0x000000000f4d72ca */ /* 0x000fe200000e0000 */
[----:B------:R-:W-:Y:S01]  /*03e0*/  LDS.128 R32, [R3+0x55c0] ;  /* 0x0055c00003207984 */ /* 0x000fe20000000c00 */
[----:B------:R-:W-:Y:S02]  /*03f0*/  R2UR UR74, R12 ;  /* 0x000000000c4a72ca */ /* 0x000fe400000e0000 */
[----:B------:R-:W-:Y:S01]  /*0400*/  R2UR UR75, R13 ;  /* 0x000000000d4b72ca */ /* 0x000fe200000e0000 */
[----:B------:R-:W-:Y:S01]  /*0410*/  LDS.128 R36, [R3+0x5610] ;  /* 0x0056100003247984 */ /* 0x000fe20000000c00 */
[----:B------:R-:W-:-:S03]  /*0420*/  DADD R80, R80, -R28 ;  /* 0x0000000050507229 */ /* 0x000fc6000000081c */
[----:B------:R-:W1:Y:S04]  /*0430*/  LDS.128 R12, [R3+0x5630] ;  /* 0x00563000030c7984 */ /* 0x000e680000000c00 */
[----:B------:R-:W2:Y:S01]  /*0440*/  LDS.128 R28, [R3+0x5640] ;  /* 0x00564000031c7984 */ /* 0x000ea20000000c00 */
[----:B-----5:R-:W-:Y:S02]  /*0450*/  R2UR UR70, R58 ;  /* 0x000000003a4672ca */ /* 0x020fe400000e0000 */
[----:B------:R-:W-:Y:S01]  /*0460*/  R2UR UR71, R59 ;  /* 0x000000003b4772ca */ /* 0x000fe200000e0000 */
[----:B------:R-:W-:Y:S01]  /*0470*/  DADD R68, R84, R52 ;  /* 0x0000000054447229 */ /* 0x000fe20000000034 */
[----:B------:R-:W-:Y:S01]  /*0480*/  R2UR UR6, R56 ;  /* 0x00000000380672ca */ /* 0x000fe200000e0000 */
[----:B------:R-:W-:Y:S01]  /*0490*/  LDS.128 R88, [R3+0x56d0] ;  /* 0x0056d00003587984 */ /* 0x000fe20000000c00 */
[----:B------:R-:W-:-:S02]  /*04a0*/  R2UR UR7, R57 ;  /* 0x00000000390772ca */ /* 0x000fc400000e0000 */
[----:B------:R-:W-:Y:S01]  /*04b0*/  R2UR UR12, R72 ;  /* 0x00000000480c72ca */ /* 0x000fe200000e0000 */
[----:B------:R-:W3:Y:S01]  /*04c0*/  LDS.128 R56, [R3+0x56c0] ;  /* 0x0056c00003387984 */ /* 0x000ee20000000c00 */
[----:B------:R-:W-:Y:S01]  /*04d0*/  R2UR UR13, R73 ;  /* 0x00000000490d72ca */ /* 0x000fe200000e0000 */
[----:B------:R-:W-:Y:S01]  /*04e0*/  DADD R72, R114, R70 ;  /* 0x0000000072487229 */ /* 0x000fe20000000046 */
[----:B------:R-:W-:Y:S01]  /*04f0*/  R2UR UR64, R10 ;  /* 0x000000000a4072ca */ /* 0x000fe200000e0000 */
[----:B------:R-:W-:Y:S01]  /*0500*/  LDS.128 R92, [R3+0x5720] ;  /* 0x00572000035c7984 */ /* 0x000fe20000000c00 */
[----:B------:R-:W-:Y:S02]  /*0510*/  R2UR UR65, R11 ;  /* 0x000000000b4172ca */ /* 0x000fe400000e0000 */
[----:B------:R-:W-:Y:S02]  /*0520*/  R2UR UR68, R74 ;  /* 0x000000004a4472ca */ /* 0x000fe400000e0000 */
[----:B------:R-:W-:Y:S01]  /*0530*/  R2UR UR69, R75 ;  /* 0x000000004b4572ca */ /* 0x000fe200000e0000 */
[----:B------:R-:W-:Y:S01]  /*0540*/  DADD R74, R112, R54 ;  /* 0x00000000704a7229 */ /* 0x000fe20000000036 */
[----:B------:R-:W-:-:S02]  /*0550*/  R2UR UR62, R40 ;  /* 0x00000000283e72ca */ /* 0x000fc400000e0000 */
[----:B------:R-:W-:Y:S01]  /*0560*/  R2UR UR63, R41 ;  /* 0x00000000293f72ca */ /* 0x000fe200000e0000 */
[----:B------:R-:W-:Y:S01]  /*0570*/  DFMA R40, R8, R72, RZ ;  /* 0x000000480828722b */ /* 0x000fe200000000ff */
[----:B0-----:R-:W-:Y:S01]  /*0580*/  R2UR UR60, R18 ;  /* 0x00000000123c72ca */ /* 0x001fe200000e0000 */
[----:B------:R-:W-:Y:S01]  /*0590*/  DADD R84, R84, -R52 ;  /* 0x0000000054547229 */ /* 0x000fe20000000834 */
[----:B------:R-:W-:Y:S01]  /*05a0*/  R2UR UR61, R19 ;  /* 0x00000000133d72ca */ /* 0x000fe200000e0000 */
[----:B------:R-:W-:Y:S01]  /*05b0*/  DADD R112, R112, -R54 ;  /* 0x0000000070707229 */ /* 0x000fe20000000836 */
[----:B------:R-:W-:Y:S01]  /*05c0*/  R2UR UR54, R44 ;  /* 0x000000002c3672ca */ /* 0x000fe200000e0000 */
[----:B------:R-:W0:Y:S01]  /*05d0*/  LDS.128 R52, [R3+0x56a0] ;  /* 0x0056a00003347984 */ /* 0x000e220000000c00 */
[----:B------:R-:W-:Y:S01]  /*05e0*/  R2UR UR55, R45 ;  /* 0x000000002d3772ca */ /* 0x000fe200000e0000 */
[----:B------:R-:W-:Y:S01]  /*05f0*/  DFMA R40, R74, UR64, R40 ;  /* 0x000000404a287c2b */ /* 0x000fe20008000028 */
[----:B------:R-:W-:-:S02]  /*0600*/  R2UR UR58, R26 ;  /* 0x000000001a3a72ca */ /* 0x000fc400000e0000 */
[----:B------:R-:W-:Y:S01]  /*0610*/  R2UR UR59, R27 ;  /* 0x000000001b3b72ca */ /* 0x000fe200000e0000 */
[----:B------:R-:W-:Y:S01]  /*0620*/  DFMA R26, R16, R72, RZ ;  /* 0x00000048101a722b */ /* 0x000fe200000000ff */
[----:B------:R-:W-:Y:S02]  /*0630*/  R2UR UR52, R42 ;  /* 0x000000002a3472ca */ /* 0x000fe400000e0000 */
[----:B------:R-:W-:Y:S01]  /*0640*/  R2UR UR53, R43 ;  /* 0x000000002b3572ca */ /* 0x000fe200000e0000 */
[----:B------:R-:W-:Y:S01]  /*0650*/  DADD R114, R114, -R70 ;  /* 0x0000000072727229 */ /* 0x000fe20000000846 */
[----:B------:R-:W-:-:S03]  /*0660*/  R2UR UR48, R46 ;  /* 0x000000002e3072ca */ /* 0x000fc600000e0000 */
[----:B------:R-:W-:Y:S01]  /*0670*/  DFMA R76, R74, UR60, R26 ;  /* 0x0000003c4a4c7c2b */ /* 0x000fe2000800001a */
[----:B------:R-:W-:Y:S01]  /*0680*/  R2UR UR49, R47 ;  /* 0x000000002f3172ca */ /* 0x000fe200000e0000 */
[----:B------:R-:W-:Y:S01]  /*0690*/  DFMA R26, R68, UR54, R40 ;  /* 0x00000036441a7c2b */ /* 0x000fe20008000028 */
[----:B------:R-:W-:Y:S01]  /*06a0*/  R2UR UR66, R66 ;  /* 0x00000000424272ca */ /* 0x000fe200000e0000 */
[----:B------:R-:W4:Y:S01]  /*06b0*/  LDS.128 R40, [R3+0x56e0] ;  /* 0x0056e00003287984 */ /* 0x000f220000000c00 */
[----:B------:R-:W-:Y:S01]  /*06c0*/  R2UR UR67, R67 ;  /* 0x00000000434372ca */ /* 0x000fe200000e0000 */
[----:B-1----:R-:W-:Y:S01]  /*06d0*/  DFMA R70, R72, R14, RZ ;  /* 0x0000000e4846722b */ /* 0x002fe200000000ff */
[----:B------:R-:W-:Y:S01]  /*06e0*/  R2UR UR8, R64 ;  /* 0x00000000400872ca */ /* 0x000fe200000e0000 */
[----:B------:R-:W1:Y:S01]  /*06f0*/  LDS.128 R44, [R3+0x5790] ;  /* 0x00579000032c7984 */ /* 0x000e620000000c00 */
[----:B------:R-:W-:-:S03]  /*0700*/  R2UR UR9, R65 ;  /* 0x00000000410972ca */ /* 0x000fc600000e0000 */
[----:B------:R-:W5:Y:S01]  /*0710*/  LDS.128 R64, [R3+0x5780] ;  /* 0x0057800003407984 */ /* 0x000f620000000c00 */
[----:B--2---:R-:W-:Y:S02]  /*0720*/  R2UR UR56, R30 ;  /* 0x000000001e3872ca */ /* 0x004fe400000e0000 */
[----:B------:R-:W-:Y:S02]  /*0730*/  R2UR UR57, R31 ;  /* 0x000000001f3972ca */ /* 0x000fe400000e0000 */
[----:B------:R-:W-:Y:S02]  /*0740*/  R2UR UR4, R48 ;  /* 0x00000000300472ca */ /* 0x000fe400000e0000 */
[----:B------:R-:W-:Y:S01]  /*0750*/  R2UR UR5, R49 ;  /* 0x00000000310572ca */ /* 0x000fe200000e0000 */
[C---:B------:R-:W-:Y:S02]  /*0760*/  DFMA R48, R72.reuse, R6, RZ ;  /* 0x000000064830722b */ /* 0x040fe400000000ff */
[----:B------:R-:W-:-:S02]  /*0770*/  DFMA R18, R72, R22, RZ ;  /* 0x000000164812722b */ /* 0x000fc400000000ff */
[----:B------:R-:W-:Y:S02]  /*0780*/  DFMA R10, R32, R72, RZ ;  /* 0x00000048200a722b */ /* 0x000fe400000000ff */
[----:B------:R-:W-:Y:S02]  /*0790*/  DFMA R70, R28, R74, R70 ;  /* 0x0000004a1c46722b */ /* 0x000fe40000000046 */
[----:B------:R-:W-:Y:S01]  /*07a0*/  DFMA R72, R36, R72, RZ ;  /* 0x000000482448722b */ /* 0x000fe200000000ff */
[----:B---3--:R-:W-:Y:S02]  /*07b0*/  R2UR UR50, R56 ;  /* 0x00000000383272ca */ /* 0x008fe400000e0000 */
[----:B------:R-:W-:Y:S01]  /*07c0*/  R2UR UR51, R57 ;  /* 0x00000000393372ca */ /* 0x000fe200000e0000 */
[----:B------:R-:W-:Y:S01]  /*07d0*/  DFMA R48, R24, R74, R48 ;  /* 0x0000004a1830722b */ /* 0x000fe20000000030 */
[----:B------:R-:W-:Y:S01]  /*07e0*/  R2UR UR44, R58 ;  /* 0x000000003a2c72ca */ /* 0x000fe200000e0000 */
[----:B------:R-:W-:Y:S01]  /*07f0*/  DFMA R70, R68, UR56, R70 ;  /* 0x0000003844467c2b */ /* 0x000fe20008000046 */
[----:B------:R-:W-:Y:S01]  /*0800*/  R2UR UR45, R59 ;  /* 0x000000003b2d72ca */ /* 0x000fe200000e0000 */
[C---:B------:R-:W-:Y:S01]  /*0810*/  DFMA R30, R74.reuse, UR62, R18 ;  /* 0x0000003e4a1e7c2b */ /* 0x040fe20008000012 */
[----:B------:R-:W2:Y:S01]  /*0820*/  LDS.128 R56, [R3+0x57d0] ;  /* 0x0057d00003387984 */ /* 0x000ea20000000c00 */
[----:B------:R-:W-:-:S02]  /*0830*/  DFMA R10, R74, R34, R10 ;  /* 0x000000224a0a722b */ /* 0x000fc4000000000a */
[----:B------:R-:W-:Y:S01]  /*0840*/  DFMA R72, R74, R38, R72 ;  /* 0x000000264a48722b */ /* 0x000fe20000000048 */
[----:B------:R-:W-:Y:S01]  /*0850*/  R2UR UR42, R50 ;  /* 0x00000000322a72ca */ /* 0x000fe200000e0000 */
[C---:B------:R-:W-:Y:S01]  /*0860*/  DFMA R18, R68.reuse, UR58, R48 ;  /* 0x0000003a44127c2b */ /* 0x040fe20008000030 */
[----:B------:R-:W-:Y:S01]  /*0870*/  R2UR UR43, R51 ;  /* 0x00000000332b72ca */ /* 0x000fe200000e0000 */
[C---:B------:R-:W-:Y:S01]  /*0880*/  DFMA R30, R68.reuse, UR52, R30 ;  /* 0x00000034441e7c2b */ /* 0x040fe2000800001e */
[----:B0-----:R-:W-:Y:S01]  /*0890*/  R2UR UR46, R52 ;  /* 0x00000000342e72ca */ /* 0x001fe200000e0000 */
[----:B------:R-:W0:Y:S01]  /*08a0*/  LDS.128 R48, [R3+0x57b0] ;  /* 0x0057b00003307984 */ /* 0x000e220000000c00 */
[----:B------:R-:W-:Y:S01]  /*08b0*/  R2UR UR47, R53 ;  /* 0x00000000352f72ca */ /* 0x000fe200000e0000 */
[C---:B------:R-:W-:Y:S02]  /*08c0*/  DFMA R76, R68.reuse, UR50, R76 ;  /* 0x00000032444c7c2b */ /* 0x040fe4000800004c */
[----:B------:R-:W-:-:S02]  /*08d0*/  DFMA R10, R68, UR74, R10 ;  /* 0x0000004a440a7c2b */ /* 0x000fc4000800000a */
[----:B------:R-:W-:Y:S02]  /*08e0*/  DFMA R72, R68, UR12, R72 ;  /* 0x0000000c44487c2b */ /* 0x000fe40008000048 */
[C---:B------:R-:W-:Y:S01]  /*08f0*/  DFMA R52, R62.reuse, UR4, R70 ;  /* 0x000000043e347c2b */ /* 0x040fe20008000046 */
[----:B------:R-:W3:Y:S01]  /*0900*/  LDS.128 R68, [R3+0x5710] ;  /* 0x0057100003447984 */ /* 0x000ee20000000c00 */
[----:B------:R-:W-:Y:S01]  /*0910*/  IMAD.U32 R96, RZ, RZ, UR6 ;  /* 0x00000006ff607e24 */ /* 0x000fe2000f8e00ff */
[----:B------:R-:W-:Y:S01]  /*0920*/  DFMA R18, R62, UR6, R18 ;  /* 0x000000063e127c2b */ /* 0x000fe20008000012 */
[----:B------:R-:W-:Y:S01]  /*0930*/  IMAD.U32 R97, RZ, RZ, UR7 ;  /* 0x00000007ff617e24 */ /* 0x000fe2000f8e00ff */
[----:B------:R-:W-:Y:S02]  /*0940*/  R2UR UR6, R4 ;  /* 0x00000000040672ca */ /* 0x000fe400000e0000 */
[----:B------:R-:W-:Y:S01]  /*0950*/  R2UR UR7, R5 ;  /* 0x00000000050772ca */ /* 0x000fe200000e0000 */
[----:B------:R-:W-:Y:S01]  /*0960*/  DFMA R4, R90, R114, RZ ;  /* 0x000000725a04722b */ /* 0x000fe200000000ff */
[----:B------:R-:W-:-:S02]  /*0970*/  R2UR UR32, R88 ;  /* 0x00000000582072ca */ /* 0x000fc400000e0000 */
[----:B------:R-:W-:Y:S02]  /*0980*/  R2UR UR33, R89 ;  /* 0x00000000592172ca */ /* 0x000fe400000e0000 */
        /* <DEDUP_REMOVED lines=9> */
[----:B-1----:R-:W-:-:S02]  /*0a20*/  R2UR UR30, R46 ;  /* 0x000000002e1e72ca */ /* 0x002fc400000e0000 */
[----:B------:R-:W-:Y:S02]  /*0a30*/  R2UR UR31, R47 ;  /* 0x000000002f1f72ca */ /* 0x000fe400000e0000 */
[----:B------:R-:W-:Y:S02]  /*0a40*/  R2UR UR26, R44 ;  /* 0x000000002c1a72ca */ /* 0x000fe400000e0000 */
[----:B------:R-:W-:Y:S02]  /*0a50*/  R2UR UR27, R45 ;  /* 0x000000002d1b72ca */ /* 0x000fe400000e0000 */
[----:B-----5:R-:W-:Y:S01]  /*0a60*/  R2UR UR40, R66 ;  /* 0x00000000422872ca */ /* 0x020fe200000e0000 */
[----:B------:R-:W1:Y:S01]  /*0a70*/  LDS.128 R44, [R3+0x5730] ;  /* 0x00573000032c7984 */ /* 0x000e620000000c00 */
[----:B------:R-:W-:Y:S01]  /*0a80*/  R2UR UR41, R67 ;  /* 0x00000000432972ca */ /* 0x000fe200000e0000 */
[----:B------:R-:W-:Y:S01]  /*0a90*/  DFMA R66, R62, UR46, R30 ;  /* 0x0000002e3e427c2b */ /* 0x000fe2000800001e */
[----:B------:R-:W-:-:S02]  /*0aa0*/  R2UR UR38, R64 ;  /* 0x00000000402672ca */ /* 0x000fc400000e0000 */
[----:B------:R-:W-:Y:S01]  /*0ab0*/  R2UR UR39, R65 ;  /* 0x00000000412772ca */ /* 0x000fe200000e0000 */
[C---:B------:R-:W-:Y:S01]  /*0ac0*/  DFMA R64, R62.reuse, UR48, R26 ;  /* 0x000000303e407c2b */ /* 0x040fe2000800001a */
[----:B------:R-:W-:Y:S02]  /*0ad0*/  R2UR UR4, R12 ;  /* 0x000000000c0472ca */ /* 0x000fe400000e0000 */
[----:B------:R-:W-:Y:S01]  /*0ae0*/  R2UR UR5, R13 ;  /* 0x000000000d0572ca */ /* 0x000fe200000e0000 */
[----:B------:R-:W-:Y:S01]  /*0af0*/  DFMA R30, R62, UR76, R10 ;  /* 0x0000004c3e1e7c2b */ /* 0x000fe2000800000a */
[----:B--2---:R-:W-:Y:S01]  /*0b00*/  R2UR UR20, R58 ;  /* 0x000000003a1472ca */ /* 0x004fe200000e0000 */
[----:B------:R-:W-:Y:S01]  /*0b10*/  DFMA R26, R40, R112, R4 ;  /* 0x00000070281a722b */ /* 0x000fe20000000004 */
[----:B------:R-:W-:Y:S01]  /*0b20*/  R2UR UR21, R59 ;  /* 0x000000003b1572ca */ /* 0x000fe200000e0000 */
[----:B------:R-:W-:Y:S01]  /*0b30*/  DFMA R62, R62, UR68, R72 ;  /* 0x000000443e3e7c2b */ /* 0x000fe20008000048 */
[----:B------:R-:W-:Y:S01]  /*0b40*/  R2UR UR18, R56 ;  /* 0x00000000381272ca */ /* 0x000fe200000e0000 */
[C---:B------:R-:W-:Y:S01]  /*0b50*/  DFMA R4, R60.reuse, UR70, R18 ;  /* 0x000000463c047c2b */ /* 0x040fe20008000012 */
[----:B------:R-:W-:Y:S01]  /*0b60*/  R2UR UR19, R57 ;  /* 0x00000000391372ca */ /* 0x000fe200000e0000 */
[C---:B------:R-:W-:Y:S01]  /*0b70*/  DFMA R10, R60.reuse, UR42, R52 ;  /* 0x0000002a3c0a7c2b */ /* 0x040fe20008000034 */
[----:B------:R-:W-:Y:S01]  /*0b80*/  LDS.128 R56, [R3+0x57c0] ;  /* 0x0057c00003387984 */ /* 0x000fe20000000c00 */
[----:B------:R-:W-:-:S02]  /*0b90*/  DFMA R12, R60, UR32, R54 ;  /* 0x000000203c0c7c2b */ /* 0x000fc40008000036 */
[C---:B------:R-:W-:Y:S01]  /*0ba0*/  DFMA R20, R60.reuse, UR34, R64 ;  /* 0x000000223c147c2b */ /* 0x040fe20008000040 */
[----:B------:R-:W2:Y:S01]  /*0bb0*/  LDS.128 R52, [R3+0x57a0] ;  /* 0x0057a00003347984 */ /* 0x000ea20000000c00 */
[----:B------:R-:W-:Y:S02]  /*0bc0*/  DFMA R18, R60, UR36, R66 ;  /* 0x000000243c127c2b */ /* 0x000fe40008000042 */
[----:B------:R-:W-:Y:S01]  /*0bd0*/  DFMA R26, R84, UR28, R26 ;  /* 0x0000001c541a7c2b */ /* 0x000fe2000800001a */
[----:B------:R-:W4:Y:S01]  /*0be0*/  LDS.128 R64, [R3+0x5750] ;  /* 0x0057500003407984 */ /* 0x000f220000000c00 */
[C---:B------:R-:W-:Y:S02]  /*0bf0*/  DFMA R30, R60.reuse, UR6, R30 ;  /* 0x000000063c1e7c2b */ /* 0x040fe4000800001e */
[----:B------:R-:W-:Y:S01]  /*0c00*/  DFMA R42, R60, UR4, R62 ;  /* 0x000000043c2a7c2b */ /* 0x000fe2000800003e */
[----:B------:R-:W-:Y:S04]  /*0c10*/  LDS.128 R72, [R3+0x5760] ;  /* 0x0057600003487984 */ /* 0x000fe80000000c00 */
[----:B------:R-:W5:Y:S01]  /*0c20*/  LDS.128 R60, [R3+0x5700] ;  /* 0x00570000033c7984 */ /* 0x000f620000000c00 */
[----:B------:R-:W-:Y:S01]  /*0c30*/  DFMA R26, R86, UR10, R26 ;  /* 0x0000000a561a7c2b */ /* 0x000fe2000800001a */
[----:B0-----:R-:W-:Y:S01]  /*0c40*/  R2UR UR24, R50 ;  /* 0x00000000321872ca */ /* 0x001fe200000e0000 */
[----:B------:R-:W-:Y:S01]  /*0c50*/  IMAD.U32 R106, RZ, RZ, UR6 ;  /* 0x00000006ff6a7e24 */ /* 0x000fe2000f8e00ff */
[----:B------:R-:W-:Y:S01]  /*0c60*/  R2UR UR25, R51 ;  /* 0x00000000331972ca */ /* 0x000fe200000e0000 */
[----:B------:R-:W-:Y:S01]  /*0c70*/  IMAD.U32 R107, RZ, RZ, UR7 ;  /* 0x00000007ff6b7e24 */ /* 0x000fe2000f8e00ff */
[----:B------:R-:W-:Y:S01]  /*0c80*/  R2UR UR22, R48 ;  /* 0x00000000301672ca */ /* 0x000fe200000e0000 */
[----:B------:R-:W-:Y:S01]  /*0c90*/  LDS.128 R76, [R3+0x57e0] ;  /* 0x0057e000034c7984 */ /* 0x000fe20000000c00 */
[----:B------:R-:W-:-:S02]  /*0ca0*/  R2UR UR23, R49 ;  /* 0x00000000311772ca */ /* 0x000fc400000e0000 */
[----:B---3--:R-:W-:Y:S01]  /*0cb0*/  R2UR UR6, R68 ;  /* 0x00000000440672ca */ /* 0x008fe200000e0000 */
[----:B------:R0:W3:Y:S01]  /*0cc0*/  LDS.128 R48, [R3+0x5770] ;  /* 0x0057700003307984 */ /* 0x0000e20000000c00 */
[----:B------:R-:W-:Y:S01]  /*0cd0*/  R2UR UR7, R69 ;  /* 0x00000000450772ca */ /* 0x000fe200000e0000 */
[----:B------:R-:W-:Y:S01]  /*0ce0*/  DFMA R68, R80, UR72, R26 ;  /* 0x0000004850447c2b */ /* 0x000fe2000800001a */
[----:B-1----:R-:W-:Y:S02]  /*0cf0*/  R2UR UR14, R46 ;  /* 0x000000002e0e72ca */ /* 0x002fe400000e0000 */
[----:B------:R-:W-:-:S05]  /*0d00*/  R2UR UR15, R47 ;  /* 0x000000002f0f72ca */ /* 0x000fca00000e0000 */
[C-C-:B------:R-:W-:Y:S02]  /*0d10*/  DADD R26, R30.reuse, -R68.reuse ;  /* 0x000000001e1a7229 */ /* 0x140fe40000000844 */
[----:B------:R-:W-:Y:S02]  /*0d20*/  DADD R30, R30, R68 ;  /* 0x000000001e1e7229 */ /* 0x000fe40000000044 */
[----:B------:R-:W-:Y:S01]  /*0d30*/  DFMA R68, R114, R94, RZ ;  /* 0x0000005e7244722b */ /* 0x000fe200000000ff */
[----:B------:R-:W-:Y:S02]  /*0d40*/  IMAD.U32 R98, RZ, RZ, UR12 ;  /* 0x0000000cff627e24 */ /* 0x000fe4000f8e00ff */
[----:B------:R-:W-:-:S05]  /*0d50*/  IMAD.U32 R99, RZ, RZ, UR13 ;  /* 0x0000000dff637e24 */ /* 0x000fca000f8e00ff */
[----:B------:R-:W-:Y:S01]  /*0d60*/  DFMA R68, R44, R112, R68 ;  /* 0x000000702c44722b */ /* 0x000fe20000000044 */
[----:B--2---:R-:W-:Y:S02]  /*0d70*/  R2UR UR12, R54 ;  /* 0x00000000360c72ca */ /* 0x004fe400000e0000 */
[----:B------:R-:W-:Y:S01]  /*0d80*/  R2UR UR13, R55 ;  /* 0x00000000370d72ca */ /* 0x000fe200000e0000 */
[-C--:B----4-:R-:W-:Y:S02]  /*0d90*/  DFMA R54, R64, R114.reuse, RZ ;  /* 0x000000724036722b */ /* 0x090fe400000000ff */
[----:B-----5:R-:W-:Y:S02]  /*0da0*/  DFMA R46, R60, R114, RZ ;  /* 0x000000723c2e722b */ /* 0x020fe400000000ff */
[----:B------:R-:W-:Y:S01]  /*0db0*/  DFMA R68, R84, UR14, R68 ;  /* 0x0000000e54447c2b */ /* 0x000fe20008000044 */
[----:B------:R-:W-:Y:S01]  /*0dc0*/  IMAD.U32 R100, RZ, RZ, UR10 ;  /* 0x0000000aff647e24 */ /* 0x000fe2000f8e00ff */
[----:B------:R-:W-:Y:S01]  /*0dd0*/  R2UR UR10, R56 ;  /* 0x00000000380a72ca */ /* 0x000fe200000e0000 */
[----:B------:R-:W-:Y:S01]  /*0de0*/  IMAD.U32 R101, RZ, RZ, UR11 ;  /* 0x0000000bff657e24 */ /* 0x000fe2000f8e00ff */
[----:B------:R-:W-:Y:S01]  /*0df0*/  R2UR UR11, R57 ;  /* 0x00000000390b72ca */ /* 0x000fe200000e0000 */
[----:B------:R-:W-:-:S02]  /*0e00*/  DFMA R56, R112, R66, R54 ;  /* 0x000000427038722b */ /* 0x000fc40000000036 */
[----:B------:R-:W-:Y:S02]  /*0e10*/  DFMA R54, R52, R114, RZ ;  /* 0x000000723436722b */ /* 0x000fe400000000ff */
[----:B------:R-:W-:Y:S01]  /*0e20*/  DFMA R68, R86, UR8, R68 ;  /* 0x0000000856447c2b */ /* 0x000fe20008000044 */
[----:B------:R-:W-:Y:S01]  /*0e30*/  IMAD.U32 R108, RZ, RZ, UR4 ;  /* 0x00000004ff6c7e24 */ /* 0x000fe2000f8e00ff */
[----:B------:R-:W-:Y:S01]  /*0e40*/  DFMA R46, R112, R62, R46 ;  /* 0x0000003e702e722b */ /* 0x000fe2000000002e */
[----:B------:R-:W-:Y:S01]  /*0e50*/  IMAD.U32 R109, RZ, RZ, UR5 ;  /* 0x00000005ff6d7e24 */ /* 0x000fe2000f8e00ff */
[----:B------:R-:W-:Y:S01]  /*0e60*/  R2UR UR4, R72 ;  /* 0x00000000480472ca */ /* 0x000fe200000e0000 */
[----:B------:R-:W-:Y:S01]  /*0e70*/  IMAD R2, R2, 0x55c0, R3 ;  /* 0x000055c002027824 */ /* 0x000fe200078e0203 */
[----:B------:R-:W-:Y:S01]  /*0e80*/  R2UR UR5, R73 ;  /* 0x00000000490572ca */ /* 0x000fe200000e0000 */
[----:B------:R-:W-:Y:S01]  /*0e90*/  IMAD.U32 R102, RZ, RZ, UR8 ;  /* 0x00000008ff667e24 */ /* 0x000fe2000f8e00ff */
[----:B0-----:R-:W-:Y:S01]  /*0ea0*/  LOP3.LUT R3, R83, 0xffff, RZ, 0xc0, !PT ;  /* 0x0000ffff53037812 */ /* 0x001fe200078ec0ff */
[----:B------:R-:W-:Y:S01]  /*0eb0*/  IMAD.U32 R103, RZ, RZ, UR9 ;  /* 0x00000009ff677e24 */ /* 0x000fe2000f8e00ff */
[C---:B---3--:R-:W-:Y:S01]  /*0ec0*/  DFMA R72, R114.reuse, R50, RZ ;  /* 0x000000327248722b */ /* 0x048fe200000000ff */
[----:B------:R-:W-:Y:S01]  /*0ed0*/  R2UR UR8, R70 ;  /* 0x00000000460872ca */ /* 0x000fe200000e0000 */
[----:B------:R-:W-:Y:S01]  /*0ee0*/  DFMA R114, R114, R58, RZ ;  /* 0x0000003a7272722b */ /* 0x000fe200000000ff */
[----:B------:R-:W-:Y:S01]  /*0ef0*/  R2UR UR9, R71 ;  /* 0x00000000470972ca */ /* 0x000fe200000e0000 */
[----:B------:R-:W-:Y:S01]  /*0f00*/  DFMA R118, R112, UR12, R54 ;  /* 0x0000000c70767c2b */ /* 0x000fe20008000036 */
[----:B------:R-:W-:Y:S01]  /*0f10*/  IMAD R3, R3, 0x199a, RZ ;  /* 0x0000199a03037824 */ /* 0x000fe200078e02ff */
[----:B------:R-:W-:-:S02]  /*0f20*/  DFMA R54, R80, UR66, R68 ;  /* 0x0000004250367c2b */ /* 0x000fc40008000044 */
[----:B------:R-:W-:Y:S01]  /*0f30*/  DFMA R68, R84, UR6, R46 ;  /* 0x0000000654447c2b */ /* 0x000fe2000800002e */
[----:B------:R-:W-:Y:S02]  /*0f40*/  MOV.SPILL R116, UR65 ;  /* 0x0000004100747c02 */ /* 0x000fe40009000f00 */
[----:B------:R-:W-:Y:S01]  /*0f50*/  MOV.SPILL R82, UR64 ;  /* 0x0000004000527c02 */ /* 0x000fe20009000f00 */
[C---:B------:R-:W-:Y:S01]  /*0f60*/  DFMA R114, R112.reuse, UR18, R114 ;  /* 0x0000001270727c2b */ /* 0x040fe20008000072 */
[----:B------:R-:W-:Y:S02]  /*0f70*/  R2UR UR64, R92 ;  /* 0x000000005c4072ca */ /* 0x000fe400000e0000 */
[----:B------:R-:W-:Y:S01]  /*0f80*/  R2UR UR65, R93 ;  /* 0x000000005d4172ca */ /* 0x000fe200000e0000 */
[----:B------:R-:W-:Y:S01]  /*0f90*/  DFMA R72, R112, UR38, R72 ;  /* 0x0000002670487c2b */ /* 0x000fe20008000048 */
[----:B------:R-:W-:Y:S01]  /*0fa0*/  SHF.R.U32.HI R3, RZ, 0x10, R3 ;  /* 0x00000010ff037819 */ /* 0x000fe20000011603 */
[----:B------:R-:W-:Y:S01]  /*0fb0*/  IMAD.U32 R88, RZ, RZ, UR6 ;  /* 0x00000006ff587e24 */ /* 0x000fe2000f8e00ff */
[----:B------:R-:W-:Y:S01]  /*0fc0*/  R2UR UR16, R76 ;  /* 0x000000004c1072ca */ /* 0x000fe200000e0000 */
[----:B------:R-:W-:Y:S01]  /*0fd0*/  IMAD.U32 R89, RZ, RZ, UR7 ;  /* 0x00000007ff597e24 */ /* 0x000fe2000f8e00ff */
[----:B------:R-:W-:Y:S01]  /*0fe0*/  R2UR UR17, R77 ;  /* 0x000000004d1172ca */ /* 0x000fe200000e0000 */
[----:B------:R-:W-:Y:S01]  /*0ff0*/  DFMA R68, R86, UR8, R68 ;  /* 0x0000000856447c2b */ /* 0x000fe20008000044 */
[----:B------:R-:W-:-:S02]  /*1000*/  PRMT R70, R3, 0x9910, RZ ;  /* 0x0000991003467816 */ /* 0x000fc400000000ff */
[----:B------:R-:W-:Y:S02]  /*1010*/  R2UR UR6, R74 ;  /* 0x000000004a0672ca */ /* 0x000fe400000e0000 */
[----:B------:R-:W-:Y:S01]  /*1020*/  R2UR UR7, R75 ;  /* 0x000000004b0772ca */ /* 0x000fe200000e0000 */
[C---:B------:R-:W-:Y:S01]  /*1030*/  DFMA R114, R84.reuse, UR20, R114 ;  /* 0x0000001454727c2b */ /* 0x040fe20008000072 */
[----:B------:R-:W-:Y:S01]  /*1040*/  IMAD R70, R70, 0xa, RZ ;  /* 0x0000000a46467824 */ /* 0x000fe200078e02ff */
[C---:B------:R-:W-:Y:S01]  /*1050*/  DFMA R76, R84.reuse, UR40, R72 ;  /* 0x00000028544c7c2b */ /* 0x040fe20008000048 */
[----:B------:R-:W-:Y:S01]  /*1060*/  IMAD.U32 R110, RZ, RZ, UR4 ;  /* 0x00000004ff6e7e24 */ /* 0x000fe2000f8e00ff */
[C---:B------:R-:W-:Y:S01]  /*1070*/  DFMA R118, R84.reuse, UR22, R118 ;  /* 0x0000001654767c2b */ /* 0x040fe20008000076 */
[----:B------:R-:W-:Y:S01]  /*1080*/  IMAD.U32 R111, RZ, RZ, UR5 ;  /* 0x00000005ff6f7e24 */ /* 0x000fe2000f8e00ff */
[----:B------:R-:W-:Y:S01]  /*1090*/  DFMA R72, R84, UR4, R56 ;  /* 0x0000000454487c2b */ /* 0x000fe20008000038 */
[----:B------:R-:W-:Y:S01]  /*10a0*/  R2UR UR4, R78 ;  /* 0x000000004e0472ca */ /* 0x000fe200000e0000 */
[----:B------:R-:W-:Y:S01]  /*10b0*/  IMAD.U32 R92, RZ, RZ, UR64 ;  /* 0x00000040ff5c7e24 */ /* 0x000fe2000f8e00ff */
[----:B------:R-:W-:Y:S01]  /*10c0*/  R2UR UR5, R79 ;  /* 0x000000004f0572ca */ /* 0x000fe200000e0000 */
[----:B------:R-:W-:Y:S01]  /*10d0*/  IMAD.U32 R93, RZ, RZ, UR65 ;  /* 0x00000041ff5d7e24 */ /* 0x000fe2000f8e00ff */
[----:B------:R-:W-:Y:S01]  /*10e0*/  DFMA R68, R80, UR64, R68 ;  /* 0x0000004050447c2b */ /* 0x000fe20008000044 */
[----:B------:R-:W-:Y:S01]  /*10f0*/  IMAD.MOV R70, RZ, RZ, -R70 ;  /* 0x000000ffff467224 */ /* 0x000fe200078e0a46 */
[----:B------:R-:W-:-:S02]  /*1100*/  R2UR UR64, R48 ;  /* 0x00000000304072ca */ /* 0x000fc400000e0000 */
[----:B------:R-:W-:Y:S01]  /*1110*/  R2UR UR65, R49 ;  /* 0x00000000314172ca */ /* 0x000fe200000e0000 */
[C---:B------:R-:W-:Y:S01]  /*1120*/  DFMA R114, R86.reuse, UR16, R114 ;  /* 0x0000001056727c2b */ /* 0x040fe20008000072 */
[----:B------:R-:W-:Y:S01]  /*1130*/  PRMT R70, R70, 0x7710, RZ ;  /* 0x0000771046467816 */ /* 0x000fe200000000ff */
[C---:B------:R-:W-:Y:S02]  /*1140*/  DFMA R76, R86.reuse, UR26, R76 ;  /* 0x0000001a564c7c2b */ /* 0x040fe4000800004c */
[C---:B------:R-:W-:Y:S02]  /*1150*/  DFMA R118, R86.reuse, UR24, R118 ;  /* 0x0000001856767c2b */ /* 0x040fe40008000076 */
[----:B------:R-:W-:Y:S01]  /*1160*/  DFMA R72, R86, UR6, R72 ;  /* 0x0000000656487c2b */ /* 0x000fe20008000048 */
[----:B------:R-:W-:Y:S01]  /*1170*/  IMAD.IADD R70, R70, 0x1, R83 ;  /* 0x0000000146467824 */ /* 0x000fe200078e0253 */
[C---:B------:R-:W-:Y:S02]  /*1180*/  DFMA R114, R80.reuse, UR4, R114 ;  /* 0x0000000450727c2b */ /* 0x040fe40008000072 */
[----:B------:R-:W-:-:S02]  /*1190*/  DFMA R76, R80, UR30, R76 ;  /* 0x0000001e504c7c2b */ /* 0x000fc4000800004c */
[C---:B------:R-:W-:Y:S02]  /*11a0*/  DFMA R118, R80.reuse, UR10, R118 ;  /* 0x0000000a50767c2b */ /* 0x040fe40008000076 */
[----:B------:R-:W-:Y:S01]  /*11b0*/  DFMA R72, R80, UR64, R72 ;  /* 0x0000004050487c2b */ /* 0x000fe20008000048 */
[----:B------:R-:W-:Y:S01]  /*11c0*/  LOP3.LUT R48, R70, 0xffff, RZ, 0xc0, !PT ;  /* 0x0000ffff46307812 */ /* 0x000fe200078ec0ff */
[----:B------:R-:W-:Y:S01]  /*11d0*/  IMAD R3, R3, 0x70, R2 ;  /* 0x0000007003037824 */ /* 0x000fe200078e0202 */
[C-C-:B------:R-:W-:Y:S01]  /*11e0*/  DADD R46, R42.reuse, -R54.reuse ;  /* 0x000000002a2e7229 */ /* 0x140fe20000000836 */
[----:B------:R-:W-:Y:S01]  /*11f0*/  ISETP.GT.U32.AND P2, PT, R83, 0x8b, PT ;  /* 0x0000008b5300780c */ /* 0x000fe20003f44070 */
[----:B------:R-:W-:Y:S01]  /*1200*/  DADD R42, R42, R54 ;  /* 0x000000002a2a7229 */ /* 0x000fe20000000036 */
[----:B------:R-:W-:Y:S01]  /*1210*/  IMAD R3, R48, 0x8, R3 ;  /* 0x0000000830037824 */ /* 0x000fe200078e0203 */
[----:B------:R-:W-:Y:S02]  /*1220*/  DADD R70, R12, -R114 ;  /* 0x000000000c467229 */ /* 0x000fe40000000872 */
[----:B------:R-:W-:-:S02]  /*1230*/  DADD R54, R20, -R76 ;  /* 0x0000000014367229 */ /* 0x000fc4000000084c */
[----:B------:R-:W-:Y:S02]  /*1240*/  DADD R56, R20, R76 ;  /* 0x0000000014387229 */ /* 0x000fe4000000004c */
[----:B------:R-:W-:Y:S02]  /*1250*/  DADD R114, R12, R114 ;  /* 0x000000000c727229 */ /* 0x000fe40000000072 */
[----:B------:R-:W-:Y:S02]  /*1260*/  DADD R20, R18, -R118 ;  /* 0x0000000012147229 */ /* 0x000fe40000000876 */
[----:B------:R-:W-:Y:S02]  /*1270*/  DADD R12, R4, -R68 ;  /* 0x00000000040c7229 */ /* 0x000fe40000000844 */
[----:B------:R-:W-:Y:S02]  /*1280*/  DADD R48, R10, -R72 ;  /* 0x000000000a307229 */ /* 0x000fe40000000848 */
[----:B------:R-:W-:-:S02]  /*1290*/  DADD R18, R18, R118 ;  /* 0x0000000012127229 */ /* 0x000fc40000000076 */
[----:B------:R-:W-:Y:S02]  /*12a0*/  DADD R4, R4, R68 ;  /* 0x0000000004047229 */ /* 0x000fe40000000044 */
[----:B------:R-:W-:Y:S01]  /*12b0*/  DADD R10, R10, R72 ;  /* 0x000000000a0a7229 */ /* 0x000fe20000000048 */
[----:B------:R-:W-:Y:S01]  /*12c0*/  IMAD.U32 R112, RZ, RZ, UR64 ;  /* 0x00000040ff707e24 */ /* 0x000fe2000f8e00ff */
[----:B------:R0:W-:Y:S01]  /*12d0*/  STS.64 [R3+0x4fa0], R26 ;  /* 0x004fa01a03007388 */ /* 0x0001e20000000a00 */
[----:B------:R-:W-:Y:S01]  /*12e0*/  IMAD.U32 R113, RZ, RZ, UR65 ;  /* 0x00000041ff717e24 */ /* 0x000fe2000f8e00ff */
[----:B------:R-:W-:Y:S01]  /*12f0*/  R2UR.FILL UR65, R116 ;  /* 0x00000000744172ca */ /* 0x000fe200004e0000 */
[----:B------:R-:W-:Y:S01]  /*1300*/  BSSY.RECONVERGENT B0, `(.L_x_198) ;  /* 0x00000c3000007945 */ /* 0x000fe20003800200 */
[----:B------:R0:W-:Y:S01]  /*1310*/  STS.64 [R3], R30 ;  /* 0x0000001e03007388 */ /* 0x0001e20000000a00 */
[----:B------:R-:W-:-:S03]  /*1320*/  R2UR.FILL UR64, R82 ;  /* 0x00000000524072ca */ /* 0x000fc600004e0000 */
        /* <DEDUP_REMOVED lines=16> */
.L_x_200:
        /* <DEDUP_REMOVED lines=50> */
[----:B------:R-:W-:Y:S02]  /*1750*/  DFMA R70, R26, R6, RZ ;  /* 0x000000061a46722b */ /* 0x000fe400000000ff */
[----:B------:R-:W-:-:S02]  /*1760*/  DFMA R116, R8, R26, RZ ;  /* 0x0000001a0874722b */ /* 0x000fc400000000ff */
[----:B------:R-:W-:Y:S02]  /*1770*/  DFMA R74, R36, R26, RZ ;  /* 0x0000001a244a722b */ /* 0x000fe400000000ff */
[C---:B------:R-:W-:Y:S02]  /*1780*/  DFMA R114, R26.reuse, R14, RZ ;  /* 0x0000000e1a72722b */ /* 0x040fe400000000ff */
[----:B------:R-:W-:Y:S02]  /*1790*/  DFMA R118, R26, R22, RZ ;  /* 0x000000161a76722b */ /* 0x000fe400000000ff */
[----:B------:R-:W-:Y:S02]  /*17a0*/  DFMA R26, R16, R26, RZ ;  /* 0x0000001a101a722b */ /* 0x000fe400000000ff */
[----:B------:R-:W-:Y:S02]  /*17b0*/  DFMA R48, R54, R34, R46 ;  /* 0x000000223630722b */ /* 0x000fe4000000002e */
[----:B--2---:R-:W-:-:S02]  /*17c0*/  DADD R46, R56, R68 ;  /* 0x00000000382e7229 */ /* 0x004fc40000000044 */
[----:B------:R-:W-:Y:S02]  /*17d0*/  DFMA R72, R24, R54, R70 ;  /* 0x000000361848722b */ /* 0x000fe40000000046 */
[C---:B------:R-:W-:Y:S02]  /*17e0*/  DFMA R116, R54.reuse, UR64, R116 ;  /* 0x0000004036747c2b */ /* 0x040fe40008000074 */
[----:B------:R-:W-:Y:S02]  /*17f0*/  DFMA R120, R54, UR60, R26 ;  /* 0x0000003c36787c2b */ /* 0x000fe4000800001a */
[----:B------:R-:W-:Y:S02]  /*1800*/  DADD R26, R56, -R68 ;  /* 0x00000000381a7229 */ /* 0x000fe40000000844 */
[----:B---3--:R-:W-:Y:S02]  /*1810*/  DADD R70, R42, R30 ;  /* 0x000000002a467229 */ /* 0x008fe4000000001e */
[----:B------:R-:W-:-:S02]  /*1820*/  DFMA R48, R46, UR74, R48 ;  /* 0x0000004a2e307c2b */ /* 0x000fc40008000030 */
[----:B------:R-:W-:Y:S02]  /*1830*/  DFMA R74, R54, R38, R74 ;  /* 0x00000026364a722b */ /* 0x000fe4000000004a */
[C---:B------:R-:W-:Y:S02]  /*1840*/  DFMA R68, R46.reuse, UR58, R72 ;  /* 0x0000003a2e447c2b */ /* 0x040fe40008000048 */
[----:B------:R-:W-:Y:S02]  /*1850*/  DFMA R116, R46, UR54, R116 ;  /* 0x000000362e747c2b */ /* 0x000fe40008000074 */
[C-C-:B----4-:R-:W-:Y:S02]  /*1860*/  DADD R72, R18.reuse, R20.reuse ;  /* 0x0000000012487229 */ /* 0x150fe40000000014 */
[----:B------:R-:W-:Y:S02]  /*1870*/  DADD R18, R18, -R20 ;  /* 0x0000000012127229 */ /* 0x000fe40000000814 */
[----:B------:R-:W-:-:S02]  /*1880*/  DFMA R20, R90, R12, RZ ;  /* 0x0000000c5a14722b */ /* 0x000fc400000000ff */
[----:B------:R-:W-:Y:S02]  /*1890*/  DFMA R114, R28, R54, R114 ;  /* 0x000000361c72722b */ /* 0x000fe40000000072 */
[----:B------:R-:W-:Y:S02]  /*18a0*/  DFMA R118, R54, UR62, R118 ;  /* 0x0000003e36767c2b */ /* 0x000fe40008000076 */
[----:B------:R-:W-:Y:S02]  /*18b0*/  DADD R30, R42, -R30 ;  /* 0x000000002a1e7229 */ /* 0x000fe4000000081e */
[----:B------:R-:W-:Y:S02]  /*18c0*/  DFMA R42, R70, UR76, R48 ;  /* 0x0000004c462a7c2b */ /* 0x000fe40008000030 */
[----:B------:R-:W-:Y:S01]  /*18d0*/  DFMA R54, R46, UR30, R74 ;  /* 0x0000001e2e367c2b */ /* 0x000fe2000800004a */
[----:B------:R-:W-:Y:S01]  /*18e0*/  R2UR UR30, R88 ;  /* 0x00000000581e72ca */ /* 0x000fe200000e0000 */
[----:B------:R-:W-:Y:S01]  /*18f0*/  DFMA R48, R70, UR48, R116 ;  /* 0x0000003046307c2b */ /* 0x000fe20008000074 */
[----:B------:R-:W-:Y:S01]  /*1900*/  R2UR UR31, R89 ;  /* 0x00000000591f72ca */ /* 0x000fe200000e0000 */
[----:B------:R-:W-:-:S02]  /*1910*/  DFMA R74, R60, R12, RZ ;  /* 0x0000000c3c4a722b */ /* 0x000fc400000000ff */
[----:B------:R-:W-:Y:S02]  /*1920*/  DFMA R116, R64, R12, RZ ;  /* 0x0000000c4074722b */ /* 0x000fe400000000ff */
[----:B------:R-:W-:Y:S02]  /*1930*/  DFMA R20, R40, R10, R20 ;  /* 0x0000000a2814722b */ /* 0x000fe40000000014 */
[C---:B------:R-:W-:Y:S02]  /*1940*/  DFMA R56, R46.reuse, UR56, R114 ;  /* 0x000000382e387c2b */ /* 0x040fe40008000072 */
[C---:B------:R-:W-:Y:S02]  /*1950*/  DFMA R118, R46.reuse, UR52, R118 ;  /* 0x000000342e767c2b */ /* 0x040fe40008000076 */
[----:B------:R-:W-:Y:S02]  /*1960*/  DFMA R120, R46, UR50, R120 ;  /* 0x000000322e787c2b */ /* 0x000fe40008000078 */
[----:B------:R-:W-:-:S02]  /*1970*/  DFMA R114, R12, R94, RZ ;  /* 0x0000005e0c72722b */ /* 0x000fc400000000ff */
[C---:B------:R-:W-:Y:S02]  /*1980*/  DFMA R74, R10.reuse, R62, R74 ;  /* 0x0000003e0a4a722b */ /* 0x040fe4000000004a */
[----:B------:R-:W-:Y:S02]  /*1990*/  DFMA R116, R10, R66, R116 ;  /* 0x000000420a74722b */ /* 0x000fe40000000074 */
        /* <DEDUP_REMOVED lines=10> */
[----:B------:R-:W-:Y:S02]  /*1a40*/  DFMA R118, R12, R50, RZ ;  /* 0x000000320c76722b */ /* 0x000fe400000000ff */
[----:B------:R-:W-:Y:S02]  /*1a50*/  DFMA R120, R52, R12, RZ ;  /* 0x0000000c3478722b */ /* 0x000fe400000000ff */
[----:B------:R-:W-:Y:S02]  /*1a60*/  DFMA R12, R12, R58, RZ ;  /* 0x0000003a0c0c722b */ /* 0x000fe400000000ff */
[----:B------:R-:W-:Y:S02]  /*1a70*/  DFMA R114, R44, R10, R114 ;  /* 0x0000000a2c72722b */ /* 0x000fe40000000072 */
        /* <DEDUP_REMOVED lines=12> */
[----:B------:R-:W-:-:S02]  /*1b40*/  DFMA R114, R26, UR14, R114 ;  /* 0x0000000e1a727c2b */ /* 0x000fc40008000072 */
[C---:B------:R-:W-:Y:S02]  /*1b50*/  DFMA R74, R30.reuse, UR8, R74 ;  /* 0x000000081e4a7c2b */ /* 0x040fe4000800004a */
[----:B------:R-:W-:Y:S02]  /*1b60*/  DFMA R116, R30, UR6, R116 ;  /* 0x000000061e747c2b */ /* 0x000fe40008000074 */
        /* <DEDUP_REMOVED lines=23> */
[----:B------:R-:W-:-:S02]  /*1ce0*/  DFMA R56, R72, UR42, R56 ;  /* 0x0000002a48387c2b */ /* 0x000fc40008000038 */
[C---:B------:R-:W-:Y:S02]  /*1cf0*/  DFMA R48, R72.reuse, UR34, R48 ;  /* 0x0000002248307c2b */ /* 0x040fe40008000030 */
[C---:B------:R-:W-:Y:S02]  /*1d00*/  DFMA R46, R72.reuse, UR36, R46 ;  /* 0x00000024482e7c2b */ /* 0x040fe4000800002e */
[----:B------:R-:W-:Y:S02]  /*1d10*/  DFMA R70, R72, UR32, R70 ;  /* 0x0000002048467c2b */ /* 0x000fe40008000046 */
[C---:B------:R-:W-:Y:S02]  /*1d20*/  DFMA R114, R18.reuse, UR66, R114 ;  /* 0x0000004212727c2b */ /* 0x040fe40008000072 */
[C---:B------:R-:W-:Y:S02]  /*1d30*/  DFMA R118, R18.reuse, UR30, R118 ;  /* 0x0000001e12767c2b */ /* 0x040fe40008000076 */
[----:B------:R-:W-:-:S02]  /*1d40*/  DFMA R120, R18, UR10, R120 ;  /* 0x0000000a12787c2b */ /* 0x000fc40008000078 */
[----:B------:R-:W-:Y:S02]  /*1d50*/  DFMA R72, R18, UR4, R12 ;  /* 0x0000000412487c2b */ /* 0x000fe4000800000c */
[----:B------:R-:W-:Y:S02]  /*1d60*/  DADD R10, R42, -R20 ;  /* 0x000000002a0a7229 */ /* 0x000fe40000000814 */
[----:B------:R-:W-:Y:S02]  /*1d70*/  DADD R12, R68, -R74 ;  /* 0x00000000440c7229 */ /* 0x000fe4000000084a */
[----:B------:R-:W-:Y:S02]  /*1d80*/  DADD R20, R42, R20 ;  /* 0x000000002a147229 */ /* 0x000fe40000000014 */
[----:B------:R-:W-:Y:S01]  /*1d90*/  DADD R68, R68, R74 ;  /* 0x0000000044447229 */ /* 0x000fe2000000004a */
[----:B------:R1:W-:Y:S01]  /*1da0*/  STS.64 [R5+0x5b0], R10 ;  /* 0x0005b00a05007388 */ /* 0x0003e20000000a00 */
[----:B------:R-:W-:-:S02]  /*1db0*/  DADD R18, R54, -R114 ;  /* 0x0000000036127229 */ /* 0x000fc40000000872 */
[----:B------:R-:W-:Y:S01]  /*1dc0*/  DADD R26, R56, -R116 ;  /* 0x00000000381a7229 */ /* 0x000fe20000000874 */
[----:B------:R1:W-:Y:S01]  /*1dd0*/  STS.64 [R5], R20 ;  /* 0x0000001405007388 */ /* 0x0003e20000000a00 */
        /* <DEDUP_REMOVED lines=21> */
.L_x_199:
[----:B------:R-:W-:Y:S05]  /*1f30*/  BSYNC.RECONVERGENT B0 ;  /* 0x0000000000007941 */ /* 0x000fea0003800200 */
.L_x_198:
[----:B------:R-:W-:Y:S06]  /*1f40*/  BAR.SYNC.DEFER_BLOCKING 0x0 ;  /* 0x0000000000007b1d */ /* 0x000fec0000010000 */
[----:B------:R-:W-:Y:S04]  /*1f50*/  BSSY.RECONVERGENT B0, `(.L_x_201) ;  /* 0x0000170000007945 */ /* 0x000fe80003800200 */
[----:B------:R-:W-:Y:S05]  /*1f60*/  @P1 BRA `(.L_x_202) ;  /* 0x0000001400b81947 */ /* 0x000fea0003800000 */
[----:B0-----:R-:W-:-:S07]  /*1f70*/  IMAD.MOV.U32 R4, RZ, RZ, R83 ;  /* 0x000000ffff047224 */ /* 0x001fce00078e0053 */
.L_x_203:
[----:B-1----:R-:W-:Y:S01]  /*1f80*/  LOP3.LUT R5, R4, 0xfe, RZ, 0xc0, !PT ;  /* 0x000000fe04057812 */ /* 0x002fe200078ec0ff */
[----:B------:R-:W0:Y:S01]  /*1f90*/  @!P0 LDC.64 R20, c[0x0][0x388] ;  /* 0x0000e200ff148b82 */ /* 0x000e220000000a00 */
[----:B------:R-:W-:Y:S01]  /*1fa0*/  MOV.SPILL R118, UR11 ;  /* 0x0000000b00767c02 */ /* 0x000fe20009000f00 */
[----:B------:R-:W-:Y:S01]  /*1fb0*/  UMOV UR11, 0xc40e ;  /* 0x0000c40e000b7882 */ /* 0x000fe20000000000 */
[----:B------:R-:W-:Y:S02]  /*1fc0*/  SHF.R.U32.HI R5, RZ, 0x1, R5 ;  /* 0x00000001ff057819 */ /* 0x000fe40000011605 */
[----:B------:R-:W-:Y:S02]  /*1fd0*/  CS2R R12, SRZ ;  /* 0x00000000000c7805 */ /* 0x000fe4000001ff00 */
[----:B------:R-:W-:Y:S02]  /*1fe0*/  MOV.SPILL R117, UR10 ;  /* 0x0000000a00757c02 */ /* 0x000fe40009000f00 */
[----:B------:R-:W-:-:S02]  /*1ff0*/  PRMT R5, R5, 0x9910, RZ ;  /* 0x0000991005057816 */ /* 0x000fc400000000ff */
[----:B------:R-:W-:Y:S01]  /*2000*/  MOV.SPILL R10, UR4 ;  /* 0x00000004000a7c02 */ /* 0x000fe20009000f00 */
[----:B------:R-:W1:Y:S01]  /*2010*/  LDCU UR4, c[0x0][0x380] ;  /* 0x00007000ff0477ac */ /* 0x000e620008000800 */
[----:B------:R-:W-:Y:S01]  /*2020*/  MOV.SPILL R116, UR5 ;  /* 0x0000000500747c02 */ /* 0x000fe20009000f00 */
[----:B------:R-:W-:-:S05]  /*2030*/  IMAD R5, R5, 0x93, RZ ;  /* 0x0000009305057824 */ /* 0x000fca00078e02ff */
[----:B------:R-:W-:-:S04]  /*2040*/  LOP3.LUT R5, R5, 0xffff, RZ, 0xc0, !PT ;  /* 0x0000ffff05057812 */ /* 0x000fc800078ec0ff */
        /* <DEDUP_REMOVED lines=11> */
[----:B0-----:R-:W-:Y:S01]  /*2100*/  @!P0 IMAD.WIDE R20, R19, 0x8, R20 ;  /* 0x0000000813148825 */ /* 0x001fe200078e0214 */
[----:B------:R-:W-:-:S04]  /*2110*/  CS2R R18, SRZ ;  /* 0x0000000000127805 */ /* 0x000fc8000001ff00 */
[----:B--2---:R-:W2:Y:S04]  /*2120*/  @!P0 LDG.E.64.CONSTANT R12, desc[UR10][R20.64+0x68] ;  /* 0x0000680a140c8981 */ /* 0x004ea8000c1e9b00 */
[----:B------:R0:W3:Y:S01]  /*2130*/  @!P0 LDG.E.64.CONSTANT R18, desc[UR10][R20.64] ;  /* 0x0000000a14128981 */ /* 0x0000e2000c1e9b00 */
[----:B------:R-:W-:Y:S02]  /*2140*/  LOP3.LUT R5, R5, 0xffff, RZ, 0xc0, !PT ;  /* 0x0000ffff05057812 */ /* 0x000fe400078ec0ff */
[----:B------:R-:W-:Y:S02]  /*2150*/  R2UR UR10, R100 ;  /* 0x00000000640a72ca */ /* 0x000fe400000e0000 */
[----:B------:R-:W-:Y:S01]  /*2160*/  R2UR UR11, R101 ;  /* 0x00000000650b72ca */ /* 0x000fe200000e0000 */
[----:B------:R-:W-:Y:S01]  /*2170*/  IMAD R5, R5, 0x620, R2 ;  /* 0x0000062005057824 */ /* 0x000fe200078e0202 */
[----:B-1----:R-:W-:-:S02]  /*2180*/  ISETP.GE.AND P0, PT, R0, UR4, PT ;  /* 0x0000000400007c0c */ /* 0x002fc4000bf06270 */
[----:B------:R-:W-:Y:S01]  /*2190*/  R2UR UR4, R106 ;  /* 0x000000006a0472ca */ /* 0x000fe200000e0000 */
[----:B------:R-:W-:Y:S01]  /*21a0*/  IMAD R5, R26, 0x70, R5 ;  /* 0x000000701a057824 */ /* 0x000fe200078e0205 */
[----:B------:R-:W-:Y:S02]  /*21b0*/  R2UR UR5, R107 ;  /* 0x000000006b0572ca */ /* 0x000fe400000e0000 */
[----:B------:R-:W-:Y:S02]  /*21c0*/  MOV.SPILL R126, UR77 ;  /* 0x0000004d007e7c02 */ /* 0x000fe40009000f00 */
[----:B------:R-:W-:Y:S01]  /*21d0*/  LDS.128 R72, [R5] ;  /* 0x0000000005487984 */ /* 0x000fe20000000c00 */
[----:B------:R-:W-:Y:S02]  /*21e0*/  MOV.SPILL R125, UR72 ;  /* 0x00000048007d7c02 */ /* 0x000fe40009000f00 */
[----:B------:R-:W-:Y:S01]  /*21f0*/  MOV.SPILL R119, UR56 ;  /* 0x0000003800777c02 */ /* 0x000fe20009000f00 */
[----:B------:R-:W1:Y:S01]  /*2200*/  LDS.128 R76, [R5+0x40] ;  /* 0x00004000054c7984 */ /* 0x000e620000000c00 */
[----:B------:R-:W-:Y:S01]  /*2210*/  @!P0 IMAD R135, R0, 0xab8, R11 ;  /* 0x00000ab800878824 */ /* 0x000fe200078e020b */
[----:B------:R-:W-:-:S02]  /*2220*/  MOV.SPILL R122, UR69 ;  /* 0x00000045007a7c02 */ /* 0x000fc40009000f00 */
[----:B------:R-:W-:Y:S01]  /*2230*/  LDS.128 R80, [R5+0x10] ;  /* 0x0000100005507984 */ /* 0x000fe20000000c00 */
[----:B------:R-:W-:-:S03]  /*2240*/  MOV.SPILL R123, UR68 ;  /* 0x00000044007b7c02 */ /* 0x000fc60009000f00 */
[----:B------:R-:W4:Y:S04]  /*2250*/  LDS.128 R84, [R5+0x30] ;  /* 0x0000300005547984 */ /* 0x000f280000000c00 */
[----:B------:R-:W5:Y:S01]  /*2260*/  LDS.128 R68, [R5+0x20] ;  /* 0x0000200005447984 */ /* 0x000f620000000c00 */
[C-C-:B-1----:R-:W-:Y:S02]  /*2270*/  DADD R114, R72.reuse, R78.reuse ;  /* 0x0000000048727229 */ /* 0x142fe4000000004e */
[----:B------:R-:W-:Y:S02]  /*2280*/  DADD R78, R72, -R78 ;  /* 0x00000000484e7229 */ /* 0x000fe4000000084e */
[C-C-:B------:R-:W-:Y:S02]  /*2290*/  DADD R42, R74.reuse, R76.reuse ;  /* 0x000000004a2a7229 */ /* 0x140fe4000000004c */
[----:B------:R-:W-:-:S02]  /*22a0*/  DADD R76, R74, -R76 ;  /* 0x000000004a4c7229 */ /* 0x000fc4000000084c */
[----:B0-----:R-:W-:Y:S02]  /*22b0*/  DFMA R20, R32, R114, RZ ;  /* 0x000000722014722b */ /* 0x001fe400000000ff */
[----:B------:R-:W-:Y:S02]  /*22c0*/  DFMA R46, R90, R78, RZ ;  /* 0x0000004e5a2e722b */ /* 0x000fe400000000ff */
[C-C-:B----4-:R-:W-:Y:S02]  /*22d0*/  DADD R30, R80.reuse, R86.reuse ;  /* 0x00000000501e7229 */ /* 0x150fe40000000056 */
[----:B------:R-:W-:Y:S02]  /*22e0*/  DADD R80, R80, -R86 ;  /* 0x0000000050507229 */ /* 0x000fe40000000856 */
[----:B------:R-:W-:Y:S01]  /*22f0*/  DFMA R48, R42, R34, R20 ;  /* 0x000000222a30722b */ /* 0x000fe20000000014 */
[----:B------:R-:W-:Y:S01]  /*2300*/  MOV.SPILL R86, UR55 ;  /* 0x0000003700567c02 */ /* 0x000fe20009000f00 */
[----:B------:R-:W-:Y:S01]  /*2310*/  DFMA R46, R40, R76, R46 ;  /* 0x0000004c282e722b */ /* 0x000fe2000000002e */
[----:B------:R-:W-:Y:S01]  /*2320*/  MOV.SPILL R87, UR54 ;  /* 0x0000003600577c02 */ /* 0x000fe20009000f00 */
[----:B------:R-:W-:-:S02]  /*2330*/  DADD R26, R82, R84 ;  /* 0x00000000521a7229 */ /* 0x000fc40000000054 */
[----:B------:R-:W-:Y:S02]  /*2340*/  DADD R54, R82, -R84 ;  /* 0x0000000052367229 */ /* 0x000fe40000000854 */
[----:B------:R-:W-:Y:S02]  /*2350*/  DFMA R48, R30, UR74, R48 ;  /* 0x0000004a1e307c2b */ /* 0x000fe40008000030 */
[----:B------:R-:W-:Y:S02]  /*2360*/  DFMA R46, R80, UR28, R46 ;  /* 0x0000001c502e7c2b */ /* 0x000fe4000800002e */
[C-C-:B-----5:R-:W-:Y:S02]  /*2370*/  DADD R20, R68.reuse, R70.reuse ;  /* 0x0000000044147229 */ /* 0x160fe40000000046 */
[----:B------:R-:W-:Y:S02]  /*2380*/  DADD R68, R68, -R70 ;  /* 0x0000000044447229 */ /* 0x000fe40000000846 */
[----:B------:R-:W-:-:S02]  /*2390*/  DFMA R56, R114, R6, RZ ;  /* 0x000000067238722b */ /* 0x000fc400000000ff */
[----:B------:R-:W-:Y:S02]  /*23a0*/  DFMA R70, R36, R114, RZ ;  /* 0x000000722446722b */ /* 0x000fe400000000ff */
[----:B------:R-:W-:Y:S02]  /*23b0*/  DFMA R72, R114, R14, RZ ;  /* 0x0000000e7248722b */ /* 0x000fe400000000ff */
[----:B------:R-:W-:Y:S02]  /*23c0*/  DFMA R74, R8, R114, RZ ;  /* 0x00000072084a722b */ /* 0x000fe400000000ff */
[----:B------:R-:W-:Y:S02]  /*23d0*/  DFMA R82, R114, R22, RZ ;  /* 0x000000167252722b */ /* 0x000fe400000000ff */
[----:B------:R-:W-:Y:S02]  /*23e0*/  DFMA R84, R16, R114, RZ ;  /* 0x000000721054722b */ /* 0x000fe400000000ff */
[----:B------:R-:W-:Y:S01]  /*23f0*/  DFMA R48, R26, UR76, R48 ;  /* 0x0000004c1a307c2b */ /* 0x000fe20008000030 */
[----:B------:R-:W-:Y:S01]  /*2400*/  MOV.SPILL R114, UR76 ;  /* 0x0000004c00727c02 */ /* 0x000fe20009000f00 */
[----:B------:R-:W-:Y:S01]  /*2410*/  DFMA R46, R54, UR10, R46 ;  /* 0x0000000a362e7c2b */ /* 0x000fe2000800002e */
[----:B------:R-:W-:Y:S01]  /*2420*/  R2UR UR76, R98 ;  /* 0x00000000624c72ca */ /* 0x000fe200000e0000 */
[----:B------:R-:W-:Y:S01]  /*2430*/  DFMA R56, R24, R42, R56 ;  /* 0x0000002a1838722b */ /* 0x000fe20000000038 */
[----:B------:R-:W-:Y:S01]  /*2440*/  R2UR UR77, R99 ;  /* 0x00000000634d72ca */ /* 0x000fe200000e0000 */
[----:B------:R-:W-:Y:S01]  /*2450*/  DFMA R70, R42, R38, R70 ;  /* 0x000000262a46722b */ /* 0x000fe20000000046 */
[----:B------:R-:W-:Y:S01]  /*2460*/  R2UR.FILL UR10, R117 ;  /* 0x00000000750a72ca */ /* 0x000fe200004e0000 */
[----:B------:R-:W-:Y:S01]  /*2470*/  DFMA R72, R28, R42, R72 ;  /* 0x0000002a1c48722b */ /* 0x000fe20000000048 */
[----:B------:R-:W-:Y:S01]  /*2480*/  MOV.SPILL R117, UR45 ;  /* 0x0000002d00757c02 */ /* 0x000fe20009000f00 */
[C---:B------:R-:W-:Y:S01]  /*2490*/  DFMA R74, R42.reuse, UR64, R74 ;  /* 0x000000402a4a7c2b */ /* 0x040fe2000800004a */
[--C-:B------:R-:W-:Y:S01]  /*24a0*/  @!P0 IMAD R137, R0, 0xab8, R11.reuse ;  /* 0x00000ab800898824 */ /* 0x100fe200078e020b */
[C---:B------:R-:W-:Y:S01]  /*24b0*/  DFMA R82, R42.reuse, UR62, R82 ;  /* 0x0000003e2a527c2b */ /* 0x040fe20008000052 */
[----:B------:R-:W-:Y:S01]  /*24c0*/  R2UR.FILL UR11, R118 ;  /* 0x00000000760b72ca */ /* 0x000fe200004e0000 */
[----:B------:R-:W-:Y:S01]  /*24d0*/  DFMA R120, R42, UR60, R84 ;  /* 0x0000003c2a787c2b */ /* 0x000fe20008000054 */
[----:B------:R-:W-:Y:S01]  /*24e0*/  @!P0 IMAD R139, R0, 0xab8, R11 ;  /* 0x00000ab8008b8824 */ /* 0x000fe200078e020b */
[----:B------:R-:W-:Y:S01]  /*24f0*/  DFMA R48, R20, UR4, R48 ;  /* 0x0000000414307c2b */ /* 0x000fe20008000030 */
[----:B------:R-:W-:Y:S01]  /*2500*/  MOV.SPILL R84, UR73 ;  /* 0x0000004900547c02 */ /* 0x000fe20009000f00 */
[----:B------:R-:W-:Y:S01]  /*2510*/  DFMA R46, R68, UR72, R46 ;  /* 0x00000048442e7c2b */ /* 0x000fe2000800002e */
        /* <DEDUP_REMOVED lines=12> */
[----:B------:R-:W-:Y:S01]  /*25e0*/  R2UR.FILL UR5, R116 ;  /* 0x00000000740572ca */ /* 0x000fe200004e0000 */
[C-C-:B------:R-:W-:Y:S01]  /*25f0*/  DADD R30, R48.reuse, -R46.reuse ;  /* 0x00000000301e7229 */ /* 0x140fe2000000082e */
[----:B------:R-:W-:Y:S01]  /*2600*/  MOV.SPILL R121, UR44 ;  /* 0x0000002c00797c02 */ /* 0x000fe20009000f00 */
[----:B------:R-:W-:Y:S01]  /*2610*/  DADD R46, R48, R46 ;  /* 0x00000000302e7229 */ /* 0x000fe2000000002e */
[----:B------:R-:W-:Y:S01]  /*2620*/  MOV.SPILL R116, UR57 ;  /* 0x0000003900747c02 */ /* 0x000fe20009000f00 */
[----:B------:R-:W-:Y:S01]  /*2630*/  DFMA R74, R26, UR68, R70 ;  /* 0x000000441a4a7c2b */ /* 0x000fe20008000046 */
[----:B------:R-:W0:Y:S01]  /*2640*/  LDCU.64 UR56, c[0x0][0x358] ;  /* 0x00006b00ff3877ac */ /* 0x000e220008000a00 */
[----:B------:R-:W-:Y:S01]  /*2650*/  DFMA R70, R64, R78, RZ ;  /* 0x0000004e4046722b */ /* 0x000fe200000000ff */
[----:B------:R-:W-:Y:S01]  /*2660*/  R2UR UR68, R92 ;  /* 0x000000005c4472ca */ /* 0x000fe200000e0000 */
[C---:B------:R-:W-:Y:S01]  /*2670*/  DFMA R56, R26.reuse, UR72, R56 ;  /* 0x000000481a387c2b */ /* 0x040fe20008000038 */
[----:B------:R-:W-:Y:S01]  /*2680*/  R2UR UR69, R93 ;  /* 0x000000005d4572ca */ /* 0x000fe200000e0000 */
[C---:B------:R-:W-:Y:S01]  /*2690*/  DFMA R72, R26.reuse, UR76, R72 ;  /* 0x0000004c1a487c2b */ /* 0x040fe20008000048 */
[----:B------:R-:W-:Y:S01]  /*26a0*/  R2UR UR76, R110 ;  /* 0x000000006e4c72ca */ /* 0x000fe200000e0000 */
[----:B------:R-:W-:Y:S01]  /*26b0*/  DFMA R42, R26, UR48, R42 ;  /* 0x000000301a2a7c2b */ /* 0x000fe2000800002a */
[----:B------:R-:W-:Y:S01]  /*26c0*/  R2UR UR77, R111 ;  /* 0x000000006f4d72ca */ /* 0x000fe200000e0000 */
[----:B------:R-:W-:Y:S01]  /*26d0*/  DFMA R132, R78, R58, RZ ;  /* 0x0000003a4e84722b */ /* 0x000fe200000000ff */
[----:B------:R-:W-:-:S02]  /*26e0*/  R2UR.FILL UR4, R10 ;  /* 0x000000000a0472ca */ /* 0x000fc400004e0000 */
[----:B------:R-:W-:Y:S02]  /*26f0*/  MOV.SPILL R120, UR46 ;  /* 0x0000002e00787c02 */ /* 0x000fe40009000f00 */
[----:B------:R-:W-:Y:S02]  /*2700*/  MOV.SPILL R124, UR73 ;  /* 0x00000049007c7c02 */ /* 0x000fe40009000f00 */
[----:B------:R-:W-:Y:S01]  /*2710*/  MOV.SPILL R85, UR72 ;  /* 0x0000004800557c02 */ /* 0x000fe20009000f00 */
[----:B------:R-:W-:Y:S01]  /*2720*/  DFMA R132, R76, UR18, R132 ;  /* 0x000000124c847c2b */ /* 0x000fe20008000084 */
[----:B------:R-:W-:Y:S02]  /*2730*/  MOV.SPILL R10, UR47 ;  /* 0x0000002f000a7c02 */ /* 0x000fe40009000f00 */
[----:B------:R-:W-:Y:S02]  /*2740*/  MOV.SPILL R115, UR49 ;  /* 0x0000003100737c02 */ /* 0x000fe40009000f00 */
[----:B------:R-:W-:Y:S01]  /*2750*/  MOV.SPILL R118, UR48 ;  /* 0x0000003000767c02 */ /* 0x000fe20009000f00 */
[----:B--2---:R-:W-:-:S02]  /*2760*/  DMUL R48, R30, R12 ;  /* 0x0000000c1e307228 */ /* 0x004fc40000000000 */
[C---:B------:R-:W-:Y:S01]  /*2770*/  DFMA R30, R26.reuse, UR46, R82 ;  /* 0x0000002e1a1e7c2b */ /* 0x040fe20008000052 */
[----:B------:R-:W-:Y:S01]  /*2780*/  R2UR UR46, R112 ;  /* 0x00000000702e72ca */ /* 0x000fe200000e0000 */
[----:B------:R-:W-:Y:S01]  /*2790*/  DFMA R26, R26, UR44, R128 ;  /* 0x0000002c1a1a7c2b */ /* 0x000fe20008000080 */
[----:B------:R-:W-:Y:S01]  /*27a0*/  R2UR UR44, R102 ;  /* 0x00000000662c72ca */ /* 0x000fe200000e0000 */
[----:B------:R-:W-:Y:S01]  /*27b0*/  DFMA R82, R78, R50, RZ ;  /* 0x000000324e52722b */ /* 0x000fe200000000ff */
[----:B------:R-:W-:Y:S01]  /*27c0*/  R2UR UR45, R103 ;  /* 0x00000000672d72ca */ /* 0x000fe200000e0000 */
[CCC-:B---3--:R-:W-:Y:S01]  /*27d0*/  DFMA R12, R46.reuse, R18.reuse, -R48.reuse ;  /* 0x000000122e0c722b */ /* 0x1c8fe20000000830 */
[----:B------:R-:W-:Y:S01]  /*27e0*/  R2UR UR47, R113 ;  /* 0x00000000712f72ca */ /* 0x000fe200000e0000 */
[----:B------:R-:W-:Y:S02]  /*27f0*/  DFMA R18, R46, R18, R48 ;  /* 0x000000122e12722b */ /* 0x000fe40000000030 */
[----:B------:R-:W-:-:S02]  /*2800*/  DFMA R46, R60, R78, RZ ;  /* 0x0000004e3c2e722b */ /* 0x000fc400000000ff */
[----:B------:R-:W-:Y:S02]  /*2810*/  DFMA R48, R78, R94, RZ ;  /* 0x0000005e4e30722b */ /* 0x000fe400000000ff */
[----:B------:R-:W-:Y:S02]  /*2820*/  DFMA R128, R52, R78, RZ ;  /* 0x0000004e3480722b */ /* 0x000fe400000000ff */
[C---:B------:R-:W-:Y:S01]  /*2830*/  DFMA R78, R76.reuse, R66, R70 ;  /* 0x000000424c4e722b */ /* 0x040fe20000000046 */
[----:B------:R-:W1:Y:S01]  /*2840*/  @!P0 LDC.64 R70, c[0x0][0x388] ;  /* 0x0000e200ff468b82 */ /* 0x000e620000000a00 */
[----:B------:R-:W-:Y:S01]  /*2850*/  DFMA R46, R76, R62, R46 ;  /* 0x0000003e4c2e722b */ /* 0x000fe2000000002e */
[----:B------:R-:W-:Y:S01]  /*2860*/  MOV.SPILL R127, UR45 ;  /* 0x0000002d007f7c02 */ /* 0x000fe20009000f00 */
[----:B------:R-:W-:Y:S02]  /*2870*/  DFMA R48, R44, R76, R48 ;  /* 0x0000004c2c30722b */ /* 0x000fe40000000030 */
        /* <DEDUP_REMOVED lines=8> */
[C---:B------:R-:W-:Y:S02]  /*2900*/  DFMA R56, R20.reuse, UR70, R56 ;  /* 0x0000004614387c2b */ /* 0x040fe40008000038 */
[----:B------:R-:W-:Y:S01]  /*2910*/  DFMA R72, R20, UR42, R72 ;  /* 0x0000002a14487c2b */ /* 0x000fe20008000048 */
[----:B-1----:R-:W-:Y:S01]  /*2920*/  @!P0 IMAD.WIDE R134, R135, 0x8, R70 ;  /* 0x0000000887868825 */ /* 0x002fe200078e0246 */
[----:B------:R-:W-:Y:S02]  /*2930*/  DFMA R80, R54, UR8, R128 ;  /* 0x0000000836507c2b */ /* 0x000fe40008000080 */
[----:B------:R-:W-:Y:S01]  /*2940*/  DFMA R42, R20, UR34, R42 ;  /* 0x00000022142a7c2b */ /* 0x000fe2000800002a */
[----:B------:R-:W-:Y:S01]  /*2950*/  R2UR UR72, R106 ;  /* 0x000000006a4872ca */ /* 0x000fe200000e0000 */
[C---:B------:R-:W-:Y:S01]  /*2960*/  DFMA R76, R54.reuse, UR44, R76 ;  /* 0x0000002c364c7c2b */ /* 0x040fe2000800004c */
[----:B------:R-:W-:Y:S01]  /*2970*/  R2UR UR73, R107 ;  /* 0x000000006b4972ca */ /* 0x000fe200000e0000 */
[C---:B------:R-:W-:Y:S01]  /*2980*/  DFMA R78, R54.reuse, UR6, R78 ;  /* 0x00000006364e7c2b */ /* 0x040fe2000800004e */
[----:B------:R-:W-:Y:S01]  /*2990*/  MOV.SPILL R130, UR8 ;  /* 0x0000000800827c02 */ /* 0x000fe20009000f00 */
[----:B------:R-:W-:-:S02]  /*29a0*/  DFMA R46, R54, UR26, R46 ;  /* 0x0000001a362e7c2b */ /* 0x000fc4000800002e */
[C---:B------:R-:W-:Y:S01]  /*29b0*/  DFMA R48, R54.reuse, UR24, R48 ;  /* 0x0000001836307c2b */ /* 0x040fe20008000030 */
[----:B------:R-:W-:Y:S01]  /*29c0*/  CS2R R70, SRZ ;  /* 0x0000000000467805 */ /* 0x000fe2000001ff00 */
[----:B------:R-:W-:Y:S01]  /*29d0*/  DFMA R54, R54, UR16, R82 ;  /* 0x0000001036367c2b */ /* 0x000fe20008000052 */
[----:B------:R-:W-:Y:S02]  /*29e0*/  MOV.SPILL R128, UR44 ;  /* 0x0000002c00807c02 */ /* 0x000fe40009000f00 */
[----:B------:R-:W-:Y:S01]  /*29f0*/  CS2R R82, SRZ ;  /* 0x0000000000527805 */ /* 0x000fe2000001ff00 */
[----:B------:R-:W-:Y:S01]  /*2a00*/  DFMA R80, R68, UR68, R80 ;  /* 0x0000004444507c2b */ /* 0x000fe20008000050 */
[----:B------:R-:W-:Y:S01]  /*2a10*/  R2UR UR44, R108 ;  /* 0x000000006c2c72ca */ /* 0x000fe200000e0000 */
[----:B0-----:R-:W2:Y:S01]  /*2a20*/  @!P0 LDG.E.64.CONSTANT R70, desc[UR56][R134.64+0x8] ;  /* 0x0000083886468981 */ /* 0x001ea2000c1e9b00 */
[----:B------:R-:W-:Y:S01]  /*2a30*/  R2UR UR45, R109 ;  /* 0x000000006d2d72ca */ /* 0x000fe200000e0000 */
[----:B------:R-:W-:Y:S01]  /*2a40*/  DFMA R30, R20, UR36, R30 ;  /* 0x00000024141e7c2b */ /* 0x000fe2000800001e */
[----:B------:R-:W-:Y:S01]  /*2a50*/  MOV.SPILL R129, UR9 ;  /* 0x0000000900817c02 */ /* 0x000fe20009000f00 */
[----:B------:R-:W3:Y:S02]  /*2a60*/  @!P0 LDG.E.64.CONSTANT R82, desc[UR56][R134.64+0x60] ;  /* 0x0000603886528981 */ /* 0x000ee4000c1e9b00 */
[----:B------:R-:W-:-:S02]  /*2a70*/  DADD R132, R56, R80 ;  /* 0x0000000038847229 */ /* 0x000fc40000000050 */
[----:B------:R-:W-:Y:S01]  /*2a80*/  DADD R56, R56, -R80 ;  /* 0x0000000038387229 */ /* 0x000fe20000000850 */
[----:B------:R-:W0:Y:S02]  /*2a90*/  @!P0 LDC.64 R80, c[0x0][0x388] ;  /* 0x0000e200ff508b82 */ /* 0x000e240000000a00 */
[----:B0-----:R-:W-:Y:S01]  /*2aa0*/  @!P0 IMAD.WIDE R136, R137, 0x8, R80 ;  /* 0x0000000889888825 */ /* 0x001fe200078e0250 */
[----:B------:R-:W-:-:S06]  /*2ab0*/  CS2R R80, SRZ ;  /* 0x0000000000507805 */ /* 0x000fcc000001ff00 */
[----:B------:R-:W4:Y:S01]  /*2ac0*/  @!P0 LDG.E.64.CONSTANT R80, desc[UR56][R136.64+0x10] ;  /* 0x0000103888508981 */ /* 0x000f22000c1e9b00 */
[----:B---3--:R-:W-:-:S08]  /*2ad0*/  DMUL R82, R56, R82 ;  /* 0x0000005238527228 */ /* 0x008fd00000000000 */
[CCC-:B--2---:R-:W-:Y:S02]  /*2ae0*/  DFMA R56, R132.reuse, R70.reuse, -R82.reuse ;  /* 0x000000468438722b */ /* 0x1c4fe40000000852 */
[----:B------:R-:W-:Y:S01]  /*2af0*/  DFMA R70, R132, R70, R82 ;  /* 0x000000468446722b */ /* 0x000fe20000000052 */
[----:B------:R-:W-:-:S06]  /*2b00*/  CS2R R132, SRZ ;  /* 0x0000000000847805 */ /* 0x000fcc000001ff00 */
[----:B------:R-:W2:Y:S01]  /*2b10*/  @!P0 LDG.E.64.CONSTANT R132, desc[UR56][R136.64+0x58] ;  /* 0x0000583888848981 */ /* 0x000ea2000c1e9b00 */
        /* <DEDUP_REMOVED lines=8> */
[CCC-:B----4-:R-:W-:Y:S02]  /*2ba0*/  DFMA R74, R76.reuse, R80.reuse, -R132.reuse ;  /* 0x000000504c4a722b */ /* 0x1d0fe40000000884 */
[----:B------:R-:W-:Y:S01]  /*2bb0*/  DFMA R76, R76, R80, R132 ;  /* 0x000000504c4c722b */ /* 0x000fe20000000084 */
[----:B------:R-:W-:Y:S02]  /*2bc0*/  CS2R R132, SRZ ;  /* 0x0000000000847805 */ /* 0x000fe4000001ff00 */
[----:B------:R-:W-:-:S04]  /*2bd0*/  CS2R R80, SRZ ;  /* 0x0000000000507805 */ /* 0x000fc8000001ff00 */
[----:B------:R-:W2:Y:S04]  /*2be0*/  @!P0 LDG.E.64.CONSTANT R132, desc[UR56][R134.64+0x50] ;  /* 0x0000503886848981 */ /* 0x000ea8000c1e9b00 */
[----:B------:R-:W3:Y:S01]  /*2bf0*/  @!P0 LDG.E.64.CONSTANT R80, desc[UR56][R134.64+0x18] ;  /* 0x0000183886508981 */ /* 0x000ee2000c1e9b00 */
[----:B------:R-:W-:-:S08]  /*2c00*/  DFMA R82, R68, UR46, R78 ;  /* 0x0000002e44527c2b */ /* 0x000fd0000800004e */
[C-C-:B------:R-:W-:Y:S02]  /*2c10*/  DADD R78, R72.reuse, R82.reuse ;  /* 0x00000000484e7229 */ /* 0x140fe40000000052 */
[----:B------:R-:W-:Y:S01]  /*2c20*/  DADD R72, R72, -R82 ;  /* 0x0000000048487229 */ /* 0x000fe20000000852 */
[----:B------:R-:W0:Y:S01]  /*2c30*/  @!P0 LDC.64 R82, c[0x0][0x388] ;  /* 0x0000e200ff528b82 */ /* 0x000e220000000a00 */
[----:B------:R-:W-:-:S06]  /*2c40*/  DFMA R26, R20, UR32, R26 ;  /* 0x00000020141a7c2b */ /* 0x000fcc000800001a */
[----:B--2---:R-:W-:-:S08]  /*2c50*/  DMUL R132, R72, R132 ;  /* 0x0000008448847228 */ /* 0x004fd00000000000 */
[CCC-:B---3--:R-:W-:Y:S02]  /*2c60*/  DFMA R72, R78.reuse, R80.reuse, -R132.reuse ;  /* 0x000000504e48722b */ /* 0x1c8fe40000000884 */
[----:B------:R-:W-:Y:S01]  /*2c70*/  DFMA R78, R78, R80, R132 ;  /* 0x000000504e4e722b */ /* 0x000fe20000000084 */
[----:B------:R-:W-:Y:S01]  /*2c80*/  @!P0 IMAD R81, R0, 0xab8, R11 ;  /* 0x00000ab800518824 */ /* 0x000fe200078e020b */
[----:B------:R-:W-:Y:S01]  /*2c90*/  DFMA R20, R68, UR30, R46 ;  /* 0x0000001e44147c2b */ /* 0x000fe2000800002e */
[----:B------:R-:W1:Y:S02]  /*2ca0*/  @!P0 LDC.64 R132, c[0x0][0x388] ;  /* 0x0000e200ff848b82 */ /* 0x000e640000000a00 */
[----:B0-----:R-:W-:Y:S01]  /*2cb0*/  @!P0 IMAD.WIDE R80, R81, 0x8, R82 ;  /* 0x0000000851508825 */ /* 0x001fe200078e0252 */
[----:B------:R-:W-:-:S06]  /*2cc0*/  CS2R R82, SRZ ;  /* 0x0000000000527805 */ /* 0x000fcc000001ff00 */
[----:B------:R-:W2:Y:S01]  /*2cd0*/  @!P0 LDG.E.64.CONSTANT R82, desc[UR56][R80.64+0x48] ;  /* 0x0000483850528981 */ /* 0x000ea2000c1e9b00 */
[----:B------:R-:W-:Y:S02]  /*2ce0*/  DFMA R48, R68, UR10, R48 ;  /* 0x0000000a44307c2b */ /* 0x000fe40008000030 */
[----:B------:R-:W-:Y:S02]  /*2cf0*/  DADD R46, R42, R20 ;  /* 0x000000002a2e7229 */ /* 0x000fe40000000014 */
[----:B------:R-:W-:Y:S02]  /*2d00*/  DFMA R54, R68, UR4, R54 ;  /* 0x0000000444367c2b */ /* 0x000fe40008000036 */
[----:B------:R-:W-:Y:S02]  /*2d10*/  DADD R42, R42, -R20 ;  /* 0x000000002a2a7229 */ /* 0x000fe40000000814 */
[C-C-:B------:R-:W-:Y:S02]  /*2d20*/  DADD R20, R30.reuse, R48.reuse ;  /* 0x000000001e147229 */ /* 0x140fe40000000030 */
[----:B------:R-:W-:Y:S01]  /*2d30*/  DADD R68, R30, -R48 ;  /* 0x000000001e447229 */ /* 0x000fe20000000830 */
[----:B------:R-:W0:Y:S01]  /*2d40*/  @!P0 LDC.64 R48, c[0x0][0x388] ;  /* 0x0000e200ff308b82 */ /* 0x000e220000000a00 */
[----:B------:R-:W-:Y:S01]  /*2d50*/  CS2R R30, SRZ ;  /* 0x00000000001e7805 */ /* 0x000fe2000001ff00 */
[----:B------:R-:W-:-:S04]  /*2d60*/  @!P0 IMAD R137, R0, 0xab8, R11 ;  /* 0x00000ab800898824 */ /* 0x000fc800078e020b */
[----:B-1----:R-:W-:Y:S01]  /*2d70*/  @!P0 IMAD.WIDE R136, R137, 0x8, R132 ;  /* 0x0000000889888825 */ /* 0x002fe200078e0284 */
[----:B------:R-:W-:Y:S01]  /*2d80*/  CS2R R132, SRZ ;  /* 0x0000000000847805 */ /* 0x000fe2000001ff00 */
[----:B------:R1:W3:Y:S05]  /*2d90*/  @!P0 LDG.E.64.CONSTANT R30, desc[UR56][R80.64+0x20] ;  /* 0x00002038501e8981 */ /* 0x0002ea000c1e9b00 */
[----:B------:R-:W4:Y:S01]  /*2da0*/  @!P0 LDG.E.64.CONSTANT R132, desc[UR56][R136.64+0x40] ;  /* 0x0000403888848981 */ /* 0x000f22000c1e9b00 */
[----:B-1----:R-:W-:Y:S01]  /*2db0*/  CS2R R80, SRZ ;  /* 0x0000000000507805 */ /* 0x002fe2000001ff00 */
[----:B0-----:R-:W-:Y:S01]  /*2dc0*/  @!P0 IMAD.WIDE R138, R139, 0x8, R48 ;  /* 0x000000088b8a8825 */ /* 0x001fe200078e0230 */
[----:B------:R-:W-:-:S04]  /*2dd0*/  CS2R R48, SRZ ;  /* 0x0000000000307805 */ /* 0x000fc8000001ff00 */
[----:B------:R-:W5:Y:S04]  /*2de0*/  @!P0 LDG.E.64.CONSTANT R80, desc[UR56][R138.64+0x38] ;  /* 0x000038388a508981 */ /* 0x000f68000c1e9b00 */
[----:B------:R-:W5:Y:S01]  /*2df0*/  @!P0 LDG.E.64.CONSTANT R48, desc[UR56][R138.64+0x30] ;  /* 0x000030388a308981 */ /* 0x000f62000c1e9b00 */
[----:B--2---:R-:W-:Y:S01]  /*2e00*/  DMUL R82, R42, R82 ;  /* 0x000000522a527228 */ /* 0x004fe20000000000 */
[----:B------:R-:W-:-:S06]  /*2e10*/  CS2R R42, SRZ ;  /* 0x00000000002a7805 */ /* 0x000fcc000001ff00 */
[----:B------:R-:W2:Y:S01]  /*2e20*/  @!P0 LDG.E.64.CONSTANT R42, desc[UR56][R136.64+0x28] ;  /* 0x00002838882a8981 */ /* 0x000ea2000c1e9b00 */
[C-C-:B------:R-:W-:Y:S02]  /*2e30*/  DADD R134, R26.reuse, -R54.reuse ;  /* 0x000000001a867229 */ /* 0x140fe40000000836 */
[----:B------:R-:W-:Y:S02]  /*2e40*/  DADD R54, R26, R54 ;  /* 0x000000001a367229 */ /* 0x000fe40000000036 */
[----:B----4-:R-:W-:Y:S02]  /*2e50*/  DMUL R68, R68, R132 ;  /* 0x0000008444447228 */ /* 0x010fe40000000000 */
[CCC-:B---3--:R-:W-:Y:S02]  /*2e60*/  DFMA R26, R46.reuse, R30.reuse, -R82.reuse ;  /* 0x0000001e2e1a722b */ /* 0x1c8fe40000000852 */
[----:B------:R-:W-:Y:S02]  /*2e70*/  DFMA R46, R46, R30, R82 ;  /* 0x0000001e2e2e722b */ /* 0x000fe40000000052 */
[----:B-----5:R-:W-:-:S02]  /*2e80*/  DMUL R80, R134, R80 ;  /* 0x0000005086507228 */ /* 0x020fc40000000000 */
[----:B------:R-:W-:-:S08]  /*2e90*/  DFMA R82, R40, R12, RZ ;  /* 0x0000000c2852722b */ /* 0x000fd000000000ff */
[----:B------:R-:W-:-:S08]  /*2ea0*/  DFMA R82, R56, R62, R82 ;  /* 0x0000003e3852722b */ /* 0x000fd00000000052 */
[----:B------:R-:W-:-:S08]  /*2eb0*/  DFMA R82, R44, R74, R82 ;  /* 0x0000004a2c52722b */ /* 0x000fd00000000052 */
[----:B------:R-:W-:-:S08]  /*2ec0*/  DFMA R82, R72, R66, R82 ;  /* 0x000000424852722b */ /* 0x000fd00000000052 */
[----:B------:R-:W-:Y:S01]  /*2ed0*/  DFMA R82, R26, UR38, R82 ;  /* 0x000000261a527c2b */ /* 0x000fe20008000052 */
[----:B------:R-:W-:Y:S02]  /*2ee0*/  R2UR UR56, R98 ;  /* 0x00000000623872ca */ /* 0x000fe400000e0000 */
[----:B------:R-:W-:Y:S01]  /*2ef0*/  R2UR UR57, R99 ;  /* 0x00000000633972ca */ /* 0x000fe200000e0000 */
[----:B------:R-:W-:-:S08]  /*2f00*/  DFMA R134, R12, UR28, RZ ;  /* 0x0000001c0c867c2b */ /* 0x000fd000080000ff */
[----:B------:R-:W-:Y:S01]  /*2f10*/  DFMA R134, R56, UR54, R134 ;  /* 0x0000003638867c2b */ /* 0x000fe20008000086 */
[----:B------:R-:W-:Y:S02]  /*2f20*/  R2UR.FILL UR55, R86 ;  /* 0x00000000563772ca */ /* 0x000fe400004e0000 */
[----:B------:R-:W-:-:S05]  /*2f30*/  R2UR.FILL UR54, R87 ;  /* 0x00000000573672ca */ /* 0x000fca00004e0000 */
[----:B------:R-:W-:-:S08]  /*2f40*/  DFMA R134, R74, UR14, R134 ;  /* 0x0000000e4a867c2b */ /* 0x000fd00008000086 */
[----:B------:R-:W-:-:S08]  /*2f50*/  DFMA R134, R72, UR76, R134 ;  /* 0x0000004c48867c2b */ /* 0x000fd00008000086 */
[----:B------:R-:W-:Y:S01]  /*2f60*/  DFMA R134, R26, UR40, R134 ;  /* 0x000000281a867c2b */ /* 0x000fe20008000086 */
[----:B------:R-:W-:Y:S02]  /*2f70*/  R2UR.FILL UR77, R126 ;  /* 0x000000007e4d72ca */ /* 0x000fe400004e0000 */
[----:B------:R-:W-:Y:S02]  /*2f80*/  R2UR.FILL UR76, R114 ;  /* 0x00000000724c72ca */ /* 0x000fe400004e0000 */
[----:B------:R-:W-:Y:S02]  /*2f90*/  R2UR UR8, R100 ;  /* 0x00000000640872ca */ /* 0x000fe400000e0000 */
[----:B------:R-:W-:Y:S02]  /*2fa0*/  R2UR UR9, R101 ;  /* 0x00000000650972ca */ /* 0x000fe400000e0000 */
[----:B------:R-:W-:Y:S02]  /*2fb0*/  R2UR UR48, R104 ;  /* 0x00000000683072ca */ /* 0x000fe400000e0000 */
[----:B------:R-:W-:Y:S01]  /*2fc0*/  R2UR UR49, R105 ;  /* 0x00000000693172ca */ /* 0x000fe200000e0000 */
[----:B--2---:R-:W-:-:S02]  /*2fd0*/  DFMA R30, R20, R42, -R68 ;  /* 0x0000002a141e722b */ /* 0x004fc40000000844 */
[----:B------:R-:W-:Y:S02]  /*2fe0*/  DFMA R20, R20, R42, R68 ;  /* 0x0000002a1414722b */ /* 0x000fe40000000044 */
[CCC-:B------:R-:W-:Y:S02]  /*2ff0*/  DFMA R42, R54.reuse, R48.reuse, -R80.reuse ;  /* 0x00000030362a722b */ /* 0x1c0fe40000000850 */
[----:B------:R-:W-:Y:S02]  /*3000*/  DFMA R48, R54, R48, R80 ;  /* 0x000000303630722b */ /* 0x000fe40000000050 */
[----:B------:R-:W-:Y:S02]  /*3010*/  DFMA R54, R32, R18, RZ ;  /* 0x000000122036722b */ /* 0x000fe400000000ff */
[----:B------:R-:W-:Y:S02]  /*3020*/  DFMA R68, R90, R12, RZ ;  /* 0x0000000c5a44722b */ /* 0x000fe400000000ff */
[----:B------:R-:W-:-:S04]  /*3030*/  DFMA R80, R18, R34, RZ ;  /* 0x000000221250722b */ /* 0x000fc800000000ff */
        /* <DEDUP_REMOVED lines=11> */
[----:B------:R-:W-:Y:S02]  /*30f0*/  DFMA R80, R46, UR64, R80 ;  /* 0x000000402e507c2b */ /* 0x000fe40008000050 */
[----:B------:R-:W-:Y:S02]  /*3100*/  DFMA R132, R30, UR12, R82 ;  /* 0x0000000c1e847c2b */ /* 0x000fe40008000052 */
[----:B------:R-:W-:Y:S02]  /*3110*/  DFMA R54, R20, R22, R54 ;  /* 0x000000161436722b */ /* 0x000fe40000000036 */
[----:B------:R-:W-:-:S02]  /*3120*/  DFMA R68, R52, R30, R68 ;  /* 0x0000001e3444722b */ /* 0x000fc40000000044 */
[----:B------:R-:W-:Y:S02]  /*3130*/  DFMA R80, R20, UR62, R80 ;  /* 0x0000003e14507c2b */ /* 0x000fe40008000050 */
[----:B------:R-:W-:Y:S02]  /*3140*/  DFMA R132, R42, UR18, R132 ;  /* 0x000000122a847c2b */ /* 0x000fe40008000084 */
[----:B------:R-:W-:Y:S02]  /*3150*/  DFMA R54, R16, R48, R54 ;  /* 0x000000301036722b */ /* 0x000fe40000000036 */
[----:B------:R-:W-:Y:S02]  /*3160*/  DFMA R82, R42, R58, R68 ;  /* 0x0000003a2a52722b */ /* 0x000fe40000000044 */
[----:B------:R-:W-:-:S06]  /*3170*/  DFMA R80, R48, UR60, R80 ;  /* 0x0000003c30507c2b */ /* 0x000fcc0008000050 */
[C-C-:B------:R-:W-:Y:S02]  /*3180*/  DADD R68, R54.reuse, -R82.reuse ;  /* 0x0000000036447229 */ /* 0x140fe40000000852 */
[----:B------:R-:W-:Y:S02]  /*3190*/  DADD R82, R54, R82 ;  /* 0x0000000036527229 */ /* 0x000fe40000000052 */
[C-C-:B------:R-:W-:Y:S02]  /*31a0*/  DADD R54, R80.reuse, -R132.reuse ;  /* 0x0000000050367229 */ /* 0x140fe40000000884 */
[----:B------:R-:W-:Y:S02]  /*31b0*/  DADD R80, R80, R132 ;  /* 0x0000000050507229 */ /* 0x000fe40000000084 */
[----:B------:R-:W-:-:S08]  /*31c0*/  DFMA R132, R18, UR74, RZ ;  /* 0x0000004a12847c2b */ /* 0x000fd000080000ff */
[----:B------:R-:W-:-:S08]  /*31d0*/  DFMA R132, R70, UR58, R132 ;  /* 0x0000003a46847c2b */ /* 0x000fd00008000084 */
[----:B------:R-:W-:Y:S01]  /*31e0*/  DFMA R132, R76, UR56, R132 ;  /* 0x000000384c847c2b */ /* 0x000fe20008000084 */
[----:B------:R-:W-:Y:S02]  /*31f0*/  R2UR.FILL UR57, R116 ;  /* 0x00000000743972ca */ /* 0x000fe400004e0000 */
[----:B------:R-:W-:-:S13]  /*3200*/  R2UR.FILL UR56, R119 ;  /* 0x00000000773872ca */ /* 0x000fda00004e0000 */
[----:B------:R-:W-:-:S08]  /*3210*/  DFMA R132, R78, UR56, R132 ;  /* 0x000000384e847c2b */ /* 0x000fd00008000084 */
        /* <DEDUP_REMOVED lines=8> */
[----:B------:R-:W-:Y:S01]  /*32a0*/  DFMA R18, R18, UR72, RZ ;  /* 0x0000004812127c2b */ /* 0x000fe200080000ff */
[----:B------:R-:W-:Y:S02]  /*32b0*/  R2UR.FILL UR73, R124 ;  /* 0x000000007c4972ca */ /* 0x000fe400004e0000 */
[----:B------:R-:W-:-:S13]  /*32c0*/  R2UR.FILL UR72, R85 ;  /* 0x00000000554872ca */ /* 0x000fda00004e0000 */
[C---:B------:R-:W-:Y:S01]  /*32d0*/  DFMA R134, R70.reuse, UR72, R134 ;  /* 0x0000004846867c2b */ /* 0x040fe20008000086 */
[----:B------:R-:W-:Y:S02]  /*32e0*/  R2UR.FILL UR73, R84 ;  /* 0x00000000544972ca */ /* 0x000fe400004e0000 */
[----:B------:R-:W-:Y:S01]  /*32f0*/  R2UR.FILL UR72, R125 ;  /* 0x000000007d4872ca */ /* 0x000fe200004e0000 */
[----:B------:R-:W-:-:S12]  /*3300*/  DFMA R70, R70, UR70, R18 ;  /* 0x0000004646467c2b */ /* 0x000fd80008000012 */
[C---:B------:R-:W-:Y:S02]  /*3310*/  DFMA R18, R12.reuse, UR72, RZ ;  /* 0x000000480c127c2b */ /* 0x040fe400080000ff */
[----:B------:R-:W-:Y:S01]  /*3320*/  DFMA R12, R12, UR8, RZ ;  /* 0x000000080c0c7c2b */ /* 0x000fe200080000ff */
[----:B------:R-:W-:Y:S02]  /*3330*/  R2UR.FILL UR9, R129 ;  /* 0x00000000810972ca */ /* 0x000fe400004e0000 */
[----:B------:R-:W-:-:S03]  /*3340*/  R2UR.FILL UR8, R130 ;  /* 0x00000000820872ca */ /* 0x000fc600004e0000 */
[----:B------:R-:W-:Y:S01]  /*3350*/  DFMA R18, R56, UR68, R18 ;  /* 0x0000004438127c2b */ /* 0x000fe20008000012 */
[----:B------:R-:W-:Y:S02]  /*3360*/  R2UR.FILL UR69, R122 ;  /* 0x000000007a4572ca */ /* 0x000fe400004e0000 */
[----:B------:R-:W-:Y:S01]  /*3370*/  R2UR.FILL UR68, R123 ;  /* 0x000000007b4472ca */ /* 0x000fe200004e0000 */
[----:B------:R-:W-:Y:S01]  /*3380*/  DFMA R70, R76, UR44, R70 ;  /* 0x0000002c4c467c2b */ /* 0x000fe20008000046 */
[----:B------:R-:W-:Y:S02]  /*3390*/  R2UR.FILL UR45, R127 ;  /* 0x000000007f2d72ca */ /* 0x000fe400004e0000 */
[----:B------:R-:W-:-:S03]  /*33a0*/  R2UR.FILL UR44, R128 ;  /* 0x00000000802c72ca */ /* 0x000fc600004e0000 */
[----:B------:R-:W-:-:S06]  /*33b0*/  DFMA R12, R56, UR8, R12 ;  /* 0x00000008380c7c2b */ /* 0x000fcc000800000c */
[----:B------:R-:W-:Y:S02]  /*33c0*/  DFMA R134, R76, UR68, R134 ;  /* 0x000000444c867c2b */ /* 0x000fe40008000086 */
[C---:B------:R-:W-:Y:S02]  /*33d0*/  DFMA R18, R74.reuse, UR66, R18 ;  /* 0x000000424a127c2b */ /* 0x040fe40008000012 */
[----:B------:R-:W-:-:S04]  /*33e0*/  DFMA R12, R74, UR44, R12 ;  /* 0x0000002c4a0c7c2b */ /* 0x000fc8000800000c */
[C---:B------:R-:W-:Y:S01]  /*33f0*/  DFMA R134, R78.reuse, UR48, R134 ;  /* 0x000000304e867c2b */ /* 0x040fe20008000086 */
[----:B------:R-:W-:Y:S02]  /*3400*/  R2UR.FILL UR49, R115 ;  /* 0x00000000733172ca */ /* 0x000fe400004e0000 */
[----:B------:R-:W-:Y:S01]  /*3410*/  R2UR.FILL UR48, R118 ;  /* 0x00000000763072ca */ /* 0x000fe200004e0000 */
[----:B------:R-:W-:Y:S02]  /*3420*/  DFMA R70, R78, UR42, R70 ;  /* 0x0000002a4e467c2b */ /* 0x000fe40008000046 */
[C---:B------:R-:W-:Y:S02]  /*3430*/  DFMA R18, R72.reuse, UR46, R18 ;  /* 0x0000002e48127c2b */ /* 0x040fe40008000012 */
[----:B------:R-:W-:Y:S01]  /*3440*/  DFMA R12, R72, UR6, R12 ;  /* 0x00000006480c7c2b */ /* 0x000fe2000800000c */
[----:B------:R-:W-:Y:S02]  /*3450*/  R2UR.FILL UR47, R10 ;  /* 0x000000000a2f72ca */ /* 0x000fe400004e0000 */
[----:B------:R-:W-:Y:S01]  /*3460*/  R2UR.FILL UR46, R120 ;  /* 0x00000000782e72ca */ /* 0x000fe200004e0000 */
[----:B------:R-:W-:-:S02]  /*3470*/  DFMA R70, R46, UR34, R70 ;  /* 0x000000222e467c2b */ /* 0x000fc40008000046 */
[----:B------:R-:W-:Y:S02]  /*3480*/  DFMA R18, R26, UR30, R18 ;  /* 0x0000001e1a127c2b */ /* 0x000fe40008000012 */
[----:B------:R-:W-:Y:S02]  /*3490*/  DFMA R134, R46, UR48, R134 ;  /* 0x000000302e867c2b */ /* 0x000fe40008000086 */
[----:B------:R-:W-:Y:S01]  /*34a0*/  DFMA R12, R26, UR26, R12 ;  /* 0x0000001a1a0c7c2b */ /* 0x000fe2000800000c */
[----:B------:R-:W-:Y:S02]  /*34b0*/  R2UR.FILL UR45, R117 ;  /* 0x00000000752d72ca */ /* 0x000fe400004e0000 */
[----:B------:R-:W-:Y:S01]  /*34c0*/  R2UR.FILL UR44, R121 ;  /* 0x00000000792c72ca */ /* 0x000fe200004e0000 */
[----:B------:R-:W-:Y:S02]  /*34d0*/  DFMA R70, R20, UR36, R70 ;  /* 0x0000002414467c2b */ /* 0x000fe40008000046 */
[----:B------:R-:W-:-:S02]  /*34e0*/  DFMA R18, R30, UR10, R18 ;  /* 0x0000000a1e127c2b */ /* 0x000fc40008000012 */
[----:B------:R-:W-:Y:S02]  /*34f0*/  DFMA R134, R20, UR46, R134 ;  /* 0x0000002e14867c2b */ /* 0x000fe40008000086 */
[----:B------:R-:W-:Y:S01]  /*3500*/  DFMA R12, R30, UR24, R12 ;  /* 0x000000181e0c7c2b */ /* 0x000fe2000800000c */
[----:B------:R0:W-:Y:S03]  /*3510*/  STS.64 [R5+0x48], R68 ;  /* 0x0000484405007388 */ /* 0x0001e60000000a00 */
[----:B------:R-:W-:Y:S02]  /*3520*/  DFMA R18, R42, UR4, R18 ;  /* 0x000000042a127c2b */ /* 0x000fe40008000012 */
[----:B------:R-:W-:Y:S02]  /*3530*/  DFMA R134, R48, UR44, R134 ;  /* 0x0000002c30867c2b */ /* 0x000fe40008000086 */
[----:B------:R-:W-:-:S02]  /*3540*/  DFMA R12, R42, UR16, R12 ;  /* 0x000000102a0c7c2b */ /* 0x000fc4000800000c */
[----:B0-----:R-:W-:-:S06]  /*3550*/  DFMA R68, R48, UR32, R70 ;  /* 0x0000002030447c2b */ /* 0x001fcc0008000046 */
[C-C-:B------:R-:W-:Y:S02]  /*3560*/  DADD R10, R134.reuse, -R12.reuse ;  /* 0x00000000860a7229 */ /* 0x140fe4000000080c */
[----:B------:R-:W-:Y:S02]  /*3570*/  DADD R12, R134, R12 ;  /* 0x00000000860c7229 */ /* 0x000fe4000000000c */
[C-C-:B------:R-:W-:Y:S02]  /*3580*/  DADD R70, R68.reuse, -R18.reuse ;  /* 0x0000000044467229 */ /* 0x140fe40000000812 */
[----:B------:R-:W-:Y:S01]  /*3590*/  DADD R68, R68, R18 ;  /* 0x0000000044447229 */ /* 0x000fe20000000012 */
[----:B------:R2:W-:Y:S04]  /*35a0*/  STS.64 [R5], R82 ;  /* 0x0000005205007388 */ /* 0x0005e80000000a00 */
[----:B------:R2:W-:Y:S04]  /*35b0*/  STS.64 [R5+0x40], R54 ;  /* 0x0000403605007388 */ /* 0x0005e80000000a00 */
[----:B------:R2:W-:Y:S04]  /*35c0*/  STS.128 [R5+0x20], R68 ;  /* 0x0000204405007388 */ /* 0x0005e80000000c00 */
        /* <DEDUP_REMOVED lines=8> */
.L_x_202:
[----:B------:R-:W-:Y:S05]  /*3650*/  BSYNC.RECONVERGENT B0 ;  /* 0x0000000000007941 */ /* 0x000fea0003800200 */
.L_x_201:
[----:B0-----:R-:W0:Y:S01]  /*3660*/  S2R R4, SR_TID.X ;  /* 0x0000000000047919 */ /* 0x001e220000002100 */
[----:B------:R-:W-:Y:S01]  /*3670*/  BSSY.RECONVERGENT B0, `(.L_x_204) ;  /* 0x00000ba000007945 */ /* 0x000fe20003800200 */
[----:B------:R-:W2:Y:S01]  /*3680*/  S2R R0, SR_TID.Y ;  /* 0x0000000000007919 */ /* 0x000ea20000002200 */
[----:B------:R-:W-:Y:S01]  /*3690*/  BAR.SYNC.DEFER_BLOCKING 0x0 ;  /* 0x0000000000007b1d */ /* 0x000fe20000010000 */
[----:B0-----:R-:W-:-:S13]  /*36a0*/  ISETP.GT.U32.AND P1, PT, R4, 0x8b, PT ;  /* 0x0000008b0400780c */ /* 0x001fda0003f24070 */
[----:B--2---:R-:W-:Y:S05]  /*36b0*/  @P1 BRA `(.L_x_205) ;  /* 0x0000000800d41947 */ /* 0x004fea0003800000 */
[----:B-1----:R-:W0:Y:S01]  /*36c0*/  S2R R10, SR_CgaCtaId ;  /* 0x00000000000a7919 */ /* 0x002e220000008800 */
[----:B------:R-:W-:Y:S01]  /*36d0*/  MOV R5, 0x400 ;  /* 0x0000040000057802 */ /* 0x000fe20000000f00 */
[----:B------:R-:W1:Y:S03]  /*36e0*/  S2R R2, SR_TID.Y ;  /* 0x0000000000027919 */ /* 0x000e660000002200 */
[----:B0-----:R-:W-:-:S05]  /*36f0*/  LEA R5, R10, R5, 0x18 ;  /* 0x000000050a057211 */ /* 0x001fca00078ec0ff */
[----:B-1----:R-:W-:-:S07]  /*3700*/  IMAD R2, R2, 0x55c0, R5 ;  /* 0x000055c002027824 */ /* 0x002fce00078e0205 */
.L_x_206:
        /* <DEDUP_REMOVED lines=28> */
[----:B------:R-:W-:Y:S01]  /*38d0*/  R2UR UR16, R98 ;  /* 0x00000000621072ca */ /* 0x000fe200000e0000 */
[----:B------:R-:W-:Y:S01]  /*38e0*/  IMAD R5, R5, 0x8, R10 ;  /* 0x0000000805057824 */ /* 0x000fe200078e020a */
[----:B------:R-:W-:Y:S02]  /*38f0*/  R2UR UR17, R99 ;  /* 0x00000000631172ca */ /* 0x000fe400000e0000 */
        /* <DEDUP_REMOVED lines=9> */
[----:B------:R-:W2:Y:S01]  /*3990*/  LDS.64 R20, [R5+0x4d0] ;  /* 0x0004d00005147984 */ /* 0x000ea20000000a00 */
[----:B0-----:R-:W-:-:S02]  /*39a0*/  DADD R26, R10, R12 ;  /* 0x000000000a1a7229 */ /* 0x001fc4000000000c */
[----:B------:R-:W-:Y:S02]  /*39b0*/  DADD R10, R10, -R12 ;  /* 0x000000000a0a7229 */ /* 0x000fe4000000080c */
[----:B-1----:R-:W-:-:S04]  /*39c0*/  DADD R12, R30, R42 ;  /* 0x000000001e0c7229 */ /* 0x002fc8000000002a */
[----:B------:R-:W-:Y:S02]  /*39d0*/  DFMA R46, R32, R26, RZ ;  /* 0x0000001a202e722b */ /* 0x000fe400000000ff */
[C---:B------:R-:W-:Y:S02]  /*39e0*/  DFMA R54, R26.reuse, R34, RZ ;  /* 0x000000221a36722b */ /* 0x040fe400000000ff */
[C---:B------:R-:W-:Y:S02]  /*39f0*/  DFMA R56, R26.reuse, UR74, RZ ;  /* 0x0000004a1a387c2b */ /* 0x040fe400080000ff */
[C---:B------:R-:W-:Y:S02]  /*3a00*/  DFMA R70, R26.reuse, UR76, RZ ;  /* 0x0000004c1a467c2b */ /* 0x040fe400080000ff */
[----:B------:R-:W-:Y:S01]  /*3a10*/  DFMA R80, R26, UR32, RZ ;  /* 0x000000201a507c2b */ /* 0x000fe200080000ff */
[----:B------:R-:W-:Y:S01]  /*3a20*/  R2UR UR32, R100 ;  /* 0x00000000642072ca */ /* 0x000fe200000e0000 */
[----:B------:R-:W-:Y:S01]  /*3a30*/  DADD R42, R30, -R42 ;  /* 0x000000001e2a7229 */ /* 0x000fe2000000082a */
[----:B------:R-:W-:Y:S01]  /*3a40*/  LDS.64 R26, [R5+0x150] ;  /* 0x00015000051a7984 */ /* 0x000fe20000000a00 */
[----:B------:R-:W-:Y:S01]  /*3a50*/  R2UR UR33, R101 ;  /* 0x00000000652172ca */ /* 0x000fe200000e0000 */
[----:B------:R-:W-:-:S02]  /*3a60*/  DFMA R48, R12, R6, R46 ;  /* 0x000000060c30722b */ /* 0x000fc4000000002e */
[----:B------:R-:W0:Y:S01]  /*3a70*/  LDS.64 R30, [R5+0x460] ;  /* 0x00046000051e7984 */ /* 0x000e220000000a00 */
[----:B------:R-:W-:Y:S02]  /*3a80*/  DFMA R68, R24, R12, R54 ;  /* 0x0000000c1844722b */ /* 0x000fe40000000036 */
[C---:B------:R-:W-:Y:S02]  /*3a90*/  DFMA R72, R12.reuse, UR58, R56 ;  /* 0x0000003a0c487c2b */ /* 0x040fe40008000038 */
[C---:B------:R-:W-:Y:S01]  /*3aa0*/  DFMA R82, R12.reuse, UR20, R70 ;  /* 0x000000140c527c2b */ /* 0x040fe20008000046 */
[----:B------:R-:W-:Y:S01]  /*3ab0*/  R2UR UR20, R92 ;  /* 0x000000005c1472ca */ /* 0x000fe200000e0000 */
[----:B------:R-:W-:Y:S01]  /*3ac0*/  DFMA R114, R12, UR70, R80 ;  /* 0x000000460c727c2b */ /* 0x000fe20008000050 */
[----:B------:R-:W-:Y:S01]  /*3ad0*/  R2UR UR21, R93 ;  /* 0x000000005d1572ca */ /* 0x000fe200000e0000 */
[----:B------:R-:W-:Y:S02]  /*3ae0*/  DFMA R12, R90, R10, RZ ;  /* 0x0000000a5a0c722b */ /* 0x000fe400000000ff */
[----:B------:R-:W-:-:S02]  /*3af0*/  DFMA R70, R10, UR28, RZ ;  /* 0x0000001c0a467c2b */ /* 0x000fc400080000ff */
[----:B------:R-:W-:Y:S01]  /*3b00*/  DFMA R80, R10, UR32, RZ ;  /* 0x000000200a507c2b */ /* 0x000fe200080000ff */
[----:B------:R-:W-:Y:S01]  /*3b10*/  R2UR.FILL UR33, R86 ;  /* 0x00000000562172ca */ /* 0x000fe200004e0000 */
[----:B------:R-:W-:Y:S01]  /*3b20*/  DFMA R56, R40, R10, RZ ;  /* 0x0000000a2838722b */ /* 0x000fe200000000ff */
[----:B------:R-:W-:Y:S01]  /*3b30*/  R2UR.FILL UR32, R87 ;  /* 0x00000000572072ca */ /* 0x000fe200004e0000 */
[----:B------:R-:W-:Y:S02]  /*3b40*/  DFMA R86, R10, UR72, RZ ;  /* 0x000000480a567c2b */ /* 0x000fe400080000ff */
[----:B------:R-:W-:Y:S01]  /*3b50*/  DFMA R54, R60, R42, R12 ;  /* 0x0000002a3c36722b */ /* 0x000fe2000000000c */
[----:B------:R-:W-:Y:S01]  /*3b60*/  LDS.64 R10, [R5+0x1c0] ;  /* 0x0001c000050a7984 */ /* 0x000fe20000000a00 */
[C---:B------:R-:W-:Y:S01]  /*3b70*/  DFMA R70, R42.reuse, UR18, R70 ;  /* 0x000000122a467c2b */ /* 0x040fe20008000046 */
[----:B------:R-:W-:Y:S01]  /*3b80*/  R2UR UR18, R102 ;  /* 0x00000000661272ca */ /* 0x000fe200000e0000 */
[C---:B------:R-:W-:Y:S01]  /*3b90*/  DFMA R56, R42.reuse, R62, R56 ;  /* 0x0000003e2a38722b */ /* 0x040fe20000000038 */
[----:B------:R-:W1:Y:S01]  /*3ba0*/  LDS.64 R12, [R5+0x3f0] ;  /* 0x0003f000050c7984 */ /* 0x000e620000000a00 */
[----:B------:R-:W-:Y:S01]  /*3bb0*/  R2UR UR19, R103 ;  /* 0x00000000671372ca */ /* 0x000fe200000e0000 */
[----:B------:R-:W-:-:S02]  /*3bc0*/  DFMA R80, R42, UR8, R80 ;  /* 0x000000082a507c2b */ /* 0x000fc40008000050 */
[----:B------:R-:W-:Y:S01]  /*3bd0*/  DFMA R86, R42, UR20, R86 ;  /* 0x000000142a567c2b */ /* 0x000fe20008000056 */
[----:B------:R-:W-:Y:S01]  /*3be0*/  R2UR UR20, R104 ;  /* 0x00000000681472ca */ /* 0x000fe200000e0000 */
[C-C-:B--2---:R-:W-:Y:S01]  /*3bf0*/  DADD R46, R18.reuse, R20.reuse ;  /* 0x00000000122e7229 */ /* 0x144fe20000000014 */
[----:B------:R-:W-:Y:S01]  /*3c00*/  R2UR UR21, R105 ;  /* 0x00000000691572ca */ /* 0x000fe200000e0000 */
[----:B------:R-:W-:Y:S01]  /*3c10*/  DADD R42, R18, -R20 ;  /* 0x00000000122a7229 */ /* 0x000fe20000000814 */
[----:B------:R-:W-:Y:S04]  /*3c20*/  LDS.64 R20, [R5+0x230] ;  /* 0x0002300005147984 */ /* 0x000fe80000000a00 */
[----:B------:R-:W2:Y:S01]  /*3c30*/  LDS.64 R18, [R5+0x380] ;  /* 0x0003800005127984 */ /* 0x000ea20000000a00 */
[----:B------:R-:W-:-:S02]  /*3c40*/  DFMA R48, R36, R46, R48 ;  /* 0x0000002e2430722b */ /* 0x000fc40000000030 */
[C---:B------:R-:W-:Y:S02]  /*3c50*/  DFMA R68, R46.reuse, R38, R68 ;  /* 0x000000262e44722b */ /* 0x040fe40000000044 */
[C---:B------:R-:W-:Y:S01]  /*3c60*/  DFMA R72, R46.reuse, UR16, R72 ;  /* 0x000000102e487c2b */ /* 0x040fe20008000048 */
[----:B------:R-:W-:Y:S01]  /*3c70*/  R2UR UR16, R110 ;  /* 0x000000006e1072ca */ /* 0x000fe200000e0000 */
[C---:B------:R-:W-:Y:S01]  /*3c80*/  DFMA R82, R46.reuse, UR68, R82 ;  /* 0x000000442e527c2b */ /* 0x040fe20008000052 */
[----:B------:R-:W-:Y:S01]  /*3c90*/  R2UR UR17, R111 ;  /* 0x000000006f1172ca */ /* 0x000fe200000e0000 */
[----:B------:R-:W-:Y:S01]  /*3ca0*/  DFMA R114, R46, UR4, R114 ;  /* 0x000000042e727c2b */ /* 0x000fe20008000072 */
[----:B------:R-:W-:Y:S01]  /*3cb0*/  R2UR UR4, R112 ;  /* 0x00000000700472ca */ /* 0x000fe200000e0000 */
[----:B------:R-:W-:Y:S01]  /*3cc0*/  DFMA R54, R42, R94, R54 ;  /* 0x0000005e2a36722b */ /* 0x000fe20000000036 */
[----:B------:R-:W-:Y:S01]  /*3cd0*/  R2UR UR5, R113 ;  /* 0x00000000710572ca */ /* 0x000fe200000e0000 */
[----:B------:R-:W-:-:S02]  /*3ce0*/  DFMA R56, R44, R42, R56 ;  /* 0x0000002a2c38722b */ /* 0x000fc40000000038 */
[C---:B------:R-:W-:Y:S02]  /*3cf0*/  DFMA R70, R42.reuse, UR14, R70 ;  /* 0x0000000e2a467c2b */ /* 0x040fe40008000046 */
[C---:B------:R-:W-:Y:S01]  /*3d00*/  DFMA R80, R42.reuse, UR18, R80 ;  /* 0x000000122a507c2b */ /* 0x040fe20008000050 */
[----:B------:R-:W-:Y:S01]  /*3d10*/  R2UR.FILL UR19, R85 ;  /* 0x00000000551372ca */ /* 0x000fe200004e0000 */
[----:B------:R-:W-:Y:S01]  /*3d20*/  DFMA R86, R42, UR66, R86 ;  /* 0x000000422a567c2b */ /* 0x000fe20008000056 */
[----:B------:R-:W-:Y:S01]  /*3d30*/  R2UR.FILL UR18, R84 ;  /* 0x00000000541272ca */ /* 0x000fe200004e0000 */
[C-C-:B0-----:R-:W-:Y:S02]  /*3d40*/  DADD R42, R26.reuse, R30.reuse ;  /* 0x000000001a2a7229 */ /* 0x141fe4000000001e */
[----:B------:R-:W-:Y:S01]  /*3d50*/  DADD R46, R26, -R30 ;  /* 0x000000001a2e7229 */ /* 0x000fe2000000081e */
[----:B------:R-:W-:Y:S04]  /*3d60*/  LDS.64 R26, [R5+0x2a0] ;  /* 0x0002a000051a7984 */ /* 0x000fe80000000a00 */
[----:B------:R-:W0:Y:S01]  /*3d70*/  LDS.64 R30, [R5+0x310] ;  /* 0x00031000051e7984 */ /* 0x000e220000000a00 */
[----:B------:R-:W-:-:S02]  /*3d80*/  DFMA R48, R42, R14, R48 ;  /* 0x0000000e2a30722b */ /* 0x000fc40000000030 */
[----:B------:R-:W-:Y:S02]  /*3d90*/  DFMA R68, R28, R42, R68 ;  /* 0x0000002a1c44722b */ /* 0x000fe40000000044 */
[C---:B------:R-:W-:Y:S02]  /*3da0*/  DFMA R72, R42.reuse, UR56, R72 ;  /* 0x000000382a487c2b */ /* 0x040fe40008000048 */
[C---:B------:R-:W-:Y:S01]  /*3db0*/  DFMA R82, R42.reuse, UR20, R82 ;  /* 0x000000142a527c2b */ /* 0x040fe20008000052 */
[----:B------:R-:W-:Y:S01]  /*3dc0*/  R2UR.FILL UR21, R78 ;  /* 0x000000004e1572ca */ /* 0x000fe200004e0000 */
[----:B------:R-:W-:Y:S01]  /*3dd0*/  DFMA R114, R42, UR42, R114 ;  /* 0x0000002a2a727c2b */ /* 0x000fe20008000072 */
[----:B------:R-:W-:Y:S01]  /*3de0*/  R2UR.FILL UR20, R79 ;  /* 0x000000004f1472ca */ /* 0x000fe200004e0000 */
[----:B-1----:R-:W-:Y:S02]  /*3df0*/  DADD R42, R10, R12 ;  /* 0x000000000a2a7229 */ /* 0x002fe4000000000c */
        /* <DEDUP_REMOVED lines=10> */
[----:B--2---:R-:W-:-:S02]  /*3ea0*/  DADD R12, R20, R18 ;  /* 0x00000000140c7229 */ /* 0x004fc40000000012 */
[----:B------:R-:W-:Y:S02]  /*3eb0*/  DFMA R48, R8, R42, R48 ;  /* 0x0000002a0830722b */ /* 0x000fe40000000030 */
        /* <DEDUP_REMOVED lines=9> */
[----:B------:R-:W-:Y:S02]  /*3f50*/  DADD R18, R20, -R18 ;  /* 0x0000000014127229 */ /* 0x000fe40000000812 */
[----:B0-----:R-:W-:-:S02]  /*3f60*/  DADD R10, R26, R30 ;  /* 0x000000001a0a7229 */ /* 0x001fc4000000001e */
[C---:B------:R-:W-:Y:S02]  /*3f70*/  DFMA R48, R12.reuse, R22, R48 ;  /* 0x000000160c30722b */ /* 0x040fe40000000030 */
[C---:B------:R-:W-:Y:S02]  /*3f80*/  DFMA R68, R12.reuse, UR62, R68 ;  /* 0x0000003e0c447c2b */ /* 0x040fe40008000044 */
[C---:B------:R-:W-:Y:S02]  /*3f90*/  DFMA R72, R12.reuse, UR52, R72 ;  /* 0x000000340c487c2b */ /* 0x040fe40008000048 */
[C---:B------:R-:W-:Y:S02]  /*3fa0*/  DFMA R82, R12.reuse, UR46, R82 ;  /* 0x0000002e0c527c2b */ /* 0x040fe40008000052 */
[----:B------:R-:W-:Y:S02]  /*3fb0*/  DFMA R114, R12, UR36, R114 ;  /* 0x000000240c727c2b */ /* 0x000fe40008000072 */
[----:B------:R-:W-:-:S02]  /*3fc0*/  DADD R26, R26, -R30 ;  /* 0x000000001a1a7229 */ /* 0x000fc4000000081e */
        /* <DEDUP_REMOVED lines=10> */
[C---:B------:R-:W-:Y:S02]  /*4070*/  DFMA R54, R26.reuse, R58, R54 ;  /* 0x0000003a1a36722b */ /* 0x040fe40000000036 */
        /* <DEDUP_REMOVED lines=25> */
.L_x_205:
[----:B------:R-:W-:Y:S05]  /*4210*/  BSYNC.RECONVERGENT B0 ;  /* 0x0000000000007941 */ /* 0x000fea0003800200 */
.L_x_204:
[----:B------:R-:W-:Y:S01]  /*4220*/  BAR.SYNC.DEFER_BLOCKING 0x0 ;  /* 0x0000000000007b1d */ /* 0x000fe20000010000 */
[----:B------:R-:W-:Y:S02]  /*4230*/  MOV.SPILL R2, UR33 ;  /* 0x0000002100027c02 */ /* 0x000fe40009000f00 */
[----:B------:R-:W-:Y:S02]  /*4240*/  MOV.SPILL R72, UR17 ;  /* 0x0000001100487c02 */ /* 0x000fe40009000f00 */
[----:B------:R-:W-:-:S03]  /*4250*/  MOV.SPILL R76, UR16 ;  /* 0x00000010004c7c02 */ /* 0x000fc60009000f00 */
[----:B------:R-:W2:Y:S01]  /*4260*/  S2UR UR33, SR_CTAID.X ;  /* 0x00000000002179c3 */ /* 0x000ea20000002500 */
[----:B------:R-:W-:Y:S02]  /*4270*/  R2UR UR16, R106 ;  /* 0x000000006a1072ca */ /* 0x000fe400000e0000 */
[----:B------:R-:W-:Y:S02]  /*4280*/  R2UR UR17, R107 ;  /* 0x000000006b1172ca */ /* 0x000fe400000e0000 */
[----:B-1----:R-:W-:Y:S02]  /*4290*/  MOV.SPILL R74, UR5 ;  /* 0x00000005004a7c02 */ /* 0x002fe40009000f00 */
[----:B------:R-:W-:Y:S02]  /*42a0*/  MOV.SPILL R75, UR4 ;  /* 0x00000004004b7c02 */ /* 0x000fe40009000f00 */
[----:B------:R-:W-:Y:S02]  /*42b0*/  R2UR UR4, R100 ;  /* 0x00000000640472ca */ /* 0x000fe400000e0000 */
[----:B------:R-:W-:-:S02]  /*42c0*/  R2UR UR5, R101 ;  /* 0x00000000650572ca */ /* 0x000fc400000e0000 */
[----:B------:R-:W-:Y:S02]  /*42d0*/  MOV.SPILL R78, UR19 ;  /* 0x00000013004e7c02 */ /* 0x000fe40009000f00 */
[----:B------:R-:W-:Y:S02]  /*42e0*/  MOV.SPILL R79, UR18 ;  /* 0x00000012004f7c02 */ /* 0x000fe40009000f00 */
[----:B------:R-:W-:Y:S01]  /*42f0*/  R2UR UR18, R96 ;  /* 0x00000000601272ca */ /* 0x000fe200000e0000 */
[----:B0-----:R-:W-:Y:S01]  /*4300*/  LDS.64 R4, [R3] ;  /* 0x0000000003047984 */ /* 0x001fe20000000a00 */
[----:B------:R-:W-:Y:S02]  /*4310*/  R2UR UR19, R97 ;  /* 0x00000000611372ca */ /* 0x000fe400000e0000 */
[----:B------:R-:W-:Y:S01]  /*4320*/  MOV.SPILL R82, UR32 ;  /* 0x0000002000527c02 */ /* 0x000fe20009000f00 */
[----:B------:R-:W0:Y:S01]  /*4330*/  LDS.64 R10, [R3+0x4fa0] ;  /* 0x004fa000030a7984 */ /* 0x000e220000000a00 */
[----:B------:R-:W-:Y:S01]  /*4340*/  MOV.SPILL R73, UR21 ;  /* 0x0000001500497c02 */ /* 0x000fe20009000f00 */
[----:B--2---:R-:W-:Y:S01]  /*4350*/  VIADD R0, R0, UR33 ;  /* 0x0000002100007c36 */ /* 0x004fe20008000000 */
[----:B------:R-:W-:Y:S01]  /*4360*/  MOV.SPILL R77, UR20 ;  /* 0x00000014004d7c02 */ /* 0x000fe20009000f00 */
[----:B------:R-:W-:Y:S01]  /*4370*/  LDS.64 R12, [R3+0x620] ;  /* 0x00062000030c7984 */ /* 0x000fe20000000a00 */
[----:B------:R-:W-:-:S02]  /*4380*/  R2UR UR32, R88 ;  /* 0x00000000582072ca */ /* 0x000fc400000e0000 */
[----:B------:R-:W-:Y:S01]  /*4390*/  R2UR UR33, R89 ;  /* 0x00000000592172ca */ /* 0x000fe200000e0000 */
[----:B------:R-:W1:Y:S01]  /*43a0*/  LDS.64 R18, [R3+0x4980] ;  /* 0x0049800003127984 */ /* 0x000e620000000a00 */
[----:B------:R-:W-:Y:S02]  /*43b0*/  R2UR UR20, R92 ;  /* 0x000000005c1472ca */ /* 0x000fe400000e0000 */
[----:B------:R-:W-:Y:S01]  /*43c0*/  R2UR UR21, R93 ;  /* 0x000000005d1572ca */ /* 0x000fe200000e0000 */
[----:B------:R-:W-:Y:S04]  /*43d0*/  LDS.64 R68, [R3+0xc40] ;  /* 0x000c400003447984 */ /* 0x000fe80000000a00 */
[----:B------:R-:W2:Y:S04]  /*43e0*/  LDS.64 R70, [R3+0x4360] ;  /* 0x0043600003467984 */ /* 0x000ea80000000a00 */
[----:B------:R-:W-:Y:S04]  /*43f0*/  LDS.64 R42, [R3+0x1260] ;  /* 0x00126000032a7984 */ /* 0x000fe80000000a00 */
[----:B------:R-:W3:Y:S04]  /*4400*/  LDS.64 R20, [R3+0x3d40] ;  /* 0x003d400003147984 */ /* 0x000ee80000000a00 */
[----:B------:R-:W-:Y:S04]  /*4410*/  LDS.64 R30, [R3+0x1880] ;  /* 0x00188000031e7984 */ /* 0x000fe80000000a00 */
[----:B------:R-:W4:Y:S01]  /*4420*/  LDS.64 R26, [R3+0x3720] ;  /* 0x00372000031a7984 */ /* 0x000f220000000a00 */
[----:B0-----:R-:W-:-:S02]  /*4430*/  DADD R48, R4, -R10 ;  /* 0x0000000004307229 */ /* 0x001fc4000000080a */
[----:B------:R-:W-:Y:S01]  /*4440*/  DADD R46, R4, R10 ;  /* 0x00000000042e7229 */ /* 0x000fe2000000000a */
[----:B------:R-:W-:Y:S01]  /*4450*/  LDS.64 R4, [R3+0x24c0] ;  /* 0x0024c00003047984 */ /* 0x000fe20000000a00 */
[----:B-1----:R-:W-:-:S03]  /*4460*/  DADD R54, R12, R18 ;  /* 0x000000000c367229 */ /* 0x002fc60000000012 */
[----:B------:R-:W-:Y:S01]  /*4470*/  LDS.64 R10, [R3+0x2ae0] ;  /* 0x002ae000030a7984 */ /* 0x000fe20000000a00 */
[----:B------:R-:W-:Y:S02]  /*4480*/  DADD R56, R12, -R18 ;  /* 0x000000000c387229 */ /* 0x000fe40000000812 */
[----:B------:R-:W-:Y:S01]  /*4490*/  DFMA R90, R90, R48, RZ ;  /* 0x000000305a5a722b */ /* 0x000fe200000000ff */
[----:B------:R-:W-:Y:S01]  /*44a0*/  LDS.64 R12, [R3+0x1ea0] ;  /* 0x001ea000030c7984 */ /* 0x000fe20000000a00 */
[----:B------:R-:W-:Y:S02]  /*44b0*/  DFMA R34, R46, R34, RZ ;  /* 0x000000222e22722b */ /* 0x000fe400000000ff */
[----:B------:R-:W-:Y:S01]  /*44c0*/  DFMA R40, R40, R48, RZ ;  /* 0x000000302828722b */ /* 0x000fe200000000ff */
[----:B------:R3:W0:Y:S01]  /*44d0*/  LDS.64 R18, [R3+0x3100] ;  /* 0x0031000003127984 */ /* 0x0006220000000a00 */
[----:B------:R-:W-:Y:S02]  /*44e0*/  DFMA R32, R32, R46, RZ ;  /* 0x0000002e2020722b */ /* 0x000fe400000000ff */
[----:B------:R-:W-:-:S02]  /*44f0*/  DFMA R90, R60, R56, R90 ;  /* 0x000000383c5a722b */ /* 0x000fc4000000005a */
[----:B------:R-:W-:Y:S02]  /*4500*/  DFMA R34, R24, R54, R34 ;  /* 0x000000361822722b */ /* 0x000fe40000000022 */
[C---:B------:R-:W-:Y:S02]  /*4510*/  DFMA R24, R46.reuse, UR74, RZ ;  /* 0x0000004a2e187c2b */ /* 0x040fe400080000ff */
[C---:B------:R-:W-:Y:S02]  /*4520*/  DFMA R60, R46.reuse, UR76, RZ ;  /* 0x0000004c2e3c7c2b */ /* 0x040fe400080000ff */
[----:B------:R-:W-:Y:S01]  /*4530*/  DFMA R80, R46, UR16, RZ ;  /* 0x000000102e507c2b */ /* 0x000fe200080000ff */
[----:B------:R-:W-:Y:S01]  /*4540*/  R2UR UR16, R98 ;  /* 0x00000000621072ca */ /* 0x000fe200000e0000 */
[----:B------:R-:W-:Y:S01]  /*4550*/  DFMA R40, R56, R62, R40 ;  /* 0x0000003e3828722b */ /* 0x000fe20000000028 */
[----:B------:R-:W-:Y:S01]  /*4560*/  R2UR UR17, R99 ;  /* 0x00000000631172ca */ /* 0x000fe200000e0000 */
[C---:B------:R-:W-:Y:S01]  /*4570*/  DFMA R62, R48.reuse, UR4, RZ ;  /* 0x00000004303e7c2b */ /* 0x040fe200080000ff */
[----:B------:R-:W-:Y:S01]  /*4580*/  R2UR UR4, R108 ;  /* 0x000000006c0472ca */ /* 0x000fe200000e0000 */
[----:B------:R-:W-:Y:S01]  /*4590*/  DFMA R46, R48, UR28, RZ ;  /* 0x0000001c302e7c2b */ /* 0x000fe200080000ff */
[----:B------:R-:W-:Y:S01]  /*45a0*/  R2UR UR5, R109 ;  /* 0x000000006d0572ca */ /* 0x000fe200000e0000 */
[----:B------:R-:W-:-:S02]  /*45b0*/  DFMA R32, R54, R6, R32 ;  /* 0x000000063620722b */ /* 0x000fc40000000020 */
[----:B------:R-:W-:Y:S02]  /*45c0*/  DFMA R48, R48, UR72, RZ ;  /* 0x0000004830307c2b */ /* 0x000fe400080000ff */
[----:B--2---:R-:W-:Y:S02]  /*45d0*/  DADD R6, R68, R70 ;  /* 0x0000000044067229 */ /* 0x004fe40000000046 */
[C---:B------:R-:W-:Y:S02]  /*45e0*/  DFMA R24, R54.reuse, UR58, R24 ;  /* 0x0000003a36187c2b */ /* 0x040fe40008000018 */
[C---:B------:R-:W-:Y:S01]  /*45f0*/  DFMA R60, R54.reuse, UR18, R60 ;  /* 0x00000012363c7c2b */ /* 0x040fe2000800003c */
[----:B------:R-:W-:Y:S01]  /*4600*/  R2UR UR18, R102 ;  /* 0x00000000661272ca */ /* 0x000fe200000e0000 */
[----:B------:R-:W-:Y:S01]  /*4610*/  DFMA R80, R54, UR70, R80 ;  /* 0x0000004636507c2b */ /* 0x000fe20008000050 */
[----:B------:R-:W-:Y:S01]  /*4620*/  R2UR UR19, R103 ;  /* 0x00000000671372ca */ /* 0x000fe200000e0000 */
[----:B------:R-:W-:-:S02]  /*4630*/  DADD R68, R68, -R70 ;  /* 0x0000000044447229 */ /* 0x000fc40000000846 */
[C---:B------:R-:W-:Y:S01]  /*4640*/  DFMA R46, R56.reuse, UR32, R46 ;  /* 0x00000020382e7c2b */ /* 0x040fe2000800002e */
[----:B------:R-:W-:Y:S01]  /*4650*/  R2UR.FILL UR33, R2 ;  /* 0x00000000022172ca */ /* 0x000fe200004e0000 */
[C---:B------:R-:W-:Y:S01]  /*4660*/  DFMA R62, R56.reuse, UR8, R62 ;  /* 0x00000008383e7c2b */ /* 0x040fe2000800003e */
[----:B------:R-:W-:Y:S01]  /*4670*/  R2UR.FILL UR32, R82 ;  /* 0x00000000522072ca */ /* 0x000fe200004e0000 */
[----:B------:R-:W-:Y:S01]  /*4680*/  DFMA R48, R56, UR20, R48 ;  /* 0x0000001438307c2b */ /* 0x000fe20008000030 */
[----:B------:R-:W-:Y:S01]  /*4690*/  R2UR UR20, R104 ;  /* 0x00000000681472ca */ /* 0x000fe200000e0000 */
[----:B------:R-:W-:Y:S01]  /*46a0*/  DFMA R36, R36, R6, R32 ;  /* 0x000000062424722b */ /* 0x000fe20000000020 */
[----:B------:R-:W-:Y:S01]  /*46b0*/  R2UR UR21, R105 ;  /* 0x00000000691572ca */ /* 0x000fe200000e0000 */
[C---:B------:R-:W-:Y:S01]  /*46c0*/  DFMA R32, R6.reuse, UR16, R24 ;  /* 0x0000001006207c2b */ /* 0x040fe20008000018 */
[----:B------:R-:W-:Y:S01]  /*46d0*/  R2UR UR16, R110 ;  /* 0x000000006e1072ca */ /* 0x000fe200000e0000 */
[----:B------:R-:W-:Y:S01]  /*46e0*/  DFMA R80, R6, UR4, R80 ;  /* 0x0000000406507c2b */ /* 0x000fe20008000050 */
[----:B------:R-:W-:Y:S01]  /*46f0*/  R2UR UR17, R111 ;  /* 0x000000006f1172ca */ /* 0x000fe200000e0000 */
[----:B---3--:R-:W-:Y:S01]  /*4700*/  DADD R2, R42, R20 ;  /* 0x000000002a027229 */ /* 0x008fe20000000014 */
[----:B------:R-:W-:Y:S01]  /*4710*/  R2UR UR4, R112 ;  /* 0x00000000700472ca */ /* 0x000fe200000e0000 */
[----:B------:R-:W-:Y:S01]  /*4720*/  DFMA R34, R6, R38, R34 ;  /* 0x000000260622722b */ /* 0x000fe20000000022 */
[----:B------:R-:W-:Y:S01]  /*4730*/  R2UR UR5, R113 ;  /* 0x00000000710572ca */ /* 0x000fe200000e0000 */
[----:B------:R-:W-:-:S02]  /*4740*/  DFMA R40, R44, R68, R40 ;  /* 0x000000442c28722b */ /* 0x000fc40000000028 */
[----:B------:R-:W-:Y:S02]  /*4750*/  DADD R20, R42, -R20 ;  /* 0x000000002a147229 */ /* 0x000fe40000000814 */
[----:B------:R-:W-:Y:S02]  /*4760*/  DFMA R60, R6, UR68, R60 ;  /* 0x00000044063c7c2b */ /* 0x000fe4000800003c */
[C---:B------:R-:W-:Y:S02]  /*4770*/  DFMA R46, R68.reuse, UR14, R46 ;  /* 0x0000000e442e7c2b */ /* 0x040fe4000800002e */
[C---:B------:R-:W-:Y:S01]  /*4780*/  DFMA R62, R68.reuse, UR18, R62 ;  /* 0x00000012443e7c2b */ /* 0x040fe2000800003e */
[----:B------:R-:W-:Y:S01]  /*4790*/  R2UR.FILL UR19, R78 ;  /* 0x000000004e1372ca */ /* 0x000fe200004e0000 */
[----:B------:R-:W-:Y:S01]  /*47a0*/  DFMA R48, R68, UR66, R48 ;  /* 0x0000004244307c2b */ /* 0x000fe20008000030 */
[----:B------:R-:W-:Y:S01]  /*47b0*/  R2UR.FILL UR18, R79 ;  /* 0x000000004f1272ca */ /* 0x000fe200004e0000 */
[----:B----4-:R-:W-:-:S02]  /*47c0*/  DADD R6, R30, R26 ;  /* 0x000000001e067229 */ /* 0x010fc4000000001a */
[----:B------:R-:W-:Y:S02]  /*47d0*/  DFMA R34, R28, R2, R34 ;  /* 0x000000021c22722b */ /* 0x000fe40000000022 */
[----:B------:R-:W-:Y:S02]  /*47e0*/  DFMA R40, R20, R66, R40 ;  /* 0x000000421428722b */ /* 0x000fe40000000028 */
[----:B------:R-:W-:Y:S02]  /*47f0*/  DADD R26, R30, -R26 ;  /* 0x000000001e1a7229 */ /* 0x000fe4000000081a */
[C---:B------:R-:W-:Y:S02]  /*4800*/  DFMA R32, R2.reuse, UR56, R32 ;  /* 0x0000003802207c2b */ /* 0x040fe40008000020 */
        /* <DEDUP_REMOVED lines=10> */
[C-C-:B0-----:R-:W-:Y:S01]  /*48b0*/  DADD R24, R12.reuse, R18.reuse ;  /* 0x000000000c187229 */ /* 0x141fe20000000012 */
[----:B------:R-:W-:Y:S01]  /*48c0*/  R2UR.FILL UR4, R75 ;  /* 0x000000004b0472ca */ /* 0x000fe200004e0000 */
[----:B------:R-:W-:-:S02]  /*48d0*/  DADD R18, R12, -R18 ;  /* 0x000000000c127229 */ /* 0x000fc40000000812 */
[----:B------:R-:W-:Y:S02]  /*48e0*/  DFMA R34, R6, UR64, R34 ;  /* 0x0000004006227c2b */ /* 0x000fe40008000022 */
[----:B------:R-:W-:Y:S02]  /*48f0*/  DFMA R40, R26, UR38, R40 ;  /* 0x000000261a287c2b */ /* 0x000fe40008000028 */
[C---:B------:R-:W-:Y:S02]  /*4900*/  DFMA R32, R6.reuse, UR54, R32 ;  /* 0x0000003606207c2b */ /* 0x040fe40008000020 */
[----:B------:R-:W-:Y:S02]  /*4910*/  DFMA R60, R6, UR48, R60 ;  /* 0x00000030063c7c2b */ /* 0x000fe4000800003c */
[----:B------:R-:W-:Y:S02]  /*4920*/  DFMA R46, R26, UR40, R46 ;  /* 0x000000281a2e7c2b */ /* 0x000fe4000800002e */
[----:B------:R-:W-:-:S02]  /*4930*/  DFMA R80, R6, UR34, R80 ;  /* 0x0000002206507c2b */ /* 0x000fc40008000050 */
[C---:B------:R-:W-:Y:S02]  /*4940*/  DFMA R62, R26.reuse, UR26, R62 ;  /* 0x0000001a1a3e7c2b */ /* 0x040fe4000800003e */
[----:B------:R-:W-:Y:S02]  /*4950*/  DFMA R48, R26, UR30, R48 ;  /* 0x0000001e1a307c2b */ /* 0x000fe40008000030 */
[C-C-:B------:R-:W-:Y:S02]  /*4960*/  DADD R12, R4.reuse, R10.reuse ;  /* 0x00000000040c7229 */ /* 0x140fe4000000000a */
[----:B------:R-:W-:Y:S02]  /*4970*/  DADD R4, R4, -R10 ;  /* 0x0000000004047229 */ /* 0x000fe4000000080a */
[----:B------:R-:W-:Y:S02]  /*4980*/  DFMA R34, R24, UR62, R34 ;  /* 0x0000003e18227c2b */ /* 0x000fe40008000022 */
[----:B------:R-:W-:-:S02]  /*4990*/  DFMA R40, R18, UR12, R40 ;  /* 0x0000000c12287c2b */ /* 0x000fc40008000028 */
[C---:B------:R-:W-:Y:S02]  /*49a0*/  DFMA R32, R24.reuse, UR52, R32 ;  /* 0x0000003418207c2b */ /* 0x040fe40008000020 */
[C---:B------:R-:W-:Y:S02]  /*49b0*/  DFMA R60, R24.reuse, UR46, R60 ;  /* 0x0000002e183c7c2b */ /* 0x040fe4000800003c */
[----:B------:R-:W-:Y:S02]  /*49c0*/  DFMA R80, R24, UR36, R80 ;  /* 0x0000002418507c2b */ /* 0x000fe40008000050 */
[C---:B------:R-:W-:Y:S02]  /*49d0*/  DFMA R46, R18.reuse, UR22, R46 ;  /* 0x00000016122e7c2b */ /* 0x040fe4000800002e */
[C---:B------:R-:W-:Y:S02]  /*49e0*/  DFMA R62, R18.reuse, UR24, R62 ;  /* 0x00000018123e7c2b */ /* 0x040fe4000800003e */
[----:B------:R-:W-:-:S02]  /*49f0*/  DFMA R48, R18, UR10, R48 ;  /* 0x0000000a12307c2b */ /* 0x000fc40008000030 */
        /* <DEDUP_REMOVED lines=15> */
[C-C-:B------:R-:W-:Y:S02]  /*4af0*/  DADD R14, R80.reuse, R48.reuse ;  /* 0x00000000500e7229 */ /* 0x140fe40000000030 */
[----:B------:R-:W-:Y:S02]  /*4b00*/  DADD R48, R80, -R48 ;  /* 0x0000000050307229 */ /* 0x000fe40000000830 */
[----:B------:R-:W-:Y:S02]  /*4b10*/  DFMA R36, R8, R6, R36 ;  /* 0x000000060824722b */ /* 0x000fe40000000024 */
[----:B------:R-:W-:-:S02]  /*4b20*/  DFMA R94, R26, R50, R94 ;  /* 0x000000321a5e722b */ /* 0x000fc4000000005e */
[C-C-:B------:R-:W-:Y:S02]  /*4b30*/  DADD R6, R34.reuse, R40.reuse ;  /* 0x0000000022067229 */ /* 0x140fe40000000028 */
[----:B------:R-:W-:Y:S02]  /*4b40*/  DADD R34, R34, -R40 ;  /* 0x0000000022227229 */ /* 0x000fe40000000828 */
[----:B------:R-:W-:Y:S02]  /*4b50*/  DFMA R36, R24, R22, R36 ;  /* 0x000000161824722b */ /* 0x000fe40000000024 */
[----:B------:R-:W-:-:S06]  /*4b60*/  DFMA R94, R52, R18, R94 ;  /* 0x00000012345e722b */ /* 0x000fcc000000005e */
[----:B------:R-:W-:Y:S02]  /*4b70*/  DFMA R36, R16, R12, R36 ;  /* 0x0000000c1024722b */ /* 0x000fe40000000024 */
[----:B------:R-:W-:Y:S02]  /*4b80*/  DFMA R94, R4, R58, R94 ;  /* 0x0000003a045e722b */ /* 0x000fe4000000005e */
[C-C-:B------:R-:W-:Y:S02]  /*4b90*/  DADD R12, R60.reuse, R62.reuse ;  /* 0x000000003c0c7229 */ /* 0x140fe4000000003e */
[----:B------:R-:W-:Y:S01]  /*4ba0*/  DADD R60, R60, -R62 ;  /* 0x000000003c3c7229 */ /* 0x000fe2000000083e */
[----:B0-----:R-:W-:Y:S01]  /*4bb0*/  IMAD R5, R0, 0x3e8, R11 ;  /* 0x000003e800057824 */ /* 0x001fe200078e020b */
[C-C-:B------:R-:W-:Y:S02]  /*4bc0*/  DADD R10, R32.reuse, R46.reuse ;  /* 0x00000000200a7229 */ /* 0x140fe4000000002e */
[----:B------:R-:W-:Y:S01]  /*4bd0*/  DADD R32, R32, -R46 ;  /* 0x0000000020207229 */ /* 0x000fe2000000082e */
[----:B--2---:R-:W-:Y:S01]  /*4be0*/  IMAD.WIDE R2, R5, 0x8, R2 ;  /* 0x0000000805027825 */ /* 0x004fe200078e0202 */
[----:B------:R-:W-:-:S02]  /*4bf0*/  DADD R4, R36, R94 ;  /* 0x0000000024047229 */ /* 0x000fc4000000005e */
[----:B------:R-:W-:Y:S02]  /*4c00*/  DADD R36, R36, -R94 ;  /* 0x0000000024247229 */ /* 0x000fe4000000085e */
[----:B-1----:R-:W-:Y:S04]  /*4c10*/  STG.E.64 desc[UR4][R2.64+0xc80], R14 ;  /* 0x000c800e02007986 */ /* 0x002fe8000c101b04 */
        /* <DEDUP_REMOVED lines=10> */
.L_x_207:
        /* <DEDUP_REMOVED lines=12> */
.L_x_1057:


//--------------------- .text._Z32massMatrixMultiplyConstantKernelILi10ELi13ELi1EEviPKdS1_S1_S1_Pd --------------------------
	.section	.text._Z32massMatrixMultiplyConstantKernelILi10ELi13ELi1EEviPKdS1_S1_S1_Pd,"ax",@progbits
	.align	128
        .global         _Z32massMatrixMultiplyConstantKernelILi10ELi13ELi1EEviPKdS1_S1_S1_Pd
        .type           _Z32massMatrixMultiplyConstantKernelILi10ELi13ELi1EEviPKdS1_S1_S1_Pd,@function
        .size           _Z32massMatrixMultiplyConstantKernelILi10ELi13ELi1EEviPKdS1_S1_S1_Pd,(.L_x_1058 - _Z32massMatrixMultiplyConstantKernelILi10ELi13ELi1EEviPKdS1_S1_S1_Pd)
        .other          _Z32massMatrixMultiplyConstantKernelILi10ELi13ELi1EEviPKdS1_S1_S1_Pd,@"STO_CUDA_ENTRY STV_DEFAULT"
_Z32massMatrixMultiplyConstantKernelILi10ELi13ELi1EEviPKdS1_S1_S1_Pd:
.text._Z32massMatrixMultiplyConstantKernelILi10ELi13ELi1EEviPKdS1_S1_S1_Pd:
        /* <DEDUP_REMOVED lines=9> */
[----:B------:R-:W4:Y:S01]  /*0090*/  LDCU.128 UR56, c[0x3][0x30] ;  /* 0x00c00600ff3877ac */ /* 0x000f220008000c00 */
        /* <DEDUP_REMOVED lines=12> */
[----:B------:R-:W5:Y:S01]  /*0160*/  LDCU.128 UR48, c[0x3][0x770] ;  /* 0x00c0ee00ff3077ac */ /* 0x000f620008000c00 */
[----:B------:R-:W0:Y:S01]  /*0170*/  LDCU.128 UR52, c[0x3][0x730] ;  /* 0x00c0e600ff3477ac */ /* 0x000e220008000c00 */
[----:B------:R-:W2:Y:S01]  /*0180*/  LDCU.128 UR64, c[0x3][0x780] ;  /* 0x00c0f000ff4077ac */ /* 0x000ea20008000c00 */
[----:B------:R-:W2:Y:S01]  /*0190*/  LDCU.128 UR68, c[0x3][0x7d0] ;  /* 0x00c0fa00ff4477ac */ /* 0x000ea20008000c00 */
[----:B---3--:R-:W-:Y:S01]  /*01a0*/  @!P0 IMAD.WIDE R2, R23, 0x8, R2 ;  /* 0x0000000817028825 */ /* 0x008fe200078e0202 */
[----:B------:R-:W3:Y:S04]  /*01b0*/  LDCU.128 UR72, c[0x3][0x710] ;  /* 0x00c0e200ff4877ac */ /* 0x000ee80008000c00 */
[----:B------:R-:W2:Y:S01]  /*01c0*/  @!P0 LDG.E.64.CONSTANT R4, desc[UR76][R2.64] ;  /* 0x0000004c02048981 */ /* 0x000ea2000c1e9b00 */
[----:B------:R-:W3:Y:S03]  /*01d0*/  LDCU.128 UR60, c[0x3][0x760] ;  /* 0x00c0ec00ff3c77ac */ /* 0x000ee60008000c00 */
[----:B------:R-:W2:Y:S04]  /*01e0*/  @!P0 LDG.E.64.CONSTANT R20, desc[UR76][R2.64+0x1c20] ;  /* 0x001c204c02148981 */ /* 0x000ea8000c1e9b00 */
        /* <DEDUP_REMOVED lines=8> */
[----:B----4-:R-:W-:-:S02]  /*0270*/  IMAD.U32 R24, RZ, RZ, UR56 ;  /* 0x00000038ff187e24 */ /* 0x010fc4000f8e00ff */
[----:B------:R-:W-:Y:S01]  /*0280*/  IMAD.U32 R25, RZ, RZ, UR57 ;  /* 0x00000039ff197e24 */ /* 0x000fe2000f8e00ff */
[----:B-1----:R-:W-:Y:S01]  /*0290*/  MOV R23, UR5 ;  /* 0x0000000500177c02 */ /* 0x002fe20008000f00 */
[----:B------:R-:W-:Y:S01]  /*02a0*/  IMAD.U32 R22, RZ, RZ, UR4 ;  /* 0x00000004ff167e24 */ /* 0x000fe2000f8e00ff */
[----:B-----5:R-:W-:Y:S01]  /*02b0*/  MOV R47, UR51 ;  /* 0x00000033002f7c02 */ /* 0x020fe20008000f00 */
[----:B------:R-:W-:Y:S02]  /*02c0*/  IMAD.U32 R46, RZ, RZ, UR50 ;  /* 0x00000032ff2e7e24 */ /* 0x000fe4000f8e00ff */
[----:B0-----:R-:W-:Y:S02]  /*02d0*/  IMAD.U32 R54, RZ, RZ, UR52 ;  /* 0x00000034ff367e24 */ /* 0x001fe4000f8e00ff */
[----:B------:R-:W-:Y:S01]  /*02e0*/  IMAD.U32 R55, RZ, RZ, UR53 ;  /* 0x00000035ff377e24 */ /* 0x000fe2000f8e00ff */
[----:B------:R-:W0:Y:S01]  /*02f0*/  S2R R201, SR_CgaCtaId ;  /* 0x0000000000c97919 */ /* 0x000e220000008800 */
[----:B------:R-:W-:-:S05]  /*0300*/  LOP3.LUT R0, R205, 0xffff, RZ, 0xc0, !PT ;  /* 0x0000ffffcd007812 */ /* 0x000fca00078ec0ff */
[----:B------:R-:W-:-:S05]  /*0310*/  IMAD R0, R0, 0x199a, RZ ;  /* 0x0000199a00007824 */ /* 0x000fca00078e02ff */
[----:B------:R-:W-:Y:S01]  /*0320*/  SHF.R.U32.HI R183, RZ, 0x10, R0 ;  /* 0x00000010ffb77819 */ /* 0x000fe20000011600 */
[----:B------:R-:W-:Y:S06]  /*0330*/  BAR.SYNC.DEFER_BLOCKING 0x0 ;  /* 0x0000000000007b1d */ /* 0x000fec0000010000 */
[C-C-:B--2---:R-:W-:Y:S02]  /*0340*/  DADD R26, R4.reuse, R20.reuse ;  /* 0x00000000041a7229 */ /* 0x144fe40000000014 */
[----:B------:R-:W-:Y:S02]  /*0350*/  DADD R56, R4, -R20 ;  /* 0x0000000004387229 */ /* 0x000fe40000000814 */
[----:B---3--:R-:W-:-:S02]  /*0360*/  DADD R130, R10, R12 ;  /* 0x000000000a827229 */ /* 0x008fc4000000000c */
[----:B------:R-:W-:Y:S01]  /*0370*/  DADD R2, R10, -R12 ;  /* 0x000000000a027229 */ /* 0x000fe2000000080c */
[----:B------:R-:W-:Y:S01]  /*0380*/  IMAD.U32 R12, RZ, RZ, UR30 ;  /* 0x0000001eff0c7e24 */ /* 0x000fe2000f8e00ff */
[----:B------:R-:W-:Y:S01]  /*0390*/  MOV R11, UR43 ;  /* 0x0000002b000b7c02 */ /* 0x000fe20008000f00 */
[----:B------:R-:W-:Y:S01]  /*03a0*/  IMAD.U32 R13, RZ, RZ, UR31 ;  /* 0x0000001fff0d7e24 */ /* 0x000fe2000f8e00ff */
[C-C-:B------:R-:W-:Y:S01]  /*03b0*/  DADD R74, R8.reuse, R16.reuse ;  /* 0x00000000084a7229 */ /* 0x140fe20000000010 */
[----:B------:R-:W-:Y:S01]  /*03c0*/  IMAD.U32 R10, RZ, RZ, UR42 ;  /* 0x0000002aff0a7e24 */ /* 0x000fe2000f8e00ff */
[----:B------:R-:W-:Y:S01]  /*03d0*/  DADD R88, R8, -R16 ;  /* 0x0000000008587229 */ /* 0x000fe20000000810 */
[----:B------:R-:W-:Y:S01]  /*03e0*/  IMAD.U32 R4, RZ, RZ, UR8 ;  /* 0x00000008ff047e24 */ /* 0x000fe2000f8e00ff */
[----:B------:R-:W-:Y:S01]  /*03f0*/  MOV R8, UR40 ;  /* 0x0000002800087c02 */ /* 0x000fe20008000f00 */
[----:B------:R-:W-:Y:S01]  /*0400*/  IMAD.U32 R9, RZ, RZ, UR41 ;  /* 0x00000029ff097e24 */ /* 0x000fe2000f8e00ff */
[----:B------:R-:W1:Y:S01]  /*0410*/  LDCU.128 UR40, c[0x3][0xd0] ;  /* 0x00c01a00ff2877ac */ /* 0x000e620008000c00 */
[----:B------:R-:W-:Y:S01]  /*0420*/  MOV R5, UR9 ;  /* 0x0000000900057c02 */ /* 0x000fe20008000f00 */
[----:B------:R-:W-:-:S02]  /*0430*/  DADD R32, R6, R18 ;  /* 0x0000000006207229 */ /* 0x000fc40000000012 */
[----:B------:R-:W-:Y:S01]  /*0440*/  DFMA R30, R26, R12, RZ ;  /* 0x0000000c1a1e722b */ /* 0x000fe200000000ff */
[----:B------:R-:W-:Y:S01]  /*0450*/  MOV R20, UR34 ;  /* 0x0000002200147c02 */ /* 0x000fe20008000f00 */
[----:B------:R-:W-:Y:S01]  /*0460*/  DADD R60, R6, -R18 ;  /* 0x00000000063c7229 */ /* 0x000fe20000000812 */
[----:B------:R-:W-:Y:S01]  /*0470*/  IMAD.U32 R21, RZ, RZ, UR35 ;  /* 0x00000023ff157e24 */ /* 0x000fe2000f8e00ff */
[----:B------:R-:W-:Y:S02]  /*0480*/  DFMA R28, R26, R4, RZ ;  /* 0x000000041a1c722b */ /* 0x000fe400000000ff */
[C-C-:B------:R-:W-:Y:S01]  /*0490*/  DADD R102, R116.reuse, R14.reuse ;  /* 0x0000000074667229 */ /* 0x140fe2000000000e */
[----:B------:R-:W-:Y:S01]  /*04a0*/  IMAD.U32 R18, RZ, RZ, UR26 ;  /* 0x0000001aff127e24 */ /* 0x000fe2000f8e00ff */
[----:B------:R-:W-:Y:S01]  /*04b0*/  DADD R116, R116, -R14 ;  /* 0x0000000074747229 */ /* 0x000fe2000000080e */
[----:B------:R-:W-:Y:S01]  /*04c0*/  IMAD.U32 R19, RZ, RZ, UR27 ;  /* 0x0000001bff137e24 */ /* 0x000fe2000f8e00ff */
[----:B------:R-:W-:Y:S01]  /*04d0*/  MOV R14, UR44 ;  /* 0x0000002c000e7c02 */ /* 0x000fe20008000f00 */
[----:B------:R-:W-:Y:S01]  /*04e0*/  IMAD.U32 R15, RZ, RZ, UR45 ;  /* 0x0000002dff0f7e24 */ /* 0x000fe2000f8e00ff */
[----:B------:R-:W-:Y:S01]  /*04f0*/  DFMA R76, R32, R24, R30 ;  /* 0x00000018204c722b */ /* 0x000fe2000000001e */
[----:B------:R-:W-:Y:S01]  /*0500*/  IMAD.U32 R6, RZ, RZ, UR10 ;  /* 0x0000000aff067e24 */ /* 0x000fe2000f8e00ff */
        /* <DEDUP_REMOVED lines=8> */
[C---:B------:R-:W-:Y:S01]  /*0590*/  DFMA R34, R26.reuse, R8, RZ ;  /* 0x000000081a22722b */ /* 0x040fe200000000ff */
[----:B------:R-:W4:Y:S01]  /*05a0*/  LDCU.128 UR4, c[0x3][0x7f0] ;  /* 0x00c0fe00ff0477ac */ /* 0x000f220008000c00 */
[C---:B------:R-:W-:Y:S02]  /*05b0*/  DFMA R36, R26.reuse, R18, RZ ;  /* 0x000000121a24722b */ /* 0x040fe400000000ff */
[C---:B------:R-:W-:Y:S01]  /*05c0*/  DFMA R38, R26.reuse, R14, RZ ;  /* 0x0000000e1a26722b */ /* 0x040fe200000000ff */
[----:B------:R-:W5:Y:S01]  /*05d0*/  LDCU.64 UR30, c[0x3][0x110] ;  /* 0x00c02200ff1e77ac */ /* 0x000f620008000a00 */
[----:B------:R-:W-:Y:S02]  /*05e0*/  DFMA R40, R26, R20, RZ ;  /* 0x000000141a28722b */ /* 0x000fe400000000ff */
[C---:B------:R-:W-:Y:S01]  /*05f0*/  DFMA R72, R32.reuse, R6, R28 ;  /* 0x000000062048722b */ /* 0x040fe2000000001c */
[----:B------:R-:W-:Y:S01]  /*0600*/  MOV R26, UR20 ;  /* 0x00000014001a7c02 */ /* 0x000fe20008000f00 */
[----:B------:R-:W-:Y:S01]  /*0610*/  IMAD.U32 R27, RZ, RZ, UR21 ;  /* 0x00000015ff1b7e24 */ /* 0x000fe2000f8e00ff */
[----:B-1----:R-:W-:Y:S01]  /*0620*/  MOV R29, UR41 ;  /* 0x00000029001d7c02 */ /* 0x002fe20008000f00 */
[----:B------:R-:W-:Y:S01]  /*0630*/  IMAD.U32 R28, RZ, RZ, UR40 ;  /* 0x00000028ff1c7e24 */ /* 0x000fe2000f8e00ff */
        /* <DEDUP_REMOVED lines=9> */
[----:B------:R-:W1:Y:S01]  /*06d0*/  LDCU.128 UR12, c[0x3][0x10] ;  /* 0x00c00200ff0c77ac */ /* 0x000e620008000c00 */
[----:B------:R-:W-:Y:S01]  /*06e0*/  IMAD.U32 R36, RZ, RZ, UR16 ;  /* 0x00000010ff247e24 */ /* 0x000fe2000f8e00ff */
[----:B------:R-:W-:Y:S01]  /*06f0*/  MOV R41, UR39 ;  /* 0x0000002700297c02 */ /* 0x000fe20008000f00 */
[----:B------:R-:W-:Y:S01]  /*0700*/  DFMA R58, R56, R32, RZ ;  /* 0x00000020383a722b */ /* 0x000fe200000000ff */
[----:B------:R-:W-:Y:S01]  /*0710*/  IMAD.U32 R37, RZ, RZ, UR17 ;  /* 0x00000011ff257e24 */ /* 0x000fe2000f8e00ff */
[----:B----4-:R-:W-:Y:S01]  /*0720*/  MOV R50, UR4 ;  /* 0x0000000400327c02 */ /* 0x010fe20008000f00 */
[----:B------:R-:W-:-:S02]  /*0730*/  IMAD.U32 R40, RZ, RZ, UR38 ;  /* 0x00000026ff287e24 */ /* 0x000fc4000f8e00ff */
[----:B--2---:R-:W-:Y:S02]  /*0740*/  IMAD.U32 R42, RZ, RZ, UR8 ;  /* 0x00000008ff2a7e24 */ /* 0x004fe4000f8e00ff */
[----:B------:R-:W-:Y:S02]  /*0750*/  IMAD.U32 R43, RZ, RZ, UR9 ;  /* 0x00000009ff2b7e24 */ /* 0x000fe4000f8e00ff */
[----:B---3--:R-:W-:Y:S02]  /*0760*/  IMAD.U32 R48, RZ, RZ, UR46 ;  /* 0x0000002eff307e24 */ /* 0x008fe4000f8e00ff */
[----:B------:R-:W-:Y:S02]  /*0770*/  IMAD.U32 R49, RZ, RZ, UR47 ;  /* 0x0000002fff317e24 */ /* 0x000fe4000f8e00ff */
[----:B------:R-:W-:Y:S01]  /*0780*/  IMAD.U32 R51, RZ, RZ, UR5 ;  /* 0x00000005ff337e24 */ /* 0x000fe2000f8e00ff */
[----:B------:R-:W-:Y:S01]  /*0790*/  MOV R38, UR18 ;  /* 0x0000001200267c02 */ /* 0x000fe20008000f00 */
[----:B------:R-:W-:Y:S01]  /*07a0*/  IMAD.U32 R39, RZ, RZ, UR19 ;  /* 0x00000013ff277e24 */ /* 0x000fe2000f8e00ff */
[----:B------:R-:W-:Y:S01]  /*07b0*/  MOV R44, UR10 ;  /* 0x0000000a002c7c02 */ /* 0x000fe20008000f00 */
[----:B------:R-:W-:Y:S01]  /*07c0*/  IMAD.U32 R45, RZ, RZ, UR11 ;  /* 0x0000000bff2d7e24 */ /* 0x000fe2000f8e00ff */
[----:B------:R-:W-:Y:S01]  /*07d0*/  MOV R53, UR7 ;  /* 0x0000000700357c02 */ /* 0x000fe20008000f00 */
[----:B------:R-:W-:Y:S01]  /*07e0*/  IMAD.U32 R52, RZ, RZ, UR6 ;  /* 0x00000006ff347e24 */ /* 0x000fe2000f8e00ff */
[----:B------:R-:W2:Y:S01]  /*07f0*/  LDCU.128 UR4, c[0x3][0x60] ;  /* 0x00c00c00ff0477ac */ /* 0x000ea20008000c00 */
[C---:B------:R-:W-:Y:S01]  /*0800*/  DFMA R62, R56.reuse, R40, RZ ;  /* 0x00000028383e722b */ /* 0x040fe200000000ff */
[----:B------:R-:W3:Y:S01]  /*0810*/  LDCU.128 UR8, c[0x3][0xb0] ;  /* 0x00c01600ff0877ac */ /* 0x000ee20008000c00 */
[C---:B------:R-:W-:Y:S01]  /*0820*/  DFMA R64, R56.reuse, R36, RZ ;  /* 0x000000243840722b */ /* 0x040fe200000000ff */
[----:B------:R-:W4:Y:S01]  /*0830*/  LDCU.128 UR16, c[0x3][0x100] ;  /* 0x00c02000ff1077ac */ /* 0x000f220008000c00 */
[----:B------:R-:W-:-:S02]  /*0840*/  DFMA R66, R56, R46, RZ ;  /* 0x0000002e3842722b */ /* 0x000fc400000000ff */
[C---:B------:R-:W-:Y:S02]  /*0850*/  DFMA R68, R56.reuse, R42, RZ ;  /* 0x0000002a3844722b */ /* 0x040fe400000000ff */
[C---:B------:R-:W-:Y:S02]  /*0860*/  DFMA R70, R56.reuse, R48, RZ ;  /* 0x000000303846722b */ /* 0x040fe400000000ff */
[----:B------:R-:W-:Y:S02]  /*0870*/  DFMA R98, R56, R50, RZ ;  /* 0x000000323862722b */ /* 0x000fe400000000ff */
[C---:B------:R-:W-:Y:S01]  /*0880*/  DFMA R86, R60.reuse, R34, R58 ;  /* 0x000000223c56722b */ /* 0x040fe2000000003a */
[----:B------:R-:W-:Y:S01]  /*0890*/  MOV R56, UR64 ;  /* 0x0000004000387c02 */ /* 0x000fe20008000f00 */
[----:B------:R-:W-:Y:S01]  /*08a0*/  IMAD.U32 R57, RZ, RZ, UR65 ;  /* 0x00000041ff397e24 */ /* 0x000fe2000f8e00ff */
[----:B------:R-:W-:Y:S01]  /*08b0*/  MOV R59, UR69 ;  /* 0x00000045003b7c02 */ /* 0x000fe20008000f00 */
[----:B------:R-:W-:Y:S01]  /*08c0*/  IMAD.U32 R58, RZ, RZ, UR68 ;  /* 0x00000044ff3a7e24 */ /* 0x000fe2000f8e00ff */
[----:B------:R-:W-:-:S02]  /*08d0*/  DFMA R90, R60, R54, R62 ;  /* 0x000000363c5a722b */ /* 0x000fc4000000003e */
[C---:B------:R-:W-:Y:S01]  /*08e0*/  DFMA R92, R60.reuse, R38, R64 ;  /* 0x000000263c5c722b */ /* 0x040fe20000000040 */
[----:B-1----:R-:W-:Y:S01]  /*08f0*/  MOV R62, UR12 ;  /* 0x0000000c003e7c02 */ /* 0x002fe20008000f00 */
[C---:B------:R-:W-:Y:S01]  /*0900*/  DFMA R94, R60.reuse, R56, R66 ;  /* 0x000000383c5e722b */ /* 0x040fe20000000042 */
[----:B------:R-:W-:Y:S01]  /*0910*/  IMAD.U32 R63, RZ, RZ, UR13 ;  /* 0x0000000dff3f7e24 */ /* 0x000fe2000f8e00ff */
[C---:B------:R-:W-:Y:S01]  /*0920*/  DFMA R96, R60.reuse, R44, R68 ;  /* 0x0000002c3c60722b */ /* 0x040fe20000000044 */
[----:B------:R-:W-:Y:S01]  /*0930*/  IMAD.U32 R64, RZ, RZ, UR22 ;  /* 0x00000016ff407e24 */ /* 0x000fe2000f8e00ff */
[C---:B------:R-:W-:Y:S01]  /*0940*/  DFMA R110, R60.reuse, R58, R70 ;  /* 0x0000003a3c6e722b */ /* 0x040fe20000000046 */
[----:B------:R-:W-:Y:S01]  /*0950*/  MOV R65, UR23 ;  /* 0x0000001700417c02 */ /* 0x000fe20008000f00 */
[----:B------:R-:W-:Y:S01]  /*0960*/  DFMA R128, R60, R52, R98 ;  /* 0x000000343c80722b */ /* 0x000fe20000000062 */
[----:B------:R-:W1:Y:S01]  /*0970*/  LDCU.128 UR20, c[0x3][0x800] ;  /* 0x00c10000ff1477ac */ /* 0x000e620008000c00 */
[----:B------:R-:W-:-:S02]  /*0980*/  IMAD.U32 R60, RZ, RZ, UR58 ;  /* 0x0000003aff3c7e24 */ /* 0x000fc4000f8e00ff */
[----:B------:R-:W-:Y:S01]  /*0990*/  IMAD.U32 R61, RZ, RZ, UR59 ;  /* 0x0000003bff3d7e24 */ /* 0x000fe2000f8e00ff */
[----:B------:R-:W0:Y:S01]  /*09a0*/  LDCU.128 UR56, c[0x3][0x7b0] ;  /* 0x00c0f600ff3877ac */ /* 0x000e220008000c00 */
[----:B------:R-:W-:Y:S01]  /*09b0*/  DFMA R98, R74, R62, R72 ;  /* 0x0000003e4a62722b */ /* 0x000fe20000000048 */
[----:B------:R-:W-:Y:S01]  /*09c0*/  IMAD.U32 R66, RZ, RZ, UR42 ;  /* 0x0000002aff427e24 */ /* 0x000fe2000f8e00ff */
[----:B--2---:R-:W-:Y:S01]  /*09d0*/  MOV R68, UR4 ;  /* 0x0000000400447c02 */ /* 0x004fe20008000f00 */
[----:B------:R-:W-:Y:S01]  /*09e0*/  IMAD.U32 R67, RZ, RZ, UR43 ;  /* 0x0000002bff437e24 */ /* 0x000fe2000f8e00ff */
[----:B---3--:R-:W-:Y:S01]  /*09f0*/  MOV R71, UR9 ;  /* 0x0000000900477c02 */ /* 0x008fe20008000f00 */
[----:B------:R-:W-:Y:S01]  /*0a00*/  IMAD.U32 R69, RZ, RZ, UR5 ;  /* 0x00000005ff457e24 */ /* 0x000fe2000f8e00ff */
[----:B------:R-:W2:Y:S01]  /*0a10*/  LDCU.128 UR40, c[0x3][0x40] ;  /* 0x00c00800ff2877ac */ /* 0x000ea20008000c00 */
[----:B------:R-:W-:Y:S02]  /*0a20*/  IMAD.U32 R70, RZ, RZ, UR8 ;  /* 0x00000008ff467e24 */ /* 0x000fe4000f8e00ff */
[----:B----4-:R-:W-:-:S02]  /*0a30*/  IMAD.U32 R72, RZ, RZ, UR16 ;  /* 0x00000010ff487e24 */ /* 0x010fc4000f8e00ff */
[----:B------:R-:W-:Y:S01]  /*0a40*/  IMAD.U32 R73, RZ, RZ, UR17 ;  /* 0x00000011ff497e24 */ /* 0x000fe2000f8e00ff */
[C---:B------:R-:W-:Y:S01]  /*0a50*/  DFMA R100, R74.reuse, R60, R76 ;  /* 0x0000003c4a64722b */ /* 0x040fe2000000004c */
[----:B------:R-:W-:Y:S01]  /*0a60*/  IMAD.U32 R76, RZ, RZ, UR72 ;  /* 0x00000048ff4c7e24 */ /* 0x000fe2000f8e00ff */
[----:B------:R-:W-:Y:S01]  /*0a70*/  MOV R77, UR73 ;  /* 0x00000049004d7c02 */ /* 0x000fe20008000f00 */
[C---:B------:R-:W-:Y:S02]  /*0a80*/  DFMA R104, R74.reuse, R68, R78 ;  /* 0x000000444a68722b */ /* 0x040fe4000000004e */
[C---:B------:R-:W-:Y:S01]  /*0a90*/  DFMA R106, R74.reuse, R64, R80 ;  /* 0x000000404a6a722b */ /* 0x040fe20000000050 */
[----:B------:R-:W-:Y:S01]  /*0aa0*/  IMAD.U32 R78, RZ, RZ, UR66 ;  /* 0x00000042ff4e7e24 */ /* 0x000fe2000f8e00ff */
[C---:B------:R-:W-:Y:S01]  /*0ab0*/  DFMA R108, R74.reuse, R70, R82 ;  /* 0x000000464a6c722b */ /* 0x040fe20000000052 */
[----:B------:R-:W-:Y:S01]  /*0ac0*/  IMAD.U32 R79, RZ, RZ, UR67 ;  /* 0x00000043ff4f7e24 */ /* 0x000fe2000f8e00ff */
[C---:B------:R-:W-:Y:S01]  /*0ad0*/  DFMA R112, R74.reuse, R66, R84 ;  /* 0x000000424a70722b */ /* 0x040fe20000000054 */
[----:B------:R-:W3:Y:S01]  /*0ae0*/  LDCU.128 UR64, c[0x3][0xe0] ;  /* 0x00c01c00ff4077ac */ /* 0x000ee20008000c00 */
[----:B------:R-:W-:Y:S01]  /*0af0*/  DFMA R136, R74, R72, R114 ;  /* 0x000000484a88722b */ /* 0x000fe20000000072 */
[----:B------:R-:W-:Y:S01]  /*0b00*/  MOV R74, UR54 ;  /* 0x00000036004a7c02 */ /* 0x000fe20008000f00 */
[----:B------:R-:W-:Y:S01]  /*0b10*/  IMAD.U32 R75, RZ, RZ, UR55 ;  /* 0x00000037ff4b7e24 */ /* 0x000fe2000f8e00ff */
[----:B------:R-:W4:Y:S01]  /*0b20*/  LDCU.128 UR52, c[0x3][0x90] ;  /* 0x00c01200ff3477ac */ /* 0x000f220008000c00 */
[----:B------:R-:W-:Y:S01]  /*0b30*/  DFMA R114, R88, R76, R86 ;  /* 0x0000004c5872722b */ /* 0x000fe20000000056 */
[----:B------:R-:W-:Y:S01]  /*0b40*/  MOV R80, UR70 ;  /* 0x0000004600507c02 */ /* 0x000fe20008000f00 */
[----:B------:R-:W-:Y:S01]  /*0b50*/  IMAD.U32 R81, RZ, RZ, UR71 ;  /* 0x00000047ff517e24 */ /* 0x000fe2000f8e00ff */
[----:B------:R-:W-:Y:S01]  /*0b60*/  MOV R83, UR61 ;  /* 0x0000003d00537c02 */ /* 0x000fe20008000f00 */
[----:B------:R-:W-:Y:S01]  /*0b70*/  IMAD.U32 R82, RZ, RZ, UR60 ;  /* 0x0000003cff527e24 */ /* 0x000fe2000f8e00ff */
[----:B-1----:R-:W-:Y:S01]  /*0b80*/  MOV R86, UR20 ;  /* 0x0000001400567c02 */ /* 0x002fe20008000f00 */
[----:B0-----:R-:W-:-:S02]  /*0b90*/  IMAD.U32 R84, RZ, RZ, UR56 ;  /* 0x00000038ff547e24 */ /* 0x001fc4000f8e00ff */
[----:B------:R-:W-:Y:S02]  /*0ba0*/  IMAD.U32 R85, RZ, RZ, UR57 ;  /* 0x00000039ff557e24 */ /* 0x000fe4000f8e00ff */
[----:B------:R-:W-:Y:S01]  /*0bb0*/  IMAD.U32 R87, RZ, RZ, UR21 ;  /* 0x00000015ff577e24 */ /* 0x000fe2000f8e00ff */
[C---:B------:R-:W-:Y:S01]  /*0bc0*/  DFMA R118, R88.reuse, R74, R90 ;  /* 0x0000004a5876722b */ /* 0x040fe2000000005a */
[----:B------:R-:W0:Y:S01]  /*0bd0*/  LDCU.128 UR68, c[0x3][0x740] ;  /* 0x00c0e800ff4477ac */ /* 0x000e220008000c00 */
[C---:B------:R-:W-:Y:S02]  /*0be0*/  DFMA R120, R88.reuse, R82, R92 ;  /* 0x000000525878722b */ /* 0x040fe4000000005c */
[C---:B------:R-:W-:Y:S01]  /*0bf0*/  DFMA R122, R88.reuse, R78, R94 ;  /* 0x0000004e587a722b */ /* 0x040fe2000000005e */
[----:B--2---:R-:W-:Y:S01]  /*0c00*/  MOV R92, UR40 ;  /* 0x00000028005c7c02 */ /* 0x004fe20008000f00 */
[C---:B------:R-:W-:Y:S01]  /*0c10*/  DFMA R124, R88.reuse, R84, R96 ;  /* 0x00000054587c722b */ /* 0x040fe20000000060 */
[----:B------:R-:W-:Y:S01]  /*0c20*/  IMAD.U32 R93, RZ, RZ, UR41 ;  /* 0x00000029ff5d7e24 */ /* 0x000fe2000f8e00ff */
[----:B------:R-:W-:-:S02]  /*0c30*/  DFMA R126, R88, R80, R110 ;  /* 0x00000050587e722b */ /* 0x000fc4000000006e */
[----:B------:R-:W-:Y:S01]  /*0c40*/  DFMA R138, R88, R86, R128 ;  /* 0x00000056588a722b */ /* 0x000fe20000000080 */
[----:B------:R-:W-:Y:S01]  /*0c50*/  IMAD.U32 R88, RZ, RZ, UR14 ;  /* 0x0000000eff587e24 */ /* 0x000fe2000f8e00ff */
[----:B------:R-:W-:Y:S01]  /*0c60*/  MOV R89, UR15 ;  /* 0x0000000f00597c02 */ /* 0x000fe20008000f00 */
[----:B------:R-:W-:Y:S02]  /*0c70*/  IMAD.U32 R90, RZ, RZ, UR6 ;  /* 0x00000006ff5a7e24 */ /* 0x000fe4000f8e00ff */
[----:B------:R-:W-:Y:S01]  /*0c80*/  IMAD.U32 R91, RZ, RZ, UR7 ;  /* 0x00000007ff5b7e24 */ /* 0x000fe2000f8e00ff */
[----:B------:R-:W1:Y:S01]  /*0c90*/  LDCU.128 UR4, c[0x3][0x7e0] ;  /* 0x00c0fc00ff0477ac */ /* 0x000e620008000c00 */
[C---:B------:R-:W-:Y:S01]  /*0ca0*/  DFMA R132, R102.reuse, R92, R100 ;  /* 0x0000005c6684722b */ /* 0x040fe20000000064 */
[----:B------:R-:W-:Y:S01]  /*0cb0*/  IMAD.U32 R94, RZ, RZ, UR10 ;  /* 0x0000000aff5e7e24 */ /* 0x000fe2000f8e00ff */
[C---:B------:R-:W-:Y:S01]  /*0cc0*/  DFMA R128, R102.reuse, R88, R98 ;  /* 0x000000586680722b */ /* 0x040fe20000000062 */
[----:B------:R-:W-:Y:S01]  /*0cd0*/  MOV R95, UR11 ;  /* 0x0000000b005f7c02 */ /* 0x000fe20008000f00 */
[----:B----4-:R-:W-:Y:S01]  /*0ce0*/  IMAD.U32 R96, RZ, RZ, UR52 ;  /* 0x00000034ff607e24 */ /* 0x010fe2000f8e00ff */
[----:B---3--:R-:W-:Y:S01]  /*0cf0*/  MOV R98, UR64 ;  /* 0x0000004000627c02 */ /* 0x008fe20008000f00 */
[----:B------:R-:W-:Y:S01]  /*0d00*/  IMAD.U32 R97, RZ, RZ, UR53 ;  /* 0x00000035ff617e24 */ /* 0x000fe2000f8e00ff */
[----:B------:R-:W-:Y:S01]  /*0d10*/  MOV R101, UR19 ;  /* 0x0000001300657c02 */ /* 0x000fe20008000f00 */
[----:B------:R-:W-:Y:S01]  /*0d20*/  IMAD.U32 R99, RZ, RZ, UR65 ;  /* 0x00000041ff637e24 */ /* 0x000fe2000f8e00ff */
[----:B------:R-:W2:Y:S01]  /*0d30*/  LDCU.128 UR12, c[0x3][0x790] ;  /* 0x00c0f200ff0c77ac */ /* 0x000ea20008000c00 */
[----:B------:R-:W-:Y:S01]  /*0d40*/  IMAD.U32 R100, RZ, RZ, UR18 ;  /* 0x00000012ff647e24 */ /* 0x000fe2000f8e00ff */
[----:B------:R-:W-:-:S02]  /*0d50*/  DFMA R134, R102, R90, R104 ;  /* 0x0000005a6686722b */ /* 0x000fc40000000068 */
[C---:B------:R-:W-:Y:S02]  /*0d60*/  DFMA R162, R102.reuse, R96, R106 ;  /* 0x0000006066a2722b */ /* 0x040fe4000000006a */
[C---:B------:R-:W-:Y:S02]  /*0d70*/  DFMA R160, R102.reuse, R94, R108 ;  /* 0x0000005e66a0722b */ /* 0x040fe4000000006c */
[C---:B------:R-:W-:Y:S02]  /*0d80*/  DFMA R148, R102.reuse, R98, R112 ;  /* 0x000000626694722b */ /* 0x040fe40000000070 */
[----:B------:R-:W-:Y:S01]  /*0d90*/  DFMA R136, R102, R100, R136 ;  /* 0x000000646688722b */ /* 0x000fe20000000088 */
[----:B------:R-:W-:Y:S02]  /*0da0*/  IMAD.U32 R102, RZ, RZ, UR74 ;  /* 0x0000004aff667e24 */ /* 0x000fe4000f8e00ff */
[----:B------:R-:W-:Y:S02]  /*0db0*/  IMAD.U32 R103, RZ, RZ, UR75 ;  /* 0x0000004bff677e24 */ /* 0x000fe4000f8e00ff */
[----:B0-----:R-:W-:-:S02]  /*0dc0*/  IMAD.U32 R108, RZ, RZ, UR68 ;  /* 0x00000044ff6c7e24 */ /* 0x001fc4000f8e00ff */
[----:B------:R-:W-:Y:S01]  /*0dd0*/  IMAD.U32 R109, RZ, RZ, UR69 ;  /* 0x00000045ff6d7e24 */ /* 0x000fe2000f8e00ff */
[----:B-1----:R-:W-:Y:S01]  /*0de0*/  MOV R140, UR6 ;  /* 0x00000006008c7c02 */ /* 0x002fe20008000f00 */
[C---:B------:R-:W-:Y:S01]  /*0df0*/  DFMA R142, R116.reuse, R102, R114 ;  /* 0x00000066748e722b */ /* 0x040fe20000000072 */
[----:B------:R-:W-:Y:S02]  /*0e00*/  IMAD.U32 R141, RZ, RZ, UR7 ;  /* 0x00000007ff8d7e24 */ /* 0x000fe4000f8e00ff */
[----:B------:R-:W-:Y:S02]  /*0e10*/  IMAD.U32 R114, RZ, RZ, UR4 ;  /* 0x00000004ff727e24 */ /* 0x000fe4000f8e00ff */
[----:B------:R-:W-:Y:S01]  /*0e20*/  IMAD.U32 R115, RZ, RZ, UR5 ;  /* 0x00000005ff737e24 */ /* 0x000fe2000f8e00ff */
[----:B------:R-:W0:Y:S01]  /*0e30*/  LDCU.128 UR4, c[0x3][URZ] ;  /* 0x00c00000ff0477ac */ /* 0x000e220008000c00 */
        /* <DEDUP_REMOVED lines=9> */
[----:B--2---:R-:W-:Y:S01]  /*0ed0*/  IMAD.U32 R112, RZ, RZ, UR12 ;  /* 0x0000000cff707e24 */ /* 0x004fe2000f8e00ff */
[----:B------:R-:W-:Y:S01]  /*0ee0*/  MOV R113, UR13 ;  /* 0x0000000d00717c02 */ /* 0x000fe20008000f00 */
[----:B------:R-:W-:Y:S01]  /*0ef0*/  DFMA R192, R130, R118, R132 ;  /* 0x0000007682c0722b */ /* 0x000fe20000000084 */
[----:B------:R-:W-:-:S02]  /*0f00*/  IMAD.U32 R132, RZ, RZ, UR70 ;  /* 0x00000046ff847e24 */ /* 0x000fc4000f8e00ff */
[----:B------:R-:W-:Y:S01]  /*0f10*/  IMAD.U32 R133, RZ, RZ, UR71 ;  /* 0x00000047ff857e24 */ /* 0x000fe2000f8e00ff */
[C---:B------:R-:W-:Y:S02]  /*0f20*/  DFMA R154, R116.reuse, R104, R120 ;  /* 0x00000068749a722b */ /* 0x040fe40000000078 */
[C---:B------:R-:W-:Y:S02]  /*0f30*/  DFMA R156, R116.reuse, R112, R122 ;  /* 0x00000070749c722b */ /* 0x040fe4000000007a */
[C---:B------:R-:W-:Y:S02]  /*0f40*/  DFMA R178, R116.reuse, R106, R124 ;  /* 0x0000006a74b2722b */ /* 0x040fe4000000007c */
[C---:B------:R-:W-:Y:S02]  /*0f50*/  DFMA R186, R116.reuse, R114, R126 ;  /* 0x0000007274ba722b */ /* 0x040fe4000000007e */
[----:B------:R-:W-:Y:S01]  /*0f60*/  DFMA R188, R116, R110, R138 ;  /* 0x0000006e74bc722b */ /* 0x000fe2000000008a */
[----:B------:R-:W-:Y:S01]  /*0f70*/  MOV R116, UR28 ;  /* 0x0000001c00747c02 */ /* 0x000fe20008000f00 */
[----:B------:R-:W-:Y:S01]  /*0f80*/  IMAD.U32 R117, RZ, RZ, UR29 ;  /* 0x0000001dff757e24 */ /* 0x000fe2000f8e00ff */
[----:B------:R-:W-:Y:S01]  /*0f90*/  DFMA R158, R2, R132, R144 ;  /* 0x00000084029e722b */ /* 0x000fe20000000090 */
[----:B0-----:R-:W-:Y:S01]  /*0fa0*/  IMAD.U32 R152, RZ, RZ, UR4 ;  /* 0x00000004ff987e24 */ /* 0x001fe2000f8e00ff */
[----:B------:R-:W-:Y:S01]  /*0fb0*/  MOV R144, UR6 ;  /* 0x0000000600907c02 */ /* 0x000fe20008000f00 */
[----:B------:R-:W-:-:S02]  /*0fc0*/  IMAD.U32 R153, RZ, RZ, UR5 ;  /* 0x00000005ff997e24 */ /* 0x000fc4000f8e00ff */
[----:B------:R-:W-:Y:S01]  /*0fd0*/  IMAD.U32 R145, RZ, RZ, UR7 ;  /* 0x00000007ff917e24 */ /* 0x000fe2000f8e00ff */
[----:B------:R-:W0:Y:S01]  /*0fe0*/  LDCU.128 UR4, c[0x3][0x700] ;  /* 0x00c0e000ff0477ac */ /* 0x000e220008000c00 */
[C---:B------:R-:W-:Y:S01]  /*0ff0*/  DFMA R184, R130.reuse, R116, R128 ;  /* 0x0000007482b8722b */ /* 0x040fe20000000080 */
[----:B------:R-:W-:Y:S01]  /*1000*/  IMAD.U32 R120, RZ, RZ, UR24 ;  /* 0x00000018ff787e24 */ /* 0x000fe2000f8e00ff */
[----:B-----5:R-:W-:Y:S01]  /*1010*/  MOV R128, UR30 ;  /* 0x0000001e00807c02 */ /* 0x020fe20008000f00 */
[----:B------:R-:W-:Y:S02]  /*1020*/  IMAD.U32 R121, RZ, RZ, UR25 ;  /* 0x00000019ff797e24 */ /* 0x000fe4000f8e00ff */
[----:B------:R-:W-:Y:S01]  /*1030*/  IMAD.U32 R129, RZ, RZ, UR31 ;  /* 0x0000001fff817e24 */ /* 0x000fe2000f8e00ff */
[----:B------:R-:W1:Y:S03]  /*1040*/  LDCU.64 UR30, c[0x3][0x810] ;  /* 0x00c10200ff1e77ac */ /* 0x000e660008000a00 */
[----:B------:R-:W-:-:S02]  /*1050*/  DFMA R170, R130, R120, R134 ;  /* 0x0000007882aa722b */ /* 0x000fc40000000086 */
[----:B------:R-:W-:Y:S01]  /*1060*/  DFMA R150, R130, R128, R136 ;  /* 0x000000808296722b */ /* 0x000fe20000000088 */
[----:B------:R-:W-:Y:S01]  /*1070*/  MOV R134, UR48 ;  /* 0x0000003000867c02 */ /* 0x000fe20008000f00 */
[----:B------:R-:W-:Y:S01]  /*1080*/  IMAD.U32 R135, RZ, RZ, UR49 ;  /* 0x00000031ff877e24 */ /* 0x000fe2000f8e00ff */
[----:B------:R-:W-:Y:S01]  /*1090*/  MOV R137, UR15 ;  /* 0x0000000f00897c02 */ /* 0x000fe20008000f00 */
[----:B------:R-:W-:-:S04]  /*10a0*/  IMAD.U32 R136, RZ, RZ, UR14 ;  /* 0x0000000eff887e24 */ /* 0x000fc8000f8e00ff */
[C---:B------:R-:W-:Y:S02]  /*10b0*/  DFMA R174, R2.reuse, R134, R154 ;  /* 0x0000008602ae722b */ /* 0x040fe4000000009a */
[----:B------:R-:W-:Y:S01]  /*10c0*/  DFMA R180, R2, R136, R156 ;  /* 0x0000008802b4722b */ /* 0x000fe2000000009c */
[----:B0-----:R-:W-:Y:S01]  /*10d0*/  IMAD.U32 R154, RZ, RZ, UR4 ;  /* 0x00000004ff9a7e24 */ /* 0x001fe2000f8e00ff */
[----:B------:R-:W-:Y:S01]  /*10e0*/  MOV R155, UR5 ;  /* 0x00000005009b7c02 */ /* 0x000fe20008000f00 */
[----:B------:R-:W-:Y:S02]  /*10f0*/  IMAD.U32 R156, RZ, RZ, UR6 ;  /* 0x00000006ff9c7e24 */ /* 0x000fe4000f8e00ff */
[----:B------:R-:W-:Y:S01]  /*1100*/  IMAD.U32 R157, RZ, RZ, UR7 ;  /* 0x00000007ff9d7e24 */ /* 0x000fe2000f8e00ff */
[----:B------:R-:W0:Y:S01]  /*1110*/  LDCU.128 UR4, c[0x3][0x10] ;  /* 0x00c00200ff0477ac */ /* 0x000e220008000c00 */
[----:B------:R-:W-:Y:S01]  /*1120*/  MOV R122, UR54 ;  /* 0x00000036007a7c02 */ /* 0x000fe20008000f00 */
[----:B------:R-:W-:Y:S01]  /*1130*/  IMAD.U32 R123, RZ, RZ, UR55 ;  /* 0x00000037ff7b7e24 */ /* 0x000fe2000f8e00ff */
[----:B------:R-:W-:-:S02]  /*1140*/  MOV R125, UR33 ;  /* 0x00000021007d7c02 */ /* 0x000fc40008000f00 */
[----:B0-----:R-:W-:Y:S01]  /*1150*/  MOV R164, UR4 ;  /* 0x0000000400a47c02 */ /* 0x001fe20008000f00 */
[----:B------:R-:W-:Y:S01]  /*1160*/  IMAD.U32 R165, RZ, RZ, UR5 ;  /* 0x00000005ffa57e24 */ /* 0x000fe2000f8e00ff */
[----:B------:R-:W-:Y:S01]  /*1170*/  MOV R173, UR7 ;  /* 0x0000000700ad7c02 */ /* 0x000fe20008000f00 */
[----:B------:R-:W-:Y:S01]  /*1180*/  IMAD.U32 R172, RZ, RZ, UR6 ;  /* 0x00000006ffac7e24 */ /* 0x000fe2000f8e00ff */
[----:B------:R-:W0:Y:S01]  /*1190*/  LDCU.128 UR4, c[0x3][0x710] ;  /* 0x00c0e200ff0477ac */ /* 0x000e220008000c00 */
[----:B------:R-:W-:Y:S02]  /*11a0*/  IMAD.U32 R124, RZ, RZ, UR32 ;  /* 0x00000020ff7c7e24 */ /* 0x000fe4000f8e00ff */
[----:B------:R-:W-:Y:S02]  /*11b0*/  IMAD.U32 R126, RZ, RZ, UR66 ;  /* 0x00000042ff7e7e24 */ /* 0x000fe4000f8e00ff */
[----:B------:R-:W-:Y:S01]  /*11c0*/  IMAD.U32 R127, RZ, RZ, UR67 ;  /* 0x00000043ff7f7e24 */ /* 0x000fe2000f8e00ff */
[----:B------:R-:W-:-:S02]  /*11d0*/  DFMA R162, R130, R122, R162 ;  /* 0x0000007a82a2722b */ /* 0x000fc400000000a2 */
[----:B------:R-:W-:-:S03]  /*11e0*/  DFMA R160, R130, R124, R160 ;  /* 0x0000007c82a0722b */ /* 0x000fc600000000a0 */
[----:B------:R-:W-:Y:S01]  /*11f0*/  DFMA R148, R130, R126, R148 ;  /* 0x0000007e8294722b */ /* 0x000fe20000000094 */
[----:B------:R-:W-:Y:S01]  /*1200*/  IMAD.U32 R130, RZ, RZ, UR36 ;  /* 0x00000024ff827e24 */ /* 0x000fe2000f8e00ff */
[----:B------:R-:W-:Y:S01]  /*1210*/  MOV R131, UR37 ;  /* 0x0000002500837c02 */ /* 0x000fe20008000f00 */
[----:B0-----:R-:W-:Y:S01]  /*1220*/  IMAD.U32 R168, RZ, RZ, UR4 ;  /* 0x00000004ffa87e24 */ /* 0x001fe2000f8e00ff */
[----:B------:R-:W-:Y:S01]  /*1230*/  MOV R176, UR6 ;  /* 0x0000000600b07c02 */ /* 0x000fe20008000f00 */
[----:B------:R-:W-:Y:S02]  /*1240*/  IMAD.U32 R169, RZ, RZ, UR5 ;  /* 0x00000005ffa97e24 */ /* 0x000fe4000f8e00ff */
[----:B------:R-:W-:Y:S01]  /*1250*/  IMAD.U32 R177, RZ, RZ, UR7 ;  /* 0x00000007ffb17e24 */ /* 0x000fe2000f8e00ff */
[----:B------:R-:W0:Y:S01]  /*1260*/  LDCU.128 UR4, c[0x3][0x30] ;  /* 0x00c00600ff0477ac */ /* 0x000e220008000c00 */
[----:B------:R-:W-:Y:S01]  /*1270*/  DFMA R146, R2, R130, R142 ;  /* 0x000000820292722b */ /* 0x000fe2000000008e */
[----:B------:R-:W-:Y:S01]  /*1280*/  IMAD.U32 R138, RZ, RZ, UR44 ;  /* 0x0000002cff8a7e24 */ /* 0x000fe2000f8e00ff */
[----:B-1----:R-:W-:Y:S01]  /*1290*/  MOV R143, UR31 ;  /* 0x0000001f008f7c02 */ /* 0x002fe20008000f00 */
[----:B------:R-:W-:-:S02]  /*12a0*/  IMAD.U32 R139, RZ, RZ, UR45 ;  /* 0x0000002dff8b7e24 */ /* 0x000fc4000f8e00ff */
[----:B------:R-:W-:Y:S01]  /*12b0*/  IMAD.U32 R142, RZ, RZ, UR30 ;  /* 0x0000001eff8e7e24 */ /* 0x000fe2000f8e00ff */
[----:B------:R-:W-:-:S03]  /*12c0*/  DFMA R186, R2, R140, R186 ;  /* 0x0000008c02ba722b */ /* 0x000fc600000000ba */
[C---:B------:R-:W-:Y:S02]  /*12d0*/  DFMA R178, R2.reuse, R138, R178 ;  /* 0x0000008a02b2722b */ /* 0x040fe400000000b2 */
        /* <DEDUP_REMOVED lines=9> */
[----:B------:R-:W-:Y:S01]  /*1370*/  DADD R192, R192, R158 ;  /* 0x00000000c0c07229 */ /* 0x000fe2000000009e */
[----:B------:R-:W-:Y:S01]  /*1380*/  MOV R158, 0x400 ;  /* 0x00000400009e7802 */ /* 0x000fe20000000f00 */
[C-C-:B------:R-:W-:Y:S02]  /*1390*/  DADD R194, R170.reuse, -R174.reuse ;  /* 0x00000000aac27229 */ /* 0x140fe400000008ae */
[----:B------:R-:W-:Y:S01]  /*13a0*/  DADD R196, R170, R174 ;  /* 0x00000000aac47229 */ /* 0x000fe200000000ae */
[----:B------:R-:W-:Y:S01]  /*13b0*/  LEA R201, R201, R158, 0x18 ;  /* 0x0000009ec9c97211 */ /* 0x000fe200078ec0ff */
[----:B0-----:R-:W-:Y:S01]  /*13c0*/  IMAD.U32 R158, RZ, RZ, UR4 ;  /* 0x00000004ff9e7e24 */ /* 0x001fe2000f8e00ff */
[----:B------:R-:W-:Y:S01]  /*13d0*/  MOV R170, UR6 ;  /* 0x0000000600aa7c02 */ /* 0x000fe20008000f00 */
[----:B------:R-:W-:Y:S02]  /*13e0*/  IMAD.U32 R159, RZ, RZ, UR5 ;  /* 0x00000005ff9f7e24 */ /* 0x000fe4000f8e00ff */
[----:B------:R-:W-:Y:S01]  /*13f0*/  IMAD.U32 R171, RZ, RZ, UR7 ;  /* 0x00000007ffab7e24 */ /* 0x000fe2000f8e00ff */
[----:B------:R-:W0:Y:S01]  /*1400*/  LDCU.128 UR4, c[0x3][0x40] ;  /* 0x00c00800ff0477ac */ /* 0x000e220008000c00 */
[----:B------:R-:W-:Y:S01]  /*1410*/  IMAD R244, R244, 0x44a8, R201 ;  /* 0x000044a8f4f47824 */ /* 0x000fe200078e02c9 */
[----:B------:R-:W-:-:S02]  /*1420*/  DADD R198, R162, -R180 ;  /* 0x00000000a2c67229 */ /* 0x000fc400000008b4 */
[----:B------:R-:W-:Y:S01]  /*1430*/  DADD R200, R162, R180 ;  /* 0x00000000a2c87229 */ /* 0x000fe200000000b4 */
[----:B0-----:R-:W-:Y:S01]  /*1440*/  MOV R174, UR4 ;  /* 0x0000000400ae7c02 */ /* 0x001fe20008000f00 */
[----:B------:R-:W-:Y:S01]  /*1450*/  IMAD.U32 R175, RZ, RZ, UR5 ;  /* 0x00000005ffaf7e24 */ /* 0x000fe2000f8e00ff */
[----:B------:R-:W-:Y:S01]  /*1460*/  MOV R181, UR7 ;  /* 0x0000000700b57c02 */ /* 0x000fe20008000f00 */
[----:B------:R-:W-:Y:S01]  /*1470*/  IMAD.U32 R180, RZ, RZ, UR6 ;  /* 0x00000006ffb47e24 */ /* 0x000fe2000f8e00ff */
[----:B------:R-:W0:Y:S01]  /*1480*/  LDCU.128 UR4, c[0x3][0x740] ;  /* 0x00c0e800ff0477ac */ /* 0x000e220008000c00 */
[C---:B------:R-:W-:Y:S01]  /*1490*/  PRMT R0, R183.reuse, 0x9910, RZ ;  /* 0x00009910b7007816 */ /* 0x040fe200000000ff */
[----:B------:R-:W-:Y:S01]  /*14a0*/  IMAD R245, R183, 0x68, R244 ;  /* 0x00000068b7f57824 */ /* 0x000fe200078e02f4 */
[C-C-:B------:R-:W-:Y:S02]  /*14b0*/  DADD R202, R160.reuse, -R178.reuse ;  /* 0x00000000a0ca7229 */ /* 0x140fe400000008b2 */
[----:B------:R-:W-:Y:S01]  /*14c0*/  DADD R206, R160, R178 ;  /* 0x00000000a0ce7229 */ /* 0x000fe200000000b2 */
[----:B------:R-:W-:-:S02]  /*14d0*/  IMAD R0, R0, 0xa, RZ ;  /* 0x0000000a00007824 */ /* 0x000fc400078e02ff */
[----:B0-----:R-:W-:Y:S01]  /*14e0*/  IMAD.U32 R178, RZ, RZ, UR4 ;  /* 0x00000004ffb27e24 */ /* 0x001fe2000f8e00ff */
[----:B------:R-:W-:Y:S01]  /*14f0*/  MOV R179, UR5 ;  /* 0x0000000500b37c02 */ /* 0x000fe20008000f00 */
[----:B------:R-:W-:Y:S02]  /*1500*/  IMAD.U32 R182, RZ, RZ, UR6 ;  /* 0x00000006ffb67e24 */ /* 0x000fe4000f8e00ff */
[----:B------:R-:W-:Y:S01]  /*1510*/  IMAD.U32 R183, RZ, RZ, UR7 ;  /* 0x00000007ffb77e24 */ /* 0x000fe2000f8e00ff */
[----:B------:R-:W0:Y:S01]  /*1520*/  LDCU.128 UR4, c[0x3][0x50] ;  /* 0x00c00a00ff0477ac */ /* 0x000e220008000c00 */
[----:B------:R-:W-:Y:S01]  /*1530*/  IMAD.MOV R0, RZ, RZ, -R0 ;  /* 0x000000ffff007224 */ /* 0x000fe200078e0a00 */
[C-C-:B------:R-:W-:Y:S02]  /*1540*/  DADD R208, R148.reuse, -R186.reuse ;  /* 0x0000000094d07229 */ /* 0x140fe400000008ba */
[----:B------:R-:W-:Y:S02]  /*1550*/  DADD R186, R148, R186 ;  /* 0x0000000094ba7229 */ /* 0x000fe400000000ba */
[----:B------:R-:W-:Y:S01]  /*1560*/  PRMT R0, R0, 0x7710, RZ ;  /* 0x0000771000007816 */ /* 0x000fe200000000ff */
[----:B------:R-:W-:-:S04]  /*1570*/  DADD R188, R150, R188 ;  /* 0x0000000096bc7229 */ /* 0x000fc800000000bc */
[----:B------:R-:W-:Y:S01]  /*1580*/  IMAD.IADD R0, R0, 0x1, R205 ;  /* 0x0000000100007824 */ /* 0x000fe200078e02cd */
[----:B0-----:R-:W-:Y:S01]  /*1590*/  MOV R148, UR4 ;  /* 0x0000000400947c02 */ /* 0x001fe20008000f00 */
[----:B------:R-:W-:Y:S01]  /*15a0*/  IMAD.U32 R149, RZ, RZ, UR5 ;  /* 0x00000005ff957e24 */ /* 0x000fe2000f8e00ff */
[----:B------:R-:W-:Y:S01]  /*15b0*/  MOV R151, UR7 ;  /* 0x0000000700977c02 */ /* 0x000fe20008000f00 */
[----:B------:R-:W-:Y:S01]  /*15c0*/  IMAD.U32 R150, RZ, RZ, UR6 ;  /* 0x00000006ff967e24 */ /* 0x000fe2000f8e00ff */
[----:B------:R-:W0:Y:S01]  /*15d0*/  LDCU.128 UR4, c[0x3][0x750] ;  /* 0x00c0ea00ff0477ac */ /* 0x000e220008000c00 */
[----:B------:R-:W-:Y:S02]  /*15e0*/  ISETP.GT.U32.AND P2, PT, R205, 0x81, PT ;  /* 0x00000081cd00780c */ /* 0x000fe40003f44070 */
[----:B------:R-:W-:-:S05]  /*15f0*/  LOP3.LUT R0, R0, 0xffff, RZ, 0xc0, !PT ;  /* 0x0000ffff00007812 */ /* 0x000fca00078ec0ff */
[----:B------:R-:W-:Y:S01]  /*1600*/  IMAD R245, R0, 0x8, R245 ;  /* 0x0000000800f57824 */ /* 0x000fe200078e02f5 */
[----:B------:R-:W-:Y:S04]  /*1610*/  BSSY.RECONVERGENT B0, `(.L_x_208) ;  /* 0x000009b000007945 */ /* 0x000fe80003800200 */
[----:B------:R1:W-:Y:S04]  /*1620*/  STS.64 [R245+0x3f60], R2 ;  /* 0x003f6002f5007388 */ /* 0x0003e80000000a00 */
[----:B------:R1:W-:Y:S01]  /*1630*/  STS.64 [R245], R184 ;  /* 0x000000b8f5007388 */ /* 0x0003e20000000a00 */
[----:B0-----:R-:W-:Y:S01]  /*1640*/  IMAD.U32 R160, RZ, RZ, UR4 ;  /* 0x00000004ffa07e24 */ /* 0x001fe2000f8e00ff */
[----:B------:R-:W-:Y:S01]  /*1650*/  MOV R162, UR6 ;  /* 0x0000000600a27c02 */ /* 0x000fe20008000f00 */
[----:B------:R-:W-:Y:S01]  /*1660*/  IMAD.U32 R161, RZ, RZ, UR5 ;  /* 0x00000005ffa17e24 */ /* 0x000fe2000f8e00ff */
[----:B------:R1:W-:Y:S01]  /*1670*/  STS.64 [R245+0x3a18], R190 ;  /* 0x003a18bef5007388 */ /* 0x0003e20000000a00 */
[----:B------:R-:W-:Y:S01]  /*1680*/  IMAD.U32 R163, RZ, RZ, UR7 ;  /* 0x00000007ffa37e24 */ /* 0x000fe2000f8e00ff */
[----:B------:R-:W0:Y:S02]  /*1690*/  LDCU.128 UR4, c[0x3][0x60] ;  /* 0x00c00c00ff0477ac */ /* 0x000e240008000c00 */
        /* <DEDUP_REMOVED lines=12> */
[----:B0-----:R-:W-:Y:S08]  /*1760*/  @P2 BRA `(.L_x_209) ;  /* 0x0000000800142947 */ /* 0x001ff00003800000 */
[----:B------:R-:W-:-:S07]  /*1770*/  IMAD.MOV.U32 R0, RZ, RZ, R205 ;  /* 0x000000ffff007224 */ /* 0x000fce00078e00cd */
.L_x_210:
        /* <DEDUP_REMOVED lines=50> */
[----:B------:R-:W-:Y:S02]  /*1aa0*/  DFMA R202, R220, R34, R206 ;  /* 0x00000022dcca722b */ /* 0x000fe400000000ce */
[----:B--2---:R-:W-:Y:S02]  /*1ab0*/  DADD R200, R222, R186 ;  /* 0x00000000dec87229 */ /* 0x004fe400000000ba */
[C---:B------:R-:W-:Y:S02]  /*1ac0*/  DFMA R206, R220.reuse, R54, R208 ;  /* 0x00000036dcce722b */ /* 0x040fe400000000d0 */
[C---:B------:R-:W-:Y:S02]  /*1ad0*/  DFMA R208, R220.reuse, R38, R210 ;  /* 0x00000026dcd0722b */ /* 0x040fe400000000d2 */
[C---:B------:R-:W-:Y:S02]  /*1ae0*/  DFMA R210, R220.reuse, R56, R212 ;  /* 0x00000038dcd2722b */ /* 0x040fe400000000d4 */
[----:B------:R-:W-:-:S02]  /*1af0*/  DFMA R212, R220, R44, R214 ;  /* 0x0000002cdcd4722b */ /* 0x000fc400000000d6 */
[----:B------:R-:W-:Y:S02]  /*1b00*/  DFMA R214, R220, R58, R226 ;  /* 0x0000003adcd6722b */ /* 0x000fe400000000e2 */
[----:B------:R-:W-:Y:S02]  /*1b10*/  DADD R222, R222, -R186 ;  /* 0x00000000dede7229 */ /* 0x000fe400000008ba */
        /* <DEDUP_REMOVED lines=25> */
[C---:B------:R-:W-:Y:S02]  /*1cb0*/  DFMA R202, R216.reuse, R102, R202 ;  /* 0x00000066d8ca722b */ /* 0x040fe400000000ca */
[----:B------:R-:W-:Y:S02]  /*1cc0*/  DFMA R206, R216, R108, R206 ;  /* 0x0000006cd8ce722b */ /* 0x000fe400000000ce */
[----:B------:R-:W-:-:S02]  /*1cd0*/  DADD R2, R2, -R184 ;  /* 0x0000000002027229 */ /* 0x000fc400000008b8 */
        /* <DEDUP_REMOVED lines=18> */
[----:B------:R-:W-:Y:S02]  /*1e00*/  DFMA R214, R2, R140, R214 ;  /* 0x0000008c02d6722b */ /* 0x000fe400000000d6 */
[----:B------:R-:W-:Y:S02]  /*1e10*/  DADD R2, R196, -R202 ;  /* 0x00000000c4027229 */ /* 0x000fe400000008ca */
[----:B------:R-:W-:Y:S02]  /*1e20*/  DADD R184, R186, -R206 ;  /* 0x00000000bab87229 */ /* 0x000fe400000008ce */
[----:B------:R-:W-:Y:S02]  /*1e30*/  DADD R220, R198, R220 ;  /* 0x00000000c6dc7229 */ /* 0x000fe400000000dc */
[----:B------:R-:W-:Y:S01]  /*1e40*/  DADD R196, R196, R202 ;  /* 0x00000000c4c47229 */ /* 0x000fe200000000ca */
[----:B------:R0:W-:Y:S01]  /*1e50*/  STS.64 [R204+0x4e0], R2 ;  /* 0x0004e002cc007388 */ /* 0x0001e20000000a00 */
[----:B------:R-:W-:-:S02]  /*1e60*/  DADD R186, R186, R206 ;  /* 0x00000000baba7229 */ /* 0x000fc400000000ce */
[----:B------:R-:W-:Y:S01]  /*1e70*/  DADD R198, R188, -R208 ;  /* 0x00000000bcc67229 */ /* 0x000fe200000008d0 */
[----:B------:R0:W-:Y:S01]  /*1e80*/  STS.64 [R204+0x478], R184 ;  /* 0x000478b8cc007388 */ /* 0x0001e20000000a00 */
[----:B------:R-:W-:Y:S02]  /*1e90*/  DADD R200, R190, -R210 ;  /* 0x00000000bec87229 */ /* 0x000fe400000008d2 */
[----:B------:R-:W-:Y:S01]  /*1ea0*/  DADD R202, R192, -R212 ;  /* 0x00000000c0ca7229 */ /* 0x000fe200000008d4 */
[----:B------:R0:W-:Y:S01]  /*1eb0*/  STS.64 [R204], R196 ;  /* 0x000000c4cc007388 */ /* 0x0001e20000000a00 */
[----:B------:R-:W-:Y:S02]  /*1ec0*/  DADD R206, R194, -R214 ;  /* 0x00000000c2ce7229 */ /* 0x000fe400000008d6 */
        /* <DEDUP_REMOVED lines=15> */
.L_x_209:
[----:B------:R-:W-:Y:S05]  /*1fc0*/  BSYNC.RECONVERGENT B0 ;  /* 0x0000000000007941 */ /* 0x000fea0003800200 */
.L_x_208:
        /* <DEDUP_REMOVED lines=19> */
[----:B--2---:R-:W-:Y:S05]  /*2100*/  @P1 BRA `(.L_x_212) ;  /* 0x0000001c00c81947 */ /* 0x004fea0003800000 */
[----:B01----:R-:W-:-:S07]  /*2110*/  IMAD.MOV.U32 R2, RZ, RZ, R205 ;  /* 0x000000ffff027224 */ /* 0x003fce00078e00cd */
.L_x_213:
[----:B------:R-:W-:Y:S01]  /*2120*/  PRMT R0, R2, 0x9910, RZ ;  /* 0x0000991002007816 */ /* 0x000fe200000000ff */
[----:B------:R-:W0:Y:S01]  /*2130*/  @!P0 LDC.64 R4, c[0x0][0x388] ;  /* 0x0000e200ff048b82 */ /* 0x000e220000000a00 */
[----:B------:R-:W-:Y:S02]  /*2140*/  MOV.SPILL R34, UR75 ;  /* 0x0000004b00227c02 */ /* 0x000fe40009000f00 */
[----:B------:R-:W-:Y:S02]  /*2150*/  CS2R R230, SRZ ;  /* 0x0000000000e67805 */ /* 0x000fe4000001ff00 */
[----:B------:R-:W-:Y:S01]  /*2160*/  MOV.SPILL R35, UR74 ;  /* 0x0000004a00237c02 */ /* 0x000fe20009000f00 */
[----:B------:R-:W-:Y:S01]  /*2170*/  IMAD R0, R0, 0x4f, RZ ;  /* 0x0000004f00007824 */ /* 0x000fe200078e02ff */
[----:B------:R-:W1:Y:S01]  /*2180*/  LDCU.64 UR74, c[0x3][0x7c8] ;  /* 0x00c0f900ff4a77ac */ /* 0x000e620008000a00 */
[----:B------:R-:W-:Y:S02]  /*2190*/  MOV.SPILL R37, UR22 ;  /* 0x0000001600257c02 */ /* 0x000fe40009000f00 */
[----:B------:R-:W-:-:S02]  /*21a0*/  CS2R R228, SRZ ;  /* 0x0000000000e47805 */ /* 0x000fc4000001ff00 */
[----:B------:R-:W-:Y:S01]  /*21b0*/  MOV.SPILL R36, UR23 ;  /* 0x0000001700247c02 */ /* 0x000fe20009000f00 */
[----:B------:R-:W-:Y:S01]  /*21c0*/  UMOV UR22, 0xa90d ;  /* 0x0000a90d00167882 */ /* 0x000fe20000000000 */
[----:B------:R-:W-:Y:S02]  /*21d0*/  LOP3.LUT R0, R0, 0xffff, RZ, 0xc0, !PT ;  /* 0x0000ffff00007812 */ /* 0x000fe400078ec0ff */
[----:B------:R-:W-:Y:S02]  /*21e0*/  MOV.SPILL R121, UR55 ;  /* 0x0000003700797c02 */ /* 0x000fe40009000f00 */
[----:B------:R-:W-:Y:S02]  /*21f0*/  SHF.R.U32.HI R0, RZ, 0xa, R0 ;  /* 0x0000000aff007819 */ /* 0x000fe40000011600 */
[----:B------:R-:W-:Y:S02]  /*2200*/  MOV.SPILL R120, UR54 ;  /* 0x0000003600787c02 */ /* 0x000fe40009000f00 */
[----:B------:R-:W-:-:S02]  /*2210*/  PRMT R3, R0, 0x9910, RZ ;  /* 0x0000991000037816 */ /* 0x000fc400000000ff */
[----:B------:R-:W-:Y:S02]  /*2220*/  MOV.SPILL R134, UR27 ;  /* 0x0000001b00867c02 */ /* 0x000fe40009000f00 */
[----:B------:R-:W-:Y:S01]  /*2230*/  MOV.SPILL R135, UR26 ;  /* 0x0000001a00877c02 */ /* 0x000fe20009000f00 */
[----:B------:R-:W-:Y:S01]  /*2240*/  IMAD R3, R3, 0xd, RZ ;  /* 0x0000000d03037824 */ /* 0x000fe200078e02ff */
[----:B-1----:R-:W-:Y:S01]  /*2250*/  MOV R49, UR75 ;  /* 0x0000004b00317c02 */ /* 0x002fe20008000f00 */
[----:B------:R-:W1:Y:S01]  /*2260*/  LDCU UR75, c[0x0][0x380] ;  /* 0x00007000ff4b77ac */ /* 0x000e620008000800 */
[----:B------:R-:W-:Y:S01]  /*2270*/  CS2R R226, SRZ ;  /* 0x0000000000e27805 */ /* 0x000fe2000001ff00 */
[----:B------:R-:W-:Y:S01]  /*2280*/  IMAD.MOV R3, RZ, RZ, -R3 ;  /* 0x000000ffff037224 */ /* 0x000fe200078e0a03 */
[----:B------:R-:W-:Y:S02]  /*2290*/  CS2R R236, SRZ ;  /* 0x0000000000ec7805 */ /* 0x000fe4000001ff00 */
[----:B------:R-:W-:-:S02]  /*22a0*/  CS2R R192, SRZ ;  /* 0x0000000000c07805 */ /* 0x000fc4000001ff00 */
[----:B------:R-:W-:Y:S02]  /*22b0*/  CS2R R220, SRZ ;  /* 0x0000000000dc7805 */ /* 0x000fe4000001ff00 */
[----:B------:R-:W-:Y:S02]  /*22c0*/  CS2R R184, SRZ ;  /* 0x0000000000b87805 */ /* 0x000fe4000001ff00 */
[----:B------:R-:W-:Y:S02]  /*22d0*/  PRMT R3, R3, 0x7710, RZ ;  /* 0x0000771003037816 */ /* 0x000fe400000000ff */
[----:B------:R-:W-:Y:S02]  /*22e0*/  CS2R R216, SRZ ;  /* 0x0000000000d87805 */ /* 0x000fe4000001ff00 */
[----:B------:R-:W-:Y:S02]  /*22f0*/  CS2R R194, SRZ ;  /* 0x0000000000c27805 */ /* 0x000fe4000001ff00 */
[----:B------:R-:W-:-:S02]  /*2300*/  CS2R R210, SRZ ;  /* 0x0000000000d27805 */ /* 0x000fc4000001ff00 */
[----:B------:R-:W-:Y:S01]  /*2310*/  CS2R R186, SRZ ;  /* 0x0000000000ba7805 */ /* 0x000fe2000001ff00 */
[----:B------:R-:W-:Y:S01]  /*2320*/  IMAD.IADD R3, R3, 0x1, R2 ;  /* 0x0000000103037824 */ /* 0x000fe200078e0202 */
[----:B------:R-:W-:Y:S02]  /*2330*/  CS2R R204, SRZ ;  /* 0x0000000000cc7805 */ /* 0x000fe4000001ff00 */
[----:B------:R-:W-:Y:S02]  /*2340*/  CS2R R200, SRZ ;  /* 0x0000000000c87805 */ /* 0x000fe4000001ff00 */
[----:B------:R-:W-:Y:S01]  /*2350*/  MOV.SPILL R214, UR76 ;  /* 0x0000004c00d67c02 */ /* 0x000fe20009000f00 */
[----:B------:R-:W-:Y:S01]  /*2360*/  IMAD.U32 R48, RZ, RZ, UR74 ;  /* 0x0000004aff307e24 */ /* 0x000fe2000f8e00ff */
[----:B------:R-:W-:Y:S02]  /*2370*/  LOP3.LUT R17, R3, 0xff, RZ, 0xc0, !PT ;  /* 0x000000ff03117812 */ /* 0x000fe400078ec0ff */
[----:B------:R-:W-:-:S02]  /*2380*/  MOV.SPILL R137, UR59 ;  /* 0x0000003b00897c02 */ /* 0x000fc40009000f00 */
[----:B------:R-:W-:Y:S02]  /*2390*/  PRMT R3, R17, 0x5410, R0 ;  /* 0x0000541011037816 */ /* 0x000fe40000000000 */
[----:B------:R-:W-:-:S03]  /*23a0*/  MOV.SPILL R136, UR58 ;  /* 0x0000003a00887c02 */ /* 0x000fc60009000f00 */
[----:B------:R-:W-:Y:S01]  /*23b0*/  IDP.2A.LO.U16.U8 R15, R3, UR22, RZ ;  /* 0x00000016030f7c26 */ /* 0x000fe200080010ff */
[----:B------:R-:W2:Y:S03]  /*23c0*/  LDCU.64 UR22, c[0x3][0x28] ;  /* 0x00c00500ff1677ac */ /* 0x000ea60008000a00 */
[----:B------:R-:W-:-:S04]  /*23d0*/  @!P0 IMAD R3, R246, 0x895, R15 ;  /* 0x00000895f6038824 */ /* 0x000fc800078e020f */
[----:B0-----:R-:W-:-:S05]  /*23e0*/  @!P0 IMAD.WIDE R4, R3, 0x8, R4 ;  /* 0x0000000803048825 */ /* 0x001fca00078e0204 */
[----:B------:R-:W5:Y:S04]  /*23f0*/  @!P0 LDG.E.64.CONSTANT R230, desc[UR76][R4.64] ;  /* 0x0000004c04e68981 */ /* 0x000f68000c1e9b00 */
[----:B------:R0:W5:Y:S01]  /*2400*/  @!P0 LDG.E.64.CONSTANT R228, desc[UR76][R4.64+0x60] ;  /* 0x0000604c04e48981 */ /* 0x000162000c1e9b00 */
[----:B-1----:R-:W-:Y:S02]  /*2410*/  ISETP.GE.AND P0, PT, R246, UR75, PT ;  /* 0x0000004bf6007c0c */ /* 0x002fe4000bf06270 */
[----:B------:R-:W-:Y:S02]  /*2420*/  R2UR UR54, R148 ;  /* 0x00000000943672ca */ /* 0x000fe400000e0000 */
[----:B------:R-:W-:Y:S02]  /*2430*/  R2UR UR55, R149 ;  /* 0x00000000953772ca */ /* 0x000fe400000e0000 */
[----:B------:R-:W-:-:S02]  /*2440*/  R2UR UR26, R150 ;  /* 0x00000000961a72ca */ /* 0x000fc400000e0000 */
[----:B------:R-:W-:Y:S02]  /*2450*/  R2UR UR27, R151 ;  /* 0x00000000971b72ca */ /* 0x000fe400000e0000 */
[----:B------:R-:W-:Y:S02]  /*2460*/  R2UR UR74, R144 ;  /* 0x00000000904a72ca */ /* 0x000fe400000e0000 */
[----:B------:R-:W-:Y:S01]  /*2470*/  R2UR UR75, R145 ;  /* 0x00000000914b72ca */ /* 0x000fe200000e0000 */
[----:B------:R-:W1:Y:S01]  /*2480*/  @!P0 LDC.64 R6, c[0x0][0x388] ;  /* 0x0000e200ff068b82 */ /* 0x000e620000000a00 */
[----:B------:R-:W-:Y:S01]  /*2490*/  @!P0 IMAD R3, R246, 0x895, R15 ;  /* 0x00000895f6038824 */ /* 0x000fe200078e020f */
[----:B------:R-:W-:Y:S02]  /*24a0*/  R2UR UR58, R146 ;  /* 0x00000000923a72ca */ /* 0x000fe400000e0000 */
[----:B------:R-:W-:-:S04]  /*24b0*/  R2UR UR59, R147 ;  /* 0x00000000933b72ca */ /* 0x000fc800000e0000 */
[----:B------:R-:W3:Y:S08]  /*24c0*/  @!P0 LDC.64 R8, c[0x0][0x388] ;  /* 0x0000e200ff088b82 */ /* 0x000ef00000000a00 */
[----:B------:R-:W4:Y:S01]  /*24d0*/  @!P0 LDC.64 R10, c[0x0][0x388] ;  /* 0x0000e200ff0a8b82 */ /* 0x000f220000000a00 */
[----:B-1----:R-:W-:-:S07]  /*24e0*/  @!P0 IMAD.WIDE R6, R3, 0x8, R6 ;  /* 0x0000000803068825 */ /* 0x002fce00078e0206 */
[----:B0-----:R-:W0:Y:S01]  /*24f0*/  @!P0 LDC.64 R4, c[0x0][0x388] ;  /* 0x0000e200ff048b82 */ /* 0x001e220000000a00 */
[----:B------:R-:W5:Y:S01]  /*2500*/  @!P0 LDG.E.64.CONSTANT R226, desc[UR76][R6.64+0x58] ;  /* 0x0000584c06e28981 */ /* 0x000f62000c1e9b00 */
[----:B---3--:R-:W-:-:S03]  /*2510*/  @!P0 IMAD.WIDE R8, R3, 0x8, R8 ;  /* 0x0000000803088825 */ /* 0x008fc600078e0208 */
[----:B------:R1:W3:Y:S03]  /*2520*/  @!P0 LDG.E.64.CONSTANT R236, desc[UR76][R6.64+0x8] ;  /* 0x0000084c06ec8981 */ /* 0x0002e6000c1e9b00 */
[----:B------:R-:W2:Y:S01]  /*2530*/  @!P0 LDC.64 R12, c[0x0][0x388] ;  /* 0x0000e200ff0c8b82 */ /* 0x000ea20000000a00 */
[----:B------:R-:W3:Y:S01]  /*2540*/  @!P0 LDG.E.64.CONSTANT R192, desc[UR76][R8.64+0x50] ;  /* 0x0000504c08c08981 */ /* 0x000ee2000c1e9b00 */
[----:B----4-:R-:W-:-:S03]  /*2550*/  @!P0 IMAD.WIDE R10, R3, 0x8, R10 ;  /* 0x00000008030a8825 */ /* 0x010fc600078e020a */
[----:B------:R-:W4:Y:S03]  /*2560*/  @!P0 LDG.E.64.CONSTANT R220, desc[UR76][R8.64+0x10] ;  /* 0x0000104c08dc8981 */ /* 0x000f26000c1e9b00 */
[----:B-1----:R-:W1:Y:S01]  /*2570*/  @!P0 LDC.64 R6, c[0x0][0x388] ;  /* 0x0000e200ff068b82 */ /* 0x002e620000000a00 */
[----:B------:R-:W4:Y:S01]  /*2580*/  @!P0 LDG.E.64.CONSTANT R184, desc[UR76][R10.64+0x48] ;  /* 0x0000484c0ab88981 */ /* 0x000f22000c1e9b00 */
[----:B0-----:R-:W-:-:S03]  /*2590*/  @!P0 IMAD.WIDE R4, R3, 0x8, R4 ;  /* 0x0000000803048825 */ /* 0x001fc600078e0204 */
[----:B------:R-:W4:Y:S01]  /*25a0*/  @!P0 LDG.E.64.CONSTANT R216, desc[UR76][R10.64+0x18] ;  /* 0x0000184c0ad88981 */ /* 0x000f22000c1e9b00 */
[----:B------:R-:W-:-:S03]  /*25b0*/  @!P0 IMAD R15, R246, 0x895, R15 ;  /* 0x00000895f60f8824 */ /* 0x000fc600078e020f */
[----:B------:R-:W4:Y:S01]  /*25c0*/  @!P0 LDG.E.64.CONSTANT R194, desc[UR76][R4.64+0x40] ;  /* 0x0000404c04c28981 */ /* 0x000f22000c1e9b00 */
[----:B--2---:R-:W-:-:S03]  /*25d0*/  @!P0 IMAD.WIDE R12, R3, 0x8, R12 ;  /* 0x00000008030c8825 */ /* 0x004fc600078e020c */
[----:B------:R0:W2:Y:S04]  /*25e0*/  @!P0 LDG.E.64.CONSTANT R210, desc[UR76][R4.64+0x20] ;  /* 0x0000204c04d28981 */ /* 0x0000a8000c1e9b00 */
[----:B------:R-:W2:Y:S01]  /*25f0*/  @!P0 LDG.E.64.CONSTANT R186, desc[UR76][R12.64+0x38] ;  /* 0x0000384c0cba8981 */ /* 0x000ea2000c1e9b00 */
[----:B-1----:R-:W-:-:S03]  /*2600*/  @!P0 IMAD.WIDE R14, R15, 0x8, R6 ;  /* 0x000000080f0e8825 */ /* 0x002fc600078e0206 */
[----:B------:R1:W2:Y:S04]  /*2610*/  @!P0 LDG.E.64.CONSTANT R200, desc[UR76][R12.64+0x28] ;  /* 0x0000284c0cc88981 */ /* 0x0002a8000c1e9b00 */
[----:B------:R1:W2:Y:S01]  /*2620*/  @!P0 LDG.E.64.CONSTANT R204, desc[UR76][R14.64+0x30] ;  /* 0x0000304c0ecc8981 */ /* 0x0002a2000c1e9b00 */
[----:B------:R-:W-:-:S05]  /*2630*/  LOP3.LUT R7, R0, 0xffff, RZ, 0xc0, !PT ;  /* 0x0000ffff00077812 */ /* 0x000fca00078ec0ff */
[----:B------:R-:W-:-:S04]  /*2640*/  IMAD R0, R7, 0x548, R244 ;  /* 0x0000054807007824 */ /* 0x000fc800078e02f4 */
[----:B------:R-:W-:-:S05]  /*2650*/  IMAD R0, R17, 0x68, R0 ;  /* 0x0000006811007824 */ /* 0x000fca00078e0200 */
[----:B0-----:R-:W-:Y:S04]  /*2660*/  LDS.64 R4, [R0] ;  /* 0x0000000000047984 */ /* 0x001fe80000000a00 */
[----:B------:R-:W0:Y:S04]  /*2670*/  LDS.64 R6, [R0+0x48] ;  /* 0x0000480000067984 */ /* 0x000e280000000a00 */
[----:B------:R-:W-:Y:S04]  /*2680*/  LDS.64 R232, [R0+0x8] ;  /* 0x0000080000e87984 */ /* 0x000fe80000000a00 */
[----:B------:R-:W0:Y:S01]  /*2690*/  LDS.64 R8, [R0+0x40] ;  /* 0x0000400000087984 */ /* 0x000e220000000a00 */
[----:B-1----:R-:W-:-:S02]  /*26a0*/  IMAD.U32 R12, RZ, RZ, UR22 ;  /* 0x00000016ff0c7e24 */ /* 0x002fc4000f8e00ff */
[----:B------:R-:W-:Y:S01]  /*26b0*/  IMAD.U32 R13, RZ, RZ, UR23 ;  /* 0x00000017ff0d7e24 */ /* 0x000fe2000f8e00ff */
[----:B------:R-:W1:Y:S01]  /*26c0*/  LDCU.64 UR22, c[0x3][0x78] ;  /* 0x00c00f00ff1677ac */ /* 0x000e620008000a00 */
[----:B------:R-:W-:Y:S01]  /*26d0*/  MOV.SPILL R3, UR77 ;  /* 0x0000004d00037c02 */ /* 0x000fe20009000f00 */
[----:B------:R-:W-:Y:S01]  /*26e0*/  LDS.64 R90, [R0+0x10] ;  /* 0x00001000005a7984 */ /* 0x000fe20000000a00 */
[----:B------:R-:W-:Y:S02]  /*26f0*/  R2UR UR76, R152 ;  /* 0x00000000984c72ca */ /* 0x000fe400000e0000 */
[----:B------:R-:W-:Y:S01]  /*2700*/  R2UR UR77, R153 ;  /* 0x00000000994d72ca */ /* 0x000fe200000e0000 */
[----:B------:R-:W0:Y:S01]  /*2710*/  LDS.64 R60, [R0+0x38] ;  /* 0x00003800003c7984 */ /* 0x000e220000000a00 */
        /* <DEDUP_REMOVED lines=8> */
[----:B------:R-:W0:Y:S01]  /*27a0*/  LDCU.64 UR26, c[0x3][0x728] ;  /* 0x00c0e500ff1a77ac */ /* 0x000e220008000a00 */
[----:B------:R-:W-:Y:S01]  /*27b0*/  IMAD.U32 R25, RZ, RZ, UR59 ;  /* 0x0000003bff197e24 */ /* 0x000fe2000f8e00ff */
[----:B-1----:R-:W-:Y:S01]  /*27c0*/  MOV R18, UR22 ;  /* 0x0000001600127c02 */ /* 0x002fe20008000f00 */
[----:B------:R-:W-:Y:S01]  /*27d0*/  IMAD.U32 R19, RZ, RZ, UR23 ;  /* 0x00000017ff137e24 */ /* 0x000fe2000f8e00ff */
[----:B------:R-:W1:Y:S01]  /*27e0*/  LDCU.64 UR22, c[0x3][0xc8] ;  /* 0x00c01900ff1677ac */ /* 0x000e620008000a00 */
[----:B------:R-:W-:Y:S01]  /*27f0*/  IMAD.U32 R26, RZ, RZ, UR12 ;  /* 0x0000000cff1a7e24 */ /* 0x000fe2000f8e00ff */
[----:B------:R-:W-:Y:S01]  /*2800*/  MOV R28, UR44 ;  /* 0x0000002c001c7c02 */ /* 0x000fe20008000f00 */
[----:B------:R-:W-:Y:S01]  /*2810*/  IMAD.U32 R16, RZ, RZ, UR30 ;  /* 0x0000001eff107e24 */ /* 0x000fe2000f8e00ff */
[----:B------:R-:W-:Y:S01]  /*2820*/  MOV R31, UR63 ;  /* 0x0000003f001f7c02 */ /* 0x000fe20008000f00 */
[----:B------:R-:W-:Y:S01]  /*2830*/  IMAD.U32 R17, RZ, RZ, UR31 ;  /* 0x0000001fff117e24 */ /* 0x000fe2000f8e00ff */
[----:B------:R-:W-:Y:S01]  /*2840*/  LDS.64 R116, [R0+0x18] ;  /* 0x0000180000747984 */ /* 0x000fe20000000a00 */
[----:B0-----:R-:W-:-:S02]  /*2850*/  DADD R190, R4, R6 ;  /* 0x0000000004be7229 */ /* 0x001fc40000000006 */
[----:B------:R-:W-:Y:S01]  /*2860*/  DADD R62, R4, -R6 ;  /* 0x00000000043e7229 */ /* 0x000fe20000000806 */
[----:B------:R-:W-:Y:S01]  /*2870*/  IMAD.U32 R29, RZ, RZ, UR45 ;  /* 0x0000002dff1d7e24 */ /* 0x000fe2000f8e00ff */
[----:B------:R-:W-:Y:S01]  /*2880*/  MOV R4, UR76 ;  /* 0x0000004c00047c02 */ /* 0x000fe20008000f00 */
[----:B------:R-:W-:Y:S01]  /*2890*/  IMAD.U32 R5, RZ, RZ, UR77 ;  /* 0x0000004dff057e24 */ /* 0x000fe2000f8e00ff */
[----:B------:R-:W0:Y:S01]  /*28a0*/  LDS.64 R88, [R0+0x30] ;  /* 0x0000300000587984 */ /* 0x000e220000000a00 */
[C-C-:B------:R-:W-:Y:S02]  /*28b0*/  DADD R32, R232.reuse, R8.reuse ;  /* 0x00000000e8207229 */ /* 0x140fe40000000008 */
[----:B------:R-:W-:Y:S01]  /*28c0*/  DADD R232, R232, -R8 ;  /* 0x00000000e8e87229 */ /* 0x000fe20000000808 */
[----:B-1----:R-:W-:Y:S01]  /*28d0*/  MOV R20, UR22 ;  /* 0x0000001600147c02 */ /* 0x002fe20008000f00 */
        /* <DEDUP_REMOVED lines=21> */
[----:B------:R-:W-:Y:S01]  /*2a30*/  IMAD.U32 R50, RZ, RZ, UR64 ;  /* 0x00000040ff327e24 */ /* 0x000fe2000f8e00ff */
[C---:B------:R-:W-:Y:S01]  /*2a40*/  DFMA R188, R32.reuse, R6, R188 ;  /* 0x0000000620bc722b */ /* 0x040fe200000000bc */
[----:B------:R-:W-:Y:S01]  /*2a50*/  IMAD.U32 R51, RZ, RZ, UR65 ;  /* 0x00000041ff337e24 */ /* 0x000fe2000f8e00ff */
[C---:B------:R-:W-:Y:S01]  /*2a60*/  DFMA R198, R32.reuse, R24, R198 ;  /* 0x0000001820c6722b */ /* 0x040fe200000000c6 */
[----:B------:R-:W-:Y:S01]  /*2a70*/  IMAD.U32 R56, RZ, RZ, UR16 ;  /* 0x00000010ff387e24 */ /* 0x000fe2000f8e00ff */
[C---:B------:R-:W-:Y:S01]  /*2a80*/  DFMA R222, R32.reuse, R10, R222 ;  /* 0x0000000a20de722b */ /* 0x040fe200000000de */
[----:B------:R-:W-:Y:S01]  /*2a90*/  MOV R57, UR17 ;  /* 0x0000001100397c02 */ /* 0x000fe20008000f00 */
        /* <DEDUP_REMOVED lines=20> */
[----:B------:R-:W1:Y:S01]  /*2be0*/  LDCU.64 UR26, c[0x3][0x778] ;  /* 0x00c0ef00ff1a77ac */ /* 0x000e620008000a00 */
[----:B------:R-:W-:Y:S01]  /*2bf0*/  MOV R36, UR58 ;  /* 0x0000003a00247c02 */ /* 0x000fe20008000f00 */
[----:B------:R-:W-:Y:S01]  /*2c00*/  IMAD.U32 R53, RZ, RZ, UR67 ;  /* 0x00000043ff357e24 */ /* 0x000fe2000f8e00ff */
[----:B------:R-:W-:Y:S01]  /*2c10*/  R2UR UR58, R166 ;  /* 0x00000000a63a72ca */ /* 0x000fe200000e0000 */
[----:B------:R-:W-:Y:S01]  /*2c20*/  LDS.64 R118, [R0+0x20] ;  /* 0x0000200000767984 */ /* 0x000fe20000000a00 */
[----:B------:R-:W-:-:S02]  /*2c30*/  R2UR UR59, R167 ;  /* 0x00000000a73b72ca */ /* 0x000fc400000e0000 */
[----:B------:R-:W-:Y:S01]  /*2c40*/  R2UR UR76, R158 ;  /* 0x000000009e4c72ca */ /* 0x000fe200000e0000 */
[----:B------:R-:W0:Y:S01]  /*2c50*/  LDS.64 R240, [R0+0x28] ;  /* 0x0000280000f07984 */ /* 0x000e220000000a00 */
[----:B------:R-:W-:Y:S01]  /*2c60*/  R2UR UR77, R159 ;  /* 0x000000009f4d72ca */ /* 0x000fe200000e0000 */
[C-C-:B------:R-:W-:Y:S01]  /*2c70*/  DADD R74, R90.reuse, R60.reuse ;  /* 0x000000005a4a7229 */ /* 0x140fe2000000003c */
[----:B------:R-:W-:Y:S01]  /*2c80*/  R2UR UR54, R162 ;  /* 0x00000000a23672ca */ /* 0x000fe200000e0000 */
[----:B------:R-:W-:Y:S01]  /*2c90*/  DADD R90, R90, -R60 ;  /* 0x000000005a5a7229 */ /* 0x000fe2000000083c */
[----:B------:R-:W-:-:S03]  /*2ca0*/  R2UR UR55, R163 ;  /* 0x00000000a33772ca */ /* 0x000fc600000e0000 */
[----:B------:R-:W-:Y:S02]  /*2cb0*/  MOV R60, UR58 ;  /* 0x0000003a003c7c02 */ /* 0x000fe40008000f00 */
[----:B------:R-:W-:Y:S01]  /*2cc0*/  IMAD.U32 R61, RZ, RZ, UR59 ;  /* 0x0000003bff3d7e24 */ /* 0x000fe2000f8e00ff */
[----:B------:R-:W-:Y:S02]  /*2cd0*/  R2UR UR58, R174 ;  /* 0x00000000ae3a72ca */ /* 0x000fe400000e0000 */
[----:B------:R-:W-:Y:S01]  /*2ce0*/  R2UR UR59, R175 ;  /* 0x00000000af3b72ca */ /* 0x000fe200000e0000 */
[----:B-1----:R-:W-:Y:S02]  /*2cf0*/  IMAD.U32 R46, RZ, RZ, UR26 ;  /* 0x0000001aff2e7e24 */ /* 0x002fe4000f8e00ff */
[----:B------:R-:W-:Y:S02]  /*2d00*/  IMAD.U32 R47, RZ, RZ, UR27 ;  /* 0x0000001bff2f7e24 */ /* 0x000fe4000f8e00ff */
[----:B------:R-:W-:Y:S01]  /*2d10*/  IMAD.U32 R54, RZ, RZ, UR76 ;  /* 0x0000004cff367e24 */ /* 0x000fe2000f8e00ff */
[----:B------:R-:W-:Y:S01]  /*2d20*/  R2UR UR76, R164 ;  /* 0x00000000a44c72ca */ /* 0x000fe200000e0000 */
[----:B------:R-:W-:Y:S01]  /*2d30*/  IMAD.U32 R55, RZ, RZ, UR77 ;  /* 0x0000004dff377e24 */ /* 0x000fe2000f8e00ff */
[----:B------:R-:W-:Y:S01]  /*2d40*/  R2UR UR77, R165 ;  /* 0x00000000a54d72ca */ /* 0x000fe200000e0000 */
[----:B------:R-:W-:-:S02]  /*2d50*/  DFMA R224, R62, R32, RZ ;  /* 0x000000203ee0722b */ /* 0x000fc400000000ff */
[C---:B------:R-:W-:Y:S02]  /*2d60*/  DFMA R196, R62.reuse, R40, RZ ;  /* 0x000000283ec4722b */ /* 0x040fe400000000ff */
[C---:B------:R-:W-:Y:S02]  /*2d70*/  DFMA R238, R62.reuse, R36, RZ ;  /* 0x000000243eee722b */ /* 0x040fe400000000ff */
[C---:B------:R-:W-:Y:S02]  /*2d80*/  DFMA R208, R62.reuse, R46, RZ ;  /* 0x0000002e3ed0722b */ /* 0x040fe400000000ff */
[C---:B------:R-:W-:Y:S02]  /*2d90*/  DFMA R234, R62.reuse, R42, RZ ;  /* 0x0000002a3eea722b */ /* 0x040fe400000000ff */
[C---:B------:R-:W-:Y:S01]  /*2da0*/  DFMA R202, R62.reuse, R48, RZ ;  /* 0x000000303eca722b */ /* 0x040fe200000000ff */
[----:B------:R-:W-:Y:S01]  /*2db0*/  IMAD.U32 R38, RZ, RZ, UR54 ;  /* 0x00000036ff267e24 */ /* 0x000fe2000f8e00ff */
[----:B------:R-:W-:Y:S01]  /*2dc0*/  DFMA R62, R62, R50, RZ ;  /* 0x000000323e3e722b */ /* 0x000fe200000000ff */
[----:B------:R-:W-:Y:S01]  /*2dd0*/  MOV R39, UR55 ;  /* 0x0000003700277c02 */ /* 0x000fe20008000f00 */
[----:B------:R-:W-:Y:S01]  /*2de0*/  IMAD.U32 R93, RZ, RZ, UR59 ;  /* 0x0000003bff5d7e24 */ /* 0x000fe2000f8e00ff */
[----:B------:R-:W-:Y:S01]  /*2df0*/  MOV R92, UR58 ;  /* 0x0000003a005c7c02 */ /* 0x000fe20008000f00 */
[----:B------:R-:W1:Y:S01]  /*2e00*/  LDCU.64 UR58, c[0x3][0xc0] ;  /* 0x00c01800ff3a77ac */ /* 0x000e620008000a00 */
[----:B------:R-:W-:-:S02]  /*2e10*/  R2UR UR54, R168 ;  /* 0x00000000a83672ca */ /* 0x000fc400000e0000 */
[----:B------:R-:W-:Y:S02]  /*2e20*/  R2UR UR55, R169 ;  /* 0x00000000a93772ca */ /* 0x000fe400000e0000 */
[----:B------:R-:W-:Y:S02]  /*2e30*/  R2UR UR26, R170 ;  /* 0x00000000aa1a72ca */ /* 0x000fe400000e0000 */
[----:B------:R-:W-:Y:S01]  /*2e40*/  R2UR UR27, R171 ;  /* 0x00000000ab1b72ca */ /* 0x000fe200000e0000 */
[C---:B------:R-:W-:Y:S02]  /*2e50*/  DFMA R224, R232.reuse, R34, R224 ;  /* 0x00000022e8e0722b */ /* 0x040fe400000000e0 */
[C---:B------:R-:W-:Y:S02]  /*2e60*/  DFMA R196, R232.reuse, R54, R196 ;  /* 0x00000036e8c4722b */ /* 0x040fe400000000c4 */
[C---:B------:R-:W-:Y:S02]  /*2e70*/  DFMA R238, R232.reuse, R38, R238 ;  /* 0x00000026e8ee722b */ /* 0x040fe400000000ee */
[----:B------:R-:W-:-:S02]  /*2e80*/  DFMA R208, R232, R56, R208 ;  /* 0x00000038e8d0722b */ /* 0x000fc400000000d0 */
[C---:B------:R-:W-:Y:S02]  /*2e90*/  DFMA R234, R232.reuse, R44, R234 ;  /* 0x0000002ce8ea722b */ /* 0x040fe400000000ea */
        /* <DEDUP_REMOVED lines=39> */
[----:B0-----:R-:W-:Y:S01]  /*3110*/  DADD R102, R116, R88 ;  /* 0x0000000074667229 */ /* 0x001fe20000000058 */
[----:B-1----:R-:W-:Y:S01]  /*3120*/  MOV R124, UR58 ;  /* 0x0000003a007c7c02 */ /* 0x002fe20008000f00 */
[----:B------:R-:W-:Y:S01]  /*3130*/  IMAD.U32 R125, RZ, RZ, UR59 ;  /* 0x0000003bff7d7e24 */ /* 0x000fe2000f8e00ff */
[C---:B------:R-:W-:Y:S01]  /*3140*/  DFMA R224, R90.reuse, R76, R224 ;  /* 0x0000004c5ae0722b */ /* 0x040fe200000000e0 */
[----:B------:R-:W0:Y:S01]  /*3150*/  LDCU.64 UR58, c[0x3][0x110] ;  /* 0x00c02200ff3a77ac */ /* 0x000e220008000a00 */
        /* <DEDUP_REMOVED lines=19> */
[----:B------:R-:W1:Y:S01]  /*3290*/  LDCU.64 UR76, c[0x3][0x70] ;  /* 0x00c00e00ff4c77ac */ /* 0x000e620008000a00 */
[C---:B------:R-:W-:Y:S01]  /*32a0*/  DFMA R198, R102.reuse, R92, R198 ;  /* 0x0000005c66c6722b */ /* 0x040fe200000000c6 */
[----:B------:R-:W-:Y:S01]  /*32b0*/  R2UR UR26, R178 ;  /* 0x00000000b21a72ca */ /* 0x000fe200000e0000 */
[C---:B------:R-:W-:Y:S01]  /*32c0*/  DFMA R188, R102.reuse, R88, R188 ;  /* 0x0000005866bc722b */ /* 0x040fe200000000bc */
[----:B------:R-:W-:Y:S01]  /*32d0*/  R2UR UR27, R179 ;  /* 0x00000000b31b72ca */ /* 0x000fe200000e0000 */
        /* <DEDUP_REMOVED lines=9> */
[----:B0-----:R-:W-:Y:S01]  /*3370*/  IMAD.U32 R129, RZ, RZ, UR59 ;  /* 0x0000003bff817e24 */ /* 0x001fe2000f8e00ff */
[----:B------:R-:W-:Y:S01]  /*3380*/  MOV R128, UR58 ;  /* 0x0000003a00807c02 */ /* 0x000fe20008000f00 */
[----:B------:R-:W0:Y:S01]  /*3390*/  LDCU.64 UR58, c[0x3][0x720] ;  /* 0x00c0e400ff3a77ac */ /* 0x000e220008000a00 */
[C-C-:B------:R-:W-:Y:S01]  /*33a0*/  DADD R132, R118.reuse, R240.reuse ;  /* 0x0000000076847229 */ /* 0x140fe200000000f0 */
[----:B------:R-:W-:Y:S01]  /*33b0*/  MOV R108, UR26 ;  /* 0x0000001a006c7c02 */ /* 0x000fe20008000f00 */
[----:B------:R-:W-:Y:S01]  /*33c0*/  IMAD.U32 R109, RZ, RZ, UR27 ;  /* 0x0000001bff6d7e24 */ /* 0x000fe2000f8e00ff */
[----:B------:R-:W-:Y:S01]  /*33d0*/  DADD R240, R118, -R240 ;  /* 0x0000000076f07229 */ /* 0x000fe200000008f0 */
[----:B------:R-:W5:Y:S03]  /*33e0*/  LDCU.64 UR26, c[0x3][0x20] ;  /* 0x00c00400ff1a77ac */ /* 0x000f660008000a00 */
[----:B------:R-:W-:-:S02]  /*33f0*/  MOV R118, UR54 ;  /* 0x0000003600767c02 */ /* 0x000fc40008000f00 */
[----:B------:R-:W-:Y:S01]  /*3400*/  IMAD.U32 R119, RZ, RZ, UR55 ;  /* 0x00000037ff777e24 */ /* 0x000fe2000f8e00ff */
[----:B------:R-:W-:Y:S01]  /*3410*/  R2UR.FILL UR55, R121 ;  /* 0x00000000793772ca */ /* 0x000fe200004e0000 */
[----:B-1----:R-:W-:Y:S01]  /*3420*/  IMAD.U32 R121, RZ, RZ, UR77 ;  /* 0x0000004dff797e24 */ /* 0x002fe2000f8e00ff */
[----:B------:R-:W-:Y:S02]  /*3430*/  R2UR.FILL UR54, R120 ;  /* 0x00000000783672ca */ /* 0x000fe400004e0000 */
        /* <DEDUP_REMOVED lines=14> */
[----:B------:R-:W0:Y:S01]  /*3520*/  LDCU.64 UR58, c[0x3][0x770] ;  /* 0x00c0ee00ff3a77ac */ /* 0x000e220008000a00 */
[----:B------:R-:W-:-:S02]  /*3530*/  DFMA R224, R116, R102, R224 ;  /* 0x0000006674e0722b */ /* 0x000fc400000000e0 */
[C---:B------:R-:W-:Y:S02]  /*3540*/  DFMA R196, R116.reuse, R108, R196 ;  /* 0x0000006c74c4722b */ /* 0x040fe400000000c4 */
[C---:B------:R-:W-:Y:S02]  /*3550*/  DFMA R238, R116.reuse, R104, R238 ;  /* 0x0000006874ee722b */ /* 0x040fe400000000ee */
[C---:B------:R-:W-:Y:S02]  /*3560*/  DFMA R208, R116.reuse, R112, R208 ;  /* 0x0000007074d0722b */ /* 0x040fe400000000d0 */
[C---:B------:R-:W-:Y:S02]  /*3570*/  DFMA R234, R116.reuse, R106, R234 ;  /* 0x0000006a74ea722b */ /* 0x040fe400000000ea */
[C---:B------:R-:W-:Y:S02]  /*3580*/  DFMA R202, R116.reuse, R114, R202 ;  /* 0x0000007274ca722b */ /* 0x040fe400000000ca */
[----:B------:R-:W-:Y:S01]  /*3590*/  DFMA R232, R116, R110, R232 ;  /* 0x0000006e74e8722b */ /* 0x000fe200000000e8 */
[----:B-----5:R-:W-:Y:S01]  /*35a0*/  MOV R116, UR26 ;  /* 0x0000001a00747c02 */ /* 0x020fe20008000f00 */
[----:B------:R-:W-:Y:S01]  /*35b0*/  IMAD.U32 R117, RZ, RZ, UR27 ;  /* 0x0000001bff757e24 */ /* 0x000fe2000f8e00ff */
[----:B------:R-:W-:-:S02]  /*35c0*/  R2UR UR26, R182 ;  /* 0x00000000b61a72ca */ /* 0x000fc400000e0000 */
[----:B------:R-:W-:Y:S01]  /*35d0*/  R2UR UR27, R183 ;  /* 0x00000000b71b72ca */ /* 0x000fe200000e0000 */
[----:B-1----:R-:W-:Y:S01]  /*35e0*/  IMAD.U32 R139, RZ, RZ, UR77 ;  /* 0x0000004dff8b7e24 */ /* 0x002fe2000f8e00ff */
[----:B------:R-:W-:Y:S01]  /*35f0*/  MOV R138, UR76 ;  /* 0x0000004c008a7c02 */ /* 0x000fe20008000f00 */
[----:B------:R-:W1:Y:S01]  /*3600*/  LDCU.64 UR76, c[0x3][0x810] ;  /* 0x00c10200ff4c77ac */ /* 0x000e620008000a00 */
[----:B------:R-:W-:Y:S01]  /*3610*/  MOV R122, UR22 ;  /* 0x00000016007a7c02 */ /* 0x000fe20008000f00 */
[----:B------:R-:W-:Y:S01]  /*3620*/  IMAD.U32 R123, RZ, RZ, UR23 ;  /* 0x00000017ff7b7e24 */ /* 0x000fe2000f8e00ff */
[----:B------:R-:W-:Y:S01]  /*3630*/  MOV R126, UR54 ;  /* 0x00000036007e7c02 */ /* 0x000fe20008000f00 */
[----:B------:R-:W-:Y:S01]  /*3640*/  IMAD.U32 R127, RZ, RZ, UR55 ;  /* 0x00000037ff7f7e24 */ /* 0x000fe2000f8e00ff */
        /* <DEDUP_REMOVED lines=9> */
[----:B------:R-:W-:Y:S01]  /*36e0*/  R2UR.FILL UR27, R134 ;  /* 0x00000000861b72ca */ /* 0x000fe200004e0000 */
[----:B------:R-:W-:Y:S01]  /*36f0*/  DFMA R224, R240, R130, R224 ;  /* 0x00000082f0e0722b */ /* 0x000fe200000000e0 */
[----:B------:R-:W-:Y:S01]  /*3700*/  R2UR.FILL UR26, R135 ;  /* 0x00000000871a72ca */ /* 0x000fe200004e0000 */
[----:B0-----:R-:W-:Y:S01]  /*3710*/  IMAD.U32 R135, RZ, RZ, UR59 ;  /* 0x0000003bff877e24 */ /* 0x001fe2000f8e00ff */
[----:B------:R-:W-:-:S02]  /*3720*/  MOV R134, UR58 ;  /* 0x0000003a00867c02 */ /* 0x000fc40008000f00 */
[----:B------:R-:W-:Y:S02]  /*3730*/  R2UR.FILL UR59, R137 ;  /* 0x00000000893b72ca */ /* 0x000fe400004e0000 */
[----:B------:R-:W-:Y:S01]  /*3740*/  R2UR.FILL UR58, R136 ;  /* 0x00000000883a72ca */ /* 0x000fe200004e0000 */
[----:B------:R-:W-:Y:S01]  /*3750*/  DFMA R196, R240, R132, R196 ;  /* 0x00000084f0c4722b */ /* 0x000fe200000000c4 */
[----:B-1----:R-:W-:Y:S02]  /*3760*/  MOV R142, UR76 ;  /* 0x0000004c008e7c02 */ /* 0x002fe40008000f00 */
[----:B------:R-:W-:Y:S01]  /*3770*/  R2UR.FILL UR76, R214 ;  /* 0x00000000d64c72ca */ /* 0x000fe200004e0000 */
[----:B------:R-:W-:Y:S01]  /*3780*/  DADD R214, R188, -R224 ;  /* 0x00000000bcd67229 */ /* 0x000fe200000008e0 */
[----:B------:R-:W-:Y:S01]  /*3790*/  IMAD.U32 R137, RZ, RZ, UR27 ;  /* 0x0000001bff897e24 */ /* 0x000fe2000f8e00ff */
[----:B------:R-:W-:Y:S01]  /*37a0*/  MOV R136, UR26 ;  /* 0x0000001a00887c02 */ /* 0x000fe20008000f00 */
[----:B------:R-:W-:-:S02]  /*37b0*/  DFMA R238, R240, R134, R238 ;  /* 0x00000086f0ee722b */ /* 0x000fc400000000ee */
[----:B------:R-:W-:Y:S01]  /*37c0*/  DADD R188, R188, R224 ;  /* 0x00000000bcbc7229 */ /* 0x000fe200000000e0 */
[----:B------:R-:W-:Y:S01]  /*37d0*/  IMAD.U32 R141, RZ, RZ, UR59 ;  /* 0x0000003bff8d7e24 */ /* 0x000fe2000f8e00ff */
[C-C-:B------:R-:W-:Y:S01]  /*37e0*/  DADD R224, R198.reuse, R196.reuse ;  /* 0x00000000c6e07229 */ /* 0x140fe200000000c4 */
[----:B------:R-:W-:Y:S01]  /*37f0*/  MOV R140, UR58 ;  /* 0x0000003a008c7c02 */ /* 0x000fe20008000f00 */
[----:B------:R-:W-:Y:S01]  /*3800*/  IMAD.U32 R143, RZ, RZ, UR77 ;  /* 0x0000004dff8f7e24 */ /* 0x000fe2000f8e00ff */
[----:B------:R-:W-:Y:S02]  /*3810*/  DADD R198, R198, -R196 ;  /* 0x00000000c6c67229 */ /* 0x000fe400000008c4 */
[----:B------:R-:W-:Y:S02]  /*3820*/  DMUL R228, R214, R228 ;  /* 0x000000e4d6e47228 */ /* 0x000fe40000000000 */
[C---:B------:R-:W-:Y:S02]  /*3830*/  DFMA R208, R240.reuse, R136, R208 ;  /* 0x00000088f0d0722b */ /* 0x040fe400000000d0 */
[----:B------:R-:W-:-:S02]  /*3840*/  DFMA R202, R240, R140, R202 ;  /* 0x0000008cf0ca722b */ /* 0x000fc400000000ca */
[C---:B------:R-:W-:Y:S02]  /*3850*/  DFMA R234, R240.reuse, R138, R234 ;  /* 0x0000008af0ea722b */ /* 0x040fe400000000ea */
[----:B------:R-:W-:Y:S02]  /*3860*/  DFMA R232, R240, R142, R232 ;  /* 0x0000008ef0e8722b */ /* 0x000fe400000000e8 */
[C-C-:B------:R-:W-:Y:S02]  /*3870*/  DADD R196, R222.reuse, R238.reuse ;  /* 0x00000000dec47229 */ /* 0x140fe400000000ee */
[----:B------:R-:W-:Y:S02]  /*3880*/  DADD R222, R222, -R238 ;  /* 0x00000000dede7229 */ /* 0x000fe400000008ee */
[----:B------:R-:W-:Y:S02]  /*3890*/  DMUL R226, R198, R226 ;  /* 0x000000e2c6e27228 */ /* 0x000fe40000000000 */
[----:B------:R-:W-:-:S02]  /*38a0*/  DFMA R238, R188, R230, R228 ;  /* 0x000000e6bcee722b */ /* 0x000fc400000000e4 */
[----:B------:R-:W-:Y:S02]  /*38b0*/  DFMA R230, R188, R230, -R228 ;  /* 0x000000e6bce6722b */ /* 0x000fe400000008e4 */
[----:B------:R-:W-:Y:S02]  /*38c0*/  DADD R214, R212, R208 ;  /* 0x00000000d4d67229 */ /* 0x000fe400000000d0 */
[----:B------:R-:W-:Y:S02]  /*38d0*/  DADD R198, R206, R202 ;  /* 0x00000000cec67229 */ /* 0x000fe400000000ca */
[----:B------:R-:W-:Y:S02]  /*38e0*/  DADD R212, R212, -R208 ;  /* 0x00000000d4d47229 */ /* 0x000fe400000008d0 */
[----:B------:R-:W-:Y:S02]  /*38f0*/  DADD R206, R206, -R202 ;  /* 0x00000000cece7229 */ /* 0x000fe400000008ca */
[----:B------:R-:W-:-:S02]  /*3900*/  DADD R208, R218, R234 ;  /* 0x00000000dad07229 */ /* 0x000fc400000000ea */
[----:B------:R-:W-:Y:S02]  /*3910*/  DADD R202, R190, R232 ;  /* 0x00000000beca7229 */ /* 0x000fe400000000e8 */
[----:B------:R-:W-:Y:S02]  /*3920*/  DADD R218, R218, -R234 ;  /* 0x00000000dada7229 */ /* 0x000fe400000008ea */
[----:B------:R-:W-:Y:S02]  /*3930*/  DADD R190, R190, -R232 ;  /* 0x00000000bebe7229 */ /* 0x000fe400000008e8 */
[----:B---3--:R-:W-:Y:S02]  /*3940*/  DFMA R188, R224, R236, -R226 ;  /* 0x000000ece0bc722b */ /* 0x008fe400000008e2 */
[C---:B------:R-:W-:Y:S02]  /*3950*/  DFMA R232, R238.reuse, R4, RZ ;  /* 0x00000004eee8722b */ /* 0x040fe400000000ff */
[----:B------:R-:W-:-:S02]  /*3960*/  DFMA R234, R238, R6, RZ ;  /* 0x00000006eeea722b */ /* 0x000fc400000000ff */
[C---:B------:R-:W-:Y:S02]  /*3970*/  DFMA R242, R238.reuse, R62, RZ ;  /* 0x0000003eeef2722b */ /* 0x040fe400000000ff */
[----:B------:R-:W-:Y:S02]  /*3980*/  DFMA R240, R238, R88, RZ ;  /* 0x00000058eef0722b */ /* 0x000fe400000000ff */
[----:B------:R-:W-:Y:S02]  /*3990*/  DFMA R236, R224, R236, R226 ;  /* 0x000000ece0ec722b */ /* 0x000fe400000000e2 */
[----:B------:R-:W-:Y:S02]  /*39a0*/  DFMA R238, R238, R116, RZ ;  /* 0x00000074eeee722b */ /* 0x000fe400000000ff */
[----:B------:R-:W-:Y:S02]  /*39b0*/  DMUL R192, R222, R192 ;  /* 0x000000c0dec07228 */ /* 0x000fe40000000000 */
        /* <DEDUP_REMOVED lines=24> */
[----:B------:R-:W-:-:S02]  /*3b40*/  DMUL R194, R218, R194 ;  /* 0x000000c2dac27228 */ /* 0x000fc40000000000 */
        /* <DEDUP_REMOVED lines=11> */
[----:B--2---:R-:W-:-:S02]  /*3c00*/  DFMA R188, R208, R210, R194 ;  /* 0x000000d2d0bc722b */ /* 0x004fc400000000c2 */
[----:B------:R-:W-:Y:S02]  /*3c10*/  DMUL R186, R206, R186 ;  /* 0x000000baceba7228 */ /* 0x000fe40000000000 */
[C---:B------:R-:W-:Y:S02]  /*3c20*/  DFMA R222, R184.reuse, R46, R222 ;  /* 0x0000002eb8de722b */ /* 0x040fe400000000de */
[C---:B------:R-:W-:Y:S02]  /*3c30*/  DFMA R224, R184.reuse, R56, R224 ;  /* 0x00000038b8e0722b */ /* 0x040fe400000000e0 */
[C---:B------:R-:W-:Y:S02]  /*3c40*/  DFMA R226, R184.reuse, R78, R226 ;  /* 0x0000004eb8e2722b */ /* 0x040fe400000000e2 */
[C---:B------:R-:W-:Y:S02]  /*3c50*/  DFMA R228, R184.reuse, R112, R228 ;  /* 0x00000070b8e4722b */ /* 0x040fe400000000e4 */
[----:B------:R-:W-:-:S02]  /*3c60*/  DFMA R230, R184, R136, R230 ;  /* 0x00000088b8e6722b */ /* 0x000fc400000000e6 */
[----:B------:R-:W-:Y:S02]  /*3c70*/  DFMA R194, R208, R210, -R194 ;  /* 0x000000d2d0c2722b */ /* 0x000fe400000008c2 */
[----:B------:R-:W-:Y:S02]  /*3c80*/  DMUL R190, R190, R204 ;  /* 0x000000ccbebe7228 */ /* 0x000fe40000000000 */
        /* <DEDUP_REMOVED lines=11> */
[----:B------:R-:W-:Y:S02]  /*3d40*/  DFMA R190, R202, R204, R190 ;  /* 0x000000cccabe722b */ /* 0x000fe400000000be */
[----:B------:R-:W-:Y:S02]  /*3d50*/  DFMA R186, R198, R200, -R186 ;  /* 0x000000c8c6ba722b */ /* 0x000fe400000008ba */
        /* <DEDUP_REMOVED lines=42> */
[----:B------:R-:W-:Y:S02]  /*4000*/  R2UR.FILL UR77, R3 ;  /* 0x00000000034d72ca */ /* 0x000fe400004e0000 */
[----:B------:R-:W-:-:S09]  /*4010*/  IADD3 R2, PT, PT, R2, 0x64, RZ ;  /* 0x0000006402027810 */ /* 0x000fd20007ffe0ff */
[----:B--2---:R-:W-:Y:S05]  /*4020*/  @!P1 BRA `(.L_x_213) ;  /* 0xffffffe0003c9947 */ /* 0x004fea000383ffff */
.L_x_212:
[----:B0--34-:R-:W-:Y:S05]  /*4030*/  BSYNC.RECONVERGENT B0 ;  /* 0x0000000000007941 */ /* 0x019fea0003800200 */
.L_x_211:
[----:B-1----:R-:W0:Y:S01]  /*4040*/  S2R R2, SR_TID.X ;  /* 0x0000000000027919 */ /* 0x002e220000002100 */
        /* <DEDUP_REMOVED lines=9> */
.L_x_216:
        /* <DEDUP_REMOVED lines=37> */
[----:B------:R-:W-:Y:S02]  /*4330*/  DFMA R182, R146, R118, R176 ;  /* 0x0000007692b6722b */ /* 0x000fe400000000b0 */
[C---:B------:R-:W-:Y:S02]  /*4340*/  DFMA R164, R144.reuse, R32, RZ ;  /* 0x0000002090a4722b */ /* 0x040fe400000000ff */
[C---:B------:R-:W-:Y:S02]  /*4350*/  DFMA R168, R144.reuse, R34, RZ ;  /* 0x0000002290a8722b */ /* 0x040fe400000000ff */
[----:B------:R-:W-:-:S02]  /*4360*/  DFMA R172, R144, R76, RZ ;  /* 0x0000004c90ac722b */ /* 0x000fc400000000ff */
[C---:B------:R-:W-:Y:S02]  /*4370*/  DFMA R176, R144.reuse, R102, RZ ;  /* 0x0000006690b0722b */ /* 0x040fe400000000ff */
[----:B------:R-:W-:Y:S02]  /*4380*/  DFMA R180, R144, R130, RZ ;  /* 0x0000008290b4722b */ /* 0x000fe400000000ff */
[----:B------:R-:W-:Y:S01]  /*4390*/  DFMA R166, R146, R12, R158 ;  /* 0x0000000c92a6722b */ /* 0x000fe2000000009e */
[----:B------:R-:W-:Y:S01]  /*43a0*/  LDS.64 R144, [R3+0x2d8] ;  /* 0x0002d80003907984 */ /* 0x000fe20000000a00 */
[C---:B------:R-:W-:Y:S02]  /*43b0*/  DFMA R164, R148.reuse, R40, R164 ;  /* 0x0000002894a4722b */ /* 0x040fe400000000a4 */
[C---:B------:R-:W-:Y:S01]  /*43c0*/  DFMA R168, R148.reuse, R54, R168 ;  /* 0x0000003694a8722b */ /* 0x040fe200000000a8 */
[----:B------:R-:W1:Y:S01]  /*43d0*/  LDS.64 R146, [R3+0x208] ;  /* 0x0002080003927984 */ /* 0x000e620000000a00 */
[----:B------:R-:W-:-:S02]  /*43e0*/  DFMA R172, R148, R74, R172 ;  /* 0x0000004a94ac722b */ /* 0x000fc400000000ac */
[C---:B------:R-:W-:Y:S02]  /*43f0*/  DFMA R176, R148.reuse, R108, R176 ;  /* 0x0000006c94b0722b */ /* 0x040fe400000000b0 */
[----:B------:R-:W-:Y:S01]  /*4400*/  DFMA R180, R148, R132, R180 ;  /* 0x0000008494b4722b */ /* 0x000fe200000000b4 */
[----:B------:R-:W4:Y:S01]  /*4410*/  LDS.64 R148, [R3+0x270] ;  /* 0x0002700003947984 */ /* 0x000f220000000a00 */
[C-C-:B--2---:R-:W-:Y:S02]  /*4420*/  DADD R158, R154.reuse, R156.reuse ;  /* 0x000000009a9e7229 */ /* 0x144fe4000000009c */
[----:B------:R-:W-:Y:S02]  /*4430*/  DADD R154, R154, -R156 ;  /* 0x000000009a9a7229 */ /* 0x000fe4000000089c */
[C-C-:B---3--:R-:W-:Y:S02]  /*4440*/  DADD R156, R160.reuse, R162.reuse ;  /* 0x00000000a09c7229 */ /* 0x148fe400000000a2 */
[----:B------:R-:W-:-:S02]  /*4450*/  DADD R160, R160, -R162 ;  /* 0x00000000a0a07229 */ /* 0x000fc400000008a2 */
        /* <DEDUP_REMOVED lines=10> */
[----:B0-----:R-:W-:Y:S02]  /*4500*/  DADD R154, R152, R150 ;  /* 0x00000000989a7229 */ /* 0x001fe40000000096 */
        /* <DEDUP_REMOVED lines=10> */
[----:B------:R-:W-:Y:S02]  /*45b0*/  DFMA R182, R156, R122, R182 ;  /* 0x0000007a9cb6722b */ /* 0x000fe400000000b6 */
[----:B-1----:R-:W-:Y:S02]  /*45c0*/  DADD R152, R146, R144 ;  /* 0x0000000092987229 */ /* 0x002fe40000000090 */
        /* <DEDUP_REMOVED lines=10> */
[----:B----4-:R-:W-:Y:S02]  /*4670*/  DADD R150, R148, R148 ;  /* 0x0000000094967229 */ /* 0x010fe40000000094 */
[----:B------:R-:W-:Y:S02]  /*4680*/  DADD R144, R146, -R144 ;  /* 0x0000000092907229 */ /* 0x000fe40000000890 */
[----:B------:R-:W-:-:S02]  /*4690*/  DFMA R166, R152, R20, R166 ;  /* 0x0000001498a6722b */ /* 0x000fc400000000a6 */
[C---:B------:R-:W-:Y:S02]  /*46a0*/  DFMA R170, R152.reuse, R28, R170 ;  /* 0x0000001c98aa722b */ /* 0x040fe400000000aa */
[C---:B------:R-:W-:Y:S02]  /*46b0*/  DFMA R174, R152.reuse, R66, R174 ;  /* 0x0000004298ae722b */ /* 0x040fe400000000ae */
[C---:B------:R-:W-:Y:S02]  /*46c0*/  DFMA R178, R152.reuse, R98, R178 ;  /* 0x0000006298b2722b */ /* 0x040fe400000000b2 */
[----:B------:R-:W-:Y:S02]  /*46d0*/  DFMA R182, R152, R126, R182 ;  /* 0x0000007e98b6722b */ /* 0x000fe400000000b6 */
[----:B------:R-:W-:Y:S02]  /*46e0*/  DMUL R150, R150, 0.5 ;  /* 0x3fe0000096967828 */ /* 0x000fe40000000000 */
[----:B------:R-:W-:-:S02]  /*46f0*/  DADD R148, R148, -R148 ;  /* 0x0000000094947229 */ /* 0x000fc40000000894 */
        /* <DEDUP_REMOVED lines=36> */
.L_x_215:
[----:B------:R-:W-:Y:S05]  /*4940*/  BSYNC.RECONVERGENT B0 ;  /* 0x0000000000007941 */ /* 0x000fea0003800200 */
.L_x_214:
[----:B------:R-:W-:Y:S06]  /*4950*/  BAR.SYNC.DEFER_BLOCKING 0x0 ;  /* 0x0000000000007b1d */ /* 0x000fec0000010000 */
[----:B------:R-:W1:Y:S01]  /*4960*/  LDCU.64 UR64, c[0x3][0x8] ;  /* 0x00c00100ff4077ac */ /* 0x000e620008000a00 */
[----:B------:R-:W2:Y:S01]  /*4970*/  LDCU.64 UR72, c[0x3][0x18] ;  /* 0x00c00300ff4877ac */ /* 0x000ea20008000a00 */
[----:B------:R-:W3:Y:S01]  /*4980*/  LDCU.64 UR54, c[0x3][0x10] ;  /* 0x00c00200ff3677ac */ /* 0x000ee20008000a00 */
[----:B------:R-:W4:Y:S01]  /*4990*/  LDCU.64 UR74, c[0x3][0x20] ;  /* 0x00c00400ff4a77ac */ /* 0x000f220008000a00 */
[----:B------:R-:W5:Y:S01]  /*49a0*/  LDCU.64 UR66, c[0x3][0x40] ;  /* 0x00c00800ff4277ac */ /* 0x000f620008000a00 */
[----:B0-----:R-:W-:Y:S01]  /*49b0*/  LDS.64 R2, [R245] ;  /* 0x00000000f5027984 */ /* 0x001fe20000000a00 */
[----:B------:R-:W0:Y:S03]  /*49c0*/  LDCU.64 UR60, c[0x3][0x718] ;  /* 0x00c0e300ff3c77ac */ /* 0x000e260008000a00 */
[----:B------:R-:W1:Y:S01]  /*49d0*/  LDS.64 R6, [R245+0x3f60] ;  /* 0x003f6000f5067984 */ /* 0x000e620000000a00 */
        /* <DEDUP_REMOVED lines=25> */
[----:B------:R-:W1:Y:S01]  /*4b70*/  LDCU.64 UR64, c[0x3][0x48] ;  /* 0x00c00900ff4077ac */ /* 0x000e620008000a00 */
[----:B------:R-:W-:Y:S01]  /*4b80*/  LDS.64 R24, [R245+0x1520] ;  /* 0x00152000f5187984 */ /* 0x000fe20000000a00 */
[----:B------:R-:W-:Y:S02]  /*4b90*/  DFMA R56, R10, UR72, RZ ;  /* 0x000000480a387c2b */ /* 0x000fe400080000ff */
[----:B------:R-:W-:Y:S01]  /*4ba0*/  DFMA R38, R6, R12, R4 ;  /* 0x0000000c0626722b */ /* 0x000fe20000000004 */
[----:B------:R-:W2:Y:S01]  /*4bb0*/  LDCU.64 UR20, c[0x3][0x760] ;  /* 0x00c0ec00ff1477ac */ /* 0x000ea20008000a00 */
[----:B------:R-:W-:Y:S01]  /*4bc0*/  LDS.64 R4, [R245+0xfd8] ;  /* 0x000fd800f5047984 */ /* 0x000fe20000000a00 */
[----:B------:R-:W-:Y:S02]  /*4bd0*/  DFMA R32, R2, R32, RZ ;  /* 0x000000200220722b */ /* 0x000fe400000000ff */
[C---:B---3--:R-:W-:Y:S01]  /*4be0*/  DFMA R52, R10.reuse, UR54, RZ ;  /* 0x000000360a347c2b */ /* 0x048fe200080000ff */
[----:B------:R-:W3:Y:S01]  /*4bf0*/  LDS.64 R12, [R245+0x2f88] ;  /* 0x002f8800f50c7984 */ /* 0x000ee20000000a00 */
[----:B----4-:R-:W-:Y:S01]  /*4c00*/  DFMA R60, R10, UR74, RZ ;  /* 0x0000004a0a3c7c2b */ /* 0x010fe200080000ff */
[----:B------:R-:W4:Y:S01]  /*4c10*/  LDCU.64 UR54, c[0x3][0x748] ;  /* 0x00c0e900ff3677ac */ /* 0x000f220008000a00 */
[----:B-----5:R-:W-:Y:S01]  /*4c20*/  DFMA R58, R6, UR66, R56 ;  /* 0x00000042063a7c2b */ /* 0x020fe20008000038 */
[----:B------:R-:W-:Y:S01]  /*4c30*/  LDS.64 R10, [R245+0x1a68] ;  /* 0x001a6800f50a7984 */ /* 0x000fe20000000a00 */
[----:B0-----:R-:W-:Y:S01]  /*4c40*/  DFMA R56, R2, UR60, RZ ;  /* 0x0000003c02387c2b */ /* 0x001fe200080000ff */
[----:B------:R-:W0:Y:S01]  /*4c50*/  LDCU.64 UR6, c[0x3][0x780] ;  /* 0x00c0f000ff0677ac */ /* 0x000e220008000a00 */
[----:B------:R-:W-:-:S02]  /*4c60*/  DFMA R40, R16, R40, R32 ;  /* 0x000000281028722b */ /* 0x000fc40000000020 */
[C---:B------:R-:W-:Y:S01]  /*4c70*/  DFMA R44, R6.reuse, UR68, R44 ;  /* 0x00000044062c7c2b */ /* 0x040fe2000800002c */
[----:B------:R-:W5:Y:S01]  /*4c80*/  LDS.64 R32, [R245+0x24f8] ;  /* 0x0024f800f5207984 */ /* 0x000f620000000a00 */
[C---:B------:R-:W-:Y:S01]  /*4c90*/  DFMA R54, R6.reuse, UR70, R52 ;  /* 0x0000004606367c2b */ /* 0x040fe20008000034 */
[----:B------:R-:W0:Y:S01]  /*4ca0*/  LDCU.64 UR36, c[0x3][0x88] ;  /* 0x00c01100ff2477ac */ /* 0x000e220008000a00 */
[----:B-1----:R-:W-:Y:S02]  /*4cb0*/  DFMA R62, R6, UR64, R60 ;  /* 0x00000040063e7c2b */ /* 0x002fe4000800003c */
[C---:B------:R-:W-:Y:S01]  /*4cc0*/  DFMA R6, R2.reuse, UR62, RZ ;  /* 0x0000003e02067c2b */ /* 0x040fe200080000ff */
[----:B------:R-:W1:Y:S01]  /*4cd0*/  LDCU.64 UR62, c[0x3][0x70] ;  /* 0x00c00e00ff3e77ac */ /* 0x000e620008000a00 */
[C---:B------:R-:W-:Y:S02]  /*4ce0*/  DFMA R52, R2.reuse, UR52, RZ ;  /* 0x0000003402347c2b */ /* 0x040fe400080000ff */
[----:B------:R-:W-:Y:S01]  /*4cf0*/  DFMA R60, R2, UR58, RZ ;  /* 0x0000003a023c7c2b */ /* 0x000fe200080000ff */
[----:B------:R-:W0:Y:S01]  /*4d00*/  LDCU.64 UR58, c[0x3][0x770] ;  /* 0x00c0ee00ff3a77ac */ /* 0x000e220008000a00 */
[----:B------:R-:W-:-:S02]  /*4d10*/  DADD R2, R26, R28 ;  /* 0x000000001a027229 */ /* 0x000fc4000000001c */
[----:B------:R-:W-:Y:S01]  /*4d20*/  DADD R26, R26, -R28 ;  /* 0x000000001a1a7229 */ /* 0x000fe2000000081c */
[----:B------:R-:W5:Y:S01]  /*4d30*/  LDCU.64 UR44, c[0x3][0x788] ;  /* 0x00c0f100ff2c77ac */ /* 0x000f620008000a00 */
[C---:B------:R-:W-:Y:S02]  /*4d40*/  DFMA R56, R16.reuse, UR56, R56 ;  /* 0x0000003810387c2b */ /* 0x040fe40008000038 */
[C---:B------:R-:W-:Y:S01]  /*4d50*/  DFMA R6, R16.reuse, UR46, R6 ;  /* 0x0000002e10067c2b */ /* 0x040fe20008000006 */
[----:B------:R-:W5:Y:S01]  /*4d60*/  LDCU.64 UR4, c[0x3][0x80] ;  /* 0x00c01000ff0477ac */ /* 0x000f620008000a00 */
[----:B------:R-:W-:Y:S02]  /*4d70*/  DFMA R52, R16, UR24, R52 ;  /* 0x0000001810347c2b */ /* 0x000fe40008000034 */
[----:B------:R-:W-:Y:S01]  /*4d80*/  DFMA R54, R2, UR40, R54 ;  /* 0x0000002802367c2b */ /* 0x000fe20008000036 */
[----:B------:R-:W5:Y:S01]  /*4d90*/  LDCU.64 UR68, c[0x3][0x90] ;  /* 0x00c01200ff4477ac */ /* 0x000f620008000a00 */
[----:B------:R-:W-:-:S02]  /*4da0*/  DFMA R56, R26, UR48, R56 ;  /* 0x000000301a387c2b */ /* 0x000fc40008000038 */
[----:B----4-:R-:W-:Y:S01]  /*4db0*/  DFMA R60, R16, UR54, R60 ;  /* 0x00000036103c7c2b */ /* 0x010fe2000800003c */
[----:B------:R-:W4:Y:S01]  /*4dc0*/  LDCU.64 UR46, c[0x3][0x790] ;  /* 0x00c0f200ff2e77ac */ /* 0x000f220008000a00 */
[C---:B------:R-:W-:Y:S02]  /*4dd0*/  DFMA R38, R2.reuse, R8, R38 ;  /* 0x000000080226722b */ /* 0x040fe40000000026 */
[C---:B------:R-:W-:Y:S01]  /*4de0*/  DFMA R44, R2.reuse, UR34, R44 ;  /* 0x00000022022c7c2b */ /* 0x040fe2000800002c */
[----:B------:R-:W4:Y:S01]  /*4df0*/  LDCU.64 UR40, c[0x3][0x98] ;  /* 0x00c01300ff2877ac */ /* 0x000f220008000a00 */
[C---:B------:R-:W-:Y:S02]  /*4e00*/  DFMA R58, R2.reuse, UR28, R58 ;  /* 0x0000001c023a7c2b */ /* 0x040fe4000800003a */
[----:B-1----:R-:W-:Y:S01]  /*4e10*/  DFMA R62, R2, UR62, R62 ;  /* 0x0000003e023e7c2b */ /* 0x002fe2000800003e */
[----:B------:R-:W1:Y:S01]  /*4e20*/  LDCU.64 UR48, c[0x3][0x798] ;  /* 0x00c0f300ff3077ac */ /* 0x000e620008000a00 */
[----:B---3--:R-:W-:-:S02]  /*4e30*/  DADD R2, R4, R12 ;  /* 0x0000000004027229 */ /* 0x008fc4000000000c */
[C---:B--2---:R-:W-:Y:S01]  /*4e40*/  DFMA R16, R26.reuse, UR50, R6 ;  /* 0x000000321a107c2b */ /* 0x044fe20008000006 */
[----:B------:R-:W2:Y:S01]  /*4e50*/  LDCU.64 UR18, c[0x3][0xb0] ;  /* 0x00c01600ff1277ac */ /* 0x000ea20008000a00 */
[----:B------:R-:W-:Y:S02]  /*4e60*/  DFMA R52, R26, UR20, R52 ;  /* 0x000000141a347c2b */ /* 0x000fe40008000034 */
[----:B------:R-:W-:Y:S01]  /*4e70*/  DADD R4, R4, -R12 ;  /* 0x0000000004047229 */ /* 0x000fe2000000080c */
[----:B------:R-:W3:Y:S01]  /*4e80*/  LDCU.64 UR12, c[0x3][0x7b0] ;  /* 0x00c0f600ff0c77ac */ /* 0x000ee20008000a00 */
[----:B0-----:R-:W-:Y:S02]  /*4e90*/  DFMA R60, R26, UR58, R60 ;  /* 0x0000003a1a3c7c2b */ /* 0x001fe4000800003c */
[C-C-:B------:R-:W-:Y:S01]  /*4ea0*/  DADD R6, R24.reuse, R30.reuse ;  /* 0x0000000018067229 */ /* 0x140fe2000000001e */
[----:B------:R-:W0:Y:S01]  /*4eb0*/  LDCU.64 UR42, c[0x3][0xa8] ;  /* 0x00c01500ff2a77ac */ /* 0x000e220008000a00 */
[----:B------:R-:W-:-:S02]  /*4ec0*/  DADD R24, R24, -R30 ;  /* 0x0000000018187229 */ /* 0x000fc4000000081e */
[----:B------:R-:W-:Y:S01]  /*4ed0*/  DFMA R54, R2, UR36, R54 ;  /* 0x0000002402367c2b */ /* 0x000fe20008000036 */
[----:B------:R-:W0:Y:S01]  /*4ee0*/  LDCU.64 UR38, c[0x3][0x7a8] ;  /* 0x00c0f500ff2677ac */ /* 0x000e220008000a00 */
[C---:B------:R-:W-:Y:S02]  /*4ef0*/  DFMA R16, R4.reuse, UR6, R16 ;  /* 0x0000000604107c2b */ /* 0x040fe40008000010 */
[----:B-----5:R-:W-:Y:S01]  /*4f00*/  DFMA R52, R4, UR44, R52 ;  /* 0x0000002c04347c2b */ /* 0x020fe20008000034 */
[----:B------:R-:W5:Y:S01]  /*4f10*/  LDCU.64 UR52, c[0x3][0xb8] ;  /* 0x00c01700ff3477ac */ /* 0x000f620008000a00 */
[C---:B------:R-:W-:Y:S02]  /*4f20*/  DFMA R44, R2.reuse, UR4, R44 ;  /* 0x00000004022c7c2b */ /* 0x040fe4000800002c */
[----:B------:R-:W-:Y:S01]  /*4f30*/  DFMA R58, R2, UR68, R58 ;  /* 0x00000044023a7c2b */ /* 0x000fe2000800003a */
[----:B------:R-:W5:Y:S01]  /*4f40*/  LDCU.64 UR24, c[0x3][0x7b8] ;  /* 0x00c0f700ff1877ac */ /* 0x000f620008000a00 */
[----:B----4-:R-:W-:-:S02]  /*4f50*/  DFMA R56, R4, UR46, R56 ;  /* 0x0000002e04387c2b */ /* 0x010fc40008000038 */
[----:B------:R-:W-:Y:S01]  /*4f60*/  DFMA R62, R2, UR40, R62 ;  /* 0x00000028023e7c2b */ /* 0x000fe2000800003e */
[----:B------:R-:W4:Y:S01]  /*4f70*/  LDCU.64 UR50, c[0x3][0xc0] ;  /* 0x00c01800ff3277ac */ /* 0x000f220008000a00 */
[----:B-1----:R-:W-:Y:S02]  /*4f80*/  DFMA R60, R4, UR48, R60 ;  /* 0x00000030043c7c2b */ /* 0x002fe4000800003c */
[----:B--2---:R-:W-:Y:S01]  /*4f90*/  DFMA R54, R6, UR18, R54 ;  /* 0x0000001206367c2b */ /* 0x004fe20008000036 */
[----:B------:R-:W1:Y:S01]  /*4fa0*/  LDCU.64 UR54, c[0x3][0x7c0] ;  /* 0x00c0f800ff3677ac */ /* 0x000e620008000a00 */
[----:B---3--:R-:W-:Y:S02]  /*4fb0*/  DFMA R52, R24, UR12, R52 ;  /* 0x0000000c18347c2b */ /* 0x008fe40008000034 */
[----:B------:R-:W-:Y:S01]  /*4fc0*/  DADD R8, R10, R32 ;  /* 0x000000000a087229 */ /* 0x000fe20000000020 */
[----:B------:R-:W2:Y:S01]  /*4fd0*/  LDCU.64 UR32, c[0x3][0xd0] ;  /* 0x00c01a00ff2077ac */ /* 0x000ea20008000a00 */
[----:B------:R-:W-:-:S02]  /*4fe0*/  DADD R12, R34, R34 ;  /* 0x00000000220c7229 */ /* 0x000fc40000000022 */
[----:B------:R-:W-:Y:S01]  /*4ff0*/  DADD R10, R10, -R32 ;  /* 0x000000000a0a7229 */ /* 0x000fe20000000820 */
[----:B------:R-:W3:Y:S01]  /*5000*/  LDCU.64 UR26, c[0x3][0x7d0] ;  /* 0x00c0fa00ff1a77ac */ /* 0x000ee20008000a00 */
[C---:B0-----:R-:W-:Y:S02]  /*5010*/  DFMA R44, R6.reuse, UR42, R44 ;  /* 0x0000002a062c7c2b */ /* 0x041fe4000800002c */
[----:B-----5:R-:W-:Y:S01]  /*5020*/  DFMA R58, R6, UR52, R58 ;  /* 0x00000034063a7c2b */ /* 0x020fe2000800003a */
[----:B------:R-:W0:Y:S01]  /*5030*/  LDCU.64 UR30, c[0x3][0xd8] ;  /* 0x00c01b00ff1e77ac */ /* 0x000e220008000a00 */
[----:B------:R-:W-:Y:S02]  /*5040*/  DFMA R16, R24, UR38, R16 ;  /* 0x0000002618107c2b */ /* 0x000fe40008000010 */
[----:B----4-:R-:W-:Y:S01]  /*5050*/  DFMA R62, R6, UR50, R62 ;  /* 0x00000032063e7c2b */ /* 0x010fe2000800003e */
[----:B------:R-:W4:Y:S01]  /*5060*/  LDCU.64 UR22, c[0x3][0x7d8] ;  /* 0x00c0fb00ff1677ac */ /* 0x000f220008000a00 */
[----:B------:R-:W-:-:S02]  /*5070*/  DFMA R56, R24, UR24, R56 ;  /* 0x0000001818387c2b */ /* 0x000fc40008000038 */
[----:B-1----:R-:W-:Y:S01]  /*5080*/  DFMA R60, R24, UR54, R60 ;  /* 0x00000036183c7c2b */ /* 0x002fe2000800003c */
[----:B------:R-:W1:Y:S01]  /*5090*/  LDCU.64 UR34, c[0x3][0xe0] ;  /* 0x00c01c00ff2277ac */ /* 0x000e620008000a00 */
[----:B------:R-:W-:Y:S02]  /*50a0*/  DADD R34, R34, -R34 ;  /* 0x0000000022227229 */ /* 0x000fe40000000822 */
[----:B------:R-:W-:Y:S01]  /*50b0*/  DMUL R12, R12, 0.5 ;  /* 0x3fe000000c0c7828 */ /* 0x000fe20000000000 */
[----:B------:R-:W5:Y:S01]  /*50c0*/  LDCU.64 UR28, c[0x3][0x7e0] ;  /* 0x00c0fc00ff1c77ac */ /* 0x000f620008000a00 */
[----:B--2---:R-:W-:Y:S02]  /*50d0*/  DFMA R44, R8, UR32, R44 ;  /* 0x00000020082c7c2b */ /* 0x004fe4000800002c */
[----:B---3--:R-:W-:Y:S01]  /*50e0*/  DFMA R16, R10, UR26, R16 ;  /* 0x0000001a0a107c2b */ /* 0x008fe20008000010 */
[----:B------:R-:W2:Y:S01]  /*50f0*/  LDCU.64 UR6, c[0x3][0xe8] ;  /* 0x00c01d00ff0677ac */ /* 0x000ea20008000a00 */
[----:B------:R-:W-:-:S02]  /*5100*/  DFMA R40, R26, R36, R40 ;  /* 0x000000241a28722b */ /* 0x000fc40000000028 */
[----:B0-----:R-:W-:Y:S01]  /*5110*/  DFMA R54, R8, UR30, R54 ;  /* 0x0000001e08367c2b */ /* 0x001fe20008000036 */
[----:B------:R-:W0:Y:S01]  /*5120*/  LDCU.64 UR36, c[0x3][0x7e8] ;  /* 0x00c0fd00ff2477ac */ /* 0x000e220008000a00 */
[----:B----4-:R-:W-:Y:S01]  /*5130*/  DFMA R52, R10, UR22, R52 ;  /* 0x000000160a347c2b */ /* 0x010fe20008000034 */
[----:B------:R-:W3:Y:S01]  /*5140*/  LDCU.64 UR16, c[0x3][0xf8] ;  /* 0x00c01f00ff1077ac */ /* 0x000ee20008000a00 */
[----:B-1----:R-:W-:Y:S01]  /*5150*/  DFMA R58, R8, UR34, R58 ;  /* 0x00000022083a7c2b */ /* 0x002fe2000800003a */
[----:B------:R-:W1:Y:S01]  /*5160*/  LDCU.64 UR10, c[0x3][0x7f8] ;  /* 0x00c0ff00ff0a77ac */ /* 0x000e620008000a00 */
[----:B-----5:R-:W-:Y:S01]  /*5170*/  DFMA R56, R10, UR28, R56 ;  /* 0x0000001c0a387c2b */ /* 0x020fe20008000038 */
[----:B------:R-:W4:Y:S01]  /*5180*/  LDCU.64 UR14, c[0x3][0x100] ;  /* 0x00c02000ff0e77ac */ /* 0x000f220008000a00 */
[----:B--2---:R-:W-:Y:S01]  /*5190*/  DFMA R62, R8, UR6, R62 ;  /* 0x00000006083e7c2b */ /* 0x004fe2000800003e */
[----:B------:R-:W2:Y:S01]  /*51a0*/  LDCU.64 UR8, c[0x3][0x800] ;  /* 0x00c10000ff0877ac */ /* 0x000ea20008000a00 */
[----:B0-----:R-:W-:Y:S01]  /*51b0*/  DFMA R60, R10, UR36, R60 ;  /* 0x000000240a3c7c2b */ /* 0x001fe2000800003c */
[----:B------:R-:W0:Y:S01]  /*51c0*/  LDCU.64 UR20, c[0x3][0x108] ;  /* 0x00c02100ff1477ac */ /* 0x000e220008000a00 */
[----:B---3--:R-:W-:Y:S01]  /*51d0*/  DFMA R44, R12, UR16, R44 ;  /* 0x000000100c2c7c2b */ /* 0x008fe2000800002c */
[----:B------:R-:W3:Y:S01]  /*51e0*/  LDCU.64 UR4, c[0x3][0x808] ;  /* 0x00c10100ff0477ac */ /* 0x000ee20008000a00 */
[----:B-1----:R-:W-:Y:S01]  /*51f0*/  DFMA R16, R34, UR10, R16 ;  /* 0x0000000a22107c2b */ /* 0x002fe20008000010 */
[----:B------:R-:W1:Y:S01]  /*5200*/  LDCU.64 UR18, c[0x3][0x110] ;  /* 0x00c02200ff1277ac */ /* 0x000e620008000a00 */
[----:B----4-:R-:W-:Y:S01]  /*5210*/  DFMA R54, R12, UR14, R54 ;  /* 0x0000000e0c367c2b */ /* 0x010fe20008000036 */
[----:B------:R-:W4:Y:S01]  /*5220*/  LDCU.64 UR12, c[0x3][0x810] ;  /* 0x00c10200ff0c77ac */ /* 0x000f220008000a00 */
[----:B--2---:R-:W-:-:S02]  /*5230*/  DFMA R52, R34, UR8, R52 ;  /* 0x0000000822347c2b */ /* 0x004fc40008000034 */
[----:B0-----:R-:W-:Y:S02]  /*5240*/  DFMA R58, R12, UR20, R58 ;  /* 0x000000140c3a7c2b */ /* 0x001fe4000800003a */
[----:B---3--:R-:W-:Y:S02]  /*5250*/  DFMA R56, R34, UR4, R56 ;  /* 0x0000000422387c2b */ /* 0x008fe40008000038 */
[----:B-1----:R-:W-:Y:S02]  /*5260*/  DFMA R62, R12, UR18, R62 ;  /* 0x000000120c3e7c2b */ /* 0x002fe4000800003e */
[----:B----4-:R-:W-:Y:S01]  /*5270*/  DFMA R60, R34, UR12, R60 ;  /* 0x0000000c223c7c2b */ /* 0x010fe2000800003c */
[----:B------:R-:W-:Y:S10]  /*5280*/  @P0 EXIT ;  /* 0x000000000000094d */ /* 0x000ff40003800000 */
[----:B------:R-:W0:Y:S01]  /*5290*/  S2R R27, SR_TID.X ;  /* 0x00000000001b7919 */ /* 0x000e220000002100 */
[----:B------:R-:W-:Y:S02]  /*52a0*/  DFMA R38, R2, R18, R38 ;  /* 0x000000120226722b */ /* 0x000fe40000000026 */
[----:B------:R-:W-:Y:S01]  /*52b0*/  DFMA R40, R4, R46, R40 ;  /* 0x0000002e0428722b */ /* 0x000fe20000000028 */
[----:B------:R-:W1:Y:S05]  /*52c0*/  LDC.64 R2, c[0x0][0x3a8] ;  /* 0x0000ea00ff027b82 */ /* 0x000e6a0000000a00 */
[----:B------:R-:W-:Y:S02]  /*52d0*/  DFMA R38, R6, R14, R38 ;  /* 0x0000000e0626722b */ /* 0x000fe40000000026 */
[----:B------:R-:W-:-:S02]  /*52e0*/  DFMA R40, R24, R42, R40 ;  /* 0x0000002a1828722b */ /* 0x000fc40000000028 */
[C-C-:B------:R-:W-:Y:S02]  /*52f0*/  DADD R6, R44.reuse, R16.reuse ;  /* 0x000000002c067229 */ /* 0x140fe40000000010 */
[----:B------:R-:W-:Y:S02]  /*5300*/  DADD R16, R44, -R16 ;  /* 0x000000002c107229 */ /* 0x000fe40000000810 */
[----:B------:R-:W-:Y:S02]  /*5310*/  DFMA R38, R8, R20, R38 ;  /* 0x000000140826722b */ /* 0x000fe40000000026 */
[----:B------:R-:W-:Y:S02]  /*5320*/  DFMA R40, R10, R48, R40 ;  /* 0x000000300a28722b */ /* 0x000fe40000000028 */
[----:B------:R-:W-:Y:S02]  /*5330*/  DADD R10, R58, R56 ;  /* 0x000000003a0a7229 */ /* 0x000fe40000000038 */
[----:B------:R-:W-:-:S02]  /*5340*/  DADD R8, R54, R52 ;  /* 0x0000000036087229 */ /* 0x000fc40000000034 */
[----:B------:R-:W-:Y:S02]  /*5350*/  DFMA R38, R12, R22, R38 ;  /* 0x000000160c26722b */ /* 0x000fe40000000026 */
[----:B------:R-:W-:Y:S02]  /*5360*/  DFMA R40, R34, R50, R40 ;  /* 0x000000322228722b */ /* 0x000fe40000000028 */
[C-C-:B------:R-:W-:Y:S02]  /*5370*/  DADD R12, R62.reuse, R60.reuse ;  /* 0x000000003e0c7229 */ /* 0x140fe4000000003c */
[----:B------:R-:W-:Y:S01]  /*5380*/  DADD R60, R62, -R60 ;  /* 0x000000003e3c7229 */ /* 0x000fe2000000083c */
[----:B0-----:R-:W-:Y:S01]  /*5390*/  IMAD R5, R246, 0x3e8, R27 ;  /* 0x000003e8f6057824 */ /* 0x001fe200078e021b */
[----:B------:R-:W-:Y:S02]  /*53a0*/  DADD R56, R58, -R56 ;  /* 0x000000003a387229 */ /* 0x000fe40000000838 */
[----:B------:R-:W-:Y:S01]  /*53b0*/  DADD R52, R54, -R52 ;  /* 0x0000000036347229 */ /* 0x000fe20000000834 */
[----:B-1----:R-:W-:Y:S01]  /*53c0*/  IMAD.WIDE R2, R5, 0x8, R2 ;  /* 0x0000000805027825 */ /* 0x002fe200078e0202 */
[----:B------:R-:W-:-:S02]  /*53d0*/  DADD R4, R38, R40 ;  /* 0x0000000026047229 */ /* 0x000fc40000000028 */
        /* <DEDUP_REMOVED lines=12> */
.L_x_217:
        /* <DEDUP_REMOVED lines=14> */
.L_x_1058:


//--------------------- .text._Z32massMatrixMultiplyRegisterKernelILi10ELi13ELi1EEviPKdS1_S1_S1_Pd --------------------------
	.section	.text._Z32massMatrixMultiplyRegisterKernelILi10ELi13ELi1EEviPKdS1_S1_S1_Pd,"ax",@progbits
	.align	128
        .global         _Z32massMatrixMultiplyRegisterKernelILi10ELi13ELi1EEviPKdS1_S1_S1_Pd
        .type           _Z32massMatrixMultiplyRegisterKernelILi10ELi13ELi1EEviPKdS1_S1_S1_Pd,@function
        .size           _Z32massMatrixMultiplyRegisterKernelILi10ELi13ELi1EEviPKdS1_S1_S1_Pd,(.L_x_1059 - _Z32massMatrixMultiplyRegisterKernelILi10ELi13ELi1EEviPKdS1_S1_S1_Pd)
        .other          _Z32massMatrixMultiplyRegisterKernelILi10ELi13ELi1EEviPKdS1_S1_S1_Pd,@"STO_CUDA_ENTRY STV_DEFAULT"
_Z32massMatrixMultiplyRegisterKernelILi10ELi13ELi1EEviPKdS1_S1_S1_Pd:
.text._Z32massMatrixMultiplyRegisterKernelILi10ELi13ELi1EEviPKdS1_S1_S1_Pd:
        /* <DEDUP_REMOVED lines=43> */
[----:B------:R-:W4:Y:S04]  /*02b0*/  LDS.128 R20, [R87+0x4600] ;  /* 0x0046000057147984 */ /* 0x000f280000000c00 */
[----:B------:R-:W4:Y:S04]  /*02c0*/  LDS.128 R24, [R87+0x4620] ;  /* 0x0046200057187984 */ /* 0x000f280000000c00 */
[----:B------:R-:W4:Y:S04]  /*02d0*/  LDS.128 R32, [R87+0x4510] ;  /* 0x0045100057207984 */ /* 0x000f280000000c00 */
[----:B------:R-:W4:Y:S04]  /*02e0*/  LDS.128 R64, [R87+0x4530] ;  /* 0x0045300057407984 */ /* 0x000f280000000c00 */
[----:B------:R-:W4:Y:S04]  /*02f0*/  LDS.128 R52, [R87+0x4560] ;  /* 0x0045600057347984 */ /* 0x000f280000000c00 */
[----:B------:R-:W4:Y:S01]  /*0300*/  LDS.128 R56, [R87+0x4650] ;  /* 0x0046500057387984 */ /* 0x000f220000000c00 */
[----:B---3--:R-:W-:-:S03]  /*0310*/  DADD R60, R80, R28 ;  /* 0x00000000503c7229 */ /* 0x008fc6000000001c */
[----:B------:R-:W-:Y:S01]  /*0320*/  LDS.128 R48, [R87+0x4580] ;  /* 0x0045800057307984 */ /* 0x000fe20000000c00 */
[----:B-1----:R-:W-:-:S03]  /*0330*/  R2UR UR18, R10 ;  /* 0x000000000a1272ca */ /* 0x002fc600000e0000 */
[----:B------:R-:W-:Y:S01]  /*0340*/  LDS.128 R4, [R87+0x44f0] ;  /* 0x0044f00057047984 */ /* 0x000fe20000000c00 */
[----:B------:R-:W-:Y:S02]  /*0350*/  R2UR UR19, R11 ;  /* 0x000000000b1372ca */ /* 0x000fe400000e0000 */
[----:B------:R-:W-:Y:S01]  /*0360*/  R2UR UR76, R8 ;  /* 0x00000000084c72ca */ /* 0x000fe200000e0000 */
[----:B------:R-:W-:Y:S01]  /*0370*/  LDS.128 R44, [R87+0x45a0] ;  /* 0x0045a000572c7984 */ /* 0x000fe20000000c00 */
[----:B------:R-:W-:-:S03]  /*0380*/  R2UR UR77, R9 ;  /* 0x00000000094d72ca */ /* 0x000fc600000e0000 */
[----:B------:R-:W1:Y:S01]  /*0390*/  LDS.128 R8, [R87+0x4520] ;  /* 0x0045200057087984 */ /* 0x000e620000000c00 */
[----:B--2---:R-:W-:Y:S01]  /*03a0*/  R2UR UR14, R18 ;  /* 0x00000000120e72ca */ /* 0x004fe200000e0000 */
[----:B------:R-:W-:Y:S01]  /*03b0*/  DADD R80, R80, -R28 ;  /* 0x0000000050507229 */ /* 0x000fe2000000081c */
[----:B------:R-:W-:Y:S01]  /*03c0*/  R2UR UR15, R19 ;  /* 0x00000000130f72ca */ /* 0x000fe200000e0000 */
[----:B------:R-:W-:Y:S01]  /*03d0*/  LDS.128 R28, [R87+0x4500] ;  /* 0x00450000571c7984 */ /* 0x000fe20000000c00 */
[----:B------:R-:W-:Y:S02]  /*03e0*/  R2UR UR46, R16 ;  /* 0x00000000102e72ca */ /* 0x000fe400000e0000 */
[----:B------:R-:W-:Y:S01]  /*03f0*/  R2UR UR47, R17 ;  /* 0x00000000112f72ca */ /* 0x000fe200000e0000 */
[----:B0-----:R-:W-:Y:S04]  /*0400*/  LDS.64 R2, [R87+0x44a8] ;  /* 0x0044a80057027984 */ /* 0x001fe80000000a00 */
[----:B------:R-:W0:Y:S01]  /*0410*/  LDS.128 R16, [R87+0x4570] ;  /* 0x0045700057107984 */ /* 0x000e220000000c00 */
[----:B-----5:R-:W-:-:S02]  /*0420*/  R2UR UR16, R14 ;  /* 0x000000000e1072ca */ /* 0x020fc400000e0000 */
[----:B------:R-:W-:Y:S01]  /*0430*/  R2UR UR17, R15 ;  /* 0x000000000f1172ca */ /* 0x000fe200000e0000 */
[----:B----4-:R-:W-:Y:S01]  /*0440*/  DADD R62, R82, R36 ;  /* 0x00000000523e7229 */ /* 0x010fe20000000024 */
[----:B------:R-:W-:Y:S01]  /*0450*/  R2UR UR52, R12 ;  /* 0x000000000c3472ca */ /* 0x000fe200000e0000 */
[----:B------:R-:W-:Y:S01]  /*0460*/  LDS.128 R40, [R87+0x45b0] ;  /* 0x0045b00057287984 */ /* 0x000fe20000000c00 */
[----:B------:R-:W-:Y:S02]  /*0470*/  R2UR UR53, R13 ;  /* 0x000000000d3572ca */ /* 0x000fe400000e0000 */
[----:B------:R-:W-:Y:S01]  /*0480*/  R2UR UR12, R22 ;  /* 0x00000000160c72ca */ /* 0x000fe200000e0000 */
[----:B------:R-:W2:Y:S01]  /*0490*/  LDS.128 R12, [R87+0x4540] ;  /* 0x00454000570c7984 */ /* 0x000ea20000000c00 */
[----:B------:R-:W-:Y:S02]  /*04a0*/  R2UR UR13, R23 ;  /* 0x00000000170d72ca */ /* 0x000fe400000e0000 */
[----:B------:R-:W-:Y:S01]  /*04b0*/  R2UR UR50, R20 ;  /* 0x00000000143272ca */ /* 0x000fe200000e0000 */
[----:B------:R-:W-:Y:S01]  /*04c0*/  LDS.128 R76, [R87+0x46c0] ;  /* 0x0046c000574c7984 */ /* 0x000fe20000000c00 */
[----:B------:R-:W-:-:S02]  /*04d0*/  R2UR UR51, R21 ;  /* 0x00000000153372ca */ /* 0x000fc400000e0000 */
[----:B------:R-:W-:Y:S01]  /*04e0*/  R2UR UR10, R26 ;  /* 0x000000001a0a72ca */ /* 0x000fe200000e0000 */
[----:B------:R-:W3:Y:S01]  /*04f0*/  LDS.128 R20, [R87+0x4590] ;  /* 0x0045900057147984 */ /* 0x000ee20000000c00 */
[----:B------:R-:W-:Y:S02]  /*0500*/  R2UR UR11, R27 ;  /* 0x000000001b0b72ca */ /* 0x000fe400000e0000 */
[----:B------:R-:W-:Y:S01]  /*0510*/  R2UR UR74, R24 ;  /* 0x00000000184a72ca */ /* 0x000fe200000e0000 */
[----:B------:R-:W-:Y:S01]  /*0520*/  LDS.128 R108, [R87+0x46a0] ;  /* 0x0046a000576c7984 */ /* 0x000fe20000000c00 */
[----:B------:R-:W-:Y:S01]  /*0530*/  R2UR UR75, R25 ;  /* 0x00000000194b72ca */ /* 0x000fe200000e0000 */
[----:B------:R-:W-:Y:S02]  /*0540*/  DADD R82, R82, -R36 ;  /* 0x0000000052527229 */ /* 0x000fe40000000824 */
[----:B------:R-:W4:Y:S01]  /*0550*/  LDS.128 R24, [R87+0x44d0] ;  /* 0x0044d00057187984 */ /* 0x000f220000000c00 */
[----:B------:R-:W-:-:S02]  /*0560*/  R2UR UR8, R34 ;  /* 0x00000000220872ca */ /* 0x000fc400000e0000 */
[----:B------:R-:W-:Y:S01]  /*0570*/  R2UR UR9, R35 ;  /* 0x00000000230972ca */ /* 0x000fe200000e0000 */
[----:B------:R-:W-:Y:S01]  /*0580*/  LDS.128 R36, [R87+0x44b0] ;  /* 0x0044b00057247984 */ /* 0x000fe20000000c00 */
[----:B------:R-:W-:Y:S02]  /*0590*/  R2UR UR48, R32 ;  /* 0x00000000203072ca */ /* 0x000fe400000e0000 */
[----:B------:R-:W-:Y:S02]  /*05a0*/  R2UR UR49, R33 ;  /* 0x00000000213172ca */ /* 0x000fe400000e0000 */
[----:B------:R-:W5:Y:S01]  /*05b0*/  LDS.128 R32, [R87+0x4550] ;  /* 0x0045500057207984 */ /* 0x000f620000000c00 */
[----:B------:R-:W-:Y:S02]  /*05c0*/  R2UR UR6, R66 ;  /* 0x00000000420672ca */ /* 0x000fe400000e0000 */
[----:B------:R-:W-:Y:S01]  /*05d0*/  R2UR UR7, R67 ;  /* 0x00000000430772ca */ /* 0x000fe200000e0000 */
[----:B------:R-:W-:Y:S01]  /*05e0*/  DADD R66, R68, R114 ;  /* 0x0000000044427229 */ /* 0x000fe20000000072 */
[----:B------:R-:W-:-:S02]  /*05f0*/  R2UR UR20, R54 ;  /* 0x00000000361472ca */ /* 0x000fc400000e0000 */
[----:B------:R-:W-:Y:S02]  /*0600*/  R2UR UR21, R55 ;  /* 0x00000000371572ca */ /* 0x000fe400000e0000 */
[----:B------:R-:W-:Y:S02]  /*0610*/  R2UR UR22, R52 ;  /* 0x00000000341672ca */ /* 0x000fe400000e0000 */
[----:B------:R-:W-:Y:S02]  /*0620*/  R2UR UR23, R53 ;  /* 0x00000000351772ca */ /* 0x000fe400000e0000 */
[----:B------:R-:W5:Y:S01]  /*0630*/  LDS.128 R52, [R87+0x4690] ;  /* 0x0046900057347984 */ /* 0x000f620000000c00 */
[----:B------:R-:W-:Y:S02]  /*0640*/  R2UR UR4, R58 ;  /* 0x000000003a0472ca */ /* 0x000fe400000e0000 */
[----:B------:R-:W-:Y:S02]  /*0650*/  R2UR UR5, R59 ;  /* 0x000000003b0572ca */ /* 0x000fe400000e0000 */
[----:B------:R-:W-:-:S02]  /*0660*/  R2UR UR72, R56 ;  /* 0x00000000384872ca */ /* 0x000fc400000e0000 */
[----:B------:R-:W-:Y:S02]  /*0670*/  R2UR UR73, R57 ;  /* 0x00000000394972ca */ /* 0x000fe400000e0000 */
[----:B-1----:R-:W-:Y:S01]  /*0680*/  R2UR UR28, R10 ;  /* 0x000000000a1c72ca */ /* 0x002fe200000e0000 */
[----:B------:R-:W1:Y:S01]  /*0690*/  LDS.128 R56, [R87+0x4670] ;  /* 0x0046700057387984 */ /* 0x000e620000000c00 */
[----:B------:R-:W-:Y:S02]  /*06a0*/  R2UR UR29, R11 ;  /* 0x000000000b1d72ca */ /* 0x000fe400000e0000 */
[----:B------:R-:W-:Y:S02]  /*06b0*/  R2UR UR54, R64 ;  /* 0x00000000403672ca */ /* 0x000fe400000e0000 */
[----:B------:R-:W-:Y:S01]  /*06c0*/  R2UR UR55, R65 ;  /* 0x00000000413772ca */ /* 0x000fe200000e0000 */
[C-C-:B------:R-:W-:Y:S01]  /*06d0*/  DADD R64, R84.reuse, R72.reuse ;  /* 0x0000000054407229 */ /* 0x140fe20000000048 */
[----:B------:R-:W-:Y:S01]  /*06e0*/  R2UR UR24, R50 ;  /* 0x00000000321872ca */ /* 0x000fe200000e0000 */
[----:B------:R-:W-:Y:S01]  /*06f0*/  DADD R84, R84, -R72 ;  /* 0x0000000054547229 */ /* 0x000fe20000000848 */
[----:B------:R-:W-:Y:S01]  /*0700*/  R2UR UR25, R51 ;  /* 0x00000000331972ca */ /* 0x000fe200000e0000 */
[----:B------:R-:W-:Y:S01]  /*0710*/  DADD R72, R112, R70 ;  /* 0x0000000070487229 */ /* 0x000fe20000000046 */
[----:B------:R-:W-:Y:S01]  /*0720*/  R2UR UR26, R48 ;  /* 0x00000000301a72ca */ /* 0x000fe200000e0000 */
[----:B------:R-:W-:Y:S01]  /*0730*/  DFMA R50, R66, R6, RZ ;  /* 0x000000064232722b */ /* 0x000fe200000000ff */
[----:B------:R-:W-:Y:S01]  /*0740*/  R2UR UR27, R49 ;  /* 0x00000000311b72ca */ /* 0x000fe200000e0000 */
[----:B------:R-:W-:Y:S01]  /*0750*/  DFMA R48, R8, R66, RZ ;  /* 0x000000420830722b */ /* 0x000fe200000000ff */
[----:B------:R-:W-:-:S02]  /*0760*/  R2UR UR30, R44 ;  /* 0x000000002c1e72ca */ /* 0x000fc400000e0000 */
[----:B------:R-:W-:Y:S02]  /*0770*/  R2UR UR31, R45 ;  /* 0x000000002d1f72ca */ /* 0x000fe400000e0000 */
[----:B0-----:R-:W-:Y:S02]  /*0780*/  R2UR UR32, R18 ;  /* 0x00000000122072ca */ /* 0x001fe400000e0000 */
[----:B------:R-:W-:Y:S02]  /*0790*/  R2UR UR33, R19 ;  /* 0x00000000132172ca */ /* 0x000fe400000e0000 */
[----:B------:R-:W-:Y:S02]  /*07a0*/  R2UR UR36, R30 ;  /* 0x000000001e2472ca */ /* 0x000fe400000e0000 */
[----:B------:R-:W-:Y:S01]  /*07b0*/  R2UR UR37, R31 ;  /* 0x000000001f2572ca */ /* 0x000fe200000e0000 */
[----:B------:R-:W-:Y:S02]  /*07c0*/  DADD R114, R68, -R114 ;  /* 0x0000000044727229 */ /* 0x000fe40000000872 */
[----:B--2---:R-:W-:-:S02]  /*07d0*/  DFMA R68, R66, R14, RZ ;  /* 0x0000000e4244722b */ /* 0x004fc400000000ff */
[----:B------:R-:W-:Y:S02]  /*07e0*/  DFMA R44, R16, R66, RZ ;  /* 0x00000042102c722b */ /* 0x000fe400000000ff */
[----:B---3--:R-:W-:Y:S02]  /*07f0*/  DFMA R18, R66, R22, RZ ;  /* 0x000000164212722b */ /* 0x008fe400000000ff */
[----:B------:R-:W-:Y:S02]  /*0800*/  DFMA R10, R2, R66, RZ ;  /* 0x00000042020a722b */ /* 0x000fe400000000ff */
[----:B------:R-:W-:Y:S02]  /*0810*/  DFMA R50, R28, R72, R50 ;  /* 0x000000481c32722b */ /* 0x000fe40000000032 */
[----:B------:R-:W-:Y:S02]  /*0820*/  DFMA R48, R72, UR28, R48 ;  /* 0x0000001c48307c2b */ /* 0x000fe40008000030 */
[----:B----4-:R-:W-:Y:S01]  /*0830*/  DFMA R66, R24, R66, RZ ;  /* 0x000000421842722b */ /* 0x010fe200000000ff */
[----:B------:R-:W-:-:S02]  /*0840*/  R2UR UR34, R46 ;  /* 0x000000002e2272ca */ /* 0x000fc400000e0000 */
[----:B------:R-:W-:Y:S02]  /*0850*/  R2UR UR35, R47 ;  /* 0x000000002f2372ca */ /* 0x000fe400000e0000 */
[----:B-----5:R-:W-:Y:S02]  /*0860*/  R2UR UR38, R34 ;  /* 0x00000000222672ca */ /* 0x020fe400000e0000 */
[----:B------:R-:W-:Y:S02]  /*0870*/  R2UR UR39, R35 ;  /* 0x00000000232772ca */ /* 0x000fe400000e0000 */
[----:B------:R-:W-:Y:S02]  /*0880*/  R2UR UR42, R38 ;  /* 0x00000000262a72ca */ /* 0x000fe400000e0000 */
[----:B------:R-:W-:Y:S01]  /*0890*/  R2UR UR43, R39 ;  /* 0x00000000272b72ca */ /* 0x000fe200000e0000 */
[C---:B------:R-:W-:Y:S02]  /*08a0*/  DFMA R44, R72.reuse, UR32, R44 ;  /* 0x00000020482c7c2b */ /* 0x040fe4000800002c */
[----:B------:R-:W-:-:S02]  /*08b0*/  DFMA R18, R72, UR30, R18 ;  /* 0x0000001e48127c2b */ /* 0x000fc40008000012 */
[C---:B------:R-:W-:Y:S02]  /*08c0*/  DFMA R50, R64.reuse, UR36, R50 ;  /* 0x0000002440327c2b */ /* 0x040fe40008000032 */
[----:B------:R-:W-:Y:S02]  /*08d0*/  DFMA R48, R64, UR54, R48 ;  /* 0x0000003640307c2b */ /* 0x000fe40008000030 */
[-C--:B------:R-:W-:Y:S02]  /*08e0*/  DFMA R68, R32, R72.reuse, R68 ;  /* 0x000000482044722b */ /* 0x080fe40000000044 */
[----:B------:R-:W-:Y:S02]  /*08f0*/  DFMA R10, R36, R72, R10 ;  /* 0x00000048240a722b */ /* 0x000fe4000000000a */
[----:B------:R-:W-:Y:S01]  /*0900*/  DFMA R66, R72, R26, R66 ;  /* 0x0000001a4842722b */ /* 0x000fe20000000042 */
[----:B------:R-:W-:Y:S02]  /*0910*/  R2UR UR44, R40 ;  /* 0x00000000282c72ca */ /* 0x000fe400000e0000 */
[----:B------:R-:W-:Y:S01]  /*0920*/  R2UR UR45, R41 ;  /* 0x00000000292d72ca */ /* 0x000fe200000e0000 */
[----:B------:R-:W-:Y:S01]  /*0930*/  DADD R112, R112, -R70 ;  /* 0x0000000070707229 */ /* 0x000fe20000000846 */
        /* <DEDUP_REMOVED lines=11> */
[----:B------:R-:W-:-:S02]  /*09f0*/  DFMA R18, R62, UR48, R50 ;  /* 0x000000303e127c2b */ /* 0x000fc40008000032 */
[C---:B------:R-:W-:Y:S01]  /*0a00*/  DFMA R30, R62.reuse, UR6, R48 ;  /* 0x000000063e1e7c2b */ /* 0x040fe20008000030 */
[----:B------:R-:W-:Y:S01]  /*0a10*/  R2UR UR46, R12 ;  /* 0x000000000c2e72ca */ /* 0x000fe200000e0000 */
[----:B------:R-:W0:Y:S01]  /*0a20*/  LDS.128 R48, [R87+0x45e0] ;  /* 0x0045e00057307984 */ /* 0x000e220000000c00 */
[----:B------:R-:W-:Y:S02]  /*0a30*/  R2UR UR47, R13 ;  /* 0x000000000d2f72ca */ /* 0x000fe400000e0000 */
[----:B------:R-:W-:Y:S01]  /*0a40*/  R2UR UR48, R20 ;  /* 0x00000000143072ca */ /* 0x000fe200000e0000 */
[----:B------:R-:W2:Y:S01]  /*0a50*/  LDS.128 R40, [R87+0x45f0] ;  /* 0x0045f00057287984 */ /* 0x000ea20000000c00 */
[----:B------:R-:W-:Y:S02]  /*0a60*/  R2UR UR49, R21 ;  /* 0x00000000153172ca */ /* 0x000fe400000e0000 */
[----:B------:R-:W-:Y:S02]  /*0a70*/  R2UR UR58, R4 ;  /* 0x00000000043a72ca */ /* 0x000fe400000e0000 */
[----:B------:R-:W-:Y:S01]  /*0a80*/  R2UR UR59, R5 ;  /* 0x00000000053b72ca */ /* 0x000fe200000e0000 */
[----:B------:R-:W-:Y:S01]  /*0a90*/  IMAD.U32 R94, RZ, RZ, UR54 ;  /* 0x00000036ff5e7e24 */ /* 0x000fe2000f8e00ff */
[C---:B------:R-:W-:Y:S01]  /*0aa0*/  DFMA R38, R62.reuse, UR24, R34 ;  /* 0x000000183e267c2b */ /* 0x040fe20008000022 */
[----:B------:R-:W-:Y:S01]  /*0ab0*/  IMAD.U32 R95, RZ, RZ, UR55 ;  /* 0x00000037ff5f7e24 */ /* 0x000fe2000f8e00ff */
        /* <DEDUP_REMOVED lines=8> */
[----:B------:R-:W-:Y:S01]  /*0b40*/  MOV.SPILL R116, UR29 ;  /* 0x0000001d00747c02 */ /* 0x000fe20009000f00 */
[----:B------:R-:W3:Y:S01]  /*0b50*/  LDS.128 R52, [R87+0x4660] ;  /* 0x0046600057347984 */ /* 0x000ee20000000c00 */
[----:B------:R-:W-:Y:S01]  /*0b60*/  MOV.SPILL R89, UR28 ;  /* 0x0000001c00597c02 */ /* 0x000fe20009000f00 */
[----:B------:R-:W-:Y:S01]  /*0b70*/  IMAD.U32 R92, RZ, RZ, UR52 ;  /* 0x00000034ff5c7e24 */ /* 0x000fe2000f8e00ff */
[----:B------:R-:W-:Y:S01]  /*0b80*/  UMOV UR28, UR50 ;  /* 0x00000032001c7c82 */ /* 0x000fe20008000000 */
[----:B------:R-:W-:Y:S01]  /*0b90*/  IMAD.U32 R93, RZ, RZ, UR53 ;  /* 0x00000035ff5d7e24 */ /* 0x000fe2000f8e00ff */
[----:B------:R-:W-:Y:S01]  /*0ba0*/  UMOV UR29, UR51 ;  /* 0x00000033001d7c82 */ /* 0x000fe20008000000 */
[----:B------:R-:W-:Y:S01]  /*0bb0*/  IMAD.U32 R102, RZ, RZ, UR50 ;  /* 0x00000032ff667e24 */ /* 0x000fe2000f8e00ff */
[----:B------:R-:W4:Y:S01]  /*0bc0*/  LDS.128 R44, [R87+0x4640] ;  /* 0x00464000572c7984 */ /* 0x000f220000000c00 */
[----:B------:R-:W-:Y:S01]  /*0bd0*/  IMAD.U32 R103, RZ, RZ, UR51 ;  /* 0x00000033ff677e24 */ /* 0x000fe2000f8e00ff */
[----:B-1----:R-:W-:-:S02]  /*0be0*/  R2UR UR50, R58 ;  /* 0x000000003a3272ca */ /* 0x002fc400000e0000 */
[----:B------:R-:W-:Y:S01]  /*0bf0*/  R2UR UR51, R59 ;  /* 0x000000003b3372ca */ /* 0x000fe200000e0000 */
[----:B------:R-:W-:Y:S01]  /*0c00*/  DFMA R4, R60, UR8, R18 ;  /* 0x000000083c047c2b */ /* 0x000fe20008000012 */
[----:B------:R-:W-:Y:S01]  /*0c10*/  R2UR UR52, R56 ;  /* 0x00000000383472ca */ /* 0x000fe200000e0000 */
[----:B------:R-:W1:Y:S01]  /*0c20*/  LDS.128 R64, [R87+0x46b0] ;  /* 0x0046b00057407984 */ /* 0x000e620000000c00 */
[----:B------:R-:W-:-:S03]  /*0c30*/  R2UR UR53, R57 ;  /* 0x00000000393572ca */ /* 0x000fc600000e0000 */
[----:B------:R-:W5:Y:S01]  /*0c40*/  LDS.128 R56, [R87+0x4630] ;  /* 0x0046300057387984 */ /* 0x000f620000000c00 */
[C---:B------:R-:W-:Y:S02]  /*0c50*/  DFMA R30, R60.reuse, UR46, R30 ;  /* 0x0000002e3c1e7c2b */ /* 0x040fe4000800001e */
[C---:B------:R-:W-:Y:S01]  /*0c60*/  DFMA R20, R60.reuse, UR20, R20 ;  /* 0x000000143c147c2b */ /* 0x040fe20008000014 */
[----:B------:R-:W-:Y:S01]  /*0c70*/  LDS.128 R72, [R87+0x4610] ;  /* 0x0046100057487984 */ /* 0x000fe20000000c00 */
[C---:B------:R-:W-:Y:S02]  /*0c80*/  DFMA R10, R60.reuse, UR48, R38 ;  /* 0x000000303c0a7c2b */ /* 0x040fe40008000026 */
[C---:B------:R-:W-:Y:S02]  /*0c90*/  DFMA R18, R60.reuse, UR40, R70 ;  /* 0x000000283c127c2b */ /* 0x040fe40008000046 */
[C---:B------:R-:W-:Y:S01]  /*0ca0*/  DFMA R12, R60.reuse, UR16, R12 ;  /* 0x000000103c0c7c2b */ /* 0x040fe2000800000c */
[----:B------:R-:W5:Y:S01]  /*0cb0*/  LDS.128 R68, [R87+0x45c0] ;  /* 0x0045c00057447984 */ /* 0x000f620000000c00 */
[----:B------:R-:W-:-:S03]  /*0cc0*/  DFMA R34, R60, UR58, R34 ;  /* 0x0000003a3c227c2b */ /* 0x000fc60008000022 */
[----:B------:R-:W5:Y:S01]  /*0cd0*/  LDS.128 R60, [R87+0x4680] ;  /* 0x00468000573c7984 */ /* 0x000f620000000c00 */
[----:B0-----:R-:W-:Y:S01]  /*0ce0*/  DFMA R38, R114, R50, RZ ;  /* 0x000000327226722b */ /* 0x001fe200000000ff */
[----:B--2---:R-:W-:Y:S02]  /*0cf0*/  R2UR UR62, R42 ;  /* 0x000000002a3e72ca */ /* 0x004fe400000e0000 */
[----:B------:R-:W-:Y:S02]  /*0d00*/  R2UR UR63, R43 ;  /* 0x000000002b3f72ca */ /* 0x000fe400000e0000 */
[----:B---3--:R-:W-:-:S03]  /*0d10*/  R2UR UR66, R54 ;  /* 0x00000000364272ca */ /* 0x008fc600000e0000 */
[----:B------:R-:W-:Y:S01]  /*0d20*/  DFMA R38, R40, R112, R38 ;  /* 0x000000702826722b */ /* 0x000fe20000000026 */
[----:B------:R-:W-:Y:S01]  /*0d30*/  R2UR UR67, R55 ;  /* 0x00000000374372ca */ /* 0x000fe200000e0000 */
[----:B------:R-:W-:Y:S01]  /*0d40*/  DFMA R54, R52, R114, RZ ;  /* 0x000000723436722b */ /* 0x000fe200000000ff */
[----:B----4-:R-:W-:Y:S02]  /*0d50*/  R2UR UR64, R46 ;  /* 0x000000002e4072ca */ /* 0x010fe400000e0000 */
[----:B------:R-:W-:-:S03]  /*0d60*/  R2UR UR65, R47 ;  /* 0x000000002f4172ca */ /* 0x000fc600000e0000 */
[----:B------:R-:W-:Y:S01]  /*0d70*/  DFMA R42, R84, UR62, R38 ;  /* 0x0000003e542a7c2b */ /* 0x000fe20008000026 */
[----:B------:R-:W-:Y:S02]  /*0d80*/  R2UR UR60, R76 ;  /* 0x000000004c3c72ca */ /* 0x000fe400000e0000 */
[----:B-1----:R-:W-:Y:S01]  /*0d90*/  R2UR UR70, R66 ;  /* 0x00000000424672ca */ /* 0x002fe200000e0000 */
[----:B-----5:R-:W-:Y:S01]  /*0da0*/  DFMA R46, R114, R58, RZ ;  /* 0x0000003a722e722b */ /* 0x020fe200000000ff */
[----:B------:R-:W-:Y:S02]  /*0db0*/  R2UR UR71, R67 ;  /* 0x00000000434772ca */ /* 0x000fe400000e0000 */
[----:B------:R-:W0:Y:S01]  /*0dc0*/  LDS.64 R66, [R87+0x46d0] ;  /* 0x0046d00057427984 */ /* 0x000e220000000a00 */
[----:B------:R-:W-:Y:S01]  /*0dd0*/  R2UR UR61, R77 ;  /* 0x000000004d3d72ca */ /* 0x000fe200000e0000 */
[----:B------:R-:W-:-:S03]  /*0de0*/  DFMA R54, R112, UR66, R54 ;  /* 0x0000004270367c2b */ /* 0x000fc60008000036 */
[----:B------:R-:W-:Y:S02]  /*0df0*/  DFMA R46, R44, R112, R46 ;  /* 0x000000702c2e722b */ /* 0x000fe4000000002e */
[----:B------:R-:W-:Y:S01]  /*0e00*/  DFMA R38, R68, R114, RZ ;  /* 0x000000724426722b */ /* 0x000fe200000000ff */
[----:B------:R-:W-:Y:S01]  /*0e10*/  R2UR UR68, R60 ;  /* 0x000000003c4472ca */ /* 0x000fe200000e0000 */
[----:B------:R-:W-:Y:S01]  /*0e20*/  DFMA R76, R114, R62, RZ ;  /* 0x0000003e724c722b */ /* 0x000fe200000000ff */
[----:B------:R-:W-:Y:S01]  /*0e30*/  R2UR UR69, R61 ;  /* 0x000000003d4572ca */ /* 0x000fe200000e0000 */
[-C--:B------:R-:W-:Y:S02]  /*0e40*/  DFMA R60, R64, R114.reuse, RZ ;  /* 0x00000072403c722b */ /* 0x080fe400000000ff */
[----:B------:R-:W-:Y:S02]  /*0e50*/  DFMA R114, R72, R114, RZ ;  /* 0x000000724872722b */ /* 0x000fe400000000ff */
[----:B------:R-:W-:-:S02]  /*0e60*/  DFMA R38, R112, R70, R38 ;  /* 0x000000467026722b */ /* 0x000fc40000000026 */
[----:B------:R-:W-:Y:S02]  /*0e70*/  DFMA R76, R112, UR56, R76 ;  /* 0x00000038704c7c2b */ /* 0x000fe4000800004c */
[----:B------:R-:W-:Y:S02]  /*0e80*/  DFMA R46, R84, UR64, R46 ;  /* 0x00000040542e7c2b */ /* 0x000fe4000800002e */
[C---:B------:R-:W-:Y:S02]  /*0e90*/  DFMA R114, R112.reuse, R74, R114 ;  /* 0x0000004a7072722b */ /* 0x040fe40000000072 */
[----:B------:R-:W-:Y:S02]  /*0ea0*/  DFMA R112, R112, UR70, R60 ;  /* 0x0000004670707c2b */ /* 0x000fe4000800003c */
[----:B------:R-:W-:Y:S02]  /*0eb0*/  DFMA R60, R84, UR52, R54 ;  /* 0x00000034543c7c2b */ /* 0x000fe40008000036 */
[----:B------:R-:W-:-:S02]  /*0ec0*/  DFMA R42, R82, UR28, R42 ;  /* 0x0000001c522a7c2b */ /* 0x000fc4000800002a */
[----:B------:R-:W-:-:S04]  /*0ed0*/  DFMA R46, R82, UR72, R46 ;  /* 0x00000048522e7c2b */ /* 0x000fc8000800002e */
[----:B------:R-:W-:Y:S02]  /*0ee0*/  DFMA R60, R82, UR50, R60 ;  /* 0x00000032523c7c2b */ /* 0x000fe4000800003c */
[C---:B------:R-:W-:Y:S02]  /*0ef0*/  DFMA R42, R80.reuse, UR12, R42 ;  /* 0x0000000c502a7c2b */ /* 0x040fe4000800002a */
[----:B------:R-:W-:Y:S01]  /*0f00*/  DFMA R46, R80, UR4, R46 ;  /* 0x00000004502e7c2b */ /* 0x000fe2000800002e */
[----:B------:R-:W-:-:S03]  /*0f10*/  IMAD.U32 R104, RZ, RZ, UR72 ;  /* 0x00000048ff687e24 */ /* 0x000fc6000f8e00ff */
[----:B------:R-:W-:Y:S01]  /*0f20*/  DFMA R60, R80, UR68, R60 ;  /* 0x00000044503c7c2b */ /* 0x000fe2000800003c */
[----:B------:R-:W-:Y:S01]  /*0f30*/  IMAD.U32 R105, RZ, RZ, UR73 ;  /* 0x00000049ff697e24 */ /* 0x000fe2000f8e00ff */
[----:B------:R-:W-:Y:S01]  /*0f40*/  DFMA R54, R84, UR76, R38 ;  /* 0x0000004c54367c2b */ /* 0x000fe20008000026 */
[----:B------:R-:W-:Y:S01]  /*0f50*/  R2UR UR72, R78 ;  /* 0x000000004e4872ca */ /* 0x000fe200000e0000 */
[C-C-:B------:R-:W-:Y:S01]  /*0f60*/  DADD R38, R34.reuse, -R42.reuse ;  /* 0x0000000022267229 */ /* 0x140fe2000000082a */
[----:B------:R-:W-:Y:S01]  /*0f70*/  R2UR UR73, R79 ;  /* 0x000000004f4972ca */ /* 0x000fe200000e0000 */
[----:B------:R-:W-:Y:S02]  /*0f80*/  DADD R34, R34, R42 ;  /* 0x0000000022227229 */ /* 0x000fe4000000002a */
[C-C-:B------:R-:W-:Y:S02]  /*0f90*/  DADD R42, R30.reuse, -R46.reuse ;  /* 0x000000001e2a7229 */ /* 0x140fe4000000082e */
[----:B------:R-:W-:-:S02]  /*0fa0*/  DADD R46, R30, R46 ;  /* 0x000000001e2e7229 */ /* 0x000fc4000000002e */
[----:B------:R-:W-:Y:S02]  /*0fb0*/  DFMA R112, R84, UR60, R112 ;  /* 0x0000003c54707c2b */ /* 0x000fe40008000070 */
[C-C-:B------:R-:W-:Y:S01]  /*0fc0*/  DADD R30, R20.reuse, -R60.reuse ;  /* 0x00000000141e7229 */ /* 0x140fe2000000083c */
[----:B------:R-:W-:Y:S01]  /*0fd0*/  IMAD.U32 R100, RZ, RZ, UR74 ;  /* 0x0000004aff647e24 */ /* 0x000fe2000f8e00ff */
[----:B------:R-:W-:Y:S01]  /*0fe0*/  DADD R20, R20, R60 ;  /* 0x0000000014147229 */ /* 0x000fe2000000003c */
[----:B------:R-:W-:Y:S01]  /*0ff0*/  IMAD.U32 R101, RZ, RZ, UR75 ;  /* 0x0000004bff657e24 */ /* 0x000fe2000f8e00ff */
[----:B------:R-:W-:Y:S01]  /*1000*/  DFMA R114, R84, UR74, R114 ;  /* 0x0000004a54727c2b */ /* 0x000fe20008000072 */
[----:B------:R-:W-:Y:S02]  /*1010*/  LOP3.LUT R61, R86, 0xffff, RZ, 0xc0, !PT ;  /* 0x0000ffff563d7812 */ /* 0x000fe400078ec0ff */
[----:B0-----:R-:W-:Y:S02]  /*1020*/  R2UR UR74, R66 ;  /* 0x00000000424a72ca */ /* 0x001fe400000e0000 */
[----:B------:R-:W-:Y:S01]  /*1030*/  R2UR UR75, R67 ;  /* 0x00000000434b72ca */ /* 0x000fe200000e0000 */
[----:B------:R-:W-:Y:S01]  /*1040*/  IMAD R61, R61, 0x199a, RZ ;  /* 0x0000199a3d3d7824 */ /* 0x000fe200078e02ff */
[----:B------:R-:W-:Y:S01]  /*1050*/  DFMA R112, R82, UR72, R112 ;  /* 0x0000004852707c2b */ /* 0x000fe20008000070 */
[----:B------:R-:W-:-:S02]  /*1060*/  R2UR UR28, R48 ;  /* 0x00000000301c72ca */ /* 0x000fc400000e0000 */
[----:B------:R-:W-:Y:S02]  /*1070*/  R2UR UR29, R49 ;  /* 0x00000000311d72ca */ /* 0x000fe400000e0000 */
[----:B------:R-:W-:Y:S01]  /*1080*/  SHF.R.U32.HI R61, RZ, 0x10, R61 ;  /* 0x00000010ff3d7819 */ /* 0x000fe2000001163d */
[----:B------:R-:W-:Y:S01]  /*1090*/  IMAD.U32 R106, RZ, RZ, UR58 ;  /* 0x0000003aff6a7e24 */ /* 0x000fe2000f8e00ff */
[----:B------:R-:W-:Y:S01]  /*10a0*/  R2UR UR58, R108 ;  /* 0x000000006c3a72ca */ /* 0x000fe200000e0000 */
[----:B------:R-:W-:Y:S01]  /*10b0*/  IMAD.U32 R107, RZ, RZ, UR59 ;  /* 0x0000003bff6b7e24 */ /* 0x000fe2000f8e00ff */
[----:B------:R-:W-:Y:S02]  /*10c0*/  PRMT R78, R61, 0x9910, RZ ;  /* 0x000099103d4e7816 */ /* 0x000fe400000000ff */
[----:B------:R-:W-:Y:S01]  /*10d0*/  DFMA R112, R80, UR74, R112 ;  /* 0x0000004a50707c2b */ /* 0x000fe20008000070 */
[----:B------:R-:W-:Y:S01]  /*10e0*/  R2UR UR59, R109 ;  /* 0x000000006d3b72ca */ /* 0x000fe200000e0000 */
[----:B------:R-:W-:Y:S01]  /*10f0*/  DFMA R54, R82, UR18, R54 ;  /* 0x0000001252367c2b */ /* 0x000fe20008000036 */
[----:B------:R-:W-:Y:S01]  /*1100*/  IMAD R66, R78, 0xa, RZ ;  /* 0x0000000a4e427824 */ /* 0x000fe200078e02ff */
[----:B------:R-:W-:Y:S01]  /*1110*/  DFMA R76, R84, UR54, R76 ;  /* 0x00000036544c7c2b */ /* 0x000fe2000800004c */
[----:B------:R-:W-:Y:S01]  /*1120*/  IMAD.U32 R98, RZ, RZ, UR76 ;  /* 0x0000004cff627e24 */ /* 0x000fe2000f8e00ff */
[----:B------:R-:W-:Y:S01]  /*1130*/  R2UR UR76, R110 ;  /* 0x000000006e4c72ca */ /* 0x000fe200000e0000 */
[----:B------:R-:W-:Y:S01]  /*1140*/  IMAD.U32 R99, RZ, RZ, UR77 ;  /* 0x0000004dff637e24 */ /* 0x000fe2000f8e00ff */
[----:B------:R-:W-:Y:S01]  /*1150*/  DADD R112, R18, R112 ;  /* 0x0000000012707229 */ /* 0x000fe20000000070 */
[----:B------:R-:W-:Y:S01]  /*1160*/  R2UR UR77, R111 ;  /* 0x000000006f4d72ca */ /* 0x000fe200000e0000 */
[----:B------:R-:W-:Y:S01]  /*1170*/  IMAD.MOV R19, RZ, RZ, -R66 ;  /* 0x000000ffff137224 */ /* 0x000fe200078e0a42 */
[----:B------:R-:W-:Y:S01]  /*1180*/  DFMA R54, R80, UR28, R54 ;  /* 0x0000001c50367c2b */ /* 0x000fe20008000036 */
[----:B------:R-:W-:Y:S01]  /*1190*/  IMAD.U32 R108, RZ, RZ, UR28 ;  /* 0x0000001cff6c7e24 */ /* 0x000fe2000f8e00ff */
[----:B------:R-:W-:Y:S01]  /*11a0*/  R2UR UR28, R56 ;  /* 0x00000000381c72ca */ /* 0x000fe200000e0000 */
[----:B------:R-:W-:Y:S01]  /*11b0*/  IMAD.U32 R109, RZ, RZ, UR29 ;  /* 0x0000001dff6d7e24 */ /* 0x000fe2000f8e00ff */
[----:B------:R-:W-:Y:S01]  /*11c0*/  R2UR UR29, R57 ;  /* 0x00000000391d72ca */ /* 0x000fe200000e0000 */
[C---:B------:R-:W-:Y:S01]  /*11d0*/  DFMA R76, R82.reuse, UR58, R76 ;  /* 0x0000003a524c7c2b */ /* 0x040fe2000800004c */
[----:B------:R-:W-:Y:S01]  /*11e0*/  PRMT R19, R19, 0x7710, RZ ;  /* 0x0000771013137816 */ /* 0x000fe200000000ff */
[----:B------:R-:W-:Y:S01]  /*11f0*/  DFMA R114, R82, UR10, R114 ;  /* 0x0000000a52727c2b */ /* 0x000fe20008000072 */
[----:B------:R-:W-:-:S03]  /*1200*/  IMAD R60, R88, 0x44a8, R87 ;  /* 0x000044a8583c7824 */ /* 0x000fc600078e0257 */
[----:B------:R-:W-:Y:S02]  /*1210*/  IMAD.IADD R18, R19, 0x1, R86 ;  /* 0x0000000113127824 */ /* 0x000fe400078e0256 */
[C---:B------:R-:W-:Y:S01]  /*1220*/  DFMA R76, R80.reuse, UR76, R76 ;  /* 0x0000004c504c7c2b */ /* 0x040fe2000800004c */
[----:B------:R-:W-:Y:S02]  /*1230*/  IMAD R61, R61, 0x68, R60 ;  /* 0x000000683d3d7824 */ /* 0x000fe400078e023c */
        /* <DEDUP_REMOVED lines=8> */
[----:B------:R-:W-:Y:S02]  /*12c0*/  DADD R12, R12, R54 ;  /* 0x000000000c0c7229 */ /* 0x000fe40000000036 */
[----:B------:R-:W-:Y:S01]  /*12d0*/  DADD R4, R4, R114 ;  /* 0x0000000004047229 */ /* 0x000fe20000000072 */
[----:B------:R-:W-:Y:S01]  /*12e0*/  IMAD.U32 R110, RZ, RZ, UR28 ;  /* 0x0000001cff6e7e24 */ /* 0x000fe2000f8e00ff */
[----:B------:R0:W-:Y:S01]  /*12f0*/  STS.64 [R61+0x1fb0], R112 ;  /* 0x001fb0703d007388 */ /* 0x0001e20000000a00 */
[----:B------:R-:W-:Y:S01]  /*1300*/  IMAD.U32 R111, RZ, RZ, UR29 ;  /* 0x0000001dff6f7e24 */ /* 0x000fe2000f8e00ff */
[----:B------:R-:W-:Y:S01]  /*1310*/  R2UR.FILL UR29, R116 ;  /* 0x00000000741d72ca */ /* 0x000fe200004e0000 */
[----:B------:R-:W-:Y:S01]  /*1320*/  BSSY.RECONVERGENT B0, `(.L_x_218) ;  /* 0x00000c0000007945 */ /* 0x000fe20003800200 */
[----:B------:R0:W-:Y:S01]  /*1330*/  STS.64 [R61+0x3f60], R18 ;  /* 0x003f60123d007388 */ /* 0x0001e20000000a00 */
[----:B------:R-:W-:-:S03]  /*1340*/  R2UR.FILL UR28, R89 ;  /* 0x00000000591c72ca */ /* 0x000fc600004e0000 */
        /* <DEDUP_REMOVED lines=15> */
.L_x_220:
        /* <DEDUP_REMOVED lines=52> */
[----:B------:R-:W-:Y:S02]  /*1780*/  DFMA R116, R30, R14, RZ ;  /* 0x0000000e1e74722b */ /* 0x000fe400000000ff */
[----:B------:R-:W-:Y:S02]  /*1790*/  DFMA R46, R36, R48, R42 ;  /* 0x00000030242e722b */ /* 0x000fe4000000002a */
[----:B------:R-:W-:Y:S02]  /*17a0*/  DFMA R76, R48, R26, R66 ;  /* 0x0000001a304c722b */ /* 0x000fe40000000042 */
[----:B--2---:R-:W-:Y:S02]  /*17b0*/  DADD R42, R54, R56 ;  /* 0x00000000362a7229 */ /* 0x004fe40000000038 */
[----:B------:R-:W-:Y:S02]  /*17c0*/  DFMA R78, R30, R6, RZ ;  /* 0x000000061e4e722b */ /* 0x000fe400000000ff */
[----:B------:R-:W-:-:S02]  /*17d0*/  DFMA R118, R16, R30, RZ ;  /* 0x0000001e1076722b */ /* 0x000fc400000000ff */
[----:B------:R-:W-:Y:S02]  /*17e0*/  DFMA R30, R30, R22, RZ ;  /* 0x000000161e1e722b */ /* 0x000fe400000000ff */
[----:B---3--:R-:W-:Y:S02]  /*17f0*/  DADD R66, R38, R34 ;  /* 0x0000000026427229 */ /* 0x008fe40000000022 */
[----:B------:R-:W-:Y:S01]  /*1800*/  DFMA R76, R42, UR68, R76 ;  /* 0x000000442a4c7c2b */ /* 0x000fe2000800004c */
[----:B------:R-:W-:Y:S01]  /*1810*/  R2UR UR68, R100 ;  /* 0x00000000644472ca */ /* 0x000fe200000e0000 */
[----:B------:R-:W-:Y:S01]  /*1820*/  DFMA R114, R48, UR28, R114 ;  /* 0x0000001c30727c2b */ /* 0x000fe20008000072 */
[----:B------:R-:W-:Y:S01]  /*1830*/  R2UR UR69, R101 ;  /* 0x00000000654572ca */ /* 0x000fe200000e0000 */
[-C--:B------:R-:W-:Y:S02]  /*1840*/  DFMA R116, R32, R48.reuse, R116 ;  /* 0x000000302074722b */ /* 0x080fe40000000074 */
[----:B------:R-:W-:-:S02]  /*1850*/  DFMA R78, R28, R48, R78 ;  /* 0x000000301c4e722b */ /* 0x000fc4000000004e */
[C---:B------:R-:W-:Y:S02]  /*1860*/  DFMA R118, R48.reuse, UR32, R118 ;  /* 0x0000002030767c2b */ /* 0x040fe40008000076 */
[----:B------:R-:W-:Y:S02]  /*1870*/  DFMA R120, R48, UR30, R30 ;  /* 0x0000001e30787c2b */ /* 0x000fe4000800001e */
[----:B------:R-:W-:Y:S02]  /*1880*/  DADD R34, R38, -R34 ;  /* 0x0000000026227229 */ /* 0x000fe40000000822 */
[----:B------:R-:W-:Y:S02]  /*1890*/  DFMA R38, R66, UR14, R76 ;  /* 0x0000000e42267c2b */ /* 0x000fe4000800004c */
[----:B------:R-:W-:Y:S02]  /*18a0*/  DFMA R46, R42, UR42, R46 ;  /* 0x0000002a2a2e7c2b */ /* 0x000fe4000800002e */
[----:B----4-:R-:W-:-:S02]  /*18b0*/  DADD R76, R18, R20 ;  /* 0x00000000124c7229 */ /* 0x010fc40000000014 */
[C---:B------:R-:W-:Y:S01]  /*18c0*/  DFMA R48, R42.reuse, UR4, R114 ;  /* 0x000000042a307c2b */ /* 0x040fe20008000072 */
[----:B------:R-:W-:Y:S01]  /*18d0*/  R2UR UR4, R98 ;  /* 0x00000000620472ca */ /* 0x000fe200000e0000 */
[----:B------:R-:W-:Y:S01]  /*18e0*/  DFMA R116, R42, UR38, R116 ;  /* 0x000000262a747c2b */ /* 0x000fe20008000074 */
[----:B------:R-:W-:Y:S01]  /*18f0*/  R2UR UR5, R99 ;  /* 0x00000000630572ca */ /* 0x000fe200000e0000 */
[----:B------:R-:W-:Y:S02]  /*1900*/  DADD R18, R18, -R20 ;  /* 0x0000000012127229 */ /* 0x000fe40000000814 */
[-C--:B------:R-:W-:Y:S02]  /*1910*/  DFMA R20, R68, R12.reuse, RZ ;  /* 0x0000000c4414722b */ /* 0x080fe400000000ff */
[----:B------:R-:W-:Y:S02]  /*1920*/  DFMA R114, R72, R12, RZ ;  /* 0x0000000c4872722b */ /* 0x000fe400000000ff */
[----:B------:R-:W-:-:S02]  /*1930*/  DADD R30, R54, -R56 ;  /* 0x00000000361e7229 */ /* 0x000fc40000000838 */
[C---:B------:R-:W-:Y:S02]  /*1940*/  DFMA R56, R42.reuse, UR36, R78 ;  /* 0x000000242a387c2b */ /* 0x040fe4000800004e */
[C---:B------:R-:W-:Y:S02]  /*1950*/  DFMA R118, R42.reuse, UR26, R118 ;  /* 0x0000001a2a767c2b */ /* 0x040fe40008000076 */
[----:B------:R-:W-:Y:S02]  /*1960*/  DFMA R120, R42, UR34, R120 ;  /* 0x000000222a787c2b */ /* 0x000fe40008000078 */
[C---:B------:R-:W-:Y:S01]  /*1970*/  DFMA R54, R66.reuse, UR12, R46 ;  /* 0x0000000c42367c2b */ /* 0x040fe2000800002e */
[----:B------:R-:W-:Y:S01]  /*1980*/  R2UR UR12, R104 ;  /* 0x00000000680c72ca */ /* 0x000fe200000e0000 */
[----:B------:R-:W-:Y:S01]  /*1990*/  DFMA R46, R66, UR22, R116 ;  /* 0x00000016422e7c2b */ /* 0x000fe20008000074 */
[----:B------:R-:W-:Y:S01]  /*19a0*/  R2UR UR13, R105 ;  /* 0x00000000690d72ca */ /* 0x000fe200000e0000 */
[----:B------:R-:W-:-:S02]  /*19b0*/  DFMA R78, R12, R50, RZ ;  /* 0x000000320c4e722b */ /* 0x000fc400000000ff */
[----:B------:R-:W-:Y:S02]  /*19c0*/  DFMA R116, R12, R58, RZ ;  /* 0x0000003a0c74722b */ /* 0x000fe400000000ff */
[C---:B------:R-:W-:Y:S02]  /*19d0*/  DFMA R20, R10.reuse, R70, R20 ;  /* 0x000000460a14722b */ /* 0x040fe40000000014 */
[----:B------:R-:W-:Y:S02]  /*19e0*/  DFMA R114, R10, R74, R114 ;  /* 0x0000004a0a72722b */ /* 0x000fe40000000072 */
[C---:B------:R-:W-:Y:S01]  /*19f0*/  DFMA R56, R66.reuse, UR74, R56 ;  /* 0x0000004a42387c2b */ /* 0x040fe20008000038 */
[----:B------:R-:W-:Y:S01]  /*1a00*/  R2UR UR74, R102 ;  /* 0x00000000664a72ca */ /* 0x000fe200000e0000 */
[C---:B------:R-:W-:Y:S01]  /*1a10*/  DFMA R48, R66.reuse, UR6, R48 ;  /* 0x0000000642307c2b */ /* 0x040fe20008000030 */
[----:B------:R-:W-:Y:S01]  /*1a20*/  R2UR UR75, R103 ;  /* 0x00000000674b72ca */ /* 0x000fe200000e0000 */
[----:B------:R-:W-:-:S02]  /*1a30*/  DFMA R42, R66, UR24, R118 ;  /* 0x00000018422a7c2b */ /* 0x000fc40008000076 */
[----:B------:R-:W-:Y:S02]  /*1a40*/  DFMA R66, R66, UR44, R120 ;  /* 0x0000002c42427c2b */ /* 0x000fe40008000078 */
[----:B------:R-:W-:Y:S02]  /*1a50*/  DFMA R118, R52, R12, RZ ;  /* 0x0000000c3476722b */ /* 0x000fe400000000ff */
[----:B------:R-:W-:Y:S02]  /*1a60*/  DFMA R120, R12, R62, RZ ;  /* 0x0000003e0c78722b */ /* 0x000fe400000000ff */
[----:B------:R-:W-:Y:S02]  /*1a70*/  DFMA R12, R64, R12, RZ ;  /* 0x0000000c400c722b */ /* 0x000fe400000000ff */
[-C--:B------:R-:W-:Y:S02]  /*1a80*/  DFMA R78, R40, R10.reuse, R78 ;  /* 0x0000000a284e722b */ /* 0x080fe4000000004e */
[----:B------:R-:W-:-:S02]  /*1a90*/  DFMA R116, R44, R10, R116 ;  /* 0x0000000a2c74722b */ /* 0x000fc40000000074 */
        /* <DEDUP_REMOVED lines=8> */
[----:B------:R-:W-:Y:S02]  /*1b20*/  DFMA R120, R10, UR56, R120 ;  /* 0x000000380a787c2b */ /* 0x000fe40008000078 */
[----:B------:R-:W-:-:S02]  /*1b30*/  DFMA R78, R30, UR62, R78 ;  /* 0x0000003e1e4e7c2b */ /* 0x000fc4000800004e */
[----:B------:R-:W-:Y:S02]  /*1b40*/  DFMA R116, R30, UR64, R116 ;  /* 0x000000401e747c2b */ /* 0x000fe40008000074 */
[C---:B------:R-:W-:Y:S02]  /*1b50*/  DFMA R20, R34.reuse, UR18, R20 ;  /* 0x0000001222147c2b */ /* 0x040fe40008000014 */
[----:B------:R-:W-:Y:S02]  /*1b60*/  DFMA R114, R34, UR10, R114 ;  /* 0x0000000a22727c2b */ /* 0x000fe40008000072 */
[C---:B------:R-:W-:Y:S02]  /*1b70*/  DFMA R12, R30.reuse, UR60, R12 ;  /* 0x0000003c1e0c7c2b */ /* 0x040fe4000800000c */
[C---:B------:R-:W-:Y:S02]  /*1b80*/  DFMA R118, R30.reuse, UR52, R118 ;  /* 0x000000341e767c2b */ /* 0x040fe40008000076 */
[----:B------:R-:W-:-:S02]  /*1b90*/  DFMA R120, R30, UR54, R120 ;  /* 0x000000361e787c2b */ /* 0x000fc40008000078 */
[C---:B------:R-:W-:Y:S01]  /*1ba0*/  DFMA R78, R34.reuse, UR74, R78 ;  /* 0x0000004a224e7c2b */ /* 0x040fe2000800004e */
        /* <DEDUP_REMOVED lines=55> */
.L_x_219:
[----:B------:R-:W-:Y:S05]  /*1f20*/  BSYNC.RECONVERGENT B0 ;  /* 0x0000000000007941 */ /* 0x000fea0003800200 */
.L_x_218:
[----:B------:R-:W-:Y:S06]  /*1f30*/  BAR.SYNC.DEFER_BLOCKING 0x0 ;  /* 0x0000000000007b1d */ /* 0x000fec0000010000 */
[----:B------:R-:W-:Y:S04]  /*1f40*/  BSSY.RECONVERGENT B0, `(.L_x_221) ;  /* 0x000016f000007945 */ /* 0x000fe80003800200 */
[----:B------:R-:W-:Y:S05]  /*1f50*/  @P1 BRA `(.L_x_222) ;  /* 0x0000001400b41947 */ /* 0x000fea0003800000 */
.L_x_223:
[----:B0-2---:R-:W-:Y:S01]  /*1f60*/  PRMT R4, R86, 0x9910, RZ ;  /* 0x0000991056047816 */ /* 0x005fe200000000ff */
[----:B-1----:R-:W0:Y:S01]  /*1f70*/  @!P0 LDC.64 R12, c[0x0][0x388] ;  /* 0x0000e200ff0c8b82 */ /* 0x002e220000000a00 */
[----:B------:R-:W-:Y:S01]  /*1f80*/  MOV.SPILL R80, UR49 ;  /* 0x0000003100507c02 */ /* 0x000fe20009000f00 */
[----:B------:R-:W-:Y:S01]  /*1f90*/  UMOV UR49, 0xa90d ;  /* 0x0000a90d00317882 */ /* 0x000fe20000000000 */
[----:B------:R-:W-:Y:S01]  /*1fa0*/  MOV.SPILL R81, UR48 ;  /* 0x0000003000517c02 */ /* 0x000fe20009000f00 */
[----:B------:R-:W-:Y:S01]  /*1fb0*/  IMAD R4, R4, 0x4f, RZ ;  /* 0x0000004f04047824 */ /* 0x000fe200078e02ff */
[----:B------:R-:W-:Y:S02]  /*1fc0*/  CS2R R78, SRZ ;  /* 0x00000000004e7805 */ /* 0x000fe4000001ff00 */
[----:B------:R-:W-:Y:S02]  /*1fd0*/  MOV.SPILL R130, UR77 ;  /* 0x0000004d00827c02 */ /* 0x000fe40009000f00 */
[----:B------:R-:W-:-:S02]  /*1fe0*/  MOV.SPILL R132, UR76 ;  /* 0x0000004c00847c02 */ /* 0x000fc40009000f00 */
        /* <DEDUP_REMOVED lines=10> */
[----:B------:R-:W1:Y:S03]  /*2090*/  LDCU.64 UR48, c[0x0][0x358] ;  /* 0x00006b00ff3077ac */ /* 0x000e660008000a00 */
[----:B------:R-:W-:-:S04]  /*20a0*/  @!P0 IMAD R11, R0, 0x895, R89 ;  /* 0x00000895000b8824 */ /* 0x000fc800078e0259 */
[----:B0-----:R-:W-:Y:S01]  /*20b0*/  @!P0 IMAD.WIDE R12, R11, 0x8, R12 ;  /* 0x000000080b0c8825 */ /* 0x001fe200078e020c */
[----:B------:R-:W-:-:S04]  /*20c0*/  CS2R R42, SRZ ;  /* 0x00000000002a7805 */ /* 0x000fc8000001ff00 */
[----:B-1----:R-:W2:Y:S04]  /*20d0*/  @!P0 LDG.E.64.CONSTANT R78, desc[UR48][R12.64+0x60] ;  /* 0x000060300c4e8981 */ /* 0x002ea8000c1e9b00 */
[----:B------:R0:W3:Y:S01]  /*20e0*/  @!P0 LDG.E.64.CONSTANT R42, desc[UR48][R12.64] ;  /* 0x000000300c2a8981 */ /* 0x0000e2000c1e9b00 */
[----:B------:R-:W-:Y:S01]  /*20f0*/  LOP3.LUT R87, R4, 0xffff, RZ, 0xc0, !PT ;  /* 0x0000ffff04577812 */ /* 0x000fe200078ec0ff */
[----:B------:R-:W1:Y:S01]  /*2100*/  LDCU UR48, c[0x0][0x380] ;  /* 0x00007000ff3077ac */ /* 0x000e620008000800 */
[----:B------:R-:W-:Y:S02]  /*2110*/  R2UR UR49, R99 ;  /* 0x00000000633172ca */ /* 0x000fe400000e0000 */
[----:B------:R-:W-:Y:S01]  /*2120*/  R2UR UR76, R92 ;  /* 0x000000005c4c72ca */ /* 0x000fe200000e0000 */
[----:B------:R-:W-:Y:S01]  /*2130*/  IMAD R87, R87, 0x548, R60 ;  /* 0x0000054857577824 */ /* 0x000fe200078e023c */
[----:B------:R-:W-:-:S02]  /*2140*/  R2UR UR77, R93 ;  /* 0x000000005d4d72ca */ /* 0x000fc400000e0000 */
[----:B------:R-:W-:Y:S01]  /*2150*/  MOV.SPILL R128, UR29 ;  /* 0x0000001d00807c02 */ /* 0x000fe20009000f00 */
[----:B------:R-:W-:Y:S01]  /*2160*/  IMAD R87, R5, 0x68, R87 ;  /* 0x0000006805577824 */ /* 0x000fe200078e0257 */
[----:B------:R-:W-:Y:S02]  /*2170*/  MOV.SPILL R131, UR28 ;  /* 0x0000001c00837c02 */ /* 0x000fe40009000f00 */
[----:B------:R-:W-:Y:S02]  /*2180*/  MOV.SPILL R116, UR19 ;  /* 0x0000001300747c02 */ /* 0x000fe40009000f00 */
[----:B------:R-:W-:Y:S01]  /*2190*/  LDS.64 R54, [R87] ;  /* 0x0000000057367984 */ /* 0x000fe20000000a00 */
[----:B------:R-:W-:Y:S02]  /*21a0*/  MOV.SPILL R115, UR18 ;  /* 0x0000001200737c02 */ /* 0x000fe40009000f00 */
[----:B------:R-:W-:Y:S01]  /*21b0*/  MOV.SPILL R114, UR39 ;  /* 0x0000002700727c02 */ /* 0x000fe20009000f00 */
[----:B------:R-:W4:Y:S01]  /*21c0*/  LDS.64 R4, [R87+0x48] ;  /* 0x0000480057047984 */ /* 0x000f220000000a00 */
[----:B-1----:R-:W-:-:S02]  /*21d0*/  ISETP.GE.AND P0, PT, R0, UR48, PT ;  /* 0x0000003000007c0c */ /* 0x002fc4000bf06270 */
[----:B------:R-:W-:Y:S01]  /*21e0*/  R2UR UR48, R98 ;  /* 0x00000000623072ca */ /* 0x000fe200000e0000 */
[----:B------:R-:W-:Y:S01]  /*21f0*/  LDS.64 R76, [R87+0x8] ;  /* 0x00000800574c7984 */ /* 0x000fe20000000a00 */
[----:B------:R-:W-:Y:S02]  /*2200*/  MOV.SPILL R125, UR38 ;  /* 0x00000026007d7c02 */ /* 0x000fe40009000f00 */
[----:B------:R-:W-:Y:S01]  /*2210*/  MOV.SPILL R88, UR33 ;  /* 0x0000002100587c02 */ /* 0x000fe20009000f00 */
[----:B------:R-:W0:Y:S01]  /*2220*/  LDS.64 R10, [R87+0x40] ;  /* 0x00004000570a7984 */ /* 0x000e220000000a00 */
[----:B------:R-:W-:Y:S02]  /*2230*/  MOV.SPILL R121, UR32 ;  /* 0x0000002000797c02 */ /* 0x000fe40009000f00 */
[----:B------:R-:W-:Y:S01]  /*2240*/  MOV.SPILL R124, UR27 ;  /* 0x0000001b007c7c02 */ /* 0x000fe20009000f00 */
[----:B------:R-:W-:Y:S01]  /*2250*/  LDS.64 R56, [R87+0x10] ;  /* 0x0000100057387984 */ /* 0x000fe20000000a00 */
[----:B------:R-:W-:-:S02]  /*2260*/  MOV.SPILL R120, UR31 ;  /* 0x0000001f00787c02 */ /* 0x000fc40009000f00 */
[----:B------:R-:W-:Y:S01]  /*2270*/  MOV.SPILL R123, UR30 ;  /* 0x0000001e007b7c02 */ /* 0x000fe20009000f00 */
[----:B------:R-:W1:Y:S01]  /*2280*/  LDS.64 R18, [R87+0x38] ;  /* 0x0000380057127984 */ /* 0x000e620000000a00 */
[----:B------:R-:W-:Y:S02]  /*2290*/  MOV.SPILL R122, UR16 ;  /* 0x00000010007a7c02 */ /* 0x000fe40009000f00 */
[----:B------:R-:W-:Y:S01]  /*22a0*/  MOV.SPILL R117, UR37 ;  /* 0x0000002500757c02 */ /* 0x000fe20009000f00 */
[----:B------:R-:W-:Y:S01]  /*22b0*/  LDS.64 R30, [R87+0x20] ;  /* 0x00002000571e7984 */ /* 0x000fe20000000a00 */
[----:B------:R-:W-:-:S03]  /*22c0*/  MOV.SPILL R129, UR6 ;  /* 0x0000000600817c02 */ /* 0x000fc60009000f00 */
[----:B------:R-:W5:Y:S04]  /*22d0*/  LDS.64 R46, [R87+0x28] ;  /* 0x00002800572e7984 */ /* 0x000f680000000a00 */
[----:B------:R-:W-:Y:S04]  /*22e0*/  LDS.64 R48, [R87+0x18] ;  /* 0x0000180057307984 */ /* 0x000fe80000000a00 */
[----:B------:R-:W5:Y:S01]  /*22f0*/  LDS.64 R20, [R87+0x30] ;  /* 0x0000300057147984 */ /* 0x000f620000000a00 */
[C-C-:B----4-:R-:W-:Y:S02]  /*2300*/  DADD R118, R54.reuse, R4.reuse ;  /* 0x0000000036767229 */ /* 0x150fe40000000004 */
[----:B------:R-:W-:-:S02]  /*2310*/  DADD R54, R54, -R4 ;  /* 0x0000000036367229 */ /* 0x000fc40000000804 */
[C-C-:B0-----:R-:W-:Y:S02]  /*2320*/  DADD R12, R76.reuse, R10.reuse ;  /* 0x000000004c0c7229 */ /* 0x141fe4000000000a */
[----:B------:R-:W-:Y:S02]  /*2330*/  DADD R76, R76, -R10 ;  /* 0x000000004c4c7229 */ /* 0x000fe4000000080a */
[----:B------:R-:W-:Y:S02]  /*2340*/  DFMA R4, R2, R118, RZ ;  /* 0x000000760204722b */ /* 0x000fe400000000ff */
[----:B------:R-:W-:Y:S02]  /*2350*/  DFMA R10, R68, R54, RZ ;  /* 0x00000036440a722b */ /* 0x000fe400000000ff */
[C-C-:B-1----:R-:W-:Y:S02]  /*2360*/  DADD R38, R56.reuse, R18.reuse ;  /* 0x0000000038267229 */ /* 0x142fe40000000012 */
[----:B------:R-:W-:-:S02]  /*2370*/  DADD R56, R56, -R18 ;  /* 0x0000000038387229 */ /* 0x000fc40000000812 */
[----:B------:R-:W-:Y:S02]  /*2380*/  DFMA R18, R36, R12, R4 ;  /* 0x0000000c2412722b */ /* 0x000fe40000000004 */
[----:B------:R-:W-:Y:S02]  /*2390*/  DFMA R66, R76, R70, R10 ;  /* 0x000000464c42722b */ /* 0x000fe4000000000a */
[C-C-:B-----5:R-:W-:Y:S02]  /*23a0*/  DADD R10, R30.reuse, R46.reuse ;  /* 0x000000001e0a7229 */ /* 0x160fe4000000002e */
[----:B------:R-:W-:Y:S02]  /*23b0*/  DADD R4, R30, -R46 ;  /* 0x000000001e047229 */ /* 0x000fe4000000082e */
[----:B------:R-:W-:Y:S02]  /*23c0*/  DFMA R46, R8, R118, RZ ;  /* 0x00000076082e722b */ /* 0x000fe400000000ff */
[----:B------:R-:W-:-:S02]  /*23d0*/  DFMA R18, R38, UR42, R18 ;  /* 0x0000002a26127c2b */ /* 0x000fc40008000012 */
[C-C-:B------:R-:W-:Y:S02]  /*23e0*/  DADD R34, R48.reuse, R20.reuse ;  /* 0x0000000030227229 */ /* 0x140fe40000000014 */
[----:B------:R-:W-:Y:S02]  /*23f0*/  DADD R48, R48, -R20 ;  /* 0x0000000030307229 */ /* 0x000fe40000000814 */
[----:B------:R-:W-:Y:S01]  /*2400*/  DFMA R66, R56, UR48, R66 ;  /* 0x0000003038427c2b */ /* 0x000fe20008000042 */
[----:B------:R-:W-:Y:S01]  /*2410*/  R2UR.FILL UR49, R80 ;  /* 0x00000000503172ca */ /* 0x000fe200004e0000 */
[----:B------:R-:W-:Y:S01]  /*2420*/  DFMA R82, R12, UR28, R46 ;  /* 0x0000001c0c527c2b */ /* 0x000fe2000800002e */
[----:B------:R-:W-:Y:S01]  /*2430*/  R2UR UR28, R108 ;  /* 0x000000006c1c72ca */ /* 0x000fe200000e0000 */
[----:B------:R-:W-:Y:S01]  /*2440*/  DFMA R18, R34, UR76, R18 ;  /* 0x0000004c22127c2b */ /* 0x000fe20008000012 */
[----:B------:R-:W-:Y:S01]  /*2450*/  R2UR UR29, R109 ;  /* 0x000000006d1d72ca */ /* 0x000fe200000e0000 */
[----:B------:R-:W-:Y:S01]  /*2460*/  DFMA R20, R24, R118, RZ ;  /* 0x000000761814722b */ /* 0x000fe200000000ff */
[----:B------:R-:W-:Y:S01]  /*2470*/  R2UR.FILL UR48, R81 ;  /* 0x00000000513072ca */ /* 0x000fe200004e0000 */
[----:B------:R-:W-:Y:S01]  /*2480*/  DFMA R80, R48, UR18, R66 ;  /* 0x0000001230507c2b */ /* 0x000fe20008000042 */
[----:B------:R-:W-:Y:S01]  /*2490*/  R2UR UR76, R94 ;  /* 0x000000005e4c72ca */ /* 0x000fe200000e0000 */
[C---:B------:R-:W-:Y:S01]  /*24a0*/  DFMA R30, R118.reuse, R6, RZ ;  /* 0x00000006761e722b */ /* 0x040fe200000000ff */
[----:B------:R-:W-:Y:S01]  /*24b0*/  R2UR UR77, R95 ;  /* 0x000000005f4d72ca */ /* 0x000fe200000e0000 */
[----:B------:R-:W-:Y:S01]  /*24c0*/  DFMA R84, R118, R14, RZ ;  /* 0x0000000e7654722b */ /* 0x000fe200000000ff */
[----:B------:R-:W-:Y:S01]  /*24d0*/  R2UR UR18, R96 ;  /* 0x00000000601272ca */ /* 0x000fe200000e0000 */
[----:B------:R-:W-:Y:S01]  /*24e0*/  DFMA R112, R16, R118, RZ ;  /* 0x000000761070722b */ /* 0x000fe200000000ff */
[----:B------:R-:W-:Y:S01]  /*24f0*/  R2UR UR19, R97 ;  /* 0x00000000611372ca */ /* 0x000fe200000e0000 */
[----:B------:R-:W-:-:S02]  /*2500*/  DFMA R118, R118, R22, RZ ;  /* 0x000000167676722b */ /* 0x000fc400000000ff */
[----:B------:R-:W-:Y:S01]  /*2510*/  DFMA R66, R10, UR16, R18 ;  /* 0x000000100a427c2b */ /* 0x000fe20008000012 */
[--C-:B------:R-:W-:Y:S01]  /*2520*/  @!P0 IMAD R137, R0, 0x895, R89.reuse ;  /* 0x0000089500898824 */ /* 0x100fe200078e0259 */
[----:B------:R-:W-:Y:S01]  /*2530*/  DFMA R80, R4, UR28, R80 ;  /* 0x0000001c04507c2b */ /* 0x000fe20008000050 */
[----:B------:R-:W-:Y:S01]  /*2540*/  R2UR UR28, R90 ;  /* 0x000000005a1c72ca */ /* 0x000fe200000e0000 */
[----:B------:R-:W-:Y:S01]  /*2550*/  DFMA R20, R12, R26, R20 ;  /* 0x0000001a0c14722b */ /* 0x000fe20000000014 */
[----:B------:R-:W-:Y:S01]  /*2560*/  R2UR UR29, R91 ;  /* 0x000000005b1d72ca */ /* 0x000fe200000e0000 */
[-C--:B------:R-:W-:Y:S01]  /*2570*/  DFMA R30, R28, R12.reuse, R30 ;  /* 0x0000000c1c1e722b */ /* 0x080fe2000000001e */
[--C-:B------:R-:W-:Y:S01]  /*2580*/  @!P0 IMAD R139, R0, 0x895, R89.reuse ;  /* 0x00000895008b8824 */ /* 0x100fe200078e0259 */
[----:B------:R-:W-:Y:S01]  /*2590*/  DFMA R84, R32, R12, R84 ;  /* 0x0000000c2054722b */ /* 0x000fe20000000054 */
[----:B------:R-:W-:Y:S01]  /*25a0*/  R2UR UR16, R92 ;  /* 0x000000005c1072ca */ /* 0x000fe200000e0000 */
[C---:B------:R-:W-:Y:S01]  /*25b0*/  DFMA R126, R12.reuse, UR32, R112 ;  /* 0x000000200c7e7c2b */ /* 0x040fe20008000070 */
[----:B------:R-:W-:Y:S01]  /*25c0*/  R2UR UR32, R104 ;  /* 0x00000000682072ca */ /* 0x000fe200000e0000 */
[----:B------:R-:W-:Y:S01]  /*25d0*/  DFMA R134, R12, UR30, R118 ;  /* 0x0000001e0c867c2b */ /* 0x000fe20008000076 */
[----:B------:R-:W-:Y:S01]  /*25e0*/  R2UR UR33, R105 ;  /* 0x00000000692172ca */ /* 0x000fe200000e0000 */
[----:B------:R-:W-:Y:S01]  /*25f0*/  DFMA R18, R38, UR76, R82 ;  /* 0x0000004c26127c2b */ /* 0x000fe20008000052 */
[----:B------:R-:W-:Y:S01]  /*2600*/  R2UR UR76, R106 ;  /* 0x000000006a4c72ca */ /* 0x000fe200000e0000 */
[----:B------:R-:W-:Y:S01]  /*2610*/  DADD R82, R66, -R80 ;  /* 0x0000000042527229 */ /* 0x000fe20000000850 */
[----:B------:R-:W-:Y:S01]  /*2620*/  R2UR UR77, R107 ;  /* 0x000000006b4d72ca */ /* 0x000fe200000e0000 */
[C---:B------:R-:W-:Y:S01]  /*2630*/  DFMA R46, R38.reuse, UR18, R20 ;  /* 0x00000012262e7c2b */ /* 0x040fe20008000014 */
[----:B------:R-:W0:Y:S01]  /*2640*/  LDCU.64 UR18, c[0x0][0x358] ;  /* 0x00006b00ff1277ac */ /* 0x000e220008000a00 */
        /* <DEDUP_REMOVED lines=8> */
[----:B------:R-:W-:Y:S01]  /*26d0*/  DADD R66, R66, R80 ;  /* 0x0000000042427229 */ /* 0x000fe20000000050 */
[----:B------:R-:W-:Y:S01]  /*26e0*/  R2UR UR26, R102 ;  /* 0x00000000661a72ca */ /* 0x000fe200000e0000 */
[C---:B------:R-:W-:Y:S01]  /*26f0*/  DFMA R46, R34.reuse, UR14, R46 ;  /* 0x0000000e222e7c2b */ /* 0x040fe2000800002e */
[----:B------:R-:W-:Y:S01]  /*2700*/  R2UR UR27, R103 ;  /* 0x00000000671b72ca */ /* 0x000fe200000e0000 */
[C---:B------:R-:W-:Y:S01]  /*2710*/  DFMA R12, R34.reuse, UR28, R12 ;  /* 0x0000001c220c7c2b */ /* 0x040fe2000800000c */
[----:B------:R-:W-:Y:S01]  /*2720*/  @!P0 IMAD R135, R0, 0x895, R89 ;  /* 0x0000089500878824 */ /* 0x000fe200078e0259 */
[C---:B------:R-:W-:Y:S01]  /*2730*/  DFMA R18, R34.reuse, UR6, R18 ;  /* 0x0000000622127c2b */ /* 0x040fe20008000012 */
[----:B------:R-:W-:Y:S01]  /*2740*/  R2UR UR31, R111 ;  /* 0x000000006f1f72ca */ /* 0x000fe200000e0000 */
[C---:B------:R-:W-:Y:S01]  /*2750*/  DFMA R20, R34.reuse, UR22, R20 ;  /* 0x0000001622147c2b */ /* 0x040fe20008000014 */
[----:B------:R-:W-:Y:S01]  /*2760*/  MOV.SPILL R112, UR17 ;  /* 0x0000001100707c02 */ /* 0x000fe20009000f00 */
[C---:B------:R-:W-:Y:S01]  /*2770*/  DFMA R30, R34.reuse, UR24, R30 ;  /* 0x00000018221e7c2b */ /* 0x040fe2000800001e */
[----:B------:R-:W-:Y:S01]  /*2780*/  R2UR UR17, R93 ;  /* 0x000000005d1172ca */ /* 0x000fe200000e0000 */
[----:B------:R-:W-:Y:S01]  /*2790*/  DFMA R34, R34, UR44, R38 ;  /* 0x0000002c22227c2b */ /* 0x000fe20008000026 */
[----:B------:R-:W-:Y:S01]  /*27a0*/  MOV.SPILL R119, UR36 ;  /* 0x0000002400777c02 */ /* 0x000fe20009000f00 */
[-C--:B------:R-:W-:Y:S01]  /*27b0*/  DFMA R80, R72, R54.reuse, RZ ;  /* 0x000000364850722b */ /* 0x080fe200000000ff */
[----:B------:R-:W-:Y:S01]  /*27c0*/  R2UR UR36, R96 ;  /* 0x00000000602472ca */ /* 0x000fe200000e0000 */
[----:B------:R-:W-:Y:S01]  /*27d0*/  DFMA R84, R52, R54, RZ ;  /* 0x000000363454722b */ /* 0x000fe200000000ff */
[----:B------:R-:W-:-:S02]  /*27e0*/  R2UR UR37, R97 ;  /* 0x00000000612572ca */ /* 0x000fc400000e0000 */
[----:B------:R-:W-:Y:S02]  /*27f0*/  MOV.SPILL R113, UR7 ;  /* 0x0000000700717c02 */ /* 0x000fe40009000f00 */
[----:B------:R-:W-:Y:S01]  /*2800*/  MOV.SPILL R118, UR34 ;  /* 0x0000002200767c02 */ /* 0x000fe20009000f00 */
[C---:B------:R-:W-:Y:S01]  /*2810*/  DFMA R80, R76.reuse, R74, R80 ;  /* 0x0000004a4c50722b */ /* 0x040fe20000000050 */
[----:B------:R-:W-:Y:S01]  /*2820*/  R2UR UR6, R94 ;  /* 0x000000005e0672ca */ /* 0x000fe200000e0000 */
[----:B------:R-:W-:Y:S01]  /*2830*/  DFMA R84, R76, UR66, R84 ;  /* 0x000000424c547c2b */ /* 0x000fe20008000054 */
[----:B------:R-:W-:Y:S02]  /*2840*/  R2UR UR7, R95 ;  /* 0x000000005f0772ca */ /* 0x000fe400000e0000 */
[----:B------:R-:W-:-:S03]  /*2850*/  MOV.SPILL R126, UR35 ;  /* 0x00000023007e7c02 */ /* 0x000fc60009000f00 */
[C---:B------:R-:W-:Y:S02]  /*2860*/  DFMA R80, R56.reuse, UR38, R80 ;  /* 0x0000002638507c2b */ /* 0x040fe40008000050 */
[----:B------:R-:W-:-:S06]  /*2870*/  DFMA R84, R56, UR52, R84 ;  /* 0x0000003438547c2b */ /* 0x000fcc0008000054 */
[C---:B------:R-:W-:Y:S02]  /*2880*/  DFMA R80, R48.reuse, UR10, R80 ;  /* 0x0000000a30507c2b */ /* 0x040fe40008000050 */
[----:B------:R-:W-:Y:S02]  /*2890*/  DFMA R84, R48, UR50, R84 ;  /* 0x0000003230547c2b */ /* 0x000fe40008000054 */
[----:B--2---:R-:W-:Y:S02]  /*28a0*/  DMUL R78, R82, R78 ;  /* 0x0000004e524e7228 */ /* 0x004fe40000000000 */
[----:B------:R-:W-:-:S06]  /*28b0*/  DFMA R82, R54, R58, RZ ;  /* 0x0000003a3652722b */ /* 0x000fcc00000000ff */
[CCC-:B---3--:R-:W-:Y:S02]  /*28c0*/  DFMA R38, R66.reuse, R42.reuse, -R78.reuse ;  /* 0x0000002a4226722b */ /* 0x1c8fe4000000084e */
[----:B------:R-:W-:Y:S02]  /*28d0*/  DFMA R42, R66, R42, R78 ;  /* 0x0000002a422a722b */ /* 0x000fe4000000004e */
[C---:B------:R-:W-:Y:S02]  /*28e0*/  DFMA R78, R54.reuse, R50, RZ ;  /* 0x00000032364e722b */ /* 0x040fe400000000ff */
[----:B------:R-:W-:Y:S02]  /*28f0*/  DFMA R66, R54, R62, RZ ;  /* 0x0000003e3642722b */ /* 0x000fe400000000ff */
[----:B------:R-:W-:Y:S02]  /*2900*/  DFMA R54, R64, R54, RZ ;  /* 0x000000364036722b */ /* 0x000fe400000000ff */
[----:B------:R-:W-:-:S02]  /*2910*/  DFMA R82, R44, R76, R82 ;  /* 0x0000004c2c52722b */ /* 0x000fc40000000052 */
[----:B------:R-:W-:Y:S02]  /*2920*/  DFMA R78, R40, R76, R78 ;  /* 0x0000004c284e722b */ /* 0x000fe4000000004e */
[C---:B------:R-:W-:Y:S02]  /*2930*/  DFMA R66, R76.reuse, UR56, R66 ;  /* 0x000000384c427c2b */ /* 0x040fe40008000042 */
[----:B------:R-:W-:Y:S02]  /*2940*/  DFMA R76, R76, UR70, R54 ;  /* 0x000000464c4c7c2b */ /* 0x000fe40008000036 */
[----:B------:R-:W1:Y:S01]  /*2950*/  @!P0 LDC.64 R54, c[0x0][0x388] ;  /* 0x0000e200ff368b82 */ /* 0x000e620000000a00 */
[C---:B------:R-:W-:Y:S02]  /*2960*/  DFMA R82, R56.reuse, UR64, R82 ;  /* 0x0000004038527c2b */ /* 0x040fe40008000052 */
[C---:B------:R-:W-:Y:S02]  /*2970*/  DFMA R78, R56.reuse, UR62, R78 ;  /* 0x0000003e384e7c2b */ /* 0x040fe4000800004e */
[----:B------:R-:W-:-:S02]  /*2980*/  DFMA R66, R56, UR54, R66 ;  /* 0x0000003638427c2b */ /* 0x000fc40008000042 */
[----:B------:R-:W-:Y:S01]  /*2990*/  DFMA R76, R56, UR60, R76 ;  /* 0x0000003c384c7c2b */ /* 0x000fe2000800004c */
[----:B------:R-:W-:Y:S01]  /*29a0*/  CS2R R56, SRZ ;  /* 0x0000000000387805 */ /* 0x000fe2000001ff00 */
[C---:B------:R-:W-:Y:S02]  /*29b0*/  DFMA R82, R48.reuse, UR32, R82 ;  /* 0x0000002030527c2b */ /* 0x040fe40008000052 */
[C---:B------:R-:W-:Y:S02]  /*29c0*/  DFMA R78, R48.reuse, UR26, R78 ;  /* 0x0000001a304e7c2b */ /* 0x040fe4000800004e */
[C---:B------:R-:W-:Y:S02]  /*29d0*/  DFMA R66, R48.reuse, UR58, R66 ;  /* 0x0000003a30427c2b */ /* 0x040fe40008000042 */
[----:B------:R-:W-:Y:S01]  /*29e0*/  DFMA R76, R48, UR72, R76 ;  /* 0x00000048304c7c2b */ /* 0x000fe2000800004c */
[----:B-1----:R-:W-:Y:S01]  /*29f0*/  @!P0 IMAD.WIDE R134, R135, 0x8, R54 ;  /* 0x0000000887868825 */ /* 0x002fe200078e0236 */
[----:B------:R-:W-:-:S04]  /*2a00*/  CS2R R48, SRZ ;  /* 0x0000000000307805 */ /* 0x000fc8000001ff00 */
[----:B0-----:R-:W2:Y:S04]  /*2a10*/  @!P0 LDG.E.64.CONSTANT R56, desc[UR18][R134.64+0x58] ;  /* 0x0000581286388981 */ /* 0x001ea8000c1e9b00 */
[----:B------:R-:W3:Y:S01]  /*2a20*/  @!P0 LDG.E.64.CONSTANT R48, desc[UR18][R134.64+0x8] ;  /* 0x0000081286308981 */ /* 0x000ee2000c1e9b00 */
[----:B------:R-:W-:Y:S02]  /*2a30*/  DFMA R46, R10, UR76, R46 ;  /* 0x0000004c0a2e7c2b */ /* 0x000fe4000800002e */
[----:B------:R-:W-:-:S08]  /*2a40*/  DFMA R54, R4, UR12, R78 ;  /* 0x0000000c04367c2b */ /* 0x000fd0000800004e */
        /* <DEDUP_REMOVED lines=17> */
[----:B0-----:R-:W-:Y:S01]  /*2b60*/  @!P0 IMAD.WIDE R134, R135, 0x8, R56 ;  /* 0x0000000887868825 */ /* 0x001fe200078e0238 */
[----:B------:R-:W-:-:S06]  /*2b70*/  CS2R R56, SRZ ;  /* 0x0000000000387805 */ /* 0x000fcc000001ff00 */
[----:B------:R-:W3:Y:S01]  /*2b80*/  @!P0 LDG.E.64.CONSTANT R56, desc[UR18][R134.64+0x18] ;  /* 0x0000181286388981 */ /* 0x000ee2000c1e9b00 */
[----:B--2---:R-:W-:-:S08]  /*2b90*/  DMUL R78, R12, R78 ;  /* 0x0000004e0c4e7228 */ /* 0x004fd00000000000 */
[CCC-:B----4-:R-:W-:Y:S02]  /*2ba0*/  DFMA R12, R80.reuse, R54.reuse, -R78.reuse ;  /* 0x00000036500c722b */ /* 0x1d0fe4000000084e */
        /* <DEDUP_REMOVED lines=17> */
[----:B------:R-:W-:Y:S02]  /*2cc0*/  DFMA R20, R10, UR20, R20 ;  /* 0x000000140a147c2b */ /* 0x000fe40008000014 */
[----:B------:R-:W-:-:S08]  /*2cd0*/  DFMA R80, R4, UR68, R84 ;  /* 0x0000004404507c2b */ /* 0x000fd00008000054 */
[C-C-:B------:R-:W-:Y:S02]  /*2ce0*/  DADD R84, R20.reuse, R80.reuse ;  /* 0x0000000014547229 */ /* 0x140fe40000000050 */
[----:B------:R-:W-:Y:S01]  /*2cf0*/  DADD R20, R20, -R80 ;  /* 0x0000000014147229 */ /* 0x000fe20000000850 */
[----:B0-----:R-:W-:Y:S01]  /*2d00*/  @!P0 IMAD R137, R0, 0x895, R89 ;  /* 0x0000089500898824 */ /* 0x001fe200078e0259 */
[----:B------:R-:W0:Y:S02]  /*2d10*/  @!P0 LDC.64 R80, c[0x0][0x388] ;  /* 0x0000e200ff508b82 */ /* 0x000e240000000a00 */
[----:B0-----:R-:W-:Y:S01]  /*2d20*/  @!P0 IMAD.WIDE R138, R139, 0x8, R80 ;  /* 0x000000088b8a8825 */ /* 0x001fe200078e0250 */
[----:B------:R-:W-:-:S06]  /*2d30*/  CS2R R80, SRZ ;  /* 0x0000000000507805 */ /* 0x000fcc000001ff00 */
[----:B------:R-:W3:Y:S01]  /*2d40*/  @!P0 LDG.E.64.CONSTANT R80, desc[UR18][R138.64+0x28] ;  /* 0x000028128a508981 */ /* 0x000ee2000c1e9b00 */
[----:B--2---:R-:W-:-:S08]  /*2d50*/  DMUL R82, R20, R82 ;  /* 0x0000005214527228 */ /* 0x004fd00000000000 */
[CCC-:B----4-:R-:W-:Y:S02]  /*2d60*/  DFMA R20, R84.reuse, R78.reuse, -R82.reuse ;  /* 0x0000004e5414722b */ /* 0x1d0fe40000000852 */
[----:B------:R-:W-:Y:S01]  /*2d70*/  DFMA R78, R84, R78, R82 ;  /* 0x0000004e544e722b */ /* 0x000fe20000000052 */
[----:B------:R-:W0:Y:S02]  /*2d80*/  @!P0 LDC.64 R84, c[0x0][0x388] ;  /* 0x0000e200ff548b82 */ /* 0x000e240000000a00 */
[----:B0-----:R-:W-:Y:S01]  /*2d90*/  @!P0 IMAD.WIDE R136, R137, 0x8, R84 ;  /* 0x0000000889888825 */ /* 0x001fe200078e0254 */
[----:B------:R-:W-:-:S06]  /*2da0*/  CS2R R84, SRZ ;  /* 0x0000000000547805 */ /* 0x000fcc000001ff00 */
[----:B------:R0:W2:Y:S01]  /*2db0*/  @!P0 LDG.E.64.CONSTANT R84, desc[UR18][R136.64+0x30] ;  /* 0x0000301288548981 */ /* 0x0000a2000c1e9b00 */
[----:B------:R-:W-:-:S06]  /*2dc0*/  CS2R R82, SRZ ;  /* 0x0000000000527805 */ /* 0x000fcc000001ff00 */
[----:B------:R-:W4:Y:S01]  /*2dd0*/  @!P0 LDG.E.64.CONSTANT R82, desc[UR18][R138.64+0x38] ;  /* 0x000038128a528981 */ /* 0x000f22000c1e9b00 */
[----:B------:R-:W-:Y:S02]  /*2de0*/  DFMA R34, R10, UR40, R34 ;  /* 0x000000280a227c2b */ /* 0x000fe40008000022 */
[----:B------:R-:W-:Y:S02]  /*2df0*/  DFMA R134, R4, UR74, R76 ;  /* 0x0000004a04867c2b */ /* 0x000fe4000800004c */
[----:B------:R-:W-:Y:S02]  /*2e00*/  DFMA R30, R10, UR48, R30 ;  /* 0x000000300a1e7c2b */ /* 0x000fe4000800001e */
[----:B------:R-:W-:Y:S01]  /*2e10*/  DFMA R10, R42, UR16, RZ ;  /* 0x000000102a0a7c2b */ /* 0x000fe200080000ff */
[----:B------:R-:W-:Y:S02]  /*2e20*/  R2UR.FILL UR17, R112 ;  /* 0x00000000701172ca */ /* 0x000fe400004e0000 */
[----:B------:R-:W-:Y:S01]  /*2e30*/  R2UR.FILL UR16, R122 ;  /* 0x000000007a1072ca */ /* 0x000fe200004e0000 */
[----:B------:R-:W-:-:S02]  /*2e40*/  DADD R76, R34, -R134 ;  /* 0x00000000224c7229 */ /* 0x000fc40000000886 */
[----:B------:R-:W-:-:S10]  /*2e50*/  DADD R34, R34, R134 ;  /* 0x0000000022227229 */ /* 0x000fd40000000086 */
[----:B0-----:R-:W-:Y:S02]  /*2e60*/  DFMA R136, R42, UR16, RZ ;  /* 0x000000102a887c2b */ /* 0x001fe400080000ff */
[----:B------:R-:W-:-:S06]  /*2e70*/  DFMA R134, R36, R42, RZ ;  /* 0x0000002a2486722b */ /* 0x000fcc00000000ff */
[----:B------:R-:W-:Y:S01]  /*2e80*/  DFMA R136, R48, UR76, R136 ;  /* 0x0000004c30887c2b */ /* 0x000fe20008000088 */
[----:B------:R-:W-:Y:S02]  /*2e90*/  R2UR.FILL UR77, R130 ;  /* 0x00000000824d72ca */ /* 0x000fe400004e0000 */
[----:B------:R-:W-:Y:S02]  /*2ea0*/  R2UR.FILL UR76, R132 ;  /* 0x00000000844c72ca */ /* 0x000fe400004e0000 */
[----:B------:R-:W-:Y:S02]  /*2eb0*/  R2UR UR18, R98 ;  /* 0x00000000621272ca */ /* 0x000fe400000e0000 */
[----:B------:R-:W-:Y:S01]  /*2ec0*/  R2UR UR19, R99 ;  /* 0x00000000631372ca */ /* 0x000fe200000e0000 */
[----:B------:R-:W-:-:S08]  /*2ed0*/  DFMA R136, R54, UR8, R136 ;  /* 0x0000000836887c2b */ /* 0x000fd00008000088 */
[----:B------:R-:W-:Y:S01]  /*2ee0*/  DFMA R66, R4, UR76, R66 ;  /* 0x0000004c04427c2b */ /* 0x000fe20008000042 */
[----:B------:R-:W-:Y:S02]  /*2ef0*/  R2UR UR34, R108 ;  /* 0x000000006c2272ca */ /* 0x000fe400000e0000 */
[----:B------:R-:W-:-:S05]  /*2f00*/  R2UR UR35, R109 ;  /* 0x000000006d2372ca */ /* 0x000fca00000e0000 */
[----:B------:R-:W-:Y:S01]  /*2f10*/  DADD R4, R30, R66 ;  /* 0x000000001e047229 */ /* 0x000fe20000000042 */
[C---:B------:R-:W-:Y:S01]  /*2f20*/  ISETP.GE.U32.AND P1, PT, R86.reuse, 0x45, PT ;  /* 0x000000455600780c */ /* 0x040fe20003f26070 */
[----:B------:R-:W-:Y:S01]  /*2f30*/  VIADD R86, R86, 0x64 ;  /* 0x0000006456567836 */ /* 0x000fe20000000000 */
[----:B--2---:R-:W-:-:S08]  /*2f40*/  DMUL R76, R76, R84 ;  /* 0x000000544c4c7228 */ /* 0x004fd00000000000 */
[----:B------:R-:W-:Y:S02]  /*2f50*/  DFMA R34, R34, R84, R76 ;  /* 0x000000542222722b */ /* 0x000fe4000000004c */
[----:B------:R-:W-:Y:S02]  /*2f60*/  DFMA R84, R2, R42, RZ ;  /* 0x0000002a0254722b */ /* 0x000fe400000000ff */
[----:B------:R-:W-:-:S06]  /*2f70*/  DFMA R76, R42, UR42, RZ ;  /* 0x0000002a2a4c7c2b */ /* 0x000fcc00080000ff */
[----:B------:R-:W-:Y:S02]  /*2f80*/  DFMA R84, R24, R48, R84 ;  /* 0x000000301854722b */ /* 0x000fe40000000054 */
[C---:B------:R-:W-:Y:S01]  /*2f90*/  DFMA R76, R48.reuse, UR36, R76 ;  /* 0x00000024304c7c2b */ /* 0x040fe2000800004c */
[----:B------:R-:W-:Y:S02]  /*2fa0*/  R2UR.FILL UR37, R117 ;  /* 0x00000000752572ca */ /* 0x000fe400004e0000 */
[----:B------:R-:W-:Y:S01]  /*2fb0*/  R2UR.FILL UR36, R119 ;  /* 0x00000000772472ca */ /* 0x000fe200004e0000 */
[C---:B------:R-:W-:Y:S02]  /*2fc0*/  DFMA R42, R48.reuse, R26, R134 ;  /* 0x0000001a302a722b */ /* 0x040fe40000000086 */
[----:B------:R-:W-:Y:S02]  /*2fd0*/  DFMA R134, R48, UR14, R10 ;  /* 0x0000000e30867c2b */ /* 0x000fe4000800000a */
[----:B------:R-:W-:-:S04]  /*2fe0*/  DFMA R84, R54, R6, R84 ;  /* 0x000000063654722b */ /* 0x000fc80000000054 */
[----:B------:R-:W-:Y:S02]  /*2ff0*/  DFMA R42, R28, R54, R42 ;  /* 0x000000361c2a722b */ /* 0x000fe4000000002a */
[C---:B------:R-:W-:Y:S02]  /*3000*/  DFMA R48, R54.reuse, UR28, R134 ;  /* 0x0000001c36307c2b */ /* 0x040fe40008000086 */
[----:B------:R-:W-:Y:S02]  /*3010*/  DFMA R10, R54, UR36, R76 ;  /* 0x00000024360a7c2b */ /* 0x000fe4000800004c */
[----:B------:R-:W-:Y:S02]  /*3020*/  DADD R54, R30, -R66 ;  /* 0x000000001e367229 */ /* 0x000fe40000000842 */
[----:B------:R-:W-:Y:S02]  /*3030*/  DFMA R30, R8, R56, R84 ;  /* 0x00000038081e722b */ /* 0x000fe40000000054 */
[----:B------:R-:W-:Y:S01]  /*3040*/  DFMA R84, R38, UR18, RZ ;  /* 0x0000001226547c2b */ /* 0x000fe200080000ff */
[----:B------:R-:W-:-:S02]  /*3050*/  R2UR.FILL UR19, R116 ;  /* 0x00000000741372ca */ /* 0x000fc400004e0000 */
[----:B------:R-:W-:Y:S01]  /*3060*/  R2UR.FILL UR18, R115 ;  /* 0x00000000731272ca */ /* 0x000fe200004e0000 */
[----:B------:R-:W-:Y:S01]  /*3070*/  DFMA R10, R56, UR6, R10 ;  /* 0x00000006380a7c2b */ /* 0x000fe2000800000a */
[----:B------:R-:W-:Y:S01]  /*3080*/  R2UR.FILL UR7, R113 ;  /* 0x00000000710772ca */ /* 0x000fe200004e0000 */
[----:B------:R-:W-:Y:S02]  /*3090*/  DFMA R66, R68, R38, RZ ;  /* 0x000000264442722b */ /* 0x000fe400000000ff */
[----:B------:R-:W-:-:S08]  /*30a0*/  DFMA R76, R38, R70, RZ ;  /* 0x00000046264c722b */ /* 0x000fd000000000ff */
[C---:B------:R-:W-:Y:S02]  /*30b0*/  DFMA R112, R38.reuse, UR18, RZ ;  /* 0x0000001226707c2b */ /* 0x040fe400080000ff */
[----:B------:R-:W-:Y:S02]  /*30c0*/  DFMA R38, R38, UR34, RZ ;  /* 0x0000002226267c2b */ /* 0x000fe400080000ff */
[----:B------:R-:W-:Y:S02]  /*30d0*/  DFMA R66, R46, R50, R66 ;  /* 0x000000322e42722b */ /* 0x000fe40000000042 */
[----:B------:R-:W-:Y:S02]  /*30e0*/  DFMA R76, R40, R46, R76 ;  /* 0x0000002e284c722b */ /* 0x000fe4000000004c */
[C---:B------:R-:W-:Y:S02]  /*30f0*/  DFMA R84, R46.reuse, UR62, R84 ;  /* 0x0000003e2e547c2b */ /* 0x040fe40008000054 */
[----:B------:R-:W-:-:S02]  /*3100*/  DFMA R112, R46, UR26, R112 ;  /* 0x0000001a2e707c2b */ /* 0x000fc40008000070 */
[----:B------:R-:W-:Y:S01]  /*3110*/  DFMA R38, R46, UR12, R38 ;  /* 0x0000000c2e267c2b */ /* 0x000fe20008000026 */
[----:B------:R-:W-:Y:S02]  /*3120*/  R2UR.FILL UR29, R128 ;  /* 0x00000000801d72ca */ /* 0x000fe400004e0000 */
[----:B------:R-:W-:Y:S02]  /*3130*/  R2UR.FILL UR28, R131 ;  /* 0x00000000831c72ca */ /* 0x000fe400004e0000 */
[----:B------:R-:W-:Y:S01]  /*3140*/  R2UR.FILL UR6, R129 ;  /* 0x00000000810672ca */ /* 0x000fe200004e0000 */
[----:B------:R-:W-:Y:S02]  /*3150*/  DFMA R66, R72, R12, R66 ;  /* 0x0000000c4842722b */ /* 0x000fe40000000042 */
[C---:B------:R-:W-:Y:S02]  /*3160*/  DFMA R76, R12.reuse, R74, R76 ;  /* 0x0000004a0c4c722b */ /* 0x040fe4000000004c */
[----:B------:R-:W-:-:S02]  /*3170*/  DFMA R84, R12, UR38, R84 ;  /* 0x000000260c547c2b */ /* 0x000fc40008000054 */
[C---:B------:R-:W-:Y:S02]  /*3180*/  DFMA R112, R12.reuse, UR10, R112 ;  /* 0x0000000a0c707c2b */ /* 0x040fe40008000070 */
[----:B------:R-:W-:Y:S01]  /*3190*/  DFMA R38, R12, UR30, R38 ;  /* 0x0000001e0c267c2b */ /* 0x000fe20008000026 */
[----:B------:R-:W-:Y:S02]  /*31a0*/  R2UR.FILL UR39, R114 ;  /* 0x00000000722772ca */ /* 0x000fe400004e0000 */
[----:B------:R-:W-:Y:S01]  /*31b0*/  R2UR.FILL UR38, R125 ;  /* 0x000000007d2672ca */ /* 0x000fe200004e0000 */
[C---:B------:R-:W-:Y:S02]  /*31c0*/  DFMA R42, R56.reuse, UR28, R42 ;  /* 0x0000001c382a7c2b */ /* 0x040fe4000800002a */
[----:B------:R-:W-:Y:S02]  /*31d0*/  DFMA R48, R56, UR6, R48 ;  /* 0x0000000638307c2b */ /* 0x000fe40008000030 */
[----:B----4-:R-:W-:-:S02]  /*31e0*/  DMUL R54, R54, R82 ;  /* 0x0000005236367228 */ /* 0x010fc40000000000 */
[----:B------:R-:W-:Y:S02]  /*31f0*/  DFMA R56, R56, UR46, R136 ;  /* 0x0000002e38387c2b */ /* 0x000fe40008000088 */
[----:B------:R-:W-:Y:S02]  /*3200*/  DFMA R66, R18, R58, R66 ;  /* 0x0000003a1242722b */ /* 0x000fe40000000042 */
[----:B------:R-:W-:Y:S02]  /*3210*/  DFMA R76, R44, R18, R76 ;  /* 0x000000122c4c722b */ /* 0x000fe4000000004c */
[C---:B------:R-:W-:Y:S02]  /*3220*/  DFMA R84, R18.reuse, UR64, R84 ;  /* 0x0000004012547c2b */ /* 0x040fe40008000054 */
[C---:B------:R-:W-:Y:S02]  /*3230*/  DFMA R112, R18.reuse, UR32, R112 ;  /* 0x0000002012707c2b */ /* 0x040fe40008000070 */
[----:B------:R-:W-:Y:S01]  /*3240*/  DFMA R38, R18, UR4, R38 ;  /* 0x0000000412267c2b */ /* 0x000fe20008000026 */
[----:B------:R-:W-:-:S02]  /*3250*/  R2UR.FILL UR27, R124 ;  /* 0x000000007c1b72ca */ /* 0x000fc400004e0000 */
[----:B------:R-:W-:Y:S02]  /*3260*/  R2UR.FILL UR26, R127 ;  /* 0x000000007f1a72ca */ /* 0x000fe400004e0000 */
[----:B------:R-:W-:Y:S02]  /*3270*/  R2UR.FILL UR33, R88 ;  /* 0x00000000582172ca */ /* 0x000fe400004e0000 */
[----:B------:R-:W-:Y:S01]  /*3280*/  R2UR.FILL UR32, R121 ;  /* 0x00000000792072ca */ /* 0x000fe200004e0000 */
[----:B---3--:R-:W-:Y:S02]  /*3290*/  DFMA R12, R4, R80, R54 ;  /* 0x00000050040c722b */ /* 0x008fe40000000036 */
[----:B------:R-:W-:Y:S02]  /*32a0*/  DFMA R30, R78, R14, R30 ;  /* 0x0000000e4e1e722b */ /* 0x000fe4000000001e */
[----:B------:R-:W-:Y:S02]  /*32b0*/  DFMA R42, R32, R78, R42 ;  /* 0x0000004e202a722b */ /* 0x000fe4000000002a */
        /* <DEDUP_REMOVED lines=8> */
[----:B------:R-:W-:Y:S01]  /*3340*/  DFMA R4, R4, R80, -R54 ;  /* 0x000000500404722b */ /* 0x000fe20000000836 */
[----:B------:R-:W-:Y:S02]  /*3350*/  R2UR.FILL UR35, R126 ;  /* 0x000000007e2372ca */ /* 0x000fe400004e0000 */
[----:B------:R-:W-:Y:S02]  /*3360*/  R2UR.FILL UR34, R118 ;  /* 0x00000000762272ca */ /* 0x000fe400004e0000 */
[----:B------:R-:W-:Y:S02]  /*3370*/  R2UR.FILL UR31, R120 ;  /* 0x00000000781f72ca */ /* 0x000fe400004e0000 */
[----:B------:R-:W-:Y:S01]  /*3380*/  R2UR.FILL UR30, R123 ;  /* 0x000000007b1e72ca */ /* 0x000fe200004e0000 */
[----:B------:R-:W-:-:S02]  /*3390*/  DMUL R34, R34, 0.5 ;  /* 0x3fe0000022227828 */ /* 0x000fc40000000000 */
        /* <DEDUP_REMOVED lines=25> */
[----:B------:R-:W-:Y:S02]  /*3530*/  DADD R30, R30, R66 ;  /* 0x000000001e1e7229 */ /* 0x000fe40000000042 */
        /* <DEDUP_REMOVED lines=15> */
.L_x_222:
[----:B------:R-:W-:Y:S05]  /*3630*/  BSYNC.RECONVERGENT B0 ;  /* 0x0000000000007941 */ /* 0x000fea0003800200 */
.L_x_221:
        /* <DEDUP_REMOVED lines=11> */
.L_x_226:
        /* <DEDUP_REMOVED lines=39> */
[----:B-1----:R-:W-:-:S04]  /*3960*/  DADD R38, R30, R34 ;  /* 0x000000001e267229 */ /* 0x002fc80000000022 */
[-C--:B------:R-:W-:Y:S02]  /*3970*/  DFMA R42, R2, R20.reuse, RZ ;  /* 0x00000014022a722b */ /* 0x080fe400000000ff */
[----:B------:R-:W-:Y:S02]  /*3980*/  DFMA R56, R36, R20, RZ ;  /* 0x000000142438722b */ /* 0x000fe400000000ff */
[C---:B------:R-:W-:Y:S02]  /*3990*/  DFMA R66, R20.reuse, UR42, RZ ;  /* 0x0000002a14427c2b */ /* 0x040fe400080000ff */
[C---:B------:R-:W-:Y:S01]  /*39a0*/  DFMA R76, R20.reuse, UR70, RZ ;  /* 0x00000046144c7c2b */ /* 0x040fe200080000ff */
[----:B------:R-:W-:Y:S01]  /*39b0*/  R2UR UR70, R108 ;  /* 0x000000006c4672ca */ /* 0x000fe200000e0000 */
[----:B------:R-:W-:Y:S01]  /*39c0*/  DFMA R20, R20, UR16, RZ ;  /* 0x0000001014147c2b */ /* 0x000fe200080000ff */
[----:B------:R-:W-:Y:S01]  /*39d0*/  R2UR UR71, R109 ;  /* 0x000000006d4772ca */ /* 0x000fe200000e0000 */
[----:B------:R-:W-:-:S02]  /*39e0*/  DADD R30, R30, -R34 ;  /* 0x000000001e1e7229 */ /* 0x000fc40000000822 */
[----:B------:R-:W-:Y:S02]  /*39f0*/  DFMA R18, R68, R12, RZ ;  /* 0x0000000c4412722b */ /* 0x000fe400000000ff */
[----:B------:R-:W-:Y:S02]  /*3a00*/  DFMA R34, R12, R70, RZ ;  /* 0x000000460c22722b */ /* 0x000fe400000000ff */
[----:B------:R-:W-:Y:S02]  /*3a10*/  DFMA R54, R24, R38, R42 ;  /* 0x000000261836722b */ /* 0x000fe4000000002a */
[C---:B------:R-:W-:Y:S01]  /*3a20*/  DFMA R56, R38.reuse, R26, R56 ;  /* 0x0000001a2638722b */ /* 0x040fe20000000038 */
[----:B------:R-:W-:Y:S01]  /*3a30*/  LDS.64 R42, [R10+0x138] ;  /* 0x000138000a2a7984 */ /* 0x000fe20000000a00 */
[C---:B------:R-:W-:Y:S01]  /*3a40*/  DFMA R78, R38.reuse, UR60, R66 ;  /* 0x0000003c264e7c2b */ /* 0x040fe20008000042 */
[----:B------:R-:W-:Y:S01]  /*3a50*/  R2UR UR60, R102 ;  /* 0x00000000663c72ca */ /* 0x000fe200000e0000 */
[C---:B------:R-:W-:Y:S01]  /*3a60*/  DFMA R82, R38.reuse, UR14, R76 ;  /* 0x0000000e26527c2b */ /* 0x040fe2000800004c */
[----:B------:R-:W-:Y:S01]  /*3a70*/  R2UR UR61, R103 ;  /* 0x00000000673d72ca */ /* 0x000fe200000e0000 */
[----:B------:R-:W-:Y:S01]  /*3a80*/  DFMA R114, R38, UR74, R20 ;  /* 0x0000004a26727c2b */ /* 0x000fe20008000014 */
[----:B------:R-:W-:Y:S01]  /*3a90*/  R2UR UR74, R90 ;  /* 0x000000005a4a72ca */ /* 0x000fe200000e0000 */
[----:B------:R-:W0:Y:S01]  /*3aa0*/  LDS.64 R38, [R10+0x3a8] ;  /* 0x0003a8000a267984 */ /* 0x000e220000000a00 */
[----:B------:R-:W-:Y:S01]  /*3ab0*/  R2UR UR75, R91 ;  /* 0x000000005b4b72ca */ /* 0x000fe200000e0000 */
        /* <DEDUP_REMOVED lines=8> */
[----:B------:R-:W-:-:S02]  /*3b40*/  DFMA R12, R30, R50, R18 ;  /* 0x000000321e0c722b */ /* 0x000fc40000000012 */
[----:B------:R-:W-:Y:S01]  /*3b50*/  DFMA R66, R40, R30, R34 ;  /* 0x0000001e2842722b */ /* 0x000fe20000000022 */
[----:B------:R-:W-:Y:S01]  /*3b60*/  LDS.64 R18, [R10+0x1a0] ;  /* 0x0001a0000a127984 */ /* 0x000fe20000000a00 */
[----:B------:R-:W-:Y:S02]  /*3b70*/  DADD R46, R46, -R48 ;  /* 0x000000002e2e7229 */ /* 0x000fe40000000830 */
[C---:B------:R-:W-:Y:S01]  /*3b80*/  DFMA R76, R30.reuse, UR62, R76 ;  /* 0x0000003e1e4c7c2b */ /* 0x040fe2000800004c */
[----:B------:R-:W1:Y:S01]  /*3b90*/  LDS.64 R34, [R10+0x340] ;  /* 0x000340000a227984 */ /* 0x000e620000000a00 */
[C---:B------:R-:W-:Y:S01]  /*3ba0*/  DFMA R80, R30.reuse, UR60, R80 ;  /* 0x0000003c1e507c2b */ /* 0x040fe20008000050 */
[----:B------:R-:W-:Y:S01]  /*3bb0*/  R2UR UR60, R110 ;  /* 0x000000006e3c72ca */ /* 0x000fe200000e0000 */
[----:B------:R-:W-:Y:S01]  /*3bc0*/  DFMA R112, R30, UR12, R112 ;  /* 0x0000000c1e707c2b */ /* 0x000fe20008000070 */
[----:B------:R-:W-:Y:S01]  /*3bd0*/  R2UR UR61, R111 ;  /* 0x000000006f3d72ca */ /* 0x000fe200000e0000 */
[----:B------:R-:W-:Y:S01]  /*3be0*/  DFMA R54, R20, R6, R54 ;  /* 0x000000061436722b */ /* 0x000fe20000000036 */
[----:B------:R-:W-:Y:S01]  /*3bf0*/  LDS.64 R30, [R10+0x208] ;  /* 0x000208000a1e7984 */ /* 0x000fe20000000a00 */
[----:B------:R-:W-:-:S02]  /*3c00*/  DFMA R56, R28, R20, R56 ;  /* 0x000000141c38722b */ /* 0x000fc40000000038 */
[C---:B------:R-:W-:Y:S02]  /*3c10*/  DFMA R78, R20.reuse, UR36, R78 ;  /* 0x00000024144e7c2b */ /* 0x040fe4000800004e */
[C---:B------:R-:W-:Y:S01]  /*3c20*/  DFMA R82, R20.reuse, UR74, R82 ;  /* 0x0000004a14527c2b */ /* 0x040fe20008000052 */
[----:B------:R-:W-:Y:S01]  /*3c30*/  R2UR UR74, R104 ;  /* 0x00000000684a72ca */ /* 0x000fe200000e0000 */
[----:B------:R-:W-:Y:S01]  /*3c40*/  DFMA R114, R20, UR8, R114 ;  /* 0x0000000814727c2b */ /* 0x000fe20008000072 */
[----:B------:R-:W-:Y:S01]  /*3c50*/  R2UR UR75, R105 ;  /* 0x00000000694b72ca */ /* 0x000fe200000e0000 */
[----:B------:R-:W2:Y:S01]  /*3c60*/  LDS.64 R20, [R10+0x2d8] ;  /* 0x0002d8000a147984 */ /* 0x000ea20000000a00 */
[----:B------:R-:W-:Y:S02]  /*3c70*/  DFMA R48, R72, R46, R12 ;  /* 0x0000002e4830722b */ /* 0x000fe4000000000c */
[C---:B------:R-:W-:Y:S01]  /*3c80*/  DFMA R66, R46.reuse, R74, R66 ;  /* 0x0000004a2e42722b */ /* 0x040fe20000000042 */
[----:B------:R-:W3:Y:S01]  /*3c90*/  LDS.64 R12, [R10+0x270] ;  /* 0x000270000a0c7984 */ /* 0x000ee20000000a00 */
[C---:B------:R-:W-:Y:S01]  /*3ca0*/  DFMA R76, R46.reuse, UR70, R76 ;  /* 0x000000462e4c7c2b */ /* 0x040fe2000800004c */
[----:B------:R-:W-:Y:S01]  /*3cb0*/  R2UR.FILL UR71, R88 ;  /* 0x00000000584772ca */ /* 0x000fe200004e0000 */
[C---:B------:R-:W-:Y:S01]  /*3cc0*/  DFMA R80, R46.reuse, UR10, R80 ;  /* 0x0000000a2e507c2b */ /* 0x040fe20008000050 */
[----:B------:R-:W-:Y:S01]  /*3cd0*/  R2UR.FILL UR70, R89 ;  /* 0x00000000594672ca */ /* 0x000fe200004e0000 */
[----:B------:R-:W-:Y:S01]  /*3ce0*/  DFMA R112, R46, UR60, R112 ;  /* 0x0000003c2e707c2b */ /* 0x000fe20008000070 */
[----:B------:R-:W-:Y:S01]  /*3cf0*/  R2UR.FILL UR61, R86 ;  /* 0x00000000563d72ca */ /* 0x000fe200004e0000 */
[C-C-:B0-----:R-:W-:Y:S01]  /*3d00*/  DADD R46, R42.reuse, R38.reuse ;  /* 0x000000002a2e7229 */ /* 0x141fe20000000026 */
[----:B------:R-:W-:Y:S01]  /*3d10*/  R2UR.FILL UR60, R87 ;  /* 0x00000000573c72ca */ /* 0x000fe200004e0000 */
[----:B------:R-:W-:-:S06]  /*3d20*/  DADD R38, R42, -R38 ;  /* 0x000000002a267229 */ /* 0x000fcc0000000826 */
[----:B------:R-:W-:Y:S02]  /*3d30*/  DFMA R54, R8, R46, R54 ;  /* 0x0000002e0836722b */ /* 0x000fe40000000036 */
[----:B------:R-:W-:Y:S02]  /*3d40*/  DFMA R48, R38, R58, R48 ;  /* 0x0000003a2630722b */ /* 0x000fe40000000030 */
[----:B------:R-:W-:Y:S02]  /*3d50*/  DFMA R66, R44, R38, R66 ;  /* 0x000000262c42722b */ /* 0x000fe40000000042 */
[----:B-1----:R-:W-:Y:S02]  /*3d60*/  DADD R42, R18, R34 ;  /* 0x00000000122a7229 */ /* 0x002fe40000000022 */
[C---:B------:R-:W-:Y:S02]  /*3d70*/  DFMA R76, R38.reuse, UR64, R76 ;  /* 0x00000040264c7c2b */ /* 0x040fe4000800004c */
[C---:B------:R-:W-:Y:S01]  /*3d80*/  DFMA R80, R38.reuse, UR74, R80 ;  /* 0x0000004a26507c2b */ /* 0x040fe20008000050 */
[----:B------:R-:W-:Y:S01]  /*3d90*/  R2UR.FILL UR75, R11 ;  /* 0x000000000b4b72ca */ /* 0x000fe200004e0000 */
[----:B------:R-:W-:Y:S01]  /*3da0*/  DFMA R112, R38, UR4, R112 ;  /* 0x0000000426707c2b */ /* 0x000fe20008000070 */
[----:B------:R-:W-:Y:S01]  /*3db0*/  R2UR.FILL UR74, R60 ;  /* 0x000000003c4a72ca */ /* 0x000fe200004e0000 */
[----:B------:R-:W-:-:S02]  /*3dc0*/  DADD R18, R18, -R34 ;  /* 0x0000000012127229 */ /* 0x000fc40000000822 */
[C---:B------:R-:W-:Y:S02]  /*3dd0*/  DFMA R56, R46.reuse, UR28, R56 ;  /* 0x0000001c2e387c2b */ /* 0x040fe40008000038 */
[C---:B------:R-:W-:Y:S01]  /*3de0*/  DFMA R78, R46.reuse, UR72, R78 ;  /* 0x000000482e4e7c2b */ /* 0x040fe2000800004e */
[----:B------:R-:W-:Y:S01]  /*3df0*/  R2UR.FILL UR73, R84 ;  /* 0x00000000544972ca */ /* 0x000fe200004e0000 */
[C---:B------:R-:W-:Y:S01]  /*3e00*/  DFMA R82, R46.reuse, UR6, R82 ;  /* 0x000000062e527c2b */ /* 0x040fe20008000052 */
[----:B------:R-:W-:Y:S01]  /*3e10*/  R2UR.FILL UR72, R85 ;  /* 0x00000000554872ca */ /* 0x000fe200004e0000 */
[----:B------:R-:W-:Y:S02]  /*3e20*/  DFMA R114, R46, UR46, R114 ;  /* 0x0000002e2e727c2b */ /* 0x000fe40008000072 */
[----:B--2---:R-:W-:Y:S02]  /*3e30*/  DADD R34, R30, R20 ;  /* 0x000000001e227229 */ /* 0x004fe40000000014 */
        /* <DEDUP_REMOVED lines=9> */
[----:B------:R-:W-:Y:S02]  /*3ed0*/  DFMA R114, R42, UR20, R114 ;  /* 0x000000142a727c2b */ /* 0x000fe40008000072 */
[----:B---3--:R-:W-:Y:S02]  /*3ee0*/  DADD R18, R12, R12 ;  /* 0x000000000c127229 */ /* 0x008fe4000000000c */
[----:B------:R-:W-:Y:S02]  /*3ef0*/  DADD R20, R30, -R20 ;  /* 0x000000001e147229 */ /* 0x000fe40000000814 */
[----:B------:R-:W-:-:S02]  /*3f00*/  DFMA R54, R16, R34, R54 ;  /* 0x000000221036722b */ /* 0x000fc40000000036 */
[C---:B------:R-:W-:Y:S02]  /*3f10*/  DFMA R56, R34.reuse, UR32, R56 ;  /* 0x0000002022387c2b */ /* 0x040fe40008000038 */
[C---:B------:R-:W-:Y:S02]  /*3f20*/  DFMA R78, R34.reuse, UR26, R78 ;  /* 0x0000001a224e7c2b */ /* 0x040fe4000800004e */
[C---:B------:R-:W-:Y:S02]  /*3f30*/  DFMA R82, R34.reuse, UR24, R82 ;  /* 0x0000001822527c2b */ /* 0x040fe40008000052 */
[----:B------:R-:W-:Y:S02]  /*3f40*/  DFMA R114, R34, UR48, R114 ;  /* 0x0000003022727c2b */ /* 0x000fe40008000072 */
[----:B------:R-:W-:Y:S02]  /*3f50*/  DMUL R18, R18, 0.5 ;  /* 0x3fe0000012127828 */ /* 0x000fe40000000000 */
[----:B------:R-:W-:-:S02]  /*3f60*/  DADD R12, R12, -R12 ;  /* 0x000000000c0c7229 */ /* 0x000fc4000000080c */
        /* <DEDUP_REMOVED lines=36> */
.L_x_225:
[----:B------:R-:W-:Y:S05]  /*41b0*/  BSYNC.RECONVERGENT B0 ;  /* 0x0000000000007941 */ /* 0x000fea0003800200 */
.L_x_224:
[----:B------:R-:W-:Y:S01]  /*41c0*/  BAR.SYNC.DEFER_BLOCKING 0x0 ;  /* 0x0000000000007b1d */ /* 0x000fe20000010000 */
[----:B0-----:R-:W-:Y:S02]  /*41d0*/  MOV.SPILL R76, UR45 ;  /* 0x0000002d004c7c02 */ /* 0x001fe40009000f00 */
[----:B------:R-:W-:Y:S02]  /*41e0*/  MOV.SPILL R77, UR44 ;  /* 0x0000002c004d7c02 */ /* 0x000fe40009000f00 */
        /* <DEDUP_REMOVED lines=13> */
[----:B------:R-:W-:Y:S01]  /*42c0*/  MOV.SPILL R67, UR61 ;  /* 0x0000003d00437c02 */ /* 0x000fe20009000f00 */
[----:B------:R-:W1:Y:S01]  /*42d0*/  LDS.64 R10, [R61+0x3f60] ;  /* 0x003f60003d0a7984 */ /* 0x000e620000000a00 */
[----:B------:R-:W-:Y:S01]  /*42e0*/  MOV.SPILL R78, UR60 ;  /* 0x0000003c004e7c02 */ /* 0x000fe20009000f00 */
[----:B0-----:R-:W-:Y:S01]  /*42f0*/  VIADD R0, R0, UR45 ;  /* 0x0000002d00007c36 */ /* 0x001fe20008000000 */
[----:B------:R-:W-:Y:S01]  /*4300*/  R2UR UR45, R93 ;  /* 0x000000005d2d72ca */ /* 0x000fe200000e0000 */
[----:B------:R-:W-:Y:S01]  /*4310*/  LDS.64 R20, [R61+0x548] ;  /* 0x000548003d147984 */ /* 0x000fe20000000a00 */
        /* <DEDUP_REMOVED lines=8> */
[----:B------:R-:W2:Y:S01]  /*43a0*/  LDS.64 R48, [R61+0x34d0] ;  /* 0x0034d0003d307984 */ /* 0x000ea20000000a00 */
[----:B------:R-:W-:-:S02]  /*43b0*/  R2UR UR74, R96 ;  /* 0x00000000604a72ca */ /* 0x000fc400000e0000 */
[----:B------:R-:W-:Y:S01]  /*43c0*/  R2UR UR75, R97 ;  /* 0x00000000614b72ca */ /* 0x000fe200000e0000 */
[----:B------:R-:W-:Y:S04]  /*43d0*/  LDS.64 R18, [R61+0xfd8] ;  /* 0x000fd8003d127984 */ /* 0x000fe80000000a00 */
[----:B------:R-:W3:Y:S01]  /*43e0*/  LDS.64 R12, [R61+0x2f88] ;  /* 0x002f88003d0c7984 */ /* 0x000ee20000000a00 */
[C-C-:B-1----:R-:W-:Y:S02]  /*43f0*/  DADD R30, R4.reuse, R10.reuse ;  /* 0x00000000041e7229 */ /* 0x142fe4000000000a */
[----:B------:R-:W-:Y:S01]  /*4400*/  DADD R34, R4, -R10 ;  /* 0x0000000004227229 */ /* 0x000fe2000000080a */
[----:B------:R-:W-:Y:S01]  /*4410*/  LDS.64 R4, [R61+0x1520] ;  /* 0x001520003d047984 */ /* 0x000fe20000000a00 */
[----:B0-----:R-:W-:-:S03]  /*4420*/  DADD R42, R20, R38 ;  /* 0x00000000142a7229 */ /* 0x001fc60000000026 */
[----:B------:R-:W0:Y:S01]  /*4430*/  LDS.64 R10, [R61+0x2a40] ;  /* 0x002a40003d0a7984 */ /* 0x000e220000000a00 */
[----:B------:R-:W-:Y:S02]  /*4440*/  DADD R38, R20, -R38 ;  /* 0x0000000014267229 */ /* 0x000fe40000000826 */
[----:B------:R-:W-:Y:S02]  /*4450*/  DFMA R20, R2, R30, RZ ;  /* 0x0000001e0214722b */ /* 0x000fe400000000ff */
[----:B------:R-:W-:Y:S01]  /*4460*/  DFMA R68, R68, R34, RZ ;  /* 0x000000224444722b */ /* 0x000fe200000000ff */
[----:B------:R-:W-:Y:S01]  /*4470*/  LDS.64 R2, [R61+0x1fb0] ;  /* 0x001fb0003d027984 */ /* 0x000fe20000000a00 */
[----:B------:R-:W-:Y:S02]  /*4480*/  DFMA R70, R34, R70, RZ ;  /* 0x000000462246722b */ /* 0x000fe400000000ff */
[----:B------:R-:W-:Y:S02]  /*4490*/  DFMA R36, R36, R30, RZ ;  /* 0x0000001e2424722b */ /* 0x000fe400000000ff */
[----:B------:R-:W-:-:S02]  /*44a0*/  DFMA R54, R24, R42, R20 ;  /* 0x0000002a1836722b */ /* 0x000fc40000000014 */
[----:B------:R-:W-:Y:S01]  /*44b0*/  DFMA R68, R38, R50, R68 ;  /* 0x000000322644722b */ /* 0x000fe20000000044 */
[----:B------:R-:W-:Y:S01]  /*44c0*/  LDS.64 R20, [R61+0x1a68] ;  /* 0x001a68003d147984 */ /* 0x000fe20000000a00 */
[----:B------:R-:W-:Y:S01]  /*44d0*/  DFMA R50, R30, UR44, RZ ;  /* 0x0000002c1e327c2b */ /* 0x000fe200080000ff */
[----:B------:R-:W-:Y:S01]  /*44e0*/  R2UR.FILL UR45, R76 ;  /* 0x000000004c2d72ca */ /* 0x000fe200004e0000 */
[----:B------:R-:W-:Y:S01]  /*44f0*/  DFMA R70, R40, R38, R70 ;  /* 0x000000262846722b */ /* 0x000fe20000000046 */
[----:B------:R-:W1:Y:S01]  /*4500*/  LDS.64 R24, [R61+0x24f8] ;  /* 0x0024f8003d187984 */ /* 0x000e620000000a00 */
[----:B------:R-:W-:Y:S01]  /*4510*/  R2UR.FILL UR44, R77 ;  /* 0x000000004d2c72ca */ /* 0x000fe200004e0000 */
[----:B------:R-:W-:Y:S02]  /*4520*/  DFMA R82, R30, UR16, RZ ;  /* 0x000000101e527c2b */ /* 0x000fe400080000ff */
[----:B------:R-:W-:Y:S02]  /*4530*/  DFMA R76, R34, UR18, RZ ;  /* 0x00000012224c7c2b */ /* 0x000fe400080000ff */
[----:B------:R-:W-:-:S02]  /*4540*/  DFMA R40, R30, UR42, RZ ;  /* 0x0000002a1e287c2b */ /* 0x000fc400080000ff */
[C---:B------:R-:W-:Y:S01]  /*4550*/  DFMA R30, R34.reuse, UR72, RZ ;  /* 0x00000048221e7c2b */ /* 0x040fe200080000ff */
[----:B------:R-:W-:Y:S01]  /*4560*/  R2UR UR72, R90 ;  /* 0x000000005a4872ca */ /* 0x000fe200000e0000 */
[----:B------:R-:W-:Y:S01]  /*4570*/  DFMA R34, R34, UR40, RZ ;  /* 0x0000002822227c2b */ /* 0x000fe200080000ff */
[----:B------:R-:W-:Y:S01]  /*4580*/  R2UR UR73, R91 ;  /* 0x000000005b4972ca */ /* 0x000fe200000e0000 */
[----:B------:R-:W-:Y:S01]  /*4590*/  DFMA R26, R42, R26, R36 ;  /* 0x0000001a2a1a722b */ /* 0x000fe20000000024 */
[----:B------:R-:W-:Y:S01]  /*45a0*/  R2UR.FILL UR41, R81 ;  /* 0x00000000512972ca */ /* 0x000fe200004e0000 */
[----:B--2---:R-:W-:Y:S01]  /*45b0*/  DADD R36, R46, R48 ;  /* 0x000000002e247229 */ /* 0x004fe20000000030 */
[----:B------:R-:W-:Y:S01]  /*45c0*/  R2UR.FILL UR40, R84 ;  /* 0x00000000542872ca */ /* 0x000fe200004e0000 */
[C---:B------:R-:W-:Y:S02]  /*45d0*/  DFMA R50, R42.reuse, UR14, R50 ;  /* 0x0000000e2a327c2b */ /* 0x040fe40008000032 */
[----:B------:R-:W-:Y:S01]  /*45e0*/  DFMA R82, R42, UR70, R82 ;  /* 0x000000462a527c2b */ /* 0x000fe20008000052 */
[----:B------:R-:W-:Y:S01]  /*45f0*/  R2UR UR70, R100 ;  /* 0x00000000644672ca */ /* 0x000fe200000e0000 */
[C---:B------:R-:W-:Y:S01]  /*4600*/  DFMA R76, R38.reuse, UR60, R76 ;  /* 0x0000003c264c7c2b */ /* 0x040fe2000800004c */
[----:B------:R-:W-:Y:S01]  /*4610*/  R2UR UR71, R101 ;  /* 0x00000000654772ca */ /* 0x000fe200000e0000 */
[----:B------:R-:W-:Y:S01]  /*4620*/  DFMA R30, R38, UR62, R30 ;  /* 0x0000003e261e7c2b */ /* 0x000fe2000800001e */
[----:B------:R-:W-:Y:S01]  /*4630*/  R2UR UR60, R110 ;  /* 0x000000006e3c72ca */ /* 0x000fe200000e0000 */
[----:B------:R-:W-:Y:S01]  /*4640*/  DADD R46, R46, -R48 ;  /* 0x000000002e2e7229 */ /* 0x000fe20000000830 */
[----:B------:R-:W-:Y:S01]  /*4650*/  R2UR UR61, R111 ;  /* 0x000000006f3d72ca */ /* 0x000fe200000e0000 */
[----:B------:R-:W-:Y:S01]  /*4660*/  DFMA R40, R42, UR74, R40 ;  /* 0x0000004a2a287c2b */ /* 0x000fe20008000028 */
[----:B------:R-:W-:Y:S01]  /*4670*/  R2UR UR74, R104 ;  /* 0x00000000684a72ca */ /* 0x000fe200000e0000 */
[----:B------:R-:W-:Y:S01]  /*4680*/  DFMA R38, R38, UR12, R34 ;  /* 0x0000000c26267c2b */ /* 0x000fe20008000022 */
[----:B------:R-:W-:Y:S01]  /*4690*/  R2UR UR75, R105 ;  /* 0x00000000694b72ca */ /* 0x000fe200000e0000 */
[----:B------:R-:W-:Y:S01]  /*46a0*/  DFMA R50, R36, UR72, R50 ;  /* 0x0000004824327c2b */ /* 0x000fe20008000032 */
[----:B------:R-:W-:Y:S01]  /*46b0*/  R2UR UR72, R94 ;  /* 0x000000005e4872ca */ /* 0x000fe200000e0000 */
[----:B------:R-:W-:Y:S01]  /*46c0*/  DFMA R28, R28, R36, R26 ;  /* 0x000000241c1c722b */ /* 0x000fe2000000001a */
[----:B------:R-:W-:Y:S01]  /*46d0*/  R2UR UR73, R95 ;  /* 0x000000005f4972ca */ /* 0x000fe200000e0000 */
[----:B---3--:R-:W-:-:S02]  /*46e0*/  DADD R26, R18, R12 ;  /* 0x00000000121a7229 */ /* 0x008fc4000000000c */
[----:B------:R-:W-:Y:S02]  /*46f0*/  DFMA R70, R46, R74, R70 ;  /* 0x0000004a2e46722b */ /* 0x000fe40000000046 */
[C---:B------:R-:W-:Y:S02]  /*4700*/  DFMA R40, R36.reuse, UR36, R40 ;  /* 0x0000002424287c2b */ /* 0x040fe40008000028 */
[----:B------:R-:W-:Y:S02]  /*4710*/  DFMA R82, R36, UR8, R82 ;  /* 0x0000000824527c2b */ /* 0x000fe40008000052 */
[----:B------:R-:W-:Y:S02]  /*4720*/  DADD R18, R18, -R12 ;  /* 0x0000000012127229 */ /* 0x000fe4000000080c */
        /* <DEDUP_REMOVED lines=8> */
[----:B------:R-:W-:-:S02]  /*47b0*/  DFMA R30, R26, UR28, R28 ;  /* 0x0000001c1a1e7c2b */ /* 0x000fc4000800001c */
[----:B------:R-:W-:Y:S02]  /*47c0*/  DFMA R70, R44, R18, R70 ;  /* 0x000000122c46722b */ /* 0x000fe40000000046 */
[----:B------:R-:W-:Y:S02]  /*47d0*/  DADD R4, R4, -R10 ;  /* 0x0000000004047229 */ /* 0x000fe4000000080a */
[C---:B------:R-:W-:Y:S01]  /*47e0*/  DFMA R40, R26.reuse, UR72, R40 ;  /* 0x000000481a287c2b */ /* 0x040fe20008000028 */
[----:B------:R-:W-:Y:S01]  /*47f0*/  R2UR.FILL UR73, R57 ;  /* 0x00000000394972ca */ /* 0x000fe200004e0000 */
[----:B------:R-:W-:Y:S01]  /*4800*/  DFMA R50, R26, UR6, R50 ;  /* 0x000000061a327c2b */ /* 0x000fe20008000032 */
[----:B------:R-:W-:Y:S01]  /*4810*/  R2UR.FILL UR72, R66 ;  /* 0x00000000424872ca */ /* 0x000fe200004e0000 */
[----:B------:R-:W-:Y:S02]  /*4820*/  DFMA R34, R18, UR64, R34 ;  /* 0x0000004012227c2b */ /* 0x000fe40008000022 */
[----:B------:R-:W-:-:S02]  /*4830*/  DFMA R82, R26, UR46, R82 ;  /* 0x0000002e1a527c2b */ /* 0x000fc40008000052 */
[C---:B------:R-:W-:Y:S01]  /*4840*/  DFMA R76, R18.reuse, UR74, R76 ;  /* 0x0000004a124c7c2b */ /* 0x040fe2000800004c */
[----:B------:R-:W-:Y:S01]  /*4850*/  R2UR.FILL UR75, R56 ;  /* 0x00000000384b72ca */ /* 0x000fe200004e0000 */
[----:B------:R-:W-:Y:S01]  /*4860*/  DFMA R38, R18, UR4, R38 ;  /* 0x0000000412267c2b */ /* 0x000fe20008000026 */
[----:B------:R-:W-:Y:S01]  /*4870*/  R2UR.FILL UR74, R60 ;  /* 0x000000003c4a72ca */ /* 0x000fe200004e0000 */
[----:B-1----:R-:W-:Y:S02]  /*4880*/  DADD R10, R20, R24 ;  /* 0x00000000140a7229 */ /* 0x002fe40000000018 */
[----:B------:R-:W-:Y:S02]  /*4890*/  DADD R28, R2, R2 ;  /* 0x00000000021c7229 */ /* 0x000fe40000000002 */
[----:B------:R-:W-:Y:S02]  /*48a0*/  DFMA R30, R32, R12, R30 ;  /* 0x0000000c201e722b */ /* 0x000fe4000000001e */
[----:B------:R-:W-:-:S02]  /*48b0*/  DADD R20, R20, -R24 ;  /* 0x0000000014147229 */ /* 0x000fc40000000818 */
[----:B------:R-:W-:Y:S02]  /*48c0*/  DFMA R70, R4, UR66, R70 ;  /* 0x0000004204467c2b */ /* 0x000fe40008000046 */
[C---:B------:R-:W-:Y:S02]  /*48d0*/  DFMA R40, R12.reuse, UR38, R40 ;  /* 0x000000260c287c2b */ /* 0x040fe40008000028 */
[----:B------:R-:W-:Y:S02]  /*48e0*/  DFMA R50, R12, UR22, R50 ;  /* 0x000000160c327c2b */ /* 0x000fe40008000032 */
[----:B------:R-:W-:Y:S02]  /*48f0*/  DFMA R34, R4, UR52, R34 ;  /* 0x0000003404227c2b */ /* 0x000fe40008000022 */
[----:B------:R-:W-:Y:S02]  /*4900*/  DFMA R82, R12, UR20, R82 ;  /* 0x000000140c527c2b */ /* 0x000fe40008000052 */
[----:B------:R-:W-:-:S02]  /*4910*/  DFMA R76, R4, UR50, R76 ;  /* 0x00000032044c7c2b */ /* 0x000fc4000800004c */
[----:B------:R-:W-:Y:S02]  /*4920*/  DFMA R38, R4, UR68, R38 ;  /* 0x0000004404267c2b */ /* 0x000fe40008000026 */
[----:B------:R-:W-:Y:S02]  /*4930*/  DADD R2, R2, -R2 ;  /* 0x0000000002027229 */ /* 0x000fe40000000802 */
[----:B------:R-:W-:Y:S02]  /*4940*/  DMUL R28, R28, 0.5 ;  /* 0x3fe000001c1c7828 */ /* 0x000fe40000000000 */
        /* <DEDUP_REMOVED lines=22> */
[----:B------:R-:W-:-:S06]  /*4ab0*/  DFMA R6, R8, R26, R6 ;  /* 0x0000001a0806722b */ /* 0x000fcc0000000006 */
[----:B------:R-:W-:Y:S01]  /*4ac0*/  DFMA R72, R52, R4, R72 ;  /* 0x000000043448722b */ /* 0x000fe20000000048 */
[----:B------:R-:W2:Y:S01]  /*4ad0*/  LDC.64 R4, c[0x0][0x3a8] ;  /* 0x0000ea00ff047b82 */ /* 0x000ea20000000a00 */
[----:B------:R-:W-:Y:S02]  /*4ae0*/  DFMA R6, R12, R14, R6 ;  /* 0x0000000e0c06722b */ /* 0x000fe40000000006 */
[----:B------:R-:W-:Y:S02]  /*4af0*/  DADD R14, R50, R76 ;  /* 0x00000000320e7229 */ /* 0x000fe4000000004c */
[----:B------:R-:W-:Y:S02]  /*4b00*/  DADD R12, R40, R34 ;  /* 0x00000000280c7229 */ /* 0x000fe40000000022 */
[----:B------:R-:W-:Y:S02]  /*4b10*/  DFMA R72, R20, R62, R72 ;  /* 0x0000003e1448722b */ /* 0x000fe40000000048 */
[----:B------:R-:W-:-:S02]  /*4b20*/  DFMA R6, R16, R10, R6 ;  /* 0x0000000a1006722b */ /* 0x000fc40000000006 */
[----:B------:R-:W-:Y:S02]  /*4b30*/  DADD R16, R82, R38 ;  /* 0x0000000052107229 */ /* 0x000fe40000000026 */
[----:B------:R-:W-:Y:S02]  /*4b40*/  DADD R10, R30, R70 ;  /* 0x000000001e0a7229 */ /* 0x000fe40000000046 */
[----:B------:R-:W-:Y:S02]  /*4b50*/  DFMA R72, R64, R2, R72 ;  /* 0x000000024048722b */ /* 0x000fe40000000048 */
[----:B------:R-:W-:Y:S02]  /*4b60*/  DFMA R6, R28, R22, R6 ;  /* 0x000000161c06722b */ /* 0x000fe40000000006 */
[----:B------:R-:W-:Y:S01]  /*4b70*/  DADD R38, R82, -R38 ;  /* 0x0000000052267229 */ /* 0x000fe20000000826 */
[----:B0-----:R-:W-:Y:S01]  /*4b80*/  IMAD R3, R0, 0x3e8, R25 ;  /* 0x000003e800037824 */ /* 0x001fe200078e0219 */
[----:B------:R-:W-:-:S02]  /*4b90*/  DADD R50, R50, -R76 ;  /* 0x0000000032327229 */ /* 0x000fc4000000084c */
[----:B------:R-:W-:Y:S01]  /*4ba0*/  DADD R34, R40, -R34 ;  /* 0x0000000028227229 */ /* 0x000fe20000000822 */
[----:B--2---:R-:W-:Y:S01]  /*4bb0*/  IMAD.WIDE R2, R3, 0x8, R4 ;  /* 0x0000000803027825 */ /* 0x004fe200078e0204 */
[----:B------:R-:W-:Y:S02]  /*4bc0*/  DADD R4, R6, R72 ;  /* 0x0000000006047229 */ /* 0x000fe40000000048 */
[----:B------:R-:W-:Y:S02]  /*4bd0*/  DADD R30, R30, -R70 ;  /* 0x000000001e1e7229 */ /* 0x000fe40000000846 */
[----:B------:R-:W-:Y:S01]  /*4be0*/  DADD R6, R6, -R72 ;  /* 0x0000000006067229 */ /* 0x000fe20000000848 */
        /* <DEDUP_REMOVED lines=11> */
.L_x_227:
        /* <DEDUP_REMOVED lines=14> */
.L_x_1059:


//--------------------- .text._Z32massMatrixMultiplyConstantKernelILi10ELi12ELi1EEviPKdS1_S1_S1_Pd --------------------------
	.section	.text._Z32massMatrixMultiplyConstantKernelILi10ELi12ELi1EEviPKdS1_S1_S1_Pd,"ax",@progbits
	.align	128
        .global         _Z32massMatrixMultiplyConstantKernelILi10ELi12ELi1EEviPKdS1_S1_S1_Pd
        .type           _Z32massMatrixMultiplyConstantKernelILi10ELi12ELi1EEviPKdS1_S1_S1_Pd,@function
        .size           _Z32massMatrixMultiplyConstantKernelILi10ELi12ELi1EEviPKdS1_S1_S1_Pd,(.L_x_1060 - _Z32massMatrixMultiplyConstantKernelILi10ELi12ELi1EEviPKdS1_S1_S1_Pd)
        .other          _Z32massMatrixMultiplyConstantKernelILi10ELi12ELi1EEviPKdS1_S1_S1_Pd,@"STO_CUDA_ENTRY STV_DEFAULT"
_Z32massMatrixMultiplyConstantKernelILi10ELi12ELi1EEviPKdS1_S1_S1_Pd:
.text._Z32massMatrixMultiplyConstantKernelILi10ELi12ELi1EEviPKdS1_S1_S1_Pd:
        /* <DEDUP_REMOVED lines=11> */
[----:B------:R-:W4:Y:S01]  /*00b0*/  LDCU.128 UR40, c[0x3][0xc0] ;  /* 0x00c01800ff2877ac */ /* 0x000f220008000c00 */
[----:B0-----:R-:W-:Y:S01]  /*00c0*/  VIADD R0, R112, UR4 ;  /* 0x0000000470007c36 */ /* 0x001fe20008000000 */
[----:B------:R-:W0:Y:S01]  /*00d0*/  LDCU.128 UR24, c[0x3][0x30] ;  /* 0x00c00600ff1877ac */ /* 0x000e220008000c00 */
[----:B--2---:R-:W-:-:S03]  /*00e0*/  IMAD.MOV.U32 R111, RZ, RZ, R110 ;  /* 0x000000ffff6f7224 */ /* 0x004fc600078e006e */
[C---:B-1----:R-:W-:Y:S01]  /*00f0*/  ISETP.GE.AND P0, PT, R0.reuse, UR5, PT ;  /* 0x0000000500007c0c */ /* 0x042fe2000bf06270 */
[----:B------:R-:W1:Y:S01]  /*0100*/  LDCU.128 UR56, c[0x3][0x80] ;  /* 0x00c01000ff3877ac */ /* 0x000e620008000c00 */
[----:B------:R-:W2:Y:S01]  /*0110*/  LDCU.128 UR32, c[0x3][0xd0] ;  /* 0x00c01a00ff2077ac */ /* 0x000ea20008000c00 */
[----:B------:R-:W1:Y:S10]  /*0120*/  LDCU.128 UR8, c[0x3][0x700] ;  /* 0x00c0e000ff0877ac */ /* 0x000e740008000c00 */
[----:B------:R-:W3:Y:S01]  /*0130*/  @!P0 LDC.64 R2, c[0x0][0x3a0] ;  /* 0x0000e800ff028b82 */ /* 0x000ee20000000a00 */
[----:B------:R-:W-:Y:S01]  /*0140*/  @!P0 IMAD R23, R0, 0x3e8, R111 ;  /* 0x000003e800178824 */ /* 0x000fe200078e026f */
[----:B------:R-:W1:Y:S01]  /*0150*/  LDCU.128 UR4, c[0x3][0x750] ;  /* 0x00c0ea00ff0477ac */ /* 0x000e620008000c00 */
[----:B------:R-:W1:Y:S01]  /*0160*/  LDCU.128 UR48, c[0x3][0x720] ;  /* 0x00c0e400ff3077ac */ /* 0x000e620008000c00 */
[----:B------:R-:W1:Y:S01]  /*0170*/  LDCU.128 UR36, c[0x3][0x770] ;  /* 0x00c0ee00ff2477ac */ /* 0x000e620008000c00 */
[----:B------:R-:W5:Y:S01]  /*0180*/  LDCU.128 UR28, c[0x3][0x7c0] ;  /* 0x00c0f800ff1c77ac */ /* 0x000f620008000c00 */
[----:B------:R-:W1:Y:S01]  /*0190*/  LDCU.128 UR64, c[0x3][0x730] ;  /* 0x00c0e600ff4077ac */ /* 0x000e620008000c00 */
[----:B------:R-:W1:Y:S01]  /*01a0*/  LDCU.128 UR68, c[0x3][0x780] ;  /* 0x00c0f000ff4477ac */ /* 0x000e620008000c00 */
[----:B---3--:R-:W-:Y:S01]  /*01b0*/  @!P0 IMAD.WIDE R2, R23, 0x8, R2 ;  /* 0x0000000817028825 */ /* 0x008fe200078e0202 */
[----:B------:R-:W3:Y:S04]  /*01c0*/  LDCU.128 UR72, c[0x3][0x10] ;  /* 0x00c00200ff4877ac */ /* 0x000ee80008000c00 */
[----:B------:R-:W3:Y:S01]  /*01d0*/  @!P0 LDG.E.64.CONSTANT R6, desc[UR76][R2.64+0x320] ;  /* 0x0003204c02068981 */ /* 0x000ee2000c1e9b00 */
[----:B------:R-:W1:Y:S03]  /*01e0*/  LDCU.128 UR60, c[0x3][0x7b0] ;  /* 0x00c0f600ff3c77ac */ /* 0x000e660008000c00 */
        /* <DEDUP_REMOVED lines=11> */
[----:B0-----:R-:W-:Y:S01]  /*02a0*/  MOV R2, UR12 ;  /* 0x0000000c00027c02 */ /* 0x001fe20008000f00 */
[----:B------:R-:W-:Y:S02]  /*02b0*/  IMAD.U32 R3, RZ, RZ, UR13 ;  /* 0x0000000dff037e24 */ /* 0x000fe4000f8e00ff */
[----:B--2---:R-:W-:Y:S02]  /*02c0*/  IMAD.U32 R70, RZ, RZ, UR32 ;  /* 0x00000020ff467e24 */ /* 0x004fe4000f8e00ff */
[----:B------:R-:W-:Y:S02]  /*02d0*/  IMAD.U32 R71, RZ, RZ, UR33 ;  /* 0x00000021ff477e24 */ /* 0x000fe4000f8e00ff */
[----:B-----5:R-:W-:Y:S02]  /*02e0*/  IMAD.U32 R80, RZ, RZ, UR30 ;  /* 0x0000001eff507e24 */ /* 0x020fe4000f8e00ff */
[----:B------:R-:W-:-:S02]  /*02f0*/  IMAD.U32 R81, RZ, RZ, UR31 ;  /* 0x0000001fff517e24 */ /* 0x000fc4000f8e00ff */
[----:B------:R-:W-:Y:S02]  /*0300*/  IMAD.U32 R100, RZ, RZ, UR34 ;  /* 0x00000022ff647e24 */ /* 0x000fe4000f8e00ff */
[----:B------:R-:W-:Y:S01]  /*0310*/  IMAD.U32 R101, RZ, RZ, UR35 ;  /* 0x00000023ff657e24 */ /* 0x000fe2000f8e00ff */
[----:B------:R-:W0:Y:S01]  /*0320*/  LDCU.128 UR32, c[0x3][0x90] ;  /* 0x00c01200ff2077ac */ /* 0x000e220008000c00 */
[----:B------:R-:W-:-:S05]  /*0330*/  LOP3.LUT R113, R111, 0xffff, RZ, 0xc0, !PT ;  /* 0x0000ffff6f717812 */ /* 0x000fca00078ec0ff */
[----:B------:R-:W-:Y:S01]  /*0340*/  IMAD R113, R113, 0x199a, RZ ;  /* 0x0000199a71717824 */ /* 0x000fe200078e02ff */
[----:B------:R-:W-:Y:S01]  /*0350*/  ISETP.GT.U32.AND P1, PT, R111, 0x77, PT ;  /* 0x000000776f00780c */ /* 0x000fe20003f24070 */
[----:B------:R-:W-:Y:S01]  /*0360*/  BSSY.RECONVERGENT B0, `(.L_x_228) ;  /* 0x000017b000007945 */ /* 0x000fe20003800200 */
[----:B------:R-:W-:Y:S06]  /*0370*/  BAR.SYNC.DEFER_BLOCKING 0x0 ;  /* 0x0000000000007b1d */ /* 0x000fec0000010000 */
[C-C-:B---3--:R-:W-:Y:S02]  /*0380*/  DADD R22, R6.reuse, R18.reuse ;  /* 0x0000000006167229 */ /* 0x148fe40000000012 */
[----:B------:R-:W-:Y:S01]  /*0390*/  DADD R42, R6, -R18 ;  /* 0x00000000062a7229 */ /* 0x000fe20000000812 */
[----:B------:R-:W-:Y:S01]  /*03a0*/  IMAD.U32 R6, RZ, RZ, UR16 ;  /* 0x00000010ff067e24 */ /* 0x000fe2000f8e00ff */
[----:B------:R-:W-:-:S02]  /*03b0*/  DADD R18, R4, R20 ;  /* 0x0000000004127229 */ /* 0x000fc40000000014 */
[----:B------:R-:W-:Y:S01]  /*03c0*/  DADD R38, R4, -R20 ;  /* 0x0000000004267229 */ /* 0x000fe20000000814 */
[----:B------:R-:W-:Y:S01]  /*03d0*/  IMAD.U32 R4, RZ, RZ, UR14 ;  /* 0x0000000eff047e24 */ /* 0x000fe2000f8e00ff */
[----:B------:R-:W-:Y:S01]  /*03e0*/  MOV R5, UR15 ;  /* 0x0000000f00057c02 */ /* 0x000fe20008000f00 */
[----:B------:R-:W2:Y:S01]  /*03f0*/  LDCU.128 UR12, c[0x3][0x7a0] ;  /* 0x00c0f400ff0c77ac */ /* 0x000ea20008000c00 */
[C-C-:B------:R-:W-:Y:S01]  /*0400*/  DADD R120, R114.reuse, R12.reuse ;  /* 0x0000000072787229 */ /* 0x140fe2000000000c */
[----:B------:R-:W-:Y:S01]  /*0410*/  IMAD.U32 R7, RZ, RZ, UR17 ;  /* 0x00000011ff077e24 */ /* 0x000fe2000f8e00ff */
[----:B------:R-:W-:Y:S01]  /*0420*/  DADD R114, R114, -R12 ;  /* 0x0000000072727229 */ /* 0x000fe2000000080c */
[----:B------:R-:W-:Y:S01]  /*0430*/  IMAD.U32 R12, RZ, RZ, UR46 ;  /* 0x0000002eff0c7e24 */ /* 0x000fe2000f8e00ff */
[----:B------:R-:W-:Y:S01]  /*0440*/  MOV R13, UR47 ;  /* 0x0000002f000d7c02 */ /* 0x000fe20008000f00 */
[C-C-:B------:R-:W-:Y:S02]  /*0450*/  DADD R74, R10.reuse, R14.reuse ;  /* 0x000000000a4a7229 */ /* 0x140fe4000000000e */
[----:B------:R-:W-:Y:S01]  /*0460*/  DADD R86, R10, -R14 ;  /* 0x000000000a567229 */ /* 0x000fe2000000080e */
[----:B------:R-:W-:Y:S01]  /*0470*/  IMAD.U32 R10, RZ, RZ, UR54 ;  /* 0x00000036ff0a7e24 */ /* 0x000fe2000f8e00ff */
[----:B------:R-:W-:Y:S01]  /*0480*/  MOV R11, UR55 ;  /* 0x00000037000b7c02 */ /* 0x000fe20008000f00 */
[----:B------:R-:W-:-:S02]  /*0490*/  DADD R50, R8, R16 ;  /* 0x0000000008327229 */ /* 0x000fc40000000010 */
[----:B------:R-:W-:Y:S01]  /*04a0*/  DADD R58, R8, -R16 ;  /* 0x00000000083a7229 */ /* 0x000fe20000000810 */
[----:B------:R-:W-:Y:S02]  /*04b0*/  IMAD.U32 R16, RZ, RZ, UR20 ;  /* 0x00000014ff107e24 */ /* 0x000fe4000f8e00ff */
[----:B------:R-:W-:Y:S01]  /*04c0*/  IMAD.U32 R17, RZ, RZ, UR21 ;  /* 0x00000015ff117e24 */ /* 0x000fe2000f8e00ff */
[----:B------:R-:W-:Y:S01]  /*04d0*/  MOV R20, UR22 ;  /* 0x0000001600147c02 */ /* 0x000fe20008000f00 */
[----:B------:R-:W-:Y:S01]  /*04e0*/  IMAD.U32 R21, RZ, RZ, UR23 ;  /* 0x00000017ff157e24 */ /* 0x000fe2000f8e00ff */
[C---:B------:R-:W-:Y:S01]  /*04f0*/  DFMA R24, R18.reuse, R2, RZ ;  /* 0x000000021218722b */ /* 0x040fe200000000ff */
[----:B------:R-:W3:Y:S01]  /*0500*/  LDCU.128 UR20, c[0x3][0x7d0] ;  /* 0x00c0fa00ff1477ac */ /* 0x000ee20008000c00 */
[C---:B------:R-:W-:Y:S02]  /*0510*/  DFMA R26, R18.reuse, R10, RZ ;  /* 0x0000000a121a722b */ /* 0x040fe400000000ff */
[----:B------:R-:W-:-:S02]  /*0520*/  DFMA R28, R18, R6, RZ ;  /* 0x00000006121c722b */ /* 0x000fc400000000ff */
[C---:B------:R-:W-:Y:S02]  /*0530*/  DFMA R30, R18.reuse, R12, RZ ;  /* 0x0000000c121e722b */ /* 0x040fe400000000ff */
[C---:B------:R-:W-:Y:S02]  /*0540*/  DFMA R32, R18.reuse, R16, RZ ;  /* 0x000000101220722b */ /* 0x040fe400000000ff */
[----:B------:R-:W-:Y:S01]  /*0550*/  DFMA R34, R18, R66, RZ ;  /* 0x000000421222722b */ /* 0x000fe200000000ff */
[----:B------:R-:W-:Y:S01]  /*0560*/  MOV R8, UR18 ;  /* 0x0000001200087c02 */ /* 0x000fe20008000f00 */
[----:B------:R-:W-:Y:S01]  /*0570*/  IMAD.U32 R9, RZ, RZ, UR19 ;  /* 0x00000013ff097e24 */ /* 0x000fe2000f8e00ff */
[----:B------:R-:W-:Y:S01]  /*0580*/  MOV R14, UR24 ;  /* 0x00000018000e7c02 */ /* 0x000fe20008000f00 */
[----:B------:R-:W-:Y:S01]  /*0590*/  IMAD.U32 R15, RZ, RZ, UR25 ;  /* 0x00000019ff0f7e24 */ /* 0x000fe2000f8e00ff */
[----:B-1----:R-:W-:Y:S01]  /*05a0*/  MOV R19, UR57 ;  /* 0x0000003900137c02 */ /* 0x002fe20008000f00 */
[----:B------:R-:W-:Y:S01]  /*05b0*/  IMAD.U32 R18, RZ, RZ, UR56 ;  /* 0x00000038ff127e24 */ /* 0x000fe2000f8e00ff */
[C---:B------:R-:W-:Y:S01]  /*05c0*/  DFMA R52, R22.reuse, R4, R24 ;  /* 0x000000041634722b */ /* 0x040fe20000000018 */
[----:B--2---:R-:W-:Y:S01]  /*05d0*/  IMAD.U32 R36, RZ, RZ, UR12 ;  /* 0x0000000cff247e24 */ /* 0x004fe2000f8e00ff */
[C---:B------:R-:W-:Y:S01]  /*05e0*/  DFMA R56, R22.reuse, R8, R28 ;  /* 0x000000081638722b */ /* 0x040fe2000000001c */
[----:B------:R-:W-:Y:S01]  /*05f0*/  IMAD.U32 R37, RZ, RZ, UR13 ;  /* 0x0000000dff257e24 */ /* 0x000fe2000f8e00ff */
[C---:B------:R-:W-:Y:S01]  /*0600*/  DFMA R54, R22.reuse, R14, R26 ;  /* 0x0000000e1636722b */ /* 0x040fe2000000001a */
[----:B------:R-:W1:Y:S01]  /*0610*/  LDCU.128 UR16, c[0x3][0xb0] ;  /* 0x00c01600ff1077ac */ /* 0x000e620008000c00 */
[----:B------:R-:W-:-:S02]  /*0620*/  DFMA R72, R22, R18, R30 ;  /* 0x000000121648722b */ /* 0x000fc4000000001e */
[C---:B------:R-:W-:Y:S02]  /*0630*/  DFMA R88, R22.reuse, R20, R32 ;  /* 0x000000141658722b */ /* 0x040fe40000000020 */
        /* <DEDUP_REMOVED lines=11> */
[----:B------:R-:W-:Y:S01]  /*06f0*/  IMAD.U32 R32, RZ, RZ, UR38 ;  /* 0x00000026ff207e24 */ /* 0x000fe2000f8e00ff */
[C---:B------:R-:W-:Y:S01]  /*0700*/  DFMA R44, R38.reuse, R22, RZ ;  /* 0x00000016262c722b */ /* 0x040fe200000000ff */
[----:B------:R-:W-:Y:S01]  /*0710*/  IMAD.U32 R24, RZ, RZ, UR10 ;  /* 0x0000000aff187e24 */ /* 0x000fe2000f8e00ff */
[----:B------:R-:W-:Y:S01]  /*0720*/  MOV R25, UR11 ;  /* 0x0000000b00197c02 */ /* 0x000fe20008000f00 */
[----:B------:R-:W-:Y:S01]  /*0730*/  IMAD.U32 R41, RZ, RZ, UR15 ;  /* 0x0000000fff297e24 */ /* 0x000fe2000f8e00ff */
[----:B------:R-:W-:Y:S01]  /*0740*/  MOV R40, UR14 ;  /* 0x0000000e00287c02 */ /* 0x000fe20008000f00 */
[C---:B------:R-:W-:Y:S01]  /*0750*/  DFMA R46, R38.reuse, R30, RZ ;  /* 0x0000001e262e722b */ /* 0x040fe200000000ff */
[----:B------:R-:W4:Y:S01]  /*0760*/  LDCU.128 UR12, c[0x3][0x710] ;  /* 0x00c0e200ff0c77ac */ /* 0x000f220008000c00 */
        /* <DEDUP_REMOVED lines=8> */
[----:B------:R-:W5:Y:S01]  /*07f0*/  LDCU.128 UR8, c[0x3][0x760] ;  /* 0x00c0ec00ff0877ac */ /* 0x000f620008000c00 */
[----:B---3--:R-:W-:-:S02]  /*0800*/  IMAD.U32 R84, RZ, RZ, UR20 ;  /* 0x00000014ff547e24 */ /* 0x008fc4000f8e00ff */
[----:B------:R-:W-:Y:S01]  /*0810*/  IMAD.U32 R85, RZ, RZ, UR21 ;  /* 0x00000015ff557e24 */ /* 0x000fe2000f8e00ff */
[C---:B------:R-:W-:Y:S01]  /*0820*/  DFMA R60, R42.reuse, R24, R44 ;  /* 0x000000182a3c722b */ /* 0x040fe2000000002c */
[----:B------:R-:W-:Y:S01]  /*0830*/  IMAD.U32 R44, RZ, RZ, UR26 ;  /* 0x0000001aff2c7e24 */ /* 0x000fe2000f8e00ff */
[----:B------:R-:W-:Y:S01]  /*0840*/  MOV R45, UR27 ;  /* 0x0000001b002d7c02 */ /* 0x000fe20008000f00 */
[C---:B------:R-:W-:Y:S01]  /*0850*/  DFMA R62, R42.reuse, R34, R46 ;  /* 0x000000222a3e722b */ /* 0x040fe2000000002e */
[----:B------:R-:W3:Y:S01]  /*0860*/  LDCU.128 UR24, c[0x3][0x40] ;  /* 0x00c00800ff1877ac */ /* 0x000ee20008000c00 */
[C---:B------:R-:W-:Y:S01]  /*0870*/  DFMA R64, R42.reuse, R28, R48 ;  /* 0x0000001c2a40722b */ /* 0x040fe20000000030 */
[----:B------:R-:W-:Y:S01]  /*0880*/  IMAD.U32 R46, RZ, RZ, UR58 ;  /* 0x0000003aff2e7e24 */ /* 0x000fe2000f8e00ff */
[C---:B------:R-:W-:Y:S01]  /*0890*/  DFMA R94, R42.reuse, R38, R68 ;  /* 0x000000262a5e722b */ /* 0x040fe20000000044 */
[----:B------:R-:W-:Y:S01]  /*08a0*/  IMAD.U32 R47, RZ, RZ, UR59 ;  /* 0x0000003bff2f7e24 */ /* 0x000fe2000f8e00ff */
[C---:B------:R-:W-:Y:S01]  /*08b0*/  DFMA R96, R42.reuse, R40, R76 ;  /* 0x000000282a60722b */ /* 0x040fe2000000004c */
[----:B------:R-:W0:Y:S01]  /*08c0*/  LDCU.128 UR56, c[0x3][0xe0] ;  /* 0x00c01c00ff3877ac */ /* 0x000e220008000c00 */
[----:B------:R-:W-:Y:S01]  /*08d0*/  DFMA R102, R42, R84, R78 ;  /* 0x000000542a66722b */ /* 0x000fe2000000004e */
[----:B------:R-:W-:Y:S01]  /*08e0*/  MOV R42, UR72 ;  /* 0x00000048002a7c02 */ /* 0x000fe20008000f00 */
[----:B------:R-:W-:Y:S01]  /*08f0*/  IMAD.U32 R43, RZ, RZ, UR73 ;  /* 0x00000049ff2b7e24 */ /* 0x000fe2000f8e00ff */
[----:B--2---:R-:W-:Y:S01]  /*0900*/  MOV R48, UR4 ;  /* 0x0000000400307c02 */ /* 0x004fe20008000f00 */
[----:B------:R-:W-:Y:S01]  /*0910*/  IMAD.U32 R49, RZ, RZ, UR5 ;  /* 0x00000005ff317e24 */ /* 0x000fe2000f8e00ff */
[----:B-1----:R-:W-:Y:S01]  /*0920*/  MOV R69, UR17 ;  /* 0x0000001100457c02 */ /* 0x002fe20008000f00 */
[----:B------:R-:W-:Y:S01]  /*0930*/  IMAD.U32 R68, RZ, RZ, UR16 ;  /* 0x00000010ff447e24 */ /* 0x000fe2000f8e00ff */
[C---:B------:R-:W-:Y:S01]  /*0940*/  DFMA R78, R50.reuse, R44, R54 ;  /* 0x0000002c324e722b */ /* 0x040fe20000000036 */
[----:B------:R-:W-:Y:S01]  /*0950*/  IMAD.U32 R104, RZ, RZ, UR22 ;  /* 0x00000016ff687e24 */ /* 0x000fe2000f8e00ff */
[----:B------:R-:W-:Y:S01]  /*0960*/  DFMA R76, R50, R42, R52 ;  /* 0x0000002a324c722b */ /* 0x000fe20000000034 */
[----:B------:R-:W-:Y:S01]  /*0970*/  IMAD.U32 R54, RZ, RZ, UR70 ;  /* 0x00000046ff367e24 */ /* 0x000fe2000f8e00ff */
[----:B------:R-:W-:Y:S01]  /*0980*/  MOV R53, UR67 ;  /* 0x0000004300357c02 */ /* 0x000fe20008000f00 */
[----:B------:R-:W-:Y:S01]  /*0990*/  IMAD.U32 R52, RZ, RZ, UR66 ;  /* 0x00000042ff347e24 */ /* 0x000fe2000f8e00ff */
[----:B------:R-:W1:Y:S01]  /*09a0*/  LDCU.128 UR64, c[0x3][0x740] ;  /* 0x00c0e800ff4077ac */ /* 0x000e620008000c00 */
[----:B------:R-:W-:-:S02]  /*09b0*/  IMAD.U32 R55, RZ, RZ, UR71 ;  /* 0x00000047ff377e24 */ /* 0x000fc4000f8e00ff */
[----:B------:R-:W-:Y:S01]  /*09c0*/  IMAD.U32 R105, RZ, RZ, UR23 ;  /* 0x00000017ff697e24 */ /* 0x000fe2000f8e00ff */
[----:B------:R-:W2:Y:S01]  /*09d0*/  LDCU.128 UR20, c[0x3][0x790] ;  /* 0x00c0f200ff1477ac */ /* 0x000ea20008000c00 */
[C---:B------:R-:W-:Y:S02]  /*09e0*/  DFMA R82, R50.reuse, R48, R56 ;  /* 0x000000303252722b */ /* 0x040fe40000000038 */
[C---:B------:R-:W-:Y:S01]  /*09f0*/  DFMA R98, R50.reuse, R46, R72 ;  /* 0x0000002e3262722b */ /* 0x040fe20000000048 */
[----:B------:R-:W2:Y:S01]  /*0a00*/  LDCU.128 UR68, c[0x3][0x7e0] ;  /* 0x00c0fc00ff4477ac */ /* 0x000ea20008000c00 */
[C---:B------:R-:W-:Y:S02]  /*0a10*/  DFMA R106, R50.reuse, R68, R88 ;  /* 0x00000044326a722b */ /* 0x040fe40000000058 */
[----:B------:R-:W-:Y:S01]  /*0a20*/  DFMA R118, R50, R100, R90 ;  /* 0x000000643276722b */ /* 0x000fe2000000005a */
[----:B----4-:R-:W-:Y:S01]  /*0a30*/  MOV R50, UR12 ;  /* 0x0000000c00327c02 */ /* 0x010fe20008000f00 */
[----:B------:R-:W-:Y:S01]  /*0a40*/  IMAD.U32 R51, RZ, RZ, UR13 ;  /* 0x0000000dff337e24 */ /* 0x000fe2000f8e00ff */
[----:B-----5:R-:W-:Y:S01]  /*0a50*/  MOV R56, UR8 ;  /* 0x0000000800387c02 */ /* 0x020fe20008000f00 */
[----:B------:R-:W-:Y:S01]  /*0a60*/  IMAD.U32 R57, RZ, RZ, UR9 ;  /* 0x00000009ff397e24 */ /* 0x000fe2000f8e00ff */
[----:B------:R-:W-:Y:S01]  /*0a70*/  MOV R73, UR61 ;  /* 0x0000003d00497c02 */ /* 0x000fe20008000f00 */
[----:B------:R-:W-:-:S02]  /*0a80*/  IMAD.U32 R72, RZ, RZ, UR60 ;  /* 0x0000003cff487e24 */ /* 0x000fc4000f8e00ff */
[C---:B------:R-:W-:Y:S01]  /*0a90*/  DFMA R88, R58.reuse, R50, R60 ;  /* 0x000000323a58722b */ /* 0x040fe2000000003c */
[----:B---3--:R-:W-:Y:S01]  /*0aa0*/  IMAD.U32 R60, RZ, RZ, UR24 ;  /* 0x00000018ff3c7e24 */ /* 0x008fe2000f8e00ff */
[----:B------:R-:W-:Y:S01]  /*0ab0*/  MOV R61, UR25 ;  /* 0x00000019003d7c02 */ /* 0x000fe20008000f00 */
[C---:B------:R-:W-:Y:S01]  /*0ac0*/  DFMA R90, R58.reuse, R52, R62 ;  /* 0x000000343a5a722b */ /* 0x040fe2000000003e */
[----:B0-----:R-:W-:Y:S01]  /*0ad0*/  IMAD.U32 R108, RZ, RZ, UR56 ;  /* 0x00000038ff6c7e24 */ /* 0x001fe2000f8e00ff */
        /* <DEDUP_REMOVED lines=11> */
[----:B------:R-:W-:-:S02]  /*0b90*/  IMAD.U32 R96, RZ, RZ, UR18 ;  /* 0x00000012ff607e24 */ /* 0x000fc4000f8e00ff */
[----:B------:R-:W-:Y:S01]  /*0ba0*/  IMAD.U32 R109, RZ, RZ, UR57 ;  /* 0x00000039ff6d7e24 */ /* 0x000fe2000f8e00ff */
[C---:B------:R-:W-:Y:S01]  /*0bb0*/  DFMA R128, R74.reuse, R60, R78 ;  /* 0x0000003c4a80722b */ /* 0x040fe2000000004e */
[----:B------:R-:W0:Y:S01]  /*0bc0*/  LDCU.128 UR4, c[0x3][0x710] ;  /* 0x00c0e200ff0477ac */ /* 0x000e220008000c00 */
[----:B------:R-:W-:Y:S01]  /*0bd0*/  MOV R78, UR14 ;  /* 0x0000000e004e7c02 */ /* 0x000fe20008000f00 */
[----:B------:R-:W-:Y:S01]  /*0be0*/  IMAD.U32 R79, RZ, RZ, UR15 ;  /* 0x0000000fff4f7e24 */ /* 0x000fe2000f8e00ff */
[C---:B------:R-:W-:Y:S01]  /*0bf0*/  DFMA R102, R74.reuse, R58, R76 ;  /* 0x0000003a4a66722b */ /* 0x040fe2000000004c */
[----:B------:R-:W3:Y:S01]  /*0c00*/  LDCU.128 UR12, c[0x3][0x60] ;  /* 0x00c00c00ff0c77ac */ /* 0x000ee20008000c00 */
[C---:B------:R-:W-:Y:S01]  /*0c10*/  DFMA R136, R74.reuse, R62, R82 ;  /* 0x0000003e4a88722b */ /* 0x040fe20000000052 */
[----:B-1----:R-:W-:Y:S01]  /*0c20*/  IMAD.U32 R76, RZ, RZ, UR64 ;  /* 0x00000040ff4c7e24 */ /* 0x002fe2000f8e00ff */
[C---:B------:R-:W-:Y:S01]  /*0c30*/  DFMA R142, R74.reuse, R64, R98 ;  /* 0x000000404a8e722b */ /* 0x040fe20000000062 */
[----:B------:R-:W-:Y:S01]  /*0c40*/  MOV R77, UR65 ;  /* 0x00000041004d7c02 */ /* 0x000fe20008000f00 */
[C---:B------:R-:W-:Y:S01]  /*0c50*/  DFMA R146, R74.reuse, R96, R106 ;  /* 0x000000604a92722b */ /* 0x040fe2000000006a */
[----:B--2---:R-:W-:Y:S01]  /*0c60*/  MOV R82, UR20 ;  /* 0x0000001400527c02 */ /* 0x004fe20008000f00 */
[----:B------:R-:W-:Y:S01]  /*0c70*/  DFMA R150, R74, R108, R118 ;  /* 0x0000006c4a96722b */ /* 0x000fe20000000076 */
[----:B------:R-:W-:Y:S01]  /*0c80*/  IMAD.U32 R83, RZ, RZ, UR21 ;  /* 0x00000015ff537e24 */ /* 0x000fe2000f8e00ff */
[----:B------:R-:W-:Y:S01]  /*0c90*/  MOV R107, UR63 ;  /* 0x0000003f006b7c02 */ /* 0x000fe20008000f00 */
[----:B------:R-:W-:Y:S01]  /*0ca0*/  IMAD.U32 R74, RZ, RZ, UR10 ;  /* 0x0000000aff4a7e24 */ /* 0x000fe2000f8e00ff */
[----:B------:R-:W1:Y:S01]  /*0cb0*/  LDCU.128 UR16, c[0x3][0x760] ;  /* 0x00c0ec00ff1077ac */ /* 0x000e620008000c00 */
[----:B------:R-:W-:-:S02]  /*0cc0*/  IMAD.U32 R75, RZ, RZ, UR11 ;  /* 0x0000000bff4b7e24 */ /* 0x000fc4000f8e00ff */
[----:B------:R-:W-:Y:S02]  /*0cd0*/  IMAD.U32 R106, RZ, RZ, UR62 ;  /* 0x0000003eff6a7e24 */ /* 0x000fe4000f8e00ff */
[----:B------:R-:W-:Y:S02]  /*0ce0*/  IMAD.U32 R118, RZ, RZ, UR68 ;  /* 0x00000044ff767e24 */ /* 0x000fe4000f8e00ff */
        /* <DEDUP_REMOVED lines=10> */
[----:B------:R-:W2:Y:S01]  /*0d90*/  LDCU.128 UR8, c[0x3][0x10] ;  /* 0x00c00200ff0877ac */ /* 0x000ea20008000c00 */
[----:B------:R-:W-:Y:S01]  /*0da0*/  DFMA R152, R86, R118, R124 ;  /* 0x000000765698722b */ /* 0x000fe2000000007c */
        /* <DEDUP_REMOVED lines=12> */
[----:B------:R-:W-:Y:S01]  /*0e70*/  MOV R92, UR66 ;  /* 0x00000042005c7c02 */ /* 0x000fe20008000f00 */
[----:B------:R-:W-:Y:S01]  /*0e80*/  IMAD.U32 R93, RZ, RZ, UR67 ;  /* 0x00000043ff5d7e24 */ /* 0x000fe2000f8e00ff */
[----:B------:R-:W-:-:S02]  /*0e90*/  DFMA R132, R120, R90, R128 ;  /* 0x0000005a7884722b */ /* 0x000fc40000000080 */
[C---:B------:R-:W-:Y:S01]  /*0ea0*/  DFMA R142, R120.reuse, R98, R142 ;  /* 0x00000062788e722b */ /* 0x040fe2000000008e */
[----:B--2---:R-:W-:Y:S01]  /*0eb0*/  MOV R164, UR8 ;  /* 0x0000000800a47c02 */ /* 0x004fe20008000f00 */
[C---:B------:R-:W-:Y:S01]  /*0ec0*/  DFMA R140, R120.reuse, R94, R136 ;  /* 0x0000005e788c722b */ /* 0x040fe20000000088 */
[----:B------:R-:W-:Y:S01]  /*0ed0*/  IMAD.U32 R165, RZ, RZ, UR9 ;  /* 0x00000009ffa57e24 */ /* 0x000fe2000f8e00ff */
[C---:B------:R-:W-:Y:S01]  /*0ee0*/  DFMA R146, R120.reuse, R116, R146 ;  /* 0x000000747892722b */ /* 0x040fe20000000092 */
[----:B------:R-:W-:Y:S01]  /*0ef0*/  IMAD.U32 R160, RZ, RZ, UR10 ;  /* 0x0000000affa07e24 */ /* 0x000fe2000f8e00ff */
[----:B------:R-:W-:Y:S01]  /*0f00*/  DFMA R150, R120, R122, R150 ;  /* 0x0000007a7896722b */ /* 0x000fe20000000096 */
[----:B------:R-:W-:Y:S01]  /*0f10*/  MOV R161, UR11 ;  /* 0x0000000b00a17c02 */ /* 0x000fe20008000f00 */
[----:B------:R-:W-:Y:S01]  /*0f20*/  DFMA R134, R114, R92, R130 ;  /* 0x0000005c7286722b */ /* 0x000fe20000000082 */
[----:B------:R-:W-:Y:S01]  /*0f30*/  MOV R120, UR22 ;  /* 0x0000001600787c02 */ /* 0x000fe20008000f00 */
[----:B------:R-:W-:Y:S01]  /*0f40*/  IMAD.U32 R121, RZ, RZ, UR23 ;  /* 0x00000017ff797e24 */ /* 0x000fe2000f8e00ff */
[C-C-:B------:R-:W-:Y:S01]  /*0f50*/  DADD R128, R124.reuse, -R126.reuse ;  /* 0x000000007c807229 */ /* 0x140fe2000000087e */
[----:B------:R-:W-:Y:S01]  /*0f60*/  IMAD.U32 R102, RZ, RZ, UR36 ;  /* 0x00000024ff667e24 */ /* 0x000fe2000f8e00ff */
[----:B------:R-:W-:Y:S01]  /*0f70*/  DADD R130, R124, R126 ;  /* 0x000000007c827229 */ /* 0x000fe2000000007e */
[----:B------:R-:W-:Y:S01]  /*0f80*/  IMAD.U32 R103, RZ, RZ, UR37 ;  /* 0x00000025ff677e24 */ /* 0x000fe2000f8e00ff */
[----:B0-----:R-:W-:Y:S01]  /*0f90*/  MOV R158, UR6 ;  /* 0x00000006009e7c02 */ /* 0x001fe20008000f00 */
[----:B------:R-:W-:Y:S01]  /*0fa0*/  IMAD.U32 R126, RZ, RZ, UR70 ;  /* 0x00000046ff7e7e24 */ /* 0x000fe2000f8e00ff */
[----:B------:R-:W-:Y:S01]  /*0fb0*/  DADD R136, R132, -R134 ;  /* 0x0000000084887229 */ /* 0x000fe20000000886 */
[----:B------:R-:W-:Y:S01]  /*0fc0*/  IMAD.U32 R127, RZ, RZ, UR71 ;  /* 0x00000047ff7f7e24 */ /* 0x000fe2000f8e00ff */
[C---:B------:R-:W-:Y:S01]  /*0fd0*/  DFMA R144, R114.reuse, R120, R144 ;  /* 0x000000787290722b */ /* 0x040fe20000000090 */
[----:B------:R-:W-:Y:S01]  /*0fe0*/  IMAD.U32 R124, RZ, RZ, UR28 ;  /* 0x0000001cff7c7e24 */ /* 0x000fe2000f8e00ff */
[----:B------:R-:W-:Y:S01]  /*0ff0*/  MOV R125, UR29 ;  /* 0x0000001d007d7c02 */ /* 0x000fe20008000f00 */
[C---:B------:R-:W-:Y:S01]  /*1000*/  DFMA R138, R114.reuse, R102, R138 ;  /* 0x00000066728a722b */ /* 0x040fe2000000008a */
[----:B------:R-:W-:Y:S01]  /*1010*/  IMAD.U32 R162, RZ, RZ, UR4 ;  /* 0x00000004ffa27e24 */ /* 0x000fe2000f8e00ff */
[----:B------:R-:W-:Y:S01]  /*1020*/  DFMA R152, R114, R126, R152 ;  /* 0x0000007e7298722b */ /* 0x000fe20000000098 */
[----:B------:R-:W-:Y:S01]  /*1030*/  IMAD.U32 R163, RZ, RZ, UR5 ;  /* 0x00000005ffa37e24 */ /* 0x000fe2000f8e00ff */
[----:B------:R-:W-:Y:S01]  /*1040*/  DADD R132, R132, R134 ;  /* 0x0000000084847229 */ /* 0x000fe20000000086 */
[----:B------:R-:W-:Y:S01]  /*1050*/  IMAD.U32 R159, RZ, RZ, UR7 ;  /* 0x00000007ff9f7e24 */ /* 0x000fe2000f8e00ff */
[----:B------:R-:W-:Y:S01]  /*1060*/  DFMA R148, R114, R124, R148 ;  /* 0x0000007c7294722b */ /* 0x000fe20000000094 */
[----:B------:R-:W0:Y:S01]  /*1070*/  LDCU.128 UR4, c[0x3][0x30] ;  /* 0x00c00600ff0477ac */ /* 0x000e220008000c00 */
[----:B------:R-:W-:-:S02]  /*1080*/  DADD R114, R142, -R144 ;  /* 0x000000008e727229 */ /* 0x000fc40000000890 */
[----:B------:R-:W-:Y:S01]  /*1090*/  DADD R142, R142, R144 ;  /* 0x000000008e8e7229 */ /* 0x000fe20000000090 */
[----:B------:R-:W2:Y:S01]  /*10a0*/  LDCU.128 UR8, c[0x3][0x730] ;  /* 0x00c0e600ff0877ac */ /* 0x000ea20008000c00 */
[C-C-:B------:R-:W-:Y:S02]  /*10b0*/  DADD R144, R150.reuse, -R152.reuse ;  /* 0x0000000096907229 */ /* 0x140fe40000000898 */
[----:B------:R-:W-:Y:S01]  /*10c0*/  DADD R150, R150, R152 ;  /* 0x0000000096967229 */ /* 0x000fe20000000098 */
[----:B------:R-:W4:Y:S01]  /*10d0*/  LDCU.128 UR20, c[0x3][0x80] ;  /* 0x00c01000ff1477ac */ /* 0x000f220008000c00 */
[----:B------:R-:W5:Y:S01]  /*10e0*/  S2R R152, SR_CgaCtaId ;  /* 0x0000000000987919 */ /* 0x000f620000008800 */
[C-C-:B------:R-:W-:Y:S02]  /*10f0*/  DADD R134, R140.reuse, -R138.reuse ;  /* 0x000000008c867229 */ /* 0x140fe4000000088a */
[----:B------:R-:W-:Y:S01]  /*1100*/  DADD R138, R140, R138 ;  /* 0x000000008c8a7229 */ /* 0x000fe2000000008a */
[----:B------:R-:W0:Y:S01]  /*1110*/  LDCU.128 UR24, c[0x3][0x780] ;  /* 0x00c0f000ff1877ac */ /* 0x000e220008000c00 */
[----:B------:R-:W-:-:S02]  /*1120*/  DADD R140, R146, -R148 ;  /* 0x00000000928c7229 */ /* 0x000fc40000000894 */
[----:B------:R-:W-:Y:S01]  /*1130*/  DADD R146, R146, R148 ;  /* 0x0000000092927229 */ /* 0x000fe20000000094 */
[----:B------:R-:W0:Y:S01]  /*1140*/  LDCU.128 UR28, c[0x3][0x90] ;  /* 0x00c01200ff1c77ac */ /* 0x000e220008000c00 */
[----:B------:R-:W-:Y:S02]  /*1150*/  SHF.R.U32.HI R148, RZ, 0x10, R113 ;  /* 0x00000010ff947819 */ /* 0x000fe40000011671 */
[----:B------:R-:W-:Y:S02]  /*1160*/  MOV R113, 0x400 ;  /* 0x0000040000717802 */ /* 0x000fe40000000f00 */
[----:B------:R-:W-:-:S05]  /*1170*/  PRMT R149, R148, 0x9910, RZ ;  /* 0x0000991094957816 */ /* 0x000fca00000000ff */
[----:B------:R-:W-:Y:S01]  /*1180*/  IMAD R149, R149, 0xa, RZ ;  /* 0x0000000a95957824 */ /* 0x000fe200078e02ff */
[----:B-----5:R-:W-:-:S05]  /*1190*/  LEA R113, R152, R113, 0x18 ;  /* 0x0000007198717211 */ /* 0x020fca00078ec0ff */
[----:B------:R-:W-:Y:S01]  /*11a0*/  IMAD R113, R112, 0x3a80, R113 ;  /* 0x00003a8070717824 */ /* 0x000fe200078e0271 */
[----:B------:R-:W-:-:S04]  /*11b0*/  IADD3 R112, PT, PT, RZ, -R149, RZ ;  /* 0x80000095ff707210 */ /* 0x000fc80007ffe0ff */
[----:B------:R-:W-:Y:S01]  /*11c0*/  PRMT R112, R112, 0x7710, RZ ;  /* 0x0000771070707816 */ /* 0x000fe200000000ff */
[----:B------:R-:W-:-:S04]  /*11d0*/  IMAD R148, R148, 0x68, R113 ;  /* 0x0000006894947824 */ /* 0x000fc800078e0271 */
[----:B------:R-:W-:-:S05]  /*11e0*/  IMAD.IADD R112, R111, 0x1, R112 ;  /* 0x000000016f707824 */ /* 0x000fca00078e0270 */
[----:B------:R-:W-:-:S04]  /*11f0*/  LOP3.LUT R149, R112, 0xffff, RZ, 0xc0, !PT ;  /* 0x0000ffff70957812 */ /* 0x000fc800078ec0ff */
[----:B------:R-:W-:Y:S01]  /*1200*/  LEA R112, R149, R148, 0x3 ;  /* 0x0000009495707211 */ /* 0x000fe200078e18ff */
[----:B0-----:R-:W-:Y:S01]  /*1210*/  IMAD.U32 R172, RZ, RZ, UR4 ;  /* 0x00000004ffac7e24 */ /* 0x001fe2000f8e00ff */
[----:B------:R-:W-:Y:S01]  /*1220*/  MOV R173, UR5 ;  /* 0x0000000500ad7c02 */ /* 0x000fe20008000f00 */
[----:B------:R-:W-:Y:S01]  /*1230*/  IMAD.U32 R170, RZ, RZ, UR6 ;  /* 0x00000006ffaa7e24 */ /* 0x000fe2000f8e00ff */
[----:B--2---:R-:W-:Y:S01]  /*1240*/  MOV R166, UR10 ;  /* 0x0000000a00a67c02 */ /* 0x004fe20008000f00 */
[----:B------:R-:W-:Y:S01]  /*1250*/  IMAD.U32 R171, RZ, RZ, UR7 ;  /* 0x00000007ffab7e24 */ /* 0x000fe2000f8e00ff */
[----:B------:R0:W-:Y:S01]  /*1260*/  STS.64 [R112+0x35a0], R128 ;  /* 0x0035a08070007388 */ /* 0x0001e20000000a00 */
[----:B------:R-:W-:Y:S01]  /*1270*/  IMAD.U32 R168, RZ, RZ, UR8 ;  /* 0x00000008ffa87e24 */ /* 0x000fe2000f8e00ff */
[----:B------:R-:W2:Y:S01]  /*1280*/  LDCU.128 UR4, c[0x3][0x40] ;  /* 0x00c00800ff0477ac */ /* 0x000ea20008000c00 */
[----:B------:R-:W-:Y:S01]  /*1290*/  IMAD.U32 R169, RZ, RZ, UR9 ;  /* 0x00000009ffa97e24 */ /* 0x000fe2000f8e00ff */
[----:B------:R0:W-:Y:S01]  /*12a0*/  STS.64 [R112], R130 ;  /* 0x0000008270007388 */ /* 0x0001e20000000a00 */
        /* <DEDUP_REMOVED lines=13> */
[----:B-1234-:R-:W-:Y:S05]  /*1380*/  @P1 BRA `(.L_x_229) ;  /* 0x0000000400e01947 */ /* 0x01efea0003800000 */
.L_x_230:
[C---:B01----:R-:W-:Y:S02]  /*1390*/  PRMT R114, R111.reuse, 0x9910, RZ ;  /* 0x000099106f727816 */ /* 0x043fe400000000ff */
        /* <DEDUP_REMOVED lines=9> */
[----:B------:R-:W-:-:S04]  /*1430*/  IMAD R115, R130, 0x4e0, R113 ;  /* 0x000004e082737824 */ /* 0x000fc800078e0271 */
        /* <DEDUP_REMOVED lines=16> */
[C---:B------:R-:W-:Y:S01]  /*1540*/  DFMA R146, R132.reuse, R2, RZ ;  /* 0x000000028492722b */ /* 0x040fe200000000ff */
[----:B------:R-:W-:Y:S01]  /*1550*/  LDS.64 R136, [R114+0x208] ;  /* 0x0002080072887984 */ /* 0x000fe20000000a00 */
[C---:B------:R-:W-:Y:S02]  /*1560*/  DFMA R148, R132.reuse, R10, RZ ;  /* 0x0000000a8494722b */ /* 0x040fe400000000ff */
[----:B------:R-:W-:-:S02]  /*1570*/  DFMA R150, R132, R6, RZ ;  /* 0x000000068496722b */ /* 0x000fc400000000ff */
[C---:B------:R-:W-:Y:S02]  /*1580*/  DFMA R152, R132.reuse, R12, RZ ;  /* 0x0000000c8498722b */ /* 0x040fe400000000ff */
[C---:B------:R-:W-:Y:S02]  /*1590*/  DFMA R154, R132.reuse, R16, RZ ;  /* 0x00000010849a722b */ /* 0x040fe400000000ff */
[----:B------:R-:W-:Y:S01]  /*15a0*/  DFMA R156, R132, R66, RZ ;  /* 0x00000042849c722b */ /* 0x000fe200000000ff */
[----:B------:R-:W0:Y:S01]  /*15b0*/  LDS.64 R132, [R114+0x1a0] ;  /* 0x0001a00072847984 */ /* 0x000e220000000a00 */
[C---:B------:R-:W-:Y:S02]  /*15c0*/  DFMA R146, R130.reuse, R4, R146 ;  /* 0x000000048292722b */ /* 0x040fe40000000092 */
[C---:B------:R-:W-:Y:S02]  /*15d0*/  DFMA R148, R130.reuse, R14, R148 ;  /* 0x0000000e8294722b */ /* 0x040fe40000000094 */
[----:B------:R-:W-:-:S02]  /*15e0*/  DFMA R150, R130, R8, R150 ;  /* 0x000000088296722b */ /* 0x000fc40000000096 */
[C---:B------:R-:W-:Y:S02]  /*15f0*/  DFMA R152, R130.reuse, R18, R152 ;  /* 0x000000128298722b */ /* 0x040fe40000000098 */
[C---:B------:R-:W-:Y:S02]  /*1600*/  DFMA R154, R130.reuse, R20, R154 ;  /* 0x00000014829a722b */ /* 0x040fe4000000009a */
[----:B------:R-:W-:Y:S02]  /*1610*/  DFMA R156, R130, R70, R156 ;  /* 0x00000046829c722b */ /* 0x000fe4000000009c */
[C-C-:B--2---:R-:W-:Y:S02]  /*1620*/  DADD R130, R138.reuse, R140.reuse ;  /* 0x000000008a827229 */ /* 0x144fe4000000008c */
[----:B------:R-:W-:-:S06]  /*1630*/  DADD R138, R138, -R140 ;  /* 0x000000008a8a7229 */ /* 0x000fcc000000088c */
[C---:B------:R-:W-:Y:S02]  /*1640*/  DFMA R146, R130.reuse, R42, R146 ;  /* 0x0000002a8292722b */ /* 0x040fe40000000092 */
[C---:B------:R-:W-:Y:S02]  /*1650*/  DFMA R148, R130.reuse, R44, R148 ;  /* 0x0000002c8294722b */ /* 0x040fe40000000094 */
[C---:B------:R-:W-:Y:S02]  /*1660*/  DFMA R150, R130.reuse, R48, R150 ;  /* 0x000000308296722b */ /* 0x040fe40000000096 */
[C---:B------:R-:W-:Y:S02]  /*1670*/  DFMA R152, R130.reuse, R46, R152 ;  /* 0x0000002e8298722b */ /* 0x040fe40000000098 */
[C---:B------:R-:W-:Y:S02]  /*1680*/  DFMA R140, R130.reuse, R68, R154 ;  /* 0x00000044828c722b */ /* 0x040fe4000000009a */
[----:B------:R-:W-:-:S02]  /*1690*/  DFMA R156, R130, R100, R156 ;  /* 0x00000064829c722b */ /* 0x000fc4000000009c */
[C-C-:B---3--:R-:W-:Y:S02]  /*16a0*/  DADD R130, R142.reuse, R144.reuse ;  /* 0x000000008e827229 */ /* 0x148fe40000000090 */
[----:B------:R-:W-:Y:S02]  /*16b0*/  DADD R142, R142, -R144 ;  /* 0x000000008e8e7229 */ /* 0x000fe40000000890 */
[----:B------:R-:W-:-:S04]  /*16c0*/  DFMA R144, R128, R26, RZ ;  /* 0x0000001a8090722b */ /* 0x000fc800000000ff */
        /* <DEDUP_REMOVED lines=68> */
.L_x_229:
[----:B0-----:R-:W-:Y:S05]  /*1b10*/  BSYNC.RECONVERGENT B0 ;  /* 0x0000000000007941 */ /* 0x001fea0003800200 */
.L_x_228:
[----:B------:R-:W0:Y:S01]  /*1b20*/  LDCU.128 UR64, c[0x3][URZ] ;  /* 0x00c00000ff4077ac */ /* 0x000e220008000c00 */
[----:B------:R-:W-:Y:S01]  /*1b30*/  ISETP.GT.U32.AND P1, PT, R110, 0x8f, PT ;  /* 0x0000008f6e00780c */ /* 0x000fe20003f24070 */
[----:B------:R-:W-:Y:S01]  /*1b40*/  BSSY.RECONVERGENT B0, `(.L_x_231) ;  /* 0x00001d1000007945 */ /* 0x000fe20003800200 */
[----:B------:R-:W2:Y:S01]  /*1b50*/  LDCU.128 UR68, c[0x3][0x700] ;  /* 0x00c0e000ff4477ac */ /* 0x000ea20008000c00 */
[----:B------:R-:W3:Y:S01]  /*1b60*/  LDCU.128 UR32, c[0x3][0x790] ;  /* 0x00c0f200ff2077ac */ /* 0x000ee20008000c00 */
[----:B------:R-:W4:Y:S01]  /*1b70*/  LDCU.128 UR36, c[0x3][0xb0] ;  /* 0x00c01600ff2477ac */ /* 0x000f220008000c00 */
[----:B------:R-:W1:Y:S01]  /*1b80*/  LDCU.128 UR40, c[0x3][0x7b0] ;  /* 0x00c0f600ff2877ac */ /* 0x000e620008000c00 */
[----:B0-----:R-:W-:Y:S01]  /*1b90*/  IMAD.U32 R180, RZ, RZ, UR64 ;  /* 0x00000040ffb47e24 */ /* 0x001fe2000f8e00ff */
[----:B------:R-:W-:Y:S01]  /*1ba0*/  MOV R181, UR65 ;  /* 0x0000004100b57c02 */ /* 0x000fe20008000f00 */
[----:B------:R-:W-:Y:S01]  /*1bb0*/  IMAD.U32 R176, RZ, RZ, UR66 ;  /* 0x00000042ffb07e24 */ /* 0x000fe2000f8e00ff */
[----:B------:R-:W0:Y:S01]  /*1bc0*/  LDCU.128 UR44, c[0x3][0xd0] ;  /* 0x00c01a00ff2c77ac */ /* 0x000e220008000c00 */
[----:B------:R-:W-:Y:S01]  /*1bd0*/  IMAD.U32 R177, RZ, RZ, UR67 ;  /* 0x00000043ffb17e24 */ /* 0x000fe2000f8e00ff */
[----:B--2---:R-:W-:Y:S01]  /*1be0*/  MOV R174, UR68 ;  /* 0x0000004400ae7c02 */ /* 0x004fe20008000f00 */
[----:B------:R-:W-:Y:S01]  /*1bf0*/  IMAD.U32 R175, RZ, RZ, UR69 ;  /* 0x00000045ffaf7e24 */ /* 0x000fe2000f8e00ff */
[----:B------:R-:W-:Y:S01]  /*1c00*/  MOV R179, UR71 ;  /* 0x0000004700b37c02 */ /* 0x000fe20008000f00 */
[----:B------:R-:W-:Y:S01]  /*1c10*/  IMAD.U32 R178, RZ, RZ, UR70 ;  /* 0x00000046ffb27e24 */ /* 0x000fe2000f8e00ff */
[----:B------:R-:W2:Y:S01]  /*1c20*/  LDCU.128 UR48, c[0x3][0x7d0] ;  /* 0x00c0fa00ff3077ac */ /* 0x000ea20008000c00 */
[----:B------:R-:W0:Y:S01]  /*1c30*/  LDCU.128 UR52, c[0x3][0xe0] ;  /* 0x00c01c00ff3477ac */ /* 0x000e220008000c00 */
[----:B------:R-:W0:Y:S01]  /*1c40*/  LDCU.128 UR56, c[0x3][0x7e0] ;  /* 0x00c0fc00ff3877ac */ /* 0x000e220008000c00 */
[----:B------:R-:W0:Y:S01]  /*1c50*/  LDCU.128 UR60, c[0x3][0x50] ;  /* 0x00c00a00ff3c77ac */ /* 0x000e220008000c00 */
[----:B------:R-:W0:Y:S01]  /*1c60*/  LDCU.128 UR64, c[0x3][0x750] ;  /* 0x00c0ea00ff4077ac */ /* 0x000e220008000c00 */
[----:B------:R-:W0:Y:S01]  /*1c70*/  LDCU.128 UR68, c[0x3][0xa0] ;  /* 0x00c01400ff4477ac */ /* 0x000e220008000c00 */
[----:B------:R-:W0:Y:S01]  /*1c80*/  LDCU.128 UR72, c[0x3][0x7a0] ;  /* 0x00c0f400ff4877ac */ /* 0x000e220008000c00 */
[----:B------:R-:W-:Y:S06]  /*1c90*/  BAR.SYNC.DEFER_BLOCKING 0x0 ;  /* 0x0000000000007b1d */ /* 0x000fec0000010000 */
[----:B-1-34-:R-:W-:Y:S05]  /*1ca0*/  @P1 BRA `(.L_x_232) ;  /* 0x0000001800e81947 */ /* 0x01afea0003800000 */
[----:B------:R-:W-:-:S07]  /*1cb0*/  IMAD.MOV.U32 R111, RZ, RZ, R110 ;  /* 0x000000ffff6f7224 */ /* 0x000fce00078e006e */
.L_x_233:
[----:B------:R-:W-:Y:S02]  /*1cc0*/  PRMT R2, R111, 0x9910, RZ ;  /* 0x000099106f027816 */ /* 0x000fe400000000ff */
[----:B-1----:R-:W-:Y:S02]  /*1cd0*/  CS2R R130, SRZ ;  /* 0x0000000000827805 */ /* 0x002fe4000001ff00 */
[----:B0-----:R-:W-:Y:S01]  /*1ce0*/  MOV.SPILL R12, UR45 ;  /* 0x0000002d000c7c02 */ /* 0x001fe20009000f00 */
[----:B------:R-:W-:Y:S01]  /*1cf0*/  UMOV UR45, 0x900c ;  /* 0x0000900c002d7882 */ /* 0x000fe20000000000 */
[----:B------:R-:W-:Y:S01]  /*1d00*/  CS2R R16, SRZ ;  /* 0x0000000000107805 */ /* 0x000fe2000001ff00 */
[----:B------:R-:W-:Y:S01]  /*1d10*/  IMAD R2, R2, 0xab, RZ ;  /* 0x000000ab02027824 */ /* 0x000fe200078e02ff */
[----:B--2---:R-:W-:Y:S02]  /*1d20*/  MOV.SPILL R26, UR51 ;  /* 0x00000033001a7c02 */ /* 0x004fe40009000f00 */
[----:B------:R-:W-:-:S02]  /*1d30*/  MOV.SPILL R27, UR50 ;  /* 0x00000032001b7c02 */ /* 0x000fc40009000f00 */
[----:B------:R-:W-:Y:S02]  /*1d40*/  LOP3.LUT R2, R2, 0xffff, RZ, 0xc0, !PT ;  /* 0x0000ffff02027812 */ /* 0x000fe400078ec0ff */
[----:B------:R-:W-:Y:S02]  /*1d50*/  MOV.SPILL R14, UR44 ;  /* 0x0000002c000e7c02 */ /* 0x000fe40009000f00 */
[----:B------:R-:W-:Y:S02]  /*1d60*/  SHF.R.U32.HI R10, RZ, 0xb, R2 ;  /* 0x0000000bff0a7819 */ /* 0x000fe40000011602 */
[----:B------:R-:W-:Y:S02]  /*1d70*/  MOV.SPILL R18, UR49 ;  /* 0x0000003100127c02 */ /* 0x000fe40009000f00 */
[----:B------:R-:W-:Y:S02]  /*1d80*/  PRMT R2, R10, 0x9910, RZ ;  /* 0x000099100a027816 */ /* 0x000fe400000000ff */
[----:B------:R-:W-:-:S02]  /*1d90*/  MOV.SPILL R19, UR48 ;  /* 0x0000003000137c02 */ /* 0x000fc40009000f00 */
[----:B------:R-:W-:Y:S01]  /*1da0*/  MOV.SPILL R20, UR47 ;  /* 0x0000002f00147c02 */ /* 0x000fe20009000f00 */
[----:B------:R-:W-:Y:S01]  /*1db0*/  IMAD R2, R2, 0xc, RZ ;  /* 0x0000000c02027824 */ /* 0x000fe200078e02ff */
[----:B------:R-:W-:Y:S02]  /*1dc0*/  MOV.SPILL R21, UR46 ;  /* 0x0000002e00157c02 */ /* 0x000fe40009000f00 */
[----:B------:R-:W-:Y:S01]  /*1dd0*/  MOV.SPILL R28, UR53 ;  /* 0x00000035001c7c02 */ /* 0x000fe20009000f00 */
[----:B------:R-:W-:Y:S01]  /*1de0*/  IMAD.MOV R2, RZ, RZ, -R2 ;  /* 0x000000ffff027224 */ /* 0x000fe200078e0a02 */
[----:B------:R-:W-:Y:S02]  /*1df0*/  MOV.SPILL R29, UR52 ;  /* 0x00000034001d7c02 */ /* 0x000fe40009000f00 */
[----:B------:R-:W-:Y:S02]  /*1e00*/  MOV.SPILL R114, UR59 ;  /* 0x0000003b00727c02 */ /* 0x000fe40009000f00 */
[----:B------:R-:W-:-:S02]  /*1e10*/  PRMT R2, R2, 0x7710, RZ ;  /* 0x0000771002027816 */ /* 0x000fc400000000ff */
[----:B------:R-:W-:Y:S02]  /*1e20*/  MOV.SPILL R154, UR58 ;  /* 0x0000003a009a7c02 */ /* 0x000fe40009000f00 */
[----:B------:R-:W-:Y:S02]  /*1e30*/  IADD3 R2, PT, PT, R2, R111, RZ ;  /* 0x0000006f02027210 */ /* 0x000fe40007ffe0ff */
[----:B------:R-:W-:Y:S02]  /*1e40*/  MOV.SPILL R32, UR57 ;  /* 0x0000003900207c02 */ /* 0x000fe40009000f00 */
[----:B------:R-:W-:Y:S02]  /*1e50*/  LOP3.LUT R11, R2, 0xff, RZ, 0xc0, !PT ;  /* 0x000000ff020b7812 */ /* 0x000fe400078ec0ff */
[----:B------:R-:W0:Y:S01]  /*1e60*/  @!P0 LDC.64 R2, c[0x0][0x388] ;  /* 0x0000e200ff028b82 */ /* 0x000e220000000a00 */
[----:B------:R-:W-:Y:S02]  /*1e70*/  MOV.SPILL R33, UR56 ;  /* 0x0000003800217c02 */ /* 0x000fe40009000f00 */
[----:B------:R-:W-:-:S02]  /*1e80*/  PRMT R115, R11, 0x5410, R10 ;  /* 0x000054100b737816 */ /* 0x000fc4000000000a */
[----:B------:R-:W-:Y:S02]  /*1e90*/  MOV.SPILL R124, UR55 ;  /* 0x00000037007c7c02 */ /* 0x000fe40009000f00 */
[----:B------:R-:W-:Y:S01]  /*1ea0*/  MOV.SPILL R125, UR54 ;  /* 0x00000036007d7c02 */ /* 0x000fe20009000f00 */
[----:B------:R-:W-:Y:S01]  /*1eb0*/  IDP.2A.LO.U16.U8 R115, R115, UR45, RZ ;  /* 0x0000002d73737c26 */ /* 0x000fe200080010ff */
[----:B------:R-:W1:Y:S03]  /*1ec0*/  LDCU UR45, c[0x0][0x380] ;  /* 0x00007000ff2d77ac */ /* 0x000e660008000800 */
[----:B------:R-:W-:-:S04]  /*1ed0*/  @!P0 IMAD R5, R0, 0x6c0, R115 ;  /* 0x000006c000058824 */ /* 0x000fc800078e0273 */
[----:B0-----:R-:W-:-:S05]  /*1ee0*/  @!P0 IMAD.WIDE R2, R5, 0x8, R2 ;  /* 0x0000000805028825 */ /* 0x001fca00078e0202 */
[----:B------:R-:W2:Y:S04]  /*1ef0*/  @!P0 LDG.E.64.CONSTANT R130, desc[UR76][R2.64] ;  /* 0x0000004c02828981 */ /* 0x000ea8000c1e9b00 */
[----:B------:R0:W3:Y:S01]  /*1f00*/  @!P0 LDG.E.64.CONSTANT R16, desc[UR76][R2.64+0x58] ;  /* 0x0000584c02108981 */ /* 0x0000e2000c1e9b00 */
[----:B-1----:R-:W-:Y:S02]  /*1f10*/  ISETP.GE.AND P0, PT, R0, UR45, PT ;  /* 0x0000002d00007c0c */ /* 0x002fe4000bf06270 */
[----:B------:R-:W-:Y:S02]  /*1f20*/  CS2R R116, SRZ ;  /* 0x0000000000747805 */ /* 0x000fe4000001ff00 */
[----:B------:R-:W-:Y:S02]  /*1f30*/  CS2R R72, SRZ ;  /* 0x0000000000487805 */ /* 0x000fe4000001ff00 */
[----:B------:R-:W-:-:S02]  /*1f40*/  CS2R R68, SRZ ;  /* 0x0000000000447805 */ /* 0x000fc4000001ff00 */
[----:B------:R-:W-:Y:S02]  /*1f50*/  CS2R R136, SRZ ;  /* 0x0000000000887805 */ /* 0x000fe4000001ff00 */
[----:B------:R-:W-:Y:S02]  /*1f60*/  CS2R R106, SRZ ;  /* 0x00000000006a7805 */ /* 0x000fe4000001ff00 */
[----:B------:R-:W-:Y:S02]  /*1f70*/  CS2R R66, SRZ ;  /* 0x0000000000427805 */ /* 0x000fe4000001ff00 */
[----:B------:R-:W-:Y:S02]  /*1f80*/  LOP3.LUT R110, R10, 0xffff, RZ, 0xc0, !PT ;  /* 0x0000ffff0a6e7812 */ /* 0x000fe400078ec0ff */
[----:B------:R-:W-:Y:S02]  /*1f90*/  R2UR UR50, R160 ;  /* 0x00000000a03272ca */ /* 0x000fe400000e0000 */
[----:B------:R-:W-:Y:S01]  /*1fa0*/  R2UR UR51, R161 ;  /* 0x00000000a13372ca */ /* 0x000fe200000e0000 */
[----:B------:R-:W1:Y:S01]  /*1fb0*/  @!P0 LDC.64 R8, c[0x0][0x388] ;  /* 0x0000e200ff088b82 */ /* 0x000e620000000a00 */
[--C-:B0-----:R-:W-:Y:S01]  /*1fc0*/  @!P0 IMAD R3, R0, 0x6c0, R115.reuse ;  /* 0x000006c000038824 */ /* 0x101fe200078e0273 */
[----:B------:R-:W-:Y:S01]  /*1fd0*/  R2UR UR44, R180 ;  /* 0x00000000b42c72ca */ /* 0x000fe200000e0000 */
[C-C-:B------:R-:W-:Y:S01]  /*1fe0*/  @!P0 IMAD R13, R0.reuse, 0x6c0, R115.reuse ;  /* 0x000006c0000d8824 */ /* 0x140fe200078e0273 */
[----:B------:R-:W-:Y:S01]  /*1ff0*/  R2UR UR45, R181 ;  /* 0x00000000b52d72ca */ /* 0x000fe200000e0000 */
[----:B------:R-:W-:Y:S01]  /*2000*/  @!P0 IMAD R15, R0, 0x6c0, R115 ;  /* 0x000006c0000f8824 */ /* 0x000fe200078e0273 */
[----:B------:R-:W-:-:S02]  /*2010*/  R2UR UR48, R174 ;  /* 0x00000000ae3072ca */ /* 0x000fc400000e0000 */
[----:B------:R-:W0:Y:S01]  /*2020*/  @!P0 LDC.64 R4, c[0x0][0x388] ;  /* 0x0000e200ff048b82 */ /* 0x000e220000000a00 */
[----:B------:R-:W-:Y:S02]  /*2030*/  R2UR UR49, R175 ;  /* 0x00000000af3172ca */ /* 0x000fe400000e0000 */
[----:B------:R-:W-:Y:S02]  /*2040*/  R2UR UR46, R158 ;  /* 0x000000009e2e72ca */ /* 0x000fe400000e0000 */
[----:B------:R-:W-:Y:S02]  /*2050*/  R2UR UR47, R159 ;  /* 0x000000009f2f72ca */ /* 0x000fe400000e0000 */
[----:B------:R-:W-:Y:S01]  /*2060*/  R2UR UR58, R176 ;  /* 0x00000000b03a72ca */ /* 0x000fe200000e0000 */
[----:B------:R-:W4:Y:S01]  /*2070*/  @!P0 LDC.64 R6, c[0x0][0x388] ;  /* 0x0000e200ff068b82 */ /* 0x000f220000000a00 */
[----:B------:R-:W-:Y:S02]  /*2080*/  R2UR UR59, R177 ;  /* 0x00000000b13b72ca */ /* 0x000fe400000e0000 */
[----:B------:R-:W-:-:S02]  /*2090*/  R2UR UR52, R178 ;  /* 0x00000000b23472ca */ /* 0x000fc400000e0000 */
[----:B------:R-:W-:Y:S02]  /*20a0*/  R2UR UR53, R179 ;  /* 0x00000000b33572ca */ /* 0x000fe400000e0000 */
[----:B------:R-:W-:Y:S01]  /*20b0*/  R2UR UR56, R164 ;  /* 0x00000000a43872ca */ /* 0x000fe200000e0000 */
[----:B-1----:R-:W-:Y:S01]  /*20c0*/  @!P0 IMAD.WIDE R8, R3, 0x8, R8 ;  /* 0x0000000803088825 */ /* 0x002fe200078e0208 */
[----:B------:R-:W-:Y:S01]  /*20d0*/  R2UR UR57, R165 ;  /* 0x00000000a53972ca */ /* 0x000fe200000e0000 */
[----:B------:R-:W1:Y:S01]  /*20e0*/  @!P0 LDC.64 R184, c[0x0][0x388] ;  /* 0x0000e200ffb88b82 */ /* 0x000e620000000a00 */
[----:B------:R-:W-:Y:S02]  /*20f0*/  R2UR UR54, R162 ;  /* 0x00000000a23672ca */ /* 0x000fe400000e0000 */
[----:B------:R-:W5:Y:S01]  /*2100*/  @!P0 LDG.E.64.CONSTANT R116, desc[UR76][R8.64+0x40] ;  /* 0x0000404c08748981 */ /* 0x000f62000c1e9b00 */
[----:B------:R-:W-:Y:S01]  /*2110*/  R2UR UR55, R163 ;  /* 0x00000000a33772ca */ /* 0x000fe200000e0000 */
[----:B0-----:R-:W-:-:S02]  /*2120*/  @!P0 IMAD.WIDE R4, R13, 0x8, R4 ;  /* 0x000000080d048825 */ /* 0x001fc400078e0204 */
[----:B------:R-:W5:Y:S04]  /*2130*/  @!P0 LDG.E.64.CONSTANT R66, desc[UR76][R8.64+0x18] ;  /* 0x0000184c08428981 */ /* 0x000f68000c1e9b00 */
[----:B------:R-:W5:Y:S01]  /*2140*/  @!P0 LDG.E.64.CONSTANT R72, desc[UR76][R4.64+0x50] ;  /* 0x0000504c04488981 */ /* 0x000f62000c1e9b00 */
[----:B----4-:R-:W-:-:S03]  /*2150*/  @!P0 IMAD.WIDE R6, R15, 0x8, R6 ;  /* 0x000000080f068825 */ /* 0x010fc600078e0206 */
[----:B------:R0:W4:Y:S04]  /*2160*/  @!P0 LDG.E.64.CONSTANT R136, desc[UR76][R4.64+0x8] ;  /* 0x0000084c04888981 */ /* 0x000128000c1e9b00 */
[----:B------:R-:W4:Y:S04]  /*2170*/  @!P0 LDG.E.64.CONSTANT R68, desc[UR76][R6.64+0x48] ;  /* 0x0000484c06448981 */ /* 0x000f28000c1e9b00 */
[----:B------:R1:W4:Y:S01]  /*2180*/  @!P0 LDG.E.64.CONSTANT R106, desc[UR76][R6.64+0x10] ;  /* 0x0000104c066a8981 */ /* 0x000322000c1e9b00 */
[----:B------:R-:W-:-:S04]  /*2190*/  IMAD R110, R110, 0x4e0, R113 ;  /* 0x000004e06e6e7824 */ /* 0x000fc800078e0271 */
[----:B------:R-:W-:-:S05]  /*21a0*/  IMAD R110, R11, 0x68, R110 ;  /* 0x000000680b6e7824 */ /* 0x000fca00078e026e */
[----:B------:R-:W-:Y:S04]  /*21b0*/  LDS.64 R84, [R110] ;  /* 0x000000006e547984 */ /* 0x000fe80000000a00 */
[----:B------:R-:W1:Y:S04]  /*21c0*/  LDS.64 R2, [R110+0x48] ;  /* 0x000048006e027984 */ /* 0x000e680000000a00 */
[----:B------:R-:W-:Y:S04]  /*21d0*/  LDS.64 R100, [R110+0x8] ;  /* 0x000008006e647984 */ /* 0x000fe80000000a00 */
[----:B0-----:R-:W0:Y:S04]  /*21e0*/  LDS.64 R4, [R110+0x40] ;  /* 0x000040006e047984 */ /* 0x001e280000000a00 */
[----:B------:R-:W-:Y:S04]  /*21f0*/  LDS.64 R132, [R110+0x20] ;  /* 0x000020006e847984 */ /* 0x000fe80000000a00 */
[----:B------:R-:W0:Y:S04]  /*2200*/  LDS.64 R10, [R110+0x28] ;  /* 0x000028006e0a7984 */ /* 0x000e280000000a00 */
[----:B------:R-:W-:Y:S04]  /*2210*/  LDS.64 R108, [R110+0x10] ;  /* 0x000010006e6c7984 */ /* 0x000fe80000000a00 */
[----:B-1----:R-:W1:Y:S04]  /*2220*/  LDS.64 R6, [R110+0x38] ;  /* 0x000038006e067984 */ /* 0x002e680000000a00 */
[----:B------:R-:W-:Y:S04]  /*2230*/  LDS.64 R122, [R110+0x18] ;  /* 0x000018006e7a7984 */ /* 0x000fe80000000a00 */
[----:B------:R-:W1:Y:S01]  /*2240*/  LDS.64 R8, [R110+0x30] ;  /* 0x000030006e087984 */ /* 0x000e620000000a00 */
[----:B------:R-:W-:-:S02]  /*2250*/  IMAD.U32 R58, RZ, RZ, UR50 ;  /* 0x00000032ff3a7e24 */ /* 0x000fc4000f8e00ff */
[----:B------:R-:W-:Y:S01]  /*2260*/  IMAD.U32 R59, RZ, RZ, UR51 ;  /* 0x00000033ff3b7e24 */ /* 0x000fe2000f8e00ff */
[----:B------:R-:W1:Y:S01]  /*2270*/  LDCU.64 UR50, c[0x3][0x28] ;  /* 0x00c00500ff3277ac */ /* 0x000e620008000a00 */
[----:B------:R-:W-:Y:S01]  /*2280*/  MOV R22, UR48 ;  /* 0x0000003000167c02 */ /* 0x000fe20008000f00 */
[C-C-:B------:R-:W-:Y:S02]  /*2290*/  DADD R70, R84.reuse, R2.reuse ;  /* 0x0000000054467229 */ /* 0x140fe40000000002 */
[----:B------:R-:W-:Y:S01]  /*22a0*/  DADD R84, R84, -R2 ;  /* 0x0000000054547229 */ /* 0x000fe20000000802 */
[----:B------:R-:W-:Y:S02]  /*22b0*/  IMAD.U32 R23, RZ, RZ, UR49 ;  /* 0x00000031ff177e24 */ /* 0x000fe4000f8e00ff */
[----:B------:R-:W-:Y:S02]  /*22c0*/  IMAD.U32 R2, RZ, RZ, UR44 ;  /* 0x0000002cff027e24 */ /* 0x000fe4000f8e00ff */
[----:B------:R-:W-:Y:S01]  /*22d0*/  IMAD.U32 R3, RZ, RZ, UR45 ;  /* 0x0000002dff037e24 */ /* 0x000fe2000f8e00ff */
[----:B------:R-:W-:Y:S01]  /*22e0*/  MOV R78, UR46 ;  /* 0x0000002e004e7c02 */ /* 0x000fe20008000f00 */
[----:B------:R-:W-:Y:S01]  /*22f0*/  IMAD.U32 R79, RZ, RZ, UR47 ;  /* 0x0000002fff4f7e24 */ /* 0x000fe2000f8e00ff */
[----:B------:R-:W-:Y:S01]  /*2300*/  R2UR.FILL UR45, R12 ;  /* 0x000000000c2d72ca */ /* 0x000fe200004e0000 */
[C-C-:B0-----:R-:W-:Y:S01]  /*2310*/  DADD R80, R100.reuse, R4.reuse ;  /* 0x0000000064507229 */ /* 0x141fe20000000004 */
[----:B------:R-:W-:Y:S01]  /*2320*/  R2UR.FILL UR44, R14 ;  /* 0x000000000e2c72ca */ /* 0x000fe200004e0000 */
[----:B------:R-:W0:Y:S01]  /*2330*/  LDCU.64 UR46, c[0x3][0x20] ;  /* 0x00c00400ff2e77ac */ /* 0x000e220008000a00 */
[----:B------:R-:W-:-:S02]  /*2340*/  DADD R100, R100, -R4 ;  /* 0x0000000064647229 */ /* 0x000fc40000000804 */
[----:B------:R-:W-:Y:S02]  /*2350*/  DFMA R12, R70, R2, RZ ;  /* 0x00000002460c722b */ /* 0x000fe400000000ff */
[----:B------:R-:W-:Y:S01]  /*2360*/  DFMA R14, R84, R22, RZ ;  /* 0x00000016540e722b */ /* 0x000fe200000000ff */
[----:B------:R-:W-:Y:S01]  /*2370*/  IMAD.U32 R4, RZ, RZ, UR58 ;  /* 0x0000003aff047e24 */ /* 0x000fe2000f8e00ff */
[----:B------:R-:W-:Y:S01]  /*2380*/  MOV R5, UR59 ;  /* 0x0000003b00057c02 */ /* 0x000fe20008000f00 */
[----:B------:R-:W-:Y:S02]  /*2390*/  IMAD.U32 R24, RZ, RZ, UR52 ;  /* 0x00000034ff187e24 */ /* 0x000fe4000f8e00ff */
[----:B------:R-:W-:Y:S01]  /*23a0*/  IMAD.U32 R25, RZ, RZ, UR53 ;  /* 0x00000035ff197e24 */ /* 0x000fe2000f8e00ff */
[C-C-:B------:R-:W-:Y:S02]  /*23b0*/  DADD R126, R132.reuse, R10.reuse ;  /* 0x00000000847e7229 */ /* 0x140fe4000000000a */
[----:B------:R-:W-:-:S02]  /*23c0*/  DADD R132, R132, -R10 ;  /* 0x0000000084847229 */ /* 0x000fc4000000080a */
[C-C-:B-1----:R-:W-:Y:S01]  /*23d0*/  DADD R104, R108.reuse, R6.reuse ;  /* 0x000000006c687229 */ /* 0x142fe20000000006 */
[----:B------:R-:W-:Y:S01]  /*23e0*/  IMAD.U32 R10, RZ, RZ, UR50 ;  /* 0x00000032ff0a7e24 */ /* 0x000fe2000f8e00ff */
[----:B------:R-:W-:Y:S01]  /*23f0*/  DADD R108, R108, -R6 ;  /* 0x000000006c6c7229 */ /* 0x000fe20000000806 */
[----:B------:R-:W-:Y:S01]  /*2400*/  IMAD.U32 R11, RZ, RZ, UR51 ;  /* 0x00000033ff0b7e24 */ /* 0x000fe2000f8e00ff */
[----:B------:R-:W-:Y:S01]  /*2410*/  DFMA R12, R80, R4, R12 ;  /* 0x00000004500c722b */ /* 0x000fe2000000000c */
[----:B------:R-:W1:Y:S01]  /*2420*/  LDCU.64 UR50, c[0x3][0x720] ;  /* 0x00c0e400ff3277ac */ /* 0x000e620008000a00 */
        /* <DEDUP_REMOVED lines=9> */
[----:B0-----:R-:W-:Y:S01]  /*24c0*/  IMAD.U32 R86, RZ, RZ, UR46 ;  /* 0x0000002eff567e24 */ /* 0x001fe2000f8e00ff */
[----:B------:R-:W-:Y:S01]  /*24d0*/  DFMA R12, R104, R42, R12 ;  /* 0x0000002a680c722b */ /* 0x000fe2000000000c */
[----:B------:R-:W-:Y:S01]  /*24e0*/  MOV R87, UR47 ;  /* 0x0000002f00577c02 */ /* 0x000fe20008000f00 */
[----:B------:R-:W-:Y:S01]  /*24f0*/  DFMA R14, R108, R50, R14 ;  /* 0x000000326c0e722b */ /* 0x000fe2000000000e */
[----:B------:R-:W-:Y:S01]  /*2500*/  R2UR UR54, R166 ;  /* 0x00000000a63672ca */ /* 0x000fe200000e0000 */
[----:B------:R-:W0:Y:S01]  /*2510*/  LDCU.64 UR46, c[0x3][0x728] ;  /* 0x00c0e500ff2e77ac */ /* 0x000e220008000a00 */
[----:B------:R-:W-:-:S02]  /*2520*/  R2UR UR55, R167 ;  /* 0x00000000a73772ca */ /* 0x000fc400000e0000 */
[----:B------:R-:W-:Y:S02]  /*2530*/  R2UR UR58, R170 ;  /* 0x00000000aa3a72ca */ /* 0x000fe400000e0000 */
[----:B------:R-:W-:Y:S01]  /*2540*/  R2UR UR59, R171 ;  /* 0x00000000ab3b72ca */ /* 0x000fe200000e0000 */
[----:B------:R-:W-:Y:S02]  /*2550*/  DFMA R12, R118, R58, R12 ;  /* 0x0000003a760c722b */ /* 0x000fe4000000000c */
[----:B------:R-:W-:Y:S01]  /*2560*/  DFMA R6, R122, R78, R14 ;  /* 0x0000004e7a06722b */ /* 0x000fe2000000000e */
[----:B-1----:R-:W-:Y:S01]  /*2570*/  IMAD.U32 R88, RZ, RZ, UR50 ;  /* 0x00000032ff587e24 */ /* 0x002fe2000f8e00ff */
[----:B------:R-:W-:Y:S01]  /*2580*/  DFMA R8, R70, R10, RZ ;  /* 0x0000000a4608722b */ /* 0x000fe200000000ff */
[----:B------:R-:W-:Y:S01]  /*2590*/  MOV R89, UR51 ;  /* 0x0000003300597c02 */ /* 0x000fe20008000f00 */
[----:B------:R-:W-:Y:S02]  /*25a0*/  IMAD.U32 R14, RZ, RZ, UR52 ;  /* 0x00000034ff0e7e24 */ /* 0x000fe4000f8e00ff */
[----:B------:R-:W-:Y:S01]  /*25b0*/  IMAD.U32 R15, RZ, RZ, UR53 ;  /* 0x00000035ff0f7e24 */ /* 0x000fe2000f8e00ff */
[----:B------:R-:W-:Y:S01]  /*25c0*/  R2UR UR56, R168 ;  /* 0x00000000a83872ca */ /* 0x000fe200000e0000 */
[----:B------:R-:W-:Y:S01]  /*25d0*/  IMAD.U32 R52, RZ, RZ, UR54 ;  /* 0x00000036ff347e24 */ /* 0x000fe2000f8e00ff */
[----:B------:R-:W-:Y:S01]  /*25e0*/  R2UR UR57, R169 ;  /* 0x00000000a93972ca */ /* 0x000fe200000e0000 */
[----:B------:R-:W-:Y:S01]  /*25f0*/  IMAD.U32 R53, RZ, RZ, UR55 ;  /* 0x00000037ff357e24 */ /* 0x000fe2000f8e00ff */
[----:B------:R-:W-:Y:S01]  /*2600*/  DFMA R12, R126, R86, R12 ;  /* 0x000000567e0c722b */ /* 0x000fe2000000000c */
[----:B------:R-:W1:Y:S01]  /*2610*/  LDCU.64 UR54, c[0x3][0x78] ;  /* 0x00c00f00ff3677ac */ /* 0x000e620008000a00 */
[----:B------:R-:W-:-:S02]  /*2620*/  DFMA R6, R132, R88, R6 ;  /* 0x000000588406722b */ /* 0x000fc40000000006 */
[----:B------:R-:W-:Y:S01]  /*2630*/  DFMA R8, R80, R14, R8 ;  /* 0x0000000e5008722b */ /* 0x000fe20000000008 */
[----:B------:R-:W-:Y:S01]  /*2640*/  IMAD.U32 R44, RZ, RZ, UR58 ;  /* 0x0000003aff2c7e24 */ /* 0x000fe2000f8e00ff */
[----:B------:R-:W-:Y:S01]  /*2650*/  MOV R45, UR59 ;  /* 0x0000003b002d7c02 */ /* 0x000fe20008000f00 */
[----:B0-----:R-:W-:Y:S01]  /*2660*/  IMAD.U32 R31, RZ, RZ, UR47 ;  /* 0x0000002fff1f7e24 */ /* 0x001fe2000f8e00ff */
[----:B------:R-:W-:Y:S01]  /*2670*/  MOV R30, UR46 ;  /* 0x0000002e001e7c02 */ /* 0x000fe20008000f00 */
[----:B------:R-:W-:Y:S01]  /*2680*/  IMAD.U32 R61, RZ, RZ, UR5 ;  /* 0x00000005ff3d7e24 */ /* 0x000fe2000f8e00ff */
[----:B------:R-:W-:Y:S01]  /*2690*/  R2UR.FILL UR47, R20 ;  /* 0x00000000142f72ca */ /* 0x000fe200004e0000 */
[C-C-:B------:R-:W-:Y:S01]  /*26a0*/  DADD R36, R12.reuse, -R6.reuse ;  /* 0x000000000c247229 */ /* 0x140fe20000000806 */
[----:B------:R-:W-:Y:S01]  /*26b0*/  R2UR.FILL UR46, R21 ;  /* 0x00000000152e72ca */ /* 0x000fe200004e0000 */
[----:B------:R-:W-:Y:S01]  /*26c0*/  DADD R20, R12, R6 ;  /* 0x000000000c147229 */ /* 0x000fe20000000006 */
[----:B------:R-:W-:Y:S01]  /*26d0*/  R2UR.FILL UR49, R18 ;  /* 0x00000000123172ca */ /* 0x000fe200004e0000 */
[----:B------:R-:W-:Y:S01]  /*26e0*/  DFMA R12, R104, R44, R8 ;  /* 0x0000002c680c722b */ /* 0x000fe20000000008 */
[----:B------:R-:W-:Y:S01]  /*26f0*/  R2UR.FILL UR48, R19 ;  /* 0x00000000133072ca */ /* 0x000fe200004e0000 */
[----:B------:R-:W-:Y:S01]  /*2700*/  DFMA R18, R84, R30, RZ ;  /* 0x0000001e5412722b */ /* 0x000fe200000000ff */
[----:B------:R-:W-:Y:S01]  /*2710*/  MOV R60, UR4 ;  /* 0x00000004003c7c02 */ /* 0x000fe20008000f00 */
[----:B------:R-:W-:Y:S01]  /*2720*/  IMAD.U32 R35, RZ, RZ, UR57 ;  /* 0x00000039ff237e24 */ /* 0x000fe2000f8e00ff */
[----:B------:R-:W-:Y:S01]  /*2730*/  MOV R34, UR56 ;  /* 0x0000003800227c02 */ /* 0x000fe20008000f00 */
[----:B------:R-:W-:Y:S01]  /*2740*/  IMAD.U32 R77, RZ, RZ, UR9 ;  /* 0x00000009ff4d7e24 */ /* 0x000fe2000f8e00ff */
[----:B------:R-:W-:-:S02]  /*2750*/  R2UR.FILL UR57, R32 ;  /* 0x00000000203972ca */ /* 0x000fc400004e0000 */
[----:B------:R-:W-:Y:S01]  /*2760*/  MOV R76, UR8 ;  /* 0x00000008004c7c02 */ /* 0x000fe20008000f00 */
[----:B------:R-:W-:Y:S01]  /*2770*/  IMAD.U32 R90, RZ, RZ, UR6 ;  /* 0x00000006ff5a7e24 */ /* 0x000fe2000f8e00ff */
[----:B------:R-:W-:Y:S01]  /*2780*/  R2UR.FILL UR56, R33 ;  /* 0x00000000213872ca */ /* 0x000fe200004e0000 */
[----:B------:R-:W-:Y:S01]  /*2790*/  DFMA R32, R118, R60, R12 ;  /* 0x0000003c7620722b */ /* 0x000fe2000000000c */
[----:B------:R-:W-:Y:S01]  /*27a0*/  R2UR.FILL UR51, R26 ;  /* 0x000000001a3372ca */ /* 0x000fe200004e0000 */
[----:B------:R-:W-:Y:S01]  /*27b0*/  DFMA R18, R100, R34, R18 ;  /* 0x000000226412722b */ /* 0x000fe20000000012 */
[----:B-1----:R-:W-:Y:S01]  /*27c0*/  MOV R12, UR54 ;  /* 0x00000036000c7c02 */ /* 0x002fe20008000f00 */
[----:B------:R-:W-:Y:S01]  /*27d0*/  IMAD.U32 R13, RZ, RZ, UR55 ;  /* 0x00000037ff0d7e24 */ /* 0x000fe2000f8e00ff */
[----:B------:R-:W0:Y:S01]  /*27e0*/  LDCU.64 UR54, c[0x3][0x778] ;  /* 0x00c0ef00ff3677ac */ /* 0x000e220008000a00 */
[----:B------:R-:W-:Y:S01]  /*27f0*/  IMAD.U32 R6, RZ, RZ, UR60 ;  /* 0x0000003cff067e24 */ /* 0x000fe2000f8e00ff */
[----:B------:R-:W-:Y:S01]  /*2800*/  MOV R7, UR61 ;  /* 0x0000003d00077c02 */ /* 0x000fe20008000f00 */
[----:B------:R-:W-:Y:S01]  /*2810*/  IMAD.U32 R26, RZ, RZ, UR64 ;  /* 0x00000040ff1a7e24 */ /* 0x000fe2000f8e00ff */
[----:B------:R-:W-:Y:S01]  /*2820*/  R2UR.FILL UR50, R27 ;  /* 0x000000001b3272ca */ /* 0x000fe200004e0000 */
[----:B------:R-:W-:Y:S01]  /*2830*/  IMAD.U32 R27, RZ, RZ, UR65 ;  /* 0x00000041ff1b7e24 */ /* 0x000fe2000f8e00ff */
[----:B------:R-:W-:Y:S01]  /*2840*/  DFMA R18, R108, R52, R18 ;  /* 0x000000346c12722b */ /* 0x000fe20000000012 */
[----:B------:R-:W-:Y:S01]  /*2850*/  MOV R91, UR7 ;  /* 0x00000007005b7c02 */ /* 0x000fe20008000f00 */
[----:B------:R-:W-:Y:S01]  /*2860*/  DFMA R38, R70, R6, RZ ;  /* 0x000000064626722b */ /* 0x000fe200000000ff */
[----:B------:R-:W-:Y:S01]  /*2870*/  IMAD.U32 R8, RZ, RZ, UR62 ;  /* 0x0000003eff087e24 */ /* 0x000fe2000f8e00ff */
[----:B------:R-:W-:Y:S01]  /*2880*/  R2UR.FILL UR53, R28 ;  /* 0x000000001c3572ca */ /* 0x000fe200004e0000 */
[----:B------:R-:W-:Y:S01]  /*2890*/  IMAD.U32 R9, RZ, RZ, UR63 ;  /* 0x0000003fff097e24 */ /* 0x000fe2000f8e00ff */
[----:B------:R-:W-:Y:S01]  /*28a0*/  DFMA R40, R84, R26, RZ ;  /* 0x0000001a5428722b */ /* 0x000fe200000000ff */
[----:B------:R-:W-:Y:S01]  /*28b0*/  R2UR.FILL UR52, R29 ;  /* 0x000000001d3472ca */ /* 0x000fe200004e0000 */
[----:B------:R-:W-:Y:S01]  /*28c0*/  IMAD.U32 R29, RZ, RZ, UR67 ;  /* 0x00000043ff1d7e24 */ /* 0x000fe2000f8e00ff */
[----:B------:R-:W-:Y:S01]  /*28d0*/  MOV R28, UR66 ;  /* 0x00000042001c7c02 */ /* 0x000fe20008000f00 */
[----:B------:R-:W-:Y:S01]  /*28e0*/  DFMA R18, R122, R76, R18 ;  /* 0x0000004c7a12722b */ /* 0x000fe20000000012 */
[----:B------:R-:W-:Y:S01]  /*28f0*/  IMAD.U32 R92, RZ, RZ, UR10 ;  /* 0x0000000aff5c7e24 */ /* 0x000fe2000f8e00ff */
[----:B------:R-:W-:Y:S01]  /*2900*/  MOV R93, UR11 ;  /* 0x0000000b005d7c02 */ /* 0x000fe20008000f00 */
[----:B------:R-:W-:Y:S01]  /*2910*/  DFMA R38, R80, R8, R38 ;  /* 0x000000085026722b */ /* 0x000fe20000000026 */
[----:B------:R-:W1:Y:S01]  /*2920*/  LDCU.64 UR58, c[0x3][0x70] ;  /* 0x00c00e00ff3a77ac */ /* 0x000e620008000a00 */
[----:B------:R-:W-:Y:S01]  /*2930*/  DFMA R134, R126, R90, R32 ;  /* 0x0000005a7e86722b */ /* 0x000fe20000000020 */
[----:B------:R-:W-:-:S02]  /*2940*/  IMAD.U32 R48, RZ, RZ, UR12 ;  /* 0x0000000cff307e24 */ /* 0x000fc4000f8e00ff */
[----:B0-----:R-:W-:Y:S02]  /*2950*/  IMAD.U32 R32, RZ, RZ, UR54 ;  /* 0x00000036ff207e24 */ /* 0x001fe4000f8e00ff */
[----:B------:R-:W-:Y:S02]  /*2960*/  IMAD.U32 R33, RZ, RZ, UR55 ;  /* 0x00000037ff217e24 */ /* 0x000fe4000f8e00ff */
[----:B------:R-:W-:Y:S01]  /*2970*/  IMAD.U32 R49, RZ, RZ, UR13 ;  /* 0x0000000dff317e24 */ /* 0x000fe2000f8e00ff */
[----:B------:R-:W-:Y:S01]  /*2980*/  DFMA R40, R100, R28, R40 ;  /* 0x0000001c6428722b */ /* 0x000fe20000000028 */
[----:B------:R-:W0:Y:S01]  /*2990*/  LDCU.64 UR54, c[0x3][0x770] ;  /* 0x00c0ee00ff3677ac */ /* 0x000e220008000a00 */
[----:B------:R-:W-:Y:S01]  /*29a0*/  IMAD.U32 R56, RZ, RZ, UR16 ;  /* 0x00000010ff387e24 */ /* 0x000fe2000f8e00ff */
[----:B------:R-:W-:Y:S01]  /*29b0*/  MOV R57, UR17 ;  /* 0x0000001100397c02 */ /* 0x000fe20008000f00 */
[----:B------:R-:W-:Y:S02]  /*29c0*/  DFMA R64, R132, R92, R18 ;  /* 0x0000005c8440722b */ /* 0x000fe40000000012 */
[----:B------:R-:W-:-:S02]  /*29d0*/  DFMA R54, R70, R12, RZ ;  /* 0x0000000c4636722b */ /* 0x000fc400000000ff */
[----:B------:R-:W-:Y:S01]  /*29e0*/  DFMA R82, R84, R32, RZ ;  /* 0x000000205452722b */ /* 0x000fe200000000ff */
[----:B------:R-:W-:Y:S01]  /*29f0*/  IMAD.U32 R18, RZ, RZ, UR20 ;  /* 0x00000014ff127e24 */ /* 0x000fe2000f8e00ff */
[----:B------:R-:W-:Y:S01]  /*2a00*/  DFMA R46, R104, R48, R38 ;  /* 0x00000030682e722b */ /* 0x000fe20000000026 */
        /* <DEDUP_REMOVED lines=8> */
[----:B------:R-:W-:-:S02]  /*2a90*/  DADD R96, R134, R64 ;  /* 0x0000000086607229 */ /* 0x000fc40000000040 */
[----:B------:R-:W-:Y:S02]  /*2aa0*/  DADD R134, R134, -R64 ;  /* 0x0000000086867229 */ /* 0x000fe40000000840 */
[----:B------:R-:W-:Y:S02]  /*2ab0*/  DFMA R98, R80, R18, R54 ;  /* 0x000000125062722b */ /* 0x000fe40000000036 */
[----:B------:R-:W-:Y:S01]  /*2ac0*/  DFMA R82, R100, R38, R82 ;  /* 0x000000266452722b */ /* 0x000fe20000000052 */
[----:B------:R-:W-:Y:S01]  /*2ad0*/  MOV R54, UR26 ;  /* 0x0000001a00367c02 */ /* 0x000fe20008000f00 */
[----:B------:R-:W-:Y:S01]  /*2ae0*/  DFMA R64, R118, R62, R46 ;  /* 0x0000003e7640722b */ /* 0x000fe2000000002e */
[----:B------:R-:W-:Y:S01]  /*2af0*/  IMAD.U32 R55, RZ, RZ, UR27 ;  /* 0x0000001bff377e24 */ /* 0x000fe2000f8e00ff */
[----:B------:R-:W-:Y:S01]  /*2b00*/  MOV R46, UR22 ;  /* 0x00000016002e7c02 */ /* 0x000fe20008000f00 */
[----:B------:R-:W-:Y:S01]  /*2b10*/  IMAD.U32 R47, RZ, RZ, UR23 ;  /* 0x00000017ff2f7e24 */ /* 0x000fe2000f8e00ff */
[----:B-1----:R-:W-:Y:S01]  /*2b20*/  MOV R94, UR58 ;  /* 0x0000003a005e7c02 */ /* 0x002fe20008000f00 */
[----:B------:R-:W-:Y:S01]  /*2b30*/  IMAD.U32 R95, RZ, RZ, UR59 ;  /* 0x0000003bff5f7e24 */ /* 0x000fe2000f8e00ff */
[----:B------:R-:W-:Y:S01]  /*2b40*/  DFMA R40, R122, R74, R40 ;  /* 0x0000004a7a28722b */ /* 0x000fe20000000028 */
[----:B0-----:R-:W-:Y:S01]  /*2b50*/  MOV R102, UR54 ;  /* 0x0000003600667c02 */ /* 0x001fe20008000f00 */
[----:B------:R-:W-:Y:S01]  /*2b60*/  IMAD.U32 R103, RZ, RZ, UR55 ;  /* 0x00000037ff677e24 */ /* 0x000fe2000f8e00ff */
[----:B------:R-:W-:Y:S01]  /*2b70*/  DFMA R98, R104, R46, R98 ;  /* 0x0000002e6862722b */ /* 0x000fe20000000062 */
[----:B------:R-:W0:Y:S01]  /*2b80*/  LDCU.64 UR54, c[0x3][0xc0] ;  /* 0x00c01800ff3677ac */ /* 0x000e220008000a00 */
[----:B------:R-:W-:-:S02]  /*2b90*/  DFMA R120, R108, R54, R82 ;  /* 0x000000366c78722b */ /* 0x000fc40000000052 */
[----:B------:R-:W-:Y:S01]  /*2ba0*/  DFMA R142, R126, R94, R64 ;  /* 0x0000005e7e8e722b */ /* 0x000fe20000000040 */
[----:B------:R-:W-:Y:S01]  /*2bb0*/  MOV R82, UR32 ;  /* 0x0000002000527c02 */ /* 0x000fe20008000f00 */
[----:B------:R-:W-:Y:S01]  /*2bc0*/  IMAD.U32 R65, RZ, RZ, UR29 ;  /* 0x0000001dff417e24 */ /* 0x000fe2000f8e00ff */
[----:B------:R-:W-:Y:S01]  /*2bd0*/  MOV R64, UR28 ;  /* 0x0000001c00407c02 */ /* 0x000fe20008000f00 */
[----:B------:R-:W-:Y:S01]  /*2be0*/  IMAD.U32 R83, RZ, RZ, UR33 ;  /* 0x00000021ff537e24 */ /* 0x000fe2000f8e00ff */
[----:B------:R-:W-:Y:S01]  /*2bf0*/  DFMA R128, R132, R102, R40 ;  /* 0x000000668480722b */ /* 0x000fe20000000028 */
[----:B------:R-:W1:Y:S03]  /*2c00*/  LDCU.64 UR58, c[0x3][0x7c0] ;  /* 0x00c0f800ff3a77ac */ /* 0x000e660008000a00 */
[----:B------:R-:W-:Y:S02]  /*2c10*/  DFMA R138, R118, R64, R98 ;  /* 0x00000040768a722b */ /* 0x000fe40000000062 */
[----:B------:R-:W-:Y:S01]  /*2c20*/  DFMA R144, R122, R82, R120 ;  /* 0x000000527a90722b */ /* 0x000fe20000000078 */
[----:B------:R-:W-:Y:S01]  /*2c30*/  MOV R98, UR30 ;  /* 0x0000001e00627c02 */ /* 0x000fe20008000f00 */
[----:B---3--:R-:W-:Y:S01]  /*2c40*/  DMUL R40, R36, R16 ;  /* 0x0000001024287228 */ /* 0x008fe20000000000 */
[----:B------:R-:W-:Y:S01]  /*2c50*/  IMAD.U32 R99, RZ, RZ, UR31 ;  /* 0x0000001fff637e24 */ /* 0x000fe2000f8e00ff */
[----:B------:R-:W-:Y:S01]  /*2c60*/  MOV R16, UR68 ;  /* 0x0000004400107c02 */ /* 0x000fe20008000f00 */
[----:B------:R-:W-:Y:S01]  /*2c70*/  IMAD.U32 R17, RZ, RZ, UR69 ;  /* 0x00000045ff117e24 */ /* 0x000fe2000f8e00ff */
[----:B------:R-:W-:Y:S01]  /*2c80*/  MOV R120, UR34 ;  /* 0x0000002200787c02 */ /* 0x000fe20008000f00 */
[----:B------:R-:W-:Y:S01]  /*2c90*/  IMAD.U32 R121, RZ, RZ, UR35 ;  /* 0x00000023ff797e24 */ /* 0x000fe2000f8e00ff */
[----:B------:R-:W-:-:S02]  /*2ca0*/  DADD R140, R142, R128 ;  /* 0x000000008e8c7229 */ /* 0x000fc40000000080 */
[----:B------:R-:W-:Y:S02]  /*2cb0*/  DADD R142, R142, -R128 ;  /* 0x000000008e8e7229 */ /* 0x000fe40000000880 */
[--C-:B--2---:R-:W-:Y:S02]  /*2cc0*/  DFMA R128, R20, R130, -R40.reuse ;  /* 0x000000821480722b */ /* 0x104fe40000000828 */
[----:B------:R-:W-:Y:S02]  /*2cd0*/  DFMA R146, R70, R16, RZ ;  /* 0x000000104692722b */ /* 0x000fe400000000ff */
[----:B------:R-:W-:Y:S02]  /*2ce0*/  DFMA R130, R20, R130, R40 ;  /* 0x000000821482722b */ /* 0x000fe40000000028 */
[----:B------:R-:W-:Y:S01]  /*2cf0*/  DFMA R152, R126, R98, R138 ;  /* 0x000000627e98722b */ /* 0x000fe2000000008a */
[----:B------:R-:W-:Y:S01]  /*2d00*/  MOV R20, UR70 ;  /* 0x0000004600147c02 */ /* 0x000fe20008000f00 */
[----:B------:R-:W-:Y:S01]  /*2d10*/  DFMA R156, R132, R120, R144 ;  /* 0x00000078849c722b */ /* 0x000fe20000000090 */
[----:B------:R-:W-:-:S06]  /*2d20*/  IMAD.U32 R21, RZ, RZ, UR71 ;  /* 0x00000047ff157e24 */ /* 0x000fcc000f8e00ff */
[----:B------:R-:W-:Y:S02]  /*2d30*/  DFMA R150, R80, R20, R146 ;  /* 0x000000145096722b */ /* 0x000fe40000000092 */
[C-C-:B------:R-:W-:Y:S02]  /*2d40*/  DADD R146, R152.reuse, -R156.reuse ;  /* 0x0000000098927229 */ /* 0x140fe4000000089c */
[----:B------:R-:W-:Y:S01]  /*2d50*/  DADD R144, R152, R156 ;  /* 0x0000000098907229 */ /* 0x000fe2000000009c */
[----:B------:R-:W2:Y:S05]  /*2d60*/  @!P0 LDC.64 R156, c[0x0][0x388] ;  /* 0x0000e200ff9c8b82 */ /* 0x000eaa0000000a00 */
[----:B-----5:R-:W-:Y:S01]  /*2d70*/  DMUL R146, R146, R116 ;  /* 0x0000007492927228 */ /* 0x020fe20000000000 */
[----:B0-----:R-:W-:Y:S01]  /*2d80*/  MOV R116, UR54 ;  /* 0x0000003600747c02 */ /* 0x001fe20008000f00 */
[----:B------:R-:W-:Y:S01]  /*2d90*/  IMAD.U32 R117, RZ, RZ, UR55 ;  /* 0x00000037ff757e24 */ /* 0x000fe2000f8e00ff */
[----:B------:R-:W-:-:S02]  /*2da0*/  R2UR.FILL UR55, R124 ;  /* 0x000000007c3772ca */ /* 0x000fc400004e0000 */
[----:B------:R-:W-:Y:S01]  /*2db0*/  R2UR.FILL UR54, R125 ;  /* 0x000000007d3672ca */ /* 0x000fe200004e0000 */
[----:B-1----:R-:W-:Y:S01]  /*2dc0*/  IMAD.U32 R125, RZ, RZ, UR59 ;  /* 0x0000003bff7d7e24 */ /* 0x002fe2000f8e00ff */
[----:B------:R-:W-:Y:S01]  /*2dd0*/  MOV R124, UR58 ;  /* 0x0000003a007c7c02 */ /* 0x000fe20008000f00 */
[----:B------:R-:W0:Y:S01]  /*2de0*/  LDCU.64 UR58, c[0x3][0xc8] ;  /* 0x00c01900ff3a77ac */ /* 0x000e220008000a00 */
[----:B------:R-:W-:Y:S02]  /*2df0*/  DMUL R138, R134, R72 ;  /* 0x00000048868a7228 */ /* 0x000fe40000000000 */
[----:B----4-:R-:W-:-:S06]  /*2e00*/  DMUL R142, R142, R68 ;  /* 0x000000448e8e7228 */ /* 0x010fcc0000000000 */
[CCC-:B------:R-:W-:Y:S02]  /*2e10*/  DFMA R134, R96.reuse, R136.reuse, -R138.reuse ;  /* 0x000000886086722b */ /* 0x1c0fe4000000088a */
[----:B------:R-:W-:Y:S02]  /*2e20*/  DFMA R136, R96, R136, R138 ;  /* 0x000000886088722b */ /* 0x000fe4000000008a */
[CCC-:B------:R-:W-:Y:S02]  /*2e30*/  DFMA R138, R140.reuse, R106.reuse, -R142.reuse ;  /* 0x0000006a8c8a722b */ /* 0x1c0fe4000000088e */
[----:B------:R-:W-:Y:S02]  /*2e40*/  DFMA R140, R140, R106, R142 ;  /* 0x0000006a8c8c722b */ /* 0x000fe4000000008e */
[CCC-:B------:R-:W-:Y:S02]  /*2e50*/  DFMA R142, R144.reuse, R66.reuse, -R146.reuse ;  /* 0x00000042908e722b */ /* 0x1c0fe40000000892 */
[----:B------:R-:W-:Y:S01]  /*2e60*/  DFMA R144, R144, R66, R146 ;  /* 0x000000429090722b */ /* 0x000fe20000000092 */
[----:B0-----:R-:W-:Y:S01]  /*2e70*/  MOV R66, UR58 ;  /* 0x0000003a00427c02 */ /* 0x001fe20008000f00 */
[----:B------:R-:W-:Y:S01]  /*2e80*/  IMAD.U32 R67, RZ, RZ, UR59 ;  /* 0x0000003bff437e24 */ /* 0x000fe2000f8e00ff */
[----:B------:R-:W0:Y:S01]  /*2e90*/  LDCU.64 UR58, c[0x3][0x7c8] ;  /* 0x00c0f900ff3a77ac */ /* 0x000e220008000a00 */
[----:B------:R-:W-:-:S04]  /*2ea0*/  @!P0 IMAD R183, R0, 0x6c0, R115 ;  /* 0x000006c000b78824 */ /* 0x000fc800078e0273 */
[----:B--2---:R-:W-:Y:S01]  /*2eb0*/  @!P0 IMAD.WIDE R182, R183, 0x8, R156 ;  /* 0x00000008b7b68825 */ /* 0x004fe200078e029c */
[----:B------:R-:W-:Y:S01]  /*2ec0*/  DFMA R156, R70, R66, RZ ;  /* 0x00000042469c722b */ /* 0x000fe200000000ff */
[----:B------:R-:W-:Y:S02]  /*2ed0*/  MOV R70, UR44 ;  /* 0x0000002c00467c02 */ /* 0x000fe40008000f00 */
[----:B------:R-:W-:Y:S01]  /*2ee0*/  IMAD.U32 R71, RZ, RZ, UR45 ;  /* 0x0000002dff477e24 */ /* 0x000fe2000f8e00ff */
[----:B------:R-:W-:Y:S01]  /*2ef0*/  MOV R36, UR72 ;  /* 0x0000004800247c02 */ /* 0x000fe20008000f00 */
[----:B------:R-:W-:-:S04]  /*2f00*/  IMAD.U32 R37, RZ, RZ, UR73 ;  /* 0x00000049ff257e24 */ /* 0x000fc8000f8e00ff */
[----:B------:R-:W-:Y:S01]  /*2f10*/  DFMA R156, R80, R70, R156 ;  /* 0x00000046509c722b */ /* 0x000fe2000000009c */
[----:B0-----:R-:W-:Y:S01]  /*2f20*/  MOV R80, UR58 ;  /* 0x0000003a00507c02 */ /* 0x001fe20008000f00 */
[----:B------:R-:W-:Y:S01]  /*2f30*/  IMAD.U32 R81, RZ, RZ, UR59 ;  /* 0x0000003bff517e24 */ /* 0x000fe2000f8e00ff */
[C---:B------:R-:W-:Y:S01]  /*2f40*/  DFMA R148, R84.reuse, R36, RZ ;  /* 0x000000245494722b */ /* 0x040fe200000000ff */
[----:B------:R-:W-:Y:S01]  /*2f50*/  R2UR.FILL UR58, R154 ;  /* 0x000000009a3a72ca */ /* 0x000fe200004e0000 */
[----:B------:R-:W-:Y:S01]  /*2f60*/  IMAD.U32 R41, RZ, RZ, UR75 ;  /* 0x0000004bff297e24 */ /* 0x000fe2000f8e00ff */
[----:B------:R-:W-:Y:S02]  /*2f70*/  MOV R40, UR74 ;  /* 0x0000004a00287c02 */ /* 0x000fe40008000f00 */
[----:B------:R-:W-:Y:S01]  /*2f80*/  DFMA R154, R84, R80, RZ ;  /* 0x00000050549a722b */ /* 0x000fe200000000ff */
[----:B------:R-:W-:Y:S01]  /*2f90*/  MOV R84, UR48 ;  /* 0x0000003000547c02 */ /* 0x000fe20008000f00 */
[----:B------:R-:W-:-:S02]  /*2fa0*/  IMAD.U32 R85, RZ, RZ, UR49 ;  /* 0x00000031ff557e24 */ /* 0x000fc4000f8e00ff */
[C---:B------:R-:W-:Y:S01]  /*2fb0*/  DFMA R148, R100.reuse, R40, R148 ;  /* 0x000000286494722b */ /* 0x040fe20000000094 */
[----:B------:R-:W-:Y:S01]  /*2fc0*/  MOV R68, UR36 ;  /* 0x0000002400447c02 */ /* 0x000fe20008000f00 */
[----:B------:R-:W-:Y:S01]  /*2fd0*/  IMAD.U32 R69, RZ, RZ, UR37 ;  /* 0x00000025ff457e24 */ /* 0x000fe2000f8e00ff */
[----:B------:R-:W-:Y:S01]  /*2fe0*/  MOV R72, UR40 ;  /* 0x0000002800487c02 */ /* 0x000fe20008000f00 */
[----:B------:R-:W-:Y:S01]  /*2ff0*/  IMAD.U32 R73, RZ, RZ, UR41 ;  /* 0x00000029ff497e24 */ /* 0x000fe2000f8e00ff */
[----:B------:R-:W-:Y:S01]  /*3000*/  DFMA R154, R100, R84, R154 ;  /* 0x00000054649a722b */ /* 0x000fe2000000009a */
[----:B------:R-:W-:Y:S01]  /*3010*/  MOV R100, UR46 ;  /* 0x0000002e00647c02 */ /* 0x000fe20008000f00 */
[----:B------:R-:W-:Y:S01]  /*3020*/  IMAD.U32 R101, RZ, RZ, UR47 ;  /* 0x0000002fff657e24 */ /* 0x000fe2000f8e00ff */
[----:B------:R-:W-:Y:S02]  /*3030*/  DFMA R150, R104, R68, R150 ;  /* 0x000000446896722b */ /* 0x000fe40000000096 */
[----:B------:R-:W-:Y:S01]  /*3040*/  DFMA R148, R108, R72, R148 ;  /* 0x000000486c94722b */ /* 0x000fe20000000094 */
[----:B------:R-:W-:-:S02]  /*3050*/  MOV R96, UR38 ;  /* 0x0000002600607c02 */ /* 0x000fc40008000f00 */
[----:B------:R-:W-:Y:S01]  /*3060*/  DFMA R156, R104, R100, R156 ;  /* 0x00000064689c722b */ /* 0x000fe2000000009c */
[----:B------:R-:W-:Y:S01]  /*3070*/  IMAD.U32 R97, RZ, RZ, UR39 ;  /* 0x00000027ff617e24 */ /* 0x000fe2000f8e00ff */
[----:B------:R-:W-:Y:S01]  /*3080*/  MOV R104, UR50 ;  /* 0x0000003200687c02 */ /* 0x000fe20008000f00 */
[----:B------:R-:W-:Y:S01]  /*3090*/  IMAD.U32 R105, RZ, RZ, UR51 ;  /* 0x00000033ff697e24 */ /* 0x000fe2000f8e00ff */
[----:B------:R-:W-:Y:S01]  /*30a0*/  MOV R106, UR42 ;  /* 0x0000002a006a7c02 */ /* 0x000fe20008000f00 */
[----:B------:R-:W-:Y:S02]  /*30b0*/  IMAD.U32 R107, RZ, RZ, UR43 ;  /* 0x0000002bff6b7e24 */ /* 0x000fe4000f8e00ff */
[----:B------:R-:W-:Y:S02]  /*30c0*/  DFMA R150, R118, R96, R150 ;  /* 0x000000607696722b */ /* 0x000fe40000000096 */
[----:B------:R-:W-:Y:S02]  /*30d0*/  DFMA R154, R108, R104, R154 ;  /* 0x000000686c9a722b */ /* 0x000fe4000000009a */
[----:B------:R-:W-:Y:S01]  /*30e0*/  DFMA R148, R122, R106, R148 ;  /* 0x0000006a7a94722b */ /* 0x000fe20000000094 */
[----:B------:R-:W-:Y:S01]  /*30f0*/  MOV R108, UR52 ;  /* 0x00000034006c7c02 */ /* 0x000fe20008000f00 */
[----:B------:R-:W-:Y:S01]  /*3100*/  IMAD.U32 R109, RZ, RZ, UR53 ;  /* 0x00000035ff6d7e24 */ /* 0x000fe2000f8e00ff */
[----:B------:R-:W-:Y:S01]  /*3110*/  R2UR.FILL UR59, R114 ;  /* 0x00000000723b72ca */ /* 0x000fe200004e0000 */
[----:B------:R-:W-:-:S04]  /*3120*/  DFMA R150, R126, R116, R150 ;  /* 0x000000747e96722b */ /* 0x000fc80000000096 */
[----:B------:R-:W-:Y:S01]  /*3130*/  DFMA R156, R118, R108, R156 ;  /* 0x0000006c769c722b */ /* 0x000fe2000000009c */
[----:B------:R-:W-:Y:S01]  /*3140*/  MOV R118, UR56 ;  /* 0x0000003800767c02 */ /* 0x000fe20008000f00 */
[----:B------:R-:W-:Y:S01]  /*3150*/  IMAD.U32 R119, RZ, RZ, UR57 ;  /* 0x00000039ff777e24 */ /* 0x000fe2000f8e00ff */
[----:B------:R-:W-:Y:S01]  /*3160*/  DFMA R152, R132, R124, R148 ;  /* 0x0000007c8498722b */ /* 0x000fe20000000094 */
[----:B------:R-:W-:-:S04]  /*3170*/  @!P0 IMAD R115, R0, 0x6c0, R115 ;  /* 0x000006c000738824 */ /* 0x000fc800078e0273 */
[----:B------:R-:W-:Y:S01]  /*3180*/  DFMA R154, R122, R118, R154 ;  /* 0x000000767a9a722b */ /* 0x000fe2000000009a */
[----:B------:R-:W-:Y:S01]  /*3190*/  MOV R122, UR54 ;  /* 0x00000036007a7c02 */ /* 0x000fe20008000f00 */
[----:B------:R-:W-:Y:S01]  /*31a0*/  IMAD.U32 R123, RZ, RZ, UR55 ;  /* 0x00000037ff7b7e24 */ /* 0x000fe2000f8e00ff */
[C-C-:B------:R-:W-:Y:S02]  /*31b0*/  DADD R148, R150.reuse, R152.reuse ;  /* 0x0000000096947229 */ /* 0x140fe40000000098 */
[----:B------:R-:W-:Y:S01]  /*31c0*/  DADD R150, R150, -R152 ;  /* 0x0000000096967229 */ /* 0x000fe20000000898 */
[----:B------:R-:W-:Y:S01]  /*31d0*/  @!P0 IMAD.WIDE R184, R115, 0x8, R184 ;  /* 0x0000000873b88825 */ /* 0x000fe200078e02b8 */
[----:B------:R-:W-:Y:S02]  /*31e0*/  CS2R R152, SRZ ;  /* 0x0000000000987805 */ /* 0x000fe4000001ff00 */
[----:B------:R-:W-:Y:S01]  /*31f0*/  CS2R R146, SRZ ;  /* 0x0000000000927805 */ /* 0x000fe2000001ff00 */
[----:B------:R-:W-:Y:S01]  /*3200*/  DFMA R156, R126, R122, R156 ;  /* 0x0000007a7e9c722b */ /* 0x000fe2000000009c */
[----:B------:R-:W-:-:S02]  /*3210*/  CS2R R114, SRZ ;  /* 0x0000000000727805 */ /* 0x000fc4000001ff00 */
[----:B------:R-:W-:Y:S01]  /*3220*/  MOV R126, UR58 ;  /* 0x0000003a007e7c02 */ /* 0x000fe20008000f00 */
[----:B------:R-:W-:Y:S01]  /*3230*/  IMAD.U32 R127, RZ, RZ, UR59 ;  /* 0x0000003bff7f7e24 */ /* 0x000fe2000f8e00ff */
[----:B------:R-:W2:Y:S04]  /*3240*/  @!P0 LDG.E.64.CONSTANT R152, desc[UR76][R182.64+0x38] ;  /* 0x0000384cb6988981 */ /* 0x000ea8000c1e9b00 */
[----:B------:R0:W3:Y:S04]  /*3250*/  @!P0 LDG.E.64.CONSTANT R146, desc[UR76][R182.64+0x20] ;  /* 0x0000204cb6928981 */ /* 0x0000e8000c1e9b00 */
[----:B------:R-:W4:Y:S01]  /*3260*/  @!P0 LDG.E.64.CONSTANT R114, desc[UR76][R184.64+0x30] ;  /* 0x0000304cb8728981 */ /* 0x000f22000c1e9b00 */
[----:B0-----:R-:W-:Y:S01]  /*3270*/  DFMA R182, R132, R126, R154 ;  /* 0x0000007e84b6722b */ /* 0x001fe2000000009a */
[----:B------:R-:W-:-:S06]  /*3280*/  CS2R R154, SRZ ;  /* 0x00000000009a7805 */ /* 0x000fcc000001ff00 */
[----:B------:R-:W5:Y:S01]  /*3290*/  @!P0 LDG.E.64.CONSTANT R154, desc[UR76][R184.64+0x28] ;  /* 0x0000284cb89a8981 */ /* 0x000f62000c1e9b00 */
[C-C-:B------:R-:W-:Y:S02]  /*32a0*/  DADD R132, R156.reuse, -R182.reuse ;  /* 0x000000009c847229 */ /* 0x140fe400000008b6 */
[----:B------:R-:W-:Y:S01]  /*32b0*/  DADD R156, R156, R182 ;  /* 0x000000009c9c7229 */ /* 0x000fe200000000b6 */
[C---:B------:R-:W-:Y:S02]  /*32c0*/  ISETP.GE.U32.AND P1, PT, R111.reuse, 0x2c, PT ;  /* 0x0000002c6f00780c */ /* 0x040fe40003f26070 */
[----:B------:R-:W-:Y:S01]  /*32d0*/  IADD3 R111, PT, PT, R111, 0x64, RZ ;  /* 0x000000646f6f7810 */ /* 0x000fe20007ffe0ff */
[----:B--2---:R-:W-:Y:S02]  /*32e0*/  DMUL R150, R150, R152 ;  /* 0x0000009896967228 */ /* 0x004fe40000000000 */
[----:B----4-:R-:W-:-:S06]  /*32f0*/  DMUL R152, R132, R114 ;  /* 0x0000007284987228 */ /* 0x010fcc0000000000 */
[CCC-:B---3--:R-:W-:Y:S02]  /*3300*/  DFMA R114, R148.reuse, R146.reuse, -R150.reuse ;  /* 0x000000929472722b */ /* 0x1c8fe40000000896 */
[----:B------:R-:W-:Y:S02]  /*3310*/  DFMA R146, R148, R146, R150 ;  /* 0x000000929492722b */ /* 0x000fe40000000096 */
[----:B------:R-:W-:Y:S02]  /*3320*/  DFMA R150, R130, R2, RZ ;  /* 0x000000028296722b */ /* 0x000fe400000000ff */
[CCC-:B-----5:R-:W-:Y:S02]  /*3330*/  DFMA R132, R156.reuse, R154.reuse, -R152.reuse ;  /* 0x0000009a9c84722b */ /* 0x1e0fe40000000898 */
[----:B------:R-:W-:Y:S02]  /*3340*/  DFMA R148, R156, R154, R152 ;  /* 0x0000009a9c94722b */ /* 0x000fe40000000098 */
[----:B------:R-:W-:-:S02]  /*3350*/  DFMA R152, R128, R22, RZ ;  /* 0x000000168098722b */ /* 0x000fc400000000ff */
[----:B------:R-:W-:Y:S02]  /*3360*/  DFMA R154, R130, R4, RZ ;  /* 0x00000004829a722b */ /* 0x000fe400000000ff */
[----:B------:R-:W-:Y:S02]  /*3370*/  DFMA R156, R128, R24, RZ ;  /* 0x00000018809c722b */ /* 0x000fe400000000ff */
        /* <DEDUP_REMOVED lines=19> */
[----:B------:R-:W-:-:S04]  /*34b0*/  DFMA R156, R132, R84, R156 ;  /* 0x00000054849c722b */ /* 0x000fc8000000009c */
[C-C-:B------:R-:W-:Y:S02]  /*34c0*/  DADD R154, R150.reuse, -R152.reuse ;  /* 0x00000000969a7229 */ /* 0x140fe40000000898 */
[----:B------:R-:W-:Y:S02]  /*34d0*/  DADD R182, R150, R152 ;  /* 0x0000000096b67229 */ /* 0x000fe40000000098 */
[C-C-:B------:R-:W-:Y:S02]  /*34e0*/  DADD R152, R184.reuse, -R156.reuse ;  /* 0x00000000b8987229 */ /* 0x140fe4000000089c */
[----:B------:R-:W-:Y:S02]  /*34f0*/  DADD R150, R184, R156 ;  /* 0x00000000b8967229 */ /* 0x000fe4000000009c */
[----:B------:R-:W-:Y:S02]  /*3500*/  DFMA R156, R130, R42, RZ ;  /* 0x0000002a829c722b */ /* 0x000fe400000000ff */
[----:B------:R-:W-:-:S06]  /*3510*/  DFMA R184, R128, R50, RZ ;  /* 0x0000003280b8722b */ /* 0x000fcc00000000ff */
        /* <DEDUP_REMOVED lines=9> */
[----:B------:R-:W-:Y:S01]  /*35b0*/  DFMA R184, R132, R104, R184 ;  /* 0x0000006884b8722b */ /* 0x000fe200000000b8 */
[----:B------:R0:W-:Y:S07]  /*35c0*/  STS.64 [R110+0x48], R154 ;  /* 0x0000489a6e007388 */ /* 0x0001ee0000000a00 */
[----:B0-----:R-:W-:-:S02]  /*35d0*/  DADD R154, R156, -R184 ;  /* 0x000000009c9a7229 */ /* 0x001fc400000008b8 */
[----:B------:R-:W-:Y:S02]  /*35e0*/  DADD R156, R156, R184 ;  /* 0x000000009c9c7229 */ /* 0x000fe400000000b8 */
        /* <DEDUP_REMOVED lines=38> */
.L_x_232:
[----:B0-2---:R-:W-:Y:S05]  /*3850*/  BSYNC.RECONVERGENT B0 ;  /* 0x0000000000007941 */ /* 0x005fea0003800200 */
.L_x_231:
[----:B------:R-:W0:Y:S01]  /*3860*/  S2R R111, SR_TID.X ;  /* 0x00000000006f7919 */ /* 0x000e220000002100 */
        /* <DEDUP_REMOVED lines=9> */
.L_x_236:
        /* <DEDUP_REMOVED lines=11> */
[----:B------:R-:W-:Y:S01]  /*39b0*/  IMAD R114, R115, 0x4e0, R110 ;  /* 0x000004e073727824 */ /* 0x000fe200078e026e */
        /* <DEDUP_REMOVED lines=22> */
[----:B------:R-:W0:Y:S01]  /*3b20*/  LDS.64 R134, [R113+0x340] ;  /* 0x0003400071867984 */ /* 0x000e220000000a00 */
[----:B------:R-:W-:-:S02]  /*3b30*/  DFMA R154, R128, R60, R148 ;  /* 0x0000003c809a722b */ /* 0x000fc40000000094 */
[----:B------:R-:W-:Y:S02]  /*3b40*/  DFMA R156, R128, R90, R152 ;  /* 0x0000005a809c722b */ /* 0x000fe40000000098 */
[C---:B------:R-:W-:Y:S02]  /*3b50*/  DFMA R128, R114.reuse, R22, RZ ;  /* 0x000000167280722b */ /* 0x040fe400000000ff */
[C---:B------:R-:W-:Y:S02]  /*3b60*/  DFMA R144, R114.reuse, R24, RZ ;  /* 0x000000187290722b */ /* 0x040fe400000000ff */
[C---:B------:R-:W-:Y:S02]  /*3b70*/  DFMA R148, R114.reuse, R50, RZ ;  /* 0x000000327294722b */ /* 0x040fe400000000ff */
[C---:B------:R-:W-:Y:S02]  /*3b80*/  DFMA R152, R114.reuse, R78, RZ ;  /* 0x0000004e7298722b */ /* 0x040fe400000000ff */
[----:B------:R-:W-:-:S02]  /*3b90*/  DFMA R114, R114, R88, RZ ;  /* 0x000000587272722b */ /* 0x000fc400000000ff */
[C---:B------:R-:W-:Y:S02]  /*3ba0*/  DFMA R142, R132.reuse, R30, R128 ;  /* 0x0000001e848e722b */ /* 0x040fe40000000080 */
[C---:B------:R-:W-:Y:S01]  /*3bb0*/  DFMA R144, R132.reuse, R34, R144 ;  /* 0x000000228490722b */ /* 0x040fe20000000090 */
[----:B------:R-:W-:Y:S01]  /*3bc0*/  LDS.64 R128, [R113+0x1a0] ;  /* 0x0001a00071807984 */ /* 0x000fe20000000a00 */
[C---:B------:R-:W-:Y:S02]  /*3bd0*/  DFMA R148, R132.reuse, R52, R148 ;  /* 0x000000348494722b */ /* 0x040fe40000000094 */
[----:B------:R-:W-:Y:S02]  /*3be0*/  DFMA R158, R132, R92, R114 ;  /* 0x0000005c849e722b */ /* 0x000fe40000000072 */
[----:B--2---:R-:W-:Y:S02]  /*3bf0*/  DADD R114, R136, R138 ;  /* 0x0000000088727229 */ /* 0x004fe4000000008a */
[----:B------:R-:W-:Y:S01]  /*3c00*/  DFMA R152, R132, R76, R152 ;  /* 0x0000004c8498722b */ /* 0x000fe20000000098 */
[----:B------:R-:W1:Y:S01]  /*3c10*/  LDS.64 R132, [R113+0x2d8] ;  /* 0x0002d80071847984 */ /* 0x000e620000000a00 */
[----:B------:R-:W-:-:S04]  /*3c20*/  DADD R136, R136, -R138 ;  /* 0x0000000088887229 */ /* 0x000fc8000000088a */
[C---:B------:R-:W-:Y:S01]  /*3c30*/  DFMA R140, R114.reuse, R6, R140 ;  /* 0x00000006728c722b */ /* 0x040fe2000000008c */
[----:B------:R-:W-:Y:S01]  /*3c40*/  LDS.64 R138, [R113+0x270] ;  /* 0x00027000718a7984 */ /* 0x000fe20000000a00 */
[C---:B------:R-:W-:Y:S02]  /*3c50*/  DFMA R146, R114.reuse, R8, R146 ;  /* 0x000000087292722b */ /* 0x040fe40000000092 */
[C---:B------:R-:W-:Y:S02]  /*3c60*/  DFMA R150, R114.reuse, R48, R150 ;  /* 0x000000307296722b */ /* 0x040fe40000000096 */
[C---:B------:R-:W-:Y:S02]  /*3c70*/  DFMA R154, R114.reuse, R62, R154 ;  /* 0x0000003e729a722b */ /* 0x040fe4000000009a */
[----:B------:R-:W-:Y:S02]  /*3c80*/  DFMA R156, R114, R94, R156 ;  /* 0x0000005e729c722b */ /* 0x000fe4000000009c */
[----:B0-----:R-:W-:-:S02]  /*3c90*/  DADD R114, R130, R134 ;  /* 0x0000000082727229 */ /* 0x001fc40000000086 */
[----:B------:R-:W-:Y:S01]  /*3ca0*/  DADD R130, R130, -R134 ;  /* 0x0000000082827229 */ /* 0x000fe20000000886 */
[----:B------:R-:W0:Y:S01]  /*3cb0*/  LDS.64 R134, [R113+0x208] ;  /* 0x0002080071867984 */ /* 0x000e220000000a00 */
        /* <DEDUP_REMOVED lines=11> */
[----:B-1----:R-:W-:Y:S02]  /*3d70*/  DADD R114, R128, R132 ;  /* 0x0000000080727229 */ /* 0x002fe40000000084 */
[C---:B------:R-:W-:Y:S02]  /*3d80*/  DFMA R144, R130.reuse, R38, R144 ;  /* 0x000000268290722b */ /* 0x040fe40000000090 */
[C---:B------:R-:W-:Y:S02]  /*3d90*/  DFMA R148, R130.reuse, R54, R148 ;  /* 0x000000368294722b */ /* 0x040fe40000000094 */
        /* <DEDUP_REMOVED lines=8> */
[----:B0-----:R-:W-:-:S02]  /*3e20*/  DADD R114, R134, R138 ;  /* 0x0000000086727229 */ /* 0x001fc4000000008a */
[----:B------:R-:W-:Y:S02]  /*3e30*/  DADD R134, R134, -R138 ;  /* 0x0000000086867229 */ /* 0x000fe4000000088a */
        /* <DEDUP_REMOVED lines=36> */
.L_x_235:
[----:B------:R-:W-:Y:S05]  /*4080*/  BSYNC.RECONVERGENT B0 ;  /* 0x0000000000007941 */ /* 0x000fea0003800200 */
.L_x_234:
[----:B------:R-:W-:Y:S06]  /*4090*/  BAR.SYNC.DEFER_BLOCKING 0x0 ;  /* 0x0000000000007b1d */ /* 0x000fec0000010000 */
[----:B------:R-:W2:Y:S01]  /*40a0*/  LDCU.64 UR22, c[0x3][0x20] ;  /* 0x00c00400ff1677ac */ /* 0x000ea20008000a00 */
[----:B------:R-:W3:Y:S01]  /*40b0*/  LDCU.128 UR16, c[0x3][0x10] ;  /* 0x00c00200ff1077ac */ /* 0x000ee20008000c00 */
[----:B------:R-:W4:Y:S01]  /*40c0*/  LDCU.128 UR28, c[0x3][0x710] ;  /* 0x00c0e200ff1c77ac */ /* 0x000f220008000c00 */
[----:B------:R-:W5:Y:S01]  /*40d0*/  LDCU.64 UR26, c[0x3][0x720] ;  /* 0x00c0e400ff1a77ac */ /* 0x000f620008000a00 */
[----:B------:R-:W1:Y:S01]  /*40e0*/  LDCU.128 UR8, c[0x3][0x30] ;  /* 0x00c00600ff0877ac */ /* 0x000e620008000c00 */
[----:B------:R-:W-:Y:S01]  /*40f0*/  LDS.64 R8, [R112] ;  /* 0x0000000070087984 */ /* 0x000fe20000000a00 */
[----:B------:R-:W0:Y:S03]  /*4100*/  LDCU.128 UR32, c[0x3][0x40] ;  /* 0x00c00800ff2077ac */ /* 0x000e260008000c00 */
[----:B------:R-:W2:Y:S01]  /*4110*/  LDS.64 R14, [R112+0x35a0] ;  /* 0x0035a000700e7984 */ /* 0x000ea20000000a00 */
[----:B------:R-:W0:Y:S03]  /*4120*/  LDCU.128 UR12, c[0x3][0x730] ;  /* 0x00c0e600ff0c77ac */ /* 0x000e260008000c00 */
[----:B------:R-:W-:Y:S01]  /*4130*/  LDS.64 R20, [R112+0x4e0] ;  /* 0x0004e00070147984 */ /* 0x000fe20000000a00 */
[----:B------:R-:W0:Y:S03]  /*4140*/  LDCU.128 UR40, c[0x3][0x740] ;  /* 0x00c0e800ff2877ac */ /* 0x000e260008000c00 */
[----:B------:R-:W3:Y:S01]  /*4150*/  LDS.64 R28, [R112+0x30c0] ;  /* 0x0030c000701c7984 */ /* 0x000ee20000000a00 */
[----:B------:R-:W0:Y:S03]  /*4160*/  LDCU.64 UR20, c[0x3][0x58] ;  /* 0x00c00b00ff1477ac */ /* 0x000e260008000a00 */
[----:B------:R-:W-:Y:S01]  /*4170*/  LDS.64 R34, [R112+0x2be0] ;  /* 0x002be00070227984 */ /* 0x000fe20000000a00 */
[----:B------:R-:W0:Y:S03]  /*4180*/  LDCU.64 UR44, c[0x3][0x70] ;  /* 0x00c00e00ff2c77ac */ /* 0x000e260008000a00 */
[----:B------:R-:W-:Y:S01]  /*4190*/  LDS.64 R38, [R112+0xea0] ;  /* 0x000ea00070267984 */ /* 0x000fe20000000a00 */
[----:B------:R-:W0:Y:S03]  /*41a0*/  LDCU.64 UR46, c[0x3][0x770] ;  /* 0x00c0ee00ff2e77ac */ /* 0x000e260008000a00 */
[----:B------:R-:W-:Y:S01]  /*41b0*/  LDS.64 R40, [R112+0x2700] ;  /* 0x0027000070287984 */ /* 0x000fe20000000a00 */
[----:B------:R-:W0:Y:S03]  /*41c0*/  LDCU.128 UR36, c[0x3][0x60] ;  /* 0x00c00c00ff2477ac */ /* 0x000e260008000c00 */
[----:B------:R-:W-:Y:S01]  /*41d0*/  LDS.64 R42, [R112+0x1380] ;  /* 0x00138000702a7984 */ /* 0x000fe20000000a00 */
[----:B------:R-:W0:Y:S03]  /*41e0*/  LDCU.64 UR24, c[0x3][0x758] ;  /* 0x00c0eb00ff1877ac */ /* 0x000e260008000a00 */
[----:B------:R-:W-:Y:S01]  /*41f0*/  LDS.64 R44, [R112+0x2220] ;  /* 0x00222000702c7984 */ /* 0x000fe20000000a00 */
[----:B------:R-:W0:Y:S03]  /*4200*/  LDCU.64 UR4, c[0x3][0xa8] ;  /* 0x00c01500ff0477ac */ /* 0x000e260008000a00 */
[----:B------:R-:W-:Y:S01]  /*4210*/  LDS.64 R46, [R112+0x1d40] ;  /* 0x001d4000702e7984 */ /* 0x000fe20000000a00 */
[----:B------:R-:W0:Y:S01]  /*4220*/  LDCU.64 UR6, c[0x3][0x7a8] ;  /* 0x00c0f500ff0677ac */ /* 0x000e220008000a00 */
[----:B--2---:R-:W-:-:S02]  /*4230*/  DADD R18, R8, R14 ;  /* 0x0000000008127229 */ /* 0x004fc4000000000e */
[----:B------:R-:W-:Y:S02]  /*4240*/  DADD R8, R8, -R14 ;  /* 0x0000000008087229 */ /* 0x000fe4000000080e */
[C-C-:B---3--:R-:W-:Y:S02]  /*4250*/  DADD R14, R20.reuse, R28.reuse ;  /* 0x00000000140e7229 */ /* 0x148fe4000000001c */
[----:B------:R-:W-:Y:S01]  /*4260*/  DADD R20, R20, -R28 ;  /* 0x0000000014147229 */ /* 0x000fe2000000081c */
[----:B------:R-:W2:Y:S01]  /*4270*/  LDS.64 R28, [R112+0x9c0] ;  /* 0x0009c000701c7984 */ /* 0x000ea20000000a00 */
[----:B------:R-:W-:Y:S02]  /*4280*/  DFMA R2, R18, R2, RZ ;  /* 0x000000021202722b */ /* 0x000fe400000000ff */
[----:B------:R-:W-:Y:S02]  /*4290*/  DFMA R48, R8, R22, RZ ;  /* 0x000000160830722b */ /* 0x000fe400000000ff */
[C---:B------:R-:W-:Y:S01]  /*42a0*/  DFMA R4, R18.reuse, R4, RZ ;  /* 0x000000041204722b */ /* 0x040fe200000000ff */
[----:B------:R-:W3:Y:S01]  /*42b0*/  LDS.64 R22, [R112+0x1860] ;  /* 0x0018600070167984 */ /* 0x000ee20000000a00 */
[----:B------:R-:W-:-:S02]  /*42c0*/  DFMA R52, R18, UR18, RZ ;  /* 0x0000001212347c2b */ /* 0x000fc400080000ff */
[----:B------:R-:W-:Y:S02]  /*42d0*/  DFMA R50, R14, R10, R2 ;  /* 0x0000000a0e32722b */ /* 0x000fe40000000002 */
[C---:B------:R-:W-:Y:S01]  /*42e0*/  DFMA R2, R18.reuse, UR16, RZ ;  /* 0x0000001012027c2b */ /* 0x040fe200080000ff */
[----:B------:R-:W3:Y:S01]  /*42f0*/  LDCU.128 UR16, c[0x3][0x90] ;  /* 0x00c01200ff1077ac */ /* 0x000ee20008000c00 */
[----:B------:R-:W-:Y:S02]  /*4300*/  DFMA R56, R18, UR22, RZ ;  /* 0x0000001612387c2b */ /* 0x000fe400080000ff */
[C---:B----4-:R-:W-:Y:S02]  /*4310*/  DFMA R10, R8.reuse, UR28, RZ ;  /* 0x0000001c080a7c2b */ /* 0x050fe400080000ff */
[C---:B------:R-:W-:Y:S01]  /*4320*/  DFMA R54, R8.reuse, UR30, RZ ;  /* 0x0000001e08367c2b */ /* 0x040fe200080000ff */
[----:B------:R-:W4:Y:S01]  /*4330*/  LDCU.128 UR28, c[0x3][0x80] ;  /* 0x00c01000ff1c77ac */ /* 0x000f220008000c00 */
[----:B------:R-:W-:-:S02]  /*4340*/  DFMA R24, R8, R24, RZ ;  /* 0x000000180818722b */ /* 0x000fc400000000ff */
[----:B-----5:R-:W-:Y:S02]  /*4350*/  DFMA R8, R8, UR26, RZ ;  /* 0x0000001a08087c2b */ /* 0x020fe400080000ff */
[----:B------:R-:W-:Y:S02]  /*4360*/  DFMA R48, R20, R30, R48 ;  /* 0x0000001e1430722b */ /* 0x000fe40000000030 */
[C---:B-1----:R-:W-:Y:S01]  /*4370*/  DFMA R18, R14.reuse, UR8, R4 ;  /* 0x000000080e127c2b */ /* 0x042fe20008000004 */
[----:B------:R-:W1:Y:S01]  /*4380*/  LDCU.64 UR8, c[0x3][0xc0] ;  /* 0x00c01800ff0877ac */ /* 0x000e620008000a00 */
[C---:B------:R-:W-:Y:S02]  /*4390*/  DFMA R30, R14.reuse, UR10, R2 ;  /* 0x0000000a0e1e7c2b */ /* 0x040fe40008000002 */
[C---:B0-----:R-:W-:Y:S01]  /*43a0*/  DFMA R52, R14.reuse, UR32, R52 ;  /* 0x000000200e347c2b */ /* 0x041fe20008000034 */
[----:B------:R-:W0:Y:S01]  /*43b0*/  LDCU.64 UR10, c[0x3][0x7c0] ;  /* 0x00c0f800ff0a77ac */ /* 0x000e220008000a00 */
[----:B------:R-:W-:-:S02]  /*43c0*/  DFMA R56, R14, UR34, R56 ;  /* 0x000000220e387c2b */ /* 0x000fc40008000038 */
[C---:B------:R-:W-:Y:S01]  /*43d0*/  DFMA R24, R20.reuse, UR12, R24 ;  /* 0x0000000c14187c2b */ /* 0x040fe20008000018 */
[----:B------:R-:W5:Y:S01]  /*43e0*/  LDCU.128 UR32, c[0x3][0x780] ;  /* 0x00c0f000ff2077ac */ /* 0x000f620008000c00 */
[C---:B------:R-:W-:Y:S02]  /*43f0*/  DFMA R14, R20.reuse, UR14, R10 ;  /* 0x0000000e140e7c2b */ /* 0x040fe4000800000a */
[C---:B------:R-:W-:Y:S01]  /*4400*/  DFMA R54, R20.reuse, UR40, R54 ;  /* 0x0000002814367c2b */ /* 0x040fe20008000036 */
[----:B------:R-:W1:Y:S01]  /*4410*/  LDCU.128 UR12, c[0x3][0x790] ;  /* 0x00c0f200ff0c77ac */ /* 0x000e620008000c00 */
[----:B------:R-:W-:Y:S02]  /*4420*/  DFMA R20, R20, UR42, R8 ;  /* 0x0000002a14147c2b */ /* 0x000fe40008000008 */
[C-C-:B--2---:R-:W-:Y:S01]  /*4430*/  DADD R2, R28.reuse, R34.reuse ;  /* 0x000000001c027229 */ /* 0x144fe20000000022 */
[----:B------:R-:W2:Y:S01]  /*4440*/  LDCU.128 UR40, c[0x3][0x760] ;  /* 0x00c0ec00ff2877ac */ /* 0x000ea20008000c00 */
[----:B------:R-:W-:-:S02]  /*4450*/  DADD R28, R28, -R34 ;  /* 0x000000001c1c7229 */ /* 0x000fc40000000822 */
[C-C-:B------:R-:W-:Y:S02]  /*4460*/  DADD R4, R38.reuse, R40.reuse ;  /* 0x0000000026047229 */ /* 0x140fe40000000028 */
[----:B------:R-:W-:Y:S02]  /*4470*/  DADD R38, R38, -R40 ;  /* 0x0000000026267229 */ /* 0x000fe40000000828 */
[C---:B------:R-:W-:Y:S01]  /*4480*/  DFMA R18, R2.reuse, UR20, R18 ;  /* 0x0000001402127c2b */ /* 0x040fe20008000012 */
[----:B------:R-:W0:Y:S01]  /*4490*/  LDCU.128 UR20, c[0x3][0xb0] ;  /* 0x00c01600ff1477ac */ /* 0x000e220008000c00 */
[C---:B------:R-:W-:Y:S02]  /*44a0*/  DFMA R30, R2.reuse, UR36, R30 ;  /* 0x00000024021e7c2b */ /* 0x040fe4000800001e */
[C---:B------:R-:W-:Y:S01]  /*44b0*/  DFMA R52, R2.reuse, UR38, R52 ;  /* 0x0000002602347c2b */ /* 0x040fe20008000034 */
[----:B------:R-:W0:Y:S01]  /*44c0*/  LDCU.128 UR36, c[0x3][0x7b0] ;  /* 0x00c0f600ff2477ac */ /* 0x000e220008000c00 */
[----:B------:R-:W-:-:S02]  /*44d0*/  DFMA R56, R2, UR44, R56 ;  /* 0x0000002c02387c2b */ /* 0x000fc40008000038 */
[C---:B------:R-:W-:Y:S02]  /*44e0*/  DFMA R20, R28.reuse, UR46, R20 ;  /* 0x0000002e1c147c2b */ /* 0x040fe40008000014 */
[C---:B------:R-:W-:Y:S01]  /*44f0*/  DFMA R24, R28.reuse, UR24, R24 ;  /* 0x000000181c187c2b */ /* 0x040fe20008000018 */
[----:B------:R-:W0:Y:S01]  /*4500*/  LDCU.128 UR24, c[0x3][0xd0] ;  /* 0x00c01a00ff1877ac */ /* 0x000e220008000c00 */
[C---:B--2---:R-:W-:Y:S02]  /*4510*/  DFMA R54, R28.reuse, UR42, R54 ;  /* 0x0000002a1c367c2b */ /* 0x044fe40008000036 */
[----:B------:R-:W-:Y:S02]  /*4520*/  DFMA R14, R28, UR40, R14 ;  /* 0x000000281c0e7c2b */ /* 0x000fe4000800000e */
[C---:B----4-:R-:W-:Y:S02]  /*4530*/  DFMA R18, R4.reuse, UR28, R18 ;  /* 0x0000001c04127c2b */ /* 0x050fe40008000012 */
[C---:B------:R-:W-:Y:S01]  /*4540*/  DFMA R30, R4.reuse, UR30, R30 ;  /* 0x0000001e041e7c2b */ /* 0x040fe2000800001e */
[----:B------:R-:W2:Y:S01]  /*4550*/  LDCU.128 UR28, c[0x3][0x7d0] ;  /* 0x00c0fa00ff1c77ac */ /* 0x000ea20008000c00 */
[----:B---3--:R-:W-:-:S02]  /*4560*/  DFMA R52, R4, UR16, R52 ;  /* 0x0000001004347c2b */ /* 0x008fc40008000034 */
[----:B------:R-:W-:Y:S01]  /*4570*/  DFMA R56, R4, UR18, R56 ;  /* 0x0000001204387c2b */ /* 0x000fe20008000038 */
[----:B------:R-:W3:Y:S01]  /*4580*/  LDCU.128 UR16, c[0x3][0xe0] ;  /* 0x00c01c00ff1077ac */ /* 0x000ee20008000c00 */
[C---:B-1----:R-:W-:Y:S02]  /*4590*/  DFMA R54, R38.reuse, UR12, R54 ;  /* 0x0000000c26367c2b */ /* 0x042fe40008000036 */
[----:B------:R-:W-:Y:S01]  /*45a0*/  DFMA R20, R38, UR14, R20 ;  /* 0x0000000e26147c2b */ /* 0x000fe20008000014 */
[----:B------:R-:W1:Y:S01]  /*45b0*/  LDCU.128 UR12, c[0x3][0x7e0] ;  /* 0x00c0fc00ff0c77ac */ /* 0x000e620008000c00 */
[C-C-:B------:R-:W-:Y:S02]  /*45c0*/  DADD R8, R42.reuse, R44.reuse ;  /* 0x000000002a087229 */ /* 0x140fe4000000002c */
[----:B------:R-:W-:Y:S02]  /*45d0*/  DADD R42, R42, -R44 ;  /* 0x000000002a2a7229 */ /* 0x000fe4000000082c */
[----:B-----5:R-:W-:-:S02]  /*45e0*/  DFMA R24, R38, UR32, R24 ;  /* 0x0000002026187c2b */ /* 0x020fc40008000018 */
[----:B------:R-:W-:Y:S02]  /*45f0*/  DFMA R14, R38, UR34, R14 ;  /* 0x00000022260e7c2b */ /* 0x000fe4000800000e */
[----:B------:R-:W-:Y:S02]  /*4600*/  DADD R10, R22, R46 ;  /* 0x00000000160a7229 */ /* 0x000fe4000000002e */
[----:B------:R-:W-:Y:S02]  /*4610*/  DFMA R18, R8, UR4, R18 ;  /* 0x0000000408127c2b */ /* 0x000fe40008000012 */
[----:B------:R-:W-:Y:S02]  /*4620*/  DADD R22, R22, -R46 ;  /* 0x0000000016167229 */ /* 0x000fe4000000082e */
[C---:B0-----:R-:W-:Y:S02]  /*4630*/  DFMA R30, R8.reuse, UR20, R30 ;  /* 0x00000014081e7c2b */ /* 0x041fe4000800001e */
[----:B------:R-:W-:-:S02]  /*4640*/  DFMA R52, R8, UR22, R52 ;  /* 0x0000001608347c2b */ /* 0x000fc40008000034 */
[----:B------:R-:W-:Y:S02]  /*4650*/  DFMA R24, R42, UR6, R24 ;  /* 0x000000062a187c2b */ /* 0x000fe40008000018 */
[----:B------:R-:W-:Y:S02]  /*4660*/  DFMA R56, R8, UR8, R56 ;  /* 0x0000000808387c2b */ /* 0x000fe40008000038 */
[C---:B------:R-:W-:Y:S02]  /*4670*/  DFMA R14, R42.reuse, UR36, R14 ;  /* 0x000000242a0e7c2b */ /* 0x040fe4000800000e */
[C---:B------:R-:W-:Y:S02]  /*4680*/  DFMA R54, R42.reuse, UR38, R54 ;  /* 0x000000262a367c2b */ /* 0x040fe40008000036 */
[----:B------:R-:W-:Y:S02]  /*4690*/  DFMA R20, R42, UR10, R20 ;  /* 0x0000000a2a147c2b */ /* 0x000fe40008000014 */
[----:B------:R-:W-:-:S02]  /*46a0*/  DFMA R34, R10, UR24, R18 ;  /* 0x000000180a227c2b */ /* 0x000fc40008000012 */
[C---:B------:R-:W-:Y:S02]  /*46b0*/  DFMA R30, R10.reuse, UR26, R30 ;  /* 0x0000001a0a1e7c2b */ /* 0x040fe4000800001e */
[C---:B---3--:R-:W-:Y:S02]  /*46c0*/  DFMA R52, R10.reuse, UR16, R52 ;  /* 0x000000100a347c2b */ /* 0x048fe40008000034 */
[----:B------:R-:W-:Y:S02]  /*46d0*/  DFMA R56, R10, UR18, R56 ;  /* 0x000000120a387c2b */ /* 0x000fe40008000038 */
[C---:B--2---:R-:W-:Y:S02]  /*46e0*/  DFMA R24, R22.reuse, UR28, R24 ;  /* 0x0000001c16187c2b */ /* 0x044fe40008000018 */
[C---:B------:R-:W-:Y:S02]  /*46f0*/  DFMA R18, R22.reuse, UR30, R14 ;  /* 0x0000001e16127c2b */ /* 0x040fe4000800000e */
[----:B-1----:R-:W-:-:S02]  /*4700*/  DFMA R54, R22, UR12, R54 ;  /* 0x0000000c16367c2b */ /* 0x002fc40008000036 */
[----:B------:R-:W-:Y:S01]  /*4710*/  DFMA R20, R22, UR14, R20 ;  /* 0x0000000e16147c2b */ /* 0x000fe20008000014 */
[----:B------:R-:W-:Y:S10]  /*4720*/  @P0 EXIT ;  /* 0x000000000000094d */ /* 0x000ff40003800000 */
[----:B------:R-:W0:Y:S01]  /*4730*/  S2R R41, SR_TID.X ;  /* 0x0000000000297919 */ /* 0x000e220000002100 */
[----:B------:R-:W-:Y:S02]  /*4740*/  DFMA R50, R2, R6, R50 ;  /* 0x000000060232722b */ /* 0x000fe40000000032 */
[----:B------:R-:W-:Y:S01]  /*4750*/  DFMA R48, R28, R26, R48 ;  /* 0x0000001a1c30722b */ /* 0x000fe20000000030 */
[----:B------:R-:W1:Y:S01]  /*4760*/  LDC.64 R2, c[0x0][0x3a8] ;  /* 0x0000ea00ff027b82 */ /* 0x000e620000000a00 */
[----:B------:R-:W-:Y:S02]  /*4770*/  DADD R14, R56, -R20 ;  /* 0x00000000380e7229 */ /* 0x000fe40000000814 */
[----:B------:R-:W-:Y:S02]  /*4780*/  DADD R6, R34, R24 ;  /* 0x0000000022067229 */ /* 0x000fe40000000018 */
[----:B------:R-:W-:Y:S02]  /*4790*/  DFMA R50, R4, R12, R50 ;  /* 0x0000000c0432722b */ /* 0x000fe40000000032 */
[----:B------:R-:W-:-:S02]  /*47a0*/  DFMA R48, R38, R32, R48 ;  /* 0x000000202630722b */ /* 0x000fc40000000030 */
[----:B------:R-:W-:Y:S02]  /*47b0*/  DADD R12, R56, R20 ;  /* 0x00000000380c7229 */ /* 0x000fe40000000014 */
[----:B------:R-:W-:Y:S02]  /*47c0*/  DADD R20, R34, -R24 ;  /* 0x0000000022147229 */ /* 0x000fe40000000818 */
[----:B------:R-:W-:Y:S02]  /*47d0*/  DFMA R50, R8, R16, R50 ;  /* 0x000000100832722b */ /* 0x000fe40000000032 */
[----:B------:R-:W-:Y:S02]  /*47e0*/  DFMA R48, R42, R36, R48 ;  /* 0x000000242a30722b */ /* 0x000fe40000000030 */
[----:B------:R-:W-:Y:S02]  /*47f0*/  DADD R8, R30, R18 ;  /* 0x000000001e087229 */ /* 0x000fe40000000012 */
[----:B------:R-:W-:-:S02]  /*4800*/  DADD R16, R52, -R54 ;  /* 0x0000000034107229 */ /* 0x000fc40000000836 */
[----:B------:R-:W-:Y:S02]  /*4810*/  DFMA R50, R10, R66, R50 ;  /* 0x000000420a32722b */ /* 0x000fe40000000032 */
[----:B------:R-:W-:Y:S02]  /*4820*/  DFMA R22, R22, R80, R48 ;  /* 0x000000501616722b */ /* 0x000fe40000000030 */
[----:B------:R-:W-:Y:S02]  /*4830*/  DADD R10, R52, R54 ;  /* 0x00000000340a7229 */ /* 0x000fe40000000036 */
[----:B------:R-:W-:Y:S01]  /*4840*/  DADD R18, R30, -R18 ;  /* 0x000000001e127229 */ /* 0x000fe20000000812 */
[----:B0-----:R-:W-:-:S04]  /*4850*/  IMAD R5, R0, 0x3e8, R41 ;  /* 0x000003e800057824 */ /* 0x001fc800078e0229 */
[----:B-1----:R-:W-:Y:S01]  /*4860*/  IMAD.WIDE R2, R5, 0x8, R2 ;  /* 0x0000000805027825 */ /* 0x002fe200078e0202 */
        /* <DEDUP_REMOVED lines=13> */
.L_x_237:
        /* <DEDUP_REMOVED lines=12> */
.L_x_1060:


//--------------------- .text._Z32massMatrixMultiplyRegisterKernelILi10ELi12ELi1EEviPKdS1_S1_S1_Pd --------------------------
	.section	.text._Z32massMatrixMultiplyRegisterKernelILi10ELi12ELi1EEviPKdS1_S1_S1_Pd,"ax",@progbits
	.align	128
        .global         _Z32massMatrixMultiplyRegisterKernelILi10ELi12ELi1EEviPKdS1_S1_S1_Pd
        .type           _Z32massMatrixMultiplyRegisterKernelILi10ELi12ELi1EEviPKdS1_S1_S1_Pd,@function
        .size           _Z32massMatrixMultiplyRegisterKernelILi10ELi12ELi1EEviPKdS1_S1_S1_Pd,(.L_x_1061 - _Z32massMatrixMultiplyRegisterKernelILi10ELi12ELi1EEviPKdS1_S1_S1_Pd)
        .other          _Z32massMatrixMultiplyRegisterKernelILi10ELi12ELi1EEviPKdS1_S1_S1_Pd,@"STO_CUDA_ENTRY STV_DEFAULT"
_Z32massMatrixMultiplyRegisterKernelILi10ELi12ELi1EEviPKdS1_S1_S1_Pd:
.text._Z32massMatrixMultiplyRegisterKernelILi10ELi12ELi1EEviPKdS1_S1_S1_Pd:
[----:B------:R-:W-:Y:S01]  /*0000*/  LDC R1, c[0x0][0x37c] ;  /* 0x0000df00ff017b82 */ /* 0x000fe20000000800 */
[----:B------:R-:W0:Y:S07]  /*0010*/  S2R R62, SR_TID.X ;  /* 0x00000000003e7919 */ /* 0x000e2e0000002100 */
[----:B------:R-:W1:Y:S01]  /*0020*/  LDC.64 R6, c[0x0][0x390] ;  /* 0x0000e400ff067b82 */ /* 0x000e620000000a00 */
[----:B------:R-:W2:Y:S01]  /*0030*/  LDCU.64 UR6, c[0x0][0x358] ;  /* 0x00006b00ff0677ac */ /* 0x000ea20008000a00 */
[----:B------:R-:W3:Y:S01]  /*0040*/  S2R R63, SR_TID.Y ;  /* 0x00000000003f7919 */ /* 0x000ee20000002200 */
[----:B------:R-:W4:Y:S05]  /*0050*/  LDCU UR5, c[0x0][0x380] ;  /* 0x00007000ff0577ac */ /* 0x000f2a0008000800 */
[----:B------:R-:W5:Y:S01]  /*0060*/  LDC.64 R8, c[0x0][0x398] ;  /* 0x0000e600ff087b82 */ /* 0x000f620000000a00 */
[----:B0-----:R-:W-:-:S07]  /*0070*/  ISETP.GT.U32.AND P1, PT, R62, 0x1d, PT ;  /* 0x0000001d3e00780c */ /* 0x001fce0003f24070 */
[----:B------:R-:W3:Y:S06]  /*0080*/  S2UR UR4, SR_CTAID.X ;  /* 0x00000000000479c3 */ /* 0x000eec0000002500 */
[----:B-1----:R-:W-:-:S04]  /*0090*/  @!P1 IMAD.WIDE.U32 R6, R62, 0x8, R6 ;  /* 0x000000083e069825 */ /* 0x002fc800078e0006 */
[----:B-----5:R-:W-:Y:S02]  /*00a0*/  @!P1 IMAD.WIDE.U32 R8, R62, 0x8, R8 ;  /* 0x000000083e089825 */ /* 0x020fe400078e0008 */
[----:B--2---:R-:W2:Y:S04]  /*00b0*/  @!P1 LDG.E.64.CONSTANT R6, desc[UR6][R6.64] ;  /* 0x0000000606069981 */ /* 0x004ea8000c1e9b00 */
[----:B------:R0:W5:Y:S01]  /*00c0*/  @!P1 LDG.E.64.CONSTANT R18, desc[UR6][R8.64] ;  /* 0x0000000608129981 */ /* 0x000162000c1e9b00 */
[----:B---3--:R-:W-:-:S05]  /*00d0*/  VIADD R0, R63, UR4 ;  /* 0x000000043f007c36 */ /* 0x008fca0008000000 */
[----:B----4-:R-:W-:-:S13]  /*00e0*/  ISETP.GE.AND P0, PT, R0, UR5, PT ;  /* 0x0000000500007c0c */ /* 0x010fda000bf06270 */
[----:B------:R-:W1:Y:S01]  /*00f0*/  @!P0 LDC.64 R4, c[0x0][0x3a0] ;  /* 0x0000e800ff048b82 */ /* 0x000e620000000a00 */
[----:B------:R-:W-:-:S04]  /*0100*/  @!P0 IMAD R11, R0, 0x3e8, R62 ;  /* 0x000003e8000b8824 */ /* 0x000fc800078e023e */
[----:B-1----:R-:W-:-:S05]  /*0110*/  @!P0 IMAD.WIDE R4, R11, 0x8, R4 ;  /* 0x000000080b048825 */ /* 0x002fca00078e0204 */
        /* <DEDUP_REMOVED lines=12> */
[C---:B0-----:R-:W-:Y:S02]  /*01e0*/  @!P1 VIADD R8, R88.reuse, 0x3a80 ;  /* 0x00003a8058089836 */ /* 0x041fe40000000000 */
        /* <DEDUP_REMOVED lines=9> */
[----:B------:R-:W0:Y:S04]  /*0280*/  LDS.128 R32, [R88+0x3b80] ;  /* 0x003b800058207984 */ /* 0x000e280000000c00 */
        /* <DEDUP_REMOVED lines=8> */
[----:B------:R-:W-:Y:S01]  /*0310*/  LDS.128 R80, [R88+0x3ae0] ;  /* 0x003ae00058507984 */ /* 0x000fe20000000c00 */
[----:B0-----:R-:W-:-:S02]  /*0320*/  R2UR UR62, R34 ;  /* 0x00000000223e72ca */ /* 0x001fc400000e0000 */
[----:B------:R-:W-:Y:S02]  /*0330*/  R2UR UR63, R35 ;  /* 0x00000000233f72ca */ /* 0x000fe400000e0000 */
[----:B-1----:R-:W-:Y:S02]  /*0340*/  R2UR UR54, R46 ;  /* 0x000000002e3672ca */ /* 0x002fe400000e0000 */
[----:B------:R-:W-:Y:S02]  /*0350*/  R2UR UR55, R47 ;  /* 0x000000002f3772ca */ /* 0x000fe400000e0000 */
[----:B------:R-:W-:Y:S02]  /*0360*/  R2UR UR8, R44 ;  /* 0x000000002c0872ca */ /* 0x000fe400000e0000 */
[----:B------:R-:W-:Y:S02]  /*0370*/  R2UR UR9, R45 ;  /* 0x000000002d0972ca */ /* 0x000fe400000e0000 */
[----:B------:R-:W0:Y:S01]  /*0380*/  LDS.128 R44, [R88+0x3b10] ;  /* 0x003b1000582c7984 */ /* 0x000e220000000c00 */
[----:B--2---:R-:W-:-:S02]  /*0390*/  R2UR UR56, R42 ;  /* 0x000000002a3872ca */ /* 0x004fc400000e0000 */
[----:B------:R-:W-:Y:S01]  /*03a0*/  R2UR UR57, R43 ;  /* 0x000000002b3972ca */ /* 0x000fe200000e0000 */
[----:B---3--:R-:W-:Y:S01]  /*03b0*/  DADD R42, R14, R2 ;  /* 0x000000000e2a7229 */ /* 0x008fe20000000002 */
[----:B-----5:R-:W-:Y:S02]  /*03c0*/  R2UR UR72, R52 ;  /* 0x00000000344872ca */ /* 0x020fe400000e0000 */
[----:B------:R-:W-:Y:S01]  /*03d0*/  R2UR UR73, R53 ;  /* 0x00000000354972ca */ /* 0x000fe200000e0000 */
[----:B----4-:R-:W-:Y:S01]  /*03e0*/  DADD R52, R58, R12 ;  /* 0x000000003a347229 */ /* 0x010fe2000000000c */
[----:B------:R-:W-:Y:S01]  /*03f0*/  R2UR UR66, R30 ;  /* 0x000000001e4272ca */ /* 0x000fe200000e0000 */
[----:B------:R-:W-:Y:S01]  /*0400*/  DADD R2, R14, -R2 ;  /* 0x000000000e027229 */ /* 0x000fe20000000802 */
[----:B------:R-:W-:Y:S01]  /*0410*/  R2UR UR67, R31 ;  /* 0x000000001f4372ca */ /* 0x000fe200000e0000 */
[----:B------:R-:W-:Y:S01]  /*0420*/  DADD R58, R58, -R12 ;  /* 0x000000003a3a7229 */ /* 0x000fe2000000080c */
[----:B------:R-:W-:Y:S01]  /*0430*/  R2UR UR64, R28 ;  /* 0x000000001c4072ca */ /* 0x000fe200000e0000 */
[----:B------:R-:W-:Y:S01]  /*0440*/  LDS.128 R12, [R88+0x3b20] ;  /* 0x003b2000580c7984 */ /* 0x000fe20000000c00 */
[----:B------:R-:W-:-:S02]  /*0450*/  R2UR UR65, R29 ;  /* 0x000000001d4172ca */ /* 0x000fc400000e0000 */
[----:B------:R-:W-:Y:S01]  /*0460*/  R2UR UR46, R6 ;  /* 0x00000000062e72ca */ /* 0x000fe200000e0000 */
[----:B------:R-:W-:Y:S01]  /*0470*/  LDS.128 R28, [R88+0x3b50] ;  /* 0x003b5000581c7984 */ /* 0x000fe20000000c00 */
[----:B------:R-:W-:Y:S02]  /*0480*/  R2UR UR47, R7 ;  /* 0x00000000072f72ca */ /* 0x000fe400000e0000 */
[----:B------:R-:W-:Y:S02]  /*0490*/  R2UR UR44, R4 ;  /* 0x00000000042c72ca */ /* 0x000fe400000e0000 */
[----:B------:R-:W-:Y:S02]  /*04a0*/  R2UR UR45, R5 ;  /* 0x00000000052d72ca */ /* 0x000fe400000e0000 */
[----:B------:R-:W-:Y:S01]  /*04b0*/  MOV.SPILL R86, UR63 ;  /* 0x0000003f00567c02 */ /* 0x000fe20009000f00 */
[----:B------:R-:W1:Y:S01]  /*04c0*/  LDS.128 R4, [R88+0x3ad0] ;  /* 0x003ad00058047984 */ /* 0x000e620000000c00 */
[----:B------:R-:W-:-:S02]  /*04d0*/  MOV.SPILL R87, UR62 ;  /* 0x0000003e00577c02 */ /* 0x000fc40009000f00 */
[----:B------:R-:W-:Y:S02]  /*04e0*/  R2UR UR62, R40 ;  /* 0x00000000283e72ca */ /* 0x000fe400000e0000 */
[----:B------:R-:W-:Y:S01]  /*04f0*/  R2UR UR63, R41 ;  /* 0x00000000293f72ca */ /* 0x000fe200000e0000 */
[C-C-:B------:R-:W-:Y:S01]  /*0500*/  DADD R40, R56.reuse, R16.reuse ;  /* 0x0000000038287229 */ /* 0x140fe20000000010 */
[----:B------:R-:W-:Y:S01]  /*0510*/  R2UR UR60, R32 ;  /* 0x00000000203c72ca */ /* 0x000fe200000e0000 */
[----:B------:R-:W-:Y:S01]  /*0520*/  DADD R56, R56, -R16 ;  /* 0x0000000038387229 */ /* 0x000fe20000000810 */
[----:B------:R-:W-:Y:S01]  /*0530*/  R2UR UR61, R33 ;  /* 0x00000000213d72ca */ /* 0x000fe200000e0000 */
[----:B------:R-:W-:Y:S01]  /*0540*/  LDS.128 R16, [R88+0x3af0] ;  /* 0x003af00058107984 */ /* 0x000fe20000000c00 */
[----:B------:R-:W-:Y:S02]  /*0550*/  R2UR UR52, R54 ;  /* 0x00000000363472ca */ /* 0x000fe400000e0000 */
[----:B------:R-:W-:Y:S01]  /*0560*/  R2UR UR53, R55 ;  /* 0x00000000373572ca */ /* 0x000fe200000e0000 */
[C-C-:B------:R-:W-:Y:S01]  /*0570*/  DADD R54, R24.reuse, R60.reuse ;  /* 0x0000000018367229 */ /* 0x140fe2000000003c */
[----:B------:R-:W-:Y:S01]  /*0580*/  R2UR UR48, R10 ;  /* 0x000000000a3072ca */ /* 0x000fe200000e0000 */
[----:B------:R-:W2:Y:S01]  /*0590*/  LDS.128 R32, [R88+0x3b30] ;  /* 0x003b300058207984 */ /* 0x000ea20000000c00 */
[----:B------:R-:W-:Y:S01]  /*05a0*/  R2UR UR49, R11 ;  /* 0x000000000b3172ca */ /* 0x000fe200000e0000 */
[----:B------:R-:W-:Y:S01]  /*05b0*/  DADD R60, R24, -R60 ;  /* 0x00000000183c7229 */ /* 0x000fe2000000083c */
[----:B------:R-:W-:Y:S01]  /*05c0*/  R2UR UR74, R8 ;  /* 0x00000000084a72ca */ /* 0x000fe200000e0000 */
[----:B------:R-:W-:Y:S01]  /*05d0*/  LDS.128 R24, [R88+0x3a80] ;  /* 0x003a800058187984 */ /* 0x000fe20000000c00 */
[----:B------:R-:W-:-:S02]  /*05e0*/  R2UR UR75, R9 ;  /* 0x00000000094b72ca */ /* 0x000fc400000e0000 */
[----:B------:R-:W-:Y:S01]  /*05f0*/  R2UR UR42, R22 ;  /* 0x00000000162a72ca */ /* 0x000fe200000e0000 */
[----:B------:R-:W3:Y:S01]  /*0600*/  LDS.128 R8, [R88+0x3aa0] ;  /* 0x003aa00058087984 */ /* 0x000ee20000000c00 */
[----:B------:R-:W-:Y:S02]  /*0610*/  R2UR UR43, R23 ;  /* 0x00000000172b72ca */ /* 0x000fe400000e0000 */
[----:B------:R-:W-:Y:S02]  /*0620*/  R2UR UR40, R20 ;  /* 0x00000000142872ca */ /* 0x000fe400000e0000 */
[----:B------:R-:W-:Y:S02]  /*0630*/  R2UR UR41, R21 ;  /* 0x00000000152972ca */ /* 0x000fe400000e0000 */
[----:B------:R-:W4:Y:S01]  /*0640*/  LDS.128 R20, [R88+0x3b40] ;  /* 0x003b400058147984 */ /* 0x000f220000000c00 */
[----:B------:R-:W-:Y:S02]  /*0650*/  R2UR UR58, R38 ;  /* 0x00000000263a72ca */ /* 0x000fe400000e0000 */
[----:B------:R-:W-:-:S02]  /*0660*/  R2UR UR59, R39 ;  /* 0x00000000273b72ca */ /* 0x000fc400000e0000 */
[----:B------:R-:W-:Y:S02]  /*0670*/  R2UR UR6, R36 ;  /* 0x00000000240672ca */ /* 0x000fe400000e0000 */
[----:B------:R-:W-:Y:S02]  /*0680*/  R2UR UR7, R37 ;  /* 0x00000000250772ca */ /* 0x000fe400000e0000 */
[----:B------:R-:W5:Y:S01]  /*0690*/  LDS.128 R36, [R88+0x3b60] ;  /* 0x003b600058247984 */ /* 0x000f620000000c00 */
[----:B0-----:R-:W-:Y:S02]  /*06a0*/  R2UR UR36, R44 ;  /* 0x000000002c2472ca */ /* 0x001fe400000e0000 */
[----:B------:R-:W-:Y:S01]  /*06b0*/  R2UR UR37, R45 ;  /* 0x000000002d2572ca */ /* 0x000fe200000e0000 */
[----:B------:R-:W-:Y:S01]  /*06c0*/  DADD R44, R64, R48 ;  /* 0x00000000402c7229 */ /* 0x000fe20000000030 */
[----:B-1----:R-:W-:Y:S02]  /*06d0*/  R2UR UR34, R6 ;  /* 0x00000000062272ca */ /* 0x002fe400000e0000 */
[----:B------:R-:W-:-:S02]  /*06e0*/  R2UR UR35, R7 ;  /* 0x00000000072372ca */ /* 0x000fc400000e0000 */
[----:B------:R-:W-:Y:S02]  /*06f0*/  R2UR UR32, R28 ;  /* 0x000000001c2072ca */ /* 0x000fe400000e0000 */
[----:B------:R-:W-:Y:S02]  /*0700*/  R2UR UR33, R29 ;  /* 0x000000001d2172ca */ /* 0x000fe400000e0000 */
[----:B------:R-:W-:Y:S02]  /*0710*/  R2UR UR30, R14 ;  /* 0x000000000e1e72ca */ /* 0x000fe400000e0000 */
[----:B------:R-:W-:Y:S01]  /*0720*/  R2UR UR31, R15 ;  /* 0x000000000f1f72ca */ /* 0x000fe200000e0000 */
[----:B------:R-:W-:Y:S01]  /*0730*/  DFMA R28, R4, R44, RZ ;  /* 0x0000002c041c722b */ /* 0x000fe200000000ff */
[----:B--2---:R-:W-:Y:S01]  /*0740*/  R2UR UR28, R34 ;  /* 0x00000000221c72ca */ /* 0x004fe200000e0000 */
[----:B------:R-:W-:Y:S01]  /*0750*/  DFMA R14, R44, R18, RZ ;  /* 0x000000122c0e722b */ /* 0x000fe200000000ff */
[----:B------:R-:W-:Y:S01]  /*0760*/  R2UR UR29, R35 ;  /* 0x00000000231d72ca */ /* 0x000fe200000e0000 */
[----:B------:R-:W-:Y:S01]  /*0770*/  DFMA R34, R12, R44, RZ ;  /* 0x0000002c0c22722b */ /* 0x000fe200000000ff */
[----:B------:R-:W-:-:S02]  /*0780*/  R2UR UR26, R32 ;  /* 0x00000000201a72ca */ /* 0x000fc400000e0000 */
[----:B------:R-:W-:Y:S01]  /*0790*/  R2UR UR27, R33 ;  /* 0x00000000211b72ca */ /* 0x000fe200000e0000 */
[C---:B---3--:R-:W-:Y:S02]  /*07a0*/  DFMA R6, R44.reuse, R10, RZ ;  /* 0x0000000a2c06722b */ /* 0x048fe400000000ff */
[----:B----4-:R-:W-:Y:S02]  /*07b0*/  DFMA R32, R44, R22, RZ ;  /* 0x000000162c20722b */ /* 0x010fe400000000ff */
[----:B------:R-:W-:Y:S01]  /*07c0*/  DFMA R44, R24, R44, RZ ;  /* 0x0000002c182c722b */ /* 0x000fe200000000ff */
[----:B------:R-:W-:-:S03]  /*07d0*/  R2UR UR24, R30 ;  /* 0x000000001e1872ca */ /* 0x000fc600000e0000 */
[C---:B------:R-:W-:Y:S01]  /*07e0*/  DFMA R6, R54.reuse, UR6, R6 ;  /* 0x0000000636067c2b */ /* 0x040fe20008000006 */
[----:B------:R-:W-:Y:S01]  /*07f0*/  R2UR UR25, R31 ;  /* 0x000000001f1972ca */ /* 0x000fe200000e0000 */
[C---:B------:R-:W-:Y:S01]  /*0800*/  DFMA R28, R54.reuse, UR34, R28 ;  /* 0x00000022361c7c2b */ /* 0x040fe2000800001c */
[----:B------:R-:W-:Y:S01]  /*0810*/  R2UR UR38, R46 ;  /* 0x000000002e2672ca */ /* 0x000fe200000e0000 */
[C---:B------:R-:W-:Y:S01]  /*0820*/  DFMA R30, R54.reuse, UR44, R14 ;  /* 0x0000002c361e7c2b */ /* 0x040fe2000800000e */
[----:B-----5:R-:W-:Y:S01]  /*0830*/  R2UR UR22, R38 ;  /* 0x00000000261672ca */ /* 0x020fe200000e0000 */
[C---:B------:R-:W-:Y:S01]  /*0840*/  DFMA R78, R54.reuse, UR32, R32 ;  /* 0x00000020364e7c2b */ /* 0x040fe20008000020 */
[----:B------:R-:W-:Y:S01]  /*0850*/  R2UR UR23, R39 ;  /* 0x00000000271772ca */ /* 0x000fe200000e0000 */
[C---:B------:R-:W-:Y:S01]  /*0860*/  DFMA R38, R54.reuse, UR30, R34 ;  /* 0x0000001e36267c2b */ /* 0x040fe20008000022 */
[----:B------:R-:W-:Y:S01]  /*0870*/  R2UR UR39, R47 ;  /* 0x000000002f2772ca */ /* 0x000fe200000e0000 */
[----:B------:R-:W-:Y:S01]  /*0880*/  DFMA R54, R54, R26, R44 ;  /* 0x0000001a3636722b */ /* 0x000fe2000000002c */
[----:B------:R-:W0:Y:S01]  /*0890*/  LDS.128 R44, [R88+0x3c40] ;  /* 0x003c4000582c7984 */ /* 0x000e220000000c00 */
[----:B------:R-:W-:-:S03]  /*08a0*/  DADD R64, R64, -R48 ;  /* 0x0000000040407229 */ /* 0x000fc60000000830 */
[----:B------:R-:W1:Y:S01]  /*08b0*/  LDS.128 R48, [R88+0x3c20] ;  /* 0x003c200058307984 */ /* 0x000e620000000c00 */
[----:B------:R-:W-:Y:S02]  /*08c0*/  R2UR UR4, R80 ;  /* 0x00000000500472ca */ /* 0x000fe400000e0000 */
[----:B------:R-:W-:Y:S02]  /*08d0*/  R2UR UR5, R81 ;  /* 0x00000000510572ca */ /* 0x000fe400000e0000 */
[----:B------:R-:W-:Y:S02]  /*08e0*/  R2UR UR20, R36 ;  /* 0x00000000241472ca */ /* 0x000fe400000e0000 */
        /* <DEDUP_REMOVED lines=19> */
[C---:B------:R-:W-:Y:S01]  /*0a20*/  DFMA R14, R42.reuse, UR8, R14 ;  /* 0x000000082a0e7c2b */ /* 0x040fe2000800000e */
[----:B------:R-:W2:Y:S01]  /*0a30*/  LDS.128 R28, [R88+0x3b70] ;  /* 0x003b7000581c7984 */ /* 0x000ea20000000c00 */
[----:B------:R-:W-:-:S02]  /*0a40*/  DFMA R38, R42, UR28, R38 ;  /* 0x0000001c2a267c2b */ /* 0x000fc40008000026 */
[C---:B------:R-:W-:Y:S01]  /*0a50*/  DFMA R36, R42.reuse, UR20, R36 ;  /* 0x000000142a247c2b */ /* 0x040fe20008000024 */
[----:B------:R-:W3:Y:S01]  /*0a60*/  LDS.128 R52, [R88+0x3c00] ;  /* 0x003c000058347984 */ /* 0x000ee20000000c00 */
[C---:B------:R-:W-:Y:S02]  /*0a70*/  DFMA R16, R42.reuse, UR50, R32 ;  /* 0x000000322a107c2b */ /* 0x040fe40008000020 */
[C---:B------:R-:W-:Y:S02]  /*0a80*/  DFMA R8, R42.reuse, UR36, R34 ;  /* 0x000000242a087c2b */ /* 0x040fe40008000022 */
[----:B------:R-:W-:Y:S01]  /*0a90*/  DFMA R92, R42, UR66, R6 ;  /* 0x000000422a5c7c2b */ /* 0x000fe20008000006 */
[----:B0-----:R-:W-:Y:S01]  /*0aa0*/  R2UR UR12, R46 ;  /* 0x000000002e0c72ca */ /* 0x001fe200000e0000 */
[C---:B------:R-:W-:Y:S01]  /*0ab0*/  DFMA R20, R40.reuse, UR54, R14 ;  /* 0x0000003628147c2b */ /* 0x040fe2000800000e */
[----:B------:R-:W-:Y:S01]  /*0ac0*/  R2UR UR13, R47 ;  /* 0x000000002f0d72ca */ /* 0x000fe200000e0000 */
[C---:B------:R-:W-:Y:S01]  /*0ad0*/  DFMA R6, R40.reuse, UR18, R38 ;  /* 0x0000001228067c2b */ /* 0x040fe20008000026 */
[----:B------:R-:W-:Y:S01]  /*0ae0*/  R2UR UR10, R44 ;  /* 0x000000002c0a72ca */ /* 0x000fe200000e0000 */
[C---:B------:R-:W-:Y:S01]  /*0af0*/  DFMA R14, R40.reuse, UR22, R36 ;  /* 0x00000016280e7c2b */ /* 0x040fe20008000024 */
[----:B------:R-:W-:Y:S01]  /*0b00*/  R2UR UR11, R45 ;  /* 0x000000002d0b72ca */ /* 0x000fe200000e0000 */
[----:B------:R-:W0:Y:S01]  /*0b10*/  LDS.128 R36, [R88+0x3bc0] ;  /* 0x003bc00058247984 */ /* 0x000e220000000c00 */
[----:B------:R-:W-:-:S03]  /*0b20*/  DFMA R16, R40, UR6, R16 ;  /* 0x0000000628107c2b */ /* 0x000fc60008000010 */
[----:B------:R-:W4:Y:S01]  /*0b30*/  LDS.128 R44, [R88+0x3c10] ;  /* 0x003c1000582c7984 */ /* 0x000f220000000c00 */
[C---:B------:R-:W-:Y:S01]  /*0b40*/  DFMA R8, R40.reuse, UR38, R8 ;  /* 0x0000002628087c2b */ /* 0x040fe20008000008 */
[----:B-1----:R-:W-:Y:S01]  /*0b50*/  R2UR UR16, R50 ;  /* 0x00000000321072ca */ /* 0x002fe200000e0000 */
[----:B------:R-:W-:Y:S01]  /*0b60*/  DFMA R92, R40, UR4, R92 ;  /* 0x00000004285c7c2b */ /* 0x000fe2000800005c */
[----:B------:R-:W1:Y:S01]  /*0b70*/  LDS.128 R32, [R88+0x3b90] ;  /* 0x003b900058207984 */ /* 0x000e620000000c00 */
[----:B------:R-:W-:Y:S02]  /*0b80*/  R2UR UR17, R51 ;  /* 0x00000000331172ca */ /* 0x000fe400000e0000 */
[----:B------:R-:W-:Y:S01]  /*0b90*/  R2UR UR14, R48 ;  /* 0x00000000300e72ca */ /* 0x000fe200000e0000 */
[----:B------:R-:W5:Y:S01]  /*0ba0*/  LDS.128 R40, [R88+0x3be0] ;  /* 0x003be00058287984 */ /* 0x000f620000000c00 */
[----:B------:R-:W-:-:S03]  /*0bb0*/  R2UR UR15, R49 ;  /* 0x00000000310f72ca */ /* 0x000fc600000e0000 */
[----:B------:R-:W5:Y:S01]  /*0bc0*/  LDS.128 R48, [R88+0x3c30] ;  /* 0x003c300058307984 */ /* 0x000f620000000c00 */
[----:B------:R-:W-:Y:S02]  /*0bd0*/  IMAD.U32 R78, RZ, RZ, UR4 ;  /* 0x00000004ff4e7e24 */ /* 0x000fe4000f8e00ff */
[----:B------:R-:W-:Y:S02]  /*0be0*/  IMAD.U32 R79, RZ, RZ, UR5 ;  /* 0x00000005ff4f7e24 */ /* 0x000fe4000f8e00ff */
[----:B------:R-:W-:Y:S02]  /*0bf0*/  IMAD.U32 R80, RZ, RZ, UR6 ;  /* 0x00000006ff507e24 */ /* 0x000fe4000f8e00ff */
[----:B------:R-:W-:Y:S01]  /*0c00*/  IMAD.U32 R81, RZ, RZ, UR7 ;  /* 0x00000007ff517e24 */ /* 0x000fe2000f8e00ff */
[----:B--2---:R-:W-:Y:S02]  /*0c10*/  R2UR UR6, R30 ;  /* 0x000000001e0672ca */ /* 0x004fe400000e0000 */
[----:B------:R-:W-:Y:S01]  /*0c20*/  R2UR UR7, R31 ;  /* 0x000000001f0772ca */ /* 0x000fe200000e0000 */
[----:B------:R-:W-:Y:S01]  /*0c30*/  IMAD.U32 R70, RZ, RZ, UR8 ;  /* 0x00000008ff467e24 */ /* 0x000fe2000f8e00ff */
[----:B---3--:R-:W-:Y:S01]  /*0c40*/  R2UR UR8, R52 ;  /* 0x00000000340872ca */ /* 0x008fe200000e0000 */
[----:B------:R-:W-:Y:S01]  /*0c50*/  IMAD.U32 R71, RZ, RZ, UR9 ;  /* 0x00000009ff477e24 */ /* 0x000fe2000f8e00ff */
[----:B------:R-:W-:Y:S01]  /*0c60*/  R2UR UR9, R53 ;  /* 0x00000000350972ca */ /* 0x000fe200000e0000 */
[----:B------:R-:W-:Y:S01]  /*0c70*/  DFMA R30, R28, R64, RZ ;  /* 0x000000401c1e722b */ /* 0x000fe200000000ff */
[----:B0-----:R-:W-:-:S02]  /*0c80*/  R2UR UR4, R38 ;  /* 0x00000000260472ca */ /* 0x001fc400000e0000 */
[----:B------:R-:W-:Y:S02]  /*0c90*/  R2UR UR5, R39 ;  /* 0x00000000270572ca */ /* 0x000fe400000e0000 */
[----:B----4-:R-:W-:Y:S02]  /*0ca0*/  R2UR UR68, R46 ;  /* 0x000000002e4472ca */ /* 0x010fe400000e0000 */
[----:B------:R-:W-:Y:S01]  /*0cb0*/  R2UR UR69, R47 ;  /* 0x000000002f4572ca */ /* 0x000fe200000e0000 */
[-C--:B------:R-:W-:Y:S01]  /*0cc0*/  DFMA R52, R36, R64.reuse, RZ ;  /* 0x000000402434722b */ /* 0x080fe200000000ff */
[----:B-1----:R-:W-:Y:S01]  /*0cd0*/  R2UR UR76, R32 ;  /* 0x00000000204c72ca */ /* 0x002fe200000e0000 */
[----:B------:R-:W-:Y:S01]  /*0ce0*/  DFMA R94, R44, R64, RZ ;  /* 0x000000402c5e722b */ /* 0x000fe200000000ff */
[----:B------:R-:W-:Y:S01]  /*0cf0*/  R2UR UR77, R33 ;  /* 0x00000000214d72ca */ /* 0x000fe200000e0000 */
[C---:B------:R-:W-:Y:S02]  /*0d00*/  DFMA R32, R64.reuse, R34, RZ ;  /* 0x000000224020722b */ /* 0x040fe400000000ff */
[----:B-----5:R-:W-:-:S02]  /*0d10*/  DFMA R90, R64, R42, RZ ;  /* 0x0000002a405a722b */ /* 0x020fc400000000ff */
[----:B------:R-:W-:Y:S01]  /*0d20*/  DFMA R64, R64, R50, RZ ;  /* 0x000000324040722b */ /* 0x000fe200000000ff */
[----:B------:R-:W-:Y:S01]  /*0d30*/  R2UR UR70, R40 ;  /* 0x00000000284672ca */ /* 0x000fe200000e0000 */
[C---:B------:R-:W-:Y:S01]  /*0d40*/  DFMA R30, R60.reuse, UR6, R30 ;  /* 0x000000063c1e7c2b */ /* 0x040fe2000800001e */
[----:B------:R-:W-:Y:S01]  /*0d50*/  R2UR UR71, R41 ;  /* 0x00000000294772ca */ /* 0x000fe200000e0000 */
[C---:B------:R-:W-:Y:S02]  /*0d60*/  DFMA R38, R60.reuse, UR62, R32 ;  /* 0x0000003e3c267c2b */ /* 0x040fe40008000020 */
[C---:B------:R-:W-:Y:S02]  /*0d70*/  DFMA R52, R60.reuse, UR4, R52 ;  /* 0x000000043c347c2b */ /* 0x040fe40008000034 */
[C---:B------:R-:W-:Y:S02]  /*0d80*/  DFMA R40, R60.reuse, UR40, R90 ;  /* 0x000000283c287c2b */ /* 0x040fe4000800005a */
[----:B------:R-:W-:-:S02]  /*0d90*/  DFMA R94, R60, UR68, R94 ;  /* 0x000000443c5e7c2b */ /* 0x000fc4000800005e */
[----:B------:R-:W-:Y:S01]  /*0da0*/  DFMA R64, R60, UR10, R64 ;  /* 0x0000000a3c407c2b */ /* 0x000fe20008000040 */
[----:B------:R-:W-:Y:S02]  /*0db0*/  IMAD R60, R63, 0x3a80, R88 ;  /* 0x00003a803f3c7824 */ /* 0x000fe400078e0258 */
[----:B------:R-:W0:Y:S01]  /*0dc0*/  LDS.128 R88, [R88+0x3c50] ;  /* 0x003c500058587984 */ /* 0x000e220000000c00 */
[----:B------:R-:W-:-:S08]  /*0dd0*/  DFMA R52, R58, UR74, R52 ;  /* 0x0000004a3a347c2b */ /* 0x000fd00008000034 */
[----:B------:R-:W-:Y:S01]  /*0de0*/  DFMA R52, R2, UR48, R52 ;  /* 0x0000003002347c2b */ /* 0x000fe20008000034 */
[----:B------:R-:W-:Y:S01]  /*0df0*/  IMAD.U32 R72, RZ, RZ, UR62 ;  /* 0x0000003eff487e24 */ /* 0x000fe2000f8e00ff */
[----:B------:R-:W-:Y:S01]  /*0e00*/  R2UR.FILL UR62, R87 ;  /* 0x00000000573e72ca */ /* 0x000fe200004e0000 */
[----:B------:R-:W-:Y:S01]  /*0e10*/  IMAD.U32 R73, RZ, RZ, UR63 ;  /* 0x0000003fff497e24 */ /* 0x000fe2000f8e00ff */
[----:B------:R-:W-:Y:S01]  /*0e20*/  R2UR.FILL UR63, R86 ;  /* 0x00000000563f72ca */ /* 0x000fe200004e0000 */
[----:B------:R-:W-:Y:S02]  /*0e30*/  IMAD.U32 R84, RZ, RZ, UR70 ;  /* 0x00000046ff547e24 */ /* 0x000fe4000f8e00ff */
[----:B------:R-:W-:Y:S01]  /*0e40*/  IMAD.U32 R85, RZ, RZ, UR71 ;  /* 0x00000047ff557e24 */ /* 0x000fe2000f8e00ff */
[----:B------:R-:W-:Y:S02]  /*0e50*/  DFMA R52, R56, UR70, R52 ;  /* 0x0000004638347c2b */ /* 0x000fe40008000034 */
[----:B------:R-:W-:-:S02]  /*0e60*/  DFMA R30, R58, UR60, R30 ;  /* 0x0000003c3a1e7c2b */ /* 0x000fc4000800001e */
[C---:B------:R-:W-:Y:S02]  /*0e70*/  DFMA R38, R58.reuse, UR56, R38 ;  /* 0x000000383a267c2b */ /* 0x040fe40008000026 */
[C---:B------:R-:W-:Y:S02]  /*0e80*/  DFMA R40, R58.reuse, UR42, R40 ;  /* 0x0000002a3a287c2b */ /* 0x040fe40008000028 */
[C---:B------:R-:W-:Y:S02]  /*0e90*/  DFMA R94, R58.reuse, UR14, R94 ;  /* 0x0000000e3a5e7c2b */ /* 0x040fe4000800005e */
[----:B------:R-:W-:Y:S01]  /*0ea0*/  DFMA R64, R58, UR12, R64 ;  /* 0x0000000c3a407c2b */ /* 0x000fe20008000040 */
[----:B0-----:R-:W-:Y:S02]  /*0eb0*/  R2UR UR70, R88 ;  /* 0x00000000584672ca */ /* 0x001fe400000e0000 */
[----:B------:R-:W-:Y:S01]  /*0ec0*/  R2UR UR71, R89 ;  /* 0x00000000594772ca */ /* 0x000fe200000e0000 */
[----:B------:R-:W-:-:S02]  /*0ed0*/  DFMA R30, R2, UR62, R30 ;  /* 0x0000003e021e7c2b */ /* 0x000fc4000800001e */
[C---:B------:R-:W-:Y:S02]  /*0ee0*/  DFMA R38, R2.reuse, UR72, R38 ;  /* 0x0000004802267c2b */ /* 0x040fe40008000026 */
[C---:B------:R-:W-:Y:S02]  /*0ef0*/  DFMA R40, R2.reuse, UR8, R40 ;  /* 0x0000000802287c2b */ /* 0x040fe40008000028 */
[----:B------:R-:W-:-:S06]  /*0f00*/  DFMA R94, R2, UR16, R94 ;  /* 0x00000010025e7c2b */ /* 0x000fcc000800005e */
[----:B------:R-:W-:Y:S01]  /*0f10*/  DFMA R64, R2, UR70, R64 ;  /* 0x0000004602407c2b */ /* 0x000fe20008000040 */
[----:B------:R-:W-:-:S05]  /*0f20*/  LOP3.LUT R2, R62, 0xffff, RZ, 0xc0, !PT ;  /* 0x0000ffff3e027812 */ /* 0x000fca00078ec0ff */
[----:B------:R-:W-:-:S05]  /*0f30*/  IMAD R2, R2, 0x199a, RZ ;  /* 0x0000199a02027824 */ /* 0x000fca00078e02ff */
[----:B------:R-:W-:-:S04]  /*0f40*/  SHF.R.U32.HI R3, RZ, 0x10, R2 ;  /* 0x00000010ff037819 */ /* 0x000fc80000011602 */
[----:B------:R-:W-:Y:S01]  /*0f50*/  PRMT R2, R3, 0x9910, RZ ;  /* 0x0000991003027816 */ /* 0x000fe200000000ff */
[----:B------:R-:W-:Y:S01]  /*0f60*/  IMAD.U32 R76, RZ, RZ, UR72 ;  /* 0x00000048ff4c7e24 */ /* 0x000fe2000f8e00ff */
[----:B------:R-:W-:Y:S01]  /*0f70*/  R2UR UR72, R54 ;  /* 0x00000000364872ca */ /* 0x000fe200000e0000 */
[----:B------:R-:W-:Y:S02]  /*0f80*/  IMAD.U32 R77, RZ, RZ, UR73 ;  /* 0x00000049ff4d7e24 */ /* 0x000fe4000f8e00ff */
[----:B------:R-:W-:Y:S01]  /*0f90*/  IMAD R2, R2, 0xa, RZ ;  /* 0x0000000a02027824 */ /* 0x000fe200078e02ff */
        /* <DEDUP_REMOVED lines=10> */
[----:B------:R-:W-:-:S04]  /*1040*/  R2UR UR77, R91 ;  /* 0x000000005b4d72ca */ /* 0x000fc800000e0000 */
[----:B------:R-:W-:Y:S01]  /*1050*/  PRMT R47, R2, 0x7710, RZ ;  /* 0x00007710022f7816 */ /* 0x000fe200000000ff */
[C---:B------:R-:W-:Y:S02]  /*1060*/  DFMA R38, R56.reuse, UR52, R38 ;  /* 0x0000003438267c2b */ /* 0x040fe40008000026 */
[C---:B------:R-:W-:Y:S02]  /*1070*/  DFMA R40, R56.reuse, UR72, R40 ;  /* 0x0000004838287c2b */ /* 0x040fe40008000028 */
[----:B------:R-:W-:Y:S01]  /*1080*/  IMAD.IADD R2, R47, 0x1, R62 ;  /* 0x000000012f027824 */ /* 0x000fe200078e023e */
[----:B------:R-:W-:-:S03]  /*1090*/  DFMA R94, R56, UR74, R94 ;  /* 0x0000004a385e7c2b */ /* 0x000fc6000800005e */
        /* <DEDUP_REMOVED lines=8> */
[----:B------:R-:W-:Y:S02]  /*1120*/  DADD R2, R8, -R40 ;  /* 0x0000000008027229 */ /* 0x000fe40000000828 */
[----:B------:R-:W-:-:S02]  /*1130*/  DADD R38, R20, R38 ;  /* 0x0000000014267229 */ /* 0x000fc40000000026 */
[----:B------:R-:W-:Y:S02]  /*1140*/  DADD R8, R8, R40 ;  /* 0x0000000008087229 */ /* 0x000fe40000000028 */
[----:B------:R-:W-:Y:S02]  /*1150*/  DADD R20, R16, -R52 ;  /* 0x0000000010147229 */ /* 0x000fe40000000834 */
[----:B------:R-:W-:Y:S02]  /*1160*/  DADD R40, R6, -R94 ;  /* 0x0000000006287229 */ /* 0x000fe4000000085e */
[----:B------:R-:W-:Y:S02]  /*1170*/  DADD R46, R14, -R64 ;  /* 0x000000000e2e7229 */ /* 0x000fe40000000840 */
        /* <DEDUP_REMOVED lines=20> */
.L_x_240:
        /* <DEDUP_REMOVED lines=39> */
[----:B------:R-:W-:Y:S04]  /*1530*/  LDS.64 R20, [R9+0x1a0] ;  /* 0x0001a00009147984 */ /* 0x000fe80000000a00 */
[----:B------:R-:W3:Y:S01]  /*1540*/  LDS.64 R16, [R9+0x208] ;  /* 0x0002080009107984 */ /* 0x000ee20000000a00 */
        /* <DEDUP_REMOVED lines=8> */
[----:B------:R-:W-:Y:S02]  /*15d0*/  DFMA R92, R12, R40, RZ ;  /* 0x000000280c5c722b */ /* 0x000fe400000000ff */
[----:B------:R-:W-:Y:S02]  /*15e0*/  DFMA R40, R40, R22, RZ ;  /* 0x000000162828722b */ /* 0x000fe400000000ff */
[C---:B------:R-:W-:Y:S02]  /*15f0*/  DFMA R46, R52.reuse, R26, R46 ;  /* 0x0000001a342e722b */ /* 0x040fe4000000002e */
[C---:B------:R-:W-:Y:S01]  /*1600*/  DFMA R86, R52.reuse, UR72, R48 ;  /* 0x0000004834567c2b */ /* 0x040fe20008000030 */
[----:B------:R-:W-:Y:S01]  /*1610*/  R2UR UR72, R78 ;  /* 0x000000004e4872ca */ /* 0x000fe200000e0000 */
[C---:B------:R-:W-:Y:S01]  /*1620*/  DFMA R88, R52.reuse, UR34, R88 ;  /* 0x0000002234587c2b */ /* 0x040fe20008000058 */
[----:B------:R-:W-:Y:S01]  /*1630*/  R2UR UR73, R79 ;  /* 0x000000004f4972ca */ /* 0x000fe200000e0000 */
[----:B------:R-:W-:-:S02]  /*1640*/  DFMA R90, R52, UR44, R90 ;  /* 0x0000002c345a7c2b */ /* 0x000fc4000800005a */
[C---:B------:R-:W-:Y:S02]  /*1650*/  DFMA R92, R52.reuse, UR30, R92 ;  /* 0x0000001e345c7c2b */ /* 0x040fe4000800005c */
[----:B------:R-:W-:Y:S02]  /*1660*/  DFMA R52, R52, UR32, R40 ;  /* 0x0000002034347c2b */ /* 0x000fe40008000028 */
[C-C-:B--2---:R-:W-:Y:S02]  /*1670*/  DADD R40, R14.reuse, R38.reuse ;  /* 0x000000000e287229 */ /* 0x144fe40000000026 */
[----:B------:R-:W-:Y:S02]  /*1680*/  DADD R14, R14, -R38 ;  /* 0x000000000e0e7229 */ /* 0x000fe40000000826 */
[----:B---3--:R-:W-:-:S04]  /*1690*/  DADD R38, R20, R16 ;  /* 0x0000000014267229 */ /* 0x008fc80000000010 */
[----:B------:R-:W-:Y:S02]  /*16a0*/  DFMA R48, R40, UR64, R46 ;  /* 0x0000004028307c2b */ /* 0x000fe4000800002e */
[----:B------:R-:W-:Y:S02]  /*16b0*/  DADD R46, R32, R30 ;  /* 0x00000000202e7229 */ /* 0x000fe4000000001e */
[C---:B------:R-:W-:Y:S02]  /*16c0*/  DFMA R86, R40.reuse, UR58, R86 ;  /* 0x0000003a28567c2b */ /* 0x040fe40008000056 */
[C---:B------:R-:W-:Y:S01]  /*16d0*/  DFMA R88, R40.reuse, UR52, R88 ;  /* 0x0000003428587c2b */ /* 0x040fe20008000058 */
[----:B------:R-:W-:Y:S01]  /*16e0*/  R2UR UR52, R80 ;  /* 0x00000000503472ca */ /* 0x000fe200000e0000 */
[C---:B------:R-:W-:Y:S01]  /*16f0*/  DFMA R90, R40.reuse, UR46, R90 ;  /* 0x0000002e285a7c2b */ /* 0x040fe2000800005a */
[----:B------:R-:W-:Y:S01]  /*1700*/  R2UR UR53, R81 ;  /* 0x00000000513572ca */ /* 0x000fe200000e0000 */
        /* <DEDUP_REMOVED lines=22> */
[-C--:B------:R-:W-:Y:S02]  /*1870*/  DFMA R52, R28, R2.reuse, RZ ;  /* 0x000000021c34722b */ /* 0x080fe400000000ff */
[----:B------:R-:W-:Y:S02]  /*1880*/  DFMA R88, R36, R2, RZ ;  /* 0x000000022458722b */ /* 0x000fe400000000ff */
[C---:B------:R-:W-:Y:S02]  /*1890*/  DFMA R86, R2.reuse, R34, RZ ;  /* 0x000000220256722b */ /* 0x040fe400000000ff */
[----:B------:R-:W-:Y:S02]  /*18a0*/  DFMA R90, R2, R42, RZ ;  /* 0x0000002a025a722b */ /* 0x000fe400000000ff */
[----:B------:R-:W-:-:S02]  /*18b0*/  DFMA R52, R6, UR6, R52 ;  /* 0x0000000606347c2b */ /* 0x000fc40008000034 */
[----:B------:R-:W-:Y:S02]  /*18c0*/  DFMA R88, R6, UR4, R88 ;  /* 0x0000000406587c2b */ /* 0x000fe40008000058 */
[----:B------:R-:W-:Y:S02]  /*18d0*/  DFMA R92, R44, R2, RZ ;  /* 0x000000022c5c722b */ /* 0x000fe400000000ff */
[----:B------:R-:W-:Y:S02]  /*18e0*/  DFMA R2, R2, R50, RZ ;  /* 0x000000320202722b */ /* 0x000fe400000000ff */
[----:B------:R-:W-:Y:S01]  /*18f0*/  DFMA R86, R6, UR74, R86 ;  /* 0x0000004a06567c2b */ /* 0x000fe20008000056 */
[----:B------:R-:W-:Y:S01]  /*1900*/  R2UR UR74, R82 ;  /* 0x00000000524a72ca */ /* 0x000fe200000e0000 */
[C---:B------:R-:W-:Y:S01]  /*1910*/  DFMA R52, R14.reuse, UR60, R52 ;  /* 0x0000003c0e347c2b */ /* 0x040fe20008000034 */
[----:B------:R-:W-:Y:S01]  /*1920*/  R2UR UR75, R83 ;  /* 0x00000000534b72ca */ /* 0x000fe200000e0000 */
[----:B------:R-:W-:Y:S01]  /*1930*/  DFMA R88, R14, UR52, R88 ;  /* 0x000000340e587c2b */ /* 0x000fe20008000058 */
[----:B------:R-:W-:Y:S01]  /*1940*/  R2UR.FILL UR53, R64 ;  /* 0x00000000403572ca */ /* 0x000fe200004e0000 */
[C---:B------:R-:W-:Y:S01]  /*1950*/  DFMA R90, R6.reuse, UR40, R90 ;  /* 0x00000028065a7c2b */ /* 0x040fe2000800005a */
[----:B------:R-:W-:Y:S01]  /*1960*/  R2UR.FILL UR52, R56 ;  /* 0x00000000383472ca */ /* 0x000fe200004e0000 */
[----:B------:R-:W-:-:S02]  /*1970*/  DFMA R92, R6, UR68, R92 ;  /* 0x00000044065c7c2b */ /* 0x000fc4000800005c */
[----:B------:R-:W-:Y:S02]  /*1980*/  DFMA R2, R6, UR10, R2 ;  /* 0x0000000a06027c2b */ /* 0x000fe40008000002 */
[----:B------:R-:W-:Y:S02]  /*1990*/  DFMA R86, R14, UR56, R86 ;  /* 0x000000380e567c2b */ /* 0x000fe40008000056 */
[C---:B------:R-:W-:Y:S02]  /*19a0*/  DFMA R52, R30.reuse, UR62, R52 ;  /* 0x0000003e1e347c2b */ /* 0x040fe40008000034 */
[----:B------:R-:W-:Y:S02]  /*19b0*/  DFMA R88, R30, UR48, R88 ;  /* 0x000000301e587c2b */ /* 0x000fe40008000058 */
[C---:B------:R-:W-:Y:S02]  /*19c0*/  DFMA R90, R14.reuse, UR42, R90 ;  /* 0x0000002a0e5a7c2b */ /* 0x040fe4000800005a */
[----:B------:R-:W-:-:S02]  /*19d0*/  DFMA R92, R14, UR14, R92 ;  /* 0x0000000e0e5c7c2b */ /* 0x000fc4000800005c */
        /* <DEDUP_REMOVED lines=14> */
[----:B------:R-:W-:Y:S02]  /*1ac0*/  DADD R14, R32, -R88 ;  /* 0x00000000200e7229 */ /* 0x000fe40000000858 */
[----:B------:R-:W-:Y:S02]  /*1ad0*/  DFMA R90, R48, UR72, R90 ;  /* 0x00000048305a7c2b */ /* 0x000fe4000800005a */
[----:B------:R-:W-:Y:S02]  /*1ae0*/  DADD R32, R32, R88 ;  /* 0x0000000020207229 */ /* 0x000fe40000000058 */
[----:B------:R-:W-:Y:S01]  /*1af0*/  DFMA R92, R48, UR74, R92 ;  /* 0x0000004a305c7c2b */ /* 0x000fe2000800005c */
[----:B------:R1:W-:Y:S01]  /*1b00*/  STS.64 [R9+0x3a8], R14 ;  /* 0x0003a80e09007388 */ /* 0x0003e20000000a00 */
[----:B------:R-:W-:Y:S02]  /*1b10*/  DADD R6, R40, -R86 ;  /* 0x0000000028067229 */ /* 0x000fe40000000856 */
[----:B------:R-:W-:Y:S01]  /*1b20*/  DFMA R54, R48, UR76, R2 ;  /* 0x0000004c30367c2b */ /* 0x000fe20008000002 */
[----:B------:R1:W-:Y:S01]  /*1b30*/  STS.64 [R9+0xd0], R32 ;  /* 0x0000d02009007388 */ /* 0x0003e20000000a00 */
[----:B------:R-:W-:-:S02]  /*1b40*/  DADD R2, R46, -R52 ;  /* 0x000000002e027229 */ /* 0x000fc40000000834 */
[----:B------:R-:W-:Y:S01]  /*1b50*/  DADD R46, R46, R52 ;  /* 0x000000002e2e7229 */ /* 0x000fe20000000034 */
[----:B------:R1:W-:Y:S01]  /*1b60*/  STS.64 [R9+0x410], R6 ;  /* 0x0004100609007388 */ /* 0x0003e20000000a00 */
[----:B------:R-:W-:Y:S02]  /*1b70*/  DADD R30, R20, -R90 ;  /* 0x00000000141e7229 */ /* 0x000fe4000000085a */
[----:B------:R-:W-:Y:S01]  /*1b80*/  DADD R48, R16, -R92 ;  /* 0x0000000010307229 */ /* 0x000fe2000000085c */
[----:B------:R1:W-:Y:S01]  /*1b90*/  STS.64 [R9+0x478], R2 ;  /* 0x0004780209007388 */ /* 0x0003e20000000a00 */
[----:B------:R-:W-:Y:S02]  /*1ba0*/  DADD R52, R38, -R54 ;  /* 0x0000000026347229 */ /* 0x000fe40000000836 */
        /* <DEDUP_REMOVED lines=11> */
[----:B------:R1:W-:Y:S01]  /*1c60*/  STS.64 [R9+0x208], R38 ;  /* 0x0002082609007388 */ /* 0x0003e20000000a00 */
[----:B------:R-:W-:Y:S05]  /*1c70*/  @!P2 BRA `(.L_x_240) ;  /* 0xfffffff40090a947 */ /* 0x000fea000383ffff */
.L_x_239:
[----:B------:R-:W-:Y:S05]  /*1c80*/  BSYNC.RECONVERGENT B0 ;  /* 0x0000000000007941 */ /* 0x000fea0003800200 */
.L_x_238:
[----:B------:R-:W-:Y:S06]  /*1c90*/  BAR.SYNC.DEFER_BLOCKING 0x0 ;  /* 0x0000000000007b1d */ /* 0x000fec0000010000 */
[----:B------:R-:W-:Y:S04]  /*1ca0*/  BSSY.RECONVERGENT B0, `(.L_x_241) ;  /* 0x0000144000007945 */ /* 0x000fe80003800200 */
[----:B------:R-:W-:Y:S05]  /*1cb0*/  @P1 BRA `(.L_x_242) ;  /* 0x0000001400081947 */ /* 0x000fea0003800000 */
.L_x_243:
[----:B012---:R-:W-:Y:S02]  /*1cc0*/  PRMT R2, R62, 0x9910, RZ ;  /* 0x000099103e027816 */ /* 0x007fe400000000ff */
[----:B------:R-:W-:Y:S02]  /*1cd0*/  MOV.SPILL R58, UR75 ;  /* 0x0000004b003a7c02 */ /* 0x000fe40009000f00 */
[----:B------:R-:W-:Y:S01]  /*1ce0*/  MOV.SPILL R59, UR74 ;  /* 0x0000004a003b7c02 */ /* 0x000fe20009000f00 */
[----:B------:R-:W-:Y:S01]  /*1cf0*/  IMAD R2, R2, 0xab, RZ ;  /* 0x000000ab02027824 */ /* 0x000fe200078e02ff */
[----:B------:R-:W-:Y:S02]  /*1d00*/  R2UR UR74, R68 ;  /* 0x00000000444a72ca */ /* 0x000fe400000e0000 */
[----:B------:R-:W-:Y:S02]  /*1d10*/  R2UR UR75, R69 ;  /* 0x00000000454b72ca */ /* 0x000fe400000e0000 */
[----:B------:R-:W-:-:S02]  /*1d20*/  LOP3.LUT R2, R2, 0xffff, RZ, 0xc0, !PT ;  /* 0x0000ffff02027812 */ /* 0x000fc400078ec0ff */
[----:B------:R-:W-:Y:S01]  /*1d30*/  MOV.SPILL R56, UR77 ;  /* 0x0000004d00387c02 */ /* 0x000fe20009000f00 */
[----:B------:R-:W-:Y:S01]  /*1d40*/  UMOV UR77, 0x900c ;  /* 0x0000900c004d7882 */ /* 0x000fe20000000000 */
[----:B------:R-:W-:Y:S02]  /*1d50*/  SHF.R.U32.HI R2, RZ, 0xb, R2 ;  /* 0x0000000bff027819 */ /* 0x000fe40000011602 */
[----:B------:R-:W-:Y:S02]  /*1d60*/  MOV.SPILL R57, UR76 ;  /* 0x0000004c00397c02 */ /* 0x000fe40009000f00 */
[C---:B------:R-:W-:Y:S02]  /*1d70*/  PRMT R3, R2.reuse, 0x9910, RZ ;  /* 0x0000991002037816 */ /* 0x040fe400000000ff */
[----:B------:R-:W-:Y:S02]  /*1d80*/  LOP3.LUT R63, R2, 0xffff, RZ, 0xc0, !PT ;  /* 0x0000ffff023f7812 */ /* 0x000fe400078ec0ff */
[----:B------:R-:W-:Y:S01]  /*1d90*/  R2UR UR76, R66 ;  /* 0x00000000424c72ca */ /* 0x000fe200000e0000 */
[----:B------:R-:W-:Y:S01]  /*1da0*/  IMAD R3, R3, 0xc, RZ ;  /* 0x0000000c03037824 */ /* 0x000fe200078e02ff */
[----:B------:R-:W-:Y:S01]  /*1db0*/  MOV.SPILL R64, UR27 ;  /* 0x0000001b00407c02 */ /* 0x000fe20009000f00 */
[----:B------:R-:W-:Y:S01]  /*1dc0*/  IMAD R63, R63, 0x4e0, R60 ;  /* 0x000004e03f3f7824 */ /* 0x000fe200078e023c */
        /* <DEDUP_REMOVED lines=18> */
[----:B------:R-:W-:-:S02]  /*1ef0*/  R2UR UR77, R67 ;  /* 0x00000000434d72ca */ /* 0x000fc400000e0000 */
[----:B------:R-:W-:Y:S01]  /*1f00*/  @!P0 IMAD R103, R0, 0x6c0, R65 ;  /* 0x000006c000678824 */ /* 0x000fe200078e0241 */
        /* <DEDUP_REMOVED lines=11> */
[----:B-1----:R-:W-:-:S04]  /*1fc0*/  DADD R88, R54, R16 ;  /* 0x0000000036587229 */ /* 0x002fc80000000010 */
[-C--:B------:R-:W-:Y:S02]  /*1fd0*/  DFMA R40, R12, R48.reuse, RZ ;  /* 0x000000300c28722b */ /* 0x080fe400000000ff */
[----:B------:R-:W-:Y:S02]  /*1fe0*/  DFMA R30, R4, R48, RZ ;  /* 0x00000030041e722b */ /* 0x000fe400000000ff */
[----:B------:R-:W-:Y:S02]  /*1ff0*/  DADD R54, R54, -R16 ;  /* 0x0000000036367229 */ /* 0x000fe40000000810 */
[C---:B------:R-:W-:Y:S02]  /*2000*/  DFMA R38, R48.reuse, R18, RZ ;  /* 0x000000123026722b */ /* 0x040fe400000000ff */
[----:B------:R-:W-:Y:S02]  /*2010*/  DFMA R16, R48, R10, RZ ;  /* 0x0000000a3010722b */ /* 0x000fe400000000ff */
[----:B------:R-:W-:-:S02]  /*2020*/  DFMA R40, R88, UR30, R40 ;  /* 0x0000001e58287c2b */ /* 0x000fc40008000028 */
[----:B--2---:R-:W-:Y:S02]  /*2030*/  DADD R94, R52, R20 ;  /* 0x00000000345e7229 */ /* 0x004fe40000000014 */
[----:B------:R-:W-:Y:S02]  /*2040*/  DFMA R14, R24, R48, RZ ;  /* 0x00000030180e722b */ /* 0x000fe400000000ff */
[----:B------:R-:W-:Y:S02]  /*2050*/  DFMA R48, R48, R22, RZ ;  /* 0x000000163030722b */ /* 0x000fe400000000ff */
[C---:B------:R-:W-:Y:S02]  /*2060*/  DFMA R30, R88.reuse, UR34, R30 ;  /* 0x00000022581e7c2b */ /* 0x040fe4000800001e */
[C---:B------:R-:W-:Y:S02]  /*2070*/  DFMA R38, R88.reuse, UR44, R38 ;  /* 0x0000002c58267c2b */ /* 0x040fe40008000026 */
[C---:B------:R-:W-:Y:S01]  /*2080*/  DFMA R16, R88.reuse, UR74, R16 ;  /* 0x0000004a58107c2b */ /* 0x040fe20008000010 */
[----:B------:R-:W-:Y:S01]  /*2090*/  R2UR.FILL UR75, R58 ;  /* 0x000000003a4b72ca */ /* 0x000fe200004e0000 */
[----:B------:R-:W-:Y:S01]  /*20a0*/  DFMA R14, R88, R26, R14 ;  /* 0x0000001a580e722b */ /* 0x000fe2000000000e */
[----:B------:R-:W-:Y:S01]  /*20b0*/  R2UR.FILL UR74, R59 ;  /* 0x000000003b4a72ca */ /* 0x000fe200004e0000 */
[----:B------:R-:W-:Y:S01]  /*20c0*/  DFMA R58, R94, UR26, R40 ;  /* 0x0000001a5e3a7c2b */ /* 0x000fe20008000028 */
[----:B------:R-:W-:Y:S01]  /*20d0*/  R2UR UR26, R70 ;  /* 0x00000000461a72ca */ /* 0x000fe200000e0000 */
[----:B------:R-:W-:Y:S01]  /*20e0*/  DFMA R88, R88, UR32, R48 ;  /* 0x0000002058587c2b */ /* 0x000fe20008000030 */
[----:B------:R-:W-:Y:S01]  /*20f0*/  R2UR UR27, R71 ;  /* 0x00000000471b72ca */ /* 0x000fe200000e0000 */
[C---:B------:R-:W-:Y:S01]  /*2100*/  DFMA R48, R94.reuse, UR76, R30 ;  /* 0x0000004c5e307c2b */ /* 0x040fe2000800001e */
[----:B------:R-:W-:Y:S01]  /*2110*/  R2UR.FILL UR77, R56 ;  /* 0x00000000384d72ca */ /* 0x000fe200004e0000 */
[C---:B------:R-:W-:Y:S01]  /*2120*/  DFMA R16, R94.reuse, UR58, R16 ;  /* 0x0000003a5e107c2b */ /* 0x040fe20008000010 */
[----:B------:R-:W-:Y:S01]  /*2130*/  R2UR.FILL UR76, R57 ;  /* 0x00000000394c72ca */ /* 0x000fe200004e0000 */
[----:B------:R-:W-:Y:S01]  /*2140*/  DFMA R56, R94, UR46, R38 ;  /* 0x0000002e5e387c2b */ /* 0x000fe20008000026 */
[----:B------:R-:W-:Y:S01]  /*2150*/  R2UR UR46, R78 ;  /* 0x000000004e2e72ca */ /* 0x000fe200000e0000 */
[----:B---3--:R-:W-:Y:S01]  /*2160*/  DADD R38, R8, R32 ;  /* 0x0000000008267229 */ /* 0x008fe20000000020 */
[----:B------:R-:W-:Y:S01]  /*2170*/  R2UR UR47, R79 ;  /* 0x000000004f2f72ca */ /* 0x000fe200000e0000 */
[----:B------:R-:W-:-:S02]  /*2180*/  DFMA R14, R94, UR64, R14 ;  /* 0x000000405e0e7c2b */ /* 0x000fc4000800000e */
[----:B------:R-:W-:Y:S01]  /*2190*/  DFMA R88, R94, UR24, R88 ;  /* 0x000000185e587c2b */ /* 0x000fe20008000058 */
[----:B------:R-:W-:Y:S01]  /*21a0*/  MOV.SPILL R95, UR28 ;  /* 0x0000001c005f7c02 */ /* 0x000fe20009000f00 */
[----:B------:R-:W-:Y:S01]  /*21b0*/  DADD R52, R52, -R20 ;  /* 0x0000000034347229 */ /* 0x000fe20000000814 */
[----:B------:R-:W-:Y:S01]  /*21c0*/  MOV.SPILL R94, UR51 ;  /* 0x00000033005e7c02 */ /* 0x000fe20009000f00 */
[C---:B------:R-:W-:Y:S01]  /*21d0*/  DFMA R40, R38.reuse, UR26, R16 ;  /* 0x0000001a26287c2b */ /* 0x040fe20008000010 */
[----:B------:R-:W0:Y:S01]  /*21e0*/  LDCU.64 UR26, c[0x0][0x358] ;  /* 0x00006b00ff1a77ac */ /* 0x000e220008000a00 */
[----:B------:R-:W-:Y:S01]  /*21f0*/  DFMA R16, R38, UR28, R58 ;  /* 0x0000001c26107c2b */ /* 0x000fe2000800003a */
[----:B------:R-:W-:Y:S01]  /*2200*/  R2UR UR28, R80 ;  /* 0x00000000501c72ca */ /* 0x000fe200000e0000 */
[----:B----4-:R-:W-:Y:S01]  /*2210*/  DADD R20, R2, R6 ;  /* 0x0000000002147229 */ /* 0x010fe20000000006 */
[----:B------:R-:W-:Y:S01]  /*2220*/  R2UR UR29, R81 ;  /* 0x00000000511d72ca */ /* 0x000fe200000e0000 */
[----:B------:R-:W-:-:S02]  /*2230*/  DADD R32, R8, -R32 ;  /* 0x0000000008207229 */ /* 0x000fc40000000820 */
[C---:B------:R-:W-:Y:S02]  /*2240*/  DFMA R30, R38.reuse, UR66, R14 ;  /* 0x00000042261e7c2b */ /* 0x040fe4000800000e */
[C---:B------:R-:W-:Y:S01]  /*2250*/  DFMA R8, R38.reuse, UR50, R48 ;  /* 0x0000003226087c2b */ /* 0x040fe20008000030 */
[----:B------:R-:W-:Y:S01]  /*2260*/  R2UR UR50, R76 ;  /* 0x000000004c3272ca */ /* 0x000fe200000e0000 */
[C---:B------:R-:W-:Y:S01]  /*2270*/  DFMA R14, R38.reuse, UR36, R56 ;  /* 0x00000024260e7c2b */ /* 0x040fe20008000038 */
[----:B------:R-:W1:Y:S01]  /*2280*/  LDCU UR36, c[0x0][0x380] ;  /* 0x00007000ff2477ac */ /* 0x000e620008000800 */
[----:B------:R-:W-:Y:S01]  /*2290*/  DFMA R38, R38, UR20, R88 ;  /* 0x0000001426267c2b */ /* 0x000fe20008000058 */
[----:B------:R-:W-:Y:S01]  /*22a0*/  R2UR UR20, R82 ;  /* 0x00000000521472ca */ /* 0x000fe200000e0000 */
[----:B------:R-:W-:Y:S01]  /*22b0*/  DADD R2, R2, -R6 ;  /* 0x0000000002027229 */ /* 0x000fe20000000806 */
[----:B------:R-:W-:Y:S01]  /*22c0*/  MOV.SPILL R88, UR55 ;  /* 0x0000003700587c02 */ /* 0x000fe20009000f00 */
        /* <DEDUP_REMOVED lines=13> */
[----:B------:R-:W-:Y:S01]  /*23a0*/  MOV.SPILL R99, UR29 ;  /* 0x0000001d00637c02 */ /* 0x000fe20009000f00 */
[----:B------:R-:W-:-:S02]  /*23b0*/  DFMA R56, R46, R34, RZ ;  /* 0x000000222e38722b */ /* 0x000fc400000000ff */
[----:B------:R-:W-:Y:S01]  /*23c0*/  DFMA R48, R36, R46, RZ ;  /* 0x0000002e2430722b */ /* 0x000fe200000000ff */
[----:B------:R-:W-:Y:S01]  /*23d0*/  R2UR UR37, R85 ;  /* 0x00000000552572ca */ /* 0x000fe200000e0000 */
[----:B------:R-:W-:Y:S01]  /*23e0*/  DFMA R38, R46, R42, RZ ;  /* 0x0000002a2e26722b */ /* 0x000fe200000000ff */
[----:B------:R-:W-:Y:S01]  /*23f0*/  MOV.SPILL R89, UR28 ;  /* 0x0000001c00597c02 */ /* 0x000fe20009000f00 */
[----:B------:R-:W-:Y:S02]  /*2400*/  DFMA R40, R44, R46, RZ ;  /* 0x0000002e2c28722b */ /* 0x000fe400000000ff */
[----:B------:R-:W-:Y:S02]  /*2410*/  DFMA R46, R46, R50, RZ ;  /* 0x000000322e2e722b */ /* 0x000fe400000000ff */
[C---:B------:R-:W-:Y:S02]  /*2420*/  DFMA R58, R54.reuse, UR6, R58 ;  /* 0x00000006363a7c2b */ /* 0x040fe4000800003a */
[----:B------:R-:W-:-:S02]  /*2430*/  DFMA R56, R54, UR54, R56 ;  /* 0x0000003636387c2b */ /* 0x000fc40008000038 */
[C---:B------:R-:W-:Y:S02]  /*2440*/  DFMA R48, R54.reuse, UR4, R48 ;  /* 0x0000000436307c2b */ /* 0x040fe40008000030 */
[C---:B------:R-:W-:Y:S02]  /*2450*/  DFMA R38, R54.reuse, UR40, R38 ;  /* 0x0000002836267c2b */ /* 0x040fe40008000026 */
[C---:B------:R-:W-:Y:S02]  /*2460*/  DFMA R40, R54.reuse, UR68, R40 ;  /* 0x0000004436287c2b */ /* 0x040fe40008000028 */
[----:B------:R-:W-:Y:S01]  /*2470*/  DFMA R54, R54, UR10, R46 ;  /* 0x0000000a36367c2b */ /* 0x000fe2000800002e */
[----:B------:R-:W2:Y:S01]  /*2480*/  @!P0 LDC.64 R46, c[0x0][0x388] ;  /* 0x0000e200ff2e8b82 */ /* 0x000ea20000000a00 */
[C---:B------:R-:W-:Y:S02]  /*2490*/  DFMA R58, R52.reuse, UR60, R58 ;  /* 0x0000003c343a7c2b */ /* 0x040fe4000800003a */
[----:B------:R-:W-:-:S02]  /*24a0*/  DFMA R56, R52, UR56, R56 ;  /* 0x0000003834387c2b */ /* 0x000fc40008000038 */
[C---:B------:R-:W-:Y:S02]  /*24b0*/  DFMA R48, R52.reuse, UR46, R48 ;  /* 0x0000002e34307c2b */ /* 0x040fe40008000030 */
[C---:B------:R-:W-:Y:S02]  /*24c0*/  DFMA R38, R52.reuse, UR42, R38 ;  /* 0x0000002a34267c2b */ /* 0x040fe40008000026 */
[C---:B------:R-:W-:Y:S02]  /*24d0*/  DFMA R40, R52.reuse, UR14, R40 ;  /* 0x0000000e34287c2b */ /* 0x040fe40008000028 */
[----:B------:R-:W-:Y:S01]  /*24e0*/  DFMA R52, R52, UR12, R54 ;  /* 0x0000000c34347c2b */ /* 0x000fe20008000036 */
[----:B------:R-:W-:Y:S01]  /*24f0*/  CS2R R54, SRZ ;  /* 0x0000000000367805 */ /* 0x000fe2000001ff00 */
[----:B--2---:R-:W-:Y:S01]  /*2500*/  @!P0 IMAD.WIDE R102, R103, 0x8, R46 ;  /* 0x0000000867668825 */ /* 0x004fe200078e022e */
[----:B------:R-:W-:-:S04]  /*2510*/  CS2R R46, SRZ ;  /* 0x00000000002e7805 */ /* 0x000fc8000001ff00 */
[----:B0-----:R-:W2:Y:S04]  /*2520*/  @!P0 LDG.E.64.CONSTANT R54, desc[UR26][R102.64+0x58] ;  /* 0x0000581a66368981 */ /* 0x001ea8000c1e9b00 */
[----:B------:R0:W3:Y:S01]  /*2530*/  @!P0 LDG.E.64.CONSTANT R46, desc[UR26][R102.64] ;  /* 0x0000001a662e8981 */ /* 0x0000e2000c1e9b00 */
[----:B------:R-:W-:Y:S01]  /*2540*/  DFMA R58, R32, UR62, R58 ;  /* 0x0000003e203a7c2b */ /* 0x000fe2000800003a */
[----:B-1----:R-:W-:-:S07]  /*2550*/  ISETP.GE.AND P0, PT, R0, UR36, PT ;  /* 0x0000002400007c0c */ /* 0x002fce000bf06270 */
        /* <DEDUP_REMOVED lines=31> */
[----:B------:R-:W-:-:S13]  /*2750*/  R2UR UR36, R84 ;  /* 0x00000000542472ca */ /* 0x000fda00000e0000 */
        /* <DEDUP_REMOVED lines=13> */
[----:B------:R-:W-:-:S08]  /*2830*/  DFMA R38, R2, UR72, R38 ;  /* 0x0000004802267c2b */ /* 0x000fd00008000026 */
[C-C-:B------:R-:W-:Y:S02]  /*2840*/  DADD R58, R14.reuse, -R38.reuse ;  /* 0x000000000e3a7229 */ /* 0x140fe40000000826 */
[----:B------:R-:W-:Y:S01]  /*2850*/  DADD R38, R14, R38 ;  /* 0x000000000e267229 */ /* 0x000fe20000000026 */
[C-C-:B------:R-:W-:Y:S02]  /*2860*/  @!P0 IMAD R105, R0.reuse, 0x6c0, R65.reuse ;  /* 0x000006c000698824 */ /* 0x140fe400078e0241 */
[----:B------:R-:W-:Y:S01]  /*2870*/  @!P0 IMAD R107, R0, 0x6c0, R65 ;  /* 0x000006c0006b8824 */ /* 0x000fe200078e0241 */
[----:B0-----:R-:W-:Y:S02]  /*2880*/  CS2R R102, SRZ ;  /* 0x0000000000667805 */ /* 0x001fe4000001ff00 */
[----:B--2---:R-:W-:Y:S01]  /*2890*/  DMUL R58, R58, R54 ;  /* 0x000000363a3a7228 */ /* 0x004fe20000000000 */
[----:B------:R-:W0:Y:S07]  /*28a0*/  @!P0 LDC.64 R54, c[0x0][0x388] ;  /* 0x0000e200ff368b82 */ /* 0x000e2e0000000a00 */
[----:B---3--:R-:W-:-:S02]  /*28b0*/  DFMA R14, R38, R56, -R58 ;  /* 0x00000038260e722b */ /* 0x008fc4000000083a */
[----:B------:R-:W-:Y:S02]  /*28c0*/  DFMA R38, R38, R56, R58 ;  /* 0x000000382626722b */ /* 0x000fe4000000003a */
[C---:B------:R-:W-:Y:S01]  /*28d0*/  DFMA R56, R2.reuse, UR74, R40 ;  /* 0x0000004a02387c2b */ /* 0x040fe20008000028 */
[----:B------:R-:W1:Y:S01]  /*28e0*/  @!P0 LDC.64 R40, c[0x0][0x388] ;  /* 0x0000e200ff288b82 */ /* 0x000e620000000a00 */
[----:B------:R-:W-:Y:S01]  /*28f0*/  CS2R R58, SRZ ;  /* 0x00000000003a7805 */ /* 0x000fe2000001ff00 */
[----:B------:R-:W-:-:S05]  /*2900*/  DFMA R2, R2, UR76, R52 ;  /* 0x0000004c02027c2b */ /* 0x000fca0008000034 */
[C-C-:B------:R-:W-:Y:S01]  /*2910*/  DADD R52, R16.reuse, R56.reuse ;  /* 0x0000000010347229 */ /* 0x140fe20000000038 */
[----:B0-----:R-:W-:Y:S01]  /*2920*/  @!P0 IMAD.WIDE R104, R105, 0x8, R54 ;  /* 0x0000000869688825 */ /* 0x001fe200078e0236 */
[----:B------:R-:W-:Y:S01]  /*2930*/  DADD R56, R16, -R56 ;  /* 0x0000000010387229 */ /* 0x000fe20000000838 */
[----:B------:R-:W-:Y:S02]  /*2940*/  CS2R R54, SRZ ;  /* 0x0000000000367805 */ /* 0x000fe4000001ff00 */
[----:B------:R-:W-:Y:S01]  /*2950*/  CS2R R16, SRZ ;  /* 0x0000000000107805 */ /* 0x000fe2000001ff00 */
[----:B------:R-:W2:Y:S05]  /*2960*/  @!P0 LDG.E.64.CONSTANT R58, desc[UR26][R104.64+0x38] ;  /* 0x0000381a683a8981 */ /* 0x000eaa000c1e9b00 */
[----:B------:R0:W3:Y:S01]  /*2970*/  @!P0 LDG.E.64.CONSTANT R16, desc[UR26][R104.64+0x20] ;  /* 0x0000201a68108981 */ /* 0x0000e2000c1e9b00 */
[----:B-1----:R-:W-:-:S05]  /*2980*/  @!P0 IMAD.WIDE R106, R107, 0x8, R40 ;  /* 0x000000086b6a8825 */ /* 0x002fca00078e0228 */
[----:B------:R-:W4:Y:S04]  /*2990*/  @!P0 LDG.E.64.CONSTANT R102, desc[UR26][R106.64+0x30] ;  /* 0x0000301a6a668981 */ /* 0x000f28000c1e9b00 */
[----:B------:R-:W5:Y:S01]  /*29a0*/  @!P0 LDG.E.64.CONSTANT R54, desc[UR26][R106.64+0x28] ;  /* 0x0000281a6a368981 */ /* 0x000f62000c1e9b00 */
[C-C-:B------:R-:W-:Y:S02]  /*29b0*/  DADD R40, R20.reuse, -R2.reuse ;  /* 0x0000000014287229 */ /* 0x140fe40000000802 */
[----:B------:R-:W-:Y:S01]  /*29c0*/  DADD R20, R20, R2 ;  /* 0x0000000014147229 */ /* 0x000fe20000000002 */
[----:B------:R-:W-:Y:S02]  /*29d0*/  R2UR UR28, R68 ;  /* 0x00000000441c72ca */ /* 0x000fe400000e0000 */
[----:B------:R-:W-:Y:S01]  /*29e0*/  R2UR UR29, R69 ;  /* 0x00000000451d72ca */ /* 0x000fe200000e0000 */
[----:B0-----:R-:W-:Y:S01]  /*29f0*/  DFMA R104, R30, UR60, RZ ;  /* 0x0000003c1e687c2b */ /* 0x001fe200080000ff */
[----:B------:R-:W-:-:S02]  /*2a00*/  R2UR UR26, R66 ;  /* 0x00000000421a72ca */ /* 0x000fc400000e0000 */
[----:B------:R-:W-:-:S05]  /*2a10*/  R2UR UR27, R67 ;  /* 0x00000000431b72ca */ /* 0x000fca00000e0000 */
[----:B------:R-:W-:-:S08]  /*2a20*/  DFMA R104, R6, UR56, R104 ;  /* 0x0000003806687c2b */ /* 0x000fd00008000068 */
[----:B------:R-:W-:Y:S01]  /*2a30*/  DFMA R104, R8, UR46, R104 ;  /* 0x0000002e08687c2b */ /* 0x000fe20008000068 */
[----:B------:R-:W-:Y:S02]  /*2a40*/  R2UR.FILL UR47, R91 ;  /* 0x000000005b2f72ca */ /* 0x000fe400004e0000 */
[----:B------:R-:W-:-:S05]  /*2a50*/  R2UR.FILL UR46, R92 ;  /* 0x000000005c2e72ca */ /* 0x000fca00004e0000 */
[----:B------:R-:W-:Y:S01]  /*2a60*/  DFMA R104, R14, UR42, R104 ;  /* 0x0000002a0e687c2b */ /* 0x000fe20008000068 */
[C---:B------:R-:W-:Y:S01]  /*2a70*/  ISETP.GE.U32.AND P1, PT, R62.reuse, 0x2c, PT ;  /* 0x0000002c3e00780c */ /* 0x040fe20003f26070 */
[----:B------:R-:W-:Y:S01]  /*2a80*/  VIADD R62, R62, 0x64 ;  /* 0x000000643e3e7836 */ /* 0x000fe20000000000 */
        /* <DEDUP_REMOVED lines=9> */
[----:B------:R-:W-:Y:S02]  /*2b20*/  DFMA R58, R30, UR6, RZ ;  /* 0x000000061e3a7c2b */ /* 0x000fe400080000ff */
[----:B------:R-:W-:Y:S02]  /*2b30*/  DFMA R52, R32, R10, R52 ;  /* 0x0000000a2034722b */ /* 0x000fe40000000034 */
[----:B------:R-:W-:Y:S02]  /*2b40*/  DFMA R54, R6, R34, R54 ;  /* 0x000000220636722b */ /* 0x000fe40000000036 */
[----:B------:R-:W-:Y:S02]  /*2b50*/  DFMA R56, R32, UR28, R56 ;  /* 0x0000001c20387c2b */ /* 0x000fe40008000038 */
[----:B------:R-:W-:-:S02]  /*2b60*/  DFMA R58, R6, UR54, R58 ;  /* 0x00000036063a7c2b */ /* 0x000fc4000800003a */
        /* <DEDUP_REMOVED lines=10> */
[----:B------:R-:W-:Y:S02]  /*2c10*/  DFMA R56, R40, UR30, R56 ;  /* 0x0000001e28387c2b */ /* 0x000fe40008000038 */
[----:B------:R-:W-:-:S02]  /*2c20*/  DFMA R58, R2, UR68, R58 ;  /* 0x00000044023a7c2b */ /* 0x000fc4000800003a */
[----:B------:R-:W-:Y:S02]  /*2c30*/  DFMA R52, R20, R22, R52 ;  /* 0x000000161434722b */ /* 0x000fe40000000034 */
[----:B------:R-:W-:Y:S02]  /*2c40*/  DFMA R54, R16, R50, R54 ;  /* 0x000000321036722b */ /* 0x000fe40000000036 */
[----:B------:R-:W-:Y:S02]  /*2c50*/  DFMA R56, R20, UR32, R56 ;  /* 0x0000002014387c2b */ /* 0x000fe40008000038 */
[----:B------:R-:W-:-:S04]  /*2c60*/  DFMA R102, R16, UR10, R58 ;  /* 0x0000000a10667c2b */ /* 0x000fc8000800003a */
        /* <DEDUP_REMOVED lines=8> */
[----:B------:R-:W-:-:S05]  /*2cf0*/  R2UR.FILL UR26, R86 ;  /* 0x00000000561a72ca */ /* 0x000fca00004e0000 */
[----:B------:R-:W-:Y:S02]  /*2d00*/  DFMA R102, R38, UR46, R102 ;  /* 0x0000002e26667c2b */ /* 0x000fe40008000066 */
[----:B------:R-:W-:-:S06]  /*2d10*/  DFMA R104, R2, UR14, R104 ;  /* 0x0000000e02687c2b */ /* 0x000fcc0008000068 */
[----:B------:R-:W-:Y:S02]  /*2d20*/  DFMA R102, R40, UR26, R102 ;  /* 0x0000001a28667c2b */ /* 0x000fe40008000066 */
[----:B------:R-:W-:Y:S01]  /*2d30*/  DFMA R104, R16, UR12, R104 ;  /* 0x0000000c10687c2b */ /* 0x000fe20008000068 */
[----:B------:R-:W-:-:S05]  /*2d40*/  R2UR UR54, R70 ;  /* 0x00000000463672ca */ /* 0x000fca00000e0000 */
[----:B------:R-:W-:Y:S01]  /*2d50*/  DFMA R102, R20, UR24, R102 ;  /* 0x0000001814667c2b */ /* 0x000fe20008000066 */
[----:B------:R-:W-:Y:S01]  /*2d60*/  R2UR UR55, R71 ;  /* 0x00000000473772ca */ /* 0x000fe200000e0000 */
[----:B------:R0:W-:Y:S01]  /*2d70*/  STS.64 [R63+0x48], R58 ;  /* 0x0000483a3f007388 */ /* 0x0001e20000000a00 */
[----:B------:R-:W-:Y:S02]  /*2d80*/  R2UR UR28, R78 ;  /* 0x000000004e1c72ca */ /* 0x000fe400000e0000 */
[----:B------:R-:W-:-:S03]  /*2d90*/  R2UR UR29, R79 ;  /* 0x000000004f1d72ca */ /* 0x000fc600000e0000 */
[C-C-:B------:R-:W-:Y:S02]  /*2da0*/  DADD R64, R102.reuse, R104.reuse ;  /* 0x0000000066407229 */ /* 0x140fe40000000068 */
[----:B0-----:R-:W-:Y:S02]  /*2db0*/  DADD R58, R102, -R104 ;  /* 0x00000000663a7229 */ /* 0x001fe40000000868 */
[----:B------:R-:W-:-:S06]  /*2dc0*/  DFMA R102, R46, UR66, RZ ;  /* 0x000000422e667c2b */ /* 0x000fcc00080000ff */
[----:B------:R-:W-:Y:S02]  /*2dd0*/  DFMA R46, R46, UR28, RZ ;  /* 0x0000001c2e2e7c2b */ /* 0x000fe400080000ff */
[----:B------:R-:W-:Y:S01]  /*2de0*/  DFMA R102, R32, UR54, R102 ;  /* 0x0000003620667c2b */ /* 0x000fe20008000066 */
[----:B------:R-:W-:Y:S02]  /*2df0*/  R2UR.FILL UR55, R88 ;  /* 0x00000000583772ca */ /* 0x000fe400004e0000 */
[----:B------:R-:W-:Y:S02]  /*2e00*/  R2UR.FILL UR54, R100 ;  /* 0x00000000643672ca */ /* 0x000fe400004e0000 */
[----:B------:R-:W-:-:S11]  /*2e10*/  R2UR.FILL UR29, R99 ;  /* 0x00000000631d72ca */ /* 0x000fd600004e0000 */
[----:B------:R-:W-:Y:S02]  /*2e20*/  DFMA R46, R32, UR54, R46 ;  /* 0x00000036202e7c2b */ /* 0x000fe4000800002e */
[C---:B------:R-:W-:Y:S02]  /*2e30*/  DFMA R32, R30.reuse, UR62, RZ ;  /* 0x0000003e1e207c2b */ /* 0x040fe400080000ff */
[----:B------:R-:W-:Y:S01]  /*2e40*/  DFMA R30, R30, UR20, RZ ;  /* 0x000000141e1e7c2b */ /* 0x000fe200080000ff */
[----:B------:R-:W-:-:S05]  /*2e50*/  R2UR.FILL UR28, R89 ;  /* 0x00000000591c72ca */ /* 0x000fca00004e0000 */
[C---:B------:R-:W-:Y:S01]  /*2e60*/  DFMA R32, R6.reuse, UR50, R32 ;  /* 0x0000003206207c2b */ /* 0x040fe20008000020 */
[----:B------:R-:W-:Y:S01]  /*2e70*/  R2UR.FILL UR51, R94 ;  /* 0x000000005e3372ca */ /* 0x000fe200004e0000 */
[----:B------:R-:W-:Y:S01]  /*2e80*/  DFMA R30, R6, UR52, R30 ;  /* 0x00000034061e7c2b */ /* 0x000fe2000800001e */
[----:B------:R-:W-:-:S07]  /*2e90*/  R2UR.FILL UR50, R97 ;  /* 0x00000000613272ca */ /* 0x000fce00004e0000 */
[----:B------:R-:W-:Y:S01]  /*2ea0*/  DFMA R30, R8, UR36, R30 ;  /* 0x00000024081e7c2b */ /* 0x000fe2000800001e */
[----:B------:R-:W-:Y:S02]  /*2eb0*/  R2UR.FILL UR37, R90 ;  /* 0x000000005a2572ca */ /* 0x000fe400004e0000 */
[----:B------:R-:W-:Y:S01]  /*2ec0*/  R2UR.FILL UR36, R93 ;  /* 0x000000005d2472ca */ /* 0x000fe200004e0000 */
[C---:B------:R-:W-:Y:S02]  /*2ed0*/  DFMA R46, R48.reuse, UR28, R46 ;  /* 0x0000001c302e7c2b */ /* 0x040fe4000800002e */
[----:B------:R-:W-:Y:S02]  /*2ee0*/  DFMA R102, R48, UR50, R102 ;  /* 0x0000003230667c2b */ /* 0x000fe40008000066 */
        /* <DEDUP_REMOVED lines=9> */
[C---:B------:R-:W-:Y:S02]  /*2f80*/  DFMA R46, R40.reuse, UR18, R46 ;  /* 0x00000012282e7c2b */ /* 0x040fe4000800002e */
[----:B------:R-:W-:-:S02]  /*2f90*/  DFMA R102, R40, UR28, R102 ;  /* 0x0000001c28667c2b */ /* 0x000fc40008000066 */
[C---:B------:R-:W-:Y:S02]  /*2fa0*/  DFMA R32, R2.reuse, UR16, R32 ;  /* 0x0000001002207c2b */ /* 0x040fe40008000020 */
[----:B------:R-:W-:Y:S02]  /*2fb0*/  DFMA R30, R2, UR74, R30 ;  /* 0x0000004a021e7c2b */ /* 0x000fe4000800001e */
[----:B------:R-:W-:-:S04]  /*2fc0*/  DFMA R46, R20, UR22, R46 ;  /* 0x00000016142e7c2b */ /* 0x000fc8000800002e */
[----:B------:R-:W-:Y:S02]  /*2fd0*/  DFMA R102, R20, UR20, R102 ;  /* 0x0000001414667c2b */ /* 0x000fe40008000066 */
[C---:B------:R-:W-:Y:S02]  /*2fe0*/  DFMA R32, R16.reuse, UR70, R32 ;  /* 0x0000004610207c2b */ /* 0x040fe40008000020 */
[----:B------:R-:W-:-:S06]  /*2ff0*/  DFMA R30, R16, UR76, R30 ;  /* 0x0000004c101e7c2b */ /* 0x000fcc000800001e */
        /* <DEDUP_REMOVED lines=14> */
.L_x_242:
[----:B------:R-:W-:Y:S05]  /*30e0*/  BSYNC.RECONVERGENT B0 ;  /* 0x0000000000007941 */ /* 0x000fea0003800200 */
.L_x_241:
[----:B012---:R-:W0:Y:S01]  /*30f0*/  S2R R2, SR_TID.X ;  /* 0x0000000000027919 */ /* 0x007e220000002100 */
        /* <DEDUP_REMOVED lines=9> */
.L_x_246:
        /* <DEDUP_REMOVED lines=52> */
[C---:B------:R-:W-:Y:S01]  /*34d0*/  DFMA R46, R56.reuse, R10, R46 ;  /* 0x0000000a382e722b */ /* 0x040fe2000000002e */
[----:B------:R-:W-:Y:S01]  /*34e0*/  R2UR UR71, R77 ;  /* 0x000000004d4772ca */ /* 0x000fe200000e0000 */
        /* <DEDUP_REMOVED lines=8> */
[----:B------:R-:W-:-:S02]  /*3570*/  DFMA R56, R56, UR54, R32 ;  /* 0x0000003638387c2b */ /* 0x000fc40008000020 */
[----:B------:R-:W-:Y:S02]  /*3580*/  DFMA R30, R20, UR60, RZ ;  /* 0x0000003c141e7c2b */ /* 0x000fe400080000ff */
[----:B------:R-:W-:Y:S02]  /*3590*/  DFMA R32, R28, R20, RZ ;  /* 0x000000141c20722b */ /* 0x000fe400000000ff */
[C---:B------:R-:W-:Y:S02]  /*35a0*/  DFMA R38, R20.reuse, UR6, RZ ;  /* 0x0000000614267c2b */ /* 0x040fe400080000ff */
[C---:B------:R-:W-:Y:S02]  /*35b0*/  DFMA R58, R20.reuse, UR62, RZ ;  /* 0x0000003e143a7c2b */ /* 0x040fe400080000ff */
[----:B------:R-:W-:Y:S01]  /*35c0*/  DFMA R62, R20, UR22, RZ ;  /* 0x00000016143e7c2b */ /* 0x000fe200080000ff */
[----:B------:R-:W-:Y:S01]  /*35d0*/  R2UR.FILL UR22, R92 ;  /* 0x000000005c1672ca */ /* 0x000fe200004e0000 */
[C---:B------:R-:W-:Y:S01]  /*35e0*/  DFMA R20, R40.reuse, UR56, R30 ;  /* 0x0000003828147c2b */ /* 0x040fe2000800001e */
[----:B------:R-:W-:Y:S01]  /*35f0*/  R2UR.FILL UR23, R91 ;  /* 0x000000005b1772ca */ /* 0x000fe200004e0000 */
[----:B------:R-:W-:-:S02]  /*3600*/  DFMA R32, R40, R34, R32 ;  /* 0x000000222820722b */ /* 0x000fc40000000020 */
        /* <DEDUP_REMOVED lines=8> */
[----:B------:R-:W-:Y:S01]  /*3690*/  DADD R58, R14, -R16 ;  /* 0x000000000e3a7229 */ /* 0x000fe20000000810 */
[----:B------:R-:W-:Y:S04]  /*36a0*/  LDS.64 R14, [R3+0x1a0] ;  /* 0x0001a000030e7984 */ /* 0x000fe80000000a00 */
[----:B------:R-:W0:Y:S01]  /*36b0*/  LDS.64 R16, [R3+0x2d8] ;  /* 0x0002d80003107984 */ /* 0x000e220000000a00 */
[----:B------:R-:W-:-:S02]  /*36c0*/  DFMA R92, R62, UR50, R54 ;  /* 0x000000323e5c7c2b */ /* 0x000fc40008000036 */
[----:B------:R-:W-:Y:S01]  /*36d0*/  DFMA R94, R62, UR12, R56 ;  /* 0x0000000c3e5e7c2b */ /* 0x000fe20008000038 */
[----:B------:R-:W-:Y:S01]  /*36e0*/  R2UR.FILL UR13, R88 ;  /* 0x00000000580d72ca */ /* 0x000fe200004e0000 */
[C-C-:B---3--:R-:W-:Y:S01]  /*36f0*/  DADD R56, R6.reuse, R8.reuse ;  /* 0x0000000006387229 */ /* 0x148fe20000000008 */
[----:B------:R-:W-:Y:S01]  /*3700*/  R2UR.FILL UR12, R90 ;  /* 0x000000005a0c72ca */ /* 0x000fe200004e0000 */
[----:B------:R-:W-:Y:S01]  /*3710*/  DADD R54, R6, -R8 ;  /* 0x0000000006367229 */ /* 0x000fe20000000808 */
[----:B------:R-:W-:Y:S01]  /*3720*/  LDS.64 R6, [R3+0x208] ;  /* 0x0002080003067984 */ /* 0x000fe20000000a00 */
[----:B------:R-:W-:Y:S02]  /*3730*/  DFMA R46, R4, R62, R46 ;  /* 0x0000003e042e722b */ /* 0x000fe4000000002e */
[C---:B------:R-:W-:Y:S01]  /*3740*/  DFMA R52, R62.reuse, UR34, R52 ;  /* 0x000000223e347c2b */ /* 0x040fe20008000034 */
[----:B------:R-:W1:Y:S01]  /*3750*/  LDS.64 R8, [R3+0x270] ;  /* 0x0002700003087984 */ /* 0x000e620000000a00 */
[----:B------:R-:W-:Y:S01]  /*3760*/  DFMA R48, R62, UR10, R48 ;  /* 0x0000000a3e307c2b */ /* 0x000fe20008000030 */
[----:B------:R-:W-:Y:S01]  /*3770*/  R2UR.FILL UR11, R87 ;  /* 0x00000000570b72ca */ /* 0x000fe200004e0000 */
[----:B------:R-:W-:Y:S01]  /*3780*/  DFMA R32, R36, R58, R32 ;  /* 0x0000003a2420722b */ /* 0x000fe20000000020 */
        /* <DEDUP_REMOVED lines=10> */
[C---:B------:R-:W-:Y:S02]  /*3830*/  DFMA R52, R56.reuse, UR44, R52 ;  /* 0x0000002c38347c2b */ /* 0x040fe40008000034 */
[----:B------:R-:W-:-:S02]  /*3840*/  DFMA R48, R56, UR46, R48 ;  /* 0x0000002e38307c2b */ /* 0x000fc40008000030 */
[C---:B------:R-:W-:Y:S02]  /*3850*/  DFMA R92, R56.reuse, UR36, R92 ;  /* 0x00000024385c7c2b */ /* 0x040fe4000800005c */
[----:B------:R-:W-:Y:S02]  /*3860*/  DFMA R94, R56, UR38, R94 ;  /* 0x00000026385e7c2b */ /* 0x000fe4000800005e */
[C---:B------:R-:W-:Y:S02]  /*3870*/  DFMA R32, R54.reuse, R42, R32 ;  /* 0x0000002a3620722b */ /* 0x040fe40000000020 */
[----:B------:R-:W-:Y:S02]  /*3880*/  DFMA R38, R54, UR40, R38 ;  /* 0x0000002836267c2b */ /* 0x000fe40008000026 */
[----:B0-----:R-:W-:Y:S02]  /*3890*/  DADD R20, R14, R16 ;  /* 0x000000000e147229 */ /* 0x001fe40000000010 */
[----:B------:R-:W-:-:S02]  /*38a0*/  DFMA R62, R54, UR42, R62 ;  /* 0x0000002a363e7c2b */ /* 0x000fc4000800003e */
[C---:B------:R-:W-:Y:S02]  /*38b0*/  DFMA R30, R54.reuse, UR8, R30 ;  /* 0x00000008361e7c2b */ /* 0x040fe4000800001e */
[----:B------:R-:W-:Y:S02]  /*38c0*/  DFMA R40, R54, UR72, R40 ;  /* 0x0000004836287c2b */ /* 0x000fe40008000028 */
[----:B------:R-:W-:Y:S02]  /*38d0*/  DADD R14, R14, -R16 ;  /* 0x000000000e0e7229 */ /* 0x000fe40000000810 */
[----:B------:R-:W-:Y:S02]  /*38e0*/  DFMA R46, R12, R20, R46 ;  /* 0x000000140c2e722b */ /* 0x000fe4000000002e */
[----:B------:R-:W-:Y:S02]  /*38f0*/  DFMA R52, R20, UR30, R52 ;  /* 0x0000001e14347c2b */ /* 0x000fe40008000034 */
[----:B-1----:R-:W-:-:S02]  /*3900*/  DADD R16, R6, R8 ;  /* 0x0000000006107229 */ /* 0x002fc40000000008 */
[C---:B------:R-:W-:Y:S02]  /*3910*/  DFMA R48, R20.reuse, UR26, R48 ;  /* 0x0000001a14307c2b */ /* 0x040fe40008000030 */
[C---:B------:R-:W-:Y:S02]  /*3920*/  DFMA R92, R20.reuse, UR28, R92 ;  /* 0x0000001c145c7c2b */ /* 0x040fe4000800005c */
[----:B------:R-:W-:Y:S02]  /*3930*/  DFMA R94, R20, UR18, R94 ;  /* 0x00000012145e7c2b */ /* 0x000fe4000800005e */
[----:B------:R-:W-:Y:S02]  /*3940*/  DADD R6, R6, -R8 ;  /* 0x0000000006067229 */ /* 0x000fe40000000808 */
[----:B------:R-:W-:Y:S02]  /*3950*/  DFMA R32, R44, R14, R32 ;  /* 0x0000000e2c20722b */ /* 0x000fe40000000020 */
[----:B------:R-:W-:-:S02]  /*3960*/  DFMA R38, R14, UR68, R38 ;  /* 0x000000440e267c2b */ /* 0x000fc40008000026 */
[C---:B------:R-:W-:Y:S02]  /*3970*/  DFMA R62, R14.reuse, UR14, R62 ;  /* 0x0000000e0e3e7c2b */ /* 0x040fe4000800003e */
[C---:B------:R-:W-:Y:S02]  /*3980*/  DFMA R30, R14.reuse, UR16, R30 ;  /* 0x000000100e1e7c2b */ /* 0x040fe4000800001e */
[----:B------:R-:W-:Y:S02]  /*3990*/  DFMA R40, R14, UR74, R40 ;  /* 0x0000004a0e287c2b */ /* 0x000fe40008000028 */
[C---:B------:R-:W-:Y:S02]  /*39a0*/  DFMA R46, R16.reuse, R22, R46 ;  /* 0x00000016102e722b */ /* 0x040fe4000000002e */
[C---:B------:R-:W-:Y:S02]  /*39b0*/  DFMA R52, R16.reuse, UR32, R52 ;  /* 0x0000002010347c2b */ /* 0x040fe40008000034 */
[----:B------:R-:W-:-:S02]  /*39c0*/  DFMA R48, R16, UR24, R48 ;  /* 0x0000001810307c2b */ /* 0x000fc40008000030 */
[C---:B------:R-:W-:Y:S02]  /*39d0*/  DFMA R92, R16.reuse, UR20, R92 ;  /* 0x00000014105c7c2b */ /* 0x040fe4000800005c */
[----:B------:R-:W-:Y:S02]  /*39e0*/  DFMA R94, R16, UR22, R94 ;  /* 0x00000016105e7c2b */ /* 0x000fe4000800005e */
[C---:B------:R-:W-:Y:S02]  /*39f0*/  DFMA R32, R6.reuse, R50, R32 ;  /* 0x000000320620722b */ /* 0x040fe40000000020 */
        /* <DEDUP_REMOVED lines=25> */
.L_x_245:
[----:B------:R-:W-:Y:S05]  /*3b90*/  BSYNC.RECONVERGENT B0 ;  /* 0x0000000000007941 */ /* 0x000fea0003800200 */
.L_x_244:
[----:B------:R-:W-:Y:S01]  /*3ba0*/  BAR.SYNC.DEFER_BLOCKING 0x0 ;  /* 0x0000000000007b1d */ /* 0x000fe20000010000 */
[----:B------:R-:W-:Y:S02]  /*3bb0*/  MOV.SPILL R92, UR23 ;  /* 0x00000017005c7c02 */ /* 0x000fe40009000f00 */
[----:B------:R-:W-:Y:S02]  /*3bc0*/  MOV.SPILL R65, UR21 ;  /* 0x0000001500417c02 */ /* 0x000fe40009000f00 */
[----:B------:R-:W-:-:S03]  /*3bd0*/  MOV.SPILL R86, UR20 ;  /* 0x0000001400567c02 */ /* 0x000fc60009000f00 */
[----:B------:R-:W1:Y:S01]  /*3be0*/  S2UR UR23, SR_CTAID.X ;  /* 0x00000000001779c3 */ /* 0x000e620000002500 */
[----:B------:R-:W-:Y:S01]  /*3bf0*/  R2UR UR20, R78 ;  /* 0x000000004e1472ca */ /* 0x000fe200000e0000 */
[----:B------:R-:W1:Y:S01]  /*3c00*/  S2R R0, SR_TID.Y ;  /* 0x0000000000007919 */ /* 0x000e620000002200 */
[----:B------:R-:W-:Y:S02]  /*3c10*/  R2UR UR21, R79 ;  /* 0x000000004f1572ca */ /* 0x000fe400000e0000 */
[----:B------:R-:W-:Y:S02]  /*3c20*/  MOV.SPILL R93, UR22 ;  /* 0x00000016005d7c02 */ /* 0x000fe40009000f00 */
[----:B------:R-:W-:Y:S02]  /*3c30*/  MOV.SPILL R59, UR11 ;  /* 0x0000000b003b7c02 */ /* 0x000fe40009000f00 */
[----:B------:R-:W-:Y:S02]  /*3c40*/  MOV.SPILL R64, UR10 ;  /* 0x0000000a00407c02 */ /* 0x000fe40009000f00 */
[----:B------:R-:W-:-:S02]  /*3c50*/  MOV.SPILL R56, UR71 ;  /* 0x0000004700387c02 */ /* 0x000fc40009000f00 */
[----:B------:R-:W-:Y:S02]  /*3c60*/  MOV.SPILL R62, UR70 ;  /* 0x00000046003e7c02 */ /* 0x000fe40009000f00 */
[----:B------:R-:W-:Y:S02]  /*3c70*/  R2UR UR22, R82 ;  /* 0x00000000521672ca */ /* 0x000fe400000e0000 */
[----:B------:R-:W-:Y:S01]  /*3c80*/  MOV.SPILL R57, UR13 ;  /* 0x0000000d00397c02 */ /* 0x000fe20009000f00 */
[----:B0-----:R-:W-:Y:S01]  /*3c90*/  LDS.64 R38, [R61] ;  /* 0x000000003d267984 */ /* 0x001fe20000000a00 */
[----:B------:R-:W-:Y:S02]  /*3ca0*/  MOV.SPILL R63, UR12 ;  /* 0x0000000c003f7c02 */ /* 0x000fe40009000f00 */
[----:B------:R-:W-:Y:S01]  /*3cb0*/  MOV.SPILL R58, UR77 ;  /* 0x0000004d003a7c02 */ /* 0x000fe20009000f00 */
[----:B------:R-:W0:Y:S01]  /*3cc0*/  LDS.64 R40, [R61+0x35a0] ;  /* 0x0035a0003d287984 */ /* 0x000e220000000a00 */
[----:B------:R-:W-:-:S02]  /*3cd0*/  MOV.SPILL R60, UR76 ;  /* 0x0000004c003c7c02 */ /* 0x000fc40009000f00 */
[----:B------:R-:W-:Y:S01]  /*3ce0*/  R2UR UR70, R68 ;  /* 0x00000000444672ca */ /* 0x000fe200000e0000 */
[----:B------:R-:W-:Y:S01]  /*3cf0*/  LDS.64 R52, [R61+0x4e0] ;  /* 0x0004e0003d347984 */ /* 0x000fe20000000a00 */
[----:B------:R-:W-:Y:S02]  /*3d00*/  R2UR UR71, R69 ;  /* 0x00000000454772ca */ /* 0x000fe400000e0000 */
[----:B------:R-:W-:Y:S01]  /*3d10*/  R2UR UR10, R70 ;  /* 0x00000000460a72ca */ /* 0x000fe200000e0000 */
[----:B------:R-:W2:Y:S01]  /*3d20*/  LDS.64 R54, [R61+0x30c0] ;  /* 0x0030c0003d367984 */ /* 0x000ea20000000a00 */
[----:B------:R-:W-:Y:S02]  /*3d30*/  R2UR UR11, R71 ;  /* 0x00000000470b72ca */ /* 0x000fe400000e0000 */
[----:B------:R-:W-:Y:S01]  /*3d40*/  R2UR UR12, R72 ;  /* 0x00000000480c72ca */ /* 0x000fe200000e0000 */
[----:B------:R-:W-:Y:S01]  /*3d50*/  LDS.64 R32, [R61+0x9c0] ;  /* 0x0009c0003d207984 */ /* 0x000fe20000000a00 */
[----:B-1----:R-:W-:Y:S01]  /*3d60*/  VIADD R0, R0, UR23 ;  /* 0x0000001700007c36 */ /* 0x002fe20008000000 */
[----:B------:R-:W-:-:S02]  /*3d70*/  R2UR UR23, R83 ;  /* 0x00000000531772ca */ /* 0x000fc400000e0000 */
[----:B------:R-:W1:Y:S01]  /*3d80*/  LDS.64 R30, [R61+0x2be0] ;  /* 0x002be0003d1e7984 */ /* 0x000e620000000a00 */
[----:B------:R-:W-:Y:S02]  /*3d90*/  R2UR UR13, R73 ;  /* 0x00000000490d72ca */ /* 0x000fe400000e0000 */
[----:B------:R-:W-:Y:S01]  /*3da0*/  R2UR UR76, R76 ;  /* 0x000000004c4c72ca */ /* 0x000fe200000e0000 */
[----:B------:R-:W-:Y:S01]  /*3db0*/  LDS.64 R16, [R61+0xea0] ;  /* 0x000ea0003d107984 */ /* 0x000fe20000000a00 */
[----:B------:R-:W-:-:S03]  /*3dc0*/  R2UR UR77, R77 ;  /* 0x000000004d4d72ca */ /* 0x000fc600000e0000 */
[----:B------:R-:W3:Y:S04]  /*3dd0*/  LDS.64 R20, [R61+0x2700] ;  /* 0x002700003d147984 */ /* 0x000ee80000000a00 */
[----:B------:R-:W-:Y:S04]  /*3de0*/  LDS.64 R8, [R61+0x1380] ;  /* 0x001380003d087984 */ /* 0x000fe80000000a00 */
[----:B------:R-:W4:Y:S04]  /*3df0*/  LDS.64 R14, [R61+0x2220] ;  /* 0x002220003d0e7984 */ /* 0x000f280000000a00 */
[----:B------:R-:W-:Y:S01]  /*3e00*/  LDS.64 R2, [R61+0x1860] ;  /* 0x001860003d027984 */ /* 0x000fe20000000a00 */
[----:B0-----:R-:W-:-:S03]  /*3e10*/  DADD R46, R38, R40 ;  /* 0x00000000262e7229 */ /* 0x001fc60000000028 */
[----:B------:R-:W0:Y:S01]  /*3e20*/  LDS.64 R6, [R61+0x1d40] ;  /* 0x001d40003d067984 */ /* 0x000e220000000a00 */
[----:B------:R-:W-:Y:S02]  /*3e30*/  DADD R40, R38, -R40 ;  /* 0x0000000026287229 */ /* 0x000fe40000000828 */
[----:B--2---:R-:W-:-:S06]  /*3e40*/  DADD R38, R52, -R54 ;  /* 0x0000000034267229 */ /* 0x004fcc0000000836 */
[----:B------:R-:W-:Y:S02]  /*3e50*/  DFMA R28, R28, R40, RZ ;  /* 0x000000281c1c722b */ /* 0x000fe400000000ff */
[----:B------:R-:W-:Y:S02]  /*3e60*/  DADD R48, R52, R54 ;  /* 0x0000000034307229 */ /* 0x000fe40000000036 */
[----:B------:R-:W-:Y:S02]  /*3e70*/  DFMA R24, R24, R46, RZ ;  /* 0x0000002e1818722b */ /* 0x000fe400000000ff */
[----:B------:R-:W-:Y:S01]  /*3e80*/  DFMA R88, R46, UR20, RZ ;  /* 0x000000142e587c2b */ /* 0x000fe200080000ff */
[----:B------:R-:W-:Y:S01]  /*3e90*/  R2UR.FILL UR20, R86 ;  /* 0x00000000561472ca */ /* 0x000fe200004e0000 */
[----:B------:R-:W-:Y:S01]  /*3ea0*/  DFMA R34, R38, R34, R28 ;  /* 0x000000222622722b */ /* 0x000fe2000000001c */
[----:B------:R-:W-:Y:S01]  /*3eb0*/  R2UR.FILL UR21, R65 ;  /* 0x00000000411572ca */ /* 0x000fe200004e0000 */
[----:B------:R-:W-:-:S02]  /*3ec0*/  DFMA R28, R46, R26, RZ ;  /* 0x0000001a2e1c722b */ /* 0x000fc400000000ff */
[----:B------:R-:W-:Y:S02]  /*3ed0*/  DFMA R10, R48, R10, R24 ;  /* 0x0000000a300a722b */ /* 0x000fe40000000018 */
[C---:B------:R-:W-:Y:S02]  /*3ee0*/  DFMA R26, R46.reuse, UR64, RZ ;  /* 0x000000402e1a7c2b */ /* 0x040fe400080000ff */
[----:B------:R-:W-:Y:S02]  /*3ef0*/  DFMA R54, R46, UR66, RZ ;  /* 0x000000422e367c2b */ /* 0x000fe400080000ff */
[C---:B------:R-:W-:Y:S02]  /*3f00*/  DFMA R24, R40.reuse, UR6, RZ ;  /* 0x0000000628187c2b */ /* 0x040fe400080000ff */
[C---:B------:R-:W-:Y:S02]  /*3f10*/  DFMA R86, R40.reuse, UR62, RZ ;  /* 0x0000003e28567c2b */ /* 0x040fe400080000ff */
[----:B------:R-:W-:-:S02]  /*3f20*/  DFMA R52, R40, UR60, RZ ;  /* 0x0000003c28347c2b */ /* 0x000fc400080000ff */
[----:B------:R-:W-:Y:S01]  /*3f30*/  DFMA R90, R40, UR22, RZ ;  /* 0x00000016285a7c2b */ /* 0x000fe200080000ff */
[----:B------:R-:W-:Y:S01]  /*3f40*/  R2UR.FILL UR23, R92 ;  /* 0x000000005c1772ca */ /* 0x000fe200004e0000 */
        /* <DEDUP_REMOVED lines=10> */
[----:B------:R-:W-:Y:S01]  /*3ff0*/  DFMA R86, R38, UR76, R86 ;  /* 0x0000004c26567c2b */ /* 0x000fe20008000056 */
[----:B------:R-:W-:Y:S01]  /*4000*/  R2UR UR13, R81 ;  /* 0x00000000510d72ca */ /* 0x000fe200000e0000 */
[----:B-1----:R-:W-:Y:S01]  /*4010*/  DADD R24, R32, R30 ;  /* 0x0000000020187229 */ /* 0x002fe2000000001e */
[----:B------:R-:W-:Y:S01]  /*4020*/  R2UR UR76, R84 ;  /* 0x00000000544c72ca */ /* 0x000fe200000e0000 */
[C---:B------:R-:W-:Y:S01]  /*4030*/  DFMA R52, R38.reuse, UR56, R52 ;  /* 0x0000003826347c2b */ /* 0x040fe20008000034 */
[----:B------:R-:W-:Y:S01]  /*4040*/  R2UR UR77, R85 ;  /* 0x00000000554d72ca */ /* 0x000fe200000e0000 */
[----:B------:R-:W-:Y:S01]  /*4050*/  DFMA R90, R38, UR52, R90 ;  /* 0x00000034265a7c2b */ /* 0x000fe2000800005a */
[----:B------:R-:W-:Y:S01]  /*4060*/  R2UR.FILL UR22, R93 ;  /* 0x000000005d1672ca */ /* 0x000fe200004e0000 */
[----:B------:R-:W-:-:S02]  /*4070*/  DADD R30, R32, -R30 ;  /* 0x00000000201e7229 */ /* 0x000fc4000000081e */
[C-C-:B---3--:R-:W-:Y:S02]  /*4080*/  DADD R26, R16.reuse, R20.reuse ;  /* 0x00000000101a7229 */ /* 0x148fe40000000014 */
[----:B------:R-:W-:Y:S02]  /*4090*/  DADD R20, R16, -R20 ;  /* 0x0000000010147229 */ /* 0x000fe40000000814 */
[C---:B------:R-:W-:Y:S02]  /*40a0*/  DFMA R28, R24.reuse, UR34, R28 ;  /* 0x00000022181c7c2b */ /* 0x040fe4000800001c */
        /* <DEDUP_REMOVED lines=14> */
[C-C-:B----4-:R-:W-:Y:S01]  /*4190*/  DADD R16, R8.reuse, R14.reuse ;  /* 0x0000000008107229 */ /* 0x150fe2000000000e */
[----:B------:R-:W-:Y:S01]  /*41a0*/  R2UR.FILL UR76, R60 ;  /* 0x000000003c4c72ca */ /* 0x000fe200004e0000 */
[----:B------:R-:W-:-:S02]  /*41b0*/  DADD R14, R8, -R14 ;  /* 0x00000000080e7229 */ /* 0x000fc4000000080e */
[C---:B------:R-:W-:Y:S02]  /*41c0*/  DFMA R28, R26.reuse, UR44, R28 ;  /* 0x0000002c1a1c7c2b */ /* 0x040fe4000800001c */
[C---:B------:R-:W-:Y:S02]  /*41d0*/  DFMA R40, R26.reuse, UR46, R40 ;  /* 0x0000002e1a287c2b */ /* 0x040fe40008000028 */
[----:B------:R-:W-:Y:S02]  /*41e0*/  DFMA R46, R26, UR36, R46 ;  /* 0x000000241a2e7c2b */ /* 0x000fe4000800002e */
[C---:B------:R-:W-:Y:S02]  /*41f0*/  DFMA R48, R20.reuse, UR40, R48 ;  /* 0x0000002814307c2b */ /* 0x040fe40008000030 */
[----:B------:R-:W-:Y:S02]  /*4200*/  DFMA R52, R20, UR42, R52 ;  /* 0x0000002a14347c2b */ /* 0x000fe40008000034 */
[----:B------:R-:W-:-:S02]  /*4210*/  DFMA R88, R26, UR38, R88 ;  /* 0x000000261a587c2b */ /* 0x000fc40008000058 */
[C---:B------:R-:W-:Y:S02]  /*4220*/  DFMA R86, R20.reuse, UR8, R86 ;  /* 0x0000000814567c2b */ /* 0x040fe40008000056 */
[----:B------:R-:W-:Y:S02]  /*4230*/  DFMA R90, R20, UR72, R90 ;  /* 0x00000048145a7c2b */ /* 0x000fe4000800005a */
[C-C-:B0-----:R-:W-:Y:S02]  /*4240*/  DADD R8, R2.reuse, R6.reuse ;  /* 0x0000000002087229 */ /* 0x141fe40000000006 */
        /* <DEDUP_REMOVED lines=16> */
[----:B------:R-:W-:Y:S01]  /*4350*/  DFMA R90, R2, UR76, R90 ;  /* 0x0000004c025a7c2b */ /* 0x000fe2000800005a */
[----:B------:R-:W-:Y:S10]  /*4360*/  @P0 EXIT ;  /* 0x000000000000094d */ /* 0x000ff40003800000 */
[----:B------:R-:W0:Y:S01]  /*4370*/  S2R R29, SR_TID.X ;  /* 0x00000000001d7919 */ /* 0x000e220000002100 */
[----:B------:R-:W-:Y:S01]  /*4380*/  DFMA R10, R4, R24, R10 ;  /* 0x00000018040a722b */ /* 0x000fe2000000000a */
[----:B------:R-:W1:Y:S01]  /*4390*/  LDCU.64 UR4, c[0x0][0x358] ;  /* 0x00006b00ff0477ac */ /* 0x000e620008000a00 */
[----:B------:R-:W-:-:S06]  /*43a0*/  DFMA R34, R36, R30, R34 ;  /* 0x0000001e2422722b */ /* 0x000fcc0000000022 */
[----:B------:R-:W-:Y:S02]  /*43b0*/  DFMA R10, R26, R18, R10 ;  /* 0x000000121a0a722b */ /* 0x000fe4000000000a */
[----:B------:R-:W-:Y:S01]  /*43c0*/  DFMA R34, R20, R42, R34 ;  /* 0x0000002a1422722b */ /* 0x000fe20000000022 */
[----:B------:R-:W2:Y:S05]  /*43d0*/  LDC.64 R18, c[0x0][0x3a8] ;  /* 0x0000ea00ff127b82 */ /* 0x000eaa0000000a00 */
[----:B------:R-:W-:Y:S02]  /*43e0*/  DFMA R10, R12, R16, R10 ;  /* 0x000000100c0a722b */ /* 0x000fe4000000000a */
[----:B------:R-:W-:-:S02]  /*43f0*/  DFMA R34, R44, R14, R34 ;  /* 0x0000000e2c22722b */ /* 0x000fc40000000022 */
[----:B------:R-:W-:Y:S02]  /*4400*/  DADD R16, R88, R90 ;  /* 0x0000000058107229 */ /* 0x000fe4000000005a */
[----:B------:R-:W-:Y:S02]  /*4410*/  DADD R14, R46, R86 ;  /* 0x000000002e0e7229 */ /* 0x000fe40000000056 */
[----:B------:R-:W-:Y:S02]  /*4420*/  DFMA R10, R8, R22, R10 ;  /* 0x00000016080a722b */ /* 0x000fe4000000000a */
[----:B------:R-:W-:Y:S02]  /*4430*/  DFMA R34, R2, R50, R34 ;  /* 0x000000320222722b */ /* 0x000fe40000000022 */
[C-C-:B------:R-:W-:Y:S02]  /*4440*/  DADD R8, R6.reuse, R48.reuse ;  /* 0x0000000006087229 */ /* 0x140fe40000000030 */
[----:B------:R-:W-:Y:S01]  /*4450*/  DADD R48, R6, -R48 ;  /* 0x0000000006307229 */ /* 0x000fe20000000830 */
[----:B0-----:R-:W-:Y:S01]  /*4460*/  IMAD R3, R0, 0x3e8, R29 ;  /* 0x000003e800037824 */ /* 0x001fe200078e021d */
[----:B------:R-:W-:-:S02]  /*4470*/  DADD R12, R40, R52 ;  /* 0x00000000280c7229 */ /* 0x000fc40000000034 */
[----:B------:R-:W-:Y:S01]  /*4480*/  DADD R6, R10, R34 ;  /* 0x000000000a067229 */ /* 0x000fe20000000022 */
[----:B--2---:R-:W-:Y:S01]  /*4490*/  IMAD.WIDE R2, R3, 0x8, R18 ;  /* 0x0000000803027825 */ /* 0x004fe200078e0212 */
[----:B------:R-:W-:Y:S02]  /*44a0*/  DADD R88, R88, -R90 ;  /* 0x0000000058587229 */ /* 0x000fe4000000085a */
        /* <DEDUP_REMOVED lines=14> */
.L_x_247:
        /* <DEDUP_REMOVED lines=15> */
.L_x_1061:


//--------------------- .text._Z32massMatrixMultiplyConstantKernelILi10ELi11ELi1EEviPKdS1_S1_S1_Pd --------------------------
	.section	.text._Z32massMatrixMultiplyConstantKernelILi10ELi11ELi1EEviPKdS1_S1_S1_Pd,"ax",@progbits
	.align	128
        .global         _Z32massMatrixMultiplyConstantKernelILi10ELi11ELi1EEviPKdS1_S1_S1_Pd
        .type           _Z32massMatrixMultiplyConstantKernelILi10ELi11ELi1EEviPKdS1_S1_S1_Pd,@function
        .size           _Z32massMatrixMultiplyConstantKernelILi10ELi11ELi1EEviPKdS1_S1_S1_Pd,(.L_x_1062 - _Z32massMatrixMultiplyConstantKernelILi10ELi11ELi1EEviPKdS1_S1_S1_Pd)
        .other          _Z32massMatrixMultiplyConstantKernelILi10ELi11ELi1EEviPKdS1_S1_S1_Pd,@"STO_CUDA_ENTRY STV_DEFAULT"
_Z32massMatrixMultiplyConstantKernelILi10ELi11ELi1EEviPKdS1_S1_S1_Pd:
.text._Z32massMatrixMultiplyConstantKernelILi10ELi11ELi1EEviPKdS1_S1_S1_Pd:
        /* <DEDUP_REMOVED lines=13> */
[----:B------:R-:W0:Y:S01]  /*00d0*/  LDCU.128 UR36, c[0x3][0x750] ;  /* 0x00c0ea00ff2477ac */ /* 0x000e220008000c00 */
[----:B--2---:R-:W-:-:S03]  /*00e0*/  IMAD.MOV.U32 R103, RZ, RZ, R102 ;  /* 0x000000ffff677224 */ /* 0x004fc600078e0066 */
[C---:B-1----:R-:W-:Y:S01]  /*00f0*/  ISETP.GE.AND P0, PT, R0.reuse, UR5, PT ;  /* 0x0000000500007c0c */ /* 0x042fe2000bf06270 */
[----:B------:R-:W1:Y:S01]  /*0100*/  LDCU.128 UR4, c[0x3][URZ] ;  /* 0x00c00000ff0477ac */ /* 0x000e620008000c00 */
[----:B------:R-:W2:Y:S01]  /*0110*/  LDCU.128 UR44, c[0x3][0xa0] ;  /* 0x00c01400ff2c77ac */ /* 0x000ea20008000c00 */
[----:B------:R-:W2:Y:S10]  /*0120*/  LDCU.128 UR28, c[0x3][0x40] ;  /* 0x00c00800ff1c77ac */ /* 0x000eb40008000c00 */
[----:B------:R-:W3:Y:S01]  /*0130*/  @!P0 LDC.64 R6, c[0x0][0x3a0] ;  /* 0x0000e800ff068b82 */ /* 0x000ee20000000a00 */
[----:B------:R-:W-:Y:S01]  /*0140*/  @!P0 IMAD R5, R0, 0x3e8, R103 ;  /* 0x000003e800058824 */ /* 0x000fe200078e0267 */
[----:B------:R-:W2:Y:S03]  /*0150*/  LDCU.128 UR40, c[0x3][0x60] ;  /* 0x00c00c00ff2877ac */ /* 0x000ea60008000c00 */
        /* <DEDUP_REMOVED lines=11> */
[----:B----4-:R-:W-:Y:S01]  /*0210*/  IMAD.U32 R4, RZ, RZ, UR8 ;  /* 0x00000008ff047e24 */ /* 0x010fe2000f8e00ff */
[----:B------:R-:W-:Y:S01]  /*0220*/  MOV R5, UR9 ;  /* 0x0000000900057c02 */ /* 0x000fe20008000f00 */
[----:B-----5:R-:W-:Y:S01]  /*0230*/  IMAD.U32 R39, RZ, RZ, UR33 ;  /* 0x00000021ff277e24 */ /* 0x020fe2000f8e00ff */
[----:B------:R-:W-:Y:S01]  /*0240*/  MOV R38, UR32 ;  /* 0x0000002000267c02 */ /* 0x000fe20008000f00 */
[----:B0-----:R-:W-:Y:S01]  /*0250*/  IMAD.U32 R42, RZ, RZ, UR36 ;  /* 0x00000024ff2a7e24 */ /* 0x001fe2000f8e00ff */
[----:B------:R-:W-:Y:S01]  /*0260*/  MOV R41, UR35 ;  /* 0x0000002300297c02 */ /* 0x000fe20008000f00 */
[----:B------:R-:W-:Y:S01]  /*0270*/  IMAD.U32 R43, RZ, RZ, UR37 ;  /* 0x00000025ff2b7e24 */ /* 0x000fe2000f8e00ff */
[----:B------:R-:W-:Y:S01]  /*0280*/  MOV R44, UR38 ;  /* 0x00000026002c7c02 */ /* 0x000fe20008000f00 */
[----:B------:R-:W-:Y:S01]  /*0290*/  IMAD.U32 R40, RZ, RZ, UR34 ;  /* 0x00000022ff287e24 */ /* 0x000fe2000f8e00ff */
[----:B------:R-:W0:Y:S01]  /*02a0*/  LDCU.128 UR32, c[0x3][0xb0] ;  /* 0x00c01600ff2077ac */ /* 0x000e220008000c00 */
[----:B-1----:R-:W-:Y:S01]  /*02b0*/  IMAD.U32 R6, RZ, RZ, UR6 ;  /* 0x00000006ff067e24 */ /* 0x002fe2000f8e00ff */
[----:B--2---:R-:W-:Y:S01]  /*02c0*/  MOV R53, UR45 ;  /* 0x0000002d00357c02 */ /* 0x004fe20008000f00 */
[----:B------:R-:W-:Y:S01]  /*02d0*/  IMAD.U32 R7, RZ, RZ, UR7 ;  /* 0x00000007ff077e24 */ /* 0x000fe2000f8e00ff */
[----:B------:R-:W-:Y:S01]  /*02e0*/  MOV R35, UR29 ;  /* 0x0000001d00237c02 */ /* 0x000fe20008000f00 */
[----:B------:R-:W-:Y:S01]  /*02f0*/  IMAD.U32 R45, RZ, RZ, UR39 ;  /* 0x00000027ff2d7e24 */ /* 0x000fe2000f8e00ff */
        /* <DEDUP_REMOVED lines=10> */
[C---:B------:R-:W-:Y:S01]  /*03a0*/  LOP3.LUT R105, R103.reuse, 0xffff, RZ, 0xc0, !PT ;  /* 0x0000ffff67697812 */ /* 0x040fe200078ec0ff */
[----:B------:R-:W-:Y:S01]  /*03b0*/  IMAD.U32 R46, RZ, RZ, UR40 ;  /* 0x00000028ff2e7e24 */ /* 0x000fe2000f8e00ff */
[----:B------:R-:W-:Y:S01]  /*03c0*/  ISETP.GT.U32.AND P1, PT, R103, 0x6d, PT ;  /* 0x0000006d6700780c */ /* 0x000fe20003f24070 */
[----:B------:R-:W-:Y:S01]  /*03d0*/  IMAD.U32 R55, RZ, RZ, UR43 ;  /* 0x0000002bff377e24 */ /* 0x000fe2000f8e00ff */
[----:B------:R-:W-:Y:S01]  /*03e0*/  BSSY.RECONVERGENT B0, `(.L_x_248) ;  /* 0x000016f000007945 */ /* 0x000fe20003800200 */
[----:B------:R-:W-:-:S05]  /*03f0*/  IMAD R105, R105, 0x199a, RZ ;  /* 0x0000199a69697824 */ /* 0x000fca00078e02ff */
[----:B------:R-:W-:Y:S01]  /*0400*/  SHF.R.U32.HI R105, RZ, 0x10, R105 ;  /* 0x00000010ff697819 */ /* 0x000fe20000011669 */
[----:B------:R-:W-:Y:S06]  /*0410*/  BAR.SYNC.DEFER_BLOCKING 0x0 ;  /* 0x0000000000007b1d */ /* 0x000fec0000010000 */
[C-C-:B---3--:R-:W-:Y:S02]  /*0420*/  DADD R108, R114.reuse, R2.reuse ;  /* 0x00000000726c7229 */ /* 0x148fe40000000002 */
[----:B------:R-:W-:Y:S01]  /*0430*/  DADD R114, R114, -R2 ;  /* 0x0000000072727229 */ /* 0x000fe20000000802 */
[----:B------:R-:W-:Y:S01]  /*0440*/  MOV R2, UR4 ;  /* 0x0000000400027c02 */ /* 0x000fe20008000f00 */
[----:B------:R-:W-:Y:S01]  /*0450*/  IMAD.U32 R3, RZ, RZ, UR5 ;  /* 0x00000005ff037e24 */ /* 0x000fe2000f8e00ff */
[----:B------:R-:W3:Y:S01]  /*0460*/  LDCU.128 UR4, c[0x3][0x70] ;  /* 0x00c00e00ff0477ac */ /* 0x000ee20008000c00 */
[----:B------:R-:W-:-:S02]  /*0470*/  DADD R112, R116, R8 ;  /* 0x0000000074707229 */ /* 0x000fc40000000008 */
[----:B------:R-:W-:Y:S02]  /*0480*/  DADD R116, R116, -R8 ;  /* 0x0000000074747229 */ /* 0x000fe40000000808 */
[----:B------:R-:W-:Y:S01]  /*0490*/  DFMA R12, R108, R2, RZ ;  /* 0x000000026c0c722b */ /* 0x000fe200000000ff */
[----:B------:R-:W-:Y:S01]  /*04a0*/  MOV R8, UR10 ;  /* 0x0000000a00087c02 */ /* 0x000fe20008000f00 */
[----:B------:R-:W-:Y:S01]  /*04b0*/  DFMA R16, R114, R4, RZ ;  /* 0x000000047210722b */ /* 0x000fe200000000ff */
[----:B------:R-:W-:Y:S01]  /*04c0*/  IMAD.U32 R9, RZ, RZ, UR11 ;  /* 0x0000000bff097e24 */ /* 0x000fe2000f8e00ff */
[C-C-:B------:R-:W-:Y:S01]  /*04d0*/  DADD R110, R120.reuse, R10.reuse ;  /* 0x00000000786e7229 */ /* 0x140fe2000000000a */
[----:B------:R-:W4:Y:S01]  /*04e0*/  LDCU.128 UR8, c[0x3][0x770] ;  /* 0x00c0ee00ff0877ac */ /* 0x000f220008000c00 */
[----:B------:R-:W-:Y:S02]  /*04f0*/  DADD R120, R120, -R10 ;  /* 0x0000000078787229 */ /* 0x000fe4000000080a */
[----:B------:R-:W-:Y:S01]  /*0500*/  DFMA R20, R112, R6, R12 ;  /* 0x000000067014722b */ /* 0x000fe2000000000c */
[----:B------:R-:W-:Y:S01]  /*0510*/  IMAD.U32 R10, RZ, RZ, UR12 ;  /* 0x0000000cff0a7e24 */ /* 0x000fe2000f8e00ff */
[----:B------:R-:W-:Y:S01]  /*0520*/  DFMA R16, R116, R8, R16 ;  /* 0x000000087410722b */ /* 0x000fe20000000010 */
[----:B------:R-:W-:Y:S01]  /*0530*/  MOV R11, UR13 ;  /* 0x0000000d000b7c02 */ /* 0x000fe20008000f00 */
[----:B------:R-:W-:Y:S01]  /*0540*/  IMAD.U32 R12, RZ, RZ, UR16 ;  /* 0x00000010ff0c7e24 */ /* 0x000fe2000f8e00ff */
[C-C-:B------:R-:W-:Y:S01]  /*0550*/  DADD R122, R124.reuse, R14.reuse ;  /* 0x000000007c7a7229 */ /* 0x140fe2000000000e */
[----:B------:R-:W-:Y:S01]  /*0560*/  IMAD.U32 R13, RZ, RZ, UR17 ;  /* 0x00000011ff0d7e24 */ /* 0x000fe2000f8e00ff */
[----:B------:R-:W-:Y:S01]  /*0570*/  DADD R124, R124, -R14 ;  /* 0x000000007c7c7229 */ /* 0x000fe2000000080e */
[----:B---3--:R-:W-:Y:S01]  /*0580*/  IMAD.U32 R48, RZ, RZ, UR6 ;  /* 0x00000006ff307e24 */ /* 0x008fe2000f8e00ff */
[----:B------:R-:W-:Y:S01]  /*0590*/  DFMA R20, R110, R10, R20 ;  /* 0x0000000a6e14722b */ /* 0x000fe20000000014 */
[----:B------:R-:W-:Y:S01]  /*05a0*/  MOV R14, UR14 ;  /* 0x0000000e000e7c02 */ /* 0x000fe20008000f00 */
[----:B------:R-:W-:Y:S01]  /*05b0*/  IMAD.U32 R15, RZ, RZ, UR15 ;  /* 0x0000000fff0f7e24 */ /* 0x000fe2000f8e00ff */
[----:B------:R-:W-:Y:S01]  /*05c0*/  DFMA R22, R120, R12, R16 ;  /* 0x0000000c7816722b */ /* 0x000fe20000000010 */
[----:B------:R-:W3:Y:S01]  /*05d0*/  LDCU.128 UR12, c[0x3][0x30] ;  /* 0x00c00600ff0c77ac */ /* 0x000ee20008000c00 */
[----:B------:R-:W-:Y:S01]  /*05e0*/  IMAD.U32 R16, RZ, RZ, UR18 ;  /* 0x00000012ff107e24 */ /* 0x000fe2000f8e00ff */
[----:B------:R-:W-:Y:S01]  /*05f0*/  MOV R17, UR19 ;  /* 0x0000001300117c02 */ /* 0x000fe20008000f00 */
[C-C-:B------:R-:W-:Y:S01]  /*0600*/  DADD R126, R128.reuse, R18.reuse ;  /* 0x00000000807e7229 */ /* 0x140fe20000000012 */
[----:B------:R-:W5:Y:S01]  /*0610*/  LDCU.128 UR16, c[0x3][0x730] ;  /* 0x00c0e600ff1077ac */ /* 0x000f620008000c00 */
[----:B------:R-:W-:Y:S01]  /*0620*/  DADD R128, R128, -R18 ;  /* 0x0000000080807229 */ /* 0x000fe20000000812 */
[----:B------:R-:W-:Y:S01]  /*0630*/  IMAD.U32 R49, RZ, RZ, UR7 ;  /* 0x00000007ff317e24 */ /* 0x000fe2000f8e00ff */
[----:B------:R-:W-:Y:S01]  /*0640*/  DFMA R24, R122, R14, R20 ;  /* 0x0000000e7a18722b */ /* 0x000fe20000000014 */
[----:B------:R-:W-:Y:S01]  /*0650*/  IMAD.U32 R18, RZ, RZ, UR20 ;  /* 0x00000014ff127e24 */ /* 0x000fe2000f8e00ff */
[----:B------:R-:W-:Y:S01]  /*0660*/  DFMA R22, R124, R16, R22 ;  /* 0x000000107c16722b */ /* 0x000fe20000000016 */
[----:B------:R-:W-:Y:S01]  /*0670*/  IMAD.U32 R19, RZ, RZ, UR21 ;  /* 0x00000015ff137e24 */ /* 0x000fe2000f8e00ff */
[----:B------:R-:W-:Y:S01]  /*0680*/  MOV R20, UR24 ;  /* 0x0000001800147c02 */ /* 0x000fe20008000f00 */
[----:B------:R-:W-:Y:S01]  /*0690*/  IMAD.U32 R21, RZ, RZ, UR25 ;  /* 0x00000019ff157e24 */ /* 0x000fe2000f8e00ff */
[----:B------:R-:W-:Y:S01]  /*06a0*/  DFMA R78, R108, R48, RZ ;  /* 0x000000306c4e722b */ /* 0x000fe200000000ff */
[----:B----4-:R-:W-:Y:S01]  /*06b0*/  MOV R50, UR10 ;  /* 0x0000000a00327c02 */ /* 0x010fe20008000f00 */
[----:B------:R-:W-:Y:S01]  /*06c0*/  IMAD.U32 R51, RZ, RZ, UR11 ;  /* 0x0000000bff337e24 */ /* 0x000fe2000f8e00ff */
[----:B------:R-:W-:-:S02]  /*06d0*/  DFMA R24, R126, R18, R24 ;  /* 0x000000127e18722b */ /* 0x000fc40000000018 */
[----:B------:R-:W-:Y:S01]  /*06e0*/  DFMA R22, R128, R20, R22 ;  /* 0x000000148016722b */ /* 0x000fe20000000016 */
[----:B---3--:R-:W-:Y:S01]  /*06f0*/  MOV R26, UR12 ;  /* 0x0000000c001a7c02 */ /* 0x008fe20008000f00 */
[----:B------:R-:W-:Y:S01]  /*0700*/  IMAD.U32 R27, RZ, RZ, UR13 ;  /* 0x0000000dff1b7e24 */ /* 0x000fe2000f8e00ff */
[----:B------:R-:W-:Y:S01]  /*0710*/  MOV R29, UR15 ;  /* 0x0000000f001d7c02 */ /* 0x000fe20008000f00 */
[----:B------:R-:W-:Y:S01]  /*0720*/  IMAD.U32 R28, RZ, RZ, UR14 ;  /* 0x0000000eff1c7e24 */ /* 0x000fe2000f8e00ff */
[----:B------:R-:W3:Y:S01]  /*0730*/  LDCU.128 UR12, c[0x3][0x7a0] ;  /* 0x00c0f400ff0c77ac */ /* 0x000ee20008000c00 */
[----:B-----5:R-:W-:Y:S01]  /*0740*/  IMAD.U32 R30, RZ, RZ, UR16 ;  /* 0x00000010ff1e7e24 */ /* 0x020fe2000f8e00ff */
[----:B------:R-:W-:Y:S01]  /*0750*/  MOV R32, UR18 ;  /* 0x0000001200207c02 */ /* 0x000fe20008000f00 */
[C-C-:B------:R-:W-:Y:S01]  /*0760*/  DADD R106, R24.reuse, -R22.reuse ;  /* 0x00000000186a7229 */ /* 0x140fe20000000816 */
[----:B------:R-:W-:Y:S01]  /*0770*/  IMAD.U32 R31, RZ, RZ, UR17 ;  /* 0x00000011ff1f7e24 */ /* 0x000fe2000f8e00ff */
[----:B------:R-:W-:Y:S01]  /*0780*/  DADD R118, R24, R22 ;  /* 0x0000000018767229 */ /* 0x000fe20000000016 */
[----:B------:R-:W-:Y:S01]  /*0790*/  IMAD.U32 R33, RZ, RZ, UR19 ;  /* 0x00000013ff217e24 */ /* 0x000fe2000f8e00ff */
[----:B------:R-:W-:Y:S01]  /*07a0*/  MOV R23, UR23 ;  /* 0x0000001700177c02 */ /* 0x000fe20008000f00 */
[----:B------:R-:W-:Y:S01]  /*07b0*/  IMAD.U32 R22, RZ, RZ, UR22 ;  /* 0x00000016ff167e24 */ /* 0x000fe2000f8e00ff */
[----:B------:R-:W4:Y:S01]  /*07c0*/  LDCU.128 UR20, c[0x3][0x80] ;  /* 0x00c01000ff1477ac */ /* 0x000f220008000c00 */
[----:B------:R-:W-:Y:S01]  /*07d0*/  IMAD.U32 R24, RZ, RZ, UR26 ;  /* 0x0000001aff187e24 */ /* 0x000fe2000f8e00ff */
[C---:B------:R-:W-:Y:S01]  /*07e0*/  DFMA R62, R108.reuse, R38, RZ ;  /* 0x000000266c3e722b */ /* 0x040fe200000000ff */
[----:B------:R-:W-:Y:S01]  /*07f0*/  IMAD.U32 R25, RZ, RZ, UR27 ;  /* 0x0000001bff197e24 */ /* 0x000fe2000f8e00ff */
[----:B------:R-:W5:Y:S01]  /*0800*/  LDCU.128 UR24, c[0x3][0x780] ;  /* 0x00c0f000ff1877ac */ /* 0x000f620008000c00 */
[----:B------:R-:W-:-:S02]  /*0810*/  DFMA R56, R108, R22, RZ ;  /* 0x000000166c38722b */ /* 0x000fc400000000ff */
[C---:B------:R-:W-:Y:S01]  /*0820*/  DFMA R64, R114.reuse, R42, RZ ;  /* 0x0000002a7240722b */ /* 0x040fe200000000ff */
[----:B------:R-:W0:Y:S01]  /*0830*/  LDCU.128 UR16, c[0x3][0x760] ;  /* 0x00c0ec00ff1077ac */ /* 0x000e220008000c00 */
[C---:B------:R-:W-:Y:S01]  /*0840*/  DFMA R58, R114.reuse, R24, RZ ;  /* 0x00000018723a722b */ /* 0x040fe200000000ff */
[----:B---3--:R-:W-:Y:S01]  /*0850*/  IMAD.U32 R68, RZ, RZ, UR12 ;  /* 0x0000000cff447e24 */ /* 0x008fe2000f8e00ff */
[----:B------:R-:W-:Y:S01]  /*0860*/  MOV R77, UR15 ;  /* 0x0000000f004d7c02 */ /* 0x000fe20008000f00 */
[----:B------:R-:W-:Y:S01]  /*0870*/  IMAD.U32 R69, RZ, RZ, UR13 ;  /* 0x0000000dff457e24 */ /* 0x000fe2000f8e00ff */
[----:B------:R-:W-:Y:S01]  /*0880*/  DFMA R80, R114, R50, RZ ;  /* 0x000000327250722b */ /* 0x000fe200000000ff */
[----:B------:R-:W-:Y:S01]  /*0890*/  IMAD.U32 R76, RZ, RZ, UR14 ;  /* 0x0000000eff4c7e24 */ /* 0x000fe2000f8e00ff */
[----:B------:R-:W3:Y:S01]  /*08a0*/  LDCU.128 UR12, c[0x3][0x740] ;  /* 0x00c0e800ff0c77ac */ /* 0x000ee20008000c00 */
[----:B------:R-:W-:Y:S01]  /*08b0*/  DFMA R82, R108, R52, RZ ;  /* 0x000000346c52722b */ /* 0x000fe200000000ff */
[----:B----4-:R-:W-:Y:S01]  /*08c0*/  IMAD.U32 R72, RZ, RZ, UR20 ;  /* 0x00000014ff487e24 */ /* 0x010fe2000f8e00ff */
[----:B------:R-:W-:Y:S01]  /*08d0*/  DFMA R58, R116, R30, R58 ;  /* 0x0000001e743a722b */ /* 0x000fe2000000003a */
[----:B------:R-:W-:Y:S01]  /*08e0*/  IMAD.U32 R73, RZ, RZ, UR21 ;  /* 0x00000015ff497e24 */ /* 0x000fe2000f8e00ff */
[----:B------:R-:W-:Y:S01]  /*08f0*/  DFMA R60, R112, R26, R56 ;  /* 0x0000001a703c722b */ /* 0x000fe20000000038 */
[----:B-----5:R-:W-:Y:S01]  /*0900*/  MOV R74, UR24 ;  /* 0x00000018004a7c02 */ /* 0x020fe20008000f00 */
[----:B------:R-:W-:Y:S01]  /*0910*/  DFMA R86, R114, R68, RZ ;  /* 0x000000447256722b */ /* 0x000fe200000000ff */
[----:B------:R-:W-:Y:S01]  /*0920*/  IMAD.U32 R75, RZ, RZ, UR25 ;  /* 0x00000019ff4b7e24 */ /* 0x000fe2000f8e00ff */
[C---:B------:R-:W-:Y:S01]  /*0930*/  DFMA R66, R112.reuse, R40, R62 ;  /* 0x000000287042722b */ /* 0x040fe2000000003e */
[----:B0-----:R-:W-:Y:S01]  /*0940*/  MOV R56, UR16 ;  /* 0x0000001000387c02 */ /* 0x001fe20008000f00 */
[----:B------:R-:W-:Y:S01]  /*0950*/  DFMA R88, R112, R72, R78 ;  /* 0x000000487058722b */ /* 0x000fe2000000004e */
[----:B------:R-:W-:Y:S01]  /*0960*/  IMAD.U32 R57, RZ, RZ, UR17 ;  /* 0x00000011ff397e24 */ /* 0x000fe2000f8e00ff */
[C---:B------:R-:W-:Y:S01]  /*0970*/  DFMA R84, R116.reuse, R44, R64 ;  /* 0x0000002c7454722b */ /* 0x040fe20000000040 */
[----:B------:R-:W-:Y:S01]  /*0980*/  IMAD.U32 R78, RZ, RZ, UR22 ;  /* 0x00000016ff4e7e24 */ /* 0x000fe2000f8e00ff */
[----:B------:R-:W-:Y:S01]  /*0990*/  DFMA R92, R116, R74, R80 ;  /* 0x0000004a745c722b */ /* 0x000fe20000000050 */
[----:B------:R-:W-:Y:S01]  /*09a0*/  IMAD.U32 R79, RZ, RZ, UR23 ;  /* 0x00000017ff4f7e24 */ /* 0x000fe2000f8e00ff */
[----:B------:R-:W0:Y:S01]  /*09b0*/  LDCU.128 UR20, c[0x3][0x90] ;  /* 0x00c01200ff1477ac */ /* 0x000e220008000c00 */
[----:B------:R-:W-:Y:S01]  /*09c0*/  DFMA R94, R112, R70, R82 ;  /* 0x00000046705e722b */ /* 0x000fe20000000052 */
[----:B------:R-:W-:Y:S01]  /*09d0*/  IMAD.U32 R80, RZ, RZ, UR26 ;  /* 0x0000001aff507e24 */ /* 0x000fe2000f8e00ff */
[----:B------:R-:W-:Y:S01]  /*09e0*/  DFMA R64, R120, R32, R58 ;  /* 0x000000207840722b */ /* 0x000fe2000000003a */
[----:B------:R-:W-:Y:S01]  /*09f0*/  MOV R81, UR27 ;  /* 0x0000001b00517c02 */ /* 0x000fe20008000f00 */
[----:B------:R-:W-:Y:S01]  /*0a00*/  DFMA R62, R110, R28, R60 ;  /* 0x0000001c6e3e722b */ /* 0x000fe2000000003c */
[----:B------:R-:W-:Y:S01]  /*0a10*/  IMAD.U32 R58, RZ, RZ, UR18 ;  /* 0x00000012ff3a7e24 */ /* 0x000fe2000f8e00ff */
[----:B------:R-:W-:Y:S01]  /*0a20*/  MOV R59, UR19 ;  /* 0x00000013003b7c02 */ /* 0x000fe20008000f00 */
[----:B------:R-:W-:Y:S01]  /*0a30*/  DFMA R96, R116, R76, R86 ;  /* 0x0000004c7460722b */ /* 0x000fe20000000056 */
[----:B------:R-:W-:Y:S01]  /*0a40*/  IMAD.U32 R82, RZ, RZ, UR32 ;  /* 0x00000020ff527e24 */ /* 0x000fe2000f8e00ff */
[----:B------:R-:W4:Y:S01]  /*0a50*/  LDCU.128 UR16, c[0x3][0xc0] ;  /* 0x00c01800ff1077ac */ /* 0x000f220008000c00 */
[----:B------:R-:W-:Y:S01]  /*0a60*/  IMAD.U32 R83, RZ, RZ, UR33 ;  /* 0x00000021ff537e24 */ /* 0x000fe2000f8e00ff */
[----:B------:R-:W-:Y:S01]  /*0a70*/  DFMA R66, R110, R46, R66 ;  /* 0x0000002e6e42722b */ /* 0x000fe20000000042 */
[----:B-1----:R-:W-:Y:S01]  /*0a80*/  MOV R86, UR36 ;  /* 0x0000002400567c02 */ /* 0x002fe20008000f00 */
[----:B------:R-:W1:Y:S01]  /*0a90*/  LDCU.128 UR24, c[0x3][0x7c0] ;  /* 0x00c0f800ff1877ac */ /* 0x000e620008000c00 */
[----:B------:R-:W-:Y:S01]  /*0aa0*/  DFMA R90, R120, R56, R84 ;  /* 0x00000038785a722b */ /* 0x000fe20000000054 */
[----:B------:R-:W-:Y:S01]  /*0ab0*/  IMAD.U32 R87, RZ, RZ, UR37 ;  /* 0x00000025ff577e24 */ /* 0x000fe2000f8e00ff */
[----:B------:R-:W-:Y:S01]  /*0ac0*/  DFMA R100, R110, R78, R88 ;  /* 0x0000004e6e64722b */ /* 0x000fe20000000058 */
[----:B---3--:R-:W-:Y:S01]  /*0ad0*/  IMAD.U32 R60, RZ, RZ, UR12 ;  /* 0x0000000cff3c7e24 */ /* 0x008fe2000f8e00ff */
[----:B------:R-:W-:Y:S01]  /*0ae0*/  DFMA R130, R120, R80, R92 ;  /* 0x000000507882722b */ /* 0x000fe2000000005c */
[----:B------:R-:W-:Y:S01]  /*0af0*/  IMAD.U32 R61, RZ, RZ, UR13 ;  /* 0x0000000dff3d7e24 */ /* 0x000fe2000f8e00ff */
[----:B------:R-:W-:Y:S01]  /*0b00*/  DFMA R134, R110, R82, R94 ;  /* 0x000000526e86722b */ /* 0x000fe2000000005e */
[----:B0-----:R-:W-:Y:S01]  /*0b10*/  IMAD.U32 R88, RZ, RZ, UR20 ;  /* 0x00000014ff587e24 */ /* 0x001fe2000f8e00ff */
[----:B------:R-:W-:Y:S01]  /*0b20*/  DFMA R94, R122, R34, R62 ;  /* 0x000000227a5e722b */ /* 0x000fe2000000003e */
[----:B------:R-:W-:Y:S01]  /*0b30*/  MOV R89, UR21 ;  /* 0x0000001500597c02 */ /* 0x000fe20008000f00 */
[----:B------:R-:W-:Y:S01]  /*0b40*/  DFMA R138, R120, R86, R96 ;  /* 0x00000056788a722b */ /* 0x000fe20000000060 */
[----:B--2---:R-:W-:Y:S01]  /*0b50*/  IMAD.U32 R92, RZ, RZ, UR28 ;  /* 0x0000001cff5c7e24 */ /* 0x004fe2000f8e00ff */
[----:B------:R-:W-:Y:S01]  /*0b60*/  DFMA R96, R124, R60, R64 ;  /* 0x0000003c7c60722b */ /* 0x000fe20000000040 */
        /* <DEDUP_REMOVED lines=11> */
[----:B------:R-:W-:Y:S01]  /*0c20*/  DFMA R142, R124, R92, R130 ;  /* 0x0000005c7c8e722b */ /* 0x000fe20000000082 */
[----:B------:R-:W-:Y:S01]  /*0c30*/  IMAD.U32 R64, RZ, RZ, UR4 ;  /* 0x00000004ff407e24 */ /* 0x000fe2000f8e00ff */
[----:B------:R-:W-:Y:S01]  /*0c40*/  DFMA R136, R126, R36, R94 ;  /* 0x000000247e88722b */ /* 0x000fe2000000005e */
[----:B------:R-:W-:Y:S01]  /*0c50*/  IMAD.U32 R100, RZ, RZ, UR30 ;  /* 0x0000001eff647e24 */ /* 0x000fe2000f8e00ff */
[----:B------:R-:W-:Y:S01]  /*0c60*/  DFMA R146, R122, R84, R134 ;  /* 0x000000547a92722b */ /* 0x000fe20000000086 */
[----:B------:R-:W-:Y:S01]  /*0c70*/  IMAD.U32 R94, RZ, RZ, UR22 ;  /* 0x00000016ff5e7e24 */ /* 0x000fe2000f8e00ff */
[----:B------:R-:W-:Y:S01]  /*0c80*/  MOV R95, UR23 ;  /* 0x00000017005f7c02 */ /* 0x000fe20008000f00 */
[----:B------:R-:W-:Y:S01]  /*0c90*/  IMAD.U32 R101, RZ, RZ, UR31 ;  /* 0x0000001fff657e24 */ /* 0x000fe2000f8e00ff */
[----:B------:R-:W-:Y:S01]  /*0ca0*/  DFMA R148, R124, R90, R138 ;  /* 0x0000005a7c94722b */ /* 0x000fe2000000008a */
[----:B------:R-:W0:Y:S01]  /*0cb0*/  LDCU.128 UR4, c[0x3][0xd0] ;  /* 0x00c01a00ff0477ac */ /* 0x000e220008000c00 */
[----:B------:R-:W-:Y:S01]  /*0cc0*/  DFMA R130, R128, R62, R96 ;  /* 0x0000003e8082722b */ /* 0x000fe20000000060 */
[----:B------:R-:W-:Y:S01]  /*0cd0*/  MOV R66, UR8 ;  /* 0x0000000800427c02 */ /* 0x000fe20008000f00 */
[C---:B------:R-:W-:Y:S01]  /*0ce0*/  DFMA R138, R126.reuse, R64, R98 ;  /* 0x000000407e8a722b */ /* 0x040fe20000000062 */
[----:B-1----:R-:W-:Y:S01]  /*0cf0*/  IMAD.U32 R96, RZ, RZ, UR24 ;  /* 0x00000018ff607e24 */ /* 0x002fe2000f8e00ff */
[----:B----4-:R-:W-:Y:S01]  /*0d00*/  MOV R98, UR16 ;  /* 0x0000001000627c02 */ /* 0x010fe20008000f00 */
[----:B------:R-:W-:Y:S01]  /*0d10*/  IMAD.U32 R99, RZ, RZ, UR17 ;  /* 0x00000011ff637e24 */ /* 0x000fe2000f8e00ff */
[----:B------:R-:W-:Y:S01]  /*0d20*/  MOV R97, UR25 ;  /* 0x0000001900617c02 */ /* 0x000fe20008000f00 */
[----:B------:R-:W-:Y:S01]  /*0d30*/  IMAD.U32 R67, RZ, RZ, UR9 ;  /* 0x00000009ff437e24 */ /* 0x000fe2000f8e00ff */
[----:B------:R-:W-:Y:S01]  /*0d40*/  DFMA R144, R126, R94, R140 ;  /* 0x0000005e7e90722b */ /* 0x000fe2000000008c */
[----:B------:R-:W1:Y:S01]  /*0d50*/  LDCU.128 UR8, c[0x3][0x7d0] ;  /* 0x00c0fa00ff0877ac */ /* 0x000e620008000c00 */
[----:B------:R-:W-:-:S02]  /*0d60*/  DFMA R142, R128, R100, R142 ;  /* 0x00000064808e722b */ /* 0x000fc4000000008e */
[----:B------:R-:W-:Y:S01]  /*0d70*/  DFMA R150, R126, R98, R146 ;  /* 0x000000627e96722b */ /* 0x000fe20000000092 */
[----:B------:R-:W2:Y:S01]  /*0d80*/  LDCU.128 UR12, c[0x3][0xe0] ;  /* 0x00c01c00ff0c77ac */ /* 0x000ea20008000c00 */
[C---:B------:R-:W-:Y:S02]  /*0d90*/  DFMA R148, R128.reuse, R96, R148 ;  /* 0x000000608094722b */ /* 0x040fe40000000094 */
[----:B------:R-:W-:Y:S01]  /*0da0*/  DFMA R132, R128, R66, R132 ;  /* 0x000000428084722b */ /* 0x000fe20000000084 */
[----:B------:R-:W3:Y:S01]  /*0db0*/  LDCU.128 UR20, c[0x3][0x80] ;  /* 0x00c01000ff1477ac */ /* 0x000ee20008000c00 */
[C-C-:B------:R-:W-:Y:S02]  /*0dc0*/  DADD R134, R136.reuse, -R130.reuse ;  /* 0x0000000088867229 */ /* 0x140fe40000000882 */
[----:B------:R-:W-:Y:S01]  /*0dd0*/  DADD R136, R136, R130 ;  /* 0x0000000088887229 */ /* 0x000fe20000000082 */
[----:B------:R-:W4:Y:S01]  /*0de0*/  LDCU.128 UR28, c[0x3][0x90] ;  /* 0x00c01200ff1c77ac */ /* 0x000f220008000c00 */
[----:B------:R-:W-:Y:S01]  /*0df0*/  IMAD.U32 R130, RZ, RZ, UR18 ;  /* 0x00000012ff827e24 */ /* 0x000fe2000f8e00ff */
[C-C-:B------:R-:W-:Y:S01]  /*0e00*/  DADD R146, R144.reuse, -R142.reuse ;  /* 0x0000000090927229 */ /* 0x140fe2000000088e */
[----:B------:R-:W-:Y:S01]  /*0e10*/  IMAD.U32 R131, RZ, RZ, UR19 ;  /* 0x00000013ff837e24 */ /* 0x000fe2000f8e00ff */
[----:B------:R-:W-:Y:S01]  /*0e20*/  DADD R142, R144, R142 ;  /* 0x00000000908e7229 */ /* 0x000fe2000000008e */
[----:B------:R-:W1:Y:S01]  /*0e30*/  LDCU.128 UR16, c[0x3][0x760] ;  /* 0x00c0ec00ff1077ac */ /* 0x000e620008000c00 */
[----:B------:R-:W-:-:S02]  /*0e40*/  DADD R144, R150, -R148 ;  /* 0x0000000096907229 */ /* 0x000fc40000000894 */
[----:B------:R-:W-:Y:S02]  /*0e50*/  DADD R140, R138, -R132 ;  /* 0x000000008a8c7229 */ /* 0x000fe40000000884 */
[----:B------:R-:W-:Y:S02]  /*0e60*/  DADD R148, R150, R148 ;  /* 0x0000000096947229 */ /* 0x000fe40000000094 */
[----:B------:R-:W-:Y:S02]  /*0e70*/  DADD R138, R138, R132 ;  /* 0x000000008a8a7229 */ /* 0x000fe40000000084 */
[----:B------:R-:W-:Y:S01]  /*0e80*/  DFMA R150, R108, R130, RZ ;  /* 0x000000826c96722b */ /* 0x000fe200000000ff */
[----:B------:R-:W-:Y:S01]  /*0e90*/  MOV R132, UR26 ;  /* 0x0000001a00847c02 */ /* 0x000fe20008000f00 */
[----:B------:R-:W-:Y:S01]  /*0ea0*/  IMAD.U32 R133, RZ, RZ, UR27 ;  /* 0x0000001bff857e24 */ /* 0x000fe2000f8e00ff */
[----:B0-----:R-:W-:Y:S01]  /*0eb0*/  MOV R109, UR5 ;  /* 0x00000005006d7c02 */ /* 0x001fe20008000f00 */
[----:B------:R-:W-:Y:S01]  /*0ec0*/  IMAD.U32 R108, RZ, RZ, UR4 ;  /* 0x00000004ff6c7e24 */ /* 0x000fe2000f8e00ff */
[----:B------:R-:W0:Y:S03]  /*0ed0*/  LDCU.128 UR24, c[0x3][0x780] ;  /* 0x00c0f000ff1877ac */ /* 0x000e260008000c00 */
[----:B------:R-:W-:-:S02]  /*0ee0*/  DFMA R114, R114, R132, RZ ;  /* 0x000000847272722b */ /* 0x000fc400000000ff */
[----:B------:R-:W-:Y:S01]  /*0ef0*/  DFMA R150, R112, R108, R150 ;  /* 0x0000006c7096722b */ /* 0x000fe20000000096 */
[----:B-1----:R-:W-:Y:S02]  /*0f00*/  IMAD.U32 R112, RZ, RZ, UR8 ;  /* 0x00000008ff707e24 */ /* 0x002fe4000f8e00ff */
[----:B------:R-:W-:-:S06]  /*0f10*/  IMAD.U32 R113, RZ, RZ, UR9 ;  /* 0x00000009ff717e24 */ /* 0x000fcc000f8e00ff */
[----:B------:R-:W-:Y:S01]  /*0f20*/  DFMA R116, R116, R112, R114 ;  /* 0x000000707474722b */ /* 0x000fe20000000072 */
[----:B------:R-:W-:Y:S01]  /*0f30*/  MOV R114, UR6 ;  /* 0x0000000600727c02 */ /* 0x000fe20008000f00 */
[----:B------:R-:W-:Y:S01]  /*0f40*/  IMAD.U32 R115, RZ, RZ, UR7 ;  /* 0x00000007ff737e24 */ /* 0x000fe2000f8e00ff */
[----:B------:R-:W1:Y:S05]  /*0f50*/  LDCU.128 UR4, c[0x3][0x7e0] ;  /* 0x00c0fc00ff0477ac */ /* 0x000e6a0008000c00 */
[----:B------:R-:W-:Y:S01]  /*0f60*/  DFMA R150, R110, R114, R150 ;  /* 0x000000726e96722b */ /* 0x000fe20000000096 */
[----:B------:R-:W-:Y:S01]  /*0f70*/  IMAD.U32 R110, RZ, RZ, UR10 ;  /* 0x0000000aff6e7e24 */ /* 0x000fe2000f8e00ff */
[----:B------:R-:W-:Y:S01]  /*0f80*/  MOV R111, UR11 ;  /* 0x0000000b006f7c02 */ /* 0x000fe20008000f00 */
[----:B------:R-:W5:Y:S05]  /*0f90*/  LDCU.128 UR8, c[0x3][0x710] ;  /* 0x00c0e200ff0877ac */ /* 0x000f6a0008000c00 */
[----:B------:R-:W-:Y:S01]  /*0fa0*/  DFMA R152, R120, R110, R116 ;  /* 0x0000006e7898722b */ /* 0x000fe20000000074 */
[----:B--2---:R-:W-:-:S02]  /*0fb0*/  IMAD.U32 R116, RZ, RZ, UR12 ;  /* 0x0000000cff747e24 */ /* 0x004fc4000f8e00ff */
[----:B------:R-:W-:Y:S01]  /*0fc0*/  IMAD.U32 R117, RZ, RZ, UR13 ;  /* 0x0000000dff757e24 */ /* 0x000fe2000f8e00ff */
[----:B-1----:R-:W-:Y:S01]  /*0fd0*/  MOV R120, UR4 ;  /* 0x0000000400787c02 */ /* 0x002fe20008000f00 */
[----:B------:R-:W-:-:S04]  /*0fe0*/  IMAD.U32 R121, RZ, RZ, UR5 ;  /* 0x00000005ff797e24 */ /* 0x000fc8000f8e00ff */
[----:B------:R-:W-:Y:S01]  /*0ff0*/  DFMA R150, R122, R116, R150 ;  /* 0x000000747a96722b */ /* 0x000fe20000000096 */
[----:B------:R-:W-:Y:S01]  /*1000*/  IMAD.U32 R122, RZ, RZ, UR14 ;  /* 0x0000000eff7a7e24 */ /* 0x000fe2000f8e00ff */
[----:B------:R-:W-:Y:S01]  /*1010*/  MOV R123, UR15 ;  /* 0x0000000f007b7c02 */ /* 0x000fe20008000f00 */
[----:B------:R-:W-:Y:S01]  /*1020*/  DFMA R152, R124, R120, R152 ;  /* 0x000000787c98722b */ /* 0x000fe20000000098 */
[----:B-----5:R-:W-:Y:S01]  /*1030*/  IMAD.U32 R162, RZ, RZ, UR8 ;  /* 0x00000008ffa27e24 */ /* 0x020fe2000f8e00ff */
[----:B------:R-:W-:Y:S01]  /*1040*/  MOV R168, UR10 ;  /* 0x0000000a00a87c02 */ /* 0x000fe20008000f00 */
[----:B------:R-:W-:Y:S01]  /*1050*/  IMAD.U32 R124, RZ, RZ, UR6 ;  /* 0x00000006ff7c7e24 */ /* 0x000fe2000f8e00ff */
[----:B------:R-:W1:Y:S01]  /*1060*/  LDCU.128 UR12, c[0x3][0x60] ;  /* 0x00c00c00ff0c77ac */ /* 0x000e620008000c00 */
[----:B------:R-:W-:Y:S01]  /*1070*/  DFMA R150, R126, R122, R150 ;  /* 0x0000007a7e96722b */ /* 0x000fe20000000096 */
[----:B------:R-:W-:Y:S01]  /*1080*/  IMAD.U32 R125, RZ, RZ, UR7 ;  /* 0x00000007ff7d7e24 */ /* 0x000fe2000f8e00ff */
[----:B------:R-:W2:Y:S01]  /*1090*/  S2R R127, SR_CgaCtaId ;  /* 0x00000000007f7919 */ /* 0x000ea20000008800 */
[----:B------:R-:W5:Y:S01]  /*10a0*/  LDCU.128 UR4, c[0x3][0x10] ;  /* 0x00c00200ff0477ac */ /* 0x000f620008000c00 */
[----:B------:R-:W-:Y:S01]  /*10b0*/  MOV R126, 0x400 ;  /* 0x00000400007e7802 */ /* 0x000fe20000000f00 */
[----:B------:R-:W-:-:S02]  /*10c0*/  IMAD.U32 R163, RZ, RZ, UR9 ;  /* 0x00000009ffa37e24 */ /* 0x000fc4000f8e00ff */
[----:B------:R-:W-:Y:S01]  /*10d0*/  DFMA R152, R128, R124, R152 ;  /* 0x0000007c8098722b */ /* 0x000fe20000000098 */
[----:B------:R-:W-:Y:S01]  /*10e0*/  IMAD.U32 R169, RZ, RZ, UR11 ;  /* 0x0000000bffa97e24 */ /* 0x000fe2000f8e00ff */
[----:B------:R-:W-:Y:S01]  /*10f0*/  PRMT R128, R105, 0x9910, RZ ;  /* 0x0000991069807816 */ /* 0x000fe200000000ff */
[----:B------:R-:W0:Y:S05]  /*1100*/  LDCU.128 UR8, c[0x3][0x740] ;  /* 0x00c0e800ff0877ac */ /* 0x000e2a0008000c00 */
[----:B------:R-:W-:Y:S01]  /*1110*/  DADD R150, R150, R152 ;  /* 0x0000000096967229 */ /* 0x000fe20000000098 */
[----:B-----5:R-:W-:Y:S01]  /*1120*/  MOV R160, UR4 ;  /* 0x0000000400a07c02 */ /* 0x020fe20008000f00 */
[----:B------:R-:W-:Y:S01]  /*1130*/  IMAD.U32 R161, RZ, RZ, UR5 ;  /* 0x00000005ffa17e24 */ /* 0x000fe2000f8e00ff */
[----:B------:R-:W-:Y:S01]  /*1140*/  MOV R167, UR7 ;  /* 0x0000000700a77c02 */ /* 0x000fe20008000f00 */
[----:B------:R-:W-:Y:S01]  /*1150*/  IMAD.U32 R166, RZ, RZ, UR6 ;  /* 0x00000006ffa67e24 */ /* 0x000fe2000f8e00ff */
[----:B------:R-:W5:Y:S01]  /*1160*/  LDCU.128 UR4, c[0x3][0x30] ;  /* 0x00c00600ff0477ac */ /* 0x000f620008000c00 */
[----:B--2---:R-:W-:Y:S01]  /*1170*/  LEA R127, R127, R126, 0x18 ;  /* 0x0000007e7f7f7211 */ /* 0x004fe200078ec0ff */
[----:B------:R-:W-:-:S04]  /*1180*/  IMAD R126, R128, 0xa, RZ ;  /* 0x0000000a807e7824 */ /* 0x000fc800078e02ff */
[----:B------:R-:W-:Y:S02]  /*1190*/  IMAD.MOV R126, RZ, RZ, -R126 ;  /* 0x000000ffff7e7224 */ /* 0x000fe400078e0a7e */
[----:B------:R-:W-:Y:S02]  /*11a0*/  IMAD R104, R104, 0x2998, R127 ;  /* 0x0000299868687824 */ /* 0x000fe400078e027f */
[----:B-----5:R-:W-:Y:S01]  /*11b0*/  IMAD.U32 R158, RZ, RZ, UR4 ;  /* 0x00000004ff9e7e24 */ /* 0x020fe2000f8e00ff */
[----:B------:R-:W-:Y:S01]  /*11c0*/  MOV R159, UR5 ;  /* 0x00000005009f7c02 */ /* 0x000fe20008000f00 */
[----:B------:R-:W-:Y:S01]  /*11d0*/  IMAD.U32 R164, RZ, RZ, UR6 ;  /* 0x00000006ffa47e24 */ /* 0x000fe2000f8e00ff */
[----:B------:R-:W-:Y:S01]  /*11e0*/  PRMT R126, R126, 0x7710, RZ ;  /* 0x000077107e7e7816 */ /* 0x000fe200000000ff */
[----:B------:R-:W-:Y:S01]  /*11f0*/  IMAD.U32 R165, RZ, RZ, UR7 ;  /* 0x00000007ffa57e24 */ /* 0x000fe2000f8e00ff */
[----:B------:R-:W2:Y:S01]  /*1200*/  LDCU.128 UR4, c[0x3][0x730] ;  /* 0x00c0e600ff0477ac */ /* 0x000ea20008000c00 */
[----:B------:R-:W-:-:S02]  /*1210*/  IMAD R105, R105, 0x58, R104 ;  /* 0x0000005869697824 */ /* 0x000fc400078e0268 */
[----:B------:R-:W-:-:S05]  /*1220*/  IMAD.IADD R126, R103, 0x1, R126 ;  /* 0x00000001677e7824 */ /* 0x000fca00078e027e */
[----:B------:R-:W-:-:S04]  /*1230*/  LOP3.LUT R126, R126, 0xffff, RZ, 0xc0, !PT ;  /* 0x0000ffff7e7e7812 */ /* 0x000fc800078ec0ff */
[----:B------:R-:W-:-:S05]  /*1240*/  LEA R105, R126, R105, 0x3 ;  /* 0x000000697e697211 */ /* 0x000fca00078e18ff */
[----:B------:R0:W-:Y:S01]  /*1250*/  STS.64 [R105+0x25d0], R106 ;  /* 0x0025d06a69007388 */ /* 0x0001e20000000a00 */
[----:B--2---:R-:W-:Y:S01]  /*1260*/  MOV R172, UR4 ;  /* 0x0000000400ac7c02 */ /* 0x004fe20008000f00 */
[----:B------:R-:W-:Y:S01]  /*1270*/  IMAD.U32 R173, RZ, RZ, UR5 ;  /* 0x00000005ffad7e24 */ /* 0x000fe2000f8e00ff */
[----:B------:R-:W-:Y:S01]  /*1280*/  MOV R171, UR7 ;  /* 0x0000000700ab7c02 */ /* 0x000fe20008000f00 */
[----:B------:R-:W-:Y:S01]  /*1290*/  IMAD.U32 R170, RZ, RZ, UR6 ;  /* 0x00000006ffaa7e24 */ /* 0x000fe2000f8e00ff */
[----:B------:R2:W-:Y:S01]  /*12a0*/  STS.64 [R105], R118 ;  /* 0x0000007669007388 */ /* 0x0005e20000000a00 */
        /* <DEDUP_REMOVED lines=11> */
[----:B01-34-:R-:W-:Y:S05]  /*1360*/  @P1 BRA `(.L_x_249) ;  /* 0x0000000400d81947 */ /* 0x01bfea0003800000 */
.L_x_250:
[C---:B0-----:R-:W-:Y:S02]  /*1370*/  PRMT R106, R103.reuse, 0x9910, RZ ;  /* 0x00009910676a7816 */ /* 0x041fe400000000ff */
[----:B------:R-:W-:-:S03]  /*1380*/  ISETP.GE.U32.AND P1, PT, R103, 0xa, PT ;  /* 0x0000000a6700780c */ /* 0x000fc60003f26070 */
[----:B------:R-:W-:-:S05]  /*1390*/  IMAD R106, R106, 0xcd, RZ ;  /* 0x000000cd6a6a7824 */ /* 0x000fca00078e02ff */
[----:B------:R-:W-:-:S04]  /*13a0*/  LOP3.LUT R106, R106, 0xffff, RZ, 0xc0, !PT ;  /* 0x0000ffff6a6a7812 */ /* 0x000fc800078ec0ff */
[----:B------:R-:W-:-:S04]  /*13b0*/  SHF.R.U32.HI R106, RZ, 0xb, R106 ;  /* 0x0000000bff6a7819 */ /* 0x000fc8000001166a */
[----:B------:R-:W-:-:S05]  /*13c0*/  PRMT R107, R106, 0x9910, RZ ;  /* 0x000099106a6b7816 */ /* 0x000fca00000000ff */
[----:B------:R-:W-:-:S04]  /*13d0*/  IMAD R107, R107, 0xa, RZ ;  /* 0x0000000a6b6b7824 */ /* 0x000fc800078e02ff */
[----:B------:R-:W-:-:S05]  /*13e0*/  IMAD.MOV R107, RZ, RZ, -R107 ;  /* 0x000000ffff6b7224 */ /* 0x000fca00078e0a6b */
[----:B--2---:R-:W-:Y:S02]  /*13f0*/  PRMT R118, R107, 0x7710, RZ ;  /* 0x000077106b767816 */ /* 0x004fe400000000ff */
[----:B------:R-:W-:-:S03]  /*1400*/  LOP3.LUT R107, R106, 0xffff, RZ, 0xc0, !PT ;  /* 0x0000ffff6a6b7812 */ /* 0x000fc600078ec0ff */
[----:B------:R-:W-:Y:S02]  /*1410*/  IMAD.IADD R106, R118, 0x1, R103 ;  /* 0x00000001766a7824 */ /* 0x000fe400078e0267 */
[----:B------:R-:W-:Y:S02]  /*1420*/  IMAD R107, R107, 0x3c8, R104 ;  /* 0x000003c86b6b7824 */ /* 0x000fe400078e0268 */
[----:B------:R-:W-:Y:S01]  /*1430*/  VIADD R103, R103, 0x64 ;  /* 0x0000006467677836 */ /* 0x000fe20000000000 */
        /* <DEDUP_REMOVED lines=82> */
[----:B------:R-:W-:Y:S02]  /*1960*/  DADD R176, R176, R118 ;  /* 0x00000000b0b07229 */ /* 0x000fe40000000076 */
        /* <DEDUP_REMOVED lines=22> */
.L_x_249:
[----:B------:R-:W-:Y:S05]  /*1ad0*/  BSYNC.RECONVERGENT B0 ;  /* 0x0000000000007941 */ /* 0x000fea0003800200 */
.L_x_248:
[----:B------:R-:W0:Y:S01]  /*1ae0*/  LDCU.128 UR64, c[0x3][URZ] ;  /* 0x00c00000ff4077ac */ /* 0x000e220008000c00 */
[----:B------:R-:W-:Y:S01]  /*1af0*/  ISETP.GT.U32.AND P1, PT, R102, 0x78, PT ;  /* 0x000000786600780c */ /* 0x000fe20003f24070 */
[----:B------:R-:W-:Y:S01]  /*1b00*/  BSSY.RECONVERGENT B0, `(.L_x_251) ;  /* 0x00001d5000007945 */ /* 0x000fe20003800200 */
[----:B------:R-:W1:Y:S01]  /*1b10*/  LDCU.128 UR68, c[0x3][0x700] ;  /* 0x00c0e000ff4477ac */ /* 0x000e620008000c00 */
[----:B------:R-:W3:Y:S01]  /*1b20*/  LDCU.128 UR32, c[0x3][0x790] ;  /* 0x00c0f200ff2077ac */ /* 0x000ee20008000c00 */
[----:B------:R-:W4:Y:S01]  /*1b30*/  LDCU.128 UR36, c[0x3][0xb0] ;  /* 0x00c01600ff2477ac */ /* 0x000f220008000c00 */
[----:B------:R-:W2:Y:S01]  /*1b40*/  LDCU.128 UR40, c[0x3][0x7b0] ;  /* 0x00c0f600ff2877ac */ /* 0x000ea20008000c00 */
[----:B0-----:R-:W-:Y:S01]  /*1b50*/  IMAD.U32 R176, RZ, RZ, UR64 ;  /* 0x00000040ffb07e24 */ /* 0x001fe2000f8e00ff */
[----:B------:R-:W-:Y:S01]  /*1b60*/  MOV R177, UR65 ;  /* 0x0000004100b17c02 */ /* 0x000fe20008000f00 */
[----:B------:R-:W-:Y:S01]  /*1b70*/  IMAD.U32 R178, RZ, RZ, UR66 ;  /* 0x00000042ffb27e24 */ /* 0x000fe2000f8e00ff */
[----:B------:R-:W0:Y:S01]  /*1b80*/  LDCU.128 UR44, c[0x3][0xd0] ;  /* 0x00c01a00ff2c77ac */ /* 0x000e220008000c00 */
[----:B------:R-:W-:Y:S01]  /*1b90*/  IMAD.U32 R179, RZ, RZ, UR67 ;  /* 0x00000043ffb37e24 */ /* 0x000fe2000f8e00ff */
[----:B-1----:R-:W-:Y:S01]  /*1ba0*/  MOV R180, UR68 ;  /* 0x0000004400b47c02 */ /* 0x002fe20008000f00 */
[----:B------:R-:W-:Y:S01]  /*1bb0*/  IMAD.U32 R181, RZ, RZ, UR69 ;  /* 0x00000045ffb57e24 */ /* 0x000fe2000f8e00ff */
[----:B------:R-:W-:Y:S01]  /*1bc0*/  MOV R175, UR71 ;  /* 0x0000004700af7c02 */ /* 0x000fe20008000f00 */
[----:B------:R-:W-:Y:S01]  /*1bd0*/  IMAD.U32 R174, RZ, RZ, UR70 ;  /* 0x00000046ffae7e24 */ /* 0x000fe2000f8e00ff */
[----:B------:R-:W1:Y:S01]  /*1be0*/  LDCU.128 UR48, c[0x3][0x7d0] ;  /* 0x00c0fa00ff3077ac */ /* 0x000e620008000c00 */
[----:B------:R-:W0:Y:S01]  /*1bf0*/  LDCU.128 UR52, c[0x3][0xe0] ;  /* 0x00c01c00ff3477ac */ /* 0x000e220008000c00 */
[----:B------:R-:W0:Y:S01]  /*1c00*/  LDCU.128 UR56, c[0x3][0x7e0] ;  /* 0x00c0fc00ff3877ac */ /* 0x000e220008000c00 */
[----:B------:R-:W0:Y:S01]  /*1c10*/  LDCU.128 UR60, c[0x3][0x50] ;  /* 0x00c00a00ff3c77ac */ /* 0x000e220008000c00 */
[----:B------:R-:W0:Y:S01]  /*1c20*/  LDCU.128 UR64, c[0x3][0x750] ;  /* 0x00c0ea00ff4077ac */ /* 0x000e220008000c00 */
[----:B------:R-:W0:Y:S01]  /*1c30*/  LDCU.128 UR68, c[0x3][0xa0] ;  /* 0x00c01400ff4477ac */ /* 0x000e220008000c00 */
[----:B------:R-:W0:Y:S01]  /*1c40*/  LDCU.128 UR72, c[0x3][0x7a0] ;  /* 0x00c0f400ff4877ac */ /* 0x000e220008000c00 */
[----:B------:R-:W-:Y:S06]  /*1c50*/  BAR.SYNC.DEFER_BLOCKING 0x0 ;  /* 0x0000000000007b1d */ /* 0x000fec0000010000 */
[----:B--234-:R-:W-:Y:S05]  /*1c60*/  @P1 BRA `(.L_x_252) ;  /* 0x0000001800f81947 */ /* 0x01cfea0003800000 */
[----:B------:R-:W-:-:S07]  /*1c70*/  IMAD.MOV.U32 R103, RZ, RZ, R102 ;  /* 0x000000ffff677224 */ /* 0x000fce00078e0066 */
.L_x_253:
[----:B------:R-:W-:Y:S02]  /*1c80*/  PRMT R2, R103, 0x9910, RZ ;  /* 0x0000991067027816 */ /* 0x000fe400000000ff */
[----:B------:R-:W-:Y:S02]  /*1c90*/  CS2R R68, SRZ ;  /* 0x0000000000447805 */ /* 0x000fe4000001ff00 */
[----:B0-----:R-:W-:Y:S01]  /*1ca0*/  MOV.SPILL R16, UR45 ;  /* 0x0000002d00107c02 */ /* 0x001fe20009000f00 */
[----:B------:R-:W-:Y:S01]  /*1cb0*/  UMOV UR45, 0x790b ;  /* 0x0000790b002d7882 */ /* 0x000fe20000000000 */
[----:B------:R-:W-:Y:S01]  /*1cc0*/  CS2R R48, SRZ ;  /* 0x0000000000307805 */ /* 0x000fe2000001ff00 */
[----:B------:R-:W-:Y:S01]  /*1cd0*/  IMAD R2, R2, 0x75, RZ ;  /* 0x0000007502027824 */ /* 0x000fe200078e02ff */
[----:B------:R-:W-:Y:S02]  /*1ce0*/  MOV.SPILL R17, UR44 ;  /* 0x0000002c00117c02 */ /* 0x000fe40009000f00 */
[----:B-1----:R-:W-:-:S02]  /*1cf0*/  MOV.SPILL R34, UR49 ;  /* 0x0000003100227c02 */ /* 0x002fc40009000f00 */
[----:B------:R-:W-:Y:S02]  /*1d00*/  LOP3.LUT R2, R2, 0xffff, RZ, 0xc0, !PT ;  /* 0x0000ffff02027812 */ /* 0x000fe400078ec0ff */
[----:B------:R-:W-:Y:S02]  /*1d10*/  MOV.SPILL R35, UR48 ;  /* 0x0000003000237c02 */ /* 0x000fe40009000f00 */
[----:B------:R-:W-:Y:S02]  /*1d20*/  CS2R R76, SRZ ;  /* 0x00000000004c7805 */ /* 0x000fe4000001ff00 */
[----:B------:R-:W-:Y:S02]  /*1d30*/  SHF.R.U32.HI R2, RZ, 0x8, R2 ;  /* 0x00000008ff027819 */ /* 0x000fe40000011602 */
[----:B------:R-:W-:Y:S02]  /*1d40*/  CS2R R84, SRZ ;  /* 0x0000000000547805 */ /* 0x000fe4000001ff00 */
[----:B--2---:R-:W-:-:S02]  /*1d50*/  CS2R R134, SRZ ;  /* 0x0000000000867805 */ /* 0x004fc4000001ff00 */
[----:B------:R-:W-:Y:S02]  /*1d60*/  CS2R R136, SRZ ;  /* 0x0000000000887805 */ /* 0x000fe4000001ff00 */
[----:B------:R-:W-:Y:S01]  /*1d70*/  CS2R R138, SRZ ;  /* 0x00000000008a7805 */ /* 0x000fe2000001ff00 */
[----:B------:R-:W-:Y:S01]  /*1d80*/  IMAD.MOV R4, RZ, RZ, -R2 ;  /* 0x000000ffff047224 */ /* 0x000fe200078e0a02 */
[----:B------:R-:W-:Y:S02]  /*1d90*/  CS2R R132, SRZ ;  /* 0x0000000000847805 */ /* 0x000fe4000001ff00 */
[----:B------:R-:W-:Y:S02]  /*1da0*/  CS2R R130, SRZ ;  /* 0x0000000000827805 */ /* 0x000fe4000001ff00 */
[----:B------:R-:W-:Y:S02]  /*1db0*/  CS2R R128, SRZ ;  /* 0x0000000000807805 */ /* 0x000fe4000001ff00 */
[----:B------:R-:W-:Y:S01]  /*1dc0*/  R2UR UR44, R176 ;  /* 0x00000000b02c72ca */ /* 0x000fe200000e0000 */
[----:B------:R-:W0:Y:S01]  /*1dd0*/  LDCU.64 UR48, c[0x3][0x28] ;  /* 0x00c00500ff3077ac */ /* 0x000e220008000a00 */
[----:B------:R-:W-:-:S02]  /*1de0*/  PRMT R4, R4, 0x7710, RZ ;  /* 0x0000771004047816 */ /* 0x000fc400000000ff */
[----:B------:R-:W-:Y:S02]  /*1df0*/  MOV.SPILL R46, UR51 ;  /* 0x00000033002e7c02 */ /* 0x000fe40009000f00 */
[----:B------:R-:W-:Y:S02]  /*1e00*/  IADD3 R3, PT, PT, R4, R103, RZ ;  /* 0x0000006704037210 */ /* 0x000fe40007ffe0ff */
[----:B------:R-:W-:Y:S02]  /*1e10*/  MOV.SPILL R47, UR50 ;  /* 0x00000032002f7c02 */ /* 0x000fe40009000f00 */
[----:B------:R-:W-:Y:S02]  /*1e20*/  LOP3.LUT R3, R3, 0xfe, RZ, 0xc0, !PT ;  /* 0x000000fe03037812 */ /* 0x000fe400078ec0ff */
[----:B------:R-:W-:Y:S02]  /*1e30*/  MOV.SPILL R36, UR47 ;  /* 0x0000002f00247c02 */ /* 0x000fe40009000f00 */
[----:B------:R-:W-:-:S02]  /*1e40*/  LEA.HI R3, R3, R2, RZ, 0x1f ;  /* 0x0000000203037211 */ /* 0x000fc400078ff8ff */
[----:B------:R-:W-:Y:S02]  /*1e50*/  MOV.SPILL R37, UR46 ;  /* 0x0000002e00257c02 */ /* 0x000fe40009000f00 */
        /* <DEDUP_REMOVED lines=8> */
[----:B------:R-:W-:Y:S02]  /*1ee0*/  MOV.SPILL R106, UR59 ;  /* 0x0000003b006a7c02 */ /* 0x000fe40009000f00 */
[----:B------:R-:W-:Y:S01]  /*1ef0*/  MOV.SPILL R182, UR58 ;  /* 0x0000003a00b67c02 */ /* 0x000fe20009000f00 */
[----:B------:R-:W-:Y:S01]  /*1f00*/  IMAD.MOV R2, RZ, RZ, -R2 ;  /* 0x000000ffff027224 */ /* 0x000fe200078e0a02 */
[----:B------:R-:W-:Y:S02]  /*1f10*/  MOV.SPILL R56, UR57 ;  /* 0x0000003900387c02 */ /* 0x000fe40009000f00 */
[----:B------:R-:W-:-:S02]  /*1f20*/  MOV.SPILL R57, UR56 ;  /* 0x0000003800397c02 */ /* 0x000fc40009000f00 */
[----:B------:R-:W-:-:S05]  /*1f30*/  PRMT R2, R2, 0x7710, RZ ;  /* 0x0000771002027816 */ /* 0x000fca00000000ff */
[----:B------:R-:W-:-:S05]  /*1f40*/  IMAD.IADD R2, R2, 0x1, R103 ;  /* 0x0000000102027824 */ /* 0x000fca00078e0267 */
[----:B------:R-:W-:Y:S02]  /*1f50*/  LOP3.LUT R14, R2, 0xff, RZ, 0xc0, !PT ;  /* 0x000000ff020e7812 */ /* 0x000fe400078ec0ff */
[----:B------:R-:W1:Y:S02]  /*1f60*/  @!P0 LDC.64 R2, c[0x0][0x388] ;  /* 0x0000e200ff028b82 */ /* 0x000e640000000a00 */
[----:B------:R-:W-:-:S05]  /*1f70*/  PRMT R107, R14, 0x5410, R15 ;  /* 0x000054100e6b7816 */ /* 0x000fca000000000f */
[----:B------:R-:W-:Y:S01]  /*1f80*/  IDP.2A.LO.U16.U8 R107, R107, UR45, RZ ;  /* 0x0000002d6b6b7c26 */ /* 0x000fe200080010ff */
[----:B------:R-:W2:Y:S03]  /*1f90*/  LDCU UR45, c[0x0][0x380] ;  /* 0x00007000ff2d77ac */ /* 0x000ea60008000800 */
[----:B------:R-:W-:-:S04]  /*1fa0*/  @!P0 IMAD R5, R0, 0x533, R107 ;  /* 0x0000053300058824 */ /* 0x000fc800078e026b */
[----:B-1----:R-:W-:-:S05]  /*1fb0*/  @!P0 IMAD.WIDE R2, R5, 0x8, R2 ;  /* 0x0000000805028825 */ /* 0x002fca00078e0202 */
[----:B------:R-:W3:Y:S04]  /*1fc0*/  @!P0 LDG.E.64.CONSTANT R68, desc[UR76][R2.64] ;  /* 0x0000004c02448981 */ /* 0x000ee8000c1e9b00 */
[----:B------:R1:W4:Y:S01]  /*1fd0*/  @!P0 LDG.E.64.CONSTANT R48, desc[UR76][R2.64+0x50] ;  /* 0x0000504c02308981 */ /* 0x000322000c1e9b00 */
[----:B--2---:R-:W-:Y:S01]  /*1fe0*/  ISETP.GE.AND P0, PT, R0, UR45, PT ;  /* 0x0000002d00007c0c */ /* 0x004fe2000bf06270 */
[----:B------:R-:W-:Y:S01]  /*1ff0*/  IMAD R102, R15, 0x3c8, R104 ;  /* 0x000003c80f667824 */ /* 0x000fe200078e0268 */
[----:B------:R-:W-:Y:S02]  /*2000*/  R2UR UR45, R177 ;  /* 0x00000000b12d72ca */ /* 0x000fe400000e0000 */
[----:B------:R-:W-:Y:S02]  /*2010*/  R2UR UR50, R180 ;  /* 0x00000000b43272ca */ /* 0x000fe400000e0000 */
[----:B------:R-:W-:-:S02]  /*2020*/  R2UR UR51, R181 ;  /* 0x00000000b53372ca */ /* 0x000fc400000e0000 */
[----:B------:R-:W-:Y:S02]  /*2030*/  R2UR UR46, R178 ;  /* 0x00000000b22e72ca */ /* 0x000fe400000e0000 */
[----:B------:R-:W-:Y:S02]  /*2040*/  R2UR UR47, R179 ;  /* 0x00000000b32f72ca */ /* 0x000fe400000e0000 */
[----:B------:R-:W-:Y:S01]  /*2050*/  R2UR UR52, R174 ;  /* 0x00000000ae3472ca */ /* 0x000fe200000e0000 */
[----:B------:R-:W2:Y:S01]  /*2060*/  @!P0 LDC.64 R4, c[0x0][0x388] ;  /* 0x0000e200ff048b82 */ /* 0x000ea20000000a00 */
[----:B------:R-:W-:Y:S01]  /*2070*/  @!P0 IMAD R7, R0, 0x533, R107 ;  /* 0x0000053300078824 */ /* 0x000fe200078e026b */
[----:B------:R-:W-:-:S06]  /*2080*/  R2UR UR53, R175 ;  /* 0x00000000af3572ca */ /* 0x000fcc00000e0000 */
[----:B------:R-:W5:Y:S08]  /*2090*/  @!P0 LDC.64 R10, c[0x0][0x388] ;  /* 0x0000e200ff0a8b82 */ /* 0x000f700000000a00 */
[----:B-1----:R-:W1:Y:S01]  /*20a0*/  @!P0 LDC.64 R2, c[0x0][0x388] ;  /* 0x0000e200ff028b82 */ /* 0x002e620000000a00 */
[----:B--2---:R-:W-:-:S07]  /*20b0*/  @!P0 IMAD.WIDE R4, R7, 0x8, R4 ;  /* 0x0000000807048825 */ /* 0x004fce00078e0204 */
[----:B------:R-:W2:Y:S01]  /*20c0*/  @!P0 LDC.64 R6, c[0x0][0x388] ;  /* 0x0000e200ff068b82 */ /* 0x000ea20000000a00 */
[----:B------:R-:W3:Y:S04]  /*20d0*/  @!P0 LDG.E.64.CONSTANT R76, desc[UR76][R4.64+0x48] ;  /* 0x0000484c044c8981 */ /* 0x000ee8000c1e9b00 */
[----:B------:R0:W3:Y:S01]  /*20e0*/  @!P0 LDG.E.64.CONSTANT R84, desc[UR76][R4.64+0x8] ;  /* 0x0000084c04548981 */ /* 0x0000e2000c1e9b00 */
[C-C-:B------:R-:W-:Y:S02]  /*20f0*/  @!P0 IMAD R9, R0.reuse, 0x533, R107.reuse ;  /* 0x0000053300098824 */ /* 0x140fe400078e026b */
[----:B------:R-:W-:-:S04]  /*2100*/  @!P0 IMAD R13, R0, 0x533, R107 ;  /* 0x00000533000d8824 */ /* 0x000fc800078e026b */
[----:B-----5:R-:W-:-:S05]  /*2110*/  @!P0 IMAD.WIDE R10, R13, 0x8, R10 ;  /* 0x000000080d0a8825 */ /* 0x020fca00078e020a */
[----:B------:R-:W5:Y:S04]  /*2120*/  @!P0 LDG.E.64.CONSTANT R136, desc[UR76][R10.64+0x38] ;  /* 0x0000384c0a888981 */ /* 0x000f68000c1e9b00 */
[----:B------:R0:W5:Y:S01]  /*2130*/  @!P0 LDG.E.64.CONSTANT R130, desc[UR76][R10.64+0x18] ;  /* 0x0000184c0a828981 */ /* 0x000162000c1e9b00 */
[----:B--2---:R-:W-:-:S04]  /*2140*/  @!P0 IMAD.WIDE R8, R9, 0x8, R6 ;  /* 0x0000000809088825 */ /* 0x004fc800078e0206 */
[----:B------:R-:W-:Y:S01]  /*2150*/  @!P0 IMAD R7, R0, 0x533, R107 ;  /* 0x0000053300078824 */ /* 0x000fe200078e026b */
[----:B------:R-:W2:Y:S03]  /*2160*/  @!P0 LDG.E.64.CONSTANT R134, desc[UR76][R8.64+0x40] ;  /* 0x0000404c08868981 */ /* 0x000ea6000c1e9b00 */
[----:B-1----:R-:W-:Y:S01]  /*2170*/  @!P0 IMAD.WIDE R12, R7, 0x8, R2 ;  /* 0x00000008070c8825 */ /* 0x002fe200078e0202 */
[----:B------:R1:W5:Y:S04]  /*2180*/  @!P0 LDG.E.64.CONSTANT R132, desc[UR76][R8.64+0x10] ;  /* 0x0000104c08848981 */ /* 0x000368000c1e9b00 */
[----:B------:R-:W5:Y:S04]  /*2190*/  @!P0 LDG.E.64.CONSTANT R138, desc[UR76][R12.64+0x30] ;  /* 0x0000304c0c8a8981 */ /* 0x000f68000c1e9b00 */
[----:B------:R1:W5:Y:S01]  /*21a0*/  @!P0 LDG.E.64.CONSTANT R128, desc[UR76][R12.64+0x20] ;  /* 0x0000204c0c808981 */ /* 0x000362000c1e9b00 */
        /* <DEDUP_REMOVED lines=8> */
[----:B------:R-:W0:Y:S04]  /*2230*/  LDS.64 R10, [R102+0x28] ;  /* 0x00002800660a7984 */ /* 0x000e280000000a00 */
[----:B------:R-:W-:Y:S04]  /*2240*/  LDS.64 R122, [R102+0x18] ;  /* 0x00001800667a7984 */ /* 0x000fe80000000a00 */
[----:B-1----:R-:W1:Y:S01]  /*2250*/  LDS.64 R8, [R102+0x30] ;  /* 0x0000300066087984 */ /* 0x002e620000000a00 */
[----:B------:R-:W-:-:S02]  /*2260*/  DADD R108, R110, R2 ;  /* 0x000000006e6c7229 */ /* 0x000fc40000000002 */
[----:B------:R-:W-:Y:S01]  /*2270*/  DADD R110, R110, -R2 ;  /* 0x000000006e6e7229 */ /* 0x000fe20000000802 */
[----:B------:R-:W-:Y:S01]  /*2280*/  MOV R2, UR44 ;  /* 0x0000002c00027c02 */ /* 0x000fe20008000f00 */
[----:B------:R-:W-:Y:S01]  /*2290*/  IMAD.U32 R3, RZ, RZ, UR45 ;  /* 0x0000002dff037e24 */ /* 0x000fe2000f8e00ff */
[----:B------:R-:W1:Y:S01]  /*22a0*/  LDCU.64 UR44, c[0x3][0x728] ;  /* 0x00c0e500ff2c77ac */ /* 0x000e620008000a00 */
[C-C-:B0-----:R-:W-:Y:S02]  /*22b0*/  DADD R112, R114.reuse, R4.reuse ;  /* 0x0000000072707229 */ /* 0x141fe40000000004 */
[----:B------:R-:W-:Y:S01]  /*22c0*/  DADD R114, R114, -R4 ;  /* 0x0000000072727229 */ /* 0x000fe20000000804 */
[----:B------:R-:W-:Y:S01]  /*22d0*/  IMAD.U32 R22, RZ, RZ, UR48 ;  /* 0x00000030ff167e24 */ /* 0x000fe2000f8e00ff */
[----:B------:R-:W-:Y:S01]  /*22e0*/  MOV R5, UR51 ;  /* 0x0000003300057c02 */ /* 0x000fe20008000f00 */
[----:B------:R-:W-:Y:S01]  /*22f0*/  IMAD.U32 R4, RZ, RZ, UR50 ;  /* 0x00000032ff047e24 */ /* 0x000fe2000f8e00ff */
[----:B------:R-:W-:Y:S01]  /*2300*/  R2UR UR48, R172 ;  /* 0x00000000ac3072ca */ /* 0x000fe200000e0000 */
[----:B------:R-:W-:Y:S01]  /*2310*/  IMAD.U32 R23, RZ, RZ, UR49 ;  /* 0x00000031ff177e24 */ /* 0x000fe2000f8e00ff */
[C-C-:B------:R-:W-:Y:S01]  /*2320*/  DADD R116, R120.reuse, R6.reuse ;  /* 0x0000000078747229 */ /* 0x140fe20000000006 */
[----:B------:R-:W-:Y:S01]  /*2330*/  R2UR UR49, R173 ;  /* 0x00000000ad3172ca */ /* 0x000fe200000e0000 */
[----:B------:R-:W-:Y:S01]  /*2340*/  DADD R120, R120, -R6 ;  /* 0x0000000078787229 */ /* 0x000fe20000000806 */
[----:B------:R-:W-:-:S02]  /*2350*/  R2UR UR50, R162 ;  /* 0x00000000a23272ca */ /* 0x000fc400000e0000 */
[----:B-1----:R-:W-:Y:S01]  /*2360*/  MOV R24, UR44 ;  /* 0x0000002c00187c02 */ /* 0x002fe20008000f00 */
[----:B------:R-:W-:Y:S01]  /*2370*/  IMAD.U32 R25, RZ, RZ, UR45 ;  /* 0x0000002dff197e24 */ /* 0x000fe2000f8e00ff */
[----:B------:R-:W-:Y:S02]  /*2380*/  R2UR UR44, R158 ;  /* 0x000000009e2c72ca */ /* 0x000fe400000e0000 */
[----:B------:R-:W-:Y:S01]  /*2390*/  R2UR UR45, R159 ;  /* 0x000000009f2d72ca */ /* 0x000fe200000e0000 */
[----:B------:R-:W-:Y:S01]  /*23a0*/  IMAD.U32 R7, RZ, RZ, UR47 ;  /* 0x0000002fff077e24 */ /* 0x000fe2000f8e00ff */
[----:B------:R-:W-:Y:S02]  /*23b0*/  MOV R6, UR46 ;  /* 0x0000002e00067c02 */ /* 0x000fe40008000f00 */
[----:B------:R-:W-:Y:S01]  /*23c0*/  R2UR UR51, R163 ;  /* 0x00000000a33372ca */ /* 0x000fe200000e0000 */
[----:B------:R-:W-:Y:S01]  /*23d0*/  DADD R124, R126, R10 ;  /* 0x000000007e7c7229 */ /* 0x000fe2000000000a */
[----:B------:R-:W-:-:S02]  /*23e0*/  R2UR UR46, R160 ;  /* 0x00000000a02e72ca */ /* 0x000fc400000e0000 */
[----:B------:R-:W-:Y:S01]  /*23f0*/  R2UR UR47, R161 ;  /* 0x00000000a12f72ca */ /* 0x000fe200000e0000 */
[----:B------:R-:W-:Y:S02]  /*2400*/  DADD R118, R122, R8 ;  /* 0x000000007a767229 */ /* 0x000fe40000000008 */
[----:B------:R-:W-:Y:S02]  /*2410*/  DADD R126, R126, -R10 ;  /* 0x000000007e7e7229 */ /* 0x000fe4000000080a */
[----:B------:R-:W-:Y:S02]  /*2420*/  DFMA R12, R110, R4, RZ ;  /* 0x000000046e0c722b */ /* 0x000fe400000000ff */
[----:B------:R-:W-:Y:S02]  /*2430*/  DADD R122, R122, -R8 ;  /* 0x000000007a7a7229 */ /* 0x000fe40000000808 */
[----:B------:R-:W-:Y:S01]  /*2440*/  DFMA R10, R108, R2, RZ ;  /* 0x000000026c0a722b */ /* 0x000fe200000000ff */
[----:B------:R-:W-:Y:S01]  /*2450*/  IMAD.U32 R8, RZ, RZ, UR52 ;  /* 0x00000034ff087e24 */ /* 0x000fe2000f8e00ff */
[----:B------:R-:W-:-:S02]  /*2460*/  MOV R9, UR53 ;  /* 0x0000003500097c02 */ /* 0x000fc40008000f00 */
[----:B------:R-:W-:Y:S02]  /*2470*/  R2UR UR54, R168 ;  /* 0x00000000a83672ca */ /* 0x000fe400000e0000 */
[----:B------:R-:W-:Y:S01]  /*2480*/  R2UR UR55, R169 ;  /* 0x00000000a93772ca */ /* 0x000fe200000e0000 */
[----:B------:R-:W-:Y:S01]  /*2490*/  IMAD.U32 R26, RZ, RZ, UR44 ;  /* 0x0000002cff1a7e24 */ /* 0x000fe2000f8e00ff */
[----:B------:R-:W-:Y:S01]  /*24a0*/  R2UR UR58, R166 ;  /* 0x00000000a63a72ca */ /* 0x000fe200000e0000 */
[----:B------:R-:W-:Y:S01]  /*24b0*/  IMAD.U32 R27, RZ, RZ, UR45 ;  /* 0x0000002dff1b7e24 */ /* 0x000fe2000f8e00ff */
[----:B------:R-:W-:Y:S01]  /*24c0*/  R2UR UR59, R167 ;  /* 0x00000000a73b72ca */ /* 0x000fe200000e0000 */
[----:B------:R-:W-:Y:S01]  /*24d0*/  DFMA R20, R110, R24, RZ ;  /* 0x000000186e14722b */ /* 0x000fe200000000ff */
[----:B------:R-:W-:Y:S01]  /*24e0*/  R2UR.FILL UR45, R16 ;  /* 0x00000000102d72ca */ /* 0x000fe200004e0000 */
[----:B------:R-:W-:Y:S01]  /*24f0*/  DFMA R18, R108, R22, RZ ;  /* 0x000000166c12722b */ /* 0x000fe200000000ff */
[----:B------:R-:W-:Y:S01]  /*2500*/  R2UR.FILL UR44, R17 ;  /* 0x00000000112c72ca */ /* 0x000fe200004e0000 */
        /* <DEDUP_REMOVED lines=11> */
[----:B------:R-:W-:Y:S01]  /*25c0*/  R2UR.FILL UR47, R36 ;  /* 0x00000000242f72ca */ /* 0x000fe200004e0000 */
[----:B------:R-:W-:Y:S01]  /*25d0*/  IMAD.U32 R43, RZ, RZ, UR65 ;  /* 0x00000041ff2b7e24 */ /* 0x000fe2000f8e00ff */
[----:B------:R-:W-:Y:S01]  /*25e0*/  R2UR.FILL UR46, R37 ;  /* 0x00000000252e72ca */ /* 0x000fe200004e0000 */
[----:B------:R-:W-:Y:S01]  /*25f0*/  DFMA R36, R114, R30, R20 ;  /* 0x0000001e7224722b */ /* 0x000fe20000000014 */
[----:B------:R-:W-:Y:S01]  /*2600*/  R2UR.FILL UR49, R34 ;  /* 0x00000000223172ca */ /* 0x000fe200004e0000 */
[----:B------:R-:W-:Y:S01]  /*2610*/  DFMA R20, R120, R12, R16 ;  /* 0x0000000c7814722b */ /* 0x000fe20000000010 */
[----:B------:R-:W-:Y:S01]  /*2620*/  R2UR.FILL UR48, R35 ;  /* 0x00000000233072ca */ /* 0x000fe200004e0000 */
[----:B------:R-:W-:Y:S01]  /*2630*/  DFMA R34, R112, R26, R18 ;  /* 0x0000001a7022722b */ /* 0x000fe20000000012 */
[----:B------:R-:W-:Y:S01]  /*2640*/  R2UR UR56, R170 ;  /* 0x00000000aa3872ca */ /* 0x000fe200000e0000 */
[----:B------:R-:W-:Y:S01]  /*2650*/  DFMA R18, R116, R10, R14 ;  /* 0x0000000a7412722b */ /* 0x000fe2000000000e */
[----:B------:R-:W-:Y:S01]  /*2660*/  R2UR UR57, R171 ;  /* 0x00000000ab3972ca */ /* 0x000fe200000e0000 */
[----:B------:R-:W-:Y:S01]  /*2670*/  IMAD.U32 R17, RZ, RZ, UR55 ;  /* 0x00000037ff117e24 */ /* 0x000fe2000f8e00ff */
[----:B------:R-:W-:Y:S01]  /*2680*/  MOV R16, UR54 ;  /* 0x0000003600107c02 */ /* 0x000fe20008000f00 */
[----:B------:R-:W-:Y:S01]  /*2690*/  DFMA R28, R108, R38, RZ ;  /* 0x000000266c1c722b */ /* 0x000fe200000000ff */
[----:B------:R-:W-:Y:S01]  /*26a0*/  IMAD.U32 R14, RZ, RZ, UR58 ;  /* 0x0000003aff0e7e24 */ /* 0x000fe2000f8e00ff */
[----:B------:R-:W0:Y:S01]  /*26b0*/  LDCU.64 UR54, c[0x3][0x720] ;  /* 0x00c0e400ff3677ac */ /* 0x000e220008000a00 */
[----:B------:R-:W-:Y:S01]  /*26c0*/  IMAD.U32 R15, RZ, RZ, UR59 ;  /* 0x0000003bff0f7e24 */ /* 0x000fe2000f8e00ff */
[----:B------:R-:W-:Y:S01]  /*26d0*/  DFMA R32, R110, R42, RZ ;  /* 0x0000002a6e20722b */ /* 0x000fe200000000ff */
[----:B------:R-:W-:Y:S01]  /*26e0*/  IMAD.U32 R40, RZ, RZ, UR62 ;  /* 0x0000003eff287e24 */ /* 0x000fe2000f8e00ff */
[----:B------:R-:W1:Y:S01]  /*26f0*/  LDCU.64 UR58, c[0x3][0x20] ;  /* 0x00c00400ff3a77ac */ /* 0x000e620008000a00 */
[----:B------:R-:W-:Y:S01]  /*2700*/  MOV R41, UR63 ;  /* 0x0000003f00297c02 */ /* 0x000fe20008000f00 */
[----:B------:R-:W-:-:S02]  /*2710*/  IMAD.U32 R44, RZ, RZ, UR66 ;  /* 0x00000042ff2c7e24 */ /* 0x000fc4000f8e00ff */
[----:B------:R-:W-:Y:S01]  /*2720*/  IMAD.U32 R45, RZ, RZ, UR67 ;  /* 0x00000043ff2d7e24 */ /* 0x000fe2000f8e00ff */
[----:B------:R-:W-:Y:S02]  /*2730*/  R2UR.FILL UR51, R46 ;  /* 0x000000002e3372ca */ /* 0x000fe400004e0000 */
[----:B------:R-:W-:Y:S01]  /*2740*/  DFMA R50, R112, R40, R28 ;  /* 0x000000287032722b */ /* 0x000fe2000000001c */
[----:B------:R-:W-:Y:S01]  /*2750*/  R2UR.FILL UR50, R47 ;  /* 0x000000002f3272ca */ /* 0x000fe200004e0000 */
[----:B------:R-:W-:Y:S01]  /*2760*/  IMAD.U32 R46, RZ, RZ, UR12 ;  /* 0x0000000cff2e7e24 */ /* 0x000fe2000f8e00ff */
[----:B------:R-:W-:Y:S01]  /*2770*/  DFMA R54, R114, R44, R32 ;  /* 0x0000002c7236722b */ /* 0x000fe20000000020 */
[----:B------:R-:W-:Y:S01]  /*2780*/  MOV R47, UR13 ;  /* 0x0000000d002f7c02 */ /* 0x000fe20008000f00 */
[----:B------:R-:W-:Y:S01]  /*2790*/  IMAD.U32 R33, RZ, RZ, UR57 ;  /* 0x00000039ff217e24 */ /* 0x000fe2000f8e00ff */
[----:B------:R-:W-:Y:S02]  /*27a0*/  MOV R32, UR56 ;  /* 0x0000003800207c02 */ /* 0x000fe40008000f00 */
[----:B------:R-:W-:-:S02]  /*27b0*/  R2UR UR52, R164 ;  /* 0x00000000a43472ca */ /* 0x000fc400000e0000 */
[----:B------:R-:W-:Y:S01]  /*27c0*/  R2UR UR53, R165 ;  /* 0x00000000a53572ca */ /* 0x000fe200000e0000 */
[----:B------:R-:W-:Y:S02]  /*27d0*/  DFMA R62, R116, R46, R50 ;  /* 0x0000002e743e722b */ /* 0x000fe40000000032 */
[----:B------:R-:W-:Y:S02]  /*27e0*/  DFMA R58, R120, R32, R36 ;  /* 0x00000020783a722b */ /* 0x000fe40000000024 */
[----:B------:R-:W-:Y:S02]  /*27f0*/  DFMA R50, R122, R16, R20 ;  /* 0x000000107a32722b */ /* 0x000fe40000000014 */
[----:B------:R-:W-:Y:S01]  /*2800*/  DFMA R36, R118, R14, R18 ;  /* 0x0000000e7624722b */ /* 0x000fe20000000012 */
[----:B0-----:R-:W-:Y:S01]  /*2810*/  IMAD.U32 R20, RZ, RZ, UR54 ;  /* 0x00000036ff147e24 */ /* 0x001fe2000f8e00ff */
[----:B-1----:R-:W-:Y:S01]  /*2820*/  MOV R19, UR59 ;  /* 0x0000003b00137c02 */ /* 0x002fe20008000f00 */
[----:B------:R-:W-:Y:S01]  /*2830*/  IMAD.U32 R21, RZ, RZ, UR55 ;  /* 0x00000037ff157e24 */ /* 0x000fe2000f8e00ff */
[----:B------:R-:W0:Y:S01]  /*2840*/  LDCU.64 UR54, c[0x3][0x770] ;  /* 0x00c0ee00ff3677ac */ /* 0x000e220008000a00 */
[----:B------:R-:W-:Y:S01]  /*2850*/  IMAD.U32 R18, RZ, RZ, UR58 ;  /* 0x0000003aff127e24 */ /* 0x000fe2000f8e00ff */
[----:B------:R-:W-:Y:S01]  /*2860*/  R2UR.FILL UR57, R56 ;  /* 0x00000000383972ca */ /* 0x000fe200004e0000 */
[----:B------:R-:W1:Y:S01]  /*2870*/  LDCU.64 UR58, c[0x3][0x70] ;  /* 0x00c00e00ff3a77ac */ /* 0x000e620008000a00 */
[----:B------:R-:W-:Y:S01]  /*2880*/  R2UR.FILL UR56, R57 ;  /* 0x00000000393872ca */ /* 0x000fe200004e0000 */
[----:B------:R-:W-:Y:S01]  /*2890*/  IMAD.U32 R56, RZ, RZ, UR16 ;  /* 0x00000010ff387e24 */ /* 0x000fe2000f8e00ff */
[----:B------:R-:W-:Y:S01]  /*28a0*/  MOV R57, UR17 ;  /* 0x0000001100397c02 */ /* 0x000fe20008000f00 */
[----:B------:R-:W-:Y:S01]  /*28b0*/  IMAD.U32 R61, RZ, RZ, UR9 ;  /* 0x00000009ff3d7e24 */ /* 0x000fe2000f8e00ff */
[----:B------:R-:W-:Y:S01]  /*28c0*/  MOV R60, UR8 ;  /* 0x00000008003c7c02 */ /* 0x000fe20008000f00 */
[----:B------:R-:W-:-:S02]  /*28d0*/  IMAD.U32 R28, RZ, RZ, UR52 ;  /* 0x00000034ff1c7e24 */ /* 0x000fc4000f8e00ff */
[----:B------:R-:W-:Y:S01]  /*28e0*/  IMAD.U32 R29, RZ, RZ, UR53 ;  /* 0x00000035ff1d7e24 */ /* 0x000fe2000f8e00ff */
[----:B------:R-:W-:Y:S01]  /*28f0*/  DFMA R64, R120, R56, R54 ;  /* 0x000000387840722b */ /* 0x000fe20000000036 */
[----:B------:R-:W-:Y:S01]  /*2900*/  R2UR.FILL UR53, R52 ;  /* 0x00000000343572ca */ /* 0x000fe200004e0000 */
[----:B------:R-:W-:Y:S01]  /*2910*/  DFMA R70, R122, R60, R58 ;  /* 0x0000003c7a46722b */ /* 0x000fe2000000003a */
[----:B------:R-:W-:Y:S01]  /*2920*/  R2UR.FILL UR52, R53 ;  /* 0x00000000353472ca */ /* 0x000fe200004e0000 */
[----:B------:R-:W-:Y:S01]  /*2930*/  IMAD.U32 R58, RZ, RZ, UR18 ;  /* 0x00000012ff3a7e24 */ /* 0x000fe2000f8e00ff */
[----:B------:R-:W-:Y:S01]  /*2940*/  DFMA R52, R116, R28, R34 ;  /* 0x0000001c7434722b */ /* 0x000fe20000000022 */
[----:B------:R-:W-:Y:S01]  /*2950*/  MOV R59, UR19 ;  /* 0x00000013003b7c02 */ /* 0x000fe20008000f00 */
[----:B------:R-:W-:Y:S02]  /*2960*/  DFMA R142, R124, R18, R36 ;  /* 0x000000127c8e722b */ /* 0x000fe40000000024 */
[----:B------:R-:W-:Y:S01]  /*2970*/  DFMA R78, R126, R20, R50 ;  /* 0x000000147e4e722b */ /* 0x000fe20000000032 */
[----:B------:R-:W-:Y:S01]  /*2980*/  IMAD.U32 R34, RZ, RZ, UR4 ;  /* 0x00000004ff227e24 */ /* 0x000fe2000f8e00ff */
[----:B------:R-:W-:Y:S01]  /*2990*/  MOV R54, UR14 ;  /* 0x0000000e00367c02 */ /* 0x000fe20008000f00 */
[----:B------:R-:W-:-:S02]  /*29a0*/  IMAD.U32 R35, RZ, RZ, UR5 ;  /* 0x00000005ff237e24 */ /* 0x000fc4000f8e00ff */
[----:B------:R-:W-:Y:S01]  /*29b0*/  IMAD.U32 R55, RZ, RZ, UR15 ;  /* 0x0000000fff377e24 */ /* 0x000fe2000f8e00ff */
[----:B------:R-:W-:Y:S01]  /*29c0*/  DFMA R74, R122, R58, R64 ;  /* 0x0000003a7a4a722b */ /* 0x000fe20000000040 */
[----:B0-----:R-:W-:Y:S01]  /*29d0*/  IMAD.U32 R66, RZ, RZ, UR54 ;  /* 0x00000036ff427e24 */ /* 0x001fe2000f8e00ff */
[----:B-1----:R-:W-:Y:S01]  /*29e0*/  MOV R65, UR59 ;  /* 0x0000003b00417c02 */ /* 0x002fe20008000f00 */
[----:B------:R-:W-:Y:S01]  /*29f0*/  IMAD.U32 R67, RZ, RZ, UR55 ;  /* 0x00000037ff437e24 */ /* 0x000fe2000f8e00ff */
[----:B------:R-:W0:Y:S01]  /*2a00*/  LDCU.64 UR54, c[0x3][0x778] ;  /* 0x00c0ef00ff3677ac */ /* 0x000e220008000a00 */
[----:B------:R-:W-:Y:S01]  /*2a10*/  IMAD.U32 R64, RZ, RZ, UR58 ;  /* 0x0000003aff407e24 */ /* 0x000fe2000f8e00ff */
[C---:B------:R-:W-:Y:S02]  /*2a20*/  DFMA R52, R118.reuse, R34, R52 ;  /* 0x000000227634722b */ /* 0x040fe40000000034 */
[----:B------:R-:W-:Y:S01]  /*2a30*/  DFMA R72, R118, R54, R62 ;  /* 0x000000367648722b */ /* 0x000fe2000000003e */
[----:B------:R-:W1:Y:S01]  /*2a40*/  LDCU.64 UR58, c[0x3][0x78] ;  /* 0x00c00f00ff3a77ac */ /* 0x000e620008000a00 */
[----:B------:R-:W-:Y:S01]  /*2a50*/  DADD R50, R142, -R78 ;  /* 0x000000008e327229 */ /* 0x000fe2000000084e */
[----:B------:R-:W-:Y:S01]  /*2a60*/  MOV R62, UR10 ;  /* 0x0000000a003e7c02 */ /* 0x000fe20008000f00 */
[----:B------:R-:W-:-:S02]  /*2a70*/  IMAD.U32 R63, RZ, RZ, UR11 ;  /* 0x0000000bff3f7e24 */ /* 0x000fc4000f8e00ff */
[----:B------:R-:W-:Y:S02]  /*2a80*/  IMAD.U32 R36, RZ, RZ, UR6 ;  /* 0x00000006ff247e24 */ /* 0x000fe4000f8e00ff */
[----:B------:R-:W-:Y:S01]  /*2a90*/  IMAD.U32 R37, RZ, RZ, UR7 ;  /* 0x00000007ff257e24 */ /* 0x000fe2000f8e00ff */
[----:B------:R-:W-:Y:S02]  /*2aa0*/  DADD R142, R142, R78 ;  /* 0x000000008e8e7229 */ /* 0x000fe4000000004e */
[----:B------:R-:W-:-:S03]  /*2ab0*/  DFMA R80, R126, R62, R70 ;  /* 0x0000003e7e50722b */ /* 0x000fc60000000046 */
[----:B------:R-:W-:Y:S02]  /*2ac0*/  DFMA R52, R124, R36, R52 ;  /* 0x000000247c34722b */ /* 0x000fe40000000034 */
[----:B----4-:R-:W-:Y:S02]  /*2ad0*/  DMUL R70, R50, R48 ;  /* 0x0000003032467228 */ /* 0x010fe40000000000 */
[----:B------:R-:W-:Y:S01]  /*2ae0*/  DFMA R72, R124, R64, R72 ;  /* 0x000000407c48722b */ /* 0x000fe20000000048 */
[----:B0-----:R-:W-:Y:S01]  /*2af0*/  IMAD.U32 R50, RZ, RZ, UR54 ;  /* 0x00000036ff327e24 */ /* 0x001fe2000f8e00ff */
[----:B------:R-:W-:Y:S01]  /*2b00*/  DFMA R74, R126, R66, R74 ;  /* 0x000000427e4a722b */ /* 0x000fe2000000004a */
[----:B------:R-:W-:Y:S01]  /*2b10*/  MOV R51, UR55 ;  /* 0x0000003700337c02 */ /* 0x000fe20008000f00 */
[----:B------:R-:W-:Y:S01]  /*2b20*/  DADD R78, R52, -R80 ;  /* 0x00000000344e7229 */ /* 0x000fe20000000850 */
[----:B-1----:R-:W-:Y:S01]  /*2b30*/  MOV R48, UR58 ;  /* 0x0000003a00307c02 */ /* 0x002fe20008000f00 */
[-C--:B---3--:R-:W-:Y:S01]  /*2b40*/  DFMA R140, R142, R68.reuse, -R70 ;  /* 0x000000448e8c722b */ /* 0x088fe20000000846 */
[----:B------:R-:W-:Y:S01]  /*2b50*/  IMAD.U32 R49, RZ, RZ, UR59 ;  /* 0x0000003bff317e24 */ /* 0x000fe2000f8e00ff */
[----:B------:R-:W-:Y:S01]  /*2b60*/  DADD R150, R52, R80 ;  /* 0x0000000034967229 */ /* 0x000fe20000000050 */
[----:B------:R-:W0:Y:S01]  /*2b70*/  LDCU.64 UR54, c[0x3][0xc0] ;  /* 0x00c01800ff3677ac */ /* 0x000e220008000a00 */
[----:B------:R-:W-:Y:S01]  /*2b80*/  DFMA R142, R142, R68, R70 ;  /* 0x000000448e8e722b */ /* 0x000fe20000000046 */
[----:B------:R-:W-:Y:S01]  /*2b90*/  IMAD.U32 R52, RZ, RZ, UR68 ;  /* 0x00000044ff347e24 */ /* 0x000fe2000f8e00ff */
[----:B------:R-:W-:Y:S01]  /*2ba0*/  MOV R68, UR72 ;  /* 0x0000004800447c02 */ /* 0x000fe20008000f00 */
[----:B------:R-:W-:Y:S01]  /*2bb0*/  IMAD.U32 R53, RZ, RZ, UR69 ;  /* 0x00000045ff357e24 */ /* 0x000fe2000f8e00ff */
[----:B------:R-:W-:Y:S01]  /*2bc0*/  DFMA R82, R110, R50, RZ ;  /* 0x000000326e52722b */ /* 0x000fe200000000ff */
[----:B------:R-:W-:Y:S01]  /*2bd0*/  IMAD.U32 R69, RZ, RZ, UR73 ;  /* 0x00000049ff457e24 */ /* 0x000fe2000f8e00ff */
[C-C-:B------:R-:W-:Y:S01]  /*2be0*/  DADD R144, R72.reuse, R74.reuse ;  /* 0x0000000048907229 */ /* 0x140fe2000000004a */
[----:B------:R-:W1:Y:S01]  /*2bf0*/  LDCU.64 UR58, c[0x3][0x7c0] ;  /* 0x00c0f800ff3a77ac */ /* 0x000e620008000a00 */
[----:B------:R-:W-:-:S02]  /*2c00*/  DADD R148, R72, -R74 ;  /* 0x0000000048947229 */ /* 0x000fc4000000084a */
[C---:B------:R-:W-:Y:S01]  /*2c10*/  DFMA R80, R108.reuse, R48, RZ ;  /* 0x000000306c50722b */ /* 0x040fe200000000ff */
[----:B------:R-:W-:Y:S01]  /*2c20*/  MOV R74, UR24 ;  /* 0x00000018004a7c02 */ /* 0x000fe20008000f00 */
[----:B------:R-:W-:Y:S01]  /*2c30*/  DFMA R92, R108, R52, RZ ;  /* 0x000000346c5c722b */ /* 0x000fe200000000ff */
[----:B------:R-:W-:Y:S01]  /*2c40*/  IMAD.U32 R75, RZ, RZ, UR25 ;  /* 0x00000019ff4b7e24 */ /* 0x000fe2000f8e00ff */
[----:B------:R-:W-:Y:S01]  /*2c50*/  DFMA R94, R110, R68, RZ ;  /* 0x000000446e5e722b */ /* 0x000fe200000000ff */
[----:B------:R-:W-:Y:S01]  /*2c60*/  MOV R72, UR20 ;  /* 0x0000001400487c02 */ /* 0x000fe20008000f00 */
[----:B------:R-:W-:Y:S01]  /*2c70*/  IMAD.U32 R73, RZ, RZ, UR21 ;  /* 0x00000015ff497e24 */ /* 0x000fe2000f8e00ff */
[----:B------:R-:W-:Y:S01]  /*2c80*/  MOV R70, UR70 ;  /* 0x0000004600467c02 */ /* 0x000fe20008000f00 */
[----:B------:R-:W-:Y:S01]  /*2c90*/  IMAD.U32 R71, RZ, RZ, UR71 ;  /* 0x00000047ff477e24 */ /* 0x000fe2000f8e00ff */
[----:B------:R-:W-:-:S03]  /*2ca0*/  DFMA R90, R114, R74, R82 ;  /* 0x0000004a725a722b */ /* 0x000fc60000000052 */
[----:B------:R-:W-:Y:S02]  /*2cb0*/  DFMA R88, R112, R72, R80 ;  /* 0x000000487058722b */ /* 0x000fe40000000050 */
[----:B------:R-:W-:Y:S01]  /*2cc0*/  DMUL R86, R78, R76 ;  /* 0x0000004c4e567228 */ /* 0x000fe20000000000 */
[----:B------:R-:W-:Y:S01]  /*2cd0*/  MOV R76, UR74 ;  /* 0x0000004a004c7c02 */ /* 0x000fe20008000f00 */
[----:B------:R-:W-:Y:S01]  /*2ce0*/  IMAD.U32 R77, RZ, RZ, UR75 ;  /* 0x0000004bff4d7e24 */ /* 0x000fe2000f8e00ff */
[----:B------:R-:W-:Y:S01]  /*2cf0*/  DFMA R92, R112, R70, R92 ;  /* 0x00000046705c722b */ /* 0x000fe2000000005c */
[----:B------:R-:W-:Y:S01]  /*2d00*/  MOV R80, UR26 ;  /* 0x0000001a00507c02 */ /* 0x000fe20008000f00 */
[----:B------:R-:W-:-:S03]  /*2d10*/  IMAD.U32 R81, RZ, RZ, UR27 ;  /* 0x0000001bff517e24 */ /* 0x000fc6000f8e00ff */
[----:B------:R-:W-:Y:S02]  /*2d20*/  DFMA R146, R150, R84, -R86 ;  /* 0x000000549692722b */ /* 0x000fe40000000856 */
        /* <DEDUP_REMOVED lines=12> */
[----:B------:R-:W-:Y:S01]  /*2df0*/  IMAD.U32 R93, RZ, RZ, UR33 ;  /* 0x00000021ff5d7e24 */ /* 0x000fe2000f8e00ff */
[----:B------:R-:W-:Y:S01]  /*2e00*/  MOV R90, UR42 ;  /* 0x0000002a005a7c02 */ /* 0x000fe20008000f00 */
[----:B------:R-:W-:Y:S01]  /*2e10*/  IMAD.U32 R91, RZ, RZ, UR43 ;  /* 0x0000002bff5b7e24 */ /* 0x000fe2000f8e00ff */
[----:B------:R-:W-:Y:S01]  /*2e20*/  DFMA R94, R116, R78, R88 ;  /* 0x0000004e745e722b */ /* 0x000fe20000000058 */
[----:B------:R-:W-:Y:S01]  /*2e30*/  MOV R88, UR28 ;  /* 0x0000001c00587c02 */ /* 0x000fe20008000f00 */
[----:B------:R-:W-:Y:S01]  /*2e40*/  IMAD.U32 R89, RZ, RZ, UR29 ;  /* 0x0000001dff597e24 */ /* 0x000fe2000f8e00ff */
[----:B------:R-:W-:-:S02]  /*2e50*/  DFMA R98, R122, R92, R98 ;  /* 0x0000005c7a62722b */ /* 0x000fc40000000062 */
[----:B------:R-:W-:Y:S01]  /*2e60*/  DFMA R156, R122, R90, R100 ;  /* 0x0000005a7a9c722b */ /* 0x000fe20000000064 */
[----:B------:R-:W-:Y:S01]  /*2e70*/  MOV R84, UR38 ;  /* 0x0000002600547c02 */ /* 0x000fe20008000f00 */
[----:B------:R-:W-:Y:S01]  /*2e80*/  IMAD.U32 R101, RZ, RZ, UR35 ;  /* 0x00000023ff657e24 */ /* 0x000fe2000f8e00ff */
[----:B------:R-:W-:Y:S01]  /*2e90*/  MOV R100, UR34 ;  /* 0x0000002200647c02 */ /* 0x000fe20008000f00 */
[----:B------:R-:W-:Y:S01]  /*2ea0*/  IMAD.U32 R85, RZ, RZ, UR39 ;  /* 0x00000027ff557e24 */ /* 0x000fe2000f8e00ff */
[----:B------:R-:W-:Y:S01]  /*2eb0*/  DFMA R152, R118, R88, R94 ;  /* 0x000000587698722b */ /* 0x000fe2000000005e */
[----:B------:R-:W-:Y:S01]  /*2ec0*/  MOV R94, UR30 ;  /* 0x0000001e005e7c02 */ /* 0x000fe20008000f00 */
[----:B------:R-:W-:Y:S02]  /*2ed0*/  IMAD.U32 R95, RZ, RZ, UR31 ;  /* 0x0000001fff5f7e24 */ /* 0x000fe4000f8e00ff */
[----:B------:R-:W-:Y:S02]  /*2ee0*/  DFMA R184, R126, R100, R98 ;  /* 0x000000647eb8722b */ /* 0x000fe40000000062 */
[----:B------:R-:W-:Y:S01]  /*2ef0*/  DFMA R154, R118, R84, R154 ;  /* 0x00000054769a722b */ /* 0x000fe2000000009a */
[----:B0-----:R-:W-:Y:S01]  /*2f00*/  MOV R98, UR54 ;  /* 0x0000003600627c02 */ /* 0x001fe20008000f00 */
[----:B------:R-:W-:Y:S01]  /*2f10*/  IMAD.U32 R99, RZ, RZ, UR55 ;  /* 0x00000037ff637e24 */ /* 0x000fe2000f8e00ff */
[----:B------:R-:W-:Y:S01]  /*2f20*/  R2UR.FILL UR55, R97 ;  /* 0x00000000613772ca */ /* 0x000fe200004e0000 */
[----:B-1----:R-:W-:Y:S01]  /*2f30*/  IMAD.U32 R97, RZ, RZ, UR59 ;  /* 0x0000003bff617e24 */ /* 0x002fe2000f8e00ff */
[----:B------:R-:W-:-:S02]  /*2f40*/  R2UR.FILL UR54, R96 ;  /* 0x00000000603672ca */ /* 0x000fc400004e0000 */
[----:B------:R-:W-:Y:S01]  /*2f50*/  MOV R96, UR58 ;  /* 0x0000003a00607c02 */ /* 0x000fe20008000f00 */
[C---:B------:R-:W-:Y:S01]  /*2f60*/  DFMA R152, R124.reuse, R94, R152 ;  /* 0x0000005e7c98722b */ /* 0x040fe20000000098 */
[----:B------:R-:W0:Y:S01]  /*2f70*/  LDCU.64 UR58, c[0x3][0xc8] ;  /* 0x00c01900ff3a77ac */ /* 0x000e220008000a00 */
[----:B------:R-:W-:-:S03]  /*2f80*/  DFMA R186, R124, R98, R154 ;  /* 0x000000627cba722b */ /* 0x000fc6000000009a */
[----:B------:R-:W-:-:S03]  /*2f90*/  DFMA R156, R126, R96, R156 ;  /* 0x000000607e9c722b */ /* 0x000fc6000000009c */
[C-C-:B------:R-:W-:Y:S02]  /*2fa0*/  DADD R154, R152.reuse, R184.reuse ;  /* 0x00000000989a7229 */ /* 0x140fe400000000b8 */
[----:B------:R-:W-:-:S03]  /*2fb0*/  DADD R152, R152, -R184 ;  /* 0x0000000098987229 */ /* 0x000fc600000008b8 */
[----:B------:R-:W-:Y:S02]  /*2fc0*/  DADD R184, R186, -R156 ;  /* 0x00000000bab87229 */ /* 0x000fe4000000089c */
[----:B--2---:R-:W-:-:S03]  /*2fd0*/  DMUL R134, R148, R134 ;  /* 0x0000008694867228 */ /* 0x004fc60000000000 */
[----:B-----5:R-:W-:Y:S02]  /*2fe0*/  DMUL R136, R152, R136 ;  /* 0x0000008898887228 */ /* 0x020fe40000000000 */
[----:B------:R-:W-:Y:S02]  /*2ff0*/  DADD R156, R186, R156 ;  /* 0x00000000ba9c7229 */ /* 0x000fe4000000009c */
[----:B------:R-:W-:Y:S02]  /*3000*/  DMUL R138, R184, R138 ;  /* 0x0000008ab88a7228 */ /* 0x000fe40000000000 */
[CCC-:B------:R-:W-:Y:S02]  /*3010*/  DFMA R152, R144.reuse, R132.reuse, -R134.reuse ;  /* 0x000000849098722b */ /* 0x1c0fe40000000886 */
[----:B------:R-:W-:Y:S02]  /*3020*/  DFMA R132, R144, R132, R134 ;  /* 0x000000849084722b */ /* 0x000fe40000000086 */
[----:B------:R-:W-:-:S02]  /*3030*/  DFMA R134, R154, R130, -R136 ;  /* 0x000000829a86722b */ /* 0x000fc40000000888 */
[----:B------:R-:W-:Y:S02]  /*3040*/  DFMA R130, R154, R130, R136 ;  /* 0x000000829a82722b */ /* 0x000fe40000000088 */
[CCC-:B------:R-:W-:Y:S02]  /*3050*/  DFMA R136, R156.reuse, R128.reuse, -R138.reuse ;  /* 0x000000809c88722b */ /* 0x1c0fe4000000088a */
[----:B------:R-:W-:Y:S02]  /*3060*/  DFMA R128, R156, R128, R138 ;  /* 0x000000809c80722b */ /* 0x000fe4000000008a */
        /* <DEDUP_REMOVED lines=16> */
[----:B------:R-:W-:Y:S02]  /*3170*/  DFMA R150, R146, R32, R150 ;  /* 0x000000209296722b */ /* 0x000fe40000000096 */
        /* <DEDUP_REMOVED lines=13> */
[C---:B------:R-:W-:Y:S02]  /*3250*/  DFMA R154, R130.reuse, R88, R184 ;  /* 0x00000058829a722b */ /* 0x040fe400000000b8 */
[----:B------:R-:W-:Y:S01]  /*3260*/  DFMA R156, R130, R94, R156 ;  /* 0x0000005e829c722b */ /* 0x000fe2000000009c */
[----:B0-----:R-:W-:Y:S01]  /*3270*/  MOV R130, UR58 ;  /* 0x0000003a00827c02 */ /* 0x001fe20008000f00 */
[----:B------:R-:W-:Y:S01]  /*3280*/  IMAD.U32 R131, RZ, RZ, UR59 ;  /* 0x0000003bff837e24 */ /* 0x000fe2000f8e00ff */
[----:B------:R-:W0:Y:S05]  /*3290*/  LDCU.64 UR58, c[0x3][0x7c8] ;  /* 0x00c0f900ff3a77ac */ /* 0x000e2a0008000a00 */
[----:B------:R-:W-:Y:S01]  /*32a0*/  DFMA R132, R108, R130, RZ ;  /* 0x000000826c84722b */ /* 0x000fe200000000ff */
[----:B------:R-:W-:Y:S01]  /*32b0*/  MOV R108, UR44 ;  /* 0x0000002c006c7c02 */ /* 0x000fe20008000f00 */
[----:B------:R-:W-:-:S06]  /*32c0*/  IMAD.U32 R109, RZ, RZ, UR45 ;  /* 0x0000002dff6d7e24 */ /* 0x000fcc000f8e00ff */
[----:B------:R-:W-:Y:S01]  /*32d0*/  DFMA R184, R112, R108, R132 ;  /* 0x0000006c70b8722b */ /* 0x000fe20000000084 */
[----:B0-----:R-:W-:Y:S01]  /*32e0*/  MOV R132, UR58 ;  /* 0x0000003a00847c02 */ /* 0x001fe20008000f00 */
[----:B------:R-:W-:Y:S01]  /*32f0*/  IMAD.U32 R133, RZ, RZ, UR59 ;  /* 0x0000003bff857e24 */ /* 0x000fe2000f8e00ff */
[----:B------:R-:W-:Y:S01]  /*3300*/  MOV R112, UR48 ;  /* 0x0000003000707c02 */ /* 0x000fe20008000f00 */
[----:B------:R-:W-:-:S04]  /*3310*/  IMAD.U32 R113, RZ, RZ, UR49 ;  /* 0x00000031ff717e24 */ /* 0x000fc8000f8e00ff */
[----:B------:R-:W-:Y:S01]  /*3320*/  DFMA R110, R110, R132, RZ ;  /* 0x000000846e6e722b */ /* 0x000fe200000000ff */
[----:B------:R-:W-:-:S07]  /*3330*/  R2UR.FILL UR58, R182 ;  /* 0x00000000b63a72ca */ /* 0x000fce00004e0000 */
        /* <DEDUP_REMOVED lines=8> */
[C---:B------:R-:W-:Y:S02]  /*33c0*/  DFMA R144, R152.reuse, R44, R144 ;  /* 0x0000002c9890722b */ /* 0x040fe40000000090 */
[C---:B------:R-:W-:Y:S02]  /*33d0*/  DFMA R140, R152.reuse, R58, R140 ;  /* 0x0000003a988c722b */ /* 0x040fe4000000008c */
[----:B------:R-:W-:Y:S01]  /*33e0*/  DFMA R152, R152, R66, R186 ;  /* 0x000000429898722b */ /* 0x000fe200000000ba */
[----:B------:R-:W-:Y:S01]  /*33f0*/  @!P0 IMAD R187, R0, 0x533, R107 ;  /* 0x0000053300bb8824 */ /* 0x000fe200078e026b */
[----:B------:R-:W-:Y:S02]  /*3400*/  R2UR.FILL UR59, R106 ;  /* 0x000000006a3b72ca */ /* 0x000fe400004e0000 */
[----:B------:R-:W-:Y:S01]  /*3410*/  CS2R R106, SRZ ;  /* 0x00000000006a7805 */ /* 0x000fe2000001ff00 */
[----:B0-----:R-:W-:-:S05]  /*3420*/  @!P0 IMAD.WIDE R186, R187, 0x8, R118 ;  /* 0x00000008bbba8825 */ /* 0x001fca00078e0276 */
[----:B------:R-:W2:Y:S01]  /*3430*/  @!P0 LDG.E.64.CONSTANT R106, desc[UR76][R186.64+0x28] ;  /* 0x0000284cba6a8981 */ /* 0x000ea2000c1e9b00 */
[----:B------:R-:W-:Y:S01]  /*3440*/  MOV R110, UR50 ;  /* 0x00000032006e7c02 */ /* 0x000fe20008000f00 */
        /* <DEDUP_REMOVED lines=10> */
[----:B------:R-:W-:-:S08]  /*34f0*/  DFMA R182, R126, R124, R182 ;  /* 0x0000007c7eb6722b */ /* 0x000fd000000000b6 */
[C-C-:B------:R-:W-:Y:S02]  /*3500*/  DADD R126, R184.reuse, -R182.reuse ;  /* 0x00000000b87e7229 */ /* 0x140fe400000008b6 */
[----:B------:R-:W-:Y:S02]  /*3510*/  DADD R118, R184, R182 ;  /* 0x00000000b8767229 */ /* 0x000fe400000000b6 */
        /* <DEDUP_REMOVED lines=14> */
[----:B------:R-:W-:Y:S01]  /*3600*/  DFMA R140, R136, R90, R140 ;  /* 0x0000005a888c722b */ /* 0x000fe2000000008c */
[C---:B------:R-:W-:Y:S02]  /*3610*/  ISETP.GE.U32.AND P1, PT, R103.reuse, 0x15, PT ;  /* 0x000000156700780c */ /* 0x040fe40003f26070 */
[----:B------:R-:W-:Y:S01]  /*3620*/  IADD3 R103, PT, PT, R103, 0x64, RZ ;  /* 0x0000006467677810 */ /* 0x000fe20007ffe0ff */
[----:B--2---:R-:W-:-:S08]  /*3630*/  DMUL R126, R126, R106 ;  /* 0x0000006a7e7e7228 */ /* 0x004fd00000000000 */
        /* <DEDUP_REMOVED lines=33> */
.L_x_252:
[----:B01----:R-:W-:Y:S05]  /*3850*/  BSYNC.RECONVERGENT B0 ;  /* 0x0000000000007941 */ /* 0x003fea0003800200 */
.L_x_251:
[----:B------:R-:W0:Y:S01]  /*3860*/  S2R R103, SR_TID.X ;  /* 0x0000000000677919 */ /* 0x000e220000002100 */
[----:B------:R-:W-:Y:S01]  /*3870*/  BSSY.RECONVERGENT B0, `(.L_x_254) ;  /* 0x0000081000007945 */ /* 0x000fe20003800200 */
[----:B------:R-:W-:Y:S01]  /*3880*/  BAR.SYNC.DEFER_BLOCKING 0x0 ;  /* 0x0000000000007b1d */ /* 0x000fe20000010000 */
[----:B0-----:R-:W-:-:S13]  /*3890*/  ISETP.GT.U32.AND P1, PT, R103, 0x6d, PT ;  /* 0x0000006d6700780c */ /* 0x001fda0003f24070 */
[----:B------:R-:W-:Y:S05]  /*38a0*/  @P1 BRA `(.L_x_255) ;  /* 0x0000000400f41947 */ /* 0x000fea0003800000 */
[----:B--2---:R-:W0:Y:S01]  /*38b0*/  S2R R107, SR_CgaCtaId ;  /* 0x00000000006b7919 */ /* 0x004e220000008800 */
[----:B------:R-:W-:Y:S01]  /*38c0*/  MOV R104, 0x400 ;  /* 0x0000040000687802 */ /* 0x000fe20000000f00 */
[----:B------:R-:W1:Y:S03]  /*38d0*/  S2R R102, SR_TID.Y ;  /* 0x0000000000667919 */ /* 0x000e660000002200 */
[----:B0-----:R-:W-:-:S05]  /*38e0*/  LEA R107, R107, R104, 0x18 ;  /* 0x000000686b6b7211 */ /* 0x001fca00078ec0ff */
[----:B-1----:R-:W-:-:S07]  /*38f0*/  IMAD R102, R102, 0x2998, R107 ;  /* 0x0000299866667824 */ /* 0x002fce00078e026b */
.L_x_256:
        /* <DEDUP_REMOVED lines=23> */
[C---:B------:R-:W-:Y:S02]  /*3a70*/  DFMA R142, R126.reuse, R2, RZ ;  /* 0x000000027e8e722b */ /* 0x040fe400000000ff */
[C---:B------:R-:W-:Y:S02]  /*3a80*/  DFMA R144, R126.reuse, R6, RZ ;  /* 0x000000067e90722b */ /* 0x040fe400000000ff */
[C---:B------:R-:W-:Y:S02]  /*3a90*/  DFMA R148, R126.reuse, R10, RZ ;  /* 0x0000000a7e94722b */ /* 0x040fe400000000ff */
[----:B------:R-:W-:Y:S02]  /*3aa0*/  DFMA R152, R126, R14, RZ ;  /* 0x0000000e7e98722b */ /* 0x000fe400000000ff */
[----:B-1----:R-:W-:Y:S02]  /*3ab0*/  DADD R136, R128, R134 ;  /* 0x0000000080887229 */ /* 0x002fe40000000086 */
[----:B------:R-:W-:-:S02]  /*3ac0*/  DFMA R126, R126, R18, RZ ;  /* 0x000000127e7e722b */ /* 0x000fc400000000ff */
[----:B------:R-:W-:Y:S02]  /*3ad0*/  DFMA R118, R106, R4, RZ ;  /* 0x000000046a76722b */ /* 0x000fe400000000ff */
[----:B------:R-:W-:Y:S02]  /*3ae0*/  DADD R128, R128, -R134 ;  /* 0x0000000080807229 */ /* 0x000fe40000000886 */
[C---:B------:R-:W-:Y:S02]  /*3af0*/  DFMA R142, R136.reuse, R22, R142 ;  /* 0x00000016888e722b */ /* 0x040fe4000000008e */
[----:B------:R-:W-:Y:S02]  /*3b00*/  DFMA R158, R136, R36, R126 ;  /* 0x00000024889e722b */ /* 0x000fe4000000007e */
[----:B------:R-:W-:Y:S02]  /*3b10*/  DFMA R126, R106, R8, RZ ;  /* 0x000000086a7e722b */ /* 0x000fe400000000ff */
[----:B------:R-:W-:-:S02]  /*3b20*/  DFMA R146, R136, R26, R144 ;  /* 0x0000001a8892722b */ /* 0x000fc40000000090 */
[C---:B------:R-:W-:Y:S02]  /*3b30*/  DFMA R150, R136.reuse, R28, R148 ;  /* 0x0000001c8896722b */ /* 0x040fe40000000094 */
[----:B------:R-:W-:Y:S02]  /*3b40*/  DFMA R154, R136, R34, R152 ;  /* 0x00000022889a722b */ /* 0x000fe40000000098 */
[C---:B------:R-:W-:Y:S02]  /*3b50*/  DFMA R134, R106.reuse, R12, RZ ;  /* 0x0000000c6a86722b */ /* 0x040fe400000000ff */
[----:B------:R-:W-:Y:S02]  /*3b60*/  DFMA R136, R106, R16, RZ ;  /* 0x000000106a88722b */ /* 0x000fe400000000ff */
[C---:B------:R-:W-:Y:S02]  /*3b70*/  DFMA R144, R128.reuse, R24, R118 ;  /* 0x000000188090722b */ /* 0x040fe40000000076 */
[----:B------:R-:W-:Y:S01]  /*3b80*/  DFMA R148, R128, R30, R126 ;  /* 0x0000001e8094722b */ /* 0x000fe2000000007e */
[----:B------:R-:W-:Y:S01]  /*3b90*/  LDS.64 R118, [R104+0x108] ;  /* 0x0001080068767984 */ /* 0x000fe20000000a00 */
[----:B------:R-:W-:-:S02]  /*3ba0*/  DFMA R106, R106, R20, RZ ;  /* 0x000000146a6a722b */ /* 0x000fc400000000ff */
[C---:B------:R-:W-:Y:S01]  /*3bb0*/  DFMA R152, R128.reuse, R32, R134 ;  /* 0x000000208098722b */ /* 0x040fe20000000086 */
[----:B------:R-:W0:Y:S01]  /*3bc0*/  LDS.64 R126, [R104+0x268] ;  /* 0x00026800687e7984 */ /* 0x000e220000000a00 */
[----:B------:R-:W-:-:S03]  /*3bd0*/  DFMA R156, R128, R60, R136 ;  /* 0x0000003c809c722b */ /* 0x000fc60000000088 */
[----:B------:R-:W-:Y:S01]  /*3be0*/  LDS.64 R134, [R104+0x210] ;  /* 0x0002100068867984 */ /* 0x000fe20000000a00 */
[----:B------:R-:W-:Y:S02]  /*3bf0*/  DFMA R160, R128, R62, R106 ;  /* 0x0000003e80a0722b */ /* 0x000fe4000000006a */
[C-C-:B--2---:R-:W-:Y:S01]  /*3c00*/  DADD R106, R138.reuse, R140.reuse ;  /* 0x000000008a6a7229 */ /* 0x144fe2000000008c */
        /* <DEDUP_REMOVED lines=15> */
[C---:B------:R-:W-:Y:S02]  /*3d00*/  DFMA R142, R106.reuse, R48, R142 ;  /* 0x000000306a8e722b */ /* 0x040fe4000000008e */
[C---:B------:R-:W-:Y:S02]  /*3d10*/  DFMA R146, R106.reuse, R72, R146 ;  /* 0x000000486a92722b */ /* 0x040fe40000000092 */
[C---:B------:R-:W-:Y:S02]  /*3d20*/  DFMA R150, R106.reuse, R78, R150 ;  /* 0x0000004e6a96722b */ /* 0x040fe40000000096 */
[C---:B------:R-:W-:Y:S02]  /*3d30*/  DFMA R154, R106.reuse, R88, R154 ;  /* 0x000000586a9a722b */ /* 0x040fe4000000009a */
[----:B------:R-:W-:Y:S02]  /*3d40*/  DFMA R158, R106, R94, R158 ;  /* 0x0000005e6a9e722b */ /* 0x000fe4000000009e */
[----:B-1----:R-:W-:-:S02]  /*3d50*/  DADD R106, R128, R134 ;  /* 0x00000000806a7229 */ /* 0x002fc40000000086 */
[----:B------:R-:W-:Y:S02]  /*3d60*/  DADD R128, R128, -R134 ;  /* 0x0000000080807229 */ /* 0x000fe40000000886 */
        /* <DEDUP_REMOVED lines=9> */
[----:B------:R-:W-:Y:S02]  /*3e00*/  DFMA R160, R118, R100, R160 ;  /* 0x0000006476a0722b */ /* 0x000fe400000000a0 */
[----:B--2---:R-:W-:-:S02]  /*3e10*/  DADD R106, R136, R136 ;  /* 0x00000000886a7229 */ /* 0x004fc40000000088 */
[C---:B------:R-:W-:Y:S02]  /*3e20*/  DFMA R144, R128.reuse, R68, R144 ;  /* 0x000000448090722b */ /* 0x040fe40000000090 */
[C---:B------:R-:W-:Y:S02]  /*3e30*/  DFMA R148, R128.reuse, R76, R148 ;  /* 0x0000004c8094722b */ /* 0x040fe40000000094 */
[C---:B------:R-:W-:Y:S02]  /*3e40*/  DFMA R152, R128.reuse, R86, R152 ;  /* 0x000000568098722b */ /* 0x040fe40000000098 */
[C---:B------:R-:W-:Y:S02]  /*3e50*/  DFMA R156, R128.reuse, R90, R156 ;  /* 0x0000005a809c722b */ /* 0x040fe4000000009c */
[----:B------:R-:W-:Y:S02]  /*3e60*/  DFMA R160, R128, R96, R160 ;  /* 0x0000006080a0722b */ /* 0x000fe400000000a0 */
[----:B------:R-:W-:-:S02]  /*3e70*/  DMUL R106, R106, 0.5 ;  /* 0x3fe000006a6a7828 */ /* 0x000fc40000000000 */
[----:B------:R-:W-:-:S06]  /*3e80*/  DADD R136, R136, -R136 ;  /* 0x0000000088887229 */ /* 0x000fcc0000000888 */
        /* <DEDUP_REMOVED lines=31> */
.L_x_255:
[----:B------:R-:W-:Y:S05]  /*4080*/  BSYNC.RECONVERGENT B0 ;  /* 0x0000000000007941 */ /* 0x000fea0003800200 */
.L_x_254:
[----:B------:R-:W-:Y:S06]  /*4090*/  BAR.SYNC.DEFER_BLOCKING 0x0 ;  /* 0x0000000000007b1d */ /* 0x000fec0000010000 */
[----:B------:R-:W1:Y:S01]  /*40a0*/  LDCU.128 UR20, c[0x3][0x10] ;  /* 0x00c00200ff1477ac */ /* 0x000e620008000c00 */
[----:B------:R-:W3:Y:S01]  /*40b0*/  LDCU.64 UR32, c[0x3][0x20] ;  /* 0x00c00400ff2077ac */ /* 0x000ee20008000a00 */
[----:B------:R-:W4:Y:S01]  /*40c0*/  LDCU.128 UR8, c[0x3][0x30] ;  /* 0x00c00600ff0877ac */ /* 0x000f220008000c00 */
[----:B------:R-:W5:Y:S01]  /*40d0*/  LDCU.128 UR28, c[0x3][0x40] ;  /* 0x00c00800ff1c77ac */ /* 0x000f620008000c00 */
[----:B------:R-:W2:Y:S01]  /*40e0*/  LDCU.128 UR24, c[0x3][0x710] ;  /* 0x00c0e200ff1877ac */ /* 0x000ea20008000c00 */
[----:B------:R-:W-:Y:S01]  /*40f0*/  LDS.64 R10, [R105] ;  /* 0x00000000690a7984 */ /* 0x000fe20000000a00 */
[----:B------:R-:W0:Y:S03]  /*4100*/  LDCU.64 UR34, c[0x3][0x720] ;  /* 0x00c0e400ff2277ac */ /* 0x000e260008000a00 */
[----:B------:R-:W1:Y:S01]  /*4110*/  LDS.64 R12, [R105+0x25d0] ;  /* 0x0025d000690c7984 */ /* 0x000e620000000a00 */
[----:B------:R-:W0:Y:S03]  /*4120*/  LDCU.128 UR12, c[0x3][0x730] ;  /* 0x00c0e600ff0c77ac */ /* 0x000e260008000c00 */
[----:B------:R-:W-:Y:S01]  /*4130*/  LDS.64 R16, [R105+0x3c8] ;  /* 0x0003c80069107984 */ /* 0x000fe20000000a00 */
[----:B------:R-:W0:Y:S03]  /*4140*/  LDCU.64 UR18, c[0x3][0x758] ;  /* 0x00c0eb00ff1277ac */ /* 0x000e260008000a00 */
[----:B------:R-:W3:Y:S01]  /*4150*/  LDS.64 R18, [R105+0x2208] ;  /* 0x0022080069127984 */ /* 0x000ee20000000a00 */
        /* <DEDUP_REMOVED lines=8> */
[----:B------:R-:W0:Y:S03]  /*41e0*/  LDCU.64 UR4, c[0x3][0x7a8] ;  /* 0x00c0f500ff0477ac */ /* 0x000e260008000a00 */
[----:B------:R-:W-:Y:S01]  /*41f0*/  LDS.64 R32, [R105+0x16b0] ;  /* 0x0016b00069207984 */ /* 0x000fe20000000a00 */
[----:B-1----:R-:W-:-:S02]  /*4200*/  DADD R14, R10, R12 ;  /* 0x000000000a0e7229 */ /* 0x002fc4000000000c */
[----:B------:R-:W-:Y:S02]  /*4210*/  DADD R10, R10, -R12 ;  /* 0x000000000a0a7229 */ /* 0x000fe4000000080c */
[C-C-:B---3--:R-:W-:Y:S02]  /*4220*/  DADD R12, R16.reuse, R18.reuse ;  /* 0x00000000100c7229 */ /* 0x148fe40000000012 */
[----:B------:R-:W-:Y:S01]  /*4230*/  DADD R16, R16, -R18 ;  /* 0x0000000010107229 */ /* 0x000fe20000000812 */
[----:B------:R-:W1:Y:S01]  /*4240*/  LDS.64 R18, [R105+0x790] ;  /* 0x0007900069127984 */ /* 0x000e620000000a00 */
[C---:B------:R-:W-:Y:S02]  /*4250*/  DFMA R2, R14.reuse, R2, RZ ;  /* 0x000000020e02722b */ /* 0x040fe400000000ff */
[C---:B------:R-:W-:Y:S02]  /*4260*/  DFMA R36, R14.reuse, UR22, RZ ;  /* 0x000000160e247c2b */ /* 0x040fe400080000ff */
[----:B------:R-:W-:-:S02]  /*4270*/  DFMA R44, R14, UR32, RZ ;  /* 0x000000200e2c7c2b */ /* 0x000fc400080000ff */
[----:B------:R-:W-:Y:S02]  /*4280*/  DFMA R6, R14, R6, RZ ;  /* 0x000000060e06722b */ /* 0x000fe400000000ff */
[----:B------:R-:W-:Y:S02]  /*4290*/  DFMA R22, R12, R22, R2 ;  /* 0x000000160c16722b */ /* 0x000fe40000000002 */
[----:B------:R-:W-:Y:S01]  /*42a0*/  DFMA R2, R14, UR20, RZ ;  /* 0x000000140e027c2b */ /* 0x000fe200080000ff */
[----:B------:R-:W3:Y:S01]  /*42b0*/  LDCU.128 UR20, c[0x3][0x740] ;  /* 0x00c0e800ff1477ac */ /* 0x000ee20008000c00 */
[----:B------:R-:W-:Y:S02]  /*42c0*/  DFMA R4, R10, R4, RZ ;  /* 0x000000040a04722b */ /* 0x000fe400000000ff */
[C---:B-----5:R-:W-:Y:S02]  /*42d0*/  DFMA R36, R12.reuse, UR28, R36 ;  /* 0x0000001c0c247c2b */ /* 0x060fe40008000024 */
[C---:B------:R-:W-:Y:S01]  /*42e0*/  DFMA R44, R12.reuse, UR30, R44 ;  /* 0x0000001e0c2c7c2b */ /* 0x040fe2000800002c */
[----:B------:R-:W5:Y:S01]  /*42f0*/  LDCU.128 UR28, c[0x3][0x60] ;  /* 0x00c00c00ff1c77ac */ /* 0x000f620008000c00 */
[----:B----4-:R-:W-:-:S02]  /*4300*/  DFMA R34, R12, UR10, R2 ;  /* 0x0000000a0c227c2b */ /* 0x010fc40008000002 */
[----:B------:R-:W-:Y:S01]  /*4310*/  DFMA R2, R10, R8, RZ ;  /* 0x000000080a02722b */ /* 0x000fe200000000ff */
[----:B------:R-:W4:Y:S01]  /*4320*/  LDCU.64 UR10, c[0x3][0x770] ;  /* 0x00c0ee00ff0a77ac */ /* 0x000f220008000a00 */
[----:B------:R-:W4:Y:S01]  /*4330*/  LDS.64 R8, [R105+0x12e8] ;  /* 0x0012e80069087984 */ /* 0x000f220000000a00 */
[----:B------:R-:W-:Y:S02]  /*4340*/  DFMA R14, R12, UR8, R6 ;  /* 0x000000080c0e7c2b */ /* 0x000fe40008000006 */
[C---:B--2---:R-:W-:Y:S01]  /*4350*/  DFMA R40, R10.reuse, UR26, RZ ;  /* 0x0000001a0a287c2b */ /* 0x044fe200080000ff */
[----:B------:R-:W2:Y:S01]  /*4360*/  LDCU.64 UR8, c[0x3][0xc0] ;  /* 0x00c01800ff0877ac */ /* 0x000ea20008000a00 */
[----:B0-----:R-:W-:Y:S02]  /*4370*/  DFMA R6, R10, UR34, RZ ;  /* 0x000000220a067c2b */ /* 0x001fe400080000ff */
[----:B------:R-:W-:Y:S01]  /*4380*/  DFMA R24, R16, R24, R4 ;  /* 0x000000181018722b */ /* 0x000fe20000000004 */
[----:B------:R-:W0:Y:S01]  /*4390*/  LDCU.128 UR32, c[0x3][0x760] ;  /* 0x00c0ec00ff2077ac */ /* 0x000e220008000c00 */
[----:B------:R-:W-:-:S02]  /*43a0*/  DFMA R4, R10, UR24, RZ ;  /* 0x000000180a047c2b */ /* 0x000fc400080000ff */
[C---:B------:R-:W-:Y:S01]  /*43b0*/  DFMA R10, R16.reuse, UR12, R2 ;  /* 0x0000000c100a7c2b */ /* 0x040fe20008000002 */
[----:B------:R-:W2:Y:S01]  /*43c0*/  LDCU.128 UR24, c[0x3][0x780] ;  /* 0x00c0f000ff1877ac */ /* 0x000ea20008000c00 */
[C---:B---3--:R-:W-:Y:S02]  /*43d0*/  DFMA R40, R16.reuse, UR20, R40 ;  /* 0x0000001410287c2b */ /* 0x048fe40008000028 */
[----:B------:R-:W-:Y:S01]  /*43e0*/  DFMA R46, R16, UR22, R6 ;  /* 0x00000016102e7c2b */ /* 0x000fe20008000006 */
[----:B------:R-:W3:Y:S01]  /*43f0*/  LDCU.128 UR20, c[0x3][0x80] ;  /* 0x00c01000ff1477ac */ /* 0x000ee20008000c00 */
[----:B-1----:R-:W-:Y:S02]  /*4400*/  DADD R2, R18, R20 ;  /* 0x0000000012027229 */ /* 0x002fe40000000014 */
[----:B------:R-:W-:Y:S01]  /*4410*/  DFMA R12, R16, UR14, R4 ;  /* 0x0000000e100c7c2b */ /* 0x000fe20008000004 */
[----:B------:R-:W1:Y:S01]  /*4420*/  LDCU.128 UR12, c[0x3][0x790] ;  /* 0x00c0f200ff0c77ac */ /* 0x000e620008000c00 */
[----:B------:R-:W-:-:S02]  /*4430*/  DADD R18, R18, -R20 ;  /* 0x0000000012127229 */ /* 0x000fc40000000814 */
[----:B------:R-:W-:Y:S02]  /*4440*/  DADD R4, R26, R28 ;  /* 0x000000001a047229 */ /* 0x000fe4000000001c */
[C---:B-----5:R-:W-:Y:S02]  /*4450*/  DFMA R34, R2.reuse, UR28, R34 ;  /* 0x0000001c02227c2b */ /* 0x060fe40008000022 */
[----:B------:R-:W-:Y:S01]  /*4460*/  DFMA R36, R2, UR30, R36 ;  /* 0x0000001e02247c2b */ /* 0x000fe20008000024 */
[----:B------:R-:W5:Y:S01]  /*4470*/  LDCU.128 UR28, c[0x3][0xb0] ;  /* 0x00c01600ff1c77ac */ /* 0x000f620008000c00 */
[----:B------:R-:W-:Y:S02]  /*4480*/  DADD R26, R26, -R28 ;  /* 0x000000001a1a7229 */ /* 0x000fe4000000081c */
[C---:B------:R-:W-:Y:S02]  /*4490*/  DFMA R10, R18.reuse, UR18, R10 ;  /* 0x00000012120a7c2b */ /* 0x040fe4000800000a */
[----:B0-----:R-:W-:Y:S01]  /*44a0*/  DFMA R16, R18, UR32, R12 ;  /* 0x0000002012107c2b */ /* 0x001fe2000800000c */
[----:B------:R-:W0:Y:S01]  /*44b0*/  LDCU.64 UR32, c[0x3][0x7c0] ;  /* 0x00c0f800ff2077ac */ /* 0x000e220008000a00 */
[----:B------:R-:W-:-:S02]  /*44c0*/  DADD R6, R30, R32 ;  /* 0x000000001e067229 */ /* 0x000fc40000000020 */
[----:B------:R-:W-:Y:S01]  /*44d0*/  DFMA R14, R2, UR16, R14 ;  /* 0x00000010020e7c2b */ /* 0x000fe2000800000e */
[----:B------:R-:W0:Y:S01]  /*44e0*/  LDCU.128 UR16, c[0x3][0xd0] ;  /* 0x00c01a00ff1077ac */ /* 0x000e220008000c00 */
[----:B------:R-:W-:Y:S02]  /*44f0*/  DFMA R40, R18, UR34, R40 ;  /* 0x0000002212287c2b */ /* 0x000fe40008000028 */
[----:B---3--:R-:W-:Y:S02]  /*4500*/  DFMA R34, R4, UR22, R34 ;  /* 0x0000001604227c2b */ /* 0x008fe40008000022 */
[----:B----4-:R-:W-:Y:S02]  /*4510*/  DFMA R46, R18, UR10, R46 ;  /* 0x0000000a122e7c2b */ /* 0x010fe4000800002e */
[C---:B--2---:R-:W-:Y:S02]  /*4520*/  DFMA R12, R26.reuse, UR24, R10 ;  /* 0x000000181a0c7c2b */ /* 0x044fe4000800000a */
[----:B------:R-:W-:Y:S01]  /*4530*/  DFMA R16, R26, UR26, R16 ;  /* 0x0000001a1a107c2b */ /* 0x000fe20008000010 */
[----:B------:R-:W2:Y:S01]  /*4540*/  LDCU.128 UR24, c[0x3][0x7b0] ;  /* 0x00c0f600ff1877ac */ /* 0x000ea20008000c00 */
[----:B------:R-:W-:-:S02]  /*4550*/  DFMA R36, R4, UR36, R36 ;  /* 0x0000002404247c2b */ /* 0x000fc40008000024 */
[----:B------:R-:W-:Y:S02]  /*4560*/  DFMA R44, R2, UR40, R44 ;  /* 0x00000028022c7c2b */ /* 0x000fe4000800002c */
[----:B------:R-:W-:Y:S01]  /*4570*/  DFMA R14, R4, UR20, R14 ;  /* 0x00000014040e7c2b */ /* 0x000fe2000800000e */
[----:B------:R-:W3:Y:S01]  /*4580*/  LDCU.128 UR20, c[0x3][0x7d0] ;  /* 0x00c0fa00ff1477ac */ /* 0x000ee20008000c00 */
[C---:B-1----:R-:W-:Y:S02]  /*4590*/  DFMA R40, R26.reuse, UR12, R40 ;  /* 0x0000000c1a287c2b */ /* 0x042fe40008000028 */
[----:B------:R-:W-:Y:S01]  /*45a0*/  DFMA R46, R26, UR14, R46 ;  /* 0x0000000e1a2e7c2b */ /* 0x000fe2000800002e */
[----:B------:R-:W1:Y:S01]  /*45b0*/  LDCU.128 UR12, c[0x3][0xe0] ;  /* 0x00c01c00ff0c77ac */ /* 0x000e620008000c00 */
[C---:B-----5:R-:W-:Y:S02]  /*45c0*/  DFMA R34, R6.reuse, UR28, R34 ;  /* 0x0000001c06227c2b */ /* 0x060fe40008000022 */
[----:B------:R-:W-:Y:S01]  /*45d0*/  DFMA R36, R6, UR30, R36 ;  /* 0x0000001e06247c2b */ /* 0x000fe20008000024 */
[----:B------:R-:W4:Y:S01]  /*45e0*/  LDCU.128 UR28, c[0x3][0x7e0] ;  /* 0x00c0fc00ff1c77ac */ /* 0x000f220008000c00 */
[----:B------:R-:W-:-:S02]  /*45f0*/  DADD R30, R30, -R32 ;  /* 0x000000001e1e7229 */ /* 0x000fc40000000820 */
[----:B------:R-:W-:Y:S02]  /*4600*/  DFMA R44, R4, UR38, R44 ;  /* 0x00000026042c7c2b */ /* 0x000fe4000800002c */
[C-C-:B------:R-:W-:Y:S02]  /*4610*/  DADD R10, R8.reuse, R8.reuse ;  /* 0x00000000080a7229 */ /* 0x140fe40000000008 */
[----:B------:R-:W-:Y:S02]  /*4620*/  DADD R8, R8, -R8 ;  /* 0x0000000008087229 */ /* 0x000fe40000000808 */
[----:B------:R-:W-:Y:S02]  /*4630*/  DFMA R14, R6, UR6, R14 ;  /* 0x00000006060e7c2b */ /* 0x000fe4000800000e */
[----:B------:R-:W-:Y:S02]  /*4640*/  DFMA R12, R30, UR4, R12 ;  /* 0x000000041e0c7c2b */ /* 0x000fe4000800000c */
[----:B------:R-:W-:-:S02]  /*4650*/  DMUL R10, R10, 0.5 ;  /* 0x3fe000000a0a7828 */ /* 0x000fc40000000000 */
[----:B------:R-:W-:Y:S02]  /*4660*/  DFMA R44, R6, UR8, R44 ;  /* 0x00000008062c7c2b */ /* 0x000fe4000800002c */
[C---:B--2---:R-:W-:Y:S02]  /*4670*/  DFMA R16, R30.reuse, UR24, R16 ;  /* 0x000000181e107c2b */ /* 0x044fe40008000010 */
[C---:B------:R-:W-:Y:S02]  /*4680*/  DFMA R40, R30.reuse, UR26, R40 ;  /* 0x0000001a1e287c2b */ /* 0x040fe40008000028 */
[----:B0-----:R-:W-:Y:S02]  /*4690*/  DFMA R46, R30, UR32, R46 ;  /* 0x000000201e2e7c2b */ /* 0x001fe4000800002e */
[C---:B------:R-:W-:Y:S02]  /*46a0*/  DFMA R20, R10.reuse, UR16, R14 ;  /* 0x000000100a147c2b */ /* 0x040fe4000800000e */
[----:B------:R-:W-:-:S02]  /*46b0*/  DFMA R34, R10, UR18, R34 ;  /* 0x000000120a227c2b */ /* 0x000fc40008000022 */
[C---:B-1----:R-:W-:Y:S02]  /*46c0*/  DFMA R36, R10.reuse, UR12, R36 ;  /* 0x0000000c0a247c2b */ /* 0x042fe40008000024 */
[----:B------:R-:W-:Y:S02]  /*46d0*/  DFMA R44, R10, UR14, R44 ;  /* 0x0000000e0a2c7c2b */ /* 0x000fe4000800002c */
[C---:B---3--:R-:W-:Y:S02]  /*46e0*/  DFMA R28, R8.reuse, UR20, R12 ;  /* 0x00000014081c7c2b */ /* 0x048fe4000800000c */
[C---:B------:R-:W-:Y:S02]  /*46f0*/  DFMA R32, R8.reuse, UR22, R16 ;  /* 0x0000001608207c2b */ /* 0x040fe40008000010 */
[C---:B----4-:R-:W-:Y:S02]  /*4700*/  DFMA R40, R8.reuse, UR28, R40 ;  /* 0x0000001c08287c2b */ /* 0x050fe40008000028 */
[----:B------:R-:W-:Y:S01]  /*4710*/  DFMA R46, R8, UR30, R46 ;  /* 0x0000001e082e7c2b */ /* 0x000fe2000800002e */
        /* <DEDUP_REMOVED lines=8> */
[----:B------:R-:W-:-:S02]  /*47a0*/  DFMA R24, R26, R50, R24 ;  /* 0x000000321a18722b */ /* 0x000fc40000000018 */
[----:B------:R-:W-:Y:S02]  /*47b0*/  DADD R16, R36, -R40 ;  /* 0x0000000024107229 */ /* 0x000fe40000000828 */
[----:B------:R-:W-:Y:S02]  /*47c0*/  DADD R18, R34, -R32 ;  /* 0x0000000022127229 */ /* 0x000fe40000000820 */
[----:B------:R-:W-:Y:S02]  /*47d0*/  DFMA R22, R6, R52, R22 ;  /* 0x000000340616722b */ /* 0x000fe40000000016 */
[----:B------:R-:W-:Y:S02]  /*47e0*/  DFMA R24, R30, R68, R24 ;  /* 0x000000441e18722b */ /* 0x000fe40000000018 */
[C-C-:B------:R-:W-:Y:S02]  /*47f0*/  DADD R6, R20.reuse, R28.reuse ;  /* 0x0000000014067229 */ /* 0x140fe4000000001c */
[----:B------:R-:W-:-:S02]  /*4800*/  DADD R20, R20, -R28 ;  /* 0x0000000014147229 */ /* 0x000fc4000000081c */
[----:B------:R-:W-:Y:S02]  /*4810*/  DFMA R22, R10, R130, R22 ;  /* 0x000000820a16722b */ /* 0x000fe40000000016 */
[----:B------:R-:W-:Y:S02]  /*4820*/  DFMA R24, R8, R132, R24 ;  /* 0x000000840818722b */ /* 0x000fe40000000018 */
[----:B------:R-:W-:Y:S02]  /*4830*/  DADD R10, R36, R40 ;  /* 0x00000000240a7229 */ /* 0x000fe40000000028 */
[----:B------:R-:W-:Y:S01]  /*4840*/  DADD R8, R34, R32 ;  /* 0x0000000022087229 */ /* 0x000fe20000000020 */
        /* <DEDUP_REMOVED lines=15> */
.L_x_257:
        /* <DEDUP_REMOVED lines=12> */
.L_x_1062:


//--------------------- .text._Z32massMatrixMultiplyRegisterKernelILi10ELi11ELi1EEviPKdS1_S1_S1_Pd --------------------------
	.section	.text._Z32massMatrixMultiplyRegisterKernelILi10ELi11ELi1EEviPKdS1_S1_S1_Pd,"ax",@progbits
	.align	128
        .global         _Z32massMatrixMultiplyRegisterKernelILi10ELi11ELi1EEviPKdS1_S1_S1_Pd
        .type           _Z32massMatrixMultiplyRegisterKernelILi10ELi11ELi1EEviPKdS1_S1_S1_Pd,@function
        .size           _Z32massMatrixMultiplyRegisterKernelILi10ELi11ELi1EEviPKdS1_S1_S1_Pd,(.L_x_1063 - _Z32massMatrixMultiplyRegisterKernelILi10ELi11ELi1EEviPKdS1_S1_S1_Pd)
        .other          _Z32massMatrixMultiplyRegisterKernelILi10ELi11ELi1EEviPKdS1_S1_S1_Pd,@"STO_CUDA_ENTRY STV_DEFAULT"
_Z32massMatrixMultiplyRegisterKernelILi10ELi11ELi1EEviPKdS1_S1_S1_Pd:
.text._Z32massMatrixMultiplyRegisterKernelILi10ELi11ELi1EEviPKdS1_S1_S1_Pd:
[----:B------:R-:W-:Y:S01]  /*0000*/  LDC R1, c[0x0][0x37c] ;  /* 0x0000df00ff017b82 */ /* 0x000fe20000000800 */
[----:B------:R-:W0:Y:S07]  /*0010*/  S2R R3, SR_TID.X ;  /* 0x0000000000037919 */ /* 0x000e2e0000002100 */
[----:B------:R-:W1:Y:S01]  /*0020*/  LDC.64 R6, c[0x0][0x390] ;  /* 0x0000e400ff067b82 */ /* 0x000e620000000a00 */
[----:B------:R-:W2:Y:S07]  /*0030*/  LDCU.64 UR6, c[0x0][0x358] ;  /* 0x00006b00ff0677ac */ /* 0x000eae0008000a00 */
[----:B------:R-:W3:Y:S01]  /*0040*/  LDC.64 R8, c[0x0][0x398] ;  /* 0x0000e600ff087b82 */ /* 0x000ee20000000a00 */
[----:B------:R-:W4:Y:S01]  /*0050*/  S2R R17, SR_TID.Y ;  /* 0x0000000000117919 */ /* 0x000f220000002200 */
[----:B------:R-:W5:Y:S01]  /*0060*/  LDCU UR5, c[0x0][0x380] ;  /* 0x00007000ff0577ac */ /* 0x000f620008000800 */
[----:B0-----:R-:W-:-:S13]  /*0070*/  ISETP.GT.U32.AND P1, PT, R3, 0x1d, PT ;  /* 0x0000001d0300780c */ /* 0x001fda0003f24070 */
[----:B-1----:R-:W-:-:S04]  /*0080*/  @!P1 IMAD.WIDE.U32 R6, R3, 0x8, R6 ;  /* 0x0000000803069825 */ /* 0x002fc800078e0006 */
[----:B---3--:R-:W-:Y:S02]  /*0090*/  @!P1 IMAD.WIDE.U32 R8, R3, 0x8, R8 ;  /* 0x0000000803089825 */ /* 0x008fe400078e0008 */
[----:B--2---:R-:W2:Y:S04]  /*00a0*/  @!P1 LDG.E.64.CONSTANT R6, desc[UR6][R6.64] ;  /* 0x0000000606069981 */ /* 0x004ea8000c1e9b00 */
[----:B------:R-:W3:Y:S01]  /*00b0*/  @!P1 LDG.E.64.CONSTANT R8, desc[UR6][R8.64] ;  /* 0x0000000608089981 */ /* 0x000ee2000c1e9b00 */
[----:B------:R-:W4:Y:S02]  /*00c0*/  S2UR UR4, SR_CTAID.X ;  /* 0x00000000000479c3 */ /* 0x000f240000002500 */
[----:B----4-:R-:W-:-:S05]  /*00d0*/  VIADD R0, R17, UR4 ;  /* 0x0000000411007c36 */ /* 0x010fca0008000000 */
[----:B-----5:R-:W-:-:S13]  /*00e0*/  ISETP.GE.AND P0, PT, R0, UR5, PT ;  /* 0x0000000500007c0c */ /* 0x020fda000bf06270 */
        /* <DEDUP_REMOVED lines=13> */
[----:B------:R-:W-:Y:S01]  /*01c0*/  MOV R16, 0x400 ;  /* 0x0000040000107802 */ /* 0x000fe20000000f00 */
[----:B------:R-:W-:Y:S01]  /*01d0*/  BSSY.RECONVERGENT B0, `(.L_x_258) ;  /* 0x00001ae000007945 */ /* 0x000fe20003800200 */
[----:B------:R-:W-:Y:S01]  /*01e0*/  ISETP.GT.U32.AND P2, PT, R3, 0x6d, PT ;  /* 0x0000006d0300780c */ /* 0x000fe20003f44070 */
[----:B------:R-:W1:Y:S02]  /*01f0*/  S2R R13, SR_CgaCtaId ;  /* 0x00000000000d7919 */ /* 0x000e640000008800 */
[----:B------:R-:W-:-:S02]  /*0200*/  @!P1 VIADD R2, R16, 0x2998 ;  /* 0x0000299810029836 */ /* 0x000fc40000000000 */
[----:B------:R-:W-:-:S03]  /*0210*/  @!P1 VIADD R10, R16, 0x2a88 ;  /* 0x00002a88100a9836 */ /* 0x000fc60000000000 */
[C---:B-1----:R-:W-:Y:S02]  /*0220*/  @!P1 LEA R2, R13.reuse, R2, 0x18 ;  /* 0x000000020d029211 */ /* 0x042fe400078ec0ff */
[C---:B------:R-:W-:Y:S02]  /*0230*/  @!P1 LEA R10, R13.reuse, R10, 0x18 ;  /* 0x0000000a0d0a9211 */ /* 0x040fe400078ec0ff */
[----:B------:R-:W-:Y:S01]  /*0240*/  LEA R16, R13, R16, 0x18 ;  /* 0x000000100d107211 */ /* 0x000fe200078ec0ff */
[C---:B------:R-:W-:Y:S02]  /*0250*/  @!P1 IMAD R11, R3.reuse, 0x8, R2 ;  /* 0x00000008030b9824 */ /* 0x040fe400078e0202 */
[----:B------:R-:W-:-:S03]  /*0260*/  @!P1 IMAD R25, R3, 0x8, R10 ;  /* 0x0000000803199824 */ /* 0x000fc600078e020a */
[----:B--2---:R-:W-:Y:S04]  /*0270*/  @!P1 STS.64 [R11], R6 ;  /* 0x000000060b009388 */ /* 0x004fe80000000a00 */
[----:B---3--:R-:W-:Y:S01]  /*0280*/  @!P1 STS.64 [R25], R8 ;  /* 0x0000000819009388 */ /* 0x008fe20000000a00 */
[----:B------:R-:W-:Y:S01]  /*0290*/  BAR.SYNC.DEFER_BLOCKING 0x0 ;  /* 0x0000000000007b1d */ /* 0x000fe20000010000 */
[----:B------:R-:W-:-:S05]  /*02a0*/  ISETP.GT.U32.AND P1, PT, R3, 0x78, PT ;  /* 0x000000780300780c */ /* 0x000fca0003f24070 */
[----:B------:R-:W1:Y:S04]  /*02b0*/  LDS.128 R20, [R16+0x2a90] ;  /* 0x002a900010147984 */ /* 0x000e680000000c00 */
[----:B------:R-:W2:Y:S04]  /*02c0*/  LDS.128 R60, [R16+0x2aa0] ;  /* 0x002aa000103c7984 */ /* 0x000ea80000000c00 */
[----:B------:R-:W3:Y:S04]  /*02d0*/  LDS.128 R28, [R16+0x29d0] ;  /* 0x0029d000101c7984 */ /* 0x000ee80000000c00 */
[----:B------:R-:W5:Y:S04]  /*02e0*/  LDS.128 R24, [R16+0x2ae0] ;  /* 0x002ae00010187984 */ /* 0x000f680000000c00 */
[----:B0-----:R-:W0:Y:S04]  /*02f0*/  LDS.128 R4, [R16+0x2a00] ;  /* 0x002a000010047984 */ /* 0x001e280000000c00 */
[----:B------:R-:W0:Y:S04]  /*0300*/  LDS.128 R32, [R16+0x2ac0] ;  /* 0x002ac00010207984 */ /* 0x000e280000000c00 */
[----:B------:R-:W-:Y:S04]  /*0310*/  LDS.128 R36, [R16+0x29f0] ;  /* 0x0029f00010247984 */ /* 0x000fe80000000c00 */
[----:B------:R-:W-:Y:S04]  /*0320*/  LDS.128 R12, [R16+0x29a0] ;  /* 0x0029a000100c7984 */ /* 0x000fe80000000c00 */
[----:B------:R-:W-:Y:S04]  /*0330*/  LDS.128 R8, [R16+0x2a20] ;  /* 0x002a200010087984 */ /* 0x000fe80000000c00 */
[----:B------:R-:W-:Y:S01]  /*0340*/  LDS.64 R64, [R16+0x2998] ;  /* 0x0029980010407984 */ /* 0x000fe20000000a00 */
[----:B-1----:R-:W-:-:S03]  /*0350*/  R2UR UR22, R22 ;  /* 0x00000000161672ca */ /* 0x002fc600000e0000 */
[----:B------:R-:W-:Y:S01]  /*0360*/  LDS.128 R56, [R16+0x29b0] ;  /* 0x0029b00010387984 */ /* 0x000fe20000000c00 */
[----:B------:R-:W-:Y:S02]  /*0370*/  R2UR UR23, R23 ;  /* 0x00000000171772ca */ /* 0x000fe400000e0000 */
[----:B------:R-:W-:Y:S02]  /*0380*/  R2UR UR20, R20 ;  /* 0x00000000141472ca */ /* 0x000fe400000e0000 */
[----:B------:R-:W-:Y:S02]  /*0390*/  R2UR UR21, R21 ;  /* 0x00000000151572ca */ /* 0x000fe400000e0000 */
[----:B------:R-:W1:Y:S01]  /*03a0*/  LDS.128 R20, [R16+0x2af0] ;  /* 0x002af00010147984 */ /* 0x000e620000000c00 */
[----:B--2---:R-:W-:Y:S01]  /*03b0*/  R2UR UR16, R62 ;  /* 0x000000003e1072ca */ /* 0x004fe200000e0000 */
[C-C-:B----4-:R-:W-:Y:S01]  /*03c0*/  DADD R48, R18.reuse, R50.reuse ;  /* 0x0000000012307229 */ /* 0x150fe20000000032 */
[----:B------:R-:W-:Y:S01]  /*03d0*/  R2UR UR17, R63 ;  /* 0x000000003f1172ca */ /* 0x000fe200000e0000 */
[----:B------:R-:W-:Y:S01]  /*03e0*/  DADD R18, R18, -R50 ;  /* 0x0000000012127229 */ /* 0x000fe20000000832 */
[----:B---3--:R-:W-:-:S02]  /*03f0*/  R2UR UR14, R30 ;  /* 0x000000001e0e72ca */ /* 0x008fc400000e0000 */
[----:B------:R-:W-:Y:S01]  /*0400*/  R2UR UR15, R31 ;  /* 0x000000001f0f72ca */ /* 0x000fe200000e0000 */
[C-C-:B-----5:R-:W-:Y:S01]  /*0410*/  DADD R50, R84.reuse, R52.reuse ;  /* 0x0000000054327229 */ /* 0x160fe20000000034 */
[----:B------:R-:W-:Y:S01]  /*0420*/  R2UR UR50, R28 ;  /* 0x000000001c3272ca */ /* 0x000fe200000e0000 */
[----:B------:R-:W-:Y:S01]  /*0430*/  DADD R84, R84, -R52 ;  /* 0x0000000054547229 */ /* 0x000fe20000000834 */
[----:B------:R-:W-:Y:S02]  /*0440*/  R2UR UR51, R29 ;  /* 0x000000001d3372ca */ /* 0x000fe400000e0000 */
[----:B------:R-:W-:Y:S01]  /*0450*/  R2UR UR8, R26 ;  /* 0x000000001a0872ca */ /* 0x000fe200000e0000 */
[----:B------:R-:W-:Y:S01]  /*0460*/  LDS.128 R28, [R16+0x2a60] ;  /* 0x002a6000101c7984 */ /* 0x000fe20000000c00 */
[----:B------:R-:W-:Y:S01]  /*0470*/  R2UR UR9, R27 ;  /* 0x000000001b0972ca */ /* 0x000fe200000e0000 */
[C-C-:B------:R-:W-:Y:S01]  /*0480*/  DADD R52, R42.reuse, R86.reuse ;  /* 0x000000002a347229 */ /* 0x140fe20000000056 */
[----:B------:R-:W-:Y:S01]  /*0490*/  R2UR UR70, R24 ;  /* 0x00000000184672ca */ /* 0x000fe200000e0000 */
[----:B------:R-:W-:Y:S01]  /*04a0*/  DADD R86, R42, -R86 ;  /* 0x000000002a567229 */ /* 0x000fe20000000856 */
[----:B------:R-:W-:-:S02]  /*04b0*/  R2UR UR71, R25 ;  /* 0x00000000194772ca */ /* 0x000fc400000e0000 */
[----:B0-----:R-:W-:Y:S01]  /*04c0*/  R2UR UR6, R6 ;  /* 0x00000000060672ca */ /* 0x001fe200000e0000 */
[----:B------:R-:W-:Y:S01]  /*04d0*/  LDS.128 R24, [R16+0x2a10] ;  /* 0x002a100010187984 */ /* 0x000fe20000000c00 */
[----:B------:R-:W-:Y:S01]  /*04e0*/  R2UR UR7, R7 ;  /* 0x00000000070772ca */ /* 0x000fe200000e0000 */
[C-C-:B------:R-:W-:Y:S01]  /*04f0*/  DADD R42, R40.reuse, R88.reuse ;  /* 0x00000000282a7229 */ /* 0x140fe20000000058 */
[----:B------:R-:W-:Y:S01]  /*0500*/  R2UR UR58, R4 ;  /* 0x00000000043a72ca */ /* 0x000fe200000e0000 */
[----:B------:R-:W-:Y:S01]  /*0510*/  DADD R88, R40, -R88 ;  /* 0x0000000028587229 */ /* 0x000fe20000000858 */
[----:B------:R-:W-:Y:S01]  /*0520*/  R2UR UR59, R5 ;  /* 0x00000000053b72ca */ /* 0x000fe200000e0000 */
[----:B------:R-:W-:Y:S01]  /*0530*/  IMAD.U32 R68, RZ, RZ, UR50 ;  /* 0x00000032ff447e24 */ /* 0x000fe2000f8e00ff */
[----:B------:R-:W0:Y:S01]  /*0540*/  LDS.128 R4, [R16+0x2a40] ;  /* 0x002a400010047984 */ /* 0x000e220000000c00 */
[----:B------:R-:W-:Y:S01]  /*0550*/  MOV.SPILL R2, UR17 ;  /* 0x0000001100027c02 */ /* 0x000fe20009000f00 */
[----:B------:R-:W-:Y:S01]  /*0560*/  IMAD.U32 R69, RZ, RZ, UR51 ;  /* 0x00000033ff457e24 */ /* 0x000fe2000f8e00ff */
[----:B------:R-:W-:Y:S01]  /*0570*/  MOV.SPILL R90, UR16 ;  /* 0x00000010005a7c02 */ /* 0x000fe20009000f00 */
[----:B------:R-:W-:Y:S01]  /*0580*/  DADD R94, R44, R46 ;  /* 0x000000002c5e7229 */ /* 0x000fe2000000002e */
[----:B------:R-:W-:Y:S01]  /*0590*/  R2UR UR12, R34 ;  /* 0x00000000220c72ca */ /* 0x000fe200000e0000 */
[----:B------:R-:W-:Y:S01]  /*05a0*/  IMAD.U32 R76, RZ, RZ, UR70 ;  /* 0x00000046ff4c7e24 */ /* 0x000fe2000f8e00ff */
[----:B------:R-:W-:Y:S01]  /*05b0*/  R2UR UR13, R35 ;  /* 0x00000000230d72ca */ /* 0x000fe200000e0000 */
[----:B------:R-:W-:Y:S01]  /*05c0*/  IMAD.U32 R77, RZ, RZ, UR71 ;  /* 0x00000047ff4d7e24 */ /* 0x000fe2000f8e00ff */
[----:B------:R-:W-:Y:S01]  /*05d0*/  R2UR UR16, R32 ;  /* 0x00000000201072ca */ /* 0x000fe200000e0000 */
[----:B------:R-:W-:Y:S01]  /*05e0*/  IMAD.U32 R74, RZ, RZ, UR58 ;  /* 0x0000003aff4a7e24 */ /* 0x000fe2000f8e00ff */
[----:B-1----:R-:W-:Y:S01]  /*05f0*/  R2UR UR4, R22 ;  /* 0x00000000160472ca */ /* 0x002fe200000e0000 */
[----:B------:R-:W-:Y:S01]  /*0600*/  IMAD.U32 R75, RZ, RZ, UR59 ;  /* 0x0000003bff4b7e24 */ /* 0x000fe2000f8e00ff */
[----:B------:R-:W-:-:S02]  /*0610*/  R2UR UR5, R23 ;  /* 0x00000000170572ca */ /* 0x000fc400000e0000 */
[----:B------:R-:W-:Y:S02]  /*0620*/  R2UR UR74, R20 ;  /* 0x00000000144a72ca */ /* 0x000fe400000e0000 */
[----:B------:R-:W-:Y:S02]  /*0630*/  R2UR UR75, R21 ;  /* 0x00000000154b72ca */ /* 0x000fe400000e0000 */
[----:B------:R-:W1:Y:S01]  /*0640*/  LDS.128 R20, [R16+0x29c0] ;  /* 0x0029c00010147984 */ /* 0x000e620000000c00 */
[----:B------:R-:W-:Y:S02]  /*0650*/  R2UR UR17, R33 ;  /* 0x00000000211172ca */ /* 0x000fe400000e0000 */
[----:B------:R-:W-:Y:S01]  /*0660*/  R2UR UR10, R38 ;  /* 0x00000000260a72ca */ /* 0x000fe200000e0000 */
[----:B------:R-:W2:Y:S01]  /*0670*/  LDS.128 R32, [R16+0x29e0] ;  /* 0x0029e00010207984 */ /* 0x000ea20000000c00 */
[----:B------:R-:W-:Y:S01]  /*0680*/  R2UR UR11, R39 ;  /* 0x00000000270b72ca */ /* 0x000fe200000e0000 */
[----:B------:R-:W-:Y:S01]  /*0690*/  IMAD.U32 R78, RZ, RZ, UR16 ;  /* 0x00000010ff4e7e24 */ /* 0x000fe2000f8e00ff */
[----:B------:R-:W-:-:S02]  /*06a0*/  R2UR UR46, R36 ;  /* 0x00000000242e72ca */ /* 0x000fc400000e0000 */
[----:B------:R-:W-:Y:S01]  /*06b0*/  R2UR UR47, R37 ;  /* 0x00000000252f72ca */ /* 0x000fe200000e0000 */
[----:B------:R-:W-:Y:S01]  /*06c0*/  IMAD.U32 R82, RZ, RZ, UR74 ;  /* 0x0000004aff527e24 */ /* 0x000fe2000f8e00ff */
[----:B------:R-:W-:Y:S01]  /*06d0*/  R2UR UR24, R14 ;  /* 0x000000000e1872ca */ /* 0x000fe200000e0000 */
[----:B------:R-:W3:Y:S01]  /*06e0*/  LDS.128 R36, [R16+0x2a30] ;  /* 0x002a300010247984 */ /* 0x000ee20000000c00 */
[----:B------:R-:W-:Y:S01]  /*06f0*/  R2UR UR25, R15 ;  /* 0x000000000f1972ca */ /* 0x000fe200000e0000 */
[----:B------:R-:W-:Y:S01]  /*0700*/  IMAD.U32 R79, RZ, RZ, UR17 ;  /* 0x00000011ff4f7e24 */ /* 0x000fe2000f8e00ff */
[----:B------:R-:W-:Y:S01]  /*0710*/  R2UR UR44, R12 ;  /* 0x000000000c2c72ca */ /* 0x000fe200000e0000 */
[----:B------:R-:W-:Y:S01]  /*0720*/  IMAD.U32 R83, RZ, RZ, UR75 ;  /* 0x0000004bff537e24 */ /* 0x000fe2000f8e00ff */
[----:B------:R-:W-:Y:S02]  /*0730*/  R2UR UR45, R13 ;  /* 0x000000000d2d72ca */ /* 0x000fe400000e0000 */
[----:B------:R-:W4:Y:S01]  /*0740*/  LDS.128 R12, [R16+0x2b10] ;  /* 0x002b1000100c7984 */ /* 0x000f220000000c00 */
[----:B------:R-:W-:Y:S01]  /*0750*/  R2UR UR26, R10 ;  /* 0x000000000a1a72ca */ /* 0x000fe200000e0000 */
[----:B------:R-:W-:Y:S01]  /*0760*/  IMAD.U32 R66, RZ, RZ, UR46 ;  /* 0x0000002eff427e24 */ /* 0x000fe2000f8e00ff */
[----:B------:R-:W-:Y:S01]  /*0770*/  R2UR UR27, R11 ;  /* 0x000000000b1b72ca */ /* 0x000fe200000e0000 */
[----:B------:R-:W-:Y:S01]  /*0780*/  IMAD.U32 R67, RZ, RZ, UR47 ;  /* 0x0000002fff437e24 */ /* 0x000fe2000f8e00ff */
[----:B------:R-:W-:-:S02]  /*0790*/  R2UR UR28, R8 ;  /* 0x00000000081c72ca */ /* 0x000fc400000e0000 */
[----:B------:R-:W-:Y:S02]  /*07a0*/  R2UR UR29, R9 ;  /* 0x00000000091d72ca */ /* 0x000fe400000e0000 */
[----:B------:R-:W5:Y:S01]  /*07b0*/  LDS.128 R8, [R16+0x2a70] ;  /* 0x002a700010087984 */ /* 0x000f620000000c00 */
[----:B0-----:R-:W-:Y:S01]  /*07c0*/  R2UR UR36, R4 ;  /* 0x00000000042472ca */ /* 0x001fe200000e0000 */
[----:B------:R-:W-:Y:S01]  /*07d0*/  IMAD.U32 R70, RZ, RZ, UR44 ;  /* 0x0000002cff467e24 */ /* 0x000fe2000f8e00ff */
[----:B------:R-:W-:Y:S01]  /*07e0*/  R2UR UR37, R5 ;  /* 0x00000000052572ca */ /* 0x000fe200000e0000 */
[----:B------:R-:W-:Y:S01]  /*07f0*/  IMAD.U32 R71, RZ, RZ, UR45 ;  /* 0x0000002dff477e24 */ /* 0x000fe2000f8e00ff */
[----:B------:R-:W-:Y:S02]  /*0800*/  R2UR UR38, R26 ;  /* 0x000000001a2672ca */ /* 0x000fe400000e0000 */
[----:B------:R-:W-:Y:S02]  /*0810*/  R2UR UR39, R27 ;  /* 0x000000001b2772ca */ /* 0x000fe400000e0000 */
[----:B------:R-:W-:-:S02]  /*0820*/  R2UR UR40, R30 ;  /* 0x000000001e2872ca */ /* 0x000fc400000e0000 */
[----:B------:R-:W-:Y:S01]  /*0830*/  R2UR UR41, R31 ;  /* 0x000000001f2972ca */ /* 0x000fe200000e0000 */
[-C--:B-1----:R-:W-:Y:S01]  /*0840*/  DFMA R4, R20, R42.reuse, RZ ;  /* 0x0000002a1404722b */ /* 0x082fe200000000ff */
[----:B------:R-:W-:Y:S01]  /*0850*/  R2UR UR34, R22 ;  /* 0x00000000162272ca */ /* 0x000fe200000e0000 */
[----:B------:R-:W-:Y:S01]  /*0860*/  DFMA R30, R28, R42, RZ ;  /* 0x0000002a1c1e722b */ /* 0x000fe200000000ff */
[----:B------:R-:W-:Y:S01]  /*0870*/  R2UR UR35, R23 ;  /* 0x00000000172372ca */ /* 0x000fe200000e0000 */
[----:B--2---:R-:W-:Y:S01]  /*0880*/  DFMA R22, R42, R34, RZ ;  /* 0x000000222a16722b */ /* 0x004fe200000000ff */
[----:B------:R-:W-:Y:S02]  /*0890*/  R2UR UR42, R6 ;  /* 0x00000000062a72ca */ /* 0x000fe400000e0000 */
[----:B------:R-:W-:Y:S01]  /*08a0*/  R2UR UR43, R7 ;  /* 0x00000000072b72ca */ /* 0x000fe200000e0000 */
[----:B------:R-:W-:Y:S01]  /*08b0*/  DFMA R6, R24, R42, RZ ;  /* 0x0000002a1806722b */ /* 0x000fe200000000ff */
[----:B------:R-:W-:-:S02]  /*08c0*/  R2UR UR54, R56 ;  /* 0x00000000383672ca */ /* 0x000fc400000e0000 */
[----:B------:R-:W-:Y:S01]  /*08d0*/  R2UR UR55, R57 ;  /* 0x00000000393772ca */ /* 0x000fe200000e0000 */
[----:B---3--:R-:W-:Y:S01]  /*08e0*/  DFMA R26, R42, R38, RZ ;  /* 0x000000262a1a722b */ /* 0x008fe200000000ff */
[----:B------:R-:W-:Y:S01]  /*08f0*/  R2UR UR56, R32 ;  /* 0x00000000203872ca */ /* 0x000fe200000e0000 */
[----:B------:R-:W-:Y:S01]  /*0900*/  DFMA R42, R64, R42, RZ ;  /* 0x0000002a402a722b */ /* 0x000fe200000000ff */
[----:B------:R-:W-:Y:S01]  /*0910*/  R2UR UR57, R33 ;  /* 0x00000000213972ca */ /* 0x000fe200000e0000 */
[C---:B------:R-:W-:Y:S01]  /*0920*/  DFMA R4, R52.reuse, UR34, R4 ;  /* 0x0000002234047c2b */ /* 0x040fe20008000004 */
[----:B------:R-:W-:Y:S01]  /*0930*/  R2UR UR52, R36 ;  /* 0x00000000243472ca */ /* 0x000fe200000e0000 */
[C---:B------:R-:W-:Y:S01]  /*0940*/  DFMA R22, R52.reuse, UR46, R22 ;  /* 0x0000002e34167c2b */ /* 0x040fe20008000016 */
[----:B----4-:R-:W-:Y:S01]  /*0950*/  R2UR UR30, R14 ;  /* 0x000000000e1e72ca */ /* 0x010fe200000e0000 */
[C---:B------:R-:W-:Y:S01]  /*0960*/  DFMA R6, R52.reuse, UR38, R6 ;  /* 0x0000002634067c2b */ /* 0x040fe20008000006 */
[----:B------:R-:W-:Y:S01]  /*0970*/  R2UR UR31, R15 ;  /* 0x000000000f1f72ca */ /* 0x000fe200000e0000 */
[C---:B------:R-:W-:Y:S01]  /*0980*/  DFMA R26, R52.reuse, UR36, R26 ;  /* 0x00000024341a7c2b */ /* 0x040fe2000800001a */
[----:B------:R-:W-:Y:S01]  /*0990*/  R2UR UR32, R12 ;  /* 0x000000000c2072ca */ /* 0x000fe200000e0000 */
[C---:B------:R-:W-:Y:S01]  /*09a0*/  DFMA R30, R52.reuse, UR40, R30 ;  /* 0x00000028341e7c2b */ /* 0x040fe2000800001e */
[----:B------:R-:W-:Y:S01]  /*09b0*/  R2UR UR33, R13 ;  /* 0x000000000d2172ca */ /* 0x000fe200000e0000 */
[----:B------:R-:W-:Y:S01]  /*09c0*/  DFMA R52, R52, UR44, R42 ;  /* 0x0000002c34347c2b */ /* 0x000fe2000800002a */
[----:B------:R-:W0:Y:S01]  /*09d0*/  LDS.128 R12, [R16+0x2a50] ;  /* 0x002a5000100c7984 */ /* 0x000e220000000c00 */
[----:B-----5:R-:W-:Y:S01]  /*09e0*/  R2UR UR44, R8 ;  /* 0x00000000082c72ca */ /* 0x020fe200000e0000 */
[C---:B------:R-:W-:Y:S01]  /*09f0*/  DFMA R4, R50.reuse, UR50, R4 ;  /* 0x0000003232047c2b */ /* 0x040fe20008000004 */
[----:B------:R-:W-:Y:S01]  /*0a00*/  R2UR UR45, R9 ;  /* 0x00000000092d72ca */ /* 0x000fe200000e0000 */
[----:B------:R-:W1:Y:S01]  /*0a10*/  LDS.128 R40, [R16+0x2a80] ;  /* 0x002a800010287984 */ /* 0x000e620000000c00 */
        /* <DEDUP_REMOVED lines=9> */
[----:B------:R-:W-:Y:S01]  /*0ab0*/  IMAD.U32 R72, RZ, RZ, UR54 ;  /* 0x00000036ff487e24 */ /* 0x000fe2000f8e00ff */
[----:B------:R-:W-:Y:S01]  /*0ac0*/  DFMA R22, R48, UR58, R22 ;  /* 0x0000003a30167c2b */ /* 0x000fe20008000016 */
[----:B------:R-:W-:Y:S01]  /*0ad0*/  IMAD.U32 R73, RZ, RZ, UR55 ;  /* 0x00000037ff497e24 */ /* 0x000fe2000f8e00ff */
[----:B------:R-:W-:Y:S01]  /*0ae0*/  DFMA R54, R50, UR44, R30 ;  /* 0x0000002c32367c2b */ /* 0x000fe2000800001e */
[----:B------:R-:W2:Y:S01]  /*0af0*/  LDS.128 R8, [R16+0x2b60] ;  /* 0x002b600010087984 */ /* 0x000ea20000000c00 */
[C---:B------:R-:W-:Y:S01]  /*0b00*/  DFMA R52, R48.reuse, UR54, R52 ;  /* 0x0000003630347c2b */ /* 0x040fe20008000034 */
[----:B------:R-:W-:Y:S01]  /*0b10*/  R2UR UR76, R60 ;  /* 0x000000003c4c72ca */ /* 0x000fe200000e0000 */
[C---:B------:R-:W-:Y:S01]  /*0b20*/  DFMA R26, R48.reuse, UR26, R6 ;  /* 0x0000001a301a7c2b */ /* 0x040fe20008000006 */
[----:B------:R-:W-:Y:S01]  /*0b30*/  LDS.128 R56, [R16+0x2b50] ;  /* 0x002b500010387984 */ /* 0x000fe20000000c00 */
[C---:B------:R-:W-:Y:S01]  /*0b40*/  DFMA R92, R48.reuse, UR14, R4 ;  /* 0x0000000e305c7c2b */ /* 0x040fe20008000004 */
[----:B------:R-:W-:Y:S01]  /*0b50*/  R2UR UR77, R61 ;  /* 0x000000003d4d72ca */ /* 0x000fe200000e0000 */
[----:B------:R-:W-:Y:S01]  /*0b60*/  DFMA R54, R48, UR50, R54 ;  /* 0x0000003230367c2b */ /* 0x000fe20008000036 */
[----:B------:R-:W3:Y:S01]  /*0b70*/  LDS.128 R4, [R16+0x2b40] ;  /* 0x002b400010047984 */ /* 0x000ee20000000c00 */
[C---:B------:R-:W-:Y:S01]  /*0b80*/  DFMA R36, R94.reuse, UR6, R22 ;  /* 0x000000065e247c2b */ /* 0x040fe20008000016 */
[----:B------:R-:W-:Y:S01]  /*0b90*/  IMAD.U32 R30, RZ, RZ, UR56 ;  /* 0x00000038ff1e7e24 */ /* 0x000fe2000f8e00ff */
[C---:B------:R-:W-:Y:S01]  /*0ba0*/  DFMA R22, R94.reuse, UR52, R26 ;  /* 0x000000345e167c2b */ /* 0x040fe2000800001a */
[----:B------:R-:W-:Y:S01]  /*0bb0*/  LDS.128 R60, [R16+0x2b20] ;  /* 0x002b2000103c7984 */ /* 0x000fe20000000c00 */
[C---:B------:R-:W-:Y:S01]  /*0bc0*/  DFMA R92, R94.reuse, UR56, R92 ;  /* 0x000000385e5c7c2b */ /* 0x040fe2000800005c */
[----:B------:R-:W-:Y:S01]  /*0bd0*/  IMAD.U32 R31, RZ, RZ, UR57 ;  /* 0x00000039ff1f7e24 */ /* 0x000fe2000f8e00ff */
[----:B------:R-:W-:Y:S01]  /*0be0*/  DFMA R96, R94, UR18, R52 ;  /* 0x000000125e607c2b */ /* 0x000fe20008000034 */
[----:B------:R-:W-:-:S03]  /*0bf0*/  IMAD.U32 R80, RZ, RZ, UR76 ;  /* 0x0000004cff507e24 */ /* 0x000fc6000f8e00ff */
[----:B------:R-:W-:Y:S01]  /*0c00*/  IMAD.U32 R81, RZ, RZ, UR77 ;  /* 0x0000004dff517e24 */ /* 0x000fe2000f8e00ff */
[----:B0-----:R-:W-:Y:S02]  /*0c10*/  R2UR UR48, R12 ;  /* 0x000000000c3072ca */ /* 0x001fe400000e0000 */
[----:B------:R-:W-:Y:S02]  /*0c20*/  R2UR UR49, R13 ;  /* 0x000000000d3172ca */ /* 0x000fe400000e0000 */
[----:B------:R-:W-:Y:S02]  /*0c30*/  R2UR UR46, R14 ;  /* 0x000000000e2e72ca */ /* 0x000fe400000e0000 */
[----:B------:R-:W-:Y:S02]  /*0c40*/  R2UR UR47, R15 ;  /* 0x000000000f2f72ca */ /* 0x000fe400000e0000 */
[----:B-1----:R-:W-:Y:S01]  /*0c50*/  R2UR UR54, R40 ;  /* 0x00000000283672ca */ /* 0x002fe200000e0000 */
[----:B------:R-:W0:Y:S01]  /*0c60*/  LDS.128 R12, [R16+0x2b30] ;  /* 0x002b3000100c7984 */ /* 0x000e220000000c00 */
[----:B------:R-:W-:Y:S01]  /*0c70*/  R2UR UR55, R41 ;  /* 0x00000000293772ca */ /* 0x000fe200000e0000 */
[----:B------:R-:W-:-:S02]  /*0c80*/  DADD R40, R44, -R46 ;  /* 0x000000002c287229 */ /* 0x000fc4000000082e */
[----:B------:R-:W1:Y:S02]  /*0c90*/  LDS.128 R44, [R16+0x2ab0] ;  /* 0x002ab000102c7984 */ /* 0x000e640000000c00 */
[----:B------:R-:W-:Y:S02]  /*0ca0*/  DFMA R32, R48, UR48, R32 ;  /* 0x0000003030207c2b */ /* 0x000fe40008000020 */
[----:B------:R-:W4:Y:S01]  /*0cb0*/  LDS.128 R48, [R16+0x2ad0] ;  /* 0x002ad00010307984 */ /* 0x000f220000000c00 */
[----:B--2---:R-:W-:Y:S02]  /*0cc0*/  R2UR UR62, R8 ;  /* 0x00000000083e72ca */ /* 0x004fe400000e0000 */
[----:B------:R-:W-:Y:S02]  /*0cd0*/  R2UR UR63, R9 ;  /* 0x00000000093f72ca */ /* 0x000fe400000e0000 */
[----:B------:R-:W-:Y:S01]  /*0ce0*/  R2UR UR60, R10 ;  /* 0x000000000a3c72ca */ /* 0x000fe200000e0000 */
[C---:B------:R-:W-:Y:S01]  /*0cf0*/  DFMA R26, R94.reuse, UR46, R32 ;  /* 0x0000002e5e1a7c2b */ /* 0x040fe20008000020 */
[----:B------:R-:W-:Y:S01]  /*0d00*/  R2UR UR61, R11 ;  /* 0x000000000b3d72ca */ /* 0x000fe200000e0000 */
[----:B------:R-:W-:Y:S01]  /*0d10*/  DFMA R94, R94, UR54, R54 ;  /* 0x000000365e5e7c2b */ /* 0x000fe20008000036 */
[----:B---3--:R-:W-:Y:S01]  /*0d20*/  R2UR UR64, R4 ;  /* 0x00000000044072ca */ /* 0x008fe200000e0000 */
[----:B------:R-:W2:Y:S01]  /*0d30*/  LDS.128 R52, [R16+0x2b00] ;  /* 0x002b000010347984 */ /* 0x000ea20000000c00 */
[----:B------:R-:W-:Y:S01]  /*0d40*/  R2UR UR65, R5 ;  /* 0x00000000054172ca */ /* 0x000fe200000e0000 */
[----:B------:R-:W-:-:S08]  /*0d50*/  DFMA R4, R42, R88, RZ ;  /* 0x000000582a04722b */ /* 0x000fd000000000ff */
[----:B------:R-:W-:-:S08]  /*0d60*/  DFMA R4, R86, UR20, R4 ;  /* 0x0000001456047c2b */ /* 0x000fd00008000004 */
[----:B------:R-:W-:Y:S01]  /*0d70*/  DFMA R4, R84, UR22, R4 ;  /* 0x0000001654047c2b */ /* 0x000fe20008000004 */
[----:B0-----:R-:W-:Y:S02]  /*0d80*/  R2UR UR58, R12 ;  /* 0x000000000c3a72ca */ /* 0x001fe400000e0000 */
[----:B------:R-:W-:Y:S02]  /*0d90*/  R2UR UR59, R13 ;  /* 0x000000000d3b72ca */ /* 0x000fe400000e0000 */
[----:B-1----:R-:W-:Y:S01]  /*0da0*/  R2UR UR66, R46 ;  /* 0x000000002e4272ca */ /* 0x002fe200000e0000 */
[----:B------:R-:W-:Y:S01]  /*0db0*/  DFMA R8, R44, R88, RZ ;  /* 0x000000582c08722b */ /* 0x000fe200000000ff */
[----:B------:R-:W-:Y:S01]  /*0dc0*/  R2UR UR67, R47 ;  /* 0x000000002f4372ca */ /* 0x000fe200000e0000 */
[----:B------:R-:W-:Y:S01]  /*0dd0*/  DFMA R4, R18, UR76, R4 ;  /* 0x0000004c12047c2b */ /* 0x000fe20008000004 */
[----:B----4-:R-:W-:Y:S01]  /*0de0*/  R2UR UR72, R48 ;  /* 0x00000000304872ca */ /* 0x010fe200000e0000 */
[----:B------:R-:W-:Y:S01]  /*0df0*/  DFMA R10, R88, R50, RZ ;  /* 0x00000032580a722b */ /* 0x000fe200000000ff */
[----:B------:R-:W-:-:S02]  /*0e00*/  R2UR UR73, R49 ;  /* 0x00000000314972ca */ /* 0x000fc400000e0000 */
[----:B------:R-:W-:Y:S02]  /*0e10*/  R2UR UR56, R14 ;  /* 0x000000000e3872ca */ /* 0x000fe400000e0000 */
[----:B------:R-:W-:Y:S01]  /*0e20*/  R2UR UR57, R15 ;  /* 0x000000000f3972ca */ /* 0x000fe200000e0000 */
[----:B------:R-:W-:Y:S02]  /*0e30*/  DFMA R14, R88, R62, RZ ;  /* 0x0000003e580e722b */ /* 0x000fe400000000ff */
[----:B------:R-:W-:Y:S01]  /*0e40*/  DFMA R10, R86, UR70, R10 ;  /* 0x00000046560a7c2b */ /* 0x000fe2000800000a */
[----:B--2---:R-:W-:Y:S01]  /*0e50*/  R2UR UR68, R54 ;  /* 0x00000000364472ca */ /* 0x004fe200000e0000 */
[-C--:B------:R-:W-:Y:S01]  /*0e60*/  DFMA R12, R52, R88.reuse, RZ ;  /* 0x00000058340c722b */ /* 0x080fe200000000ff */
[----:B------:R-:W-:Y:S01]  /*0e70*/  R2UR UR69, R55 ;  /* 0x00000000374572ca */ /* 0x000fe200000e0000 */
[----:B------:R-:W-:Y:S01]  /*0e80*/  DFMA R8, R86, UR66, R8 ;  /* 0x0000004256087c2b */ /* 0x000fe20008000008 */
[----:B------:R-:W-:Y:S01]  /*0e90*/  IMAD.U32 R32, RZ, RZ, UR72 ;  /* 0x00000048ff207e24 */ /* 0x000fe2000f8e00ff */
[----:B------:R-:W-:Y:S01]  /*0ea0*/  R2UR UR70, R58 ;  /* 0x000000003a4672ca */ /* 0x000fe200000e0000 */
[----:B------:R-:W-:Y:S01]  /*0eb0*/  DFMA R88, R56, R88, RZ ;  /* 0x000000583858722b */ /* 0x000fe200000000ff */
[----:B------:R-:W-:Y:S01]  /*0ec0*/  R2UR UR71, R59 ;  /* 0x000000003b4772ca */ /* 0x000fe200000e0000 */
[----:B------:R-:W-:Y:S01]  /*0ed0*/  IMAD.U32 R33, RZ, RZ, UR73 ;  /* 0x00000049ff217e24 */ /* 0x000fe2000f8e00ff */
[----:B------:R-:W-:-:S02]  /*0ee0*/  DFMA R14, R86, UR58, R14 ;  /* 0x0000003a560e7c2b */ /* 0x000fc4000800000e */
[----:B------:R-:W-:Y:S01]  /*0ef0*/  DFMA R8, R84, UR16, R8 ;  /* 0x0000001054087c2b */ /* 0x000fe20008000008 */
[----:B------:R-:W-:Y:S01]  /*0f00*/  R2UR.FILL UR17, R2 ;  /* 0x00000000021172ca */ /* 0x000fe200004e0000 */
[----:B------:R-:W-:Y:S01]  /*0f10*/  IMAD R2, R17, 0x2998, R16 ;  /* 0x0000299811027824 */ /* 0x000fe200078e0210 */
[----:B------:R-:W-:Y:S01]  /*0f20*/  R2UR.FILL UR16, R90 ;  /* 0x000000005a1072ca */ /* 0x000fe200004e0000 */
[----:B------:R-:W-:Y:S01]  /*0f30*/  DFMA R12, R86, UR68, R12 ;  /* 0x00000044560c7c2b */ /* 0x000fe2000800000c */
[----:B------:R-:W0:Y:S01]  /*0f40*/  LDS.64 R16, [R16+0x2b70] ;  /* 0x002b700010107984 */ /* 0x000e220000000a00 */
[C---:B------:R-:W-:Y:S02]  /*0f50*/  DFMA R10, R84.reuse, UR8, R10 ;  /* 0x00000008540a7c2b */ /* 0x040fe4000800000a */
[----:B------:R-:W-:Y:S02]  /*0f60*/  DFMA R48, R84, UR56, R14 ;  /* 0x0000003854307c2b */ /* 0x000fe4000800000e */
[----:B------:R-:W-:-:S02]  /*0f70*/  DFMA R88, R86, UR70, R88 ;  /* 0x0000004656587c2b */ /* 0x000fc40008000058 */
[----:B------:R-:W-:Y:S02]  /*0f80*/  DFMA R46, R84, UR32, R12 ;  /* 0x00000020542e7c2b */ /* 0x000fe4000800000c */
[C---:B------:R-:W-:Y:S02]  /*0f90*/  DFMA R12, R18.reuse, UR12, R8 ;  /* 0x0000000c120c7c2b */ /* 0x040fe40008000008 */
[----:B------:R-:W-:Y:S01]  /*0fa0*/  DFMA R14, R18, UR74, R10 ;  /* 0x0000004a120e7c2b */ /* 0x000fe2000800000a */
[----:B------:R-:W-:Y:S01]  /*0fb0*/  R2UR UR74, R60 ;  /* 0x000000003c4a72ca */ /* 0x000fe200000e0000 */
[----:B------:R-:W-:Y:S01]  /*0fc0*/  DFMA R88, R84, UR62, R88 ;  /* 0x0000003e54587c2b */ /* 0x000fe20008000058 */
[----:B------:R-:W-:Y:S01]  /*0fd0*/  R2UR UR75, R61 ;  /* 0x000000003d4b72ca */ /* 0x000fe200000e0000 */
[C---:B------:R-:W-:Y:S02]  /*0fe0*/  DFMA R8, R40.reuse, UR16, R4 ;  /* 0x0000001028087c2b */ /* 0x040fe40008000004 */
[----:B------:R-:W-:Y:S01]  /*0ff0*/  DFMA R12, R40, UR72, R12 ;  /* 0x00000048280c7c2b */ /* 0x000fe2000800000c */
[----:B------:R-:W-:Y:S01]  /*1000*/  R2UR UR72, R6 ;  /* 0x00000000064872ca */ /* 0x000fe200000e0000 */
[C---:B------:R-:W-:Y:S01]  /*1010*/  DFMA R46, R18.reuse, UR30, R46 ;  /* 0x0000001e122e7c2b */ /* 0x040fe2000800002e */
[----:B------:R-:W-:Y:S01]  /*1020*/  LOP3.LUT R6, R3, 0xffff, RZ, 0xc0, !PT ;  /* 0x0000ffff03067812 */ /* 0x000fe200078ec0ff */
[C---:B------:R-:W-:Y:S01]  /*1030*/  DFMA R10, R18.reuse, UR64, R48 ;  /* 0x00000040120a7c2b */ /* 0x040fe20008000030 */
[----:B------:R-:W-:Y:S01]  /*1040*/  R2UR UR73, R7 ;  /* 0x00000000074972ca */ /* 0x000fe200000e0000 */
[----:B------:R-:W-:-:S02]  /*1050*/  DFMA R88, R18, UR60, R88 ;  /* 0x0000003c12587c2b */ /* 0x000fc40008000058 */
[----:B------:R-:W-:Y:S01]  /*1060*/  IMAD R6, R6, 0x199a, RZ ;  /* 0x0000199a06067824 */ /* 0x000fe200078e02ff */
[C-C-:B------:R-:W-:Y:S02]  /*1070*/  DADD R4, R96.reuse, -R8.reuse ;  /* 0x0000000060047229 */ /* 0x140fe40000000808 */
[----:B------:R-:W-:Y:S02]  /*1080*/  DADD R96, R96, R8 ;  /* 0x0000000060607229 */ /* 0x000fe40000000008 */
[----:B------:R-:W-:Y:S01]  /*1090*/  SHF.R.U32.HI R7, RZ, 0x10, R6 ;  /* 0x00000010ff077819 */ /* 0x000fe20000011606 */
[C-C-:B------:R-:W-:Y:S02]  /*10a0*/  DADD R8, R92.reuse, -R12.reuse ;  /* 0x000000005c087229 */ /* 0x140fe4000000080c */
[----:B------:R-:W-:Y:S01]  /*10b0*/  DADD R92, R92, R12 ;  /* 0x000000005c5c7229 */ /* 0x000fe2000000000c */
[----:B------:R-:W-:Y:S01]  /*10c0*/  PRMT R6, R7, 0x9910, RZ ;  /* 0x0000991007067816 */ /* 0x000fe200000000ff */
[----:B------:R-:W-:-:S02]  /*10d0*/  DFMA R14, R40, UR4, R14 ;  /* 0x00000004280e7c2b */ /* 0x000fc4000800000e */
[C---:B------:R-:W-:Y:S02]  /*10e0*/  DFMA R46, R40.reuse, UR74, R46 ;  /* 0x0000004a282e7c2b */ /* 0x040fe4000800002e */
[----:B------:R-:W-:Y:S01]  /*10f0*/  IMAD R6, R6, 0xa, RZ ;  /* 0x0000000a06067824 */ /* 0x000fe200078e02ff */
[----:B0-----:R-:W-:Y:S01]  /*1100*/  R2UR UR76, R16 ;  /* 0x00000000104c72ca */ /* 0x001fe200000e0000 */
[----:B------:R-:W-:Y:S01]  /*1110*/  DFMA R12, R40, UR72, R10 ;  /* 0x00000048280c7c2b */ /* 0x000fe2000800000a */
[----:B------:R-:W-:Y:S01]  /*1120*/  R2UR UR77, R17 ;  /* 0x00000000114d72ca */ /* 0x000fe200000e0000 */
[----:B------:R-:W-:Y:S02]  /*1130*/  IMAD.MOV R6, RZ, RZ, -R6 ;  /* 0x000000ffff067224 */ /* 0x000fe400078e0a06 */
[----:B------:R-:W-:-:S03]  /*1140*/  IMAD R10, R7, 0x58, R2 ;  /* 0x00000058070a7824 */ /* 0x000fc600078e0202 */
[----:B------:R-:W-:Y:S01]  /*1150*/  PRMT R6, R6, 0x7710, RZ ;  /* 0x0000771006067816 */ /* 0x000fe200000000ff */
[C-C-:B------:R-:W-:Y:S02]  /*1160*/  DADD R16, R26.reuse, -R12.reuse ;  /* 0x000000001a107229 */ /* 0x140fe4000000080c */
[----:B------:R-:W-:Y:S02]  /*1170*/  DADD R12, R26, R12 ;  /* 0x000000001a0c7229 */ /* 0x000fe4000000000c */
[----:B------:R-:W-:Y:S02]  /*1180*/  IMAD.IADD R6, R6, 0x1, R3 ;  /* 0x0000000106067824 */ /* 0x000fe400078e0203 */
[----:B------:R-:W-:-:S03]  /*1190*/  DFMA R88, R40, UR76, R88 ;  /* 0x0000004c28587c2b */ /* 0x000fc60008000058 */
[----:B------:R-:W-:Y:S01]  /*11a0*/  LOP3.LUT R19, R6, 0xffff, RZ, 0xc0, !PT ;  /* 0x0000ffff06137812 */ /* 0x000fe200078ec0ff */
[C-C-:B------:R-:W-:Y:S02]  /*11b0*/  DADD R6, R36.reuse, -R14.reuse ;  /* 0x0000000024067229 */ /* 0x140fe4000000080e */
[----:B------:R-:W-:Y:S02]  /*11c0*/  DADD R14, R36, R14 ;  /* 0x00000000240e7229 */ /* 0x000fe4000000000e */
[----:B------:R-:W-:Y:S01]  /*11d0*/  IMAD R19, R19, 0x8, R10 ;  /* 0x0000000813137824 */ /* 0x000fe200078e020a */
[C-C-:B------:R-:W-:Y:S02]  /*11e0*/  DADD R10, R22.reuse, -R46.reuse ;  /* 0x00000000160a7229 */ /* 0x140fe4000000082e */
        /* <DEDUP_REMOVED lines=15> */
[----:B0-----:R-:W-:-:S07]  /*12e0*/  IMAD.MOV.U32 R4, RZ, RZ, R3 ;  /* 0x000000ffff047224 */ /* 0x001fce00078e0003 */
.L_x_260:
        /* <DEDUP_REMOVED lines=41> */
[-C--:B------:R-:W-:Y:S01]  /*1580*/  DFMA R26, R64, R10.reuse, RZ ;  /* 0x0000000a401a722b */ /* 0x080fe200000000ff */
[----:B------:R-:W-:Y:S01]  /*1590*/  LDS.64 R12, [R5+0x108] ;  /* 0x00010800050c7984 */ /* 0x000fe20000000a00 */
[----:B------:R-:W-:Y:S02]  /*15a0*/  DFMA R36, R20, R10, RZ ;  /* 0x0000000a1424722b */ /* 0x000fe400000000ff */
[----:B------:R-:W-:Y:S01]  /*15b0*/  DFMA R84, R10, R34, RZ ;  /* 0x000000220a54722b */ /* 0x000fe200000000ff */
[----:B------:R-:W0:Y:S01]  /*15c0*/  LDS.64 R14, [R5+0x210] ;  /* 0x00021000050e7984 */ /* 0x000e220000000a00 */
[----:B------:R-:W-:-:S02]  /*15d0*/  DFMA R86, R24, R10, RZ ;  /* 0x0000000a1856722b */ /* 0x000fc400000000ff */
[----:B------:R-:W-:Y:S02]  /*15e0*/  DFMA R88, R10, R38, RZ ;  /* 0x000000260a58722b */ /* 0x000fe400000000ff */
[----:B------:R-:W-:Y:S02]  /*15f0*/  DFMA R10, R28, R10, RZ ;  /* 0x0000000a1c0a722b */ /* 0x000fe400000000ff */
[C---:B------:R-:W-:Y:S01]  /*1600*/  DFMA R40, R16.reuse, UR74, R26 ;  /* 0x0000004a10287c2b */ /* 0x040fe2000800001a */
[----:B------:R-:W-:Y:S01]  /*1610*/  R2UR UR74, R82 ;  /* 0x00000000524a72ca */ /* 0x000fe200000e0000 */
[C---:B------:R-:W-:Y:S01]  /*1620*/  DFMA R46, R16.reuse, UR34, R36 ;  /* 0x00000022102e7c2b */ /* 0x040fe20008000024 */
[----:B------:R-:W-:Y:S01]  /*1630*/  R2UR UR75, R83 ;  /* 0x00000000534b72ca */ /* 0x000fe200000e0000 */
[C---:B------:R-:W-:Y:S01]  /*1640*/  DFMA R84, R16.reuse, UR16, R84 ;  /* 0x0000001010547c2b */ /* 0x040fe20008000054 */
[----:B------:R-:W-:Y:S01]  /*1650*/  LDS.64 R36, [R5+0x160] ;  /* 0x0001600005247984 */ /* 0x000fe20000000a00 */
[C---:B------:R-:W-:Y:S01]  /*1660*/  DFMA R86, R16.reuse, UR38, R86 ;  /* 0x0000002610567c2b */ /* 0x040fe20008000056 */
[----:B------:R-:W-:Y:S01]  /*1670*/  R2UR UR16, R74 ;  /* 0x000000004a1072ca */ /* 0x000fe200000e0000 */
[C---:B------:R-:W-:Y:S01]  /*1680*/  DFMA R88, R16.reuse, UR36, R88 ;  /* 0x0000002410587c2b */ /* 0x040fe20008000058 */
[----:B------:R-:W-:Y:S01]  /*1690*/  R2UR UR17, R75 ;  /* 0x000000004b1172ca */ /* 0x000fe200000e0000 */
[----:B------:R-:W-:Y:S01]  /*16a0*/  DFMA R90, R16, UR40, R10 ;  /* 0x00000028105a7c2b */ /* 0x000fe2000800000a */
[----:B------:R-:W1:Y:S01]  /*16b0*/  LDS.64 R16, [R5+0x1b8] ;  /* 0x0001b80005107984 */ /* 0x000e620000000a00 */
[----:B--2---:R-:W-:-:S02]  /*16c0*/  DADD R26, R18, R22 ;  /* 0x00000000121a7229 */ /* 0x004fc40000000016 */
[----:B------:R-:W-:-:S06]  /*16d0*/  DADD R10, R18, -R22 ;  /* 0x00000000120a7229 */ /* 0x000fcc0000000816 */
[C---:B------:R-:W-:Y:S02]  /*16e0*/  DFMA R40, R26.reuse, UR24, R40 ;  /* 0x000000181a287c2b */ /* 0x040fe40008000028 */
[C---:B------:R-:W-:Y:S02]  /*16f0*/  DFMA R84, R26.reuse, UR10, R84 ;  /* 0x0000000a1a547c2b */ /* 0x040fe40008000054 */
[C---:B------:R-:W-:Y:S01]  /*1700*/  DFMA R46, R26.reuse, UR4, R46 ;  /* 0x000000041a2e7c2b */ /* 0x040fe2000800002e */
[----:B------:R-:W-:Y:S01]  /*1710*/  R2UR UR4, R30 ;  /* 0x000000001e0472ca */ /* 0x000fe200000e0000 */
[C---:B------:R-:W-:Y:S01]  /*1720*/  DFMA R86, R26.reuse, UR28, R86 ;  /* 0x0000001c1a567c2b */ /* 0x040fe20008000056 */
[----:B------:R-:W-:Y:S01]  /*1730*/  R2UR UR5, R31 ;  /* 0x000000001f0572ca */ /* 0x000fe200000e0000 */
[C---:B------:R-:W-:Y:S02]  /*1740*/  DFMA R88, R26.reuse, UR42, R88 ;  /* 0x0000002a1a587c2b */ /* 0x040fe40008000058 */
[----:B------:R-:W-:-:S02]  /*1750*/  DFMA R90, R26, UR44, R90 ;  /* 0x0000002c1a5a7c2b */ /* 0x000fc4000800005a */
[C-C-:B0-----:R-:W-:Y:S02]  /*1760*/  DADD R18, R12.reuse, R14.reuse ;  /* 0x000000000c127229 */ /* 0x141fe4000000000e */
[----:B------:R-:W-:-:S06]  /*1770*/  DADD R12, R12, -R14 ;  /* 0x000000000c0c7229 */ /* 0x000fcc000000080e */
        /* <DEDUP_REMOVED lines=8> */
[C---:B------:R-:W-:Y:S02]  /*1800*/  DFMA R14, R18.reuse, UR48, R88 ;  /* 0x00000030120e7c2b */ /* 0x040fe40008000058 */
[----:B------:R-:W-:-:S02]  /*1810*/  DFMA R90, R18, UR50, R90 ;  /* 0x00000032125a7c2b */ /* 0x000fc4000800005a */
[C-C-:B-1----:R-:W-:Y:S02]  /*1820*/  DADD R40, R36.reuse, R16.reuse ;  /* 0x0000000024287229 */ /* 0x142fe40000000010 */
[----:B------:R-:W-:Y:S02]  /*1830*/  DADD R36, R36, -R16 ;  /* 0x0000000024247229 */ /* 0x000fe40000000810 */
[-C--:B------:R-:W-:Y:S02]  /*1840*/  DFMA R46, R42, R6.reuse, RZ ;  /* 0x000000062a2e722b */ /* 0x080fe400000000ff */
[-C--:B------:R-:W-:Y:S02]  /*1850*/  DFMA R88, R52, R6.reuse, RZ ;  /* 0x000000063458722b */ /* 0x080fe400000000ff */
[----:B------:R-:W-:Y:S02]  /*1860*/  DFMA R18, R40, UR6, R84 ;  /* 0x0000000628127c2b */ /* 0x000fe40008000054 */
[----:B------:R-:W-:-:S02]  /*1870*/  DFMA R84, R44, R6, RZ ;  /* 0x000000062c54722b */ /* 0x000fc400000000ff */
[----:B------:R-:W-:Y:S02]  /*1880*/  DFMA R16, R40, UR52, R86 ;  /* 0x0000003428107c2b */ /* 0x000fe40008000056 */
[----:B------:R-:W-:Y:S02]  /*1890*/  DFMA R86, R6, R50, RZ ;  /* 0x000000320656722b */ /* 0x000fe400000000ff */
[----:B------:R-:W-:Y:S02]  /*18a0*/  DFMA R26, R40, UR18, R26 ;  /* 0x00000012281a7c2b */ /* 0x000fe4000800001a */
[----:B------:R-:W-:Y:S02]  /*18b0*/  DFMA R84, R8, UR66, R84 ;  /* 0x0000004208547c2b */ /* 0x000fe40008000054 */
[C---:B------:R-:W-:Y:S01]  /*18c0*/  DFMA R22, R40.reuse, UR4, R22 ;  /* 0x0000000428167c2b */ /* 0x040fe20008000016 */
[----:B------:R-:W-:Y:S01]  /*18d0*/  R2UR UR4, R80 ;  /* 0x00000000500472ca */ /* 0x000fe200000e0000 */
[C---:B------:R-:W-:Y:S01]  /*18e0*/  DFMA R14, R40.reuse, UR46, R14 ;  /* 0x0000002e280e7c2b */ /* 0x040fe2000800000e */
[----:B------:R-:W-:Y:S01]  /*18f0*/  R2UR UR5, R81 ;  /* 0x00000000510572ca */ /* 0x000fe200000e0000 */
[----:B------:R-:W-:-:S02]  /*1900*/  DFMA R40, R40, UR54, R90 ;  /* 0x0000003628287c2b */ /* 0x000fc4000800005a */
[----:B------:R-:W-:Y:S02]  /*1910*/  DFMA R90, R6, R62, RZ ;  /* 0x0000003e065a722b */ /* 0x000fe400000000ff */
[----:B------:R-:W-:Y:S02]  /*1920*/  DFMA R6, R56, R6, RZ ;  /* 0x000000063806722b */ /* 0x000fe400000000ff */
[C---:B------:R-:W-:Y:S02]  /*1930*/  DFMA R46, R8.reuse, UR20, R46 ;  /* 0x00000014082e7c2b */ /* 0x040fe4000800002e */
        /* <DEDUP_REMOVED lines=8> */
[----:B------:R-:W-:-:S02]  /*19c0*/  DFMA R90, R8, UR58, R90 ;  /* 0x0000003a085a7c2b */ /* 0x000fc4000800005a */
[C---:B------:R-:W-:Y:S02]  /*19d0*/  DFMA R46, R10.reuse, UR22, R46 ;  /* 0x000000160a2e7c2b */ /* 0x040fe4000800002e */
[----:B------:R-:W-:Y:S02]  /*19e0*/  DFMA R86, R10, UR8, R86 ;  /* 0x000000080a567c2b */ /* 0x000fe40008000056 */
        /* <DEDUP_REMOVED lines=18> */
[----:B------:R-:W-:Y:S02]  /*1b10*/  DFMA R86, R36, UR4, R86 ;  /* 0x0000000424567c2b */ /* 0x000fe40008000056 */
[----:B------:R-:W-:Y:S02]  /*1b20*/  DADD R8, R22, -R84 ;  /* 0x0000000016087229 */ /* 0x000fe40000000854 */
[----:B------:R-:W-:Y:S02]  /*1b30*/  DFMA R88, R36, UR74, R88 ;  /* 0x0000004a24587c2b */ /* 0x000fe40008000058 */
[----:B------:R-:W-:Y:S02]  /*1b40*/  DADD R40, R40, R6 ;  /* 0x0000000028287229 */ /* 0x000fe40000000006 */
[----:B------:R-:W-:Y:S01]  /*1b50*/  DFMA R90, R36, UR72, R90 ;  /* 0x00000048245a7c2b */ /* 0x000fe2000800005a */
        /* <DEDUP_REMOVED lines=21> */
.L_x_259:
[----:B------:R-:W-:Y:S05]  /*1cb0*/  BSYNC.RECONVERGENT B0 ;  /* 0x0000000000007941 */ /* 0x000fea0003800200 */
.L_x_258:
[----:B------:R-:W-:Y:S06]  /*1cc0*/  BAR.SYNC.DEFER_BLOCKING 0x0 ;  /* 0x0000000000007b1d */ /* 0x000fec0000010000 */
[----:B------:R-:W-:Y:S04]  /*1cd0*/  BSSY.RECONVERGENT B0, `(.L_x_261) ;  /* 0x0000156000007945 */ /* 0x000fe80003800200 */
[----:B------:R-:W-:Y:S05]  /*1ce0*/  @P1 BRA `(.L_x_262) ;  /* 0x0000001400501947 */ /* 0x000fea0003800000 */
.L_x_263:
[----:B0-2---:R-:W-:Y:S02]  /*1cf0*/  PRMT R4, R3, 0x9910, RZ ;  /* 0x0000991003047816 */ /* 0x005fe400000000ff */
[----:B-1----:R-:W-:Y:S01]  /*1d00*/  MOV.SPILL R7, UR73 ;  /* 0x0000004900077c02 */ /* 0x002fe20009000f00 */
[----:B------:R-:W-:Y:S01]  /*1d10*/  UMOV UR73, 0x790b ;  /* 0x0000790b00497882 */ /* 0x000fe20000000000 */
[----:B------:R-:W-:Y:S01]  /*1d20*/  MOV.SPILL R12, UR77 ;  /* 0x0000004d000c7c02 */ /* 0x000fe20009000f00 */
[----:B------:R-:W-:Y:S01]  /*1d30*/  IMAD R4, R4, 0x75, RZ ;  /* 0x0000007504047824 */ /* 0x000fe200078e02ff */
[----:B------:R-:W-:Y:S02]  /*1d40*/  MOV.SPILL R22, UR76 ;  /* 0x0000004c00167c02 */ /* 0x000fe40009000f00 */
[----:B------:R-:W-:Y:S02]  /*1d50*/  R2UR UR76, R70 ;  /* 0x00000000464c72ca */ /* 0x000fe400000e0000 */
        /* <DEDUP_REMOVED lines=12> */
[----:B------:R-:W-:-:S04]  /*1e20*/  MOV.SPILL R105, UR28 ;  /* 0x0000001c00697c02 */ /* 0x000fc80009000f00 */
[----:B------:R-:W-:-:S04]  /*1e30*/  LOP3.LUT R5, R5, 0xfe, RZ, 0xc0, !PT ;  /* 0x000000fe05057812 */ /* 0x000fc800078ec0ff */
[----:B------:R-:W-:-:S04]  /*1e40*/  LEA.HI R5, R5, R4, RZ, 0x1f ;  /* 0x0000000405057211 */ /* 0x000fc800078ff8ff */
[----:B------:R-:W-:-:S04]  /*1e50*/  LOP3.LUT R5, R5, 0xf8, RZ, 0xc0, !PT ;  /* 0x000000f805057812 */ /* 0x000fc800078ec0ff */
[----:B------:R-:W-:-:S04]  /*1e60*/  SHF.R.U32.HI R5, RZ, 0x3, R5 ;  /* 0x00000003ff057819 */ /* 0x000fc80000011605 */
[----:B------:R-:W-:-:S05]  /*1e70*/  PRMT R4, R5, 0x9910, RZ ;  /* 0x0000991005047816 */ /* 0x000fca00000000ff */
[----:B------:R-:W-:-:S04]  /*1e80*/  IMAD R4, R4, 0xb, RZ ;  /* 0x0000000b04047824 */ /* 0x000fc800078e02ff */
[----:B------:R-:W-:-:S05]  /*1e90*/  IMAD.MOV R4, RZ, RZ, -R4 ;  /* 0x000000ffff047224 */ /* 0x000fca00078e0a04 */
[----:B------:R-:W-:-:S05]  /*1ea0*/  PRMT R4, R4, 0x7710, RZ ;  /* 0x0000771004047816 */ /* 0x000fca00000000ff */
[----:B------:R-:W-:-:S05]  /*1eb0*/  IMAD.IADD R4, R4, 0x1, R3 ;  /* 0x0000000104047824 */ /* 0x000fca00078e0203 */
[----:B------:R-:W-:Y:S01]  /*1ec0*/  LOP3.LUT R6, R4, 0xff, RZ, 0xc0, !PT ;  /* 0x000000ff04067812 */ /* 0x000fe200078ec0ff */
[----:B------:R-:W-:-:S03]  /*1ed0*/  IMAD R4, R5, 0x3c8, R2 ;  /* 0x000003c805047824 */ /* 0x000fc600078e0202 */
[C---:B------:R-:W-:Y:S01]  /*1ee0*/  PRMT R13, R6.reuse, 0x5410, R5 ;  /* 0x00005410060d7816 */ /* 0x040fe20000000005 */
[----:B------:R-:W-:Y:S01]  /*1ef0*/  IMAD R4, R6, 0x58, R4 ;  /* 0x0000005806047824 */ /* 0x000fe200078e0204 */
[----:B------:R-:W-:-:S03]  /*1f00*/  MOV.SPILL R5, UR34 ;  /* 0x0000002200057c02 */ /* 0x000fc60009000f00 */
[----:B------:R-:W-:Y:S01]  /*1f10*/  IDP.2A.LO.U16.U8 R13, R13, UR73, RZ ;  /* 0x000000490d0d7c26 */ /* 0x000fe200080010ff */
[----:B------:R-:W-:Y:S01]  /*1f20*/  R2UR.FILL UR73, R7 ;  /* 0x00000000074972ca */ /* 0x000fe200004e0000 */
[----:B------:R-:W-:Y:S04]  /*1f30*/  LDS.64 R96, [R4] ;  /* 0x0000000004607984 */ /* 0x000fe80000000a00 */
[----:B------:R-:W0:Y:S04]  /*1f40*/  LDS.64 R6, [R4+0x48] ;  /* 0x0000480004067984 */ /* 0x000e280000000a00 */
[----:B------:R-:W-:Y:S04]  /*1f50*/  LDS.64 R84, [R4+0x8] ;  /* 0x0000080004547984 */ /* 0x000fe80000000a00 */
[----:B------:R-:W1:Y:S04]  /*1f60*/  LDS.64 R10, [R4+0x40] ;  /* 0x00004000040a7984 */ /* 0x000e680000000a00 */
[----:B------:R-:W-:Y:S04]  /*1f70*/  LDS.64 R60, [R4+0x10] ;  /* 0x00001000043c7984 */ /* 0x000fe80000000a00 */
[----:B------:R-:W-:Y:S04]  /*1f80*/  LDS.64 R8, [R4+0x38] ;  /* 0x0000380004087984 */ /* 0x000fe80000000a00 */
[----:B------:R-:W-:Y:S04]  /*1f90*/  LDS.64 R14, [R4+0x18] ;  /* 0x00001800040e7984 */ /* 0x000fe80000000a00 */
[----:B------:R-:W-:Y:S04]  /*1fa0*/  LDS.64 R88, [R4+0x30] ;  /* 0x0000300004587984 */ /* 0x000fe80000000a00 */
[----:B------:R-:W-:Y:S04]  /*1fb0*/  LDS.64 R92, [R4+0x20] ;  /* 0x00002000045c7984 */ /* 0x000fe80000000a00 */
[----:B------:R-:W2:Y:S01]  /*1fc0*/  LDS.64 R58, [R4+0x28] ;  /* 0x00002800043a7984 */ /* 0x000ea20000000a00 */
[----:B0-----:R-:W-:-:S02]  /*1fd0*/  DADD R90, R96, R6 ;  /* 0x00000000605a7229 */ /* 0x001fc40000000006 */
[----:B------:R-:W-:Y:S02]  /*1fe0*/  DADD R96, R96, -R6 ;  /* 0x0000000060607229 */ /* 0x000fe40000000806 */
[C-C-:B-1----:R-:W-:Y:S02]  /*1ff0*/  DADD R26, R84.reuse, R10.reuse ;  /* 0x00000000541a7229 */ /* 0x142fe4000000000a */
[----:B------:R-:W-:Y:S02]  /*2000*/  DADD R84, R84, -R10 ;  /* 0x0000000054547229 */ /* 0x000fe4000000080a */
[-C--:B------:R-:W-:Y:S02]  /*2010*/  DFMA R10, R20, R90.reuse, RZ ;  /* 0x0000005a140a722b */ /* 0x080fe400000000ff */
[----:B------:R-:W-:Y:S02]  /*2020*/  DFMA R6, R64, R90, RZ ;  /* 0x0000005a4006722b */ /* 0x000fe400000000ff */
[----:B------:R-:W-:-:S02]  /*2030*/  DFMA R16, R90, R34, RZ ;  /* 0x000000225a10722b */ /* 0x000fc400000000ff */
[----:B------:R-:W-:Y:S02]  /*2040*/  DFMA R18, R24, R90, RZ ;  /* 0x0000005a1812722b */ /* 0x000fe400000000ff */
[----:B------:R-:W-:Y:S01]  /*2050*/  DFMA R48, R26, UR34, R10 ;  /* 0x000000221a307c2b */ /* 0x000fe2000800000a */
[----:B------:R-:W-:Y:S01]  /*2060*/  R2UR UR34, R66 ;  /* 0x00000000422272ca */ /* 0x000fe200000e0000 */
[----:B------:R-:W-:Y:S01]  /*2070*/  DFMA R36, R90, R38, RZ ;  /* 0x000000265a24722b */ /* 0x000fe200000000ff */
[----:B------:R-:W-:Y:S01]  /*2080*/  R2UR UR35, R67 ;  /* 0x00000000432372ca */ /* 0x000fe200000e0000 */
[----:B------:R-:W-:Y:S01]  /*2090*/  DFMA R90, R28, R90, RZ ;  /* 0x0000005a1c5a722b */ /* 0x000fe200000000ff */
[----:B------:R-:W-:Y:S01]  /*20a0*/  MOV.SPILL R11, UR37 ;  /* 0x00000025000b7c02 */ /* 0x000fe20009000f00 */
[C---:B------:R-:W-:Y:S01]  /*20b0*/  DFMA R54, R26.reuse, UR76, R6 ;  /* 0x0000004c1a367c2b */ /* 0x040fe20008000006 */
[----:B------:R-:W-:Y:S01]  /*20c0*/  R2UR.FILL UR77, R12 ;  /* 0x000000000c4d72ca */ /* 0x000fe200004e0000 */
[C---:B------:R-:W-:Y:S01]  /*20d0*/  DFMA R40, R26.reuse, UR38, R18 ;  /* 0x000000261a287c2b */ /* 0x040fe20008000012 */
[----:B------:R-:W-:Y:S01]  /*20e0*/  MOV.SPILL R12, UR41 ;  /* 0x00000029000c7c02 */ /* 0x000fe20009000f00 */
[C---:B------:R-:W-:Y:S01]  /*20f0*/  DFMA R36, R26.reuse, UR36, R36 ;  /* 0x000000241a247c2b */ /* 0x040fe20008000024 */
[----:B------:R-:W-:Y:S01]  /*2100*/  MOV.SPILL R18, UR39 ;  /* 0x0000002700127c02 */ /* 0x000fe20009000f00 */
[----:B------:R-:W-:Y:S01]  /*2110*/  DFMA R90, R26, UR40, R90 ;  /* 0x000000281a5a7c2b */ /* 0x000fe2000800005a */
[----:B------:R-:W-:Y:S01]  /*2120*/  R2UR UR41, R69 ;  /* 0x00000000452972ca */ /* 0x000fe200000e0000 */
[----:B--2---:R-:W-:Y:S01]  /*2130*/  DADD R86, R92, R58 ;  /* 0x000000005c567229 */ /* 0x004fe2000000003a */
[----:B------:R-:W-:Y:S01]  /*2140*/  R2UR UR38, R74 ;  /* 0x000000004a2672ca */ /* 0x000fe200000e0000 */
[----:B------:R-:W-:Y:S01]  /*2150*/  DFMA R46, R26, UR34, R16 ;  /* 0x000000221a2e7c2b */ /* 0x000fe20008000010 */
[----:B------:R-:W-:Y:S01]  /*2160*/  R2UR UR34, R72 ;  /* 0x00000000482272ca */ /* 0x000fe200000e0000 */
[----:B------:R-:W-:Y:S01]  /*2170*/  DADD R16, R60, R8 ;  /* 0x000000003c107229 */ /* 0x000fe20000000008 */
[----:B------:R-:W-:Y:S01]  /*2180*/  MOV.SPILL R27, UR40 ;  /* 0x00000028001b7c02 */ /* 0x000fe20009000f00 */
[----:B------:R-:W-:Y:S01]  /*2190*/  DADD R58, R92, -R58 ;  /* 0x000000005c3a7229 */ /* 0x000fe2000000083a */
[----:B------:R-:W-:Y:S01]  /*21a0*/  R2UR UR40, R68 ;  /* 0x00000000442872ca */ /* 0x000fe200000e0000 */
[-C--:B------:R-:W-:Y:S01]  /*21b0*/  DFMA R98, R42, R96.reuse, RZ ;  /* 0x000000602a62722b */ /* 0x080fe200000000ff */
[----:B------:R-:W-:Y:S01]  /*21c0*/  R2UR UR35, R73 ;  /* 0x00000000492372ca */ /* 0x000fe200000e0000 */
[-C--:B------:R-:W-:Y:S01]  /*21d0*/  DFMA R100, R44, R96.reuse, RZ ;  /* 0x000000602c64722b */ /* 0x080fe200000000ff */
[----:B------:R-:W-:Y:S01]  /*21e0*/  R2UR UR39, R75 ;  /* 0x000000004b2772ca */ /* 0x000fe200000e0000 */
[C---:B------:R-:W-:Y:S01]  /*21f0*/  DFMA R54, R16.reuse, UR24, R54 ;  /* 0x0000001810367c2b */ /* 0x040fe20008000036 */
[----:B------:R-:W-:Y:S01]  /*2200*/  R2UR.FILL UR76, R22 ;  /* 0x00000000164c72ca */ /* 0x000fe200004e0000 */
[C---:B------:R-:W-:Y:S01]  /*2210*/  DFMA R46, R16.reuse, UR10, R46 ;  /* 0x0000000a102e7c2b */ /* 0x040fe2000800002e */
[----:B------:R-:W-:Y:S01]  /*2220*/  MOV.SPILL R22, UR11 ;  /* 0x0000000b00167c02 */ /* 0x000fe20009000f00 */
[C---:B------:R-:W-:Y:S01]  /*2230*/  DFMA R40, R16.reuse, UR28, R40 ;  /* 0x0000001c10287c2b */ /* 0x040fe20008000028 */
[----:B------:R-:W-:Y:S01]  /*2240*/  R2UR UR10, R30 ;  /* 0x000000001e0a72ca */ /* 0x000fe200000e0000 */
[C---:B------:R-:W-:Y:S01]  /*2250*/  DFMA R36, R16.reuse, UR42, R36 ;  /* 0x0000002a10247c2b */ /* 0x040fe20008000024 */
[----:B------:R-:W-:Y:S01]  /*2260*/  R2UR UR11, R31 ;  /* 0x000000001f0b72ca */ /* 0x000fe200000e0000 */
[C---:B------:R-:W-:Y:S01]  /*2270*/  DFMA R48, R16.reuse, UR40, R48 ;  /* 0x0000002810307c2b */ /* 0x040fe20008000030 */
[----:B------:R-:W-:Y:S01]  /*2280*/  MOV.SPILL R6, UR36 ;  /* 0x0000002400067c02 */ /* 0x000fe20009000f00 */
[----:B------:R-:W-:Y:S01]  /*2290*/  DFMA R90, R16, UR44, R90 ;  /* 0x0000002c105a7c2b */ /* 0x000fe2000800005a */
[----:B------:R-:W-:Y:S01]  /*22a0*/  R2UR UR36, R76 ;  /* 0x000000004c2472ca */ /* 0x000fe200000e0000 */
[----:B------:R-:W-:Y:S01]  /*22b0*/  DADD R16, R14, R88 ;  /* 0x000000000e107229 */ /* 0x000fe20000000058 */
[----:B------:R-:W-:Y:S01]  /*22c0*/  R2UR UR37, R77 ;  /* 0x000000004d2572ca */ /* 0x000fe200000e0000 */
[----:B------:R-:W-:Y:S01]  /*22d0*/  DFMA R92, R52, R96, RZ ;  /* 0x00000060345c722b */ /* 0x000fe200000000ff */
[----:B------:R-:W-:Y:S01]  /*22e0*/  MOV.SPILL R19, UR43 ;  /* 0x0000002b00137c02 */ /* 0x000fe20009000f00 */
[----:B------:R-:W-:Y:S01]  /*22f0*/  DFMA R94, R96, R62, RZ ;  /* 0x0000003e605e722b */ /* 0x000fe200000000ff */
[----:B------:R-:W-:Y:S01]  /*2300*/  MOV.SPILL R10, UR42 ;  /* 0x0000002a000a7c02 */ /* 0x000fe20009000f00 */
[----:B------:R-:W-:Y:S01]  /*2310*/  DADD R60, R60, -R8 ;  /* 0x000000003c3c7229 */ /* 0x000fe20000000808 */
[----:B------:R-:W-:Y:S01]  /*2320*/  R2UR UR42, R78 ;  /* 0x000000004e2a72ca */ /* 0x000fe200000e0000 */
[C---:B------:R-:W-:Y:S01]  /*2330*/  DFMA R54, R16.reuse, UR34, R54 ;  /* 0x0000002210367c2b */ /* 0x040fe20008000036 */
[----:B------:R-:W-:Y:S01]  /*2340*/  R2UR UR43, R79 ;  /* 0x000000004f2b72ca */ /* 0x000fe200000e0000 */
[C---:B------:R-:W-:Y:S01]  /*2350*/  DFMA R48, R16.reuse, UR14, R48 ;  /* 0x0000000e10307c2b */ /* 0x040fe20008000030 */
[----:B------:R-:W-:Y:S01]  /*2360*/  MOV.SPILL R7, UR49 ;  /* 0x0000003100077c02 */ /* 0x000fe20009000f00 */
[C---:B------:R-:W-:Y:S01]  /*2370*/  DFMA R46, R16.reuse, UR38, R46 ;  /* 0x00000026102e7c2b */ /* 0x040fe2000800002e */
[----:B------:R-:W-:Y:S01]  /*2380*/  MOV.SPILL R8, UR46 ;  /* 0x0000002e00087c02 */ /* 0x000fe20009000f00 */
[C---:B------:R-:W-:Y:S01]  /*2390*/  DFMA R40, R16.reuse, UR26, R40 ;  /* 0x0000001a10287c2b */ /* 0x040fe20008000028 */
[----:B------:R-:W0:Y:S01]  /*23a0*/  LDCU.64 UR44, c[0x0][0x358] ;  /* 0x00006b00ff2c77ac */ /* 0x000e220008000a00 */
[C---:B------:R-:W-:Y:S01]  /*23b0*/  DFMA R36, R16.reuse, UR48, R36 ;  /* 0x0000003010247c2b */ /* 0x040fe20008000024 */
[----:B------:R-:W-:Y:S01]  /*23c0*/  R2UR UR49, R83 ;  /* 0x00000000533172ca */ /* 0x000fe200000e0000 */
[----:B------:R-:W-:Y:S01]  /*23d0*/  DFMA R90, R16, UR50, R90 ;  /* 0x00000032105a7c2b */ /* 0x000fe2000800005a */
[----:B------:R-:W-:Y:S01]  /*23e0*/  MOV.SPILL R9, UR24 ;  /* 0x0000001800097c02 */ /* 0x000fe20009000f00 */
[C---:B------:R-:W-:Y:S01]  /*23f0*/  DFMA R54, R86.reuse, UR18, R54 ;  /* 0x0000001256367c2b */ /* 0x040fe20008000036 */
[----:B------:R-:W-:Y:S01]  /*2400*/  MOV.SPILL R16, UR47 ;  /* 0x0000002f00107c02 */ /* 0x000fe20009000f00 */
[C---:B------:R-:W-:Y:S01]  /*2410*/  DFMA R48, R86.reuse, UR10, R48 ;  /* 0x0000000a56307c2b */ /* 0x040fe20008000030 */
[----:B------:R-:W-:Y:S01]  /*2420*/  MOV.SPILL R17, UR50 ;  /* 0x0000003200117c02 */ /* 0x000fe20009000f00 */
[C---:B------:R-:W-:Y:S01]  /*2430*/  DFMA R46, R86.reuse, UR6, R46 ;  /* 0x00000006562e7c2b */ /* 0x040fe2000800002e */
[----:B------:R-:W-:Y:S01]  /*2440*/  R2UR UR50, R32 ;  /* 0x00000000203272ca */ /* 0x000fe200000e0000 */
[C---:B------:R-:W-:Y:S01]  /*2450*/  DFMA R40, R86.reuse, UR52, R40 ;  /* 0x0000003456287c2b */ /* 0x040fe20008000028 */
[----:B------:R-:W1:Y:S01]  /*2460*/  LDCU UR24, c[0x0][0x380] ;  /* 0x00007000ff1877ac */ /* 0x000e620008000800 */
[C---:B------:R-:W-:Y:S01]  /*2470*/  DFMA R36, R86.reuse, UR46, R36 ;  /* 0x0000002e56247c2b */ /* 0x040fe20008000024 */
[----:B------:R-:W-:Y:S01]  /*2480*/  R2UR UR46, R80 ;  /* 0x00000000502e72ca */ /* 0x000fe200000e0000 */
[----:B------:R-:W-:Y:S01]  /*2490*/  DFMA R86, R86, UR54, R90 ;  /* 0x0000003656567c2b */ /* 0x000fe2000800005a */
[----:B------:R-:W-:Y:S01]  /*24a0*/  R2UR UR47, R81 ;  /* 0x00000000512f72ca */ /* 0x000fe200000e0000 */
[----:B------:R-:W-:Y:S01]  /*24b0*/  DFMA R90, R96, R50, RZ ;  /* 0x00000032605a722b */ /* 0x000fe200000000ff */
[----:B------:R-:W-:Y:S01]  /*24c0*/  MOV.SPILL R26, UR29 ;  /* 0x0000001d001a7c02 */ /* 0x000fe20009000f00 */
[----:B------:R-:W-:-:S02]  /*24d0*/  DFMA R96, R56, R96, RZ ;  /* 0x000000603860722b */ /* 0x000fc400000000ff */
[C---:B------:R-:W-:Y:S02]  /*24e0*/  DFMA R98, R84.reuse, UR20, R98 ;  /* 0x0000001454627c2b */ /* 0x040fe40008000062 */
[C---:B------:R-:W-:Y:S02]  /*24f0*/  DFMA R100, R84.reuse, UR66, R100 ;  /* 0x0000004254647c2b */ /* 0x040fe40008000064 */
[C---:B------:R-:W-:Y:S02]  /*2500*/  DFMA R90, R84.reuse, UR36, R90 ;  /* 0x00000024545a7c2b */ /* 0x040fe4000800005a */
[C---:B------:R-:W-:Y:S02]  /*2510*/  DFMA R92, R84.reuse, UR68, R92 ;  /* 0x00000044545c7c2b */ /* 0x040fe4000800005c */
[C---:B------:R-:W-:Y:S02]  /*2520*/  DFMA R94, R84.reuse, UR58, R94 ;  /* 0x0000003a545e7c2b */ /* 0x040fe4000800005e */
[----:B------:R-:W-:-:S02]  /*2530*/  DFMA R96, R84, UR70, R96 ;  /* 0x0000004654607c2b */ /* 0x000fc40008000060 */
[C---:B------:R-:W-:Y:S01]  /*2540*/  DFMA R98, R60.reuse, UR22, R98 ;  /* 0x000000163c627c2b */ /* 0x040fe20008000062 */
[----:B------:R-:W-:Y:S01]  /*2550*/  CS2R R84, SRZ ;  /* 0x0000000000547805 */ /* 0x000fe2000001ff00 */
[C---:B------:R-:W-:Y:S02]  /*2560*/  DFMA R100, R60.reuse, UR42, R100 ;  /* 0x0000002a3c647c2b */ /* 0x040fe40008000064 */
[C---:B------:R-:W-:Y:S02]  /*2570*/  DFMA R90, R60.reuse, UR8, R90 ;  /* 0x000000083c5a7c2b */ /* 0x040fe4000800005a */
[C---:B------:R-:W-:Y:S02]  /*2580*/  DFMA R92, R60.reuse, UR32, R92 ;  /* 0x000000203c5c7c2b */ /* 0x040fe4000800005c */
[C---:B------:R-:W-:Y:S02]  /*2590*/  DFMA R94, R60.reuse, UR56, R94 ;  /* 0x000000383c5e7c2b */ /* 0x040fe4000800005e */
[----:B------:R-:W-:Y:S01]  /*25a0*/  DFMA R96, R60, UR62, R96 ;  /* 0x0000003e3c607c2b */ /* 0x000fe20008000060 */
[----:B------:R-:W2:Y:S01]  /*25b0*/  @!P0 LDC.64 R60, c[0x0][0x388] ;  /* 0x0000e200ff3c8b82 */ /* 0x000ea20000000a00 */
[----:B------:R-:W-:Y:S01]  /*25c0*/  DADD R88, R14, -R88 ;  /* 0x000000000e587229 */ /* 0x000fe20000000858 */
[----:B------:R-:W-:-:S02]  /*25d0*/  MOV.SPILL R15, UR48 ;  /* 0x00000030000f7c02 */ /* 0x000fc40009000f00 */
[----:B------:R-:W-:Y:S02]  /*25e0*/  R2UR UR48, R82 ;  /* 0x00000000523072ca */ /* 0x000fe400000e0000 */
[----:B------:R-:W-:-:S03]  /*25f0*/  MOV.SPILL R14, UR51 ;  /* 0x00000033000e7c02 */ /* 0x000fc60009000f00 */
[C---:B------:R-:W-:Y:S01]  /*2600*/  DFMA R98, R88.reuse, UR46, R98 ;  /* 0x0000002e58627c2b */ /* 0x040fe20008000062 */
[----:B------:R-:W-:Y:S01]  /*2610*/  R2UR UR51, R33 ;  /* 0x00000000213372ca */ /* 0x000fe200000e0000 */
[C---:B------:R-:W-:Y:S02]  /*2620*/  DFMA R100, R88.reuse, UR12, R100 ;  /* 0x0000000c58647c2b */ /* 0x040fe40008000064 */
[C---:B------:R-:W-:Y:S02]  /*2630*/  DFMA R92, R88.reuse, UR30, R92 ;  /* 0x0000001e585c7c2b */ /* 0x040fe4000800005c */
[C---:B------:R-:W-:Y:S02]  /*2640*/  DFMA R94, R88.reuse, UR64, R94 ;  /* 0x00000040585e7c2b */ /* 0x040fe4000800005e */
[C---:B------:R-:W-:Y:S02]  /*2650*/  DFMA R96, R88.reuse, UR60, R96 ;  /* 0x0000003c58607c2b */ /* 0x040fe40008000060 */
[----:B------:R-:W-:Y:S01]  /*2660*/  DFMA R90, R88, UR48, R90 ;  /* 0x00000030585a7c2b */ /* 0x000fe2000800005a */
[----:B------:R-:W-:Y:S01]  /*2670*/  @!P0 IMAD R89, R0, 0x533, R13 ;  /* 0x0000053300598824 */ /* 0x000fe200078e020d */
[----:B------:R-:W-:-:S02]  /*2680*/  DFMA R98, R58, UR16, R98 ;  /* 0x000000103a627c2b */ /* 0x000fc40008000062 */
[C---:B------:R-:W-:Y:S01]  /*2690*/  DFMA R100, R58.reuse, UR50, R100 ;  /* 0x000000323a647c2b */ /* 0x040fe20008000064 */
[----:B--2---:R-:W-:Y:S01]  /*26a0*/  @!P0 IMAD.WIDE R88, R89, 0x8, R60 ;  /* 0x0000000859588825 */ /* 0x004fe200078e023c */
[----:B------:R-:W-:Y:S02]  /*26b0*/  CS2R R60, SRZ ;  /* 0x00000000003c7805 */ /* 0x000fe4000001ff00 */
[C---:B------:R-:W-:Y:S02]  /*26c0*/  DFMA R90, R58.reuse, UR4, R90 ;  /* 0x000000043a5a7c2b */ /* 0x040fe4000800005a */
[C---:B------:R-:W-:Y:S01]  /*26d0*/  DFMA R92, R58.reuse, UR74, R92 ;  /* 0x0000004a3a5c7c2b */ /* 0x040fe2000800005c */
[----:B0-----:R-:W2:Y:S01]  /*26e0*/  @!P0 LDG.E.64.CONSTANT R84, desc[UR44][R88.64] ;  /* 0x0000002c58548981 */ /* 0x001ea2000c1e9b00 */
[C---:B------:R-:W-:Y:S02]  /*26f0*/  DFMA R94, R58.reuse, UR72, R94 ;  /* 0x000000483a5e7c2b */ /* 0x040fe4000800005e */
[----:B------:R-:W-:Y:S01]  /*2700*/  DFMA R96, R58, UR76, R96 ;  /* 0x0000004c3a607c2b */ /* 0x000fe20008000060 */
[----:B------:R0:W3:Y:S01]  /*2710*/  @!P0 LDG.E.64.CONSTANT R60, desc[UR44][R88.64+0x50] ;  /* 0x0000502c583c8981 */ /* 0x0000e2000c1e9b00 */
[----:B------:R-:W-:-:S02]  /*2720*/  DADD R58, R54, R98 ;  /* 0x00000000363a7229 */ /* 0x000fc40000000062 */
[----:B------:R-:W-:Y:S01]  /*2730*/  DADD R54, R54, -R98 ;  /* 0x0000000036367229 */ /* 0x000fe20000000862 */
[----:B-1----:R-:W-:Y:S02]  /*2740*/  ISETP.GE.AND P0, PT, R0, UR24, PT ;  /* 0x0000001800007c0c */ /* 0x002fe4000bf06270 */
[----:B0-----:R-:W-:-:S05]  /*2750*/  CS2R R88, SRZ ;  /* 0x0000000000587805 */ /* 0x001fca000001ff00 */
[----:B---3--:R-:W-:-:S08]  /*2760*/  DMUL R54, R54, R60 ;  /* 0x0000003c36367228 */ /* 0x008fd00000000000 */
[CCC-:B--2---:R-:W-:Y:S02]  /*2770*/  DFMA R60, R58.reuse, R84.reuse, -R54.reuse ;  /* 0x000000543a3c722b */ /* 0x1c4fe40000000836 */
[----:B------:R-:W-:Y:S01]  /*2780*/  DFMA R58, R58, R84, R54 ;  /* 0x000000543a3a722b */ /* 0x000fe20000000036 */
[----:B------:R-:W0:Y:S01]  /*2790*/  @!P0 LDC.64 R54, c[0x0][0x388] ;  /* 0x0000e200ff368b82 */ /* 0x000e220000000a00 */
[----:B------:R-:W-:-:S04]  /*27a0*/  @!P0 IMAD R85, R0, 0x533, R13 ;  /* 0x0000053300558824 */ /* 0x000fc800078e020d */
[----:B0-----:R-:W-:Y:S01]  /*27b0*/  @!P0 IMAD.WIDE R54, R85, 0x8, R54 ;  /* 0x0000000855368825 */ /* 0x001fe200078e0236 */
[----:B------:R-:W-:-:S04]  /*27c0*/  CS2R R84, SRZ ;  /* 0x0000000000547805 */ /* 0x000fc8000001ff00 */
[----:B------:R-:W2:Y:S04]  /*27d0*/  @!P0 LDG.E.64.CONSTANT R88, desc[UR44][R54.64+0x8] ;  /* 0x0000082c36588981 */ /* 0x000ea8000c1e9b00 */
[----:B------:R-:W3:Y:S01]  /*27e0*/  @!P0 LDG.E.64.CONSTANT R84, desc[UR44][R54.64+0x48] ;  /* 0x0000482c36548981 */ /* 0x000ee2000c1e9b00 */
[C-C-:B------:R-:W-:Y:S02]  /*27f0*/  DADD R98, R48.reuse, R100.reuse ;  /* 0x0000000030627229 */ /* 0x140fe40000000064 */
[----:B------:R-:W-:Y:S01]  /*2800*/  DADD R48, R48, -R100 ;  /* 0x0000000030307229 */ /* 0x000fe20000000864 */
[----:B------:R-:W-:-:S07]  /*2810*/  CS2R R100, SRZ ;  /* 0x0000000000647805 */ /* 0x000fce000001ff00 */
        /* <DEDUP_REMOVED lines=11> */
[----:B------:R-:W-:-:S07]  /*28d0*/  @!P0 IMAD R91, R0, 0x533, R13 ;  /* 0x00000533005b8824 */ /* 0x000fce00078e020d */
[----:B---3--:R-:W-:-:S08]  /*28e0*/  DMUL R98, R46, R98 ;  /* 0x000000622e627228 */ /* 0x008fd00000000000 */
[CCC-:B--2---:R-:W-:Y:S02]  /*28f0*/  DFMA R46, R54.reuse, R100.reuse, -R98.reuse ;  /* 0x00000064362e722b */ /* 0x1c4fe40000000862 */
[----:B------:R-:W-:Y:S01]  /*2900*/  DFMA R100, R54, R100, R98 ;  /* 0x000000643664722b */ /* 0x000fe20000000062 */
[----:B------:R-:W0:Y:S01]  /*2910*/  @!P0 LDC.64 R54, c[0x0][0x388] ;  /* 0x0000e200ff368b82 */ /* 0x000e220000000a00 */
[----:B------:R-:W-:Y:S01]  /*2920*/  CS2R R98, SRZ ;  /* 0x0000000000627805 */ /* 0x000fe2000001ff00 */
        /* <DEDUP_REMOVED lines=24> */
[----:B0-----:R-:W-:-:S05]  /*2ab0*/  @!P0 IMAD.WIDE R54, R13, 0x8, R54 ;  /* 0x000000080d368825 */ /* 0x001fca00078e0236 */
[----:B------:R-:W2:Y:S01]  /*2ac0*/  @!P0 LDG.E.64.CONSTANT R92, desc[UR44][R54.64+0x28] ;  /* 0x0000282c365c8981 */ /* 0x000ea2000c1e9b00 */
[C-C-:B------:R-:W-:Y:S01]  /*2ad0*/  DADD R84, R86.reuse, -R96.reuse ;  /* 0x0000000056547229 */ /* 0x140fe20000000860 */
[----:B------:R-:W-:Y:S02]  /*2ae0*/  R2UR UR24, R70 ;  /* 0x00000000461872ca */ /* 0x000fe400000e0000 */
[----:B------:R-:W-:Y:S01]  /*2af0*/  R2UR UR25, R71 ;  /* 0x00000000471972ca */ /* 0x000fe200000e0000 */
[----:B------:R-:W-:Y:S02]  /*2b00*/  DADD R86, R86, R96 ;  /* 0x0000000056567229 */ /* 0x000fe40000000060 */
[----:B------:R-:W-:Y:S01]  /*2b10*/  DFMA R96, R58, UR34, RZ ;  /* 0x000000223a607c2b */ /* 0x000fe200080000ff */
[----:B------:R-:W-:Y:S02]  /*2b20*/  R2UR.FILL UR35, R104 ;  /* 0x00000000682372ca */ /* 0x000fe400004e0000 */
[----:B------:R-:W-:-:S02]  /*2b30*/  R2UR.FILL UR34, R5 ;  /* 0x00000000052272ca */ /* 0x000fc400004e0000 */
[----:B------:R-:W-:Y:S02]  /*2b40*/  R2UR UR28, R68 ;  /* 0x00000000441c72ca */ /* 0x000fe400000e0000 */
[----:B------:R-:W-:Y:S02]  /*2b50*/  R2UR UR29, R69 ;  /* 0x00000000451d72ca */ /* 0x000fe400000e0000 */
[----:B------:R-:W-:Y:S02]  /*2b60*/  R2UR UR40, R66 ;  /* 0x00000000422872ca */ /* 0x000fe400000e0000 */
[----:B------:R-:W-:Y:S01]  /*2b70*/  R2UR UR41, R67 ;  /* 0x00000000432972ca */ /* 0x000fe200000e0000 */
[----:B------:R-:W-:Y:S01]  /*2b80*/  DFMA R96, R88, UR14, R96 ;  /* 0x0000000e58607c2b */ /* 0x000fe20008000060 */
[----:B------:R-:W-:Y:S02]  /*2b90*/  R2UR.FILL UR45, R106 ;  /* 0x000000006a2d72ca */ /* 0x000fe400004e0000 */
[----:B------:R-:W-:-:S02]  /*2ba0*/  R2UR.FILL UR44, R107 ;  /* 0x000000006b2c72ca */ /* 0x000fc400004e0000 */
[C---:B------:R-:W-:Y:S01]  /*2bb0*/  ISETP.GE.U32.AND P1, PT, R3.reuse, 0x15, PT ;  /* 0x000000150300780c */ /* 0x040fe20003f26070 */
[----:B------:R-:W-:Y:S01]  /*2bc0*/  VIADD R3, R3, 0x64 ;  /* 0x0000006403037836 */ /* 0x000fe20000000000 */
[----:B--2---:R-:W-:-:S08]  /*2bd0*/  DMUL R84, R84, R92 ;  /* 0x0000005c54547228 */ /* 0x004fd00000000000 */
[----:B------:R-:W-:Y:S02]  /*2be0*/  DFMA R92, R86, R92, R84 ;  /* 0x0000005c565c722b */ /* 0x000fe40000000054 */
[----:B------:R-:W-:Y:S01]  /*2bf0*/  DFMA R86, R58, UR24, RZ ;  /* 0x000000183a567c2b */ /* 0x000fe200080000ff */
[----:B------:R-:W-:Y:S02]  /*2c00*/  R2UR.FILL UR25, R102 ;  /* 0x00000000661972ca */ /* 0x000fe400004e0000 */
[----:B------:R-:W-:Y:S01]  /*2c10*/  R2UR.FILL UR24, R9 ;  /* 0x00000000091872ca */ /* 0x000fe200004e0000 */
[----:B------:R-:W-:-:S04]  /*2c20*/  DFMA R84, R64, R58, RZ ;  /* 0x0000003a4054722b */ /* 0x000fc800000000ff */
[----:B------:R-:W-:-:S08]  /*2c30*/  DFMA R86, R88, UR34, R86 ;  /* 0x0000002258567c2b */ /* 0x000fd00008000056 */
[C---:B------:R-:W-:Y:S02]  /*2c40*/  DFMA R94, R58.reuse, UR24, RZ ;  /* 0x000000183a5e7c2b */ /* 0x040fe400080000ff */
[----:B------:R-:W-:Y:S02]  /*2c50*/  DFMA R58, R58, UR18, RZ ;  /* 0x000000123a3a7c2b */ /* 0x000fe400080000ff */
[----:B------:R-:W-:-:S06]  /*2c60*/  DFMA R84, R20, R88, R84 ;  /* 0x000000581454722b */ /* 0x000fcc0000000054 */
[C---:B------:R-:W-:Y:S01]  /*2c70*/  DFMA R58, R88.reuse, UR10, R58 ;  /* 0x0000000a583a7c2b */ /* 0x040fe2000800003a */
[----:B------:R-:W-:Y:S02]  /*2c80*/  R2UR.FILL UR11, R22 ;  /* 0x00000000160b72ca */ /* 0x000fe400004e0000 */
[----:B------:R-:W-:Y:S01]  /*2c90*/  R2UR.FILL UR10, R103 ;  /* 0x00000000670a72ca */ /* 0x000fe200004e0000 */
[----:B------:R-:W-:Y:S02]  /*2ca0*/  DFMA R94, R88, UR28, R94 ;  /* 0x0000001c585e7c2b */ /* 0x000fe4000800005e */
[C---:B------:R-:W-:Y:S01]  /*2cb0*/  DFMA R54, R100.reuse, UR40, R86 ;  /* 0x0000002864367c2b */ /* 0x040fe20008000056 */
[----:B------:R-:W-:Y:S01]  /*2cc0*/  R2UR.FILL UR41, R12 ;  /* 0x000000000c2972ca */ /* 0x000fe200004e0000 */
[----:B------:R-:W-:Y:S01]  /*2cd0*/  DFMA R12, R100, UR38, R96 ;  /* 0x00000026640c7c2b */ /* 0x000fe20008000060 */
[----:B------:R-:W-:Y:S02]  /*2ce0*/  R2UR.FILL UR29, R26 ;  /* 0x000000001a1d72ca */ /* 0x000fe400004e0000 */
[----:B------:R-:W-:-:S02]  /*2cf0*/  R2UR.FILL UR28, R105 ;  /* 0x00000000691c72ca */ /* 0x000fc400004e0000 */
[----:B------:R-:W-:Y:S02]  /*2d00*/  R2UR.FILL UR39, R18 ;  /* 0x00000000122772ca */ /* 0x000fe400004e0000 */
[----:B------:R-:W-:Y:S01]  /*2d10*/  R2UR.FILL UR38, R23 ;  /* 0x00000000172672ca */ /* 0x000fe200004e0000 */
[C---:B------:R-:W-:Y:S02]  /*2d20*/  DFMA R84, R100.reuse, R34, R84 ;  /* 0x000000226454722b */ /* 0x040fe40000000054 */
[C---:B------:R-:W-:Y:S02]  /*2d30*/  DFMA R94, R100.reuse, UR10, R94 ;  /* 0x0000000a645e7c2b */ /* 0x040fe4000800005e */
[----:B------:R-:W-:Y:S01]  /*2d40*/  DFMA R58, R100, UR6, R58 ;  /* 0x00000006643a7c2b */ /* 0x000fe2000800003a */
[----:B------:R-:W-:Y:S01]  /*2d50*/  R2UR.FILL UR40, R27 ;  /* 0x000000001b2872ca */ /* 0x000fe200004e0000 */
[----:B------:R-:W-:Y:S02]  /*2d60*/  DFMA R12, R98, UR26, R12 ;  /* 0x0000001a620c7c2b */ /* 0x000fe4000800000c */
[----:B------:R-:W-:-:S02]  /*2d70*/  DFMA R26, R24, R98, R84 ;  /* 0x00000062181a722b */ /* 0x000fc40000000054 */
[C---:B------:R-:W-:Y:S02]  /*2d80*/  DFMA R22, R98.reuse, UR28, R94 ;  /* 0x0000001c62167c2b */ /* 0x040fe4000800005e */
[C---:B------:R-:W-:Y:S02]  /*2d90*/  DFMA R54, R98.reuse, UR38, R54 ;  /* 0x0000002662367c2b */ /* 0x040fe40008000036 */
[----:B------:R-:W-:Y:S02]  /*2da0*/  DFMA R98, R98, UR52, R58 ;  /* 0x0000003462627c2b */ /* 0x000fe4000800003a */
[----:B------:R-:W-:Y:S02]  /*2db0*/  DFMA R58, R42, R60, RZ ;  /* 0x0000003c2a3a722b */ /* 0x000fe400000000ff */
[----:B------:R-:W-:-:S06]  /*2dc0*/  DFMA R84, R60, UR20, RZ ;  /* 0x000000143c547c2b */ /* 0x000fcc00080000ff */
[----:B------:R-:W-:Y:S02]  /*2dd0*/  DFMA R58, R44, R48, R58 ;  /* 0x000000302c3a722b */ /* 0x000fe4000000003a */
[----:B------:R-:W-:-:S06]  /*2de0*/  DFMA R84, R48, UR66, R84 ;  /* 0x0000004230547c2b */ /* 0x000fcc0008000054 */
[C---:B------:R-:W-:Y:S02]  /*2df0*/  DFMA R58, R46.reuse, R50, R58 ;  /* 0x000000322e3a722b */ /* 0x040fe4000000003a */
[----:B------:R-:W-:Y:S01]  /*2e00*/  DFMA R84, R46, UR36, R84 ;  /* 0x000000242e547c2b */ /* 0x000fe20008000054 */
[----:B------:R-:W-:Y:S02]  /*2e10*/  R2UR.FILL UR37, R11 ;  /* 0x000000000b2572ca */ /* 0x000fe400004e0000 */
[----:B------:R-:W-:-:S03]  /*2e20*/  R2UR.FILL UR36, R6 ;  /* 0x00000000062472ca */ /* 0x000fc600004e0000 */
[----:B------:R-:W-:Y:S02]  /*2e30*/  DFMA R58, R52, R40, R58 ;  /* 0x00000028343a722b */ /* 0x000fe4000000003a */
[----:B------:R-:W-:Y:S02]  /*2e40*/  DFMA R84, R40, UR68, R84 ;  /* 0x0000004428547c2b */ /* 0x000fe40008000054 */
[----:B------:R-:W-:Y:S02]  /*2e50*/  DMUL R92, R92, 0.5 ;  /* 0x3fe000005c5c7828 */ /* 0x000fe40000000000 */
[----:B------:R-:W-:Y:S02]  /*2e60*/  DFMA R26, R90, R38, R26 ;  /* 0x000000265a1a722b */ /* 0x000fe4000000001a */
[----:B------:R-:W-:Y:S02]  /*2e70*/  DFMA R58, R36, R62, R58 ;  /* 0x0000003e243a722b */ /* 0x000fe4000000003a */
[----:B------:R-:W-:-:S02]  /*2e80*/  DFMA R54, R90, UR36, R54 ;  /* 0x000000245a367c2b */ /* 0x000fc40008000036 */
[----:B------:R-:W-:Y:S02]  /*2e90*/  DFMA R84, R36, UR58, R84 ;  /* 0x0000003a24547c2b */ /* 0x000fe40008000054 */
[-C--:B------:R-:W-:Y:S02]  /*2ea0*/  DFMA R26, R28, R92.reuse, R26 ;  /* 0x0000005c1c1a722b */ /* 0x080fe4000000001a */
[----:B------:R-:W-:Y:S02]  /*2eb0*/  DFMA R58, R56, R92, R58 ;  /* 0x0000005c383a722b */ /* 0x000fe4000000003a */
[C---:B------:R-:W-:Y:S02]  /*2ec0*/  DFMA R86, R92.reuse, UR40, R54 ;  /* 0x000000285c567c2b */ /* 0x040fe40008000036 */
[----:B------:R-:W-:-:S04]  /*2ed0*/  DFMA R88, R92, UR70, R84 ;  /* 0x000000465c587c2b */ /* 0x000fc80008000054 */
[C-C-:B------:R-:W-:Y:S02]  /*2ee0*/  DADD R84, R26.reuse, -R58.reuse ;  /* 0x000000001a547229 */ /* 0x140fe4000000083a */
[----:B------:R-:W-:Y:S02]  /*2ef0*/  DADD R26, R26, R58 ;  /* 0x000000001a1a7229 */ /* 0x000fe4000000003a */
[C-C-:B------:R-:W-:Y:S02]  /*2f00*/  DADD R54, R86.reuse, -R88.reuse ;  /* 0x0000000056367229 */ /* 0x140fe40000000858 */
[----:B------:R-:W-:Y:S02]  /*2f10*/  DADD R58, R86, R88 ;  /* 0x00000000563a7229 */ /* 0x000fe40000000058 */
[----:B------:R-:W-:-:S08]  /*2f20*/  DFMA R86, R60, UR22, RZ ;  /* 0x000000163c567c2b */ /* 0x000fd000080000ff */
[----:B------:R-:W-:Y:S01]  /*2f30*/  DFMA R86, R48, UR42, R86 ;  /* 0x0000002a30567c2b */ /* 0x000fe20008000056 */
[----:B------:R-:W-:Y:S02]  /*2f40*/  R2UR.FILL UR43, R19 ;  /* 0x00000000132b72ca */ /* 0x000fe400004e0000 */
[----:B------:R-:W-:-:S05]  /*2f50*/  R2UR.FILL UR42, R10 ;  /* 0x000000000a2a72ca */ /* 0x000fca00004e0000 */
        /* <DEDUP_REMOVED lines=19> */
[----:B------:R-:W-:Y:S01]  /*3090*/  DFMA R60, R40, UR74, R60 ;  /* 0x0000004a283c7c2b */ /* 0x000fe2000800003c */
[----:B------:R-:W-:Y:S02]  /*30a0*/  R2UR.FILL UR51, R14 ;  /* 0x000000000e3372ca */ /* 0x000fe400004e0000 */
[----:B------:R-:W-:Y:S01]  /*30b0*/  R2UR.FILL UR50, R17 ;  /* 0x00000000113272ca */ /* 0x000fe200004e0000 */
[----:B------:R-:W-:Y:S02]  /*30c0*/  DFMA R98, R90, UR46, R98 ;  /* 0x0000002e5a627c2b */ /* 0x000fe40008000062 */
[----:B------:R-:W-:Y:S02]  /*30d0*/  DFMA R22, R36, UR64, R22 ;  /* 0x0000004024167c2b */ /* 0x000fe40008000016 */
[----:B------:R-:W-:-:S02]  /*30e0*/  DFMA R12, R90, UR48, R12 ;  /* 0x000000305a0c7c2b */ /* 0x000fc4000800000c */
[----:B------:R-:W-:Y:S02]  /*30f0*/  DFMA R60, R36, UR72, R60 ;  /* 0x00000048243c7c2b */ /* 0x000fe4000800003c */
[C---:B------:R-:W-:Y:S02]  /*3100*/  DFMA R98, R92.reuse, UR54, R98 ;  /* 0x000000365c627c2b */ /* 0x040fe40008000062 */
[C---:B------:R-:W-:Y:S02]  /*3110*/  DFMA R22, R92.reuse, UR60, R22 ;  /* 0x0000003c5c167c2b */ /* 0x040fe40008000016 */
        /* <DEDUP_REMOVED lines=17> */
.L_x_262:
[----:B------:R-:W-:Y:S05]  /*3230*/  BSYNC.RECONVERGENT B0 ;  /* 0x0000000000007941 */ /* 0x000fea0003800200 */
.L_x_261:
[----:B------:R-:W3:Y:S01]  /*3240*/  S2R R2, SR_TID.X ;  /* 0x0000000000027919 */ /* 0x000ee20000002100 */
[----:B------:R-:W-:Y:S01]  /*3250*/  BSSY.RECONVERGENT B0, `(.L_x_264) ;  /* 0x00000af000007945 */ /* 0x000fe20003800200 */
[----:B------:R-:W-:Y:S01]  /*3260*/  BAR.SYNC.DEFER_BLOCKING 0x0 ;  /* 0x0000000000007b1d */ /* 0x000fe20000010000 */
[----:B---3--:R-:W-:-:S13]  /*3270*/  ISETP.GT.U32.AND P1, PT, R2, 0x6d, PT ;  /* 0x0000006d0200780c */ /* 0x008fda0003f24070 */
[----:B------:R-:W-:Y:S05]  /*3280*/  @P1 BRA `(.L_x_265) ;  /* 0x0000000800ac1947 */ /* 0x000fea0003800000 */
[----:B0-2---:R-:W0:Y:S01]  /*3290*/  S2R R4, SR_CgaCtaId ;  /* 0x0000000000047919 */ /* 0x005e220000008800 */
[----:B------:R-:W-:Y:S01]  /*32a0*/  MOV R3, 0x400 ;  /* 0x0000040000037802 */ /* 0x000fe20000000f00 */
[----:B------:R-:W2:Y:S03]  /*32b0*/  S2R R0, SR_TID.Y ;  /* 0x0000000000007919 */ /* 0x000ea60000002200 */
[----:B0-----:R-:W-:-:S05]  /*32c0*/  LEA R3, R4, R3, 0x18 ;  /* 0x0000000304037211 */ /* 0x001fca00078ec0ff */
[----:B--2---:R-:W-:-:S07]  /*32d0*/  IMAD R0, R0, 0x2998, R3 ;  /* 0x0000299800007824 */ /* 0x004fce00078e0203 */
.L_x_266:
        /* <DEDUP_REMOVED lines=11> */
[----:B-1----:R-:W-:Y:S02]  /*3390*/  LOP3.LUT R7, R3, 0xffff, RZ, 0xc0, !PT ;  /* 0x0000ffff03077812 */ /* 0x002fe400078ec0ff */
[----:B------:R-:W-:Y:S01]  /*33a0*/  R2UR UR76, R72 ;  /* 0x00000000484c72ca */ /* 0x000fe200000e0000 */
[----:B------:R-:W-:Y:S01]  /*33b0*/  IMAD R4, R4, 0xa, RZ ;  /* 0x0000000a04047824 */ /* 0x000fe200078e02ff */
[----:B------:R-:W-:-:S02]  /*33c0*/  R2UR UR77, R73 ;  /* 0x00000000494d72ca */ /* 0x000fc400000e0000 */
[----:B------:R-:W-:Y:S01]  /*33d0*/  MOV.SPILL R59, UR63 ;  /* 0x0000003f003b7c02 */ /* 0x000fe20009000f00 */
[----:B------:R-:W-:Y:S01]  /*33e0*/  IMAD.MOV R4, RZ, RZ, -R4 ;  /* 0x000000ffff047224 */ /* 0x000fe200078e0a04 */
[----:B------:R-:W-:Y:S02]  /*33f0*/  MOV.SPILL R61, UR62 ;  /* 0x0000003e003d7c02 */ /* 0x000fe40009000f00 */
[----:B------:R-:W-:Y:S02]  /*3400*/  MOV.SPILL R48, UR61 ;  /* 0x0000003d00307c02 */ /* 0x000fe40009000f00 */
[----:B------:R-:W-:Y:S01]  /*3410*/  PRMT R5, R4, 0x7710, RZ ;  /* 0x0000771004057816 */ /* 0x000fe200000000ff */
[----:B------:R-:W-:Y:S01]  /*3420*/  IMAD R4, R7, 0x3c8, R0 ;  /* 0x000003c807047824 */ /* 0x000fe200078e0200 */
[----:B------:R-:W-:Y:S02]  /*3430*/  MOV.SPILL R49, UR60 ;  /* 0x0000003c00317c02 */ /* 0x000fe40009000f00 */
[----:B------:R-:W-:Y:S01]  /*3440*/  R2UR UR62, R30 ;  /* 0x000000001e3e72ca */ /* 0x000fe200000e0000 */
[----:B------:R-:W-:Y:S01]  /*3450*/  IMAD.IADD R3, R5, 0x1, R2 ;  /* 0x0000000105037824 */ /* 0x000fe200078e0202 */
[----:B------:R-:W-:-:S02]  /*3460*/  R2UR UR63, R31 ;  /* 0x000000001f3f72ca */ /* 0x000fc400000e0000 */
        /* <DEDUP_REMOVED lines=21> */
[----:B------:R-:W3:Y:S04]  /*35c0*/  LDS.64 R36, [R3+0x268] ;  /* 0x0002680003247984 */ /* 0x000ee80000000a00 */
[----:B------:R-:W-:Y:S01]  /*35d0*/  LDS.64 R8, [R3+0x210] ;  /* 0x0002100003087984 */ /* 0x000fe20000000a00 */
[----:B0-----:R-:W-:-:S02]  /*35e0*/  DADD R10, R4, R6 ;  /* 0x00000000040a7229 */ /* 0x001fc40000000006 */
[----:B------:R-:W-:Y:S01]  /*35f0*/  DADD R4, R4, -R6 ;  /* 0x0000000004047229 */ /* 0x000fe20000000806 */
[----:B------:R-:W0:Y:S05]  /*3600*/  LDS.64 R6, [R3+0x160] ;  /* 0x0001600003067984 */ /* 0x000e2a0000000a00 */
[----:B------:R-:W-:Y:S01]  /*3610*/  DFMA R46, R10, UR50, RZ ;  /* 0x000000320a2e7c2b */ /* 0x000fe200080000ff */
[----:B------:R-:W-:Y:S01]  /*3620*/  R2UR.FILL UR51, R86 ;  /* 0x00000000563372ca */ /* 0x000fe200004e0000 */
[----:B------:R-:W-:Y:S01]  /*3630*/  DFMA R26, R64, R10, RZ ;  /* 0x0000000a401a722b */ /* 0x000fe200000000ff */
[----:B------:R-:W-:Y:S01]  /*3640*/  R2UR.FILL UR50, R87 ;  /* 0x00000000573272ca */ /* 0x000fe200004e0000 */
[----:B------:R-:W-:-:S02]  /*3650*/  DFMA R86, R10, UR24, RZ ;  /* 0x000000180a567c2b */ /* 0x000fc400080000ff */
[----:B------:R-:W-:Y:S01]  /*3660*/  DFMA R88, R10, UR76, RZ ;  /* 0x0000004c0a587c2b */ /* 0x000fe200080000ff */
[----:B------:R-:W-:Y:S01]  /*3670*/  R2UR UR76, R82 ;  /* 0x00000000524c72ca */ /* 0x000fe200000e0000 */
[----:B-1----:R-:W-:Y:S01]  /*3680*/  DADD R22, R16, R18 ;  /* 0x0000000010167229 */ /* 0x002fe20000000012 */
[----:B------:R-:W-:Y:S01]  /*3690*/  R2UR UR77, R83 ;  /* 0x00000000534d72ca */ /* 0x000fe200000e0000 */
[----:B------:R-:W-:-:S06]  /*36a0*/  DFMA R10, R10, UR18, RZ ;  /* 0x000000120a0a7c2b */ /* 0x000fcc00080000ff */
        /* <DEDUP_REMOVED lines=8> */
[----:B--2---:R-:W-:Y:S01]  /*3730*/  DADD R22, R40, R14 ;  /* 0x0000000028167229 */ /* 0x004fe2000000000e */
[----:B------:R-:W-:Y:S01]  /*3740*/  R2UR UR63, R33 ;  /* 0x00000000213f72ca */ /* 0x000fe200000e0000 */
[----:B------:R-:W-:-:S02]  /*3750*/  DADD R10, R16, -R18 ;  /* 0x00000000100a7229 */ /* 0x000fc40000000812 */
[----:B------:R-:W-:-:S04]  /*3760*/  DADD R40, R40, -R14 ;  /* 0x0000000028287229 */ /* 0x000fc8000000080e */
[C---:B------:R-:W-:Y:S01]  /*3770*/  DFMA R88, R22.reuse, UR54, R88 ;  /* 0x0000003616587c2b */ /* 0x040fe20008000058 */
[----:B------:R-:W-:Y:S01]  /*3780*/  R2UR UR54, R80 ;  /* 0x00000000503672ca */ /* 0x000fe200000e0000 */
[C---:B------:R-:W-:Y:S01]  /*3790*/  DFMA R18, R22.reuse, R34, R26 ;  /* 0x000000221612722b */ /* 0x040fe2000000001a */
[----:B------:R-:W-:Y:S01]  /*37a0*/  R2UR UR55, R81 ;  /* 0x00000000513772ca */ /* 0x000fe200000e0000 */
[----:B------:R-:W-:Y:S02]  /*37b0*/  DFMA R86, R22, UR10, R86 ;  /* 0x0000000a16567c2b */ /* 0x000fe40008000056 */
[----:B---3--:R-:W-:Y:S02]  /*37c0*/  DADD R26, R12, R36 ;  /* 0x000000000c1a7229 */ /* 0x008fe40000000024 */
[C---:B------:R-:W-:Y:S01]  /*37d0*/  DFMA R16, R22.reuse, UR70, R46 ;  /* 0x0000004616107c2b */ /* 0x040fe2000800002e */
[----:B------:R-:W-:Y:S01]  /*37e0*/  R2UR UR70, R78 ;  /* 0x000000004e4672ca */ /* 0x000fe200000e0000 */
[----:B------:R-:W-:Y:S01]  /*37f0*/  DFMA R90, R22, UR6, R90 ;  /* 0x00000006165a7c2b */ /* 0x000fe2000800005a */
[----:B------:R-:W-:Y:S01]  /*3800*/  R2UR UR71, R79 ;  /* 0x000000004f4772ca */ /* 0x000fe200000e0000 */
[----:B------:R-:W-:-:S02]  /*3810*/  DADD R36, R12, -R36 ;  /* 0x000000000c247229 */ /* 0x000fc40000000824 */
[----:B0-----:R-:W-:Y:S02]  /*3820*/  DADD R22, R6, R8 ;  /* 0x0000000006167229 */ /* 0x001fe40000000008 */
[C---:B------:R-:W-:Y:S02]  /*3830*/  DFMA R12, R26.reuse, UR28, R86 ;  /* 0x0000001c1a0c7c2b */ /* 0x040fe40008000056 */
[----:B------:R-:W-:Y:S02]  /*3840*/  DFMA R14, R26, UR26, R88 ;  /* 0x0000001a1a0e7c2b */ /* 0x000fe40008000058 */
[----:B------:R-:W-:Y:S02]  /*3850*/  DADD R6, R6, -R8 ;  /* 0x0000000006067229 */ /* 0x000fe40000000808 */
[----:B------:R-:W-:Y:S02]  /*3860*/  DFMA R8, R42, R4, RZ ;  /* 0x000000042a08722b */ /* 0x000fe400000000ff */
[----:B------:R-:W-:-:S02]  /*3870*/  DFMA R46, R4, UR20, RZ ;  /* 0x00000014042e7c2b */ /* 0x000fc400080000ff */
[C---:B------:R-:W-:Y:S02]  /*3880*/  DFMA R86, R4.reuse, UR22, RZ ;  /* 0x0000001604567c2b */ /* 0x040fe400080000ff */
[C---:B------:R-:W-:Y:S01]  /*3890*/  DFMA R88, R4.reuse, UR54, RZ ;  /* 0x0000003604587c2b */ /* 0x040fe200080000ff */
[----:B------:R-:W-:Y:S01]  /*38a0*/  R2UR.FILL UR55, R85 ;  /* 0x00000000553772ca */ /* 0x000fe200004e0000 */
[----:B------:R-:W-:Y:S01]  /*38b0*/  DFMA R4, R4, UR16, RZ ;  /* 0x0000001004047c2b */ /* 0x000fe200080000ff */
        /* <DEDUP_REMOVED lines=9> */
[----:B------:R-:W0:Y:S01]  /*3950*/  LDS.64 R4, [R3+0x1b8] ;  /* 0x0001b80003047984 */ /* 0x000e220000000a00 */
[C---:B------:R-:W-:Y:S01]  /*3960*/  DFMA R8, R40.reuse, R50, R8 ;  /* 0x000000322808722b */ /* 0x040fe20000000008 */
        /* <DEDUP_REMOVED lines=10> */
[----:B------:R-:W-:Y:S02]  /*3a10*/  DFMA R18, R24, R26, R18 ;  /* 0x0000001a1812722b */ /* 0x000fe40000000012 */
[C---:B------:R-:W-:Y:S02]  /*3a20*/  DFMA R16, R26.reuse, UR38, R16 ;  /* 0x000000261a107c2b */ /* 0x040fe40008000010 */
[----:B------:R-:W-:Y:S02]  /*3a30*/  DFMA R26, R26, UR52, R90 ;  /* 0x000000341a1a7c2b */ /* 0x000fe4000800005a */
[C---:B------:R-:W-:Y:S02]  /*3a40*/  DFMA R46, R36.reuse, UR68, R46 ;  /* 0x00000044242e7c2b */ /* 0x040fe4000800002e */
        /* <DEDUP_REMOVED lines=8> */
[----:B------:R-:W-:Y:S02]  /*3ad0*/  DFMA R26, R22, UR46, R26 ;  /* 0x0000002e161a7c2b */ /* 0x000fe4000800001a */
[----:B------:R-:W-:Y:S02]  /*3ae0*/  DFMA R46, R6, UR58, R46 ;  /* 0x0000003a062e7c2b */ /* 0x000fe4000800002e */
[C-C-:B0-----:R-:W-:Y:S02]  /*3af0*/  DADD R8, R4.reuse, R4.reuse ;  /* 0x0000000004087229 */ /* 0x141fe40000000004 */
[----:B------:R-:W-:Y:S02]  /*3b00*/  DADD R4, R4, -R4 ;  /* 0x0000000004047229 */ /* 0x000fe40000000804 */
[C---:B------:R-:W-:Y:S02]  /*3b10*/  DFMA R86, R6.reuse, UR56, R86 ;  /* 0x0000003806567c2b */ /* 0x040fe40008000056 */
[----:B------:R-:W-:-:S02]  /*3b20*/  DFMA R88, R6, UR64, R88 ;  /* 0x0000004006587c2b */ /* 0x000fc40008000058 */
[----:B------:R-:W-:Y:S02]  /*3b30*/  DMUL R8, R8, 0.5 ;  /* 0x3fe0000008087828 */ /* 0x000fe40000000000 */
[----:B------:R-:W-:Y:S02]  /*3b40*/  DFMA R40, R6, UR72, R40 ;  /* 0x0000004806287c2b */ /* 0x000fe40008000028 */
[----:B------:R-:W-:Y:S02]  /*3b50*/  DFMA R10, R56, R4, R10 ;  /* 0x00000004380a722b */ /* 0x000fe4000000000a */
[----:B------:R-:W-:Y:S02]  /*3b60*/  DFMA R46, R4, UR70, R46 ;  /* 0x00000046042e7c2b */ /* 0x000fe4000800002e */
[----:B------:R-:W-:Y:S02]  /*3b70*/  DFMA R18, R28, R8, R18 ;  /* 0x000000081c12722b */ /* 0x000fe40000000012 */
[----:B------:R-:W-:-:S02]  /*3b80*/  DFMA R16, R8, UR40, R16 ;  /* 0x0000002808107c2b */ /* 0x000fc40008000010 */
[C---:B------:R-:W-:Y:S02]  /*3b90*/  DFMA R12, R8.reuse, UR44, R12 ;  /* 0x0000002c080c7c2b */ /* 0x040fe4000800000c */
[C---:B------:R-:W-:Y:S02]  /*3ba0*/  DFMA R14, R8.reuse, UR50, R14 ;  /* 0x00000032080e7c2b */ /* 0x040fe4000800000e */
[----:B------:R-:W-:Y:S02]  /*3bb0*/  DFMA R26, R8, UR54, R26 ;  /* 0x00000036081a7c2b */ /* 0x000fe4000800001a */
        /* <DEDUP_REMOVED lines=10> */
[----:B------:R3:W-:Y:S01]  /*3c60*/  STS.64 [R3], R10 ;  /* 0x0000000a03007388 */ /* 0x0007e20000000a00 */
        /* <DEDUP_REMOVED lines=13> */
.L_x_265:
[----:B------:R-:W-:Y:S05]  /*3d40*/  BSYNC.RECONVERGENT B0 ;  /* 0x0000000000007941 */ /* 0x000fea0003800200 */
.L_x_264:
[----:B------:R-:W4:Y:S01]  /*3d50*/  S2R R2, SR_TID.X ;  /* 0x0000000000027919 */ /* 0x000f220000002100 */
[----:B-1----:R-:W-:Y:S01]  /*3d60*/  MOV.SPILL R41, UR51 ;  /* 0x0000003300297c02 */ /* 0x002fe20009000f00 */
[----:B------:R-:W1:Y:S01]  /*3d70*/  S2UR UR51, SR_CTAID.X ;  /* 0x00000000003379c3 */ /* 0x000e620000002500 */
[----:B------:R-:W-:Y:S01]  /*3d80*/  MOV.SPILL R46, UR50 ;  /* 0x00000032002e7c02 */ /* 0x000fe20009000f00 */
[----:B0--3--:R-:W0:Y:S01]  /*3d90*/  S2R R5, SR_CgaCtaId ;  /* 0x0000000000057919 */ /* 0x009e220000008800 */
[----:B------:R-:W-:Y:S02]  /*3da0*/  MOV.SPILL R88, UR55 ;  /* 0x0000003700587c02 */ /* 0x000fe40009000f00 */
[----:B------:R-:W-:Y:S01]  /*3db0*/  MOV.SPILL R89, UR54 ;  /* 0x0000003600597c02 */ /* 0x000fe20009000f00 */
[----:B------:R-:W3:Y:S01]  /*3dc0*/  S2R R3, SR_TID.Y ;  /* 0x0000000000037919 */ /* 0x000ee20000002200 */
[----:B------:R-:W-:Y:S02]  /*3dd0*/  R2UR UR50, R70 ;  /* 0x00000000463272ca */ /* 0x000fe400000e0000 */
[----:B------:R-:W-:Y:S01]  /*3de0*/  R2UR UR54, R72 ;  /* 0x00000000483672ca */ /* 0x000fe200000e0000 */
[----:B------:R-:W-:Y:S01]  /*3df0*/  BAR.SYNC.DEFER_BLOCKING 0x0 ;  /* 0x0000000000007b1d */ /* 0x000fe20000010000 */
[----:B------:R-:W-:-:S02]  /*3e00*/  R2UR UR55, R73 ;  /* 0x00000000493772ca */ /* 0x000fc400000e0000 */
[----:B--2---:R-:W-:Y:S02]  /*3e10*/  MOV.SPILL R60, UR77 ;  /* 0x0000004d003c7c02 */ /* 0x004fe40009000f00 */
[----:B------:R-:W-:Y:S02]  /*3e20*/  MOV.SPILL R85, UR76 ;  /* 0x0000004c00557c02 */ /* 0x000fe40009000f00 */
[----:B------:R-:W-:Y:S01]  /*3e30*/  R2UR UR76, R80 ;  /* 0x00000000504c72ca */ /* 0x000fe200000e0000 */
[----:B------:R-:W1:Y:S01]  /*3e40*/  S2R R0, SR_TID.Y ;  /* 0x0000000000007919 */ /* 0x000e620000002200 */
        /* <DEDUP_REMOVED lines=8> */
[----:B------:R-:W-:Y:S01]  /*3ed0*/  R2UR UR70, R68 ;  /* 0x00000000444672ca */ /* 0x000fe200000e0000 */
[----:B------:R-:W-:Y:S01]  /*3ee0*/  IMAD R4, R4, 0x199a, RZ ;  /* 0x0000199a04047824 */ /* 0x000fe200078e02ff */
[----:B------:R-:W-:-:S02]  /*3ef0*/  R2UR UR71, R69 ;  /* 0x00000000454772ca */ /* 0x000fc400000e0000 */
        /* <DEDUP_REMOVED lines=8> */
[----:B-1----:R-:W-:Y:S01]  /*3f80*/  VIADD R0, R0, UR51 ;  /* 0x0000003300007c36 */ /* 0x002fe20008000000 */
[----:B------:R-:W-:Y:S01]  /*3f90*/  R2UR UR51, R71 ;  /* 0x00000000473372ca */ /* 0x000fe200000e0000 */
[----:B------:R-:W-:Y:S01]  /*3fa0*/  IMAD.MOV R7, RZ, RZ, -R7 ;  /* 0x000000ffff077224 */ /* 0x000fe200078e0a07 */
[----:B0-----:R-:W-:-:S04]  /*3fb0*/  LEA R4, R5, R4, 0x18 ;  /* 0x0000000405047211 */ /* 0x001fc800078ec0ff */
[----:B------:R-:W-:Y:S01]  /*3fc0*/  PRMT R5, R7, 0x7710, RZ ;  /* 0x0000771007057816 */ /* 0x000fe200000000ff */
[----:B---3--:R-:W-:-:S04]  /*3fd0*/  IMAD R3, R3, 0x2998, R4 ;  /* 0x0000299803037824 */ /* 0x008fc800078e0204 */
[----:B------:R-:W-:Y:S02]  /*3fe0*/  IMAD.IADD R5, R5, 0x1, R2 ;  /* 0x0000000105057824 */ /* 0x000fe400078e0202 */
        /* <DEDUP_REMOVED lines=12> */
[----:B0-----:R-:W-:-:S02]  /*40b0*/  DADD R22, R4, -R6 ;  /* 0x0000000004167229 */ /* 0x001fc40000000806 */
[----:B------:R-:W-:Y:S01]  /*40c0*/  DADD R18, R4, R6 ;  /* 0x0000000004127229 */ /* 0x000fe20000000006 */
[----:B------:R-:W-:Y:S04]  /*40d0*/  LDS.64 R4, [R40+0xf20] ;  /* 0x000f200028047984 */ /* 0x000fe80000000a00 */
[----:B------:R0:W4:Y:S01]  /*40e0*/  LDS.64 R6, [R40+0x16b0] ;  /* 0x0016b00028067984 */ /* 0x0001220000000a00 */
[C-C-:B-1----:R-:W-:Y:S02]  /*40f0*/  DADD R36, R16.reuse, R26.reuse ;  /* 0x0000000010247229 */ /* 0x142fe4000000001a */
[----:B------:R-:W-:Y:S02]  /*4100*/  DADD R16, R16, -R26 ;  /* 0x0000000010107229 */ /* 0x000fe4000000081a */
[----:B------:R-:W-:-:S02]  /*4110*/  DFMA R42, R42, R22, RZ ;  /* 0x000000162a2a722b */ /* 0x000fc400000000ff */
[----:B------:R-:W-:Y:S02]  /*4120*/  DFMA R64, R64, R18, RZ ;  /* 0x000000124040722b */ /* 0x000fe400000000ff */
[C---:B------:R-:W-:Y:S01]  /*4130*/  DFMA R26, R18.reuse, UR50, RZ ;  /* 0x00000032121a7c2b */ /* 0x040fe200080000ff */
[----:B------:R-:W-:Y:S01]  /*4140*/  R2UR.FILL UR50, R46 ;  /* 0x000000002e3272ca */ /* 0x000fe200004e0000 */
[----:B------:R-:W-:Y:S01]  /*4150*/  DFMA R48, R18, UR54, RZ ;  /* 0x0000003612307c2b */ /* 0x000fe200080000ff */
[----:B------:R-:W-:Y:S01]  /*4160*/  R2UR UR54, R32 ;  /* 0x00000000203672ca */ /* 0x000fe200000e0000 */
[----:B------:R-:W-:Y:S01]  /*4170*/  DFMA R44, R44, R16, R42 ;  /* 0x000000102c2c722b */ /* 0x000fe2000000002a */
[----:B------:R-:W-:Y:S01]  /*4180*/  R2UR UR55, R33 ;  /* 0x00000000213772ca */ /* 0x000fe200000e0000 */
[----:B------:R-:W-:Y:S01]  /*4190*/  DFMA R20, R20, R36, R64 ;  /* 0x000000241414722b */ /* 0x000fe20000000040 */
[----:B------:R-:W-:Y:S01]  /*41a0*/  R2UR.FILL UR51, R41 ;  /* 0x00000000293372ca */ /* 0x000fe200004e0000 */
[----:B------:R-:W-:-:S02]  /*41b0*/  DFMA R42, R18, UR24, RZ ;  /* 0x00000018122a7c2b */ /* 0x000fc400080000ff */
[----:B------:R-:W-:Y:S02]  /*41c0*/  DFMA R64, R18, UR18, RZ ;  /* 0x0000001212407c2b */ /* 0x000fe400080000ff */
[C---:B------:R-:W-:Y:S02]  /*41d0*/  DFMA R46, R22.reuse, UR22, RZ ;  /* 0x00000016162e7c2b */ /* 0x040fe400080000ff */
[C---:B0-----:R-:W-:Y:S02]  /*41e0*/  DFMA R40, R22.reuse, UR20, RZ ;  /* 0x0000001416287c2b */ /* 0x041fe400080000ff */
[C---:B------:R-:W-:Y:S01]  /*41f0*/  DFMA R54, R22.reuse, UR76, RZ ;  /* 0x0000004c16367c2b */ /* 0x040fe200080000ff */
[----:B------:R-:W-:Y:S01]  /*4200*/  R2UR UR76, R82 ;  /* 0x00000000524c72ca */ /* 0x000fe200000e0000 */
[----:B------:R-:W-:Y:S01]  /*4210*/  DFMA R90, R22, UR16, RZ ;  /* 0x00000010165a7c2b */ /* 0x000fe200080000ff */
[----:B------:R-:W-:Y:S01]  /*4220*/  R2UR UR77, R83 ;  /* 0x00000000534d72ca */ /* 0x000fe200000e0000 */
[----:B------:R-:W-:-:S02]  /*4230*/  DFMA R18, R36, UR34, R26 ;  /* 0x0000002224127c2b */ /* 0x000fc4000800001a */
        /* <DEDUP_REMOVED lines=14> */
[C-C-:B--2---:R-:W-:Y:S01]  /*4320*/  DADD R16, R12.reuse, R14.reuse ;  /* 0x000000000c107229 */ /* 0x144fe2000000000e */
[----:B------:R-:W-:Y:S01]  /*4330*/  R2UR.FILL UR54, R89 ;  /* 0x00000000593672ca */ /* 0x000fe200004e0000 */
[----:B------:R-:W-:-:S02]  /*4340*/  DADD R14, R12, -R14 ;  /* 0x000000000c0e7229 */ /* 0x000fc4000000080e */
[C-C-:B---3--:R-:W-:Y:S02]  /*4350*/  DADD R12, R10.reuse, R8.reuse ;  /* 0x000000000a0c7229 */ /* 0x148fe40000000008 */
        /* <DEDUP_REMOVED lines=17> */
[----:B----4-:R-:W-:-:S02]  /*4470*/  DADD R8, R4, R6 ;  /* 0x0000000004087229 */ /* 0x010fc40000000006 */
[----:B------:R-:W-:Y:S02]  /*4480*/  DADD R54, R2, R2 ;  /* 0x0000000002367229 */ /* 0x000fe40000000002 */
[----:B------:R-:W-:Y:S02]  /*4490*/  DADD R4, R4, -R6 ;  /* 0x0000000004047229 */ /* 0x000fe40000000806 */
[C---:B------:R-:W-:Y:S02]  /*44a0*/  DFMA R18, R12.reuse, UR38, R18 ;  /* 0x000000260c127c2b */ /* 0x040fe40008000012 */
[C---:B------:R-:W-:Y:S02]  /*44b0*/  DFMA R22, R12.reuse, UR28, R22 ;  /* 0x0000001c0c167c2b */ /* 0x040fe40008000016 */
[C---:B------:R-:W-:Y:S02]  /*44c0*/  DFMA R26, R12.reuse, UR26, R26 ;  /* 0x0000001a0c1a7c2b */ /* 0x040fe4000800001a */
[----:B------:R-:W-:-:S02]  /*44d0*/  DFMA R36, R12, UR52, R36 ;  /* 0x000000340c247c2b */ /* 0x000fc40008000024 */
[C---:B------:R-:W-:Y:S02]  /*44e0*/  DFMA R40, R10.reuse, UR68, R40 ;  /* 0x000000440a287c2b */ /* 0x040fe40008000028 */
[C---:B------:R-:W-:Y:S02]  /*44f0*/  DFMA R42, R10.reuse, UR32, R42 ;  /* 0x000000200a2a7c2b */ /* 0x040fe4000800002a */
[C---:B------:R-:W-:Y:S02]  /*4500*/  DFMA R46, R10.reuse, UR30, R46 ;  /* 0x0000001e0a2e7c2b */ /* 0x040fe4000800002e */
[----:B------:R-:W-:Y:S02]  /*4510*/  DFMA R48, R10, UR74, R48 ;  /* 0x0000004a0a307c2b */ /* 0x000fe40008000030 */
[----:B------:R-:W-:Y:S02]  /*4520*/  DADD R2, R2, -R2 ;  /* 0x0000000002027229 */ /* 0x000fe40000000802 */
[----:B------:R-:W-:-:S02]  /*4530*/  DMUL R6, R54, 0.5 ;  /* 0x3fe0000036067828 */ /* 0x000fc40000000000 */
        /* <DEDUP_REMOVED lines=34> */
[----:B0-----:R-:W-:Y:S01]  /*4760*/  IMAD R3, R0, 0x3e8, R31 ;  /* 0x000003e800037824 */ /* 0x001fe200078e021f */
[----:B------:R-:W-:Y:S02]  /*4770*/  DADD R22, R22, -R42 ;  /* 0x0000000016167229 */ /* 0x000fe4000000082a */
[----:B------:R-:W-:Y:S01]  /*4780*/  DADD R4, R20, R44 ;  /* 0x0000000014047229 */ /* 0x000fe2000000002c */
[----:B--2---:R-:W-:Y:S01]  /*4790*/  IMAD.WIDE R2, R3, 0x8, R14 ;  /* 0x0000000803027825 */ /* 0x004fe200078e020e */
[----:B------:R-:W-:-:S02]  /*47a0*/  DADD R18, R18, -R40 ;  /* 0x0000000012127229 */ /* 0x000fc40000000828 */
        /* <DEDUP_REMOVED lines=12> */
.L_x_267:
        /* <DEDUP_REMOVED lines=9> */
.L_x_1063:


//--------------------- .text._Z32massMatrixMultiplyConstantKernelILi10ELi10ELi1EEviPKdS1_S1_S1_Pd --------------------------
	.section	.text._Z32massMatrixMultiplyConstantKernelILi10ELi10ELi1EEviPKdS1_S1_S1_Pd,"ax",@progbits
	.align	128
        .global         _Z32massMatrixMultiplyConstantKernelILi10ELi10ELi1EEviPKdS1_S1_S1_Pd
        .type           _Z32massMatrixMultiplyConstantKernelILi10ELi10ELi1EEviPKdS1_S1_S1_Pd,@function
        .size           _Z32massMatrixMultiplyConstantKernelILi10ELi10ELi1EEviPKdS1_S1_S1_Pd,(.L_x_1064 - _Z32massMatrixMultiplyConstantKernelILi10ELi10ELi1EEviPKdS1_S1_S1_Pd)
        .other          _Z32massMatrixMultiplyConstantKernelILi10ELi10ELi1EEviPKdS1_S1_S1_Pd,@"STO_CUDA_ENTRY STV_DEFAULT"
_Z32massMatrixMultiplyConstantKernelILi10ELi10ELi1EEviPKdS1_S1_S1_Pd:
.text._Z32massMatrixMultiplyConstantKernelILi10ELi10ELi1EEviPKdS1_S1_S1_Pd:
        /* <DEDUP_REMOVED lines=15> */
[----:B------:R-:W1:Y:S01]  /*00f0*/  LDCU.128 UR4, c[0x3][URZ] ;  /* 0x00c00000ff0477ac */ /* 0x000e620008000c00 */
[----:B------:R-:W1:Y:S01]  /*0100*/  LDCU.128 UR40, c[0x3][0x770] ;  /* 0x00c0ee00ff2877ac */ /* 0x000e620008000c00 */
[----:B------:R-:W1:Y:S10]  /*0110*/  LDCU.128 UR32, c[0x3][0x7a0] ;  /* 0x00c0f400ff2077ac */ /* 0x000e740008000c00 */
[----:B------:R-:W3:Y:S01]  /*0120*/  @!P0 LDC.64 R6, c[0x0][0x3a0] ;  /* 0x0000e800ff068b82 */ /* 0x000ee20000000a00 */
[----:B--2---:R-:W-:Y:S01]  /*0130*/  @!P0 IMAD R3, R0, 0x3e8, R5 ;  /* 0x000003e800038824 */ /* 0x004fe200078e0205 */
[----:B------:R-:W2:Y:S01]  /*0140*/  LDCU.128 UR8, c[0x3][0x700] ;  /* 0x00c0e000ff0877ac */ /* 0x000ea20008000c00 */
[----:B------:R-:W2:Y:S01]  /*0150*/  LDCU.128 UR20, c[0x3][0x720] ;  /* 0x00c0e400ff1477ac */ /* 0x000ea20008000c00 */
[----:B------:R-:W2:Y:S01]  /*0160*/  LDCU.128 UR68, c[0x3][0x780] ;  /* 0x00c0f000ff4477ac */ /* 0x000ea20008000c00 */
[----:B------:R-:W1:Y:S01]  /*0170*/  LDCU.128 UR28, c[0x3][0x730] ;  /* 0x00c0e600ff1c77ac */ /* 0x000e620008000c00 */
[----:B------:R-:W2:Y:S01]  /*0180*/  LDCU.128 UR12, c[0x3][0x10] ;  /* 0x00c00200ff0c77ac */ /* 0x000ea20008000c00 */
[----:B------:R-:W2:Y:S01]  /*0190*/  LDCU.128 UR56, c[0x3][0x7b0] ;  /* 0x00c0f600ff3877ac */ /* 0x000ea20008000c00 */
[----:B---3--:R-:W-:Y:S01]  /*01a0*/  @!P0 IMAD.WIDE R6, R3, 0x8, R6 ;  /* 0x0000000803068825 */ /* 0x008fe200078e0206 */
[----:B------:R-:W3:Y:S04]  /*01b0*/  LDCU.128 UR72, c[0x3][0x790] ;  /* 0x00c0f200ff4877ac */ /* 0x000ee80008000c00 */
[----:B------:R-:W2:Y:S01]  /*01c0*/  @!P0 LDG.E.64.CONSTANT R8, desc[UR76][R6.64] ;  /* 0x0000004c06088981 */ /* 0x000ea2000c1e9b00 */
[----:B------:R-:W3:Y:S03]  /*01d0*/  LDCU.128 UR64, c[0x3][0x90] ;  /* 0x00c01200ff4077ac */ /* 0x000ee60008000c00 */
[----:B------:R-:W2:Y:S04]  /*01e0*/  @!P0 LDG.E.64.CONSTANT R20, desc[UR76][R6.64+0x1c20] ;  /* 0x001c204c06148981 */ /* 0x000ea8000c1e9b00 */
[----:B------:R-:W2:Y:S04]  /*01f0*/  @!P0 LDG.E.64.CONSTANT R48, desc[UR76][R6.64+0xc80] ;  /* 0x000c804c06308981 */ /* 0x000ea8000c1e9b00 */
[----:B------:R-:W2:Y:S04]  /*0200*/  @!P0 LDG.E.64.CONSTANT R12, desc[UR76][R6.64+0xfa0] ;  /* 0x000fa04c060c8981 */ /* 0x000ea8000c1e9b00 */
[----:B------:R-:W2:Y:S04]  /*0210*/  @!P0 LDG.E.64.CONSTANT R50, desc[UR76][R6.64+0x960] ;  /* 0x0009604c06328981 */ /* 0x000ea8000c1e9b00 */
[----:B------:R-:W2:Y:S04]  /*0220*/  @!P0 LDG.E.64.CONSTANT R14, desc[UR76][R6.64+0x12c0] ;  /* 0x0012c04c060e8981 */ /* 0x000ea8000c1e9b00 */
[----:B------:R-:W2:Y:S04]  /*0230*/  @!P0 LDG.E.64.CONSTANT R34, desc[UR76][R6.64+0x640] ;  /* 0x0006404c06228981 */ /* 0x000ea8000c1e9b00 */
[----:B------:R-:W2:Y:S04]  /*0240*/  @!P0 LDG.E.64.CONSTANT R16, desc[UR76][R6.64+0x15e0] ;  /* 0x0015e04c06108981 */ /* 0x000ea8000c1e9b00 */
[----:B------:R-:W2:Y:S04]  /*0250*/  @!P0 LDG.E.64.CONSTANT R10, desc[UR76][R6.64+0x320] ;  /* 0x0003204c060a8981 */ /* 0x000ea8000c1e9b00 */
[----:B------:R2:W2:Y:S01]  /*0260*/  @!P0 LDG.E.64.CONSTANT R18, desc[UR76][R6.64+0x1900] ;  /* 0x0019004c06128981 */ /* 0x0004a2000c1e9b00 */
[----:B----4-:R-:W-:Y:S01]  /*0270*/  IMAD.U32 R24, RZ, RZ, UR44 ;  /* 0x0000002cff187e24 */ /* 0x010fe2000f8e00ff */
[----:B------:R-:W-:Y:S01]  /*0280*/  MOV R25, UR45 ;  /* 0x0000002d00197c02 */ /* 0x000fe20008000f00 */
[----:B-----5:R-:W-:-:S02]  /*0290*/  IMAD.U32 R22, RZ, RZ, UR38 ;  /* 0x00000026ff167e24 */ /* 0x020fc4000f8e00ff */
[----:B------:R-:W-:Y:S01]  /*02a0*/  IMAD.U32 R23, RZ, RZ, UR39 ;  /* 0x00000027ff177e24 */ /* 0x000fe2000f8e00ff */
[----:B------:R-:W-:Y:S01]  /*02b0*/  MOV R106, UR50 ;  /* 0x00000032006a7c02 */ /* 0x000fe20008000f00 */
[----:B------:R-:W-:Y:S02]  /*02c0*/  IMAD.U32 R112, RZ, RZ, UR60 ;  /* 0x0000003cff707e24 */ /* 0x000fe4000f8e00ff */
[----:B------:R-:W-:Y:S02]  /*02d0*/  IMAD.U32 R113, RZ, RZ, UR61 ;  /* 0x0000003dff717e24 */ /* 0x000fe4000f8e00ff */
[----:B------:R-:W-:Y:S01]  /*02e0*/  IMAD.U32 R107, RZ, RZ, UR51 ;  /* 0x00000033ff6b7e24 */ /* 0x000fe2000f8e00ff */
[----:B0-----:R-:W-:Y:S01]  /*02f0*/  MOV R109, UR55 ;  /* 0x00000037006d7c02 */ /* 0x001fe20008000f00 */
[----:B------:R-:W-:Y:S01]  /*0300*/  IMAD.U32 R108, RZ, RZ, UR54 ;  /* 0x00000036ff6c7e24 */ /* 0x000fe2000f8e00ff */
[----:B------:R-:W-:Y:S01]  /*0310*/  MOV R105, UR27 ;  /* 0x0000001b00697c02 */ /* 0x000fe20008000f00 */
[----:B------:R-:W-:Y:S01]  /*0320*/  IMAD.U32 R104, RZ, RZ, UR26 ;  /* 0x0000001aff687e24 */ /* 0x000fe2000f8e00ff */
[----:B-1----:R-:W-:Y:S01]  /*0330*/  MOV R103, UR31 ;  /* 0x0000001f00677c02 */ /* 0x002fe20008000f00 */
[----:B------:R-:W-:Y:S01]  /*0340*/  IMAD.U32 R102, RZ, RZ, UR30 ;  /* 0x0000001eff667e24 */ /* 0x000fe2000f8e00ff */
[----:B------:R-:W0:Y:S01]  /*0350*/  S2R R3, SR_CgaCtaId ;  /* 0x0000000000037919 */ /* 0x000e220000008800 */
[C---:B------:R-:W-:Y:S01]  /*0360*/  LOP3.LUT R4, R5.reuse, 0xffff, RZ, 0xc0, !PT ;  /* 0x0000ffff05047812 */ /* 0x040fe200078ec0ff */
[----:B------:R-:W1:Y:S01]  /*0370*/  LDCU.64 UR26, c[0x3][0xc0] ;  /* 0x00c01800ff1a77ac */ /* 0x000e620008000a00 */
[----:B------:R-:W4:Y:S01]  /*0380*/  LDCU.64 UR30, c[0x3][0x7c0] ;  /* 0x00c0f800ff1e77ac */ /* 0x000f220008000a00 */
[----:B------:R-:W-:Y:S01]  /*0390*/  IMAD.U32 R68, RZ, RZ, UR36 ;  /* 0x00000024ff447e24 */ /* 0x000fe2000f8e00ff */
[----:B------:R-:W-:Y:S01]  /*03a0*/  MOV R69, UR37 ;  /* 0x0000002500457c02 */ /* 0x000fe20008000f00 */
[----:B---3--:R-:W-:Y:S01]  /*03b0*/  IMAD.U32 R70, RZ, RZ, UR66 ;  /* 0x00000042ff467e24 */ /* 0x008fe2000f8e00ff */
[----:B------:R-:W-:Y:S01]  /*03c0*/  MOV R71, UR67 ;  /* 0x0000004300477c02 */ /* 0x000fe20008000f00 */
[----:B------:R-:W-:Y:S01]  /*03d0*/  IMAD.U32 R77, RZ, RZ, UR41 ;  /* 0x00000029ff4d7e24 */ /* 0x000fe2000f8e00ff */
[----:B------:R-:W-:Y:S01]  /*03e0*/  MOV R76, UR40 ;  /* 0x00000028004c7c02 */ /* 0x000fe20008000f00 */
[----:B------:R-:W-:Y:S01]  /*03f0*/  IMAD.U32 R79, RZ, RZ, UR75 ;  /* 0x0000004bff4f7e24 */ /* 0x000fe2000f8e00ff */
[----:B------:R-:W-:Y:S01]  /*0400*/  MOV R78, UR74 ;  /* 0x0000004a004e7c02 */ /* 0x000fe20008000f00 */
[----:B------:R-:W-:Y:S01]  /*0410*/  BAR.SYNC.DEFER_BLOCKING 0x0 ;  /* 0x0000000000007b1d */ /* 0x000fe20000010000 */
[----:B------:R-:W-:-:S05]  /*0420*/  ISETP.GT.U32.AND P1, PT, R5, 0x63, PT ;  /* 0x000000630500780c */ /* 0x000fca0003f24070 */
[----:B------:R-:W-:Y:S01]  /*0430*/  BSSY.RECONVERGENT B0, `(.L_x_268) ;  /* 0x000015d000007945 */ /* 0x000fe20003800200 */
[C-C-:B--2---:R-:W-:Y:S02]  /*0440*/  DADD R6, R8.reuse, R20.reuse ;  /* 0x0000000008067229 */ /* 0x144fe40000000014 */
[----:B------:R-:W-:Y:S01]  /*0450*/  DADD R8, R8, -R20 ;  /* 0x0000000008087229 */ /* 0x000fe20000000814 */
[----:B------:R-:W-:Y:S01]  /*0460*/  MOV R20, UR48 ;  /* 0x0000003000147c02 */ /* 0x000fe20008000f00 */
[----:B------:R-:W-:Y:S01]  /*0470*/  IMAD.U32 R21, RZ, RZ, UR49 ;  /* 0x00000031ff157e24 */ /* 0x000fe2000f8e00ff */
[----:B------:R-:W2:Y:S01]  /*0480*/  LDCU.128 UR48, c[0x3][0xb0] ;  /* 0x00c01600ff3077ac */ /* 0x000ea20008000c00 */
[C-C-:B------:R-:W-:Y:S02]  /*0490*/  DADD R58, R48.reuse, R12.reuse ;  /* 0x00000000303a7229 */ /* 0x140fe4000000000c */
[----:B------:R-:W-:Y:S02]  /*04a0*/  DADD R48, R48, -R12 ;  /* 0x0000000030307229 */ /* 0x000fe4000000080c */
[----:B------:R-:W-:-:S02]  /*04b0*/  DFMA R32, R6, R22, RZ ;  /* 0x000000160620722b */ /* 0x000fc400000000ff */
[C-C-:B------:R-:W-:Y:S02]  /*04c0*/  DADD R42, R50.reuse, R14.reuse ;  /* 0x00000000322a7229 */ /* 0x140fe4000000000e */
[----:B------:R-:W-:Y:S02]  /*04d0*/  DADD R50, R50, -R14 ;  /* 0x0000000032327229 */ /* 0x000fe4000000080e */
[----:B------:R-:W-:Y:S02]  /*04e0*/  DFMA R14, R6, UR18, RZ ;  /* 0x00000012060e7c2b */ /* 0x000fe400080000ff */
[C-C-:B------:R-:W-:Y:S02]  /*04f0*/  DADD R28, R34.reuse, R16.reuse ;  /* 0x00000000221c7229 */ /* 0x140fe40000000010 */
[----:B------:R-:W-:Y:S02]  /*0500*/  DADD R34, R34, -R16 ;  /* 0x0000000022227229 */ /* 0x000fe40000000810 */
[----:B------:R-:W-:-:S02]  /*0510*/  DFMA R16, R6, R24, RZ ;  /* 0x000000180610722b */ /* 0x000fc400000000ff */
[C-C-:B------:R-:W-:Y:S02]  /*0520*/  DADD R12, R10.reuse, R18.reuse ;  /* 0x000000000a0c7229 */ /* 0x140fe40000000012 */
[----:B------:R-:W-:Y:S02]  /*0530*/  DADD R26, R10, -R18 ;  /* 0x000000000a1a7229 */ /* 0x000fe40000000812 */
[C---:B------:R-:W-:Y:S02]  /*0540*/  DFMA R10, R6.reuse, UR4, RZ ;  /* 0x00000004060a7c2b */ /* 0x040fe400080000ff */
[----:B------:R-:W-:Y:S01]  /*0550*/  DFMA R6, R6, R20, RZ ;  /* 0x000000140606722b */ /* 0x000fe200000000ff */
[----:B------:R-:W-:Y:S01]  /*0560*/  IMAD.U32 R18, RZ, RZ, UR46 ;  /* 0x0000002eff127e24 */ /* 0x000fe2000f8e00ff */
[----:B------:R-:W-:Y:S01]  /*0570*/  MOV R19, UR47 ;  /* 0x0000002f00137c02 */ /* 0x000fe20008000f00 */
[----:B------:R-:W3:Y:S01]  /*0580*/  LDCU.128 UR44, c[0x3][0x60] ;  /* 0x00c00c00ff2c77ac */ /* 0x000ee20008000c00 */
[----:B------:R-:W-:-:S02]  /*0590*/  DFMA R38, R12, UR24, R14 ;  /* 0x000000180c267c2b */ /* 0x000fc4000800000e */
[C---:B------:R-:W-:Y:S01]  /*05a0*/  DFMA R30, R12.reuse, UR6, R10 ;  /* 0x000000060c1e7c2b */ /* 0x040fe2000800000a */
[----:B------:R-:W-:Y:S01]  /*05b0*/  IMAD.U32 R14, RZ, RZ, UR42 ;  /* 0x0000002aff0e7e24 */ /* 0x000fe2000f8e00ff */
        /* <DEDUP_REMOVED lines=8> */
[----:B------:R-:W5:Y:S01]  /*0640*/  LDCU.128 UR52, c[0x3][0x760] ;  /* 0x00c0ec00ff3477ac */ /* 0x000f620008000c00 */
[----:B------:R-:W-:-:S02]  /*0650*/  DFMA R6, R8, UR8, RZ ;  /* 0x0000000808067c2b */ /* 0x000fc400080000ff */
[C---:B------:R-:W-:Y:S02]  /*0660*/  DFMA R32, R8.reuse, UR22, RZ ;  /* 0x0000001608207c2b */ /* 0x040fe400080000ff */
[C---:B------:R-:W-:Y:S02]  /*0670*/  DFMA R44, R8.reuse, R16, RZ ;  /* 0x00000010082c722b */ /* 0x040fe400000000ff */
[C---:B------:R-:W-:Y:S02]  /*0680*/  DFMA R52, R8.reuse, R14, RZ ;  /* 0x0000000e0834722b */ /* 0x040fe400000000ff */
[----:B------:R-:W-:Y:S01]  /*0690*/  DFMA R62, R8, R12, RZ ;  /* 0x0000000c083e722b */ /* 0x000fe200000000ff */
[----:B------:R-:W-:Y:S01]  /*06a0*/  IMAD.U32 R10, RZ, RZ, UR68 ;  /* 0x00000044ff0a7e24 */ /* 0x000fe2000f8e00ff */
[----:B------:R-:W-:Y:S01]  /*06b0*/  MOV R8, UR34 ;  /* 0x0000002200087c02 */ /* 0x000fe20008000f00 */
[----:B------:R-:W-:Y:S02]  /*06c0*/  IMAD.U32 R11, RZ, RZ, UR69 ;  /* 0x00000045ff0b7e24 */ /* 0x000fe4000f8e00ff */
[----:B------:R-:W-:Y:S01]  /*06d0*/  IMAD.U32 R9, RZ, RZ, UR35 ;  /* 0x00000023ff097e24 */ /* 0x000fe2000f8e00ff */
[----:B------:R-:W1:Y:S01]  /*06e0*/  LDCU.128 UR32, c[0x3][0x710] ;  /* 0x00c0e200ff2077ac */ /* 0x000e620008000c00 */
[C---:B------:R-:W-:Y:S01]  /*06f0*/  DFMA R36, R26.reuse, UR10, R6 ;  /* 0x0000000a1a247c2b */ /* 0x040fe20008000006 */
[----:B---3--:R-:W-:Y:S01]  /*0700*/  IMAD.U32 R114, RZ, RZ, UR44 ;  /* 0x0000002cff727e24 */ /* 0x008fe2000f8e00ff */
[C---:B------:R-:W-:Y:S01]  /*0710*/  DFMA R40, R26.reuse, UR28, R32 ;  /* 0x0000001c1a287c2b */ /* 0x040fe20008000020 */
        /* <DEDUP_REMOVED lines=9> */
[C---:B------:R-:W-:Y:S01]  /*07b0*/  DFMA R44, R28.reuse, UR12, R30 ;  /* 0x0000000c1c2c7c2b */ /* 0x040fe2000800001e */
[----:B------:R-:W-:Y:S01]  /*07c0*/  MOV R33, UR57 ;  /* 0x0000003900217c02 */ /* 0x000fe20008000f00 */
[C---:B------:R-:W-:Y:S01]  /*07d0*/  DFMA R52, R28.reuse, R104, R38 ;  /* 0x000000681c34722b */ /* 0x040fe20000000026 */
[----:B-----5:R-:W-:Y:S01]  /*07e0*/  IMAD.U32 R30, RZ, RZ, UR52 ;  /* 0x00000034ff1e7e24 */ /* 0x020fe2000f8e00ff */
[C---:B------:R-:W-:Y:S01]  /*07f0*/  DFMA R46, R28.reuse, R114, R46 ;  /* 0x000000721c2e722b */ /* 0x040fe2000000002e */
[----:B------:R-:W-:Y:S01]  /*0800*/  MOV R31, UR53 ;  /* 0x00000035001f7c02 */ /* 0x000fe20008000f00 */
[C---:B------:R-:W-:Y:S01]  /*0810*/  DFMA R56, R28.reuse, R6, R56 ;  /* 0x000000061c38722b */ /* 0x040fe20000000038 */
[----:B------:R-:W2:Y:S01]  /*0820*/  LDCU.128 UR60, c[0x3][0x40] ;  /* 0x00c00800ff3c77ac */ /* 0x000ea20008000c00 */
[----:B------:R-:W-:Y:S01]  /*0830*/  DFMA R64, R28, R26, R64 ;  /* 0x0000001a1c40722b */ /* 0x000fe20000000040 */
[----:B------:R-:W-:Y:S01]  /*0840*/  IMAD.U32 R28, RZ, RZ, UR70 ;  /* 0x00000046ff1c7e24 */ /* 0x000fe2000f8e00ff */
[----:B------:R-:W-:Y:S01]  /*0850*/  MOV R29, UR71 ;  /* 0x00000047001d7c02 */ /* 0x000fe20008000f00 */
[C---:B-1----:R-:W-:Y:S01]  /*0860*/  DFMA R80, R34.reuse, UR32, R36 ;  /* 0x0000002022507c2b */ /* 0x042fe20008000024 */
[----:B------:R-:W1:Y:S01]  /*0870*/  LDCU.128 UR68, c[0x3][0x740] ;  /* 0x00c0e800ff4477ac */ /* 0x000e620008000c00 */
[----:B------:R-:W-:-:S02]  /*0880*/  DFMA R82, R34, R102, R40 ;  /* 0x000000662252722b */ /* 0x000fc40000000028 */
[C---:B------:R-:W-:Y:S02]  /*0890*/  DFMA R84, R34.reuse, R30, R54 ;  /* 0x0000001e2254722b */ /* 0x040fe40000000036 */
[C---:B------:R-:W-:Y:S02]  /*08a0*/  DFMA R60, R34.reuse, R28, R60 ;  /* 0x0000001c223c722b */ /* 0x040fe4000000003c */
[----:B------:R-:W-:Y:S01]  /*08b0*/  DFMA R62, R34, R32, R62 ;  /* 0x00000020223e722b */ /* 0x000fe2000000003e */
[----:B------:R-:W-:Y:S01]  /*08c0*/  IMAD.U32 R34, RZ, RZ, UR46 ;  /* 0x0000002eff227e24 */ /* 0x000fe2000f8e00ff */
[----:B------:R-:W-:-:S06]  /*08d0*/  MOV R35, UR47 ;  /* 0x0000002f00237c02 */ /* 0x000fcc0008000f00 */
[----:B------:R-:W-:Y:S01]  /*08e0*/  DFMA R54, R42, R34, R46 ;  /* 0x000000222a36722b */ /* 0x000fe2000000002e */
[----:B------:R-:W-:Y:S01]  /*08f0*/  IMAD.U32 R46, RZ, RZ, UR72 ;  /* 0x00000048ff2e7e24 */ /* 0x000fe2000f8e00ff */
[----:B------:R-:W-:Y:S01]  /*0900*/  MOV R47, UR73 ;  /* 0x00000049002f7c02 */ /* 0x000fe20008000f00 */
[----:B--2---:R-:W-:Y:S01]  /*0910*/  IMAD.U32 R36, RZ, RZ, UR60 ;  /* 0x0000003cff247e24 */ /* 0x004fe2000f8e00ff */
[----:B------:R-:W-:Y:S01]  /*0920*/  MOV R37, UR61 ;  /* 0x0000003d00257c02 */ /* 0x000fe20008000f00 */
[----:B------:R-:W-:Y:S01]  /*0930*/  IMAD.U32 R38, RZ, RZ, UR64 ;  /* 0x00000040ff267e24 */ /* 0x000fe2000f8e00ff */
[----:B------:R-:W-:Y:S01]  /*0940*/  MOV R39, UR65 ;  /* 0x0000004100277c02 */ /* 0x000fe20008000f00 */
[----:B------:R-:W-:Y:S01]  /*0950*/  IMAD.U32 R40, RZ, RZ, UR50 ;  /* 0x00000032ff287e24 */ /* 0x000fe2000f8e00ff */
[----:B------:R-:W-:Y:S01]  /*0960*/  DFMA R86, R50, R46, R60 ;  /* 0x0000002e3256722b */ /* 0x000fe2000000003c */
[----:B------:R-:W-:Y:S01]  /*0970*/  MOV R41, UR51 ;  /* 0x0000003300297c02 */ /* 0x000fe20008000f00 */
[----:B------:R-:W-:Y:S01]  /*0980*/  IMAD R61, R4, 0x199a, RZ ;  /* 0x0000199a043d7824 */ /* 0x000fe200078e02ff */
[----:B------:R-:W-:-:S02]  /*0990*/  DFMA R72, R42, UR14, R44 ;  /* 0x0000000e2a487c2b */ /* 0x000fc4000800002c */
[C---:B------:R-:W-:Y:S02]  /*09a0*/  DFMA R52, R42.reuse, R36, R52 ;  /* 0x000000242a34722b */ /* 0x040fe40000000034 */
[----:B------:R-:W-:Y:S01]  /*09b0*/  SHF.R.U32.HI R61, RZ, 0x10, R61 ;  /* 0x00000010ff3d7819 */ /* 0x000fe2000001163d */
[C---:B------:R-:W-:Y:S01]  /*09c0*/  DFMA R56, R42.reuse, R38, R56 ;  /* 0x000000262a38722b */ /* 0x040fe20000000038 */
[----:B------:R-:W-:Y:S01]  /*09d0*/  IMAD.U32 R44, RZ, RZ, UR54 ;  /* 0x00000036ff2c7e24 */ /* 0x000fe2000f8e00ff */
[----:B------:R-:W-:Y:S01]  /*09e0*/  DFMA R74, R42, R40, R64 ;  /* 0x000000282a4a722b */ /* 0x000fe20000000040 */
[----:B------:R-:W-:Y:S01]  /*09f0*/  MOV R45, UR55 ;  /* 0x00000037002d7c02 */ /* 0x000fe20008000f00 */
[----:B-1----:R-:W-:Y:S01]  /*0a00*/  IMAD.U32 R42, RZ, RZ, UR68 ;  /* 0x00000044ff2a7e24 */ /* 0x002fe2000f8e00ff */
[----:B------:R-:W-:Y:S01]  /*0a10*/  MOV R43, UR69 ;  /* 0x00000045002b7c02 */ /* 0x000fe20008000f00 */
[----:B------:R-:W-:Y:S01]  /*0a20*/  IMAD.U32 R64, RZ, RZ, UR58 ;  /* 0x0000003aff407e24 */ /* 0x000fe2000f8e00ff */
[----:B------:R-:W-:-:S02]  /*0a30*/  MOV R65, UR59 ;  /* 0x0000003b00417c02 */ /* 0x000fc40008000f00 */
[----:B------:R-:W-:Y:S02]  /*0a40*/  MOV R4, 0x400 ;  /* 0x0000040000047802 */ /* 0x000fe40000000f00 */
[----:B------:R-:W-:Y:S01]  /*0a50*/  PRMT R60, R61, 0x9910, RZ ;  /* 0x000099103d3c7816 */ /* 0x000fe200000000ff */
[C---:B------:R-:W-:Y:S01]  /*0a60*/  DFMA R80, R50.reuse, UR34, R80 ;  /* 0x0000002232507c2b */ /* 0x040fe20008000050 */
[----:B0-----:R-:W-:Y:S01]  /*0a70*/  LEA R91, R3, R4, 0x18 ;  /* 0x00000004035b7211 */ /* 0x001fe200078ec0ff */
[C---:B------:R-:W-:Y:S01]  /*0a80*/  DFMA R82, R50.reuse, R42, R82 ;  /* 0x0000002a3252722b */ /* 0x040fe20000000052 */
[----:B------:R-:W-:Y:S01]  /*0a90*/  IMAD.U32 R66, RZ, RZ, UR62 ;  /* 0x0000003eff427e24 */ /* 0x000fe2000f8e00ff */
[C---:B------:R-:W-:Y:S01]  /*0aa0*/  DFMA R84, R50.reuse, R44, R84 ;  /* 0x0000002c3254722b */ /* 0x040fe20000000054 */
[----:B------:R-:W-:Y:S01]  /*0ab0*/  MOV R67, UR63 ;  /* 0x0000003f00437c02 */ /* 0x000fe20008000f00 */
[----:B------:R-:W-:Y:S01]  /*0ac0*/  DFMA R62, R50, R64, R62 ;  /* 0x00000040323e722b */ /* 0x000fe2000000003e */
[----:B------:R-:W-:Y:S01]  /*0ad0*/  IMAD.MOV.U32 R3, RZ, RZ, R60 ;  /* 0x000000ffff037224 */ /* 0x000fe200078e003c */
[C---:B------:R-:W-:Y:S01]  /*0ae0*/  DFMA R50, R58.reuse, UR16, R72 ;  /* 0x000000103a327c2b */ /* 0x040fe20008000048 */
[----:B------:R-:W-:Y:S01]  /*0af0*/  IMAD.U32 R72, RZ, RZ, UR26 ;  /* 0x0000001aff487e24 */ /* 0x000fe2000f8e00ff */
[----:B------:R-:W-:Y:S01]  /*0b00*/  MOV R73, UR27 ;  /* 0x0000001b00497c02 */ /* 0x000fe20008000f00 */
[----:B------:R-:W-:Y:S01]  /*0b10*/  IMAD R3, R3, 0xa, RZ ;  /* 0x0000000a03037824 */ /* 0x000fe200078e02ff */
[----:B------:R-:W-:-:S02]  /*0b20*/  DFMA R52, R58, R66, R52 ;  /* 0x000000423a34722b */ /* 0x000fc40000000034 */
[C---:B------:R-:W-:Y:S02]  /*0b30*/  DFMA R54, R58.reuse, R68, R54 ;  /* 0x000000443a36722b */ /* 0x040fe40000000036 */
[C---:B------:R-:W-:Y:S02]  /*0b40*/  DFMA R56, R58.reuse, R70, R56 ;  /* 0x000000463a38722b */ /* 0x040fe40000000038 */
[----:B------:R-:W-:Y:S01]  /*0b50*/  DFMA R58, R58, R72, R74 ;  /* 0x000000483a3a722b */ /* 0x000fe2000000004a */
[----:B------:R-:W-:Y:S01]  /*0b60*/  IADD3 R3, PT, PT, RZ, -R3, RZ ;  /* 0x80000003ff037210 */ /* 0x000fe20007ffe0ff */
[----:B------:R-:W-:Y:S01]  /*0b70*/  IMAD.U32 R75, RZ, RZ, UR71 ;  /* 0x00000047ff4b7e24 */ /* 0x000fe2000f8e00ff */
[----:B------:R-:W-:Y:S01]  /*0b80*/  MOV R74, UR70 ;  /* 0x00000046004a7c02 */ /* 0x000fe20008000f00 */
[----:B------:R-:W-:Y:S01]  /*0b90*/  DFMA R88, R48, UR20, R80 ;  /* 0x0000001430587c2b */ /* 0x000fe20008000050 */
[----:B----4-:R-:W-:Y:S01]  /*0ba0*/  MOV R80, UR30 ;  /* 0x0000001e00507c02 */ /* 0x010fe20008000f00 */
[----:B------:R-:W-:Y:S01]  /*0bb0*/  IMAD.U32 R81, RZ, RZ, UR31 ;  /* 0x0000001fff517e24 */ /* 0x000fe2000f8e00ff */
[----:B------:R-:W-:-:S02]  /*0bc0*/  PRMT R4, R3, 0x7710, RZ ;  /* 0x0000771003047816 */ /* 0x000fc400000000ff */
[C---:B------:R-:W-:Y:S02]  /*0bd0*/  DFMA R82, R48.reuse, R74, R82 ;  /* 0x0000004a3052722b */ /* 0x040fe40000000052 */
[C---:B------:R-:W-:Y:S01]  /*0be0*/  DFMA R84, R48.reuse, R76, R84 ;  /* 0x0000004c3054722b */ /* 0x040fe20000000054 */
[----:B------:R-:W0:Y:S01]  /*0bf0*/  S2R R3, SR_TID.X ;  /* 0x0000000000037919 */ /* 0x000e220000002100 */
[C---:B------:R-:W-:Y:S01]  /*0c00*/  DFMA R86, R48.reuse, R78, R86 ;  /* 0x0000004e3056722b */ /* 0x040fe20000000056 */
[----:B------:R-:W-:Y:S01]  /*0c10*/  IMAD R2, R2, 0x1f40, R91 ;  /* 0x00001f4002027824 */ /* 0x000fe200078e025b */
[----:B------:R-:W-:Y:S01]  /*0c20*/  DFMA R62, R48, R80, R62 ;  /* 0x00000050303e722b */ /* 0x000fe2000000003e */
[----:B------:R-:W-:Y:S01]  /*0c30*/  IMAD.IADD R4, R4, 0x1, R5 ;  /* 0x0000000104047824 */ /* 0x000fe200078e0205 */
[C-C-:B------:R-:W-:Y:S01]  /*0c40*/  DADD R48, R50.reuse, -R88.reuse ;  /* 0x0000000032307229 */ /* 0x140fe20000000858 */
[----:B------:R-:W-:Y:S01]  /*0c50*/  IMAD R90, R61, 0x50, R2 ;  /* 0x000000503d5a7824 */ /* 0x000fe200078e0202 */
[----:B------:R-:W-:-:S02]  /*0c60*/  DADD R50, R50, R88 ;  /* 0x0000000032327229 */ /* 0x000fc40000000058 */
[----:B------:R-:W-:Y:S01]  /*0c70*/  DADD R88, R52, -R82 ;  /* 0x0000000034587229 */ /* 0x000fe20000000852 */
[----:B------:R-:W-:Y:S01]  /*0c80*/  LOP3.LUT R91, R4, 0xffff, RZ, 0xc0, !PT ;  /* 0x0000ffff045b7812 */ /* 0x000fe200078ec0ff */
[----:B------:R-:W-:Y:S02]  /*0c90*/  DADD R60, R54, -R84 ;  /* 0x00000000363c7229 */ /* 0x000fe40000000854 */
[----:B------:R-:W-:Y:S02]  /*0ca0*/  DADD R52, R52, R82 ;  /* 0x0000000034347229 */ /* 0x000fe40000000052 */
[----:B------:R-:W-:Y:S02]  /*0cb0*/  DADD R54, R54, R84 ;  /* 0x0000000036367229 */ /* 0x000fe40000000054 */
[----:B------:R-:W-:Y:S02]  /*0cc0*/  DADD R82, R56, -R86 ;  /* 0x0000000038527229 */ /* 0x000fe40000000856 */
[----:B------:R-:W-:-:S02]  /*0cd0*/  DADD R84, R58, -R62 ;  /* 0x000000003a547229 */ /* 0x000fc4000000083e */
[----:B------:R-:W-:Y:S02]  /*0ce0*/  DADD R56, R56, R86 ;  /* 0x0000000038387229 */ /* 0x000fe40000000056 */
[----:B------:R-:W-:Y:S01]  /*0cf0*/  DADD R58, R58, R62 ;  /* 0x000000003a3a7229 */ /* 0x000fe2000000003e */
[----:B------:R-:W-:-:S05]  /*0d00*/  LEA R4, R91, R90, 0x3 ;  /* 0x0000005a5b047211 */ /* 0x000fca00078e18ff */
        /* <DEDUP_REMOVED lines=20> */
[----:B------:R-:W-:Y:S01]  /*0e50*/  PRMT R7, R6, 0x9910, RZ ;  /* 0x0000991006077816 */ /* 0x000fe200000000ff */
[----:B------:R-:W5:Y:S01]  /*0e60*/  LDCU.128 UR60, c[0x3][0x80] ;  /* 0x00c01000ff3c77ac */ /* 0x000f620008000c00 */
[----:B0-----:R-:W-:Y:S01]  /*0e70*/  MOV R24, UR44 ;  /* 0x0000002c00187c02 */ /* 0x001fe20008000f00 */
[----:B------:R-:W-:Y:S01]  /*0e80*/  IMAD.U32 R25, RZ, RZ, UR45 ;  /* 0x0000002dff197e24 */ /* 0x000fe2000f8e00ff */
[----:B------:R-:W-:Y:S01]  /*0e90*/  MOV R18, UR46 ;  /* 0x0000002e00127c02 */ /* 0x000fe20008000f00 */
[----:B------:R-:W-:Y:S01]  /*0ea0*/  IMAD R7, R7, 0xa, RZ ;  /* 0x0000000a07077824 */ /* 0x000fe200078e02ff */
[----:B------:R-:W0:Y:S01]  /*0eb0*/  LDCU.128 UR48, c[0x3][0x750] ;  /* 0x00c0ea00ff3077ac */ /* 0x000e220008000c00 */
[----:B--2---:R-:W-:Y:S01]  /*0ec0*/  MOV R22, UR38 ;  /* 0x0000002600167c02 */ /* 0x004fe20008000f00 */
[----:B------:R-:W-:-:S02]  /*0ed0*/  IMAD.U32 R23, RZ, RZ, UR39 ;  /* 0x00000027ff177e24 */ /* 0x000fc4000f8e00ff */
[----:B------:R-:W-:Y:S01]  /*0ee0*/  IMAD.MOV R7, RZ, RZ, -R7 ;  /* 0x000000ffff077224 */ /* 0x000fe200078e0a07 */
[----:B------:R-:W2:Y:S01]  /*0ef0*/  LDCU.128 UR52, c[0x3][0x7a0] ;  /* 0x00c0f400ff3477ac */ /* 0x000ea20008000c00 */
[----:B---3--:R-:W-:Y:S01]  /*0f00*/  MOV R20, UR56 ;  /* 0x0000003800147c02 */ /* 0x008fe20008000f00 */
[----:B------:R-:W-:Y:S01]  /*0f10*/  IMAD.U32 R21, RZ, RZ, UR57 ;  /* 0x00000039ff157e24 */ /* 0x000fe2000f8e00ff */
[----:B------:R-:W-:Y:S01]  /*0f20*/  MOV R106, UR58 ;  /* 0x0000003a006a7c02 */ /* 0x000fe20008000f00 */
[----:B------:R-:W3:Y:S01]  /*0f30*/  LDCU.128 UR68, c[0x3][0x780] ;  /* 0x00c0f000ff4477ac */ /* 0x000ee20008000c00 */
[----:B------:R-:W-:Y:S01]  /*0f40*/  PRMT R8, R7, 0x7710, RZ ;  /* 0x0000771007087816 */ /* 0x000fe200000000ff */
[----:B------:R-:W-:Y:S01]  /*0f50*/  IMAD.U32 R19, RZ, RZ, UR47 ;  /* 0x0000002fff137e24 */ /* 0x000fe2000f8e00ff */
[----:B------:R-:W-:Y:S01]  /*0f60*/  LOP3.LUT R7, R6, 0xffff, RZ, 0xc0, !PT ;  /* 0x0000ffff06077812 */ /* 0x000fe200078ec0ff */
[----:B------:R-:W-:Y:S01]  /*0f70*/  IMAD.U32 R107, RZ, RZ, UR59 ;  /* 0x0000003bff6b7e24 */ /* 0x000fe2000f8e00ff */
[----:B------:R-:W-:Y:S01]  /*0f80*/  IADD3 R6, PT, PT, R8, R5, RZ ;  /* 0x0000000508067210 */ /* 0x000fe20007ffe0ff */
[----:B-----5:R-:W-:Y:S01]  /*0f90*/  IMAD.U32 R113, RZ, RZ, UR61 ;  /* 0x0000003dff717e24 */ /* 0x020fe2000f8e00ff */
[----:B------:R-:W-:Y:S01]  /*0fa0*/  MOV R112, UR60 ;  /* 0x0000003c00707c02 */ /* 0x000fe20008000f00 */
[----:B-1----:R-:W-:Y:S01]  /*0fb0*/  IMAD R48, R7, 0x320, R2 ;  /* 0x0000032007307824 */ /* 0x002fe200078e0202 */
[----:B------:R-:W-:Y:S01]  /*0fc0*/  LOP3.LUT R7, R6, 0xff, RZ, 0xc0, !PT ;  /* 0x000000ff06077812 */ /* 0x000fe200078ec0ff */
[----:B0-----:R-:W-:Y:S01]  /*0fd0*/  IMAD.U32 R109, RZ, RZ, UR51 ;  /* 0x00000033ff6d7e24 */ /* 0x001fe2000f8e00ff */
[----:B------:R-:W-:Y:S01]  /*0fe0*/  MOV R108, UR50 ;  /* 0x00000032006c7c02 */ /* 0x000fe20008000f00 */
[----:B------:R-:W0:Y:S02]  /*0ff0*/  LDCU.64 UR26, c[0x3][0x38] ;  /* 0x00c00700ff1a77ac */ /* 0x000e240008000a00 */
[----:B------:R-:W-:Y:S01]  /*1000*/  IMAD R48, R7, 0x8, R48 ;  /* 0x0000000807307824 */ /* 0x000fe200078e0230 */
[----:B------:R-:W1:Y:S04]  /*1010*/  LDCU.128 UR44, c[0x3][0x60] ;  /* 0x00c00c00ff2c77ac */ /* 0x000e680008000c00 */
[----:B------:R-:W-:Y:S01]  /*1020*/  LDS.64 R6, [R48] ;  /* 0x0000000030067984 */ /* 0x000fe20000000a00 */
[----:B------:R-:W5:Y:S03]  /*1030*/  LDCU.64 UR30, c[0x3][0x738] ;  /* 0x00c0e700ff1e77ac */ /* 0x000f660008000a00 */
[----:B------:R-:W4:Y:S01]  /*1040*/  LDS.64 R8, [R48+0x2d0] ;  /* 0x0002d00030087984 */ /* 0x000f220000000a00 */
[----:B------:R-:W3:Y:S03]  /*1050*/  LDCU.128 UR56, c[0x3][0x7b0] ;  /* 0x00c0f600ff3877ac */ /* 0x000ee60008000c00 */
[----:B------:R-:W-:Y:S01]  /*1060*/  LDS.64 R12, [R48+0x50] ;  /* 0x00005000300c7984 */ /* 0x000fe20000000a00 */
[----:B------:R-:W3:Y:S01]  /*1070*/  LDCU.128 UR64, c[0x3][0x90] ;  /* 0x00c01200ff4077ac */ /* 0x000ee20008000c00 */
[----:B0-----:R-:W-:-:S02]  /*1080*/  MOV R104, UR26 ;  /* 0x0000001a00687c02 */ /* 0x001fc40008000f00 */
[----:B------:R-:W0:Y:S01]  /*1090*/  LDS.64 R14, [R48+0x280] ;  /* 0x00028000300e7984 */ /* 0x000e220000000a00 */
[----:B------:R-:W3:Y:S01]  /*10a0*/  LDCU.128 UR72, c[0x3][0x790] ;  /* 0x00c0f200ff4877ac */ /* 0x000ee20008000c00 */
[----:B------:R-:W-:Y:S01]  /*10b0*/  IMAD.U32 R105, RZ, RZ, UR27 ;  /* 0x0000001bff697e24 */ /* 0x000fe2000f8e00ff */
[----:B-1----:R-:W-:Y:S01]  /*10c0*/  MOV R114, UR44 ;  /* 0x0000002c00727c02 */ /* 0x002fe20008000f00 */
[----:B------:R-:W-:Y:S01]  /*10d0*/  LDS.64 R28, [R48+0xa0] ;  /* 0x0000a000301c7984 */ /* 0x000fe20000000a00 */
[----:B------:R-:W-:Y:S01]  /*10e0*/  IMAD.U32 R115, RZ, RZ, UR45 ;  /* 0x0000002dff737e24 */ /* 0x000fe2000f8e00ff */
[----:B------:R-:W1:Y:S01]  /*10f0*/  LDCU.64 UR26, c[0x3][0xc0] ;  /* 0x00c01800ff1a77ac */ /* 0x000e620008000a00 */
[----:B-----5:R-:W-:Y:S01]  /*1100*/  MOV R102, UR30 ;  /* 0x0000001e00667c02 */ /* 0x020fe20008000f00 */
[----:B------:R-:W5:Y:S01]  /*1110*/  LDS.64 R30, [R48+0x230] ;  /* 0x00023000301e7984 */ /* 0x000f620000000a00 */
[----:B------:R-:W-:Y:S01]  /*1120*/  IMAD.U32 R103, RZ, RZ, UR31 ;  /* 0x0000001fff677e24 */ /* 0x000fe2000f8e00ff */
[----:B------:R-:W2:Y:S02]  /*1130*/  LDCU.64 UR30, c[0x3][0x7c0] ;  /* 0x00c0f800ff1e77ac */ /* 0x000ea40008000a00 */
[----:B------:R-:W-:Y:S04]  /*1140*/  LDS.64 R40, [R48+0xf0] ;  /* 0x0000f00030287984 */ /* 0x000fe80000000a00 */
[----:B------:R-:W5:Y:S04]  /*1150*/  LDS.64 R38, [R48+0x1e0] ;  /* 0x0001e00030267984 */ /* 0x000f680000000a00 */
[----:B------:R-:W-:Y:S01]  /*1160*/  LDS.64 R58, [R48+0x190] ;  /* 0x00019000303a7984 */ /* 0x000fe20000000a00 */
[----:B-1----:R-:W-:Y:S01]  /*1170*/  MOV R72, UR26 ;  /* 0x0000001a00487c02 */ /* 0x002fe20008000f00 */
[----:B------:R-:W-:Y:S01]  /*1180*/  IMAD.U32 R73, RZ, RZ, UR27 ;  /* 0x0000001bff497e24 */ /* 0x000fe2000f8e00ff */
[----:B--2---:R-:W-:Y:S01]  /*1190*/  MOV R80, UR30 ;  /* 0x0000001e00507c02 */ /* 0x004fe20008000f00 */
[----:B------:R-:W-:Y:S01]  /*11a0*/  IMAD.U32 R81, RZ, RZ, UR31 ;  /* 0x0000001fff517e24 */ /* 0x000fe2000f8e00ff */
[----:B----4-:R-:W-:-:S02]  /*11b0*/  DADD R10, R6, R8 ;  /* 0x00000000060a7229 */ /* 0x010fc40000000008 */
[----:B------:R-:W-:Y:S02]  /*11c0*/  DADD R6, R6, -R8 ;  /* 0x0000000006067229 */ /* 0x000fe40000000808 */
[C-C-:B0-----:R-:W-:Y:S02]  /*11d0*/  DADD R8, R12.reuse, R14.reuse ;  /* 0x000000000c087229 */ /* 0x141fe4000000000e */
[----:B------:R-:W-:Y:S02]  /*11e0*/  DADD R26, R12, -R14 ;  /* 0x000000000c1a7229 */ /* 0x000fe4000000080e */
[C---:B------:R-:W-:Y:S02]  /*11f0*/  DFMA R14, R10.reuse, UR18, RZ ;  /* 0x000000120a0e7c2b */ /* 0x040fe400080000ff */
[C---:B------:R-:W-:Y:S02]  /*1200*/  DFMA R12, R10.reuse, UR4, RZ ;  /* 0x000000040a0c7c2b */ /* 0x040fe400080000ff */
[----:B------:R-:W-:-:S02]  /*1210*/  DFMA R16, R10, R24, RZ ;  /* 0x000000180a10722b */ /* 0x000fc400000000ff */
[----:B------:R-:W-:Y:S02]  /*1220*/  DFMA R32, R10, R22, RZ ;  /* 0x000000160a20722b */ /* 0x000fe400000000ff */
[----:B------:R-:W-:Y:S02]  /*1230*/  DFMA R44, R8, UR24, R14 ;  /* 0x00000018082c7c2b */ /* 0x000fe4000800000e */
[----:B------:R-:W-:Y:S01]  /*1240*/  DFMA R10, R10, R20, RZ ;  /* 0x000000140a0a722b */ /* 0x000fe200000000ff */
[----:B------:R-:W-:Y:S01]  /*1250*/  MOV R14, UR42 ;  /* 0x0000002a000e7c02 */ /* 0x000fe20008000f00 */
[----:B------:R-:W-:Y:S01]  /*1260*/  IMAD.U32 R15, RZ, RZ, UR43 ;  /* 0x0000002bff0f7e24 */ /* 0x000fe2000f8e00ff */
[C---:B------:R-:W-:Y:S02]  /*1270*/  DFMA R52, R8.reuse, R18, R16 ;  /* 0x000000120834722b */ /* 0x040fe40000000010 */
[----:B------:R-:W-:Y:S01]  /*1280*/  DFMA R36, R8, UR6, R12 ;  /* 0x0000000608247c2b */ /* 0x000fe2000800000c */
[----:B------:R-:W-:Y:S01]  /*1290*/  MOV R16, UR48 ;  /* 0x0000003000107c02 */ /* 0x000fe20008000f00 */
[----:B------:R-:W-:Y:S01]  /*12a0*/  IMAD.U32 R17, RZ, RZ, UR49 ;  /* 0x00000031ff117e24 */ /* 0x000fe2000f8e00ff */
[----:B------:R-:W-:Y:S01]  /*12b0*/  DFMA R56, R6, R14, RZ ;  /* 0x0000000e0638722b */ /* 0x000fe200000000ff */
[----:B------:R-:W-:Y:S01]  /*12c0*/  MOV R12, UR52 ;  /* 0x00000034000c7c02 */ /* 0x000fe20008000f00 */
[C---:B------:R-:W-:Y:S01]  /*12d0*/  DFMA R62, R8.reuse, R106, R10 ;  /* 0x0000006a083e722b */ /* 0x040fe2000000000a */
[----:B------:R-:W-:Y:S01]  /*12e0*/  IMAD.U32 R13, RZ, RZ, UR53 ;  /* 0x00000035ff0d7e24 */ /* 0x000fe2000f8e00ff */
[----:B---3--:R-:W-:Y:S01]  /*12f0*/  MOV R10, UR68 ;  /* 0x00000044000a7c02 */ /* 0x008fe20008000f00 */
[----:B------:R-:W-:Y:S01]  /*1300*/  IMAD.U32 R11, RZ, RZ, UR69 ;  /* 0x00000045ff0b7e24 */ /* 0x000fe2000f8e00ff */
[----:B------:R-:W-:Y:S01]  /*1310*/  DFMA R60, R8, R112, R32 ;  /* 0x00000070083c722b */ /* 0x000fe20000000020 */
[----:B------:R-:W0:Y:S01]  /*1320*/  LDCU.128 UR48, c[0x3][0xb0] ;  /* 0x00c01600ff3077ac */ /* 0x000e220008000c00 */
[C---:B------:R-:W-:Y:S01]  /*1330*/  DFMA R32, R6.reuse, UR8, RZ ;  /* 0x0000000806207c2b */ /* 0x040fe200080000ff */
[----:B------:R-:W-:Y:S01]  /*1340*/  MOV R8, UR54 ;  /* 0x0000003600087c02 */ /* 0x000fe20008000f00 */
[C---:B------:R-:W-:Y:S01]  /*1350*/  DFMA R34, R6.reuse, UR22, RZ ;  /* 0x0000001606227c2b */ /* 0x040fe200080000ff */
[----:B------:R-:W-:Y:S01]  /*1360*/  IMAD.U32 R9, RZ, RZ, UR55 ;  /* 0x00000037ff097e24 */ /* 0x000fe2000f8e00ff */
[C---:B------:R-:W-:Y:S01]  /*1370*/  DFMA R50, R6.reuse, R16, RZ ;  /* 0x000000100632722b */ /* 0x040fe200000000ff */
[----:B------:R-:W1:Y:S01]  /*1380*/  LDCU.128 UR52, c[0x3][0x760] ;  /* 0x00c0ec00ff3477ac */ /* 0x000e620008000c00 */
[----:B------:R-:W-:-:S02]  /*1390*/  DFMA R6, R6, R12, RZ ;  /* 0x0000000c0606722b */ /* 0x000fc400000000ff */
[C---:B------:R-:W-:Y:S01]  /*13a0*/  DFMA R64, R26.reuse, R10, R56 ;  /* 0x0000000a1a40722b */ /* 0x040fe20000000038 */
[----:B------:R-:W2:Y:S01]  /*13b0*/  LDS.64 R56, [R48+0x140] ;  /* 0x0001400030387984 */ /* 0x000ea20000000a00 */
[C---:B------:R-:W-:Y:S02]  /*13c0*/  DFMA R42, R26.reuse, UR10, R32 ;  /* 0x0000000a1a2a7c2b */ /* 0x040fe40008000020 */
[C---:B------:R-:W-:Y:S02]  /*13d0*/  DFMA R46, R26.reuse, UR28, R34 ;  /* 0x0000001c1a2e7c2b */ /* 0x040fe40008000022 */
[----:B------:R-:W-:Y:S01]  /*13e0*/  DFMA R68, R26, R8, R6 ;  /* 0x000000081a44722b */ /* 0x000fe20000000006 */
[----:B------:R-:W-:Y:S01]  /*13f0*/  MOV R6, UR62 ;  /* 0x0000003e00067c02 */ /* 0x000fe20008000f00 */
[----:B------:R-:W-:Y:S01]  /*1400*/  IMAD.U32 R7, RZ, RZ, UR63 ;  /* 0x0000003fff077e24 */ /* 0x000fe2000f8e00ff */
[----:B------:R-:W3:Y:S01]  /*1410*/  LDCU.128 UR60, c[0x3][0x40] ;  /* 0x00c00800ff3c77ac */ /* 0x000ee20008000c00 */
[----:B-----5:R-:W-:-:S02]  /*1420*/  DADD R32, R28, R30 ;  /* 0x000000001c207229 */ /* 0x020fc4000000001e */
[----:B------:R-:W-:Y:S01]  /*1430*/  DADD R34, R28, -R30 ;  /* 0x000000001c227229 */ /* 0x000fe2000000081e */
[----:B------:R-:W-:Y:S01]  /*1440*/  MOV R28, UR70 ;  /* 0x00000046001c7c02 */ /* 0x000fe20008000f00 */
[----:B------:R-:W-:Y:S01]  /*1450*/  IMAD.U32 R29, RZ, RZ, UR71 ;  /* 0x00000047ff1d7e24 */ /* 0x000fe2000f8e00ff */
[----:B------:R-:W4:Y:S01]  /*1460*/  LDCU.128 UR68, c[0x3][0x740] ;  /* 0x00c0e800ff4477ac */ /* 0x000f220008000c00 */
[----:B------:R-:W-:Y:S01]  /*1470*/  DFMA R54, R26, R108, R50 ;  /* 0x0000006c1a36722b */ /* 0x000fe20000000032 */
[----:B-1----:R-:W-:Y:S01]  /*1480*/  MOV R30, UR52 ;  /* 0x00000034001e7c02 */ /* 0x002fe20008000f00 */
[----:B0-----:R-:W-:Y:S01]  /*1490*/  IMAD.U32 R27, RZ, RZ, UR49 ;  /* 0x00000031ff1b7e24 */ /* 0x001fe2000f8e00ff */
[----:B------:R-:W-:Y:S01]  /*14a0*/  MOV R26, UR48 ;  /* 0x00000030001a7c02 */ /* 0x000fe20008000f00 */
[C---:B------:R-:W-:Y:S01]  /*14b0*/  DFMA R84, R32.reuse, UR12, R36 ;  /* 0x0000000c20547c2b */ /* 0x040fe20008000024 */
[----:B------:R-:W-:Y:S01]  /*14c0*/  IMAD.U32 R31, RZ, RZ, UR53 ;  /* 0x00000035ff1f7e24 */ /* 0x000fe2000f8e00ff */
[----:B------:R-:W-:-:S02]  /*14d0*/  DFMA R44, R32, R104, R44 ;  /* 0x00000068202c722b */ /* 0x000fc4000000002c */
[C---:B------:R-:W-:Y:S02]  /*14e0*/  DFMA R52, R32.reuse, R114, R52 ;  /* 0x000000722034722b */ /* 0x040fe40000000034 */
[C---:B------:R-:W-:Y:S01]  /*14f0*/  DFMA R82, R32.reuse, R6, R60 ;  /* 0x000000062052722b */ /* 0x040fe2000000003c */
[----:B---3--:R-:W-:Y:S01]  /*1500*/  MOV R36, UR60 ;  /* 0x0000003c00247c02 */ /* 0x008fe20008000f00 */
[----:B------:R-:W-:Y:S01]  /*1510*/  DFMA R70, R32, R26, R62 ;  /* 0x0000001a2046722b */ /* 0x000fe2000000003e */
[----:B------:R-:W-:Y:S01]  /*1520*/  IMAD.U32 R37, RZ, RZ, UR61 ;  /* 0x0000003dff257e24 */ /* 0x000fe2000f8e00ff */
[----:B------:R-:W-:Y:S01]  /*1530*/  DADD R86, R40, R38 ;  /* 0x0000000028567229 */ /* 0x000fe20000000026 */
[----:B------:R-:W-:Y:S01]  /*1540*/  MOV R32, UR56 ;  /* 0x0000003800207c02 */ /* 0x000fe20008000f00 */
[----:B------:R-:W-:Y:S01]  /*1550*/  IMAD.U32 R33, RZ, RZ, UR57 ;  /* 0x00000039ff217e24 */ /* 0x000fe2000f8e00ff */
[C---:B------:R-:W-:Y:S02]  /*1560*/  DFMA R62, R34.reuse, UR32, R42 ;  /* 0x00000020223e7c2b */ /* 0x040fe4000800002a */
[C---:B------:R-:W-:Y:S01]  /*1570*/  DFMA R50, R34.reuse, R102, R46 ;  /* 0x000000662232722b */ /* 0x040fe2000000002e */
[----:B----4-:R-:W-:Y:S01]  /*1580*/  MOV R42, UR68 ;  /* 0x00000044002a7c02 */ /* 0x010fe20008000f00 */
        /* <DEDUP_REMOVED lines=9> */
[C---:B------:R-:W-:Y:S01]  /*1620*/  DFMA R74, R86.reuse, R36, R44 ;  /* 0x00000024564a722b */ /* 0x040fe2000000002c */
        /* <DEDUP_REMOVED lines=9> */
[C---:B------:R-:W-:Y:S02]  /*16c0*/  DFMA R84, R86.reuse, UR14, R84 ;  /* 0x0000000e56547c2b */ /* 0x040fe40008000054 */
[----:B------:R-:W-:Y:S02]  /*16d0*/  DFMA R82, R86, R38, R82 ;  /* 0x000000265652722b */ /* 0x000fe40000000052 */
[----:B--2---:R-:W-:Y:S02]  /*16e0*/  DADD R78, R56, R58 ;  /* 0x00000000384e7229 */ /* 0x004fe4000000003a */
[C---:B------:R-:W-:Y:S02]  /*16f0*/  DFMA R62, R60.reuse, UR34, R62 ;  /* 0x000000223c3e7c2b */ /* 0x040fe4000800003e */
[C---:B------:R-:W-:Y:S02]  /*1700*/  DFMA R50, R60.reuse, R42, R50 ;  /* 0x0000002a3c32722b */ /* 0x040fe40000000032 */
        /* <DEDUP_REMOVED lines=10> */
[----:B------:R-:W-:-:S02]  /*17b0*/  DADD R88, R56, -R58 ;  /* 0x0000000038587229 */ /* 0x000fc4000000083a */
[C---:B------:R-:W-:Y:S02]  /*17c0*/  DFMA R84, R78.reuse, UR16, R84 ;  /* 0x000000104e547c2b */ /* 0x040fe40008000054 */
[C---:B------:R-:W-:Y:S02]  /*17d0*/  DFMA R56, R78.reuse, R68, R76 ;  /* 0x000000444e38722b */ /* 0x040fe4000000004c */
        /* <DEDUP_REMOVED lines=9> */
[----:B------:R-:W-:-:S02]  /*1870*/  DFMA R62, R88, UR20, R62 ;  /* 0x00000014583e7c2b */ /* 0x000fc4000800003e */
[C---:B------:R-:W-:Y:S02]  /*1880*/  DFMA R54, R88.reuse, R76, R54 ;  /* 0x0000004c5836722b */ /* 0x040fe40000000036 */
[C---:B------:R-:W-:Y:S02]  /*1890*/  DFMA R90, R88.reuse, R74, R50 ;  /* 0x0000004a585a722b */ /* 0x040fe40000000032 */
[C---:B------:R-:W-:Y:S02]  /*18a0*/  DFMA R92, R88.reuse, R78, R52 ;  /* 0x0000004e585c722b */ /* 0x040fe40000000034 */
[----:B------:R-:W-:Y:S02]  /*18b0*/  DFMA R88, R88, R80, R60 ;  /* 0x000000505858722b */ /* 0x000fe4000000003c */
[----:B------:R-:W-:Y:S02]  /*18c0*/  DADD R50, R84, -R62 ;  /* 0x0000000054327229 */ /* 0x000fe4000000083e */
[----:B------:R-:W-:-:S02]  /*18d0*/  DADD R60, R56, -R54 ;  /* 0x00000000383c7229 */ /* 0x000fc40000000836 */
[----:B------:R-:W-:Y:S02]  /*18e0*/  DADD R62, R84, R62 ;  /* 0x00000000543e7229 */ /* 0x000fe4000000003e */
[----:B------:R-:W-:Y:S01]  /*18f0*/  DADD R54, R56, R54 ;  /* 0x0000000038367229 */ /* 0x000fe20000000036 */
        /* <DEDUP_REMOVED lines=15> */
[----:B------:R0:W-:Y:S02]  /*19f0*/  STS.64 [R48+0x140], R86 ;  /* 0x0001405630007388 */ /* 0x0001e40000000a00 */
.L_x_269:
[----:B------:R-:W-:Y:S05]  /*1a00*/  BSYNC.RECONVERGENT B0 ;  /* 0x0000000000007941 */ /* 0x000fea0003800200 */
.L_x_268:
        /* <DEDUP_REMOVED lines=8> */
[----:B------:R-:W-:-:S03]  /*1a90*/  IMAD R48, R48, 0xcd, RZ ;  /* 0x000000cd30307824 */ /* 0x000fc600078e02ff */
[----:B------:R-:W1:Y:S02]  /*1aa0*/  @!P0 LDC.64 R52, c[0x0][0x388] ;  /* 0x0000e200ff348b82 */ /* 0x000e640000000a00 */
[----:B------:R-:W-:Y:S02]  /*1ab0*/  LOP3.LUT R48, R48, 0xffff, RZ, 0xc0, !PT ;  /* 0x0000ffff30307812 */ /* 0x000fe400078ec0ff */
[----:B------:R-:W-:Y:S02]  /*1ac0*/  CS2R R86, SRZ ;  /* 0x0000000000567805 */ /* 0x000fe4000001ff00 */
[----:B------:R-:W-:Y:S02]  /*1ad0*/  CS2R R88, SRZ ;  /* 0x0000000000587805 */ /* 0x000fe4000001ff00 */
[----:B------:R-:W-:Y:S02]  /*1ae0*/  CS2R R90, SRZ ;  /* 0x00000000005a7805 */ /* 0x000fe4000001ff00 */
[----:B------:R-:W-:-:S02]  /*1af0*/  SHF.R.U32.HI R48, RZ, 0xb, R48 ;  /* 0x0000000bff307819 */ /* 0x000fc40000011630 */
[----:B------:R-:W-:Y:S02]  /*1b00*/  CS2R R92, SRZ ;  /* 0x00000000005c7805 */ /* 0x000fe4000001ff00 */
[----:B------:R-:W-:Y:S02]  /*1b10*/  CS2R R94, SRZ ;  /* 0x00000000005e7805 */ /* 0x000fe4000001ff00 */
[----:B------:R-:W-:Y:S02]  /*1b20*/  CS2R R96, SRZ ;  /* 0x0000000000607805 */ /* 0x000fe4000001ff00 */
[----:B------:R-:W-:Y:S02]  /*1b30*/  PRMT R49, R48, 0x9910, RZ ;  /* 0x0000991030317816 */ /* 0x000fe400000000ff */
[----:B------:R-:W-:Y:S02]  /*1b40*/  CS2R R98, SRZ ;  /* 0x0000000000627805 */ /* 0x000fe4000001ff00 */
[----:B------:R-:W-:Y:S01]  /*1b50*/  CS2R R100, SRZ ;  /* 0x0000000000647805 */ /* 0x000fe2000001ff00 */
[----:B------:R-:W2:Y:S01]  /*1b60*/  LDCU.128 UR40, c[0x3][0x10] ;  /* 0x00c00200ff2877ac */ /* 0x000ea20008000c00 */
[----:B------:R-:W-:Y:S01]  /*1b70*/  IMAD R49, R49, 0xa, RZ ;  /* 0x0000000a31317824 */ /* 0x000fe200078e02ff */
[----:B------:R-:W3:Y:S04]  /*1b80*/  LDCU.64 UR30, c[0x3][0x20] ;  /* 0x00c00400ff1e77ac */ /* 0x000ee80008000a00 */
[----:B------:R-:W-:Y:S01]  /*1b90*/  IADD3 R49, PT, PT, RZ, -R49, RZ ;  /* 0x80000031ff317210 */ /* 0x000fe20007ffe0ff */
[----:B------:R-:W4:Y:S03]  /*1ba0*/  LDCU.128 UR44, c[0x3][0x40] ;  /* 0x00c00800ff2c77ac */ /* 0x000f260008000c00 */
[----:B------:R-:W-:Y:S01]  /*1bb0*/  PRMT R54, R49, 0x7710, RZ ;  /* 0x0000771031367816 */ /* 0x000fe200000000ff */
[----:B------:R-:W5:Y:S04]  /*1bc0*/  LDCU.128 UR36, c[0x3][0x710] ;  /* 0x00c0e200ff2477ac */ /* 0x000f680008000c00 */
[----:B------:R-:W-:Y:S01]  /*1bd0*/  IMAD.IADD R5, R54, 0x1, R5 ;  /* 0x0000000136057824 */ /* 0x000fe200078e0205 */
[----:B------:R-:W5:Y:S04]  /*1be0*/  LDCU.64 UR52, c[0x3][0x738] ;  /* 0x00c0e700ff3477ac */ /* 0x000f680008000a00 */
[----:B------:R-:W-:Y:S01]  /*1bf0*/  LOP3.LUT R5, R5, 0xff, RZ, 0xc0, !PT ;  /* 0x000000ff05057812 */ /* 0x000fe200078ec0ff */
[----:B------:R-:W5:Y:S03]  /*1c00*/  LDCU.64 UR48, c[0x3][0x720] ;  /* 0x00c0e400ff3077ac */ /* 0x000f660008000a00 */
[----:B------:R-:W-:Y:S01]  /*1c10*/  PRMT R49, R5, 0x5410, R48 ;  /* 0x0000541005317816 */ /* 0x000fe20000000030 */
[----:B------:R-:W5:Y:S04]  /*1c20*/  LDCU.64 UR54, c[0x3][0x70] ;  /* 0x00c00e00ff3677ac */ /* 0x000f680008000a00 */
[----:B------:R-:W-:Y:S01]  /*1c30*/  IDP.2A.LO.U16.U8 R49, R49, UR26, RZ ;  /* 0x0000001a31317c26 */ /* 0x000fe200080010ff */
[----:B------:R-:W5:Y:S03]  /*1c40*/  LDCU.64 UR26, c[0x3][0x38] ;  /* 0x00c00700ff1a77ac */ /* 0x000f660008000a00 */
[C-C-:B------:R-:W-:Y:S01]  /*1c50*/  @!P0 IMAD R55, R0.reuse, 0x3e8, R49.reuse ;  /* 0x000003e800378824 */ /* 0x140fe200078e0231 */
[----:B------:R-:W5:Y:S01]  /*1c60*/  LDCU.64 UR56, c[0x3][0x7a8] ;  /* 0x00c0f500ff3877ac */ /* 0x000f620008000a00 */
[----:B------:R-:W-:-:S02]  /*1c70*/  @!P0 IMAD R57, R0, 0x3e8, R49 ;  /* 0x000003e800398824 */ /* 0x000fc400078e0231 */
[----:B0-----:R-:W-:Y:S02]  /*1c80*/  @!P0 IMAD.WIDE R50, R55, 0x8, R50 ;  /* 0x0000000837328825 */ /* 0x001fe400078e0232 */
[----:B------:R-:W0:Y:S02]  /*1c90*/  @!P0 LDC.64 R54, c[0x0][0x388] ;  /* 0x0000e200ff368b82 */ /* 0x000e240000000a00 */
[----:B-1----:R-:W-:Y:S01]  /*1ca0*/  @!P0 IMAD.WIDE R52, R57, 0x8, R52 ;  /* 0x0000000839348825 */ /* 0x002fe200078e0234 */
[----:B------:R-:W2:Y:S04]  /*1cb0*/  @!P0 LDG.E.64.CONSTANT R82, desc[UR76][R50.64+0x48] ;  /* 0x0000484c32528981 */ /* 0x000ea8000c1e9b00 */
[----:B------:R-:W3:Y:S01]  /*1cc0*/  @!P0 LDG.E.64.CONSTANT R84, desc[UR76][R52.64+0x40] ;  /* 0x0000404c34548981 */ /* 0x000ee2000c1e9b00 */
[----:B------:R-:W1:Y:S03]  /*1cd0*/  @!P0 LDC.64 R56, c[0x0][0x388] ;  /* 0x0000e200ff388b82 */ /* 0x000e660000000a00 */
[----:B------:R4:W5:Y:S04]  /*1ce0*/  @!P0 LDG.E.64.CONSTANT R86, desc[UR76][R50.64] ;  /* 0x0000004c32568981 */ /* 0x000968000c1e9b00 */
[----:B------:R-:W5:Y:S01]  /*1cf0*/  @!P0 LDG.E.64.CONSTANT R88, desc[UR76][R52.64+0x8] ;  /* 0x0000084c34588981 */ /* 0x000f62000c1e9b00 */
[----:B------:R-:W-:-:S04]  /*1d00*/  @!P0 IMAD R59, R0, 0x3e8, R49 ;  /* 0x000003e8003b8824 */ /* 0x000fc800078e0231 */
[----:B0-----:R-:W-:Y:S02]  /*1d10*/  @!P0 IMAD.WIDE R54, R59, 0x8, R54 ;  /* 0x000000083b368825 */ /* 0x001fe400078e0236 */
[----:B------:R-:W0:Y:S02]  /*1d20*/  @!P0 LDC.64 R58, c[0x0][0x388] ;  /* 0x0000e200ff3a8b82 */ /* 0x000e240000000a00 */
[C---:B----4-:R-:W-:Y:S01]  /*1d30*/  @!P0 IMAD R51, R0.reuse, 0x3e8, R49 ;  /* 0x000003e800338824 */ /* 0x050fe200078e0231 */
[----:B------:R-:W4:Y:S03]  /*1d40*/  @!P0 LDG.E.64.CONSTANT R90, desc[UR76][R54.64+0x38] ;  /* 0x0000384c365a8981 */ /* 0x000f26000c1e9b00 */
[----:B-1----:R-:W-:Y:S01]  /*1d50*/  @!P0 IMAD.WIDE R56, R51, 0x8, R56 ;  /* 0x0000000833388825 */ /* 0x002fe200078e0238 */
[----:B------:R1:W4:Y:S04]  /*1d60*/  @!P0 LDG.E.64.CONSTANT R92, desc[UR76][R54.64+0x10] ;  /* 0x0000104c365c8981 */ /* 0x000328000c1e9b00 */
[----:B------:R-:W4:Y:S01]  /*1d70*/  @!P0 LDG.E.64.CONSTANT R94, desc[UR76][R56.64+0x30] ;  /* 0x0000304c385e8981 */ /* 0x000f22000c1e9b00 */
[----:B------:R-:W-:-:S03]  /*1d80*/  @!P0 IMAD R117, R0, 0x3e8, R49 ;  /* 0x000003e800758824 */ /* 0x000fc600078e0231 */
[----:B------:R1:W4:Y:S01]  /*1d90*/  @!P0 LDG.E.64.CONSTANT R96, desc[UR76][R56.64+0x18] ;  /* 0x0000184c38608981 */ /* 0x000322000c1e9b00 */
[----:B0-----:R-:W-:-:S05]  /*1da0*/  @!P0 IMAD.WIDE R116, R117, 0x8, R58 ;  /* 0x0000000875748825 */ /* 0x001fca00078e023a */
[----:B------:R-:W4:Y:S04]  /*1db0*/  @!P0 LDG.E.64.CONSTANT R98, desc[UR76][R116.64+0x28] ;  /* 0x0000284c74628981 */ /* 0x000f28000c1e9b00 */
[----:B------:R0:W4:Y:S01]  /*1dc0*/  @!P0 LDG.E.64.CONSTANT R100, desc[UR76][R116.64+0x20] ;  /* 0x0000204c74648981 */ /* 0x000122000c1e9b00 */
[----:B------:R-:W-:-:S05]  /*1dd0*/  LOP3.LUT R49, R48, 0xffff, RZ, 0xc0, !PT ;  /* 0x0000ffff30317812 */ /* 0x000fca00078ec0ff */
[----:B------:R-:W-:-:S04]  /*1de0*/  IMAD R48, R49, 0x320, R2 ;  /* 0x0000032031307824 */ /* 0x000fc800078e0202 */
[----:B------:R-:W-:-:S05]  /*1df0*/  IMAD R5, R5, 0x50, R48 ;  /* 0x0000005005057824 */ /* 0x000fca00078e0230 */
[----:B------:R-:W-:Y:S04]  /*1e00*/  LDS.128 R48, [R5] ;  /* 0x0000000005307984 */ /* 0x000fe80000000c00 */
[----:B-1----:R-:W1:Y:S04]  /*1e10*/  LDS.128 R52, [R5+0x40] ;  /* 0x0000400005347984 */ /* 0x002e680000000c00 */
[----:B------:R-:W-:Y:S04]  /*1e20*/  LDS.128 R56, [R5+0x10] ;  /* 0x0000100005387984 */ /* 0x000fe80000000c00 */
[----:B------:R-:W0:Y:S01]  /*1e30*/  LDS.128 R60, [R5+0x30] ;  /* 0x00003000053c7984 */ /* 0x000e220000000c00 */
[----:B-1----:R-:W-:-:S02]  /*1e40*/  DADD R110, R48, R54 ;  /* 0x00000000306e7229 */ /* 0x002fc40000000036 */
[----:B------:R-:W-:Y:S02]  /*1e50*/  DADD R54, R48, -R54 ;  /* 0x0000000030367229 */ /* 0x000fe40000000836 */
[C-C-:B------:R-:W-:Y:S02]  /*1e60*/  DADD R48, R50.reuse, R52.reuse ;  /* 0x0000000032307229 */ /* 0x140fe40000000034 */
[----:B------:R-:W-:Y:S02]  /*1e70*/  DADD R52, R50, -R52 ;  /* 0x0000000032347229 */ /* 0x000fe40000000834 */
[----:B------:R-:W-:Y:S02]  /*1e80*/  DFMA R50, R110, R22, RZ ;  /* 0x000000166e32722b */ /* 0x000fe400000000ff */
[C-C-:B0-----:R-:W-:Y:S02]  /*1e90*/  DADD R116, R56.reuse, R62.reuse ;  /* 0x0000000038747229 */ /* 0x141fe4000000003e */
[----:B------:R-:W-:-:S02]  /*1ea0*/  DADD R62, R56, -R62 ;  /* 0x00000000383e7229 */ /* 0x000fc4000000083e */
[----:B------:R-:W-:Y:S02]  /*1eb0*/  DADD R56, R58, R60 ;  /* 0x000000003a387229 */ /* 0x000fe4000000003c */
[----:B------:R-:W-:Y:S02]  /*1ec0*/  DFMA R112, R48, R112, R50 ;  /* 0x000000703070722b */ /* 0x000fe40000000032 */
[----:B------:R-:W-:Y:S02]  /*1ed0*/  DFMA R50, R110, R20, RZ ;  /* 0x000000146e32722b */ /* 0x000fe400000000ff */
[----:B------:R-:W-:Y:S02]  /*1ee0*/  DADD R58, R58, -R60 ;  /* 0x000000003a3a7229 */ /* 0x000fe4000000083c */
[----:B------:R-:W-:Y:S02]  /*1ef0*/  DFMA R60, R110, UR4, RZ ;  /* 0x000000046e3c7c2b */ /* 0x000fe400080000ff */
[----:B------:R-:W-:-:S02]  /*1f00*/  DFMA R118, R54, UR22, RZ ;  /* 0x0000001636767c2b */ /* 0x000fc400080000ff */
[----:B------:R-:W-:Y:S02]  /*1f10*/  DFMA R106, R48, R106, R50 ;  /* 0x0000006a306a722b */ /* 0x000fe40000000032 */
[C---:B------:R-:W-:Y:S02]  /*1f20*/  DFMA R50, R110.reuse, UR18, RZ ;  /* 0x000000126e327c2b */ /* 0x040fe400080000ff */
[----:B------:R-:W-:Y:S02]  /*1f30*/  DFMA R110, R110, R24, RZ ;  /* 0x000000186e6e722b */ /* 0x000fe400000000ff */
[----:B------:R-:W-:Y:S02]  /*1f40*/  DFMA R60, R48, UR6, R60 ;  /* 0x00000006303c7c2b */ /* 0x000fe4000800003c */
[----:B------:R-:W-:Y:S02]  /*1f50*/  DFMA R118, R52, UR28, R118 ;  /* 0x0000001c34767c2b */ /* 0x000fe40008000076 */
[----:B------:R-:W-:-:S02]  /*1f60*/  DFMA R50, R48, UR24, R50 ;  /* 0x0000001830327c2b */ /* 0x000fc40008000032 */
[----:B------:R-:W-:Y:S02]  /*1f70*/  DFMA R110, R48, R18, R110 ;  /* 0x00000012306e722b */ /* 0x000fe4000000006e */
[----:B------:R-:W-:Y:S02]  /*1f80*/  DFMA R48, R54, R16, RZ ;  /* 0x000000103630722b */ /* 0x000fe400000000ff */
[----:B------:R-:W-:Y:S02]  /*1f90*/  DFMA R118, R62, R102, R118 ;  /* 0x000000663e76722b */ /* 0x000fe40000000076 */
[----:B------:R-:W-:Y:S02]  /*1fa0*/  DFMA R104, R116, R104, R50 ;  /* 0x000000687468722b */ /* 0x000fe40000000032 */
[----:B------:R-:W-:Y:S02]  /*1fb0*/  DFMA R102, R54, R14, RZ ;  /* 0x0000000e3666722b */ /* 0x000fe400000000ff */
[----:B------:R-:W-:-:S02]  /*1fc0*/  DFMA R108, R52, R108, R48 ;  /* 0x0000006c346c722b */ /* 0x000fc40000000030 */
[----:B------:R-:W0:Y:S01]  /*1fd0*/  LDS.128 R48, [R5+0x20] ;  /* 0x0000200005307984 */ /* 0x000e220000000c00 */
[C---:B------:R-:W-:Y:S02]  /*1fe0*/  DFMA R60, R116.reuse, UR12, R60 ;  /* 0x0000000c743c7c2b */ /* 0x040fe4000800003c */
[----:B------:R-:W-:Y:S02]  /*1ff0*/  DFMA R112, R116, R6, R112 ;  /* 0x000000067470722b */ /* 0x000fe40000000070 */
[----:B------:R-:W-:Y:S02]  /*2000*/  DFMA R10, R52, R10, R102 ;  /* 0x0000000a340a722b */ /* 0x000fe40000000066 */
[C---:B------:R-:W-:Y:S02]  /*2010*/  DFMA R102, R54.reuse, R12, RZ ;  /* 0x0000000c3666722b */ /* 0x040fe400000000ff */
[----:B------:R-:W-:Y:S02]  /*2020*/  DFMA R54, R54, UR8, RZ ;  /* 0x0000000836367c2b */ /* 0x000fe400080000ff */
[----:B------:R-:W-:-:S02]  /*2030*/  DFMA R110, R116, R114, R110 ;  /* 0x00000072746e722b */ /* 0x000fc4000000006e */
[----:B------:R-:W-:Y:S02]  /*2040*/  DFMA R106, R116, R26, R106 ;  /* 0x0000001a746a722b */ /* 0x000fe4000000006a */
[C---:B------:R-:W-:Y:S02]  /*2050*/  DFMA R8, R52.reuse, R8, R102 ;  /* 0x000000083408722b */ /* 0x040fe40000000066 */
[----:B------:R-:W-:Y:S02]  /*2060*/  DFMA R52, R52, UR10, R54 ;  /* 0x0000000a34347c2b */ /* 0x000fe40008000036 */
[----:B------:R-:W-:Y:S02]  /*2070*/  DFMA R60, R56, UR14, R60 ;  /* 0x0000000e383c7c2b */ /* 0x000fe4000800003c */
[C---:B------:R-:W-:Y:S02]  /*2080*/  DFMA R108, R62.reuse, R30, R108 ;  /* 0x0000001e3e6c722b */ /* 0x040fe4000000006c */
[----:B------:R-:W-:-:S02]  /*2090*/  DFMA R10, R62, R28, R10 ;  /* 0x0000001c3e0a722b */ /* 0x000fc4000000000a */
[C---:B------:R-:W-:Y:S02]  /*20a0*/  DFMA R52, R62.reuse, UR32, R52 ;  /* 0x000000203e347c2b */ /* 0x040fe40008000034 */
[----:B------:R-:W-:Y:S02]  /*20b0*/  DFMA R8, R62, R32, R8 ;  /* 0x000000203e08722b */ /* 0x000fe40000000008 */
[C---:B------:R-:W-:Y:S02]  /*20c0*/  DFMA R104, R56.reuse, R36, R104 ;  /* 0x000000243868722b */ /* 0x040fe40000000068 */
[----:B------:R-:W-:Y:S02]  /*20d0*/  DFMA R110, R56, R34, R110 ;  /* 0x00000022386e722b */ /* 0x000fe4000000006e */
[----:B------:R-:W-:Y:S02]  /*20e0*/  DFMA R52, R58, UR34, R52 ;  /* 0x000000223a347c2b */ /* 0x000fe40008000034 */
[----:B------:R-:W-:-:S02]  /*20f0*/  DFMA R112, R56, R38, R112 ;  /* 0x000000263870722b */ /* 0x000fc40000000070 */
[----:B------:R-:W-:Y:S02]  /*2100*/  DFMA R106, R56, R40, R106 ;  /* 0x00000028386a722b */ /* 0x000fe4000000006a */
[----:B------:R-:W-:Y:S02]  /*2110*/  DFMA R118, R58, R42, R118 ;  /* 0x0000002a3a76722b */ /* 0x000fe40000000076 */
[C-C-:B0-----:R-:W-:Y:S02]  /*2120*/  DADD R6, R48.reuse, R50.reuse ;  /* 0x0000000030067229 */ /* 0x141fe40000000032 */
[----:B------:R-:W-:Y:S02]  /*2130*/  DADD R48, R48, -R50 ;  /* 0x0000000030307229 */ /* 0x000fe40000000832 */
[C---:B------:R-:W-:Y:S02]  /*2140*/  DFMA R108, R58.reuse, R44, R108 ;  /* 0x0000002c3a6c722b */ /* 0x040fe4000000006c */
[----:B------:R-:W-:-:S02]  /*2150*/  DFMA R10, R58, R46, R10 ;  /* 0x0000002e3a0a722b */ /* 0x000fc4000000000a */
[----:B------:R-:W-:Y:S02]  /*2160*/  DFMA R60, R6, UR16, R60 ;  /* 0x00000010063c7c2b */ /* 0x000fe4000800003c */
[----:B------:R-:W-:Y:S02]  /*2170*/  DFMA R52, R48, UR20, R52 ;  /* 0x0000001430347c2b */ /* 0x000fe40008000034 */
[----:B------:R-:W-:Y:S02]  /*2180*/  DFMA R8, R58, R64, R8 ;  /* 0x000000403a08722b */ /* 0x000fe40000000008 */
[C---:B------:R-:W-:Y:S02]  /*2190*/  DFMA R104, R6.reuse, R66, R104 ;  /* 0x000000420668722b */ /* 0x040fe40000000068 */
[C---:B------:R-:W-:Y:S02]  /*21a0*/  DFMA R110, R6.reuse, R68, R110 ;  /* 0x00000044066e722b */ /* 0x040fe4000000006e */
[----:B------:R-:W-:-:S02]  /*21b0*/  DFMA R112, R6, R70, R112 ;  /* 0x000000460670722b */ /* 0x000fc40000000070 */
[----:B------:R-:W-:Y:S02]  /*21c0*/  DFMA R106, R6, R72, R106 ;  /* 0x00000048066a722b */ /* 0x000fe4000000006a */
[----:B------:R-:W-:Y:S02]  /*21d0*/  DFMA R118, R48, R74, R118 ;  /* 0x0000004a3076722b */ /* 0x000fe40000000076 */
[----:B------:R-:W-:Y:S02]  /*21e0*/  DADD R6, R60, -R52 ;  /* 0x000000003c067229 */ /* 0x000fe40000000834 */
[C---:B------:R-:W-:Y:S02]  /*21f0*/  DFMA R108, R48.reuse, R76, R108 ;  /* 0x0000004c306c722b */ /* 0x040fe4000000006c */
[C---:B------:R-:W-:Y:S02]  /*2200*/  DFMA R10, R48.reuse, R78, R10 ;  /* 0x0000004e300a722b */ /* 0x040fe4000000000a */
[----:B------:R-:W-:-:S02]  /*2210*/  DFMA R48, R48, R80, R8 ;  /* 0x000000503030722b */ /* 0x000fc40000000008 */
[----:B------:R-:W-:Y:S02]  /*2220*/  DADD R52, R60, R52 ;  /* 0x000000003c347229 */ /* 0x000fe40000000034 */
[C-C-:B------:R-:W-:Y:S02]  /*2230*/  DADD R8, R104.reuse, -R118.reuse ;  /* 0x0000000068087229 */ /* 0x140fe40000000876 */
[----:B------:R-:W-:Y:S02]  /*2240*/  DADD R104, R104, R118 ;  /* 0x0000000068687229 */ /* 0x000fe40000000076 */
[C-C-:B------:R-:W-:Y:S02]  /*2250*/  DADD R26, R110.reuse, R108.reuse ;  /* 0x000000006e1a7229 */ /* 0x140fe4000000006c */
[----:B------:R-:W-:Y:S02]  /*2260*/  DADD R108, R110, -R108 ;  /* 0x000000006e6c7229 */ /* 0x000fe4000000086c */
[----:B--2---:R-:W-:-:S02]  /*2270*/  DMUL R82, R6, R82 ;  /* 0x0000005206527228 */ /* 0x004fc40000000000 */
[----:B------:R-:W-:Y:S02]  /*2280*/  DADD R6, R106, R48 ;  /* 0x000000006a067229 */ /* 0x000fe40000000030 */
[----:B---3--:R-:W-:Y:S02]  /*2290*/  DMUL R84, R8, R84 ;  /* 0x0000005408547228 */ /* 0x008fe40000000000 */
[----:B------:R-:W-:Y:S02]  /*22a0*/  DADD R8, R112, R10 ;  /* 0x0000000070087229 */ /* 0x000fe4000000000a */
[CCC-:B-----5:R-:W-:Y:S02]  /*22b0*/  DFMA R40, R52.reuse, R86.reuse, R82.reuse ;  /* 0x000000563428722b */ /* 0x1e0fe40000000052 */
[----:B------:R-:W-:Y:S02]  /*22c0*/  DFMA R44, R52, R86, -R82 ;  /* 0x00000056342c722b */ /* 0x000fe40000000852 */
[----:B------:R-:W-:-:S02]  /*22d0*/  DFMA R46, R104, R88, R84 ;  /* 0x00000058682e722b */ /* 0x000fc40000000054 */
[----:B------:R-:W-:Y:S02]  /*22e0*/  DFMA R84, R104, R88, -R84 ;  /* 0x000000586854722b */ /* 0x000fe40000000854 */
[C---:B------:R-:W-:Y:S02]  /*22f0*/  DFMA R36, R40.reuse, UR42, RZ ;  /* 0x0000002a28247c2b */ /* 0x040fe400080000ff */
[C---:B------:R-:W-:Y:S02]  /*2300*/  DFMA R30, R40.reuse, UR6, RZ ;  /* 0x00000006281e7c2b */ /* 0x040fe400080000ff */
[C---:B------:R-:W-:Y:S02]  /*2310*/  DFMA R28, R40.reuse, UR4, RZ ;  /* 0x00000004281c7c2b */ /* 0x040fe400080000ff */
[C---:B------:R-:W-:Y:S01]  /*2320*/  DFMA R32, R40.reuse, UR40, RZ ;  /* 0x0000002828207c2b */ /* 0x040fe200080000ff */
[----:B------:R-:W0:Y:S01]  /*2330*/  LDCU.128 UR40, c[0x3][0x740] ;  /* 0x00c0e800ff2877ac */ /* 0x000e220008000c00 */
[----:B------:R-:W-:-:S02]  /*2340*/  DFMA R40, R40, UR30, RZ ;  /* 0x0000001e28287c2b */ /* 0x000fc400080000ff */
[----:B------:R-:W-:Y:S01]  /*2350*/  DFMA R42, R46, UR44, R36 ;  /* 0x0000002c2e2a7c2b */ /* 0x000fe20008000024 */
[----:B------:R-:W1:Y:S01]  /*2360*/  LDCU.64 UR30, c[0x3][0x758] ;  /* 0x00c0eb00ff1e77ac */ /* 0x000e620008000a00 */
[----:B------:R-:W-:Y:S02]  /*2370*/  DFMA R36, R44, UR36, RZ ;  /* 0x000000242c247c2b */ /* 0x000fe400080000ff */
[C---:B------:R-:W-:Y:S02]  /*2380*/  DFMA R34, R46.reuse, UR24, R30 ;  /* 0x000000182e227c2b */ /* 0x040fe4000800001e */
[C---:B------:R-:W-:Y:S02]  /*2390*/  DFMA R30, R46.reuse, UR18, R28 ;  /* 0x000000122e1e7c2b */ /* 0x040fe4000800001c */
[C---:B------:R-:W-:Y:S01]  /*23a0*/  DFMA R38, R46.reuse, UR26, R32 ;  /* 0x0000001a2e267c2b */ /* 0x040fe20008000020 */
[----:B------:R-:W2:Y:S01]  /*23b0*/  LDCU.64 UR26, c[0x3][0xa8] ;  /* 0x00c01500ff1a77ac */ /* 0x000ea20008000a00 */
[----:B------:R-:W-:-:S02]  /*23c0*/  DFMA R46, R46, UR46, R40 ;  /* 0x0000002e2e2e7c2b */ /* 0x000fc40008000028 */
[C---:B------:R-:W-:Y:S01]  /*23d0*/  DFMA R28, R44.reuse, UR8, RZ ;  /* 0x000000082c1c7c2b */ /* 0x040fe200080000ff */
[----:B------:R-:W3:Y:S01]  /*23e0*/  LDCU.128 UR44, c[0x3][0x60] ;  /* 0x00c00c00ff2c77ac */ /* 0x000ee20008000c00 */
[C---:B------:R-:W-:Y:S02]  /*23f0*/  DFMA R32, R44.reuse, UR10, RZ ;  /* 0x0000000a2c207c2b */ /* 0x040fe400080000ff */
[----:B------:R-:W-:Y:S01]  /*2400*/  DFMA R40, R44, UR38, RZ ;  /* 0x000000262c287c2b */ /* 0x000fe200080000ff */
[----:B------:R-:W5:Y:S01]  /*2410*/  LDCU.128 UR36, c[0x3][0x80] ;  /* 0x00c01000ff2477ac */ /* 0x000f620008000c00 */
[----:B------:R-:W-:Y:S02]  /*2420*/  DFMA R36, R84, UR52, R36 ;  /* 0x0000003454247c2b */ /* 0x000fe40008000024 */
[----:B------:R-:W-:Y:S01]  /*2430*/  DFMA R44, R44, UR48, RZ ;  /* 0x000000302c2c7c2b */ /* 0x000fe200080000ff */
[----:B------:R-:W1:Y:S01]  /*2440*/  LDCU.64 UR52, c[0x3][0x770] ;  /* 0x00c0ee00ff3477ac */ /* 0x000e620008000a00 */
[----:B----4-:R-:W-:-:S02]  /*2450*/  DMUL R90, R108, R90 ;  /* 0x0000005a6c5a7228 */ /* 0x010fc40000000000 */
[----:B------:R-:W-:Y:S01]  /*2460*/  DADD R112, R112, -R10 ;  /* 0x0000000070707229 */ /* 0x000fe2000000080a */
[----:B------:R-:W4:Y:S01]  /*2470*/  LDCU.128 UR48, c[0x3][0x760] ;  /* 0x00c0ec00ff3077ac */ /* 0x000f220008000c00 */
[----:B------:R-:W-:Y:S02]  /*2480*/  DADD R10, R106, -R48 ;  /* 0x000000006a0a7229 */ /* 0x000fe40000000830 */
[C---:B0-----:R-:W-:Y:S02]  /*2490*/  DFMA R40, R84.reuse, UR40, R40 ;  /* 0x0000002854287c2b */ /* 0x041fe40008000028 */
[----:B------:R-:W-:Y:S01]  /*24a0*/  DFMA R44, R84, UR42, R44 ;  /* 0x0000002a542c7c2b */ /* 0x000fe2000800002c */
[----:B------:R-:W0:Y:S01]  /*24b0*/  LDCU.128 UR40, c[0x3][0x90] ;  /* 0x00c01200ff2877ac */ /* 0x000e220008000c00 */
[CCC-:B------:R-:W-:Y:S02]  /*24c0*/  DFMA R48, R26.reuse, R92.reuse, R90.reuse ;  /* 0x0000005c1a30722b */ /* 0x1c0fe4000000005a */
[----:B------:R-:W-:-:S02]  /*24d0*/  DFMA R26, R26, R92, -R90 ;  /* 0x0000005c1a1a722b */ /* 0x000fc4000000085a */
[----:B------:R-:W-:Y:S02]  /*24e0*/  DMUL R94, R112, R94 ;  /* 0x0000005e705e7228 */ /* 0x000fe40000000000 */
[----:B------:R-:W-:Y:S02]  /*24f0*/  DFMA R32, R84, UR28, R32 ;  /* 0x0000001c54207c2b */ /* 0x000fe40008000020 */
[C---:B------:R-:W-:Y:S02]  /*2500*/  DFMA R34, R48.reuse, R18, R34 ;  /* 0x000000123022722b */ /* 0x040fe40000000022 */
[C---:B---3--:R-:W-:Y:S02]  /*2510*/  DFMA R38, R48.reuse, UR44, R38 ;  /* 0x0000002c30267c2b */ /* 0x048fe40008000026 */
[C---:B------:R-:W-:Y:S01]  /*2520*/  DFMA R42, R48.reuse, UR46, R42 ;  /* 0x0000002e302a7c2b */ /* 0x040fe2000800002a */
[----:B------:R-:W3:Y:S01]  /*2530*/  LDCU.128 UR44, c[0x3][0x780] ;  /* 0x00c0f000ff2c77ac */ /* 0x000ee20008000c00 */
[----:B------:R-:W-:-:S02]  /*2540*/  DFMA R46, R48, UR54, R46 ;  /* 0x00000036302e7c2b */ /* 0x000fc4000800002e */
[----:B------:R-:W-:Y:S02]  /*2550*/  DFMA R18, R8, R96, R94 ;  /* 0x000000600812722b */ /* 0x000fe4000000005e */
[----:B-1----:R-:W-:Y:S01]  /*2560*/  DFMA R44, R26, UR52, R44 ;  /* 0x000000341a2c7c2b */ /* 0x002fe2000800002c */
[----:B------:R-:W1:Y:S01]  /*2570*/  LDCU.128 UR52, c[0x3][0x790] ;  /* 0x00c0f200ff3477ac */ /* 0x000e620008000c00 */
[----:B------:R-:W-:Y:S02]  /*2580*/  DFMA R28, R84, UR22, R28 ;  /* 0x00000016541c7c2b */ /* 0x000fe4000800001c */
[C---:B----4-:R-:W-:Y:S02]  /*2590*/  DFMA R36, R26.reuse, UR48, R36 ;  /* 0x000000301a247c2b */ /* 0x050fe40008000024 */
[----:B------:R-:W-:Y:S01]  /*25a0*/  DFMA R40, R26, UR50, R40 ;  /* 0x000000321a287c2b */ /* 0x000fe20008000028 */
[----:B------:R-:W4:Y:S01]  /*25b0*/  LDCU.128 UR48, c[0x3][0xb0] ;  /* 0x00c01600ff3077ac */ /* 0x000f220008000c00 */
[----:B-----5:R-:W-:-:S02]  /*25c0*/  DFMA R34, R18, UR36, R34 ;  /* 0x0000002412227c2b */ /* 0x020fc40008000022 */
[----:B------:R-:W-:Y:S01]  /*25d0*/  DFMA R38, R18, UR38, R38 ;  /* 0x0000002612267c2b */ /* 0x000fe20008000026 */
[----:B------:R-:W5:Y:S01]  /*25e0*/  LDCU.128 UR36, c[0x3][0x7b0] ;  /* 0x00c0f600ff2477ac */ /* 0x000f620008000c00 */
[----:B------:R-:W-:Y:S02]  /*25f0*/  DFMA R32, R26, UR30, R32 ;  /* 0x0000001e1a207c2b */ /* 0x000fe40008000020 */
[----:B0-----:R-:W-:Y:S01]  /*2600*/  DFMA R42, R18, UR40, R42 ;  /* 0x00000028122a7c2b */ /* 0x001fe2000800002a */
[----:B------:R-:W0:Y:S01]  /*2610*/  LDCU.64 UR30, c[0x3][0xc0] ;  /* 0x00c01800ff1e77ac */ /* 0x000e220008000a00 */
[----:B------:R-:W-:Y:S02]  /*2620*/  DMUL R10, R10, R98 ;  /* 0x000000620a0a7228 */ /* 0x000fe40000000000 */
[----:B------:R-:W-:Y:S01]  /*2630*/  DFMA R30, R48, R24, R30 ;  /* 0x00000018301e722b */ /* 0x000fe2000000001e */
[----:B------:R-:W0:Y:S01]  /*2640*/  LDCU.64 UR40, c[0x3][0x7c0] ;  /* 0x00c0f800ff2877ac */ /* 0x000e220008000a00 */
[----:B------:R-:W-:-:S02]  /*2650*/  DFMA R28, R26, R16, R28 ;  /* 0x000000101a1c722b */ /* 0x000fc4000000001c */
[----:B------:R-:W-:Y:S02]  /*2660*/  DFMA R94, R8, R96, -R94 ;  /* 0x00000060085e722b */ /* 0x000fe4000000085e */
[----:B------:R-:W-:Y:S02]  /*2670*/  DFMA R8, R6, R100, -R10 ;  /* 0x000000640608722b */ /* 0x000fe4000000080a */
[----:B------:R-:W-:Y:S02]  /*2680*/  DFMA R30, R18, R22, R30 ;  /* 0x00000016121e722b */ /* 0x000fe4000000001e */
[----:B------:R-:W-:Y:S02]  /*2690*/  DFMA R6, R6, R100, R10 ;  /* 0x000000640606722b */ /* 0x000fe4000000000a */
[C---:B---3--:R-:W-:Y:S02]  /*26a0*/  DFMA R32, R94.reuse, UR44, R32 ;  /* 0x0000002c5e207c2b */ /* 0x048fe40008000020 */
[----:B------:R-:W-:-:S02]  /*26b0*/  DFMA R36, R94, UR46, R36 ;  /* 0x0000002e5e247c2b */ /* 0x000fc40008000024 */
[C---:B------:R-:W-:Y:S02]  /*26c0*/  DFMA R28, R94.reuse, R14, R28 ;  /* 0x0000000e5e1c722b */ /* 0x040fe4000000001c */
[----:B-1----:R-:W-:Y:S02]  /*26d0*/  DFMA R40, R94, UR52, R40 ;  /* 0x000000345e287c2b */ /* 0x002fe40008000028 */
[----:B------:R-:W-:Y:S02]  /*26e0*/  DFMA R46, R18, UR42, R46 ;  /* 0x0000002a122e7c2b */ /* 0x000fe4000800002e */
[----:B------:R-:W-:Y:S02]  /*26f0*/  DFMA R44, R94, UR54, R44 ;  /* 0x000000365e2c7c2b */ /* 0x000fe4000800002c */
[C---:B----4-:R-:W-:Y:S02]  /*2700*/  DFMA R38, R6.reuse, UR48, R38 ;  /* 0x0000003006267c2b */ /* 0x050fe40008000026 */
[----:B------:R-:W-:-:S02]  /*2710*/  DFMA R42, R6, UR50, R42 ;  /* 0x00000032062a7c2b */ /* 0x000fc4000800002a */
[C---:B--2---:R-:W-:Y:S02]  /*2720*/  DFMA R34, R6.reuse, UR26, R34 ;  /* 0x0000001a06227c2b */ /* 0x044fe40008000022 */
[----:B------:R-:W-:Y:S02]  /*2730*/  DFMA R30, R6, R20, R30 ;  /* 0x00000014061e722b */ /* 0x000fe4000000001e */
[C---:B------:R-:W-:Y:S02]  /*2740*/  DFMA R28, R8.reuse, R12, R28 ;  /* 0x0000000c081c722b */ /* 0x040fe4000000001c */
[C---:B------:R-:W-:Y:S02]  /*2750*/  DFMA R32, R8.reuse, UR56, R32 ;  /* 0x0000003808207c2b */ /* 0x040fe40008000020 */
[C---:B-----5:R-:W-:Y:S02]  /*2760*/  DFMA R36, R8.reuse, UR36, R36 ;  /* 0x0000002408247c2b */ /* 0x060fe40008000024 */
[----:B------:R-:W-:-:S02]  /*2770*/  DFMA R40, R8, UR38, R40 ;  /* 0x0000002608287c2b */ /* 0x000fc40008000028 */
[----:B0-----:R-:W-:Y:S02]  /*2780*/  DFMA R46, R6, UR30, R46 ;  /* 0x0000001e062e7c2b */ /* 0x001fe4000800002e */
[----:B------:R-:W-:Y:S02]  /*2790*/  DFMA R44, R8, UR40, R44 ;  /* 0x00000028082c7c2b */ /* 0x000fe4000800002c */
[----:B------:R-:W-:Y:S02]  /*27a0*/  DADD R6, R30, -R28 ;  /* 0x000000001e067229 */ /* 0x000fe4000000081c */
[----:B------:R-:W-:Y:S02]  /*27b0*/  DADD R8, R34, -R32 ;  /* 0x0000000022087229 */ /* 0x000fe40000000820 */
[----:B------:R-:W-:Y:S02]  /*27c0*/  DADD R10, R38, -R36 ;  /* 0x00000000260a7229 */ /* 0x000fe40000000824 */
[----:B------:R-:W-:Y:S01]  /*27d0*/  DADD R18, R42, -R40 ;  /* 0x000000002a127229 */ /* 0x000fe20000000828 */
[----:B------:R2:W-:Y:S01]  /*27e0*/  STS.64 [R5+0x48], R6 ;  /* 0x0000480605007388 */ /* 0x0005e20000000a00 */
[----:B------:R-:W-:-:S02]  /*27f0*/  DADD R28, R30, R28 ;  /* 0x000000001e1c7229 */ /* 0x000fc4000000001c */
[C-C-:B------:R-:W-:Y:S01]  /*2800*/  DADD R50, R46.reuse, -R44.reuse ;  /* 0x000000002e327229 */ /* 0x140fe2000000082c */
[----:B------:R2:W-:Y:S01]  /*2810*/  STS.64 [R5+0x40], R8 ;  /* 0x0000400805007388 */ /* 0x0005e20000000a00 */
[----:B------:R-:W-:Y:S02]  /*2820*/  DADD R48, R46, R44 ;  /* 0x000000002e307229 */ /* 0x000fe4000000002c */
[----:B------:R-:W-:Y:S01]  /*2830*/  DADD R32, R34, R32 ;  /* 0x0000000022207229 */ /* 0x000fe20000000020 */
[----:B------:R2:W-:Y:S01]  /*2840*/  STS.64 [R5], R28 ;  /* 0x0000001c05007388 */ /* 0x0005e20000000a00 */
[----:B------:R-:W-:Y:S02]  /*2850*/  DADD R36, R38, R36 ;  /* 0x0000000026247229 */ /* 0x000fe40000000024 */
[----:B------:R-:W-:Y:S01]  /*2860*/  DADD R40, R42, R40 ;  /* 0x000000002a287229 */ /* 0x000fe20000000028 */
[----:B------:R2:W-:Y:S04]  /*2870*/  STS.128 [R5+0x20], R48 ;  /* 0x0000203005007388 */ /* 0x0005e80000000c00 */
[----:B------:R2:W-:Y:S04]  /*2880*/  STS.64 [R5+0x8], R32 ;  /* 0x0000082005007388 */ /* 0x0005e80000000a00 */
[----:B------:R2:W-:Y:S04]  /*2890*/  STS.64 [R5+0x38], R10 ;  /* 0x0000380a05007388 */ /* 0x0005e80000000a00 */
[----:B------:R2:W-:Y:S04]  /*28a0*/  STS.64 [R5+0x10], R36 ;  /* 0x0000102405007388 */ /* 0x0005e80000000a00 */
[----:B------:R2:W-:Y:S04]  /*28b0*/  STS.64 [R5+0x30], R18 ;  /* 0x0000301205007388 */ /* 0x0005e80000000a00 */
[----:B------:R2:W-:Y:S02]  /*28c0*/  STS.64 [R5+0x18], R40 ;  /* 0x0000182805007388 */ /* 0x0005e40000000a00 */
.L_x_271:
[----:B------:R-:W-:Y:S05]  /*28d0*/  BSYNC.RECONVERGENT B0 ;  /* 0x0000000000007941 */ /* 0x000fea0003800200 */
.L_x_270:
[----:B------:R-:W-:Y:S06]  /*28e0*/  BAR.SYNC.DEFER_BLOCKING 0x0 ;  /* 0x0000000000007b1d */ /* 0x000fec0000010000 */
[----:B------:R-:W-:Y:S04]  /*28f0*/  BSSY.RECONVERGENT B0, `(.L_x_272) ;  /* 0x0000081000007945 */ /* 0x000fe80003800200 */
[----:B------:R-:W-:Y:S05]  /*2900*/  @P1 BRA `(.L_x_273) ;  /* 0x0000000400fc1947 */ /* 0x000fea0003800000 */
[----:B--2---:R-:W-:Y:S01]  /*2910*/  PRMT R5, R3, 0x9910, RZ ;  /* 0x0000991003057816 */ /* 0x004fe200000000ff */
[----:B------:R-:W2:Y:S04]  /*2920*/  LDCU.128 UR32, c[0x3][0x10] ;  /* 0x00c00200ff2077ac */ /* 0x000ea80008000c00 */
[----:B------:R-:W-:Y:S01]  /*2930*/  IMAD R5, R5, 0xcd, RZ ;  /* 0x000000cd05057824 */ /* 0x000fe200078e02ff */
[----:B------:R-:W3:Y:S04]  /*2940*/  LDCU.64 UR26, c[0x3][0x20] ;  /* 0x00c00400ff1a77ac */ /* 0x000ee80008000a00 */
[----:B------:R-:W-:Y:S01]  /*2950*/  LOP3.LUT R5, R5, 0xffff, RZ, 0xc0, !PT ;  /* 0x0000ffff05057812 */ /* 0x000fe200078ec0ff */
[----:B------:R-:W4:Y:S03]  /*2960*/  LDCU.64 UR16, c[0x3][0x38] ;  /* 0x00c00700ff1077ac */ /* 0x000f260008000a00 */
[----:B------:R-:W-:Y:S01]  /*2970*/  SHF.R.U32.HI R5, RZ, 0xb, R5 ;  /* 0x0000000bff057819 */ /* 0x000fe20000011605 */
[----:B------:R-:W5:Y:S03]  /*2980*/  LDCU.128 UR40, c[0x3][0x40] ;  /* 0x00c00800ff2877ac */ /* 0x000f660008000c00 */
[C---:B------:R-:W-:Y:S01]  /*2990*/  PRMT R6, R5.reuse, 0x9910, RZ ;  /* 0x0000991005067816 */ /* 0x040fe200000000ff */
[----:B------:R-:W0:Y:S01]  /*29a0*/  LDCU.64 UR30, c[0x3][0x720] ;  /* 0x00c0e400ff1e77ac */ /* 0x000e220008000a00 */
[----:B------:R-:W-:-:S03]  /*29b0*/  LOP3.LUT R5, R5, 0xffff, RZ, 0xc0, !PT ;  /* 0x0000ffff05057812 */ /* 0x000fc600078ec0ff */
[----:B------:R-:W-:Y:S01]  /*29c0*/  IMAD R6, R6, 0xa, RZ ;  /* 0x0000000a06067824 */ /* 0x000fe200078e02ff */
[----:B------:R-:W5:Y:S01]  /*29d0*/  LDCU.128 UR36, c[0x3][0x710] ;  /* 0x00c0e200ff2477ac */ /* 0x000f620008000c00 */
[----:B------:R-:W-:-:S03]  /*29e0*/  IMAD R2, R5, 0x320, R2 ;  /* 0x0000032005027824 */ /* 0x000fc600078e0202 */
[----:B------:R-:W-:Y:S01]  /*29f0*/  IADD3 R6, PT, PT, RZ, -R6, RZ ;  /* 0x80000006ff067210 */ /* 0x000fe20007ffe0ff */
[----:B------:R-:W5:Y:S03]  /*2a00*/  LDCU.64 UR20, c[0x3][0x738] ;  /* 0x00c0e700ff1477ac */ /* 0x000f660008000a00 */
[----:B------:R-:W-:Y:S01]  /*2a10*/  PRMT R6, R6, 0x7710, RZ ;  /* 0x0000771006067816 */ /* 0x000fe200000000ff */
[----:B------:R-:W5:Y:S04]  /*2a20*/  LDCU.64 UR14, c[0x3][0x58] ;  /* 0x00c00b00ff0e77ac */ /* 0x000f680008000a00 */
[----:B------:R-:W-:Y:S01]  /*2a30*/  IMAD.IADD R6, R6, 0x1, R3 ;  /* 0x0000000106067824 */ /* 0x000fe200078e0203 */
[----:B------:R-:W5:Y:S04]  /*2a40*/  LDCU.64 UR12, c[0x3][0x758] ;  /* 0x00c0eb00ff0c77ac */ /* 0x000f680008000a00 */
[----:B------:R-:W-:Y:S01]  /*2a50*/  LOP3.LUT R5, R6, 0xff, RZ, 0xc0, !PT ;  /* 0x000000ff06057812 */ /* 0x000fe200078ec0ff */
[----:B------:R-:W5:Y:S03]  /*2a60*/  LDCU.128 UR44, c[0x3][0x780] ;  /* 0x00c0f000ff2c77ac */ /* 0x000f660008000c00 */
[----:B------:R-:W-:Y:S01]  /*2a70*/  LEA R2, R5, R2, 0x3 ;  /* 0x0000000205027211 */ /* 0x000fe200078e18ff */
[----:B------:R-:W5:Y:S04]  /*2a80*/  LDCU.128 UR48, c[0x3][0xb0] ;  /* 0x00c01600ff3077ac */ /* 0x000f680008000c00 */
[----:B------:R-:W-:Y:S04]  /*2a90*/  LDS.64 R6, [R2] ;  /* 0x0000000002067984 */ /* 0x000fe80000000a00 */
[----:B------:R-:W1:Y:S04]  /*2aa0*/  LDS.64 R8, [R2+0x2d0] ;  /* 0x0002d00002087984 */ /* 0x000e680000000a00 */
[----:B------:R-:W-:Y:S04]  /*2ab0*/  LDS.64 R18, [R2+0x50] ;  /* 0x0000500002127984 */ /* 0x000fe80000000a00 */
[----:B------:R-:W3:Y:S04]  /*2ac0*/  LDS.64 R26, [R2+0x280] ;  /* 0x00028000021a7984 */ /* 0x000ee80000000a00 */
[----:B------:R-:W-:Y:S04]  /*2ad0*/  LDS.64 R28, [R2+0xa0] ;  /* 0x0000a000021c7984 */ /* 0x000fe80000000a00 */
[----:B------:R-:W5:Y:S04]  /*2ae0*/  LDS.64 R30, [R2+0x230] ;  /* 0x00023000021e7984 */ /* 0x000f680000000a00 */
[----:B------:R-:W-:Y:S04]  /*2af0*/  LDS.64 R32, [R2+0xf0] ;  /* 0x0000f00002207984 */ /* 0x000fe80000000a00 */
[----:B------:R-:W5:Y:S01]  /*2b00*/  LDS.64 R34, [R2+0x1e0] ;  /* 0x0001e00002227984 */ /* 0x000f620000000a00 */
[----:B-1----:R-:W-:-:S02]  /*2b10*/  DADD R10, R6, R8 ;  /* 0x00000000060a7229 */ /* 0x002fc40000000008 */
[----:B------:R-:W-:-:S06]  /*2b20*/  DADD R6, R6, -R8 ;  /* 0x0000000006067229 */ /* 0x000fcc0000000808 */
[C---:B--2---:R-:W-:Y:S02]  /*2b30*/  DFMA R42, R10.reuse, UR32, RZ ;  /* 0x000000200a2a7c2b */ /* 0x044fe400080000ff */
[C---:B------:R-:W-:Y:S01]  /*2b40*/  DFMA R46, R10.reuse, UR34, RZ ;  /* 0x000000220a2e7c2b */ /* 0x040fe200080000ff */
[----:B------:R-:W1:Y:S01]  /*2b50*/  LDCU.128 UR32, c[0x3][0x740] ;  /* 0x00c0e800ff2077ac */ /* 0x000e620008000c00 */
[C---:B------:R-:W-:Y:S02]  /*2b60*/  DFMA R36, R10.reuse, UR4, RZ ;  /* 0x000000040a247c2b */ /* 0x040fe400080000ff */
[----:B------:R-:W-:Y:S02]  /*2b70*/  DFMA R38, R10, UR6, RZ ;  /* 0x000000060a267c2b */ /* 0x000fe400080000ff */
[--C-:B---3--:R-:W-:Y:S02]  /*2b80*/  DADD R8, R18, R26.reuse ;  /* 0x0000000012087229 */ /* 0x108fe4000000001a */
[----:B------:R-:W-:Y:S01]  /*2b90*/  DFMA R10, R10, UR26, RZ ;  /* 0x0000001a0a0a7c2b */ /* 0x000fe200080000ff */
[----:B------:R-:W2:Y:S01]  /*2ba0*/  LDCU.64 UR26, c[0x3][0x70] ;  /* 0x00c00e00ff1a77ac */ /* 0x000ea20008000a00 */
[----:B------:R-:W-:-:S02]  /*2bb0*/  DADD R18, R18, -R26 ;  /* 0x0000000012127229 */ /* 0x000fc4000000081a */
[----:B0-----:R-:W-:Y:S02]  /*2bc0*/  DFMA R50, R6, UR30, RZ ;  /* 0x0000001e06327c2b */ /* 0x001fe400080000ff */
[C---:B------:R-:W-:Y:S02]  /*2bd0*/  DFMA R36, R8.reuse, UR18, R36 ;  /* 0x0000001208247c2b */ /* 0x040fe40008000024 */
[C---:B------:R-:W-:Y:S02]  /*2be0*/  DFMA R40, R8.reuse, UR24, R38 ;  /* 0x0000001808287c2b */ /* 0x040fe40008000026 */
[C---:B----4-:R-:W-:Y:S01]  /*2bf0*/  DFMA R44, R8.reuse, UR16, R42 ;  /* 0x00000010082c7c2b */ /* 0x050fe2000800002a */
[----:B------:R-:W0:Y:S01]  /*2c00*/  LDCU.64 UR16, c[0x3][0xa8] ;  /* 0x00c01500ff1077ac */ /* 0x000e220008000a00 */
[C---:B-----5:R-:W-:Y:S02]  /*2c10*/  DFMA R48, R8.reuse, UR40, R46 ;  /* 0x0000002808307c2b */ /* 0x060fe4000800002e */
[----:B------:R-:W-:Y:S01]  /*2c20*/  DFMA R52, R8, UR42, R10 ;  /* 0x0000002a08347c2b */ /* 0x000fe2000800000a */
[----:B------:R-:W3:Y:S01]  /*2c30*/  LDCU.128 UR40, c[0x3][0x60] ;  /* 0x00c00c00ff2877ac */ /* 0x000ee20008000c00 */
[----:B------:R-:W-:Y:S01]  /*2c40*/  LDS.64 R8, [R2+0x140] ;  /* 0x0001400002087984 */ /* 0x000fe20000000a00 */
[----:B------:R-:W-:-:S02]  /*2c50*/  DFMA R42, R6, UR36, RZ ;  /* 0x00000024062a7c2b */ /* 0x000fc400080000ff */
[C---:B------:R-:W-:Y:S01]  /*2c60*/  DFMA R46, R6.reuse, UR38, RZ ;  /* 0x00000026062e7c2b */ /* 0x040fe200080000ff */
[----:B------:R-:W4:Y:S01]  /*2c70*/  LDS.64 R10, [R2+0x190] ;  /* 0x00019000020a7984 */ /* 0x000f220000000a00 */
[----:B------:R-:W5:Y:S01]  /*2c80*/  LDCU.128 UR36, c[0x3][0x760] ;  /* 0x00c0ec00ff2477ac */ /* 0x000f620008000c00 */
[C---:B------:R-:W-:Y:S02]  /*2c90*/  DFMA R26, R6.reuse, UR8, RZ ;  /* 0x00000008061a7c2b */ /* 0x040fe400080000ff */
[----:B------:R-:W-:Y:S02]  /*2ca0*/  DFMA R38, R6, UR10, RZ ;  /* 0x0000000a06267c2b */ /* 0x000fe400080000ff */
[C---:B------:R-:W-:Y:S01]  /*2cb0*/  DFMA R42, R18.reuse, UR20, R42 ;  /* 0x00000014122a7c2b */ /* 0x040fe2000800002a */
[----:B------:R-:W0:Y:S01]  /*2cc0*/  LDCU.64 UR20, c[0x3][0x770] ;  /* 0x00c0ee00ff1477ac */ /* 0x000e220008000a00 */
[C---:B-1----:R-:W-:Y:S02]  /*2cd0*/  DFMA R46, R18.reuse, UR32, R46 ;  /* 0x00000020122e7c2b */ /* 0x042fe4000800002e */
[----:B------:R-:W-:Y:S01]  /*2ce0*/  DFMA R50, R18, UR34, R50 ;  /* 0x0000002212327c2b */ /* 0x000fe20008000032 */
[----:B------:R-:W1:Y:S01]  /*2cf0*/  LDCU.128 UR32, c[0x3][0x80] ;  /* 0x00c01000ff2077ac */ /* 0x000e620008000c00 */
[----:B------:R-:W-:-:S02]  /*2d00*/  DADD R6, R28, R30 ;  /* 0x000000001c067229 */ /* 0x000fc4000000001e */
[----:B------:R-:W-:Y:S02]  /*2d10*/  DADD R28, R28, -R30 ;  /* 0x000000001c1c7229 */ /* 0x000fe4000000081e */
[C---:B------:R-:W-:Y:S02]  /*2d20*/  DFMA R38, R18.reuse, UR28, R38 ;  /* 0x0000001c12267c2b */ /* 0x040fe40008000026 */
[----:B------:R-:W-:Y:S02]  /*2d30*/  DFMA R26, R18, UR22, R26 ;  /* 0x00000016121a7c2b */ /* 0x000fe4000800001a */
[C---:B---3--:R-:W-:Y:S02]  /*2d40*/  DFMA R44, R6.reuse, UR40, R44 ;  /* 0x00000028062c7c2b */ /* 0x048fe4000800002c */
[C---:B------:R-:W-:Y:S01]  /*2d50*/  DFMA R48, R6.reuse, UR42, R48 ;  /* 0x0000002a06307c2b */ /* 0x040fe20008000030 */
[----:B------:R-:W3:Y:S01]  /*2d60*/  LDCU.128 UR40, c[0x3][0x90] ;  /* 0x00c01200ff2877ac */ /* 0x000ee20008000c00 */
[----:B------:R-:W-:-:S02]  /*2d70*/  DFMA R36, R6, R24, R36 ;  /* 0x000000180624722b */ /* 0x000fc40000000024 */
[C---:B------:R-:W-:Y:S01]  /*2d80*/  DFMA R40, R6.reuse, UR14, R40 ;  /* 0x0000000e06287c2b */ /* 0x040fe20008000028 */
[----:B------:R-:W4:Y:S01]  /*2d90*/  LDCU.64 UR14, c[0x3][0x7a8] ;  /* 0x00c0f500ff0e77ac */ /* 0x000f220008000a00 */
[----:B--2---:R-:W-:Y:S02]  /*2da0*/  DFMA R52, R6, UR26, R52 ;  /* 0x0000001a06347c2b */ /* 0x004fe40008000034 */
[C---:B-----5:R-:W-:Y:S02]  /*2db0*/  DFMA R42, R28.reuse, UR36, R42 ;  /* 0x000000241c2a7c2b */ /* 0x060fe4000800002a */
[----:B------:R-:W-:Y:S01]  /*2dc0*/  DFMA R46, R28, UR38, R46 ;  /* 0x000000261c2e7c2b */ /* 0x000fe2000800002e */
[----:B------:R-:W2:Y:S01]  /*2dd0*/  LDCU.128 UR36, c[0x3][0x790] ;  /* 0x00c0f200ff2477ac */ /* 0x000ea20008000c00 */
[----:B------:R-:W-:Y:S02]  /*2de0*/  DADD R6, R32, R34 ;  /* 0x0000000020067229 */ /* 0x000fe40000000022 */
[C---:B------:R-:W-:Y:S01]  /*2df0*/  DFMA R38, R28.reuse, UR12, R38 ;  /* 0x0000000c1c267c2b */ /* 0x040fe20008000026 */
[----:B------:R-:W5:Y:S01]  /*2e00*/  LDCU.64 UR12, c[0x3][0xc0] ;  /* 0x00c01800ff0c77ac */ /* 0x000f620008000a00 */
[----:B0-----:R-:W-:-:S02]  /*2e10*/  DFMA R50, R28, UR20, R50 ;  /* 0x000000141c327c2b */ /* 0x001fc40008000032 */
[----:B------:R-:W-:Y:S01]  /*2e20*/  DFMA R26, R28, R16, R26 ;  /* 0x000000101c1a722b */ /* 0x000fe2000000001a */
[----:B------:R-:W0:Y:S01]  /*2e30*/  LDCU.64 UR20, c[0x3][0x7c0] ;  /* 0x00c0f800ff1477ac */ /* 0x000e220008000a00 */
[C---:B-1----:R-:W-:Y:S02]  /*2e40*/  DFMA R40, R6.reuse, UR32, R40 ;  /* 0x0000002006287c2b */ /* 0x042fe40008000028 */
[----:B------:R-:W-:Y:S01]  /*2e50*/  DFMA R44, R6, UR34, R44 ;  /* 0x00000022062c7c2b */ /* 0x000fe2000800002c */
[----:B------:R-:W1:Y:S01]  /*2e60*/  LDCU.128 UR32, c[0x3][0x7b0] ;  /* 0x00c0f600ff2077ac */ /* 0x000e620008000c00 */
[----:B------:R-:W-:Y:S02]  /*2e70*/  DADD R32, R32, -R34 ;  /* 0x0000000020207229 */ /* 0x000fe40000000822 */
[C---:B------:R-:W-:Y:S02]  /*2e80*/  DFMA R36, R6.reuse, R22, R36 ;  /* 0x000000160624722b */ /* 0x040fe40000000024 */
[----:B---3--:R-:W-:-:S02]  /*2e90*/  DFMA R48, R6, UR40, R48 ;  /* 0x0000002806307c2b */ /* 0x008fc40008000030 */
[----:B------:R-:W-:Y:S02]  /*2ea0*/  DFMA R52, R6, UR42, R52 ;  /* 0x0000002a06347c2b */ /* 0x000fe40008000034 */
[C-C-:B----4-:R-:W-:Y:S02]  /*2eb0*/  DADD R6, R8.reuse, R10.reuse ;  /* 0x0000000008067229 */ /* 0x150fe4000000000a */
[----:B------:R-:W-:Y:S02]  /*2ec0*/  DADD R8, R8, -R10 ;  /* 0x0000000008087229 */ /* 0x000fe4000000080a */
[C---:B------:R-:W-:Y:S02]  /*2ed0*/  DFMA R38, R32.reuse, UR44, R38 ;  /* 0x0000002c20267c2b */ /* 0x040fe40008000026 */
[C---:B------:R-:W-:Y:S02]  /*2ee0*/  DFMA R42, R32.reuse, UR46, R42 ;  /* 0x0000002e202a7c2b */ /* 0x040fe4000800002a */
[----:B------:R-:W-:-:S02]  /*2ef0*/  DFMA R26, R32, R14, R26 ;  /* 0x0000000e201a722b */ /* 0x000fc4000000001a */
[C---:B--2---:R-:W-:Y:S02]  /*2f00*/  DFMA R46, R32.reuse, UR36, R46 ;  /* 0x00000024202e7c2b */ /* 0x044fe4000800002e */
[----:B------:R-:W-:Y:S02]  /*2f10*/  DFMA R50, R32, UR38, R50 ;  /* 0x0000002620327c2b */ /* 0x000fe40008000032 */
[C---:B------:R-:W-:Y:S02]  /*2f20*/  DFMA R44, R6.reuse, UR48, R44 ;  /* 0x00000030062c7c2b */ /* 0x040fe4000800002c */
[C---:B------:R-:W-:Y:S02]  /*2f30*/  DFMA R48, R6.reuse, UR50, R48 ;  /* 0x0000003206307c2b */ /* 0x040fe40008000030 */
[C---:B------:R-:W-:Y:S02]  /*2f40*/  DFMA R36, R6.reuse, R20, R36 ;  /* 0x000000140624722b */ /* 0x040fe40000000024 */
[----:B------:R-:W-:-:S02]  /*2f50*/  DFMA R40, R6, UR16, R40 ;  /* 0x0000001006287c2b */ /* 0x000fc40008000028 */
[----:B-----5:R-:W-:Y:S02]  /*2f60*/  DFMA R52, R6, UR12, R52 ;  /* 0x0000000c06347c2b */ /* 0x020fe40008000034 */
[C---:B------:R-:W-:Y:S02]  /*2f70*/  DFMA R26, R8.reuse, R12, R26 ;  /* 0x0000000c081a722b */ /* 0x040fe4000000001a */
[C---:B------:R-:W-:Y:S02]  /*2f80*/  DFMA R38, R8.reuse, UR14, R38 ;  /* 0x0000000e08267c2b */ /* 0x040fe40008000026 */
[C---:B-1----:R-:W-:Y:S02]  /*2f90*/  DFMA R42, R8.reuse, UR32, R42 ;  /* 0x00000020082a7c2b */ /* 0x042fe4000800002a */
[C---:B------:R-:W-:Y:S02]  /*2fa0*/  DFMA R46, R8.reuse, UR34, R46 ;  /* 0x00000022082e7c2b */ /* 0x040fe4000800002e */
[----:B0-----:R-:W-:-:S02]  /*2fb0*/  DFMA R50, R8, UR20, R50 ;  /* 0x0000001408327c2b */ /* 0x001fc40008000032 */
        /* <DEDUP_REMOVED lines=19> */
[----:B------:R3:W-:Y:S02]  /*30f0*/  STS.64 [R2+0x140], R50 ;  /* 0x0001403202007388 */ /* 0x0007e40000000a00 */
.L_x_273:
[----:B------:R-:W-:Y:S05]  /*3100*/  BSYNC.RECONVERGENT B0 ;  /* 0x0000000000007941 */ /* 0x000fea0003800200 */
.L_x_272:
[----:B------:R-:W-:Y:S06]  /*3110*/  BAR.SYNC.DEFER_BLOCKING 0x0 ;  /* 0x0000000000007b1d */ /* 0x000fec0000010000 */
[----:B------:R-:W4:Y:S01]  /*3120*/  LDCU.128 UR32, c[0x3][0x10] ;  /* 0x00c00200ff2077ac */ /* 0x000f220008000c00 */
[----:B------:R-:W5:Y:S01]  /*3130*/  LDCU.64 UR38, c[0x3][0x20] ;  /* 0x00c00400ff2677ac */ /* 0x000f620008000a00 */
[----:B------:R-:W0:Y:S01]  /*3140*/  LDCU.64 UR26, c[0x3][0x38] ;  /* 0x00c00700ff1a77ac */ /* 0x000e220008000a00 */
[----:B------:R-:W1:Y:S01]  /*3150*/  LDCU.128 UR40, c[0x3][0x40] ;  /* 0x00c00800ff2877ac */ /* 0x000e620008000c00 */
[----:B------:R-:W1:Y:S01]  /*3160*/  LDCU.128 UR12, c[0x3][0x710] ;  /* 0x00c0e200ff0c77ac */ /* 0x000e620008000c00 */
[----:B--23--:R-:W-:Y:S01]  /*3170*/  LDS.64 R6, [R4] ;  /* 0x0000000004067984 */ /* 0x00cfe20000000a00 */
        /* <DEDUP_REMOVED lines=12> */
[----:B---3--:R-:W-:-:S02]  /*3240*/  DADD R10, R6, R8 ;  /* 0x00000000060a7229 */ /* 0x008fc40000000008 */
[----:B------:R-:W-:Y:S02]  /*3250*/  DADD R6, R6, -R8 ;  /* 0x0000000006067229 */ /* 0x000fe40000000808 */
[C-C-:B----4-:R-:W-:Y:S02]  /*3260*/  DADD R8, R18.reuse, R26.reuse ;  /* 0x0000000012087229 */ /* 0x150fe4000000001a */
[----:B------:R-:W-:Y:S02]  /*3270*/  DADD R18, R18, -R26 ;  /* 0x0000000012127229 */ /* 0x000fe4000000081a */
[C---:B------:R-:W-:Y:S02]  /*3280*/  DFMA R26, R10.reuse, UR4, RZ ;  /* 0x000000040a1a7c2b */ /* 0x040fe400080000ff */
[C---:B------:R-:W-:Y:S02]  /*3290*/  DFMA R32, R10.reuse, UR6, RZ ;  /* 0x000000060a207c2b */ /* 0x040fe400080000ff */
[----:B------:R-:W-:-:S02]  /*32a0*/  DFMA R34, R10, UR32, RZ ;  /* 0x000000200a227c2b */ /* 0x000fc400080000ff */
[C---:B------:R-:W-:Y:S01]  /*32b0*/  DFMA R38, R10.reuse, UR34, RZ ;  /* 0x000000220a267c2b */ /* 0x040fe200080000ff */
[----:B------:R-:W3:Y:S01]  /*32c0*/  LDCU.128 UR32, c[0x3][0x740] ;  /* 0x00c0e800ff2077ac */ /* 0x000ee20008000c00 */
[----:B-----5:R-:W-:Y:S02]  /*32d0*/  DFMA R42, R10, UR38, RZ ;  /* 0x000000260a2a7c2b */ /* 0x020fe400080000ff */
[C---:B------:R-:W-:Y:S01]  /*32e0*/  DFMA R36, R8.reuse, UR18, R26 ;  /* 0x0000001208247c2b */ /* 0x040fe2000800001a */
[----:B------:R-:W-:Y:S01]  /*32f0*/  LDS.64 R10, [R4+0x960] ;  /* 0x00096000040a7984 */ /* 0x000fe20000000a00 */
[C---:B------:R-:W-:Y:S02]  /*3300*/  DFMA R40, R8.reuse, UR24, R32 ;  /* 0x0000001808287c2b */ /* 0x040fe40008000020 */
[C---:B0-----:R-:W-:Y:S01]  /*3310*/  DFMA R44, R8.reuse, UR26, R34 ;  /* 0x0000001a082c7c2b */ /* 0x041fe20008000022 */
[----:B------:R-:W0:Y:S01]  /*3320*/  LDS.64 R26, [R4+0x12c0] ;  /* 0x0012c000041a7984 */ /* 0x000e220000000a00 */
[C---:B-1----:R-:W-:Y:S01]  /*3330*/  DFMA R48, R8.reuse, UR40, R38 ;  /* 0x0000002808307c2b */ /* 0x042fe20008000026 */
[----:B------:R-:W1:Y:S01]  /*3340*/  LDCU.64 UR26, c[0x3][0x7a8] ;  /* 0x00c0f500ff1a77ac */ /* 0x000e620008000a00 */
[----:B------:R-:W-:Y:S01]  /*3350*/  DFMA R50, R8, UR42, R42 ;  /* 0x0000002a08327c2b */ /* 0x000fe2000800002a */
[----:B------:R-:W-:Y:S01]  /*3360*/  LDS.64 R32, [R4+0xc80] ;  /* 0x000c800004207984 */ /* 0x000fe20000000a00 */
[C---:B------:R-:W-:Y:S01]  /*3370*/  DFMA R42, R6.reuse, UR12, RZ ;  /* 0x0000000c062a7c2b */ /* 0x040fe200080000ff */
[----:B------:R-:W4:Y:S01]  /*3380*/  LDCU.128 UR40, c[0x3][0x60] ;  /* 0x00c00c00ff2877ac */ /* 0x000f220008000c00 */
[----:B------:R-:W-:Y:S01]  /*3390*/  DFMA R46, R6, UR14, RZ ;  /* 0x0000000e062e7c2b */ /* 0x000fe200080000ff */
[----:B------:R0:W5:Y:S01]  /*33a0*/  LDS.64 R34, [R4+0xfa0] ;  /* 0x000fa00004227984 */ /* 0x0001620000000a00 */
[C-C-:B--2---:R-:W-:Y:S01]  /*33b0*/  DADD R8, R28.reuse, R30.reuse ;  /* 0x000000001c087229 */ /* 0x144fe2000000001e */
[----:B------:R-:W2:Y:S01]  /*33c0*/  LDCU.128 UR12, c[0x3][0x760] ;  /* 0x00c0ec00ff0c77ac */ /* 0x000ea20008000c00 */
[----:B------:R-:W-:-:S02]  /*33d0*/  DADD R28, R28, -R30 ;  /* 0x000000001c1c7229 */ /* 0x000fc4000000081e */
[C---:B------:R-:W-:Y:S02]  /*33e0*/  DFMA R30, R6.reuse, UR8, RZ ;  /* 0x00000008061e7c2b */ /* 0x040fe400080000ff */
[C---:B------:R-:W-:Y:S02]  /*33f0*/  DFMA R38, R6.reuse, UR10, RZ ;  /* 0x0000000a06267c2b */ /* 0x040fe400080000ff */
[----:B------:R-:W-:Y:S02]  /*3400*/  DFMA R6, R6, UR44, RZ ;  /* 0x0000002c06067c2b */ /* 0x000fe400080000ff */
[C---:B------:R-:W-:Y:S01]  /*3410*/  DFMA R42, R18.reuse, UR36, R42 ;  /* 0x00000024122a7c2b */ /* 0x040fe2000800002a */
[----:B------:R-:W1:Y:S01]  /*3420*/  LDCU.128 UR36, c[0x3][0x780] ;  /* 0x00c0f000ff2477ac */ /* 0x000e620008000c00 */
[C---:B------:R-:W-:Y:S02]  /*3430*/  DFMA R30, R18.reuse, UR22, R30 ;  /* 0x00000016121e7c2b */ /* 0x040fe4000800001e */
[----:B------:R-:W-:-:S02]  /*3440*/  DFMA R38, R18, UR28, R38 ;  /* 0x0000001c12267c2b */ /* 0x000fc40008000026 */
[C---:B---3--:R-:W-:Y:S02]  /*3450*/  DFMA R46, R18.reuse, UR32, R46 ;  /* 0x00000020122e7c2b */ /* 0x048fe4000800002e */
[----:B------:R-:W-:Y:S01]  /*3460*/  DFMA R6, R18, UR34, R6 ;  /* 0x0000002212067c2b */ /* 0x000fe20008000006 */
[----:B------:R-:W3:Y:S01]  /*3470*/  LDCU.128 UR32, c[0x3][0x80] ;  /* 0x00c01000ff2077ac */ /* 0x000ee20008000c00 */
[C---:B----4-:R-:W-:Y:S02]  /*3480*/  DFMA R44, R8.reuse, UR40, R44 ;  /* 0x00000028082c7c2b */ /* 0x050fe4000800002c */
[C---:B------:R-:W-:Y:S01]  /*3490*/  DFMA R48, R8.reuse, UR42, R48 ;  /* 0x0000002a08307c2b */ /* 0x040fe20008000030 */
[----:B------:R-:W4:Y:S01]  /*34a0*/  LDCU.128 UR40, c[0x3][0x90] ;  /* 0x00c01200ff2877ac */ /* 0x000f220008000c00 */
[----:B------:R-:W-:Y:S02]  /*34b0*/  DFMA R50, R8, UR46, R50 ;  /* 0x0000002e08327c2b */ /* 0x000fe40008000032 */
[C---:B------:R-:W-:Y:S01]  /*34c0*/  DFMA R30, R28.reuse, R16, R30 ;  /* 0x000000101c1e722b */ /* 0x040fe2000000001e */
[----:B------:R-:W1:Y:S01]  /*34d0*/  LDCU.128 UR44, c[0x3][0x790] ;  /* 0x00c0f200ff2c77ac */ /* 0x000e620008000c00 */
[----:B--2---:R-:W-:-:S02]  /*34e0*/  DFMA R42, R28, UR12, R42 ;  /* 0x0000000c1c2a7c2b */ /* 0x004fc4000800002a */
[C---:B------:R-:W-:Y:S01]  /*34f0*/  DFMA R46, R28.reuse, UR14, R46 ;  /* 0x0000000e1c2e7c2b */ /* 0x040fe2000800002e */
[----:B------:R-:W2:Y:S01]  /*3500*/  LDCU.128 UR12, c[0x3][0xb0] ;  /* 0x00c01600ff0c77ac */ /* 0x000ea20008000c00 */
[----:B------:R-:W-:Y:S02]  /*3510*/  DFMA R38, R28, UR20, R38 ;  /* 0x000000141c267c2b */ /* 0x000fe40008000026 */
[----:B------:R-:W-:Y:S01]  /*3520*/  DFMA R40, R8, UR30, R40 ;  /* 0x0000001e08287c2b */ /* 0x000fe20008000028 */
[----:B------:R-:W2:Y:S01]  /*3530*/  LDCU.64 UR20, c[0x3][0xc0] ;  /* 0x00c01800ff1477ac */ /* 0x000ea20008000a00 */
[----:B------:R-:W-:Y:S02]  /*3540*/  DFMA R28, R28, UR48, R6 ;  /* 0x000000301c1c7c2b */ /* 0x000fe40008000006 */
[C-C-:B0-----:R-:W-:Y:S01]  /*3550*/  DADD R4, R10.reuse, R26.reuse ;  /* 0x000000000a047229 */ /* 0x141fe2000000001a */
[----:B------:R-:W0:Y:S01]  /*3560*/  LDCU.128 UR48, c[0x3][0x7b0] ;  /* 0x00c0f600ff3077ac */ /* 0x000e220008000c00 */
[----:B------:R-:W-:-:S02]  /*3570*/  DADD R10, R10, -R26 ;  /* 0x000000000a0a7229 */ /* 0x000fc4000000081a */
[C-C-:B-----5:R-:W-:Y:S01]  /*3580*/  DADD R6, R32.reuse, R34.reuse ;  /* 0x0000000020067229 */ /* 0x160fe20000000022 */
[----:B------:R-:W5:Y:S01]  /*3590*/  LDCU.64 UR30, c[0x3][0x7c0] ;  /* 0x00c0f800ff1e77ac */ /* 0x000f620008000a00 */
[----:B------:R-:W-:Y:S02]  /*35a0*/  DADD R32, R32, -R34 ;  /* 0x0000000020207229 */ /* 0x000fe40000000822 */
[C---:B---3--:R-:W-:Y:S02]  /*35b0*/  DFMA R40, R4.reuse, UR32, R40 ;  /* 0x0000002004287c2b */ /* 0x048fe40008000028 */
[C---:B------:R-:W-:Y:S02]  /*35c0*/  DFMA R44, R4.reuse, UR34, R44 ;  /* 0x00000022042c7c2b */ /* 0x040fe4000800002c */
[----:B----4-:R-:W-:Y:S02]  /*35d0*/  DFMA R48, R4, UR40, R48 ;  /* 0x0000002804307c2b */ /* 0x010fe40008000030 */
[----:B-1----:R-:W-:-:S02]  /*35e0*/  DFMA R42, R10, UR38, R42 ;  /* 0x000000260a2a7c2b */ /* 0x002fc4000800002a */
[----:B------:R-:W-:Y:S02]  /*35f0*/  DFMA R46, R10, UR44, R46 ;  /* 0x0000002c0a2e7c2b */ /* 0x000fe4000800002e */
[----:B------:R-:W-:Y:S02]  /*3600*/  DFMA R50, R4, UR42, R50 ;  /* 0x0000002a04327c2b */ /* 0x000fe40008000032 */
[C---:B------:R-:W-:Y:S02]  /*3610*/  DFMA R38, R10.reuse, UR36, R38 ;  /* 0x000000240a267c2b */ /* 0x040fe40008000026 */
[----:B------:R-:W-:Y:S02]  /*3620*/  DFMA R28, R10, UR46, R28 ;  /* 0x0000002e0a1c7c2b */ /* 0x000fe4000800001c */
[C---:B--2---:R-:W-:Y:S02]  /*3630*/  DFMA R44, R6.reuse, UR12, R44 ;  /* 0x0000000c062c7c2b */ /* 0x044fe4000800002c */
[----:B------:R-:W-:-:S02]  /*3640*/  DFMA R48, R6, UR14, R48 ;  /* 0x0000000e06307c2b */ /* 0x000fc40008000030 */
[C---:B0-----:R-:W-:Y:S02]  /*3650*/  DFMA R42, R32.reuse, UR48, R42 ;  /* 0x00000030202a7c2b */ /* 0x041fe4000800002a */
[----:B------:R-:W-:Y:S02]  /*3660*/  DFMA R46, R32, UR50, R46 ;  /* 0x00000032202e7c2b */ /* 0x000fe4000800002e */
[C---:B------:R-:W-:Y:S02]  /*3670*/  DFMA R40, R6.reuse, UR16, R40 ;  /* 0x0000001006287c2b */ /* 0x040fe40008000028 */
[----:B------:R-:W-:Y:S02]  /*3680*/  DFMA R50, R6, UR20, R50 ;  /* 0x0000001406327c2b */ /* 0x000fe40008000032 */
[C---:B------:R-:W-:Y:S02]  /*3690*/  DFMA R38, R32.reuse, UR26, R38 ;  /* 0x0000001a20267c2b */ /* 0x040fe40008000026 */
[----:B-----5:R-:W-:-:S02]  /*36a0*/  DFMA R28, R32, UR30, R28 ;  /* 0x0000001e201c7c2b */ /* 0x020fc4000800001c */
[----:B------:R-:W-:Y:S01]  /*36b0*/  DFMA R36, R8, R24, R36 ;  /* 0x000000180824722b */ /* 0x000fe20000000024 */
[----:B------:R-:W-:Y:S10]  /*36c0*/  @P0 EXIT ;  /* 0x000000000000094d */ /* 0x000ff40003800000 */
[----:B------:R-:W0:Y:S01]  /*36d0*/  LDC.64 R16, c[0x0][0x3a8] ;  /* 0x0000ea00ff107b82 */ /* 0x000e220000000a00 */
[----:B------:R-:W-:Y:S01]  /*36e0*/  DFMA R36, R4, R22, R36 ;  /* 0x000000160424722b */ /* 0x000fe20000000024 */
[----:B------:R-:W-:Y:S01]  /*36f0*/  IMAD R3, R0, 0x3e8, R3 ;  /* 0x000003e800037824 */ /* 0x000fe200078e0203 */
[----:B------:R-:W-:Y:S02]  /*3700*/  DFMA R30, R10, R14, R30 ;  /* 0x0000000e0a1e722b */ /* 0x000fe4000000001e */
        /* <DEDUP_REMOVED lines=11> */
[----:B------:R-:W-:-:S02]  /*37c0*/  DADD R38, R40, -R38 ;  /* 0x0000000028267229 */ /* 0x000fc40000000826 */
        /* <DEDUP_REMOVED lines=12> */
.L_x_274:
        /* <DEDUP_REMOVED lines=15> */
.L_x_1064:


//--------------------- .text._Z32massMatrixMultiplyRegisterKernelILi10ELi10ELi1EEviPKdS1_S1_S1_Pd --------------------------
	.section	.text._Z32massMatrixMultiplyRegisterKernelILi10ELi10ELi1EEviPKdS1_S1_S1_Pd,"ax",@progbits
	.align	128
        .global         _Z32massMatrixMultiplyRegisterKernelILi10ELi10ELi1EEviPKdS1_S1_S1_Pd
        .type           _Z32massMatrixMultiplyRegisterKernelILi10ELi10ELi1EEviPKdS1_S1_S1_Pd,@function
        .size           _Z32massMatrixMultiplyRegisterKernelILi10ELi10ELi1EEviPKdS1_S1_S1_Pd,(.L_x_1065 - _Z32massMatrixMultiplyRegisterKernelILi10ELi10ELi1EEviPKdS1_S1_S1_Pd)
        .other          _Z32massMatrixMultiplyRegisterKernelILi10ELi10ELi1EEviPKdS1_S1_S1_Pd,@"STO_CUDA_ENTRY STV_DEFAULT"
_Z32massMatrixMultiplyRegisterKernelILi10ELi10ELi1EEviPKdS1_S1_S1_Pd:
.text._Z32massMatrixMultiplyRegisterKernelILi10ELi10ELi1EEviPKdS1_S1_S1_Pd:
        /* <DEDUP_REMOVED lines=9> */
[----:B---3--:R-:W-:Y:S01]  /*0090*/  @!P1 IMAD.WIDE.U32 R10, R0, 0x8, R10 ;  /* 0x00000008000a9825 */ /* 0x008fe200078e000a */
[----:B--2---:R0:W2:Y:S04]  /*00a0*/  @!P1 LDG.E.64.CONSTANT R18, desc[UR6][R8.64] ;  /* 0x0000000608129981 */ /* 0x0040a8000c1e9b00 */
[----:B------:R1:W3:Y:S01]  /*00b0*/  @!P1 LDG.E.64.CONSTANT R20, desc[UR6][R10.64] ;  /* 0x000000060a149981 */ /* 0x0002e2000c1e9b00 */
[----:B------:R-:W4:Y:S02]  /*00c0*/  S2UR UR4, SR_CTAID.X ;  /* 0x00000000000479c3 */ /* 0x000f240000002500 */
[----:B----4-:R-:W-:-:S05]  /*00d0*/  VIADD R3, R7, UR4 ;  /* 0x0000000407037c36 */ /* 0x010fca0008000000 */
[----:B-----5:R-:W-:-:S13]  /*00e0*/  ISETP.GE.AND P0, PT, R3, UR5, PT ;  /* 0x0000000503007c0c */ /* 0x020fda000bf06270 */
[----:B------:R-:W4:Y:S01]  /*00f0*/  @!P0 LDC.64 R4, c[0x0][0x3a0] ;  /* 0x0000e800ff048b82 */ /* 0x000f220000000a00 */
[----:B------:R-:W-:-:S04]  /*0100*/  @!P0 IMAD R13, R3, 0x3e8, R0 ;  /* 0x000003e8030d8824 */ /* 0x000fc800078e0200 */
[----:B----4-:R-:W-:-:S05]  /*0110*/  @!P0 IMAD.WIDE R4, R13, 0x8, R4 ;  /* 0x000000080d048825 */ /* 0x010fca00078e0204 */
[----:B------:R-:W4:Y:S04]  /*0120*/  @!P0 LDG.E.64.CONSTANT R40, desc[UR6][R4.64+0x640] ;  /* 0x0006400604288981 */ /* 0x000f28000c1e9b00 */
[----:B------:R-:W4:Y:S04]  /*0130*/  @!P0 LDG.E.64.CONSTANT R46, desc[UR6][R4.64+0x15e0] ;  /* 0x0015e006042e8981 */ /* 0x000f28000c1e9b00 */
[----:B------:R-:W5:Y:S04]  /*0140*/  @!P0 LDG.E.64.CONSTANT R26, desc[UR6][R4.64+0x320] ;  /* 0x00032006041a8981 */ /* 0x000f68000c1e9b00 */
[----:B------:R-:W5:Y:S04]  /*0150*/  @!P0 LDG.E.64.CONSTANT R44, desc[UR6][R4.64+0x1900] ;  /* 0x00190006042c8981 */ /* 0x000f68000c1e9b00 */
[----:B------:R-:W5:Y:S04]  /*0160*/  @!P0 LDG.E.64.CONSTANT R62, desc[UR6][R4.64] ;  /* 0x00000006043e8981 */ /* 0x000f68000c1e9b00 */
[----:B------:R-:W5:Y:S01]  /*0170*/  @!P0 LDG.E.64.CONSTANT R38, desc[UR6][R4.64+0x1c20] ;  /* 0x001c200604268981 */ /* 0x000f62000c1e9b00 */
[----:B------:R-:W0:Y:S03]  /*0180*/  S2R R13, SR_CgaCtaId ;  /* 0x00000000000d7919 */ /* 0x000e260000008800 */
[----:B------:R-:W5:Y:S04]  /*0190*/  @!P0 LDG.E.64.CONSTANT R36, desc[UR6][R4.64+0xc80] ;  /* 0x000c800604248981 */ /* 0x000f68000c1e9b00 */
[----:B------:R-:W5:Y:S04]  /*01a0*/  @!P0 LDG.E.64.CONSTANT R16, desc[UR6][R4.64+0xfa0] ;  /* 0x000fa00604108981 */ /* 0x000f68000c1e9b00 */
[----:B------:R-:W5:Y:S04]  /*01b0*/  @!P0 LDG.E.64.CONSTANT R56, desc[UR6][R4.64+0x960] ;  /* 0x0009600604388981 */ /* 0x000f68000c1e9b00 */
[----:B------:R3:W5:Y:S01]  /*01c0*/  @!P0 LDG.E.64.CONSTANT R42, desc[UR6][R4.64+0x12c0] ;  /* 0x0012c006042a8981 */ /* 0x000762000c1e9b00 */
[----:B------:R-:W-:-:S05]  /*01d0*/  MOV R24, 0x400 ;  /* 0x0000040000187802 */ /* 0x000fca0000000f00 */
[C---:B------:R-:W-:Y:S02]  /*01e0*/  @!P1 VIADD R2, R24.reuse, 0x1f40 ;  /* 0x00001f4018029836 */ /* 0x040fe40000000000 */
[----:B------:R-:W-:-:S03]  /*01f0*/  @!P1 VIADD R6, R24, 0x2008 ;  /* 0x0000200818069836 */ /* 0x000fc60000000000 */
[C---:B0-----:R-:W-:Y:S02]  /*0200*/  @!P1 LEA R9, R13.reuse, R2, 0x18 ;  /* 0x000000020d099211 */ /* 0x041fe400078ec0ff */
[----:B-1----:R-:W-:-:S03]  /*0210*/  @!P1 LEA R11, R13, R6, 0x18 ;  /* 0x000000060d0b9211 */ /* 0x002fc600078ec0ff */
[C---:B------:R-:W-:Y:S02]  /*0220*/  @!P1 IMAD R23, R0.reuse, 0x8, R9 ;  /* 0x0000000800179824 */ /* 0x040fe400078e0209 */
[----:B------:R-:W-:Y:S01]  /*0230*/  @!P1 IMAD R25, R0, 0x8, R11 ;  /* 0x0000000800199824 */ /* 0x000fe200078e020b */
[----:B------:R-:W-:Y:S02]  /*0240*/  LEA R24, R13, R24, 0x18 ;  /* 0x000000180d187211 */ /* 0x000fe400078ec0ff */
[----:B--2---:R-:W-:Y:S04]  /*0250*/  @!P1 STS.64 [R23], R18 ;  /* 0x0000001217009388 */ /* 0x004fe80000000a00 */
[----:B---3--:R-:W-:Y:S01]  /*0260*/  @!P1 STS.64 [R25], R20 ;  /* 0x0000001419009388 */ /* 0x008fe20000000a00 */
[----:B------:R-:W-:Y:S06]  /*0270*/  BAR.SYNC.DEFER_BLOCKING 0x0 ;  /* 0x0000000000007b1d */ /* 0x000fec0000010000 */
[----:B------:R-:W0:Y:S04]  /*0280*/  LDS.128 R28, [R24+0x2010] ;  /* 0x00201000181c7984 */ /* 0x000e280000000c00 */
[----:B------:R-:W1:Y:S04]  /*0290*/  LDS.128 R12, [R24+0x2030] ;  /* 0x00203000180c7984 */ /* 0x000e680000000c00 */
[----:B------:R-:W2:Y:S04]  /*02a0*/  LDS.128 R32, [R24+0x1f70] ;  /* 0x001f700018207984 */ /* 0x000ea80000000c00 */
[----:B------:R-:W-:Y:S04]  /*02b0*/  LDS.128 R8, [R24+0x1f60] ;  /* 0x001f600018087984 */ /* 0x000fe80000000c00 */
[----:B------:R-:W-:Y:S01]  /*02c0*/  LDS.128 R52, [R24+0x1f50] ;  /* 0x001f500018347984 */ /* 0x000fe20000000c00 */
[----:B0-----:R-:W-:-:S02]  /*02d0*/  R2UR UR30, R30 ;  /* 0x000000001e1e72ca */ /* 0x001fc400000e0000 */
[----:B------:R-:W-:Y:S02]  /*02e0*/  R2UR UR31, R31 ;  /* 0x000000001f1f72ca */ /* 0x000fe400000e0000 */
[----:B------:R-:W-:Y:S02]  /*02f0*/  R2UR UR74, R28 ;  /* 0x000000001c4a72ca */ /* 0x000fe400000e0000 */
[----:B------:R-:W-:Y:S02]  /*0300*/  R2UR UR75, R29 ;  /* 0x000000001d4b72ca */ /* 0x000fe400000e0000 */
[----:B------:R-:W0:Y:S01]  /*0310*/  LDS.128 R28, [R24+0x2040] ;  /* 0x00204000181c7984 */ /* 0x000e220000000c00 */
[----:B-1----:R-:W-:Y:S02]  /*0320*/  R2UR UR24, R14 ;  /* 0x000000000e1872ca */ /* 0x002fe400000e0000 */
[----:B------:R-:W-:Y:S02]  /*0330*/  R2UR UR25, R15 ;  /* 0x000000000f1972ca */ /* 0x000fe400000e0000 */
[----:B------:R-:W-:-:S02]  /*0340*/  R2UR UR22, R12 ;  /* 0x000000000c1672ca */ /* 0x000fc400000e0000 */
[----:B------:R-:W-:Y:S02]  /*0350*/  R2UR UR23, R13 ;  /* 0x000000000d1772ca */ /* 0x000fe400000e0000 */
[----:B------:R-:W1:Y:S01]  /*0360*/  LDS.128 R12, [R24+0x1f80] ;  /* 0x001f8000180c7984 */ /* 0x000e620000000c00 */
[----:B--2---:R-:W-:Y:S02]  /*0370*/  R2UR UR20, R34 ;  /* 0x00000000221472ca */ /* 0x004fe400000e0000 */
[----:B------:R-:W-:Y:S02]  /*0380*/  R2UR UR21, R35 ;  /* 0x00000000231572ca */ /* 0x000fe400000e0000 */
[----:B------:R-:W-:Y:S02]  /*0390*/  R2UR UR48, R32 ;  /* 0x00000000203072ca */ /* 0x000fe400000e0000 */
[----:B------:R-:W-:Y:S02]  /*03a0*/  R2UR UR49, R33 ;  /* 0x00000000213172ca */ /* 0x000fe400000e0000 */
[----:B------:R-:W2:Y:S01]  /*03b0*/  LDS.128 R32, [R24+0x2050] ;  /* 0x0020500018207984 */ /* 0x000ea20000000c00 */
        /* <DEDUP_REMOVED lines=25> */
[----:B------:R-:W-:Y:S02]  /*0550*/  MOV.SPILL R6, UR31 ;  /* 0x0000001f00067c02 */ /* 0x000fe40009000f00 */
[----:B------:R-:W-:Y:S02]  /*0560*/  MOV.SPILL R5, UR30 ;  /* 0x0000001e00057c02 */ /* 0x000fe40009000f00 */
[----:B--2---:R-:W-:Y:S02]  /*0570*/  R2UR UR6, R34 ;  /* 0x00000000220672ca */ /* 0x004fe400000e0000 */
[----:B------:R-:W-:Y:S02]  /*0580*/  R2UR UR7, R35 ;  /* 0x00000000230772ca */ /* 0x000fe400000e0000 */
[----:B------:R-:W-:-:S02]  /*0590*/  R2UR UR30, R32 ;  /* 0x00000000201e72ca */ /* 0x000fc400000e0000 */
[----:B------:R-:W-:Y:S02]  /*05a0*/  R2UR UR31, R33 ;  /* 0x00000000211f72ca */ /* 0x000fe400000e0000 */
[----:B------:R-:W2:Y:S01]  /*05b0*/  LDS.128 R32, [R24+0x2080] ;  /* 0x0020800018207984 */ /* 0x000ea20000000c00 */
[----:B0-----:R-:W-:Y:S02]  /*05c0*/  R2UR UR4, R30 ;  /* 0x000000001e0472ca */ /* 0x001fe400000e0000 */
[----:B------:R-:W-:Y:S02]  /*05d0*/  R2UR UR5, R31 ;  /* 0x000000001f0572ca */ /* 0x000fe400000e0000 */
[----:B------:R-:W-:Y:S02]  /*05e0*/  R2UR UR70, R28 ;  /* 0x000000001c4672ca */ /* 0x000fe400000e0000 */
[----:B------:R-:W-:Y:S02]  /*05f0*/  R2UR UR71, R29 ;  /* 0x000000001d4772ca */ /* 0x000fe400000e0000 */
[----:B------:R-:W0:Y:S01]  /*0600*/  LDS.128 R28, [R24+0x1fc0] ;  /* 0x001fc000181c7984 */ /* 0x000e220000000c00 */
[----:B-1----:R-:W-:-:S02]  /*0610*/  R2UR UR32, R14 ;  /* 0x000000000e2072ca */ /* 0x002fc400000e0000 */
[----:B------:R-:W-:Y:S02]  /*0620*/  R2UR UR33, R15 ;  /* 0x000000000f2172ca */ /* 0x000fe400000e0000 */
[----:B------:R-:W-:Y:S02]  /*0630*/  R2UR UR34, R12 ;  /* 0x000000000c2272ca */ /* 0x000fe400000e0000 */
[----:B------:R-:W-:Y:S02]  /*0640*/  R2UR UR35, R13 ;  /* 0x000000000d2372ca */ /* 0x000fe400000e0000 */
[----:B------:R-:W1:Y:S01]  /*0650*/  LDS.128 R12, [R24+0x2090] ;  /* 0x00209000180c7984 */ /* 0x000e620000000c00 */
[----:B--2---:R-:W-:Y:S02]  /*0660*/  R2UR UR36, R34 ;  /* 0x00000000222472ca */ /* 0x004fe400000e0000 */
[----:B------:R-:W-:Y:S02]  /*0670*/  R2UR UR37, R35 ;  /* 0x00000000232572ca */ /* 0x000fe400000e0000 */
[----:B------:R-:W-:-:S02]  /*0680*/  R2UR UR38, R32 ;  /* 0x00000000202672ca */ /* 0x000fc400000e0000 */
[----:B------:R-:W-:Y:S02]  /*0690*/  R2UR UR39, R33 ;  /* 0x00000000212772ca */ /* 0x000fe400000e0000 */
[----:B------:R-:W-:Y:S01]  /*06a0*/  LDS.128 R32, [R24+0x1fd0] ;  /* 0x001fd00018207984 */ /* 0x000fe20000000c00 */
[----:B0-----:R-:W-:Y:S02]  /*06b0*/  R2UR UR40, R30 ;  /* 0x000000001e2872ca */ /* 0x001fe400000e0000 */
[----:B------:R-:W-:Y:S02]  /*06c0*/  R2UR UR41, R31 ;  /* 0x000000001f2972ca */ /* 0x000fe400000e0000 */
[----:B------:R-:W-:Y:S02]  /*06d0*/  R2UR UR42, R28 ;  /* 0x000000001c2a72ca */ /* 0x000fe400000e0000 */
[----:B------:R-:W-:Y:S02]  /*06e0*/  R2UR UR43, R29 ;  /* 0x000000001d2b72ca */ /* 0x000fe400000e0000 */
[----:B------:R-:W0:Y:S01]  /*06f0*/  LDS.128 R28, [R24+0x20a0] ;  /* 0x0020a000181c7984 */ /* 0x000e220000000c00 */
[----:B----4-:R-:W-:-:S02]  /*0700*/  DADD R64, R40, R46 ;  /* 0x0000000028407229 */ /* 0x010fc4000000002e */
[----:B------:R-:W-:Y:S02]  /*0710*/  DADD R40, R40, -R46 ;  /* 0x0000000028287229 */ /* 0x000fe4000000082e */
[C-C-:B-----5:R-:W-:Y:S02]  /*0720*/  DADD R46, R26.reuse, R44.reuse ;  /* 0x000000001a2e7229 */ /* 0x160fe4000000002c */
[----:B------:R-:W-:Y:S01]  /*0730*/  DADD R44, R26, -R44 ;  /* 0x000000001a2c7229 */ /* 0x000fe2000000082c */
[----:B-1----:R-:W-:Y:S01]  /*0740*/  R2UR UR44, R14 ;  /* 0x000000000e2c72ca */ /* 0x002fe200000e0000 */
[C-C-:B------:R-:W-:Y:S01]  /*0750*/  DADD R26, R62.reuse, R38.reuse ;  /* 0x000000003e1a7229 */ /* 0x140fe20000000026 */
[----:B------:R-:W-:Y:S01]  /*0760*/  R2UR UR45, R15 ;  /* 0x000000000f2d72ca */ /* 0x000fe200000e0000 */
[----:B------:R-:W-:Y:S01]  /*0770*/  DADD R38, R62, -R38 ;  /* 0x000000003e267229 */ /* 0x000fe20000000826 */
[----:B------:R-:W-:Y:S02]  /*0780*/  R2UR UR46, R12 ;  /* 0x000000000c2e72ca */ /* 0x000fe400000e0000 */
[----:B------:R-:W-:-:S02]  /*0790*/  R2UR UR47, R13 ;  /* 0x000000000d2f72ca */ /* 0x000fc400000e0000 */
[----:B------:R-:W1:Y:S01]  /*07a0*/  LDS.128 R12, [R24+0x1fe0] ;  /* 0x001fe000180c7984 */ /* 0x000e620000000c00 */
[----:B------:R-:W-:Y:S02]  /*07b0*/  R2UR UR26, R10 ;  /* 0x000000000a1a72ca */ /* 0x000fe400000e0000 */
[----:B------:R-:W-:Y:S01]  /*07c0*/  R2UR UR27, R11 ;  /* 0x000000000b1b72ca */ /* 0x000fe200000e0000 */
[----:B------:R-:W-:Y:S02]  /*07d0*/  DFMA R62, R38, UR22, RZ ;  /* 0x00000016263e7c2b */ /* 0x000fe400080000ff */
[C-C-:B------:R-:W-:Y:S02]  /*07e0*/  DADD R10, R36.reuse, R16.reuse ;  /* 0x00000000240a7229 */ /* 0x140fe40000000010 */
[----:B------:R-:W-:Y:S02]  /*07f0*/  DADD R16, R36, -R16 ;  /* 0x0000000024107229 */ /* 0x000fe40000000810 */
[----:B------:R-:W-:-:S02]  /*0800*/  DADD R36, R56, R42 ;  /* 0x0000000038247229 */ /* 0x000fc4000000002a */
[----:B------:R-:W-:Y:S02]  /*0810*/  DADD R42, R56, -R42 ;  /* 0x00000000382a7229 */ /* 0x000fe4000000082a */
[----:B------:R-:W-:Y:S02]  /*0820*/  DFMA R62, R44, UR24, R62 ;  /* 0x000000182c3e7c2b */ /* 0x000fe4000800003e */
[----:B------:R-:W-:Y:S01]  /*0830*/  DFMA R56, R26, UR26, RZ ;  /* 0x0000001a1a387c2b */ /* 0x000fe200080000ff */
[----:B0-----:R-:W-:Y:S02]  /*0840*/  R2UR UR52, R30 ;  /* 0x000000001e3472ca */ /* 0x001fe400000e0000 */
[----:B------:R-:W-:Y:S02]  /*0850*/  R2UR UR53, R31 ;  /* 0x000000001f3572ca */ /* 0x000fe400000e0000 */
[----:B------:R-:W-:Y:S02]  /*0860*/  R2UR UR54, R28 ;  /* 0x000000001c3672ca */ /* 0x000fe400000e0000 */
[----:B------:R-:W-:-:S02]  /*0870*/  R2UR UR55, R29 ;  /* 0x000000001d3772ca */ /* 0x000fc400000e0000 */
[----:B------:R-:W0:Y:S01]  /*0880*/  LDS.128 R28, [R24+0x1ff0] ;  /* 0x001ff000181c7984 */ /* 0x000e220000000c00 */
[----:B------:R-:W-:Y:S01]  /*0890*/  DFMA R56, R46, UR48, R56 ;  /* 0x000000302e387c2b */ /* 0x000fe20008000038 */
[----:B------:R-:W-:Y:S01]  /*08a0*/  IMAD.U32 R18, RZ, RZ, UR48 ;  /* 0x00000030ff127e24 */ /* 0x000fe2000f8e00ff */
[----:B------:R-:W-:Y:S01]  /*08b0*/  DFMA R62, R40, UR60, R62 ;  /* 0x0000003c283e7c2b */ /* 0x000fe2000800003e */
[----:B------:R-:W-:Y:S01]  /*08c0*/  IMAD.U32 R19, RZ, RZ, UR49 ;  /* 0x00000031ff137e24 */ /* 0x000fe2000f8e00ff */
[----:B------:R-:W-:Y:S02]  /*08d0*/  R2UR UR48, R34 ;  /* 0x00000000223072ca */ /* 0x000fe400000e0000 */
[----:B------:R-:W-:Y:S02]  /*08e0*/  R2UR UR49, R35 ;  /* 0x00000000233172ca */ /* 0x000fe400000e0000 */
[----:B------:R-:W-:Y:S02]  /*08f0*/  R2UR UR50, R32 ;  /* 0x00000000203272ca */ /* 0x000fe400000e0000 */
[----:B------:R-:W-:-:S02]  /*0900*/  R2UR UR51, R33 ;  /* 0x00000000213372ca */ /* 0x000fc400000e0000 */
[----:B------:R-:W2:Y:S01]  /*0910*/  LDS.128 R32, [R24+0x20b0] ;  /* 0x0020b00018207984 */ /* 0x000ea20000000c00 */
[----:B------:R-:W-:Y:S02]  /*0920*/  DFMA R56, R64, UR20, R56 ;  /* 0x0000001440387c2b */ /* 0x000fe40008000038 */
[----:B------:R-:W-:Y:S01]  /*0930*/  DFMA R62, R42, UR18, R62 ;  /* 0x000000122a3e7c2b */ /* 0x000fe2000800003e */
[----:B------:R-:W-:Y:S01]  /*0940*/  LOP3.LUT R2, R0, 0xffff, RZ, 0xc0, !PT ;  /* 0x0000ffff00027812 */ /* 0x000fe200078ec0ff */
[----:B------:R-:W-:Y:S01]  /*0950*/  IMAD.U32 R60, RZ, RZ, UR56 ;  /* 0x00000038ff3c7e24 */ /* 0x000fe2000f8e00ff */
[----:B------:R-:W-:Y:S01]  /*0960*/  R2UR UR28, R54 ;  /* 0x00000000361c72ca */ /* 0x000fe200000e0000 */
[----:B------:R-:W-:Y:S01]  /*0970*/  IMAD.U32 R54, RZ, RZ, UR58 ;  /* 0x0000003aff367e24 */ /* 0x000fe2000f8e00ff */
[----:B------:R-:W-:Y:S01]  /*0980*/  R2UR UR29, R55 ;  /* 0x00000000371d72ca */ /* 0x000fe200000e0000 */
[----:B------:R-:W-:Y:S01]  /*0990*/  IMAD R2, R2, 0x199a, RZ ;  /* 0x0000199a02027824 */ /* 0x000fe200078e02ff */
[----:B------:R-:W-:Y:S01]  /*09a0*/  DFMA R56, R36, UR58, R56 ;  /* 0x0000003a24387c2b */ /* 0x000fe20008000038 */
[----:B------:R-:W-:Y:S01]  /*09b0*/  IMAD.U32 R55, RZ, RZ, UR59 ;  /* 0x0000003bff377e24 */ /* 0x000fe2000f8e00ff */
[----:B------:R-:W-:Y:S01]  /*09c0*/  DFMA R62, R16, UR56, R62 ;  /* 0x00000038103e7c2b */ /* 0x000fe2000800003e */
[----:B------:R-:W-:Y:S01]  /*09d0*/  IMAD.U32 R61, RZ, RZ, UR57 ;  /* 0x00000039ff3d7e24 */ /* 0x000fe2000f8e00ff */
[----:B-1----:R-:W-:-:S02]  /*09e0*/  R2UR UR56, R14 ;  /* 0x000000000e3872ca */ /* 0x002fc400000e0000 */
[----:B------:R-:W-:Y:S02]  /*09f0*/  R2UR UR57, R15 ;  /* 0x000000000f3972ca */ /* 0x000fe400000e0000 */
[----:B------:R-:W-:Y:S02]  /*0a00*/  R2UR UR58, R12 ;  /* 0x000000000c3a72ca */ /* 0x000fe400000e0000 */
[----:B------:R-:W-:Y:S02]  /*0a10*/  R2UR UR59, R13 ;  /* 0x000000000d3b72ca */ /* 0x000fe400000e0000 */
[----:B------:R-:W1:Y:S01]  /*0a20*/  LDS.128 R12, [R24+0x2020] ;  /* 0x00202000180c7984 */ /* 0x000e620000000c00 */
[----:B------:R-:W-:-:S04]  /*0a30*/  SHF.R.U32.HI R25, RZ, 0x10, R2 ;  /* 0x00000010ff197819 */ /* 0x000fc80000011602 */
[----:B------:R-:W-:-:S05]  /*0a40*/  PRMT R2, R25, 0x9910, RZ ;  /* 0x0000991019027816 */ /* 0x000fca00000000ff */
[----:B------:R-:W-:Y:S01]  /*0a50*/  IMAD R2, R2, 0xa, RZ ;  /* 0x0000000a02027824 */ /* 0x000fe200078e02ff */
[----:B0-----:R-:W-:Y:S02]  /*0a60*/  R2UR UR66, R28 ;  /* 0x000000001c4272ca */ /* 0x001fe400000e0000 */
[----:B------:R-:W-:Y:S01]  /*0a70*/  R2UR UR67, R29 ;  /* 0x000000001d4372ca */ /* 0x000fe200000e0000 */
[----:B------:R-:W-:Y:S01]  /*0a80*/  IMAD.MOV R2, RZ, RZ, -R2 ;  /* 0x000000ffff027224 */ /* 0x000fe200078e0a02 */
[----:B------:R-:W-:Y:S01]  /*0a90*/  DFMA R28, R26, UR10, RZ ;  /* 0x0000000a1a1c7c2b */ /* 0x000fe200080000ff */
[----:B------:R-:W-:-:S03]  /*0aa0*/  R2UR UR65, R31 ;  /* 0x000000001f4172ca */ /* 0x000fc600000e0000 */
[----:B------:R-:W-:Y:S02]  /*0ab0*/  PRMT R31, R2, 0x7710, RZ ;  /* 0x00007710021f7816 */ /* 0x000fe400000000ff */
[----:B------:R-:W-:Y:S01]  /*0ac0*/  R2UR UR76, R52 ;  /* 0x00000000344c72ca */ /* 0x000fe200000e0000 */
[----:B------:R-:W-:Y:S01]  /*0ad0*/  IMAD.U32 R52, RZ, RZ, UR60 ;  /* 0x0000003cff347e24 */ /* 0x000fe2000f8e00ff */
[----:B------:R-:W-:Y:S01]  /*0ae0*/  R2UR UR77, R53 ;  /* 0x00000000354d72ca */ /* 0x000fe200000e0000 */
[----:B------:R-:W-:Y:S01]  /*0af0*/  IMAD.U32 R53, RZ, RZ, UR61 ;  /* 0x0000003dff357e24 */ /* 0x000fe2000f8e00ff */
[----:B--2---:R-:W-:Y:S01]  /*0b00*/  R2UR UR60, R34 ;  /* 0x00000000223c72ca */ /* 0x004fe200000e0000 */
[----:B------:R-:W-:Y:S01]  /*0b10*/  IMAD.IADD R4, R31, 0x1, R0 ;  /* 0x000000011f047824 */ /* 0x000fe200078e0200 */
[----:B------:R-:W-:Y:S01]  /*0b20*/  R2UR UR61, R35 ;  /* 0x00000000233d72ca */ /* 0x000fe200000e0000 */
[----:B------:R-:W-:Y:S01]  /*0b30*/  DFMA R68, R46, UR12, R28 ;  /* 0x0000000c2e447c2b */ /* 0x000fe2000800001c */
[----:B------:R-:W-:-:S02]  /*0b40*/  R2UR UR62, R32 ;  /* 0x00000000203e72ca */ /* 0x000fc400000e0000 */
[----:B------:R-:W-:Y:S02]  /*0b50*/  R2UR UR63, R33 ;  /* 0x00000000213f72ca */ /* 0x000fe400000e0000 */
[----:B------:R-:W-:Y:S01]  /*0b60*/  R2UR UR64, R30 ;  /* 0x000000001e4072ca */ /* 0x000fe200000e0000 */
[----:B------:R-:W0:Y:S04]  /*0b70*/  LDS.128 R32, [R24+0x20c0] ;  /* 0x0020c00018207984 */ /* 0x000e280000000c00 */
[----:B------:R-:W2:Y:S01]  /*0b80*/  LDS.128 R28, [R24+0x1f40] ;  /* 0x001f4000181c7984 */ /* 0x000ea20000000c00 */
[----:B-1----:R-:W-:Y:S02]  /*0b90*/  R2UR UR72, R12 ;  /* 0x000000000c4872ca */ /* 0x002fe400000e0000 */
[----:B------:R-:W-:Y:S01]  /*0ba0*/  R2UR UR73, R13 ;  /* 0x000000000d4972ca */ /* 0x000fe200000e0000 */
[----:B------:R-:W-:-:S08]  /*0bb0*/  DFMA R12, R38, UR14, RZ ;  /* 0x0000000e260c7c2b */ /* 0x000fd000080000ff */
[----:B------:R-:W-:-:S08]  /*0bc0*/  DFMA R12, R44, UR68, R12 ;  /* 0x000000442c0c7c2b */ /* 0x000fd0000800000c */
[----:B------:R-:W-:Y:S01]  /*0bd0*/  DFMA R12, R40, UR8, R12 ;  /* 0x00000008280c7c2b */ /* 0x000fe2000800000c */
[----:B------:R-:W-:Y:S02]  /*0be0*/  IMAD.U32 R50, RZ, RZ, UR68 ;  /* 0x00000044ff327e24 */ /* 0x000fe4000f8e00ff */
[----:B------:R-:W-:Y:S02]  /*0bf0*/  IMAD.U32 R51, RZ, RZ, UR69 ;  /* 0x00000045ff337e24 */ /* 0x000fe4000f8e00ff */
[----:B------:R-:W-:Y:S02]  /*0c00*/  IMAD.U32 R58, RZ, RZ, UR70 ;  /* 0x00000046ff3a7e24 */ /* 0x000fe4000f8e00ff */
[----:B------:R-:W-:Y:S01]  /*0c10*/  IMAD.U32 R59, RZ, RZ, UR71 ;  /* 0x00000047ff3b7e24 */ /* 0x000fe2000f8e00ff */
[----:B------:R-:W-:Y:S01]  /*0c20*/  DFMA R12, R42, UR70, R12 ;  /* 0x000000462a0c7c2b */ /* 0x000fe2000800000c */
[----:B0-----:R-:W-:Y:S02]  /*0c30*/  R2UR UR68, R32 ;  /* 0x00000000204472ca */ /* 0x001fe400000e0000 */
[----:B------:R-:W-:Y:S01]  /*0c40*/  R2UR UR69, R33 ;  /* 0x00000000214572ca */ /* 0x000fe200000e0000 */
[----:B------:R-:W-:Y:S01]  /*0c50*/  DFMA R32, R26, UR32, RZ ;  /* 0x000000201a207c2b */ /* 0x000fe200080000ff */
[----:B--2---:R-:W-:-:S02]  /*0c60*/  R2UR UR70, R30 ;  /* 0x000000001e4672ca */ /* 0x004fc400000e0000 */
[----:B------:R-:W-:Y:S01]  /*0c70*/  R2UR UR71, R31 ;  /* 0x000000001f4772ca */ /* 0x000fe200000e0000 */
[----:B------:R-:W-:-:S04]  /*0c80*/  DFMA R30, R38, UR38, RZ ;  /* 0x00000026261e7c2b */ /* 0x000fc800080000ff */
[----:B------:R-:W-:-:S04]  /*0c90*/  DFMA R32, R46, UR42, R32 ;  /* 0x0000002a2e207c2b */ /* 0x000fc80008000020 */
[----:B------:R-:W-:Y:S02]  /*0ca0*/  DFMA R30, R44, UR36, R30 ;  /* 0x000000242c1e7c2b */ /* 0x000fe4000800001e */
[C---:B------:R-:W-:Y:S02]  /*0cb0*/  DFMA R68, R64.reuse, UR30, R68 ;  /* 0x0000001e40447c2b */ /* 0x040fe40008000044 */
[----:B------:R-:W-:-:S04]  /*0cc0*/  DFMA R32, R64, UR40, R32 ;  /* 0x0000002840207c2b */ /* 0x000fc80008000020 */
[----:B------:R-:W-:Y:S02]  /*0cd0*/  DFMA R30, R40, UR46, R30 ;  /* 0x0000002e281e7c2b */ /* 0x000fe4000800001e */
[C---:B------:R-:W-:Y:S02]  /*0ce0*/  DFMA R68, R36.reuse, UR6, R68 ;  /* 0x0000000624447c2b */ /* 0x040fe40008000044 */
[----:B------:R-:W-:-:S04]  /*0cf0*/  DFMA R32, R36, UR50, R32 ;  /* 0x0000003224207c2b */ /* 0x000fc80008000020 */
[----:B------:R-:W-:Y:S01]  /*0d00*/  DFMA R30, R42, UR44, R30 ;  /* 0x0000002c2a1e7c2b */ /* 0x000fe2000800001e */
[----:B------:R-:W-:Y:S01]  /*0d10*/  IMAD.U32 R21, RZ, RZ, UR31 ;  /* 0x0000001fff157e24 */ /* 0x000fe2000f8e00ff */
[----:B------:R-:W-:Y:S01]  /*0d20*/  R2UR.FILL UR31, R6 ;  /* 0x00000000061f72ca */ /* 0x000fe200004e0000 */
[----:B------:R-:W-:Y:S01]  /*0d30*/  IMAD R2, R7, 0x1f40, R24 ;  /* 0x00001f4007027824 */ /* 0x000fe200078e0218 */
[----:B------:R-:W-:Y:S02]  /*0d40*/  DFMA R68, R10, UR34, R68 ;  /* 0x000000220a447c2b */ /* 0x000fe40008000044 */
[----:B------:R-:W-:Y:S02]  /*0d50*/  DFMA R6, R16, UR4, R12 ;  /* 0x0000000410067c2b */ /* 0x000fe4000800000c */
[----:B------:R-:W-:Y:S02]  /*0d60*/  DFMA R32, R10, UR48, R32 ;  /* 0x000000300a207c2b */ /* 0x000fe40008000020 */
[----:B------:R-:W-:-:S04]  /*0d70*/  DFMA R30, R16, UR54, R30 ;  /* 0x00000036101e7c2b */ /* 0x000fc8000800001e */
[C-C-:B------:R-:W-:Y:S02]  /*0d80*/  DADD R12, R68.reuse, -R6.reuse ;  /* 0x00000000440c7229 */ /* 0x140fe40000000806 */
[----:B------:R-:W-:Y:S02]  /*0d90*/  DADD R6, R68, R6 ;  /* 0x0000000044067229 */ /* 0x000fe40000000006 */
[C-C-:B------:R-:W-:Y:S02]  /*0da0*/  DADD R68, R32.reuse, -R30.reuse ;  /* 0x0000000020447229 */ /* 0x140fe4000000081e */
[----:B------:R-:W-:Y:S02]  /*0db0*/  DADD R32, R32, R30 ;  /* 0x0000000020207229 */ /* 0x000fe4000000001e */
[----:B------:R-:W-:Y:S02]  /*0dc0*/  DFMA R30, R28, R26, RZ ;  /* 0x0000001a1c1e722b */ /* 0x000fe400000000ff */
[----:B------:R-:W-:Y:S01]  /*0dd0*/  DFMA R26, R26, UR58, RZ ;  /* 0x0000003a1a1a7c2b */ /* 0x000fe200080000ff */
[----:B------:R-:W-:Y:S01]  /*0de0*/  IMAD R25, R25, 0x50, R2 ;  /* 0x0000005019197824 */ /* 0x000fe200078e0202 */
[----:B------:R-:W-:-:S04]  /*0df0*/  LOP3.LUT R4, R4, 0xffff, RZ, 0xc0, !PT ;  /* 0x0000ffff04047812 */ /* 0x000fc800078ec0ff */
[C---:B------:R-:W-:Y:S02]  /*0e00*/  DFMA R30, R46.reuse, UR70, R30 ;  /* 0x000000462e1e7c2b */ /* 0x040fe4000800001e */
[----:B------:R-:W-:Y:S01]  /*0e10*/  DFMA R26, R46, UR56, R26 ;  /* 0x000000382e1a7c2b */ /* 0x000fe2000800001a */
[----:B------:R-:W-:-:S05]  /*0e20*/  IMAD R4, R4, 0x8, R25 ;  /* 0x0000000804047824 */ /* 0x000fca00078e0219 */
[C---:B------:R-:W-:Y:S02]  /*0e30*/  DFMA R46, R64.reuse, UR76, R30 ;  /* 0x0000004c402e7c2b */ /* 0x040fe4000800001e */
[----:B------:R-:W-:Y:S02]  /*0e40*/  DFMA R64, R64, UR66, R26 ;  /* 0x0000004240407c2b */ /* 0x000fe4000800001a */
[----:B------:R-:W0:Y:S01]  /*0e50*/  LDS.128 R24, [R24+0x2000] ;  /* 0x0020000018187984 */ /* 0x000e220000000c00 */
[----:B------:R-:W-:Y:S01]  /*0e60*/  IMAD.U32 R20, RZ, RZ, UR30 ;  /* 0x0000001eff147e24 */ /* 0x000fe2000f8e00ff */
[----:B------:R-:W-:Y:S01]  /*0e70*/  R2UR.FILL UR30, R5 ;  /* 0x00000000051e72ca */ /* 0x000fe200004e0000 */
[----:B------:R-:W-:Y:S01]  /*0e80*/  DFMA R56, R10, UR16, R56 ;  /* 0x000000100a387c2b */ /* 0x000fe20008000038 */
[----:B------:R-:W-:Y:S02]  /*0e90*/  IMAD.U32 R48, RZ, RZ, UR74 ;  /* 0x0000004aff307e24 */ /* 0x000fe4000f8e00ff */
[----:B------:R-:W-:-:S05]  /*0ea0*/  IMAD.U32 R49, RZ, RZ, UR75 ;  /* 0x0000004bff317e24 */ /* 0x000fca000f8e00ff */
[C-C-:B------:R-:W-:Y:S02]  /*0eb0*/  DADD R66, R56.reuse, -R62.reuse ;  /* 0x0000000038427229 */ /* 0x140fe4000000083e */
[----:B------:R-:W-:Y:S01]  /*0ec0*/  DADD R62, R56, R62 ;  /* 0x00000000383e7229 */ /* 0x000fe2000000003e */
[----:B------:R-:W-:Y:S01]  /*0ed0*/  IMAD.U32 R56, RZ, RZ, UR72 ;  /* 0x00000048ff387e24 */ /* 0x000fe2000f8e00ff */
[----:B0-----:R-:W-:Y:S02]  /*0ee0*/  DFMA R30, R26, R38, RZ ;  /* 0x000000261a1e722b */ /* 0x001fe400000000ff */
[----:B------:R-:W-:-:S06]  /*0ef0*/  DFMA R38, R38, UR52, RZ ;  /* 0x0000003426267c2b */ /* 0x000fcc00080000ff */
[C---:B------:R-:W-:Y:S02]  /*0f00*/  DFMA R30, R44.reuse, UR74, R30 ;  /* 0x0000004a2c1e7c2b */ /* 0x040fe4000800001e */
[----:B------:R-:W-:-:S06]  /*0f10*/  DFMA R38, R44, UR62, R38 ;  /* 0x0000003e2c267c2b */ /* 0x000fcc0008000026 */
[C---:B------:R-:W-:Y:S02]  /*0f20*/  DFMA R30, R40.reuse, UR30, R30 ;  /* 0x0000001e281e7c2b */ /* 0x040fe4000800001e */
[----:B------:R-:W-:Y:S01]  /*0f30*/  DFMA R38, R40, UR60, R38 ;  /* 0x0000003c28267c2b */ /* 0x000fe20008000026 */
[----:B------:R-:W-:Y:S01]  /*0f40*/  IMAD.U32 R57, RZ, RZ, UR73 ;  /* 0x00000049ff397e24 */ /* 0x000fe2000f8e00ff */
[----:B------:R-:W-:Y:S01]  /*0f50*/  R2UR UR74, R14 ;  /* 0x000000000e4a72ca */ /* 0x000fe200000e0000 */
[----:B------:R-:W-:Y:S01]  /*0f60*/  IMAD.U32 R22, RZ, RZ, UR76 ;  /* 0x0000004cff167e24 */ /* 0x000fe2000f8e00ff */
[----:B------:R-:W-:Y:S02]  /*0f70*/  R2UR UR75, R15 ;  /* 0x000000000f4b72ca */ /* 0x000fe400000e0000 */
[----:B------:R-:W-:Y:S01]  /*0f80*/  DFMA R30, R42, UR72, R30 ;  /* 0x000000482a1e7c2b */ /* 0x000fe2000800001e */
[----:B------:R-:W-:Y:S01]  /*0f90*/  R2UR UR72, R34 ;  /* 0x00000000224872ca */ /* 0x000fe200000e0000 */
[----:B------:R-:W-:Y:S01]  /*0fa0*/  IMAD.U32 R23, RZ, RZ, UR77 ;  /* 0x0000004dff177e24 */ /* 0x000fe2000f8e00ff */
[----:B------:R-:W-:-:S02]  /*0fb0*/  R2UR UR73, R35 ;  /* 0x00000000234972ca */ /* 0x000fc400000e0000 */
[----:B------:R-:W-:Y:S02]  /*0fc0*/  R2UR UR76, R8 ;  /* 0x00000000084c72ca */ /* 0x000fe400000e0000 */
[----:B------:R-:W-:Y:S01]  /*0fd0*/  R2UR UR77, R9 ;  /* 0x00000000094d72ca */ /* 0x000fe200000e0000 */
[----:B------:R-:W-:Y:S02]  /*0fe0*/  DFMA R38, R42, UR68, R38 ;  /* 0x000000442a267c2b */ /* 0x000fe40008000026 */
[----:B------:R-:W-:-:S06]  /*0ff0*/  DFMA R46, R36, UR28, R46 ;  /* 0x0000001c242e7c2b */ /* 0x000fcc000800002e */
[C---:B------:R-:W-:Y:S02]  /*1000*/  DFMA R38, R16.reuse, UR72, R38 ;  /* 0x0000004810267c2b */ /* 0x040fe40008000026 */
[----:B------:R-:W-:Y:S01]  /*1010*/  DFMA R16, R16, UR74, R30 ;  /* 0x0000004a10107c2b */ /* 0x000fe2000800001e */
[----:B------:R-:W-:Y:S01]  /*1020*/  IMAD.U32 R30, RZ, RZ, UR76 ;  /* 0x0000004cff1e7e24 */ /* 0x000fe2000f8e00ff */
[----:B------:R-:W-:Y:S01]  /*1030*/  DFMA R46, R10, UR76, R46 ;  /* 0x0000004c0a2e7c2b */ /* 0x000fe2000800002e */
[----:B------:R-:W-:Y:S01]  /*1040*/  IMAD.U32 R31, RZ, RZ, UR77 ;  /* 0x0000004dff1f7e24 */ /* 0x000fe2000f8e00ff */
[----:B------:R-:W-:Y:S02]  /*1050*/  R2UR UR76, R24 ;  /* 0x00000000184c72ca */ /* 0x000fe400000e0000 */
[----:B------:R-:W-:Y:S01]  /*1060*/  R2UR UR77, R25 ;  /* 0x00000000194d72ca */ /* 0x000fe200000e0000 */
[----:B------:R-:W-:Y:S01]  /*1070*/  DFMA R64, R36, UR64, R64 ;  /* 0x0000004024407c2b */ /* 0x000fe20008000040 */
[----:B------:R-:W-:-:S02]  /*1080*/  ISETP.GT.U32.AND P1, PT, R0, 0x63, PT ;  /* 0x000000630000780c */ /* 0x000fc40003f24070 */
[----:B------:R-:W-:-:S09]  /*1090*/  DADD R8, R46, -R16 ;  /* 0x000000002e087229 */ /* 0x000fd20000000810 */
[----:B------:R-:W-:Y:S02]  /*10a0*/  DFMA R64, R10, UR76, R64 ;  /* 0x0000004c0a407c2b */ /* 0x000fe40008000040 */
[----:B------:R-:W-:-:S06]  /*10b0*/  DADD R16, R46, R16 ;  /* 0x000000002e107229 */ /* 0x000fcc0000000010 */
[C-C-:B------:R-:W-:Y:S02]  /*10c0*/  DADD R10, R64.reuse, -R38.reuse ;  /* 0x00000000400a7229 */ /* 0x140fe40000000826 */
        /* <DEDUP_REMOVED lines=14> */
[----:B------:R-:W-:Y:S02]  /*11b0*/  PRMT R5, R0, 0x9910, RZ ;  /* 0x0000991000057816 */ /* 0x000fe400000000ff */
[----:B0-----:R-:W-:Y:S02]  /*11c0*/  MOV.SPILL R62, UR75 ;  /* 0x0000004b003e7c02 */ /* 0x001fe40009000f00 */
        /* <DEDUP_REMOVED lines=25> */
[----:B------:R-:W-:-:S03]  /*1360*/  R2UR UR5, R51 ;  /* 0x00000000330572ca */ /* 0x000fc600000e0000 */
        /* <DEDUP_REMOVED lines=11> */
[----:B------:R-:W-:Y:S05]  /*1420*/  LDS.64 R6, [R5+0x140] ;  /* 0x0001400005067984 */ /* 0x000fea0000000a00 */
[----:B------:R-:W-:Y:S02]  /*1430*/  DFMA R16, R28, R8, RZ ;  /* 0x000000081c10722b */ /* 0x000fe400000000ff */
[C---:B------:R-:W-:Y:S02]  /*1440*/  DFMA R44, R8.reuse, UR26, RZ ;  /* 0x0000001a082c7c2b */ /* 0x040fe400080000ff */
[----:B------:R-:W-:-:S02]  /*1450*/  DFMA R68, R8, UR10, RZ ;  /* 0x0000000a08447c2b */ /* 0x000fc400080000ff */
[----:B------:R-:W-:Y:S02]  /*1460*/  DFMA R14, R8, UR32, RZ ;  /* 0x00000020080e7c2b */ /* 0x000fe400080000ff */
[----:B-1----:R-:W-:Y:S02]  /*1470*/  DADD R32, R42, R12 ;  /* 0x000000002a207229 */ /* 0x002fe4000000000c */
[----:B------:R-:W-:Y:S02]  /*1480*/  DFMA R8, R8, UR58, RZ ;  /* 0x0000003a08087c2b */ /* 0x000fe400080000ff */
[----:B--2---:R-:W-:Y:S02]  /*1490*/  DADD R34, R24, R10 ;  /* 0x0000000018227229 */ /* 0x004fe4000000000a */
[----:B------:R-:W-:Y:S02]  /*14a0*/  DADD R42, R42, -R12 ;  /* 0x000000002a2a7229 */ /* 0x000fe4000000080c */
[----:B------:R-:W-:-:S02]  /*14b0*/  DFMA R16, R32, UR70, R16 ;  /* 0x0000004620107c2b */ /* 0x000fc40008000010 */
[C---:B------:R-:W-:Y:S01]  /*14c0*/  DFMA R44, R32.reuse, UR74, R44 ;  /* 0x0000004a202c7c2b */ /* 0x040fe2000800002c */
[----:B------:R-:W-:Y:S01]  /*14d0*/  R2UR UR74, R48 ;  /* 0x00000000304a72ca */ /* 0x000fe200000e0000 */
[C---:B------:R-:W-:Y:S01]  /*14e0*/  DFMA R68, R32.reuse, UR12, R68 ;  /* 0x0000000c20447c2b */ /* 0x040fe20008000044 */
[----:B------:R-:W-:Y:S01]  /*14f0*/  R2UR UR75, R49 ;  /* 0x00000000314b72ca */ /* 0x000fe200000e0000 */
[C---:B------:R-:W-:Y:S02]  /*1500*/  DFMA R14, R32.reuse, UR42, R14 ;  /* 0x0000002a200e7c2b */ /* 0x040fe4000800000e */
[----:B------:R-:W-:Y:S01]  /*1510*/  DFMA R32, R32, UR56, R8 ;  /* 0x0000003820207c2b */ /* 0x000fe20008000008 */
[----:B------:R-:W0:Y:S01]  /*1520*/  LDS.64 R8, [R5+0x190] ;  /* 0x0001900005087984 */ /* 0x000e220000000a00 */
[----:B------:R-:W-:Y:S02]  /*1530*/  DFMA R12, R34, UR20, R44 ;  /* 0x00000014220c7c2b */ /* 0x000fe4000800002c */
[----:B------:R-:W-:-:S02]  /*1540*/  DFMA R44, R36, UR22, RZ ;  /* 0x00000016242c7c2b */ /* 0x000fc400080000ff */
[----:B------:R-:W-:Y:S02]  /*1550*/  DADD R24, R24, -R10 ;  /* 0x0000000018187229 */ /* 0x000fe4000000080a */
        /* <DEDUP_REMOVED lines=9> */
[----:B------:R-:W-:Y:S02]  /*15f0*/  DADD R38, R40, -R38 ;  /* 0x0000000028267229 */ /* 0x000fe40000000826 */
[----:B------:R-:W-:Y:S02]  /*1600*/  DFMA R68, R36, UR14, RZ ;  /* 0x0000000e24447c2b */ /* 0x000fe400080000ff */
[----:B------:R-:W-:Y:S02]  /*1610*/  DFMA R40, R26, R36, RZ ;  /* 0x000000241a28722b */ /* 0x000fe400000000ff */
[C---:B------:R-:W-:Y:S02]  /*1620*/  DFMA R70, R36.reuse, UR38, RZ ;  /* 0x0000002624467c2b */ /* 0x040fe400080000ff */
[----:B------:R-:W-:Y:S02]  /*1630*/  DFMA R72, R36, UR52, RZ ;  /* 0x0000003424487c2b */ /* 0x000fe400080000ff */
[----:B------:R-:W-:-:S02]  /*1640*/  DFMA R36, R42, UR24, R44 ;  /* 0x000000182a247c2b */ /* 0x000fc4000800002c */
        /* <DEDUP_REMOVED lines=17> */
[C---:B------:R-:W-:Y:S02]  /*1760*/  DFMA R14, R34.reuse, UR50, R14 ;  /* 0x00000032220e7c2b */ /* 0x040fe4000800000e */
[----:B------:R-:W-:Y:S02]  /*1770*/  DFMA R32, R34, UR64, R32 ;  /* 0x0000004022207c2b */ /* 0x000fe40008000020 */
[----:B0-----:R-:W-:Y:S02]  /*1780*/  DADD R34, R6, R8 ;  /* 0x0000000006227229 */ /* 0x001fe40000000008 */
[----:B------:R-:W-:Y:S02]  /*1790*/  DFMA R44, R24, UR30, R40 ;  /* 0x0000001e182c7c2b */ /* 0x000fe40008000028 */
[----:B------:R-:W-:Y:S02]  /*17a0*/  DADD R6, R6, -R8 ;  /* 0x0000000006067229 */ /* 0x000fe40000000808 */
[----:B------:R-:W-:-:S02]  /*17b0*/  DFMA R42, R38, UR18, R42 ;  /* 0x00000012262a7c2b */ /* 0x000fc4000800002a */
[C---:B------:R-:W-:Y:S02]  /*17c0*/  DFMA R40, R24.reuse, UR46, R70 ;  /* 0x0000002e18287c2b */ /* 0x040fe40008000046 */
[----:B------:R-:W-:Y:S02]  /*17d0*/  DFMA R24, R24, UR60, R72 ;  /* 0x0000003c18187c2b */ /* 0x000fe40008000048 */
        /* <DEDUP_REMOVED lines=19> */
[C---:B------:R-:W-:Y:S02]  /*1910*/  DFMA R44, R6.reuse, UR74, R44 ;  /* 0x0000004a062c7c2b */ /* 0x040fe4000800002c */
[----:B------:R-:W-:Y:S02]  /*1920*/  DFMA R40, R6, UR54, R40 ;  /* 0x0000003606287c2b */ /* 0x000fe40008000028 */
[----:B------:R-:W-:Y:S02]  /*1930*/  DADD R14, R10, -R36 ;  /* 0x000000000a0e7229 */ /* 0x000fe40000000824 */
[----:B------:R-:W-:-:S02]  /*1940*/  DFMA R38, R6, UR72, R38 ;  /* 0x0000004806267c2b */ /* 0x000fc40008000026 */
[----:B------:R-:W-:Y:S02]  /*1950*/  DADD R10, R10, R36 ;  /* 0x000000000a0a7229 */ /* 0x000fe40000000024 */
        /* <DEDUP_REMOVED lines=17> */
[----:B------:R1:W-:Y:S02]  /*1a70*/  STS.64 [R5+0x140], R34 ;  /* 0x0001402205007388 */ /* 0x0003e40000000a00 */
.L_x_276:
[----:B------:R-:W-:Y:S05]  /*1a80*/  BSYNC.RECONVERGENT B0 ;  /* 0x0000000000007941 */ /* 0x000fea0003800200 */
.L_x_275:
[----:B------:R-:W-:Y:S06]  /*1a90*/  BAR.SYNC.DEFER_BLOCKING 0x0 ;  /* 0x0000000000007b1d */ /* 0x000fec0000010000 */
[----:B------:R-:W-:Y:S04]  /*1aa0*/  BSSY.RECONVERGENT B0, `(.L_x_277) ;  /* 0x000011f000007945 */ /* 0x000fe80003800200 */
[----:B------:R-:W-:Y:S05]  /*1ab0*/  @P1 BRA `(.L_x_278) ;  /* 0x0000001000741947 */ /* 0x000fea0003800000 */
[----:B-1----:R-:W-:Y:S02]  /*1ac0*/  PRMT R5, R0, 0x9910, RZ ;  /* 0x0000991000057816 */ /* 0x002fe400000000ff */
[----:B0-----:R-:W-:Y:S02]  /*1ad0*/  MOV.SPILL R13, UR27 ;  /* 0x0000001b000d7c02 */ /* 0x001fe40009000f00 */
        /* <DEDUP_REMOVED lines=8> */
[----:B------:R-:W-:Y:S02]  /*1b60*/  PRMT R6, R5, 0x9910, RZ ;  /* 0x0000991005067816 */ /* 0x000fe400000000ff */
[----:B------:R-:W-:Y:S02]  /*1b70*/  MOV.SPILL R15, UR14 ;  /* 0x0000000e000f7c02 */ /* 0x000fe40009000f00 */
[----:B------:R-:W-:Y:S01]  /*1b80*/  MOV.SPILL R83, UR38 ;  /* 0x0000002600537c02 */ /* 0x000fe20009000f00 */
[----:B------:R-:W-:Y:S01]  /*1b90*/  IMAD R6, R6, 0xa, RZ ;  /* 0x0000000a06067824 */ /* 0x000fe200078e02ff */
[----:B------:R-:W-:Y:S01]  /*1ba0*/  MOV.SPILL R8, UR73 ;  /* 0x0000004900087c02 */ /* 0x000fe20009000f00 */
[----:B------:R-:W-:Y:S01]  /*1bb0*/  UMOV UR73, 0x640a ;  /* 0x0000640a00497882 */ /* 0x000fe20000000000 */
        /* <DEDUP_REMOVED lines=12> */
[----:B------:R-:W-:Y:S02]  /*1c80*/  PRMT R12, R6, 0x5410, R5 ;  /* 0x00005410060c7816 */ /* 0x000fe40000000005 */
[----:B------:R-:W-:Y:S02]  /*1c90*/  LOP3.LUT R5, R5, 0xffff, RZ, 0xc0, !PT ;  /* 0x0000ffff05057812 */ /* 0x000fe400078ec0ff */
[----:B------:R-:W-:Y:S01]  /*1ca0*/  MOV.SPILL R80, UR42 ;  /* 0x0000002a00507c02 */ /* 0x000fe20009000f00 */
[----:B------:R-:W-:Y:S01]  /*1cb0*/  IDP.2A.LO.U16.U8 R12, R12, UR73, RZ ;  /* 0x000000490c0c7c26 */ /* 0x000fe200080010ff */
[----:B------:R-:W-:Y:S01]  /*1cc0*/  R2UR.FILL UR73, R8 ;  /* 0x00000000084972ca */ /* 0x000fe200004e0000 */
[----:B------:R-:W-:Y:S01]  /*1cd0*/  IMAD R5, R5, 0x320, R2 ;  /* 0x0000032005057824 */ /* 0x000fe200078e0202 */
[----:B------:R-:W-:Y:S01]  /*1ce0*/  MOV.SPILL R8, UR10 ;  /* 0x0000000a00087c02 */ /* 0x000fe20009000f00 */
[----:B------:R-:W-:Y:S01]  /*1cf0*/  @!P0 IMAD R91, R3, 0x3e8, R12 ;  /* 0x000003e8035b8824 */ /* 0x000fe200078e020c */
[----:B------:R-:W-:Y:S01]  /*1d00*/  MOV.SPILL R10, UR32 ;  /* 0x00000020000a7c02 */ /* 0x000fe20009000f00 */
[----:B------:R-:W-:Y:S01]  /*1d10*/  IMAD R5, R6, 0x50, R5 ;  /* 0x0000005006057824 */ /* 0x000fe200078e0205 */
[----:B------:R-:W-:-:S04]  /*1d20*/  MOV.SPILL R6, UR33 ;  /* 0x0000002100067c02 */ /* 0x000fc80009000f00 */
[----:B------:R-:W-:Y:S04]  /*1d30*/  LDS.128 R40, [R5] ;  /* 0x0000000005287984 */ /* 0x000fe80000000c00 */
[----:B------:R-:W0:Y:S04]  /*1d40*/  LDS.128 R44, [R5+0x40] ;  /* 0x00004000052c7984 */ /* 0x000e280000000c00 */
[----:B------:R-:W-:Y:S04]  /*1d50*/  LDS.128 R32, [R5+0x10] ;  /* 0x0000100005207984 */ /* 0x000fe80000000c00 */
[----:B------:R-:W1:Y:S01]  /*1d60*/  LDS.128 R36, [R5+0x30] ;  /* 0x0000300005247984 */ /* 0x000e620000000c00 */
[----:B0-----:R-:W-:-:S02]  /*1d70*/  DADD R16, R40, R46 ;  /* 0x0000000028107229 */ /* 0x001fc4000000002e */
[----:B------:R-:W-:Y:S02]  /*1d80*/  DADD R62, R42, R44 ;  /* 0x000000002a3e7229 */ /* 0x000fe4000000002c */
[----:B------:R-:W-:Y:S02]  /*1d90*/  DADD R70, R40, -R46 ;  /* 0x0000000028467229 */ /* 0x000fe4000000082e */
[----:B------:R-:W-:Y:S02]  /*1da0*/  DADD R72, R42, -R44 ;  /* 0x000000002a487229 */ /* 0x000fe4000000082c */
[C---:B------:R-:W-:Y:S01]  /*1db0*/  DFMA R66, R16.reuse, UR10, RZ ;  /* 0x0000000a10427c2b */ /* 0x040fe200080000ff */
[----:B------:R-:W-:Y:S01]  /*1dc0*/  R2UR UR10, R54 ;  /* 0x00000000360a72ca */ /* 0x000fe200000e0000 */
[----:B------:R-:W-:Y:S01]  /*1dd0*/  DFMA R24, R16, UR26, RZ ;  /* 0x0000001a10187c2b */ /* 0x000fe200080000ff */
[----:B------:R-:W-:Y:S01]  /*1de0*/  R2UR UR26, R18 ;  /* 0x00000000121a72ca */ /* 0x000fe200000e0000 */
[----:B------:R-:W-:Y:S01]  /*1df0*/  DFMA R68, R28, R16, RZ ;  /* 0x000000101c44722b */ /* 0x000fe200000000ff */
[----:B------:R-:W-:Y:S01]  /*1e00*/  R2UR UR27, R19 ;  /* 0x00000000131b72ca */ /* 0x000fe200000e0000 */
[C---:B------:R-:W-:Y:S01]  /*1e10*/  DFMA R64, R16.reuse, UR32, RZ ;  /* 0x0000002010407c2b */ /* 0x040fe200080000ff */
[----:B------:R-:W-:Y:S01]  /*1e20*/  R2UR UR11, R55 ;  /* 0x00000000370b72ca */ /* 0x000fe200000e0000 */
[----:B------:R-:W-:Y:S01]  /*1e30*/  DFMA R16, R16, UR58, RZ ;  /* 0x0000003a10107c2b */ /* 0x000fe200080000ff */
[----:B------:R-:W-:Y:S01]  /*1e40*/  R2UR UR58, R50 ;  /* 0x00000000323a72ca */ /* 0x000fe200000e0000 */
[----:B------:R-:W-:Y:S01]  /*1e50*/  DFMA R42, R62, UR12, R66 ;  /* 0x0000000c3e2a7c2b */ /* 0x000fe20008000042 */
[----:B------:R-:W-:Y:S01]  /*1e60*/  R2UR UR12, R18 ;  /* 0x00000000120c72ca */ /* 0x000fe200000e0000 */
        /* <DEDUP_REMOVED lines=9> */
[----:B------:R-:W0:Y:S01]  /*1f00*/  LDCU.64 UR70, c[0x0][0x358] ;  /* 0x00006b00ff4677ac */ /* 0x000e220008000a00 */
[----:B------:R-:W-:Y:S01]  /*1f10*/  DFMA R62, R26, R70, RZ ;  /* 0x000000461a3e722b */ /* 0x000fe200000000ff */
[----:B------:R-:W-:Y:S01]  /*1f20*/  MOV.SPILL R16, UR39 ;  /* 0x0000002700107c02 */ /* 0x000fe20009000f00 */
[C---:B------:R-:W-:Y:S01]  /*1f30*/  DFMA R64, R70.reuse, UR22, RZ ;  /* 0x0000001646407c2b */ /* 0x040fe200080000ff */
[----:B------:R-:W-:Y:S01]  /*1f40*/  MOV.SPILL R75, UR12 ;  /* 0x0000000c004b7c02 */ /* 0x000fe20009000f00 */
[C---:B------:R-:W-:Y:S01]  /*1f50*/  DFMA R68, R70.reuse, UR38, RZ ;  /* 0x0000002646447c2b */ /* 0x040fe200080000ff */
[----:B------:R-:W-:Y:S01]  /*1f60*/  MOV.SPILL R84, UR13 ;  /* 0x0000000d00547c02 */ /* 0x000fe20009000f00 */
        /* <DEDUP_REMOVED lines=12> */
[C-C-:B-1----:R-:W-:Y:S01]  /*2030*/  DADD R72, R32.reuse, R38.reuse ;  /* 0x0000000020487229 */ /* 0x142fe20000000026 */
[----:B------:R-:W-:Y:S01]  /*2040*/  R2UR UR23, R57 ;  /* 0x00000000391772ca */ /* 0x000fe200000e0000 */
[----:B------:R-:W-:Y:S01]  /*2050*/  DADD R88, R32, -R38 ;  /* 0x0000000020587229 */ /* 0x000fe20000000826 */
[----:B------:R-:W-:Y:S01]  /*2060*/  R2UR UR56, R52 ;  /* 0x00000000343872ca */ /* 0x000fe200000e0000 */
[C-C-:B------:R-:W-:Y:S01]  /*2070*/  DADD R38, R34.reuse, R36.reuse ;  /* 0x0000000022267229 */ /* 0x140fe20000000024 */
[----:B------:R-:W-:Y:S01]  /*2080*/  R2UR UR57, R53 ;  /* 0x00000000353972ca */ /* 0x000fe200000e0000 */
[----:B------:R-:W-:Y:S01]  /*2090*/  DADD R36, R34, -R36 ;  /* 0x0000000022247229 */ /* 0x000fe20000000824 */
[----:B------:R-:W-:Y:S01]  /*20a0*/  R2UR UR26, R30 ;  /* 0x000000001e1a72ca */ /* 0x000fe200000e0000 */
[----:B------:R-:W1:Y:S01]  /*20b0*/  LDS.128 R32, [R5+0x20] ;  /* 0x0000200005207984 */ /* 0x000e620000000c00 */
        /* <DEDUP_REMOVED lines=10> */
[----:B------:R-:W2:Y:S01]  /*2160*/  @!P0 LDC.64 R40, c[0x0][0x388] ;  /* 0x0000e200ff288b82 */ /* 0x000ea20000000a00 */
        /* <DEDUP_REMOVED lines=10> */
[----:B--2---:R-:W-:Y:S01]  /*2210*/  @!P0 IMAD.WIDE R90, R91, 0x8, R40 ;  /* 0x000000085b5a8825 */ /* 0x004fe200078e0228 */
[----:B------:R-:W-:Y:S01]  /*2220*/  CS2R R40, SRZ ;  /* 0x0000000000287805 */ /* 0x000fe2000001ff00 */
[----:B-1----:R-:W-:-:S05]  /*2230*/  DADD R38, R32, R34 ;  /* 0x0000000020267229 */ /* 0x002fca0000000022 */
[----:B0-----:R-:W2:Y:S01]  /*2240*/  @!P0 LDG.E.64.CONSTANT R40, desc[UR70][R90.64+0x48] ;  /* 0x000048465a288981 */ /* 0x001ea2000c1e9b00 */
[----:B------:R-:W-:Y:S01]  /*2250*/  DADD R32, R32, -R34 ;  /* 0x0000000020207229 */ /* 0x000fe20000000822 */
[----:B------:R-:W-:-:S06]  /*2260*/  CS2R R34, SRZ ;  /* 0x0000000000227805 */ /* 0x000fcc000001ff00 */
[----:B------:R-:W3:Y:S01]  /*2270*/  @!P0 LDG.E.64.CONSTANT R34, desc[UR70][R90.64] ;  /* 0x000000465a228981 */ /* 0x000ee2000c1e9b00 */
[----:B------:R-:W-:Y:S02]  /*2280*/  DFMA R62, R36, UR22, R62 ;  /* 0x00000016243e7c2b */ /* 0x000fe4000800003e */
[----:B------:R-:W-:-:S06]  /*2290*/  DFMA R88, R38, UR26, R46 ;  /* 0x0000001a26587c2b */ /* 0x000fcc000800002e */
[----:B------:R-:W-:-:S08]  /*22a0*/  DFMA R62, R32, UR74, R62 ;  /* 0x0000004a203e7c2b */ /* 0x000fd0000800003e */
[C-C-:B------:R-:W-:Y:S02]  /*22b0*/  DADD R46, R88.reuse, R62.reuse ;  /* 0x00000000582e7229 */ /* 0x140fe4000000003e */
[----:B------:R-:W-:Y:S01]  /*22c0*/  DADD R62, R88, -R62 ;  /* 0x00000000583e7229 */ /* 0x000fe2000000083e */
[----:B------:R-:W0:Y:S07]  /*22d0*/  @!P0 LDC.64 R88, c[0x0][0x388] ;  /* 0x0000e200ff588b82 */ /* 0x000e2e0000000a00 */
[----:B--2---:R-:W-:-:S08]  /*22e0*/  DMUL R62, R62, R40 ;  /* 0x000000283e3e7228 */ /* 0x004fd00000000000 */
[CCC-:B---3--:R-:W-:Y:S02]  /*22f0*/  DFMA R40, R46.reuse, R34.reuse, -R62.reuse ;  /* 0x000000222e28722b */ /* 0x1c8fe4000000083e */
[----:B------:R-:W-:Y:S01]  /*2300*/  DFMA R34, R46, R34, R62 ;  /* 0x000000222e22722b */ /* 0x000fe2000000003e */
[----:B------:R-:W-:Y:S01]  /*2310*/  @!P0 IMAD R47, R3, 0x3e8, R12 ;  /* 0x000003e8032f8824 */ /* 0x000fe200078e020c */
[----:B------:R-:W-:-:S03]  /*2320*/  CS2R R62, SRZ ;  /* 0x00000000003e7805 */ /* 0x000fc6000001ff00 */
[----:B0-----:R-:W-:Y:S01]  /*2330*/  @!P0 IMAD.WIDE R88, R47, 0x8, R88 ;  /* 0x000000082f588825 */ /* 0x001fe200078e0258 */
[----:B------:R-:W-:-:S04]  /*2340*/  CS2R R46, SRZ ;  /* 0x00000000002e7805 */ /* 0x000fc8000001ff00 */
[----:B------:R-:W2:Y:S04]  /*2350*/  @!P0 LDG.E.64.CONSTANT R62, desc[UR70][R88.64+0x40] ;  /* 0x00004046583e8981 */ /* 0x000ea8000c1e9b00 */
[----:B------:R-:W3:Y:S01]  /*2360*/  @!P0 LDG.E.64.CONSTANT R46, desc[UR70][R88.64+0x8] ;  /* 0x00000846582e8981 */ /* 0x000ee2000c1e9b00 */
[----:B------:R-:W-:Y:S02]  /*2370*/  DFMA R64, R36, UR18, R64 ;  /* 0x0000001224407c2b */ /* 0x000fe40008000040 */
[----:B------:R-:W-:-:S06]  /*2380*/  DFMA R24, R38, UR16, R24 ;  /* 0x0000001026187c2b */ /* 0x000fcc0008000018 */
[----:B------:R-:W-:-:S08]  /*2390*/  DFMA R90, R32, UR42, R64 ;  /* 0x0000002a205a7c2b */ /* 0x000fd00008000040 */
[C-C-:B------:R-:W-:Y:S02]  /*23a0*/  DADD R64, R24.reuse, R90.reuse ;  /* 0x0000000018407229 */ /* 0x140fe4000000005a */
[----:B------:R-:W-:Y:S01]  /*23b0*/  DADD R90, R24, -R90 ;  /* 0x00000000185a7229 */ /* 0x000fe2000000085a */
[----:B------:R-:W0:Y:S01]  /*23c0*/  @!P0 LDC.64 R24, c[0x0][0x388] ;  /* 0x0000e200ff188b82 */ /* 0x000e220000000a00 */
[C---:B------:R-:W-:Y:S02]  /*23d0*/  DFMA R66, R36.reuse, UR32, R66 ;  /* 0x0000002024427c2b */ /* 0x040fe40008000042 */
[C---:B------:R-:W-:Y:S02]  /*23e0*/  DFMA R68, R36.reuse, UR44, R68 ;  /* 0x0000002c24447c2b */ /* 0x040fe40008000044 */
[----:B------:R-:W-:-:S03]  /*23f0*/  DFMA R70, R36, UR68, R70 ;  /* 0x0000004424467c2b */ /* 0x000fc60008000046 */
[----:B------:R-:W1:Y:S01]  /*2400*/  @!P0 LDC.64 R36, c[0x0][0x388] ;  /* 0x0000e200ff248b82 */ /* 0x000e620000000a00 */
[----:B--2---:R-:W-:-:S08]  /*2410*/  DMUL R90, R90, R62 ;  /* 0x0000003e5a5a7228 */ /* 0x004fd00000000000 */
[CCC-:B---3--:R-:W-:Y:S02]  /*2420*/  DFMA R62, R64.reuse, R46.reuse, -R90.reuse ;  /* 0x0000002e403e722b */ /* 0x1c8fe4000000085a */
[----:B------:R-:W-:Y:S01]  /*2430*/  DFMA R46, R64, R46, R90 ;  /* 0x0000002e402e722b */ /* 0x000fe2000000005a */
[----:B------:R-:W-:-:S04]  /*2440*/  @!P0 IMAD R65, R3, 0x3e8, R12 ;  /* 0x000003e803418824 */ /* 0x000fc800078e020c */
[----:B0-----:R-:W-:Y:S01]  /*2450*/  @!P0 IMAD.WIDE R24, R65, 0x8, R24 ;  /* 0x0000000841188825 */ /* 0x001fe200078e0218 */
[----:B------:R-:W-:-:S06]  /*2460*/  CS2R R64, SRZ ;  /* 0x0000000000407805 */ /* 0x000fcc000001ff00 */
[----:B------:R-:W2:Y:S01]  /*2470*/  @!P0 LDG.E.64.CONSTANT R64, desc[UR70][R24.64+0x38] ;  /* 0x0000384618408981 */ /* 0x000ea2000c1e9b00 */
[----:B------:R-:W-:-:S04]  /*2480*/  @!P0 IMAD R93, R3, 0x3e8, R12 ;  /* 0x000003e8035d8824 */ /* 0x000fc800078e020c */
[----:B-1----:R-:W-:Y:S02]  /*2490*/  @!P0 IMAD.WIDE R92, R93, 0x8, R36 ;  /* 0x000000085d5c8825 */ /* 0x002fe400078e0224 */
[----:B------:R-:W0:Y:S01]  /*24a0*/  @!P0 LDC.64 R36, c[0x0][0x388] ;  /* 0x0000e200ff248b82 */ /* 0x000e220000000a00 */
[----:B------:R-:W-:Y:S02]  /*24b0*/  DFMA R42, R38, UR34, R42 ;  /* 0x00000022262a7c2b */ /* 0x000fe4000800002a */
[----:B------:R-:W-:Y:S02]  /*24c0*/  DFMA R66, R32, UR4, R66 ;  /* 0x0000000420427c2b */ /* 0x000fe40008000042 */
[C---:B------:R-:W-:Y:S02]  /*24d0*/  DFMA R44, R38.reuse, UR48, R44 ;  /* 0x00000030262c7c2b */ /* 0x040fe4000800002c */
[----:B------:R-:W-:-:S04]  /*24e0*/  DFMA R72, R38, UR76, R72 ;  /* 0x0000004c26487c2b */ /* 0x000fc80008000048 */
[C-C-:B------:R-:W-:Y:S02]  /*24f0*/  DADD R38, R42.reuse, R66.reuse ;  /* 0x000000002a267229 */ /* 0x140fe40000000042 */
[----:B------:R-:W-:Y:S01]  /*2500*/  DADD R42, R42, -R66 ;  /* 0x000000002a2a7229 */ /* 0x000fe20000000842 */
[----:B------:R-:W-:Y:S02]  /*2510*/  CS2R R66, SRZ ;  /* 0x0000000000427805 */ /* 0x000fe4000001ff00 */
[----:B------:R-:W-:-:S04]  /*2520*/  CS2R R88, SRZ ;  /* 0x0000000000587805 */ /* 0x000fc8000001ff00 */
[----:B------:R1:W3:Y:S04]  /*2530*/  @!P0 LDG.E.64.CONSTANT R66, desc[UR70][R24.64+0x10] ;  /* 0x0000104618428981 */ /* 0x0002e8000c1e9b00 */
[----:B------:R-:W4:Y:S01]  /*2540*/  @!P0 LDG.E.64.CONSTANT R88, desc[UR70][R92.64+0x30] ;  /* 0x000030465c588981 */ /* 0x000f22000c1e9b00 */
[----:B-1----:R-:W-:-:S04]  /*2550*/  @!P0 IMAD R25, R3, 0x3e8, R12 ;  /* 0x000003e803198824 */ /* 0x002fc800078e020c */
[----:B0-----:R-:W-:Y:S01]  /*2560*/  @!P0 IMAD.WIDE R36, R25, 0x8, R36 ;  /* 0x0000000819248825 */ /* 0x001fe200078e0224 */
[----:B------:R-:W-:-:S06]  /*2570*/  CS2R R24, SRZ ;  /* 0x0000000000187805 */ /* 0x000fcc000001ff00 */
[----:B------:R-:W5:Y:S01]  /*2580*/  @!P0 LDG.E.64.CONSTANT R24, desc[UR70][R36.64+0x28] ;  /* 0x0000284624188981 */ /* 0x000f62000c1e9b00 */
[----:B------:R-:W-:-:S06]  /*2590*/  CS2R R90, SRZ ;  /* 0x00000000005a7805 */ /* 0x000fcc000001ff00 */
[----:B------:R-:W5:Y:S01]  /*25a0*/  @!P0 LDG.E.64.CONSTANT R90, desc[UR70][R92.64+0x18] ;  /* 0x000018465c5a8981 */ /* 0x000f62000c1e9b00 */
[----:B--2---:R-:W-:Y:S01]  /*25b0*/  DMUL R64, R42, R64 ;  /* 0x000000402a407228 */ /* 0x004fe20000000000 */
[----:B------:R-:W-:-:S06]  /*25c0*/  CS2R R42, SRZ ;  /* 0x00000000002a7805 */ /* 0x000fcc000001ff00 */
[----:B------:R0:W2:Y:S01]  /*25d0*/  @!P0 LDG.E.64.CONSTANT R42, desc[UR70][R36.64+0x20] ;  /* 0x00002046242a8981 */ /* 0x0000a2000c1e9b00 */
[C---:B------:R-:W-:Y:S02]  /*25e0*/  DFMA R68, R32.reuse, UR54, R68 ;  /* 0x0000003620447c2b */ /* 0x040fe40008000044 */
[----:B------:R-:W-:Y:S01]  /*25f0*/  DFMA R70, R32, UR72, R70 ;  /* 0x0000004820467c2b */ /* 0x000fe20008000046 */
[----:B------:R-:W-:-:S05]  /*2600*/  R2UR.FILL UR71, R76 ;  /* 0x000000004c4772ca */ /* 0x000fca00004e0000 */
[C-C-:B------:R-:W-:Y:S02]  /*2610*/  DADD R32, R44.reuse, R68.reuse ;  /* 0x000000002c207229 */ /* 0x140fe40000000044 */
[----:B------:R-:W-:Y:S01]  /*2620*/  DADD R44, R44, -R68 ;  /* 0x000000002c2c7229 */ /* 0x000fe20000000844 */
[----:B------:R-:W-:Y:S01]  /*2630*/  R2UR.FILL UR70, R86 ;  /* 0x00000000564672ca */ /* 0x000fe200004e0000 */
[----:B0-----:R-:W-:Y:S02]  /*2640*/  DFMA R36, R34, UR28, RZ ;  /* 0x0000001c22247c2b */ /* 0x001fe400080000ff */
[----:B------:R-:W-:-:S04]  /*2650*/  DFMA R86, R28, R34, RZ ;  /* 0x000000221c56722b */ /* 0x000fc800000000ff */
[----:B----4-:R-:W-:Y:S02]  /*2660*/  DMUL R88, R44, R88 ;  /* 0x000000582c587228 */ /* 0x010fe40000000000 */
[C-C-:B------:R-:W-:Y:S02]  /*2670*/  DADD R44, R72.reuse, R70.reuse ;  /* 0x00000000482c7229 */ /* 0x140fe40000000046 */
[----:B------:R-:W-:Y:S02]  /*2680*/  DADD R70, R72, -R70 ;  /* 0x0000000048467229 */ /* 0x000fe40000000846 */
[CCC-:B---3--:R-:W-:Y:S02]  /*2690*/  DFMA R68, R38.reuse, R66.reuse, -R64.reuse ;  /* 0x000000422644722b */ /* 0x1c8fe40000000840 */
[----:B------:R-:W-:Y:S02]  /*26a0*/  DFMA R64, R38, R66, R64 ;  /* 0x000000422640722b */ /* 0x000fe40000000040 */
[C---:B------:R-:W-:Y:S01]  /*26b0*/  DFMA R66, R34.reuse, UR12, RZ ;  /* 0x0000000c22427c2b */ /* 0x040fe200080000ff */
[----:B------:R-:W-:Y:S01]  /*26c0*/  R2UR.FILL UR13, R84 ;  /* 0x00000000540d72ca */ /* 0x000fe200004e0000 */
[C---:B------:R-:W-:Y:S01]  /*26d0*/  DFMA R72, R34.reuse, UR70, RZ ;  /* 0x0000004622487c2b */ /* 0x040fe200080000ff */
[----:B------:R-:W-:Y:S01]  /*26e0*/  R2UR.FILL UR12, R75 ;  /* 0x000000004b0c72ca */ /* 0x000fe200004e0000 */
[----:B------:R-:W-:Y:S01]  /*26f0*/  DFMA R34, R34, UR26, RZ ;  /* 0x0000001a22227c2b */ /* 0x000fe200080000ff */
[----:B------:R-:W-:Y:S01]  /*2700*/  R2UR.FILL UR27, R13 ;  /* 0x000000000d1b72ca */ /* 0x000fe200004e0000 */
[----:B------:R-:W-:-:S02]  /*2710*/  DFMA R36, R46, UR10, R36 ;  /* 0x0000000a2e247c2b */ /* 0x000fc40008000024 */
[----:B-----5:R-:W-:Y:S01]  /*2720*/  DMUL R24, R70, R24 ;  /* 0x0000001846187228 */ /* 0x020fe20000000000 */
[----:B------:R-:W-:Y:S01]  /*2730*/  R2UR.FILL UR11, R14 ;  /* 0x000000000e0b72ca */ /* 0x000fe200004e0000 */
[C---:B------:R-:W-:Y:S01]  /*2740*/  DFMA R12, R40.reuse, UR14, RZ ;  /* 0x0000000e280c7c2b */ /* 0x040fe200080000ff */
[----:B------:R-:W-:Y:S01]  /*2750*/  R2UR.FILL UR14, R15 ;  /* 0x000000000f0e72ca */ /* 0x000fe200004e0000 */
[----:B------:R-:W-:Y:S01]  /*2760*/  DFMA R14, R40, UR22, RZ ;  /* 0x00000016280e7c2b */ /* 0x000fe200080000ff */
[----:B------:R-:W-:Y:S02]  /*2770*/  R2UR.FILL UR26, R9 ;  /* 0x00000000091a72ca */ /* 0x000fe400004e0000 */
[----:B------:R-:W-:Y:S02]  /*2780*/  R2UR.FILL UR23, R81 ;  /* 0x00000000511772ca */ /* 0x000fe400004e0000 */
[----:B------:R-:W-:Y:S02]  /*2790*/  R2UR.FILL UR22, R17 ;  /* 0x00000000111672ca */ /* 0x000fe400004e0000 */
[----:B------:R-:W-:Y:S01]  /*27a0*/  R2UR.FILL UR10, R8 ;  /* 0x00000000080a72ca */ /* 0x000fe200004e0000 */
[----:B------:R-:W-:Y:S01]  /*27b0*/  DFMA R72, R46, UR12, R72 ;  /* 0x0000000c2e487c2b */ /* 0x000fe20008000048 */
[----:B------:R-:W-:Y:S01]  /*27c0*/  R2UR.FILL UR13, R74 ;  /* 0x000000004a0d72ca */ /* 0x000fe200004e0000 */
[----:B------:R-:W-:Y:S01]  /*27d0*/  DFMA R14, R62, UR18, R14 ;  /* 0x000000123e0e7c2b */ /* 0x000fe2000800000e */
[----:B------:R-:W-:Y:S01]  /*27e0*/  R2UR.FILL UR12, R85 ;  /* 0x00000000550c72ca */ /* 0x000fe200004e0000 */
[C---:B------:R-:W-:Y:S01]  /*27f0*/  DFMA R66, R46.reuse, UR20, R66 ;  /* 0x000000142e427c2b */ /* 0x040fe20008000042 */
[----:B------:R-:W-:Y:S01]  /*2800*/  R2UR.FILL UR15, R79 ;  /* 0x000000004f0f72ca */ /* 0x000fe200004e0000 */
[----:B------:R-:W-:-:S02]  /*2810*/  DFMA R86, R46, UR26, R86 ;  /* 0x0000001a2e567c2b */ /* 0x000fc40008000056 */
[----:B------:R-:W-:Y:S02]  /*2820*/  DFMA R34, R46, UR16, R34 ;  /* 0x000000102e227c2b */ /* 0x000fe40008000022 */
[----:B------:R-:W-:Y:S02]  /*2830*/  DFMA R12, R62, UR24, R12 ;  /* 0x000000183e0c7c2b */ /* 0x000fe4000800000c */
[----:B------:R-:W-:Y:S01]  /*2840*/  DFMA R14, R68, UR32, R14 ;  /* 0x00000020440e7c2b */ /* 0x000fe2000800000e */
[----:B------:R-:W-:Y:S01]  /*2850*/  R2UR.FILL UR33, R6 ;  /* 0x00000000062172ca */ /* 0x000fe200004e0000 */
[----:B------:R-:W-:Y:S01]  /*2860*/  DFMA R66, R64, UR38, R66 ;  /* 0x0000002640427c2b */ /* 0x000fe20008000042 */
[----:B------:R-:W-:Y:S02]  /*2870*/  R2UR.FILL UR32, R10 ;  /* 0x000000000a2072ca */ /* 0x000fe400004e0000 */
[----:B------:R-:W-:Y:S02]  /*2880*/  R2UR.FILL UR39, R16 ;  /* 0x00000000102772ca */ /* 0x000fe400004e0000 */
[----:B------:R-:W-:Y:S01]  /*2890*/  R2UR.FILL UR38, R83 ;  /* 0x00000000532672ca */ /* 0x000fe200004e0000 */
[----:B------:R-:W-:-:S02]  /*28a0*/  DFMA R38, R32, R90, -R88 ;  /* 0x0000005a2026722b */ /* 0x000fc40000000858 */
[----:B------:R-:W-:Y:S02]  /*28b0*/  DFMA R32, R32, R90, R88 ;  /* 0x0000005a2020722b */ /* 0x000fe40000000058 */
[C---:B------:R-:W-:Y:S02]  /*28c0*/  DFMA R86, R64.reuse, UR10, R86 ;  /* 0x0000000a40567c2b */ /* 0x040fe40008000056 */
[C---:B------:R-:W-:Y:S02]  /*28d0*/  DFMA R72, R64.reuse, UR12, R72 ;  /* 0x0000000c40487c2b */ /* 0x040fe40008000048 */
[C---:B------:R-:W-:Y:S02]  /*28e0*/  DFMA R36, R64.reuse, UR6, R36 ;  /* 0x0000000640247c2b */ /* 0x040fe40008000024 */
[----:B------:R-:W-:Y:S02]  /*28f0*/  DFMA R34, R64, UR34, R34 ;  /* 0x0000002240227c2b */ /* 0x000fe40008000022 */
[----:B------:R-:W-:Y:S01]  /*2900*/  DFMA R12, R68, UR58, R12 ;  /* 0x0000003a440c7c2b */ /* 0x000fe2000800000c */
[----:B------:R-:W-:-:S02]  /*2910*/  R2UR.FILL UR59, R7 ;  /* 0x00000000073b72ca */ /* 0x000fc400004e0000 */
[----:B------:R-:W-:Y:S01]  /*2920*/  R2UR.FILL UR58, R11 ;  /* 0x000000000b3a72ca */ /* 0x000fe200004e0000 */
[C---:B------:R-:W-:Y:S02]  /*2930*/  DFMA R86, R32.reuse, UR32, R86 ;  /* 0x0000002020567c2b */ /* 0x040fe40008000056 */
[C---:B------:R-:W-:Y:S02]  /*2940*/  DFMA R66, R32.reuse, UR40, R66 ;  /* 0x0000002820427c2b */ /* 0x040fe40008000042 */
[C---:B------:R-:W-:Y:S02]  /*2950*/  DFMA R36, R32.reuse, UR50, R36 ;  /* 0x0000003220247c2b */ /* 0x040fe40008000024 */
[----:B------:R-:W-:Y:S02]  /*2960*/  DFMA R34, R32, UR48, R34 ;  /* 0x0000003020227c2b */ /* 0x000fe40008000022 */
[C---:B------:R-:W-:Y:S02]  /*2970*/  DFMA R12, R38.reuse, UR36, R12 ;  /* 0x00000024260c7c2b */ /* 0x040fe4000800000c */
[----:B------:R-:W-:-:S02]  /*2980*/  DFMA R14, R38, UR44, R14 ;  /* 0x0000002c260e7c2b */ /* 0x000fc4000800000e */
[CCC-:B--2---:R-:W-:Y:S02]  /*2990*/  DFMA R8, R44.reuse, R42.reuse, -R24.reuse ;  /* 0x0000002a2c08722b */ /* 0x1c4fe40000000818 */
[----:B------:R-:W-:Y:S02]  /*29a0*/  DFMA R24, R44, R42, R24 ;  /* 0x0000002a2c18722b */ /* 0x000fe40000000018 */
[----:B------:R-:W-:Y:S02]  /*29b0*/  DFMA R44, R26, R40, RZ ;  /* 0x000000281a2c722b */ /* 0x000fe400000000ff */
[C---:B------:R-:W-:Y:S02]  /*29c0*/  DFMA R42, R40.reuse, UR30, RZ ;  /* 0x0000001e282a7c2b */ /* 0x040fe400080000ff */
[----:B------:R-:W-:-:S04]  /*29d0*/  DFMA R40, R40, UR74, RZ ;  /* 0x0000004a28287c2b */ /* 0x000fc800080000ff */
[C---:B------:R-:W-:Y:S02]  /*29e0*/  DFMA R44, R62.reuse, UR22, R44 ;  /* 0x000000163e2c7c2b */ /* 0x040fe4000800002c */
[C---:B------:R-:W-:Y:S02]  /*29f0*/  DFMA R42, R62.reuse, UR56, R42 ;  /* 0x000000383e2a7c2b */ /* 0x040fe4000800002a */
[----:B------:R-:W-:Y:S01]  /*2a00*/  DFMA R40, R62, UR42, R40 ;  /* 0x0000002a3e287c2b */ /* 0x000fe20008000028 */
[----:B------:R-:W-:Y:S02]  /*2a10*/  R2UR.FILL UR43, R77 ;  /* 0x000000004d2b72ca */ /* 0x000fe400004e0000 */
[----:B------:R-:W-:Y:S01]  /*2a20*/  R2UR.FILL UR42, R80 ;  /* 0x00000000502a72ca */ /* 0x000fe200004e0000 */
[C---:B------:R-:W-:Y:S02]  /*2a30*/  DFMA R44, R68.reuse, UR14, R44 ;  /* 0x0000000e442c7c2b */ /* 0x040fe4000800002c */
[C---:B------:R-:W-:Y:S01]  /*2a40*/  DFMA R42, R68.reuse, UR8, R42 ;  /* 0x00000008442a7c2b */ /* 0x040fe2000800002a */
[----:B------:R-:W-:Y:S01]  /*2a50*/  R2UR.FILL UR57, R78 ;  /* 0x000000004e3972ca */ /* 0x000fe200004e0000 */
[----:B------:R-:W-:Y:S01]  /*2a60*/  DFMA R40, R68, UR4, R40 ;  /* 0x0000000444287c2b */ /* 0x000fe20008000028 */
[----:B------:R-:W-:-:S03]  /*2a70*/  R2UR.FILL UR56, R82 ;  /* 0x00000000523872ca */ /* 0x000fc600004e0000 */
[C---:B------:R-:W-:Y:S02]  /*2a80*/  DFMA R44, R38.reuse, UR38, R44 ;  /* 0x00000026262c7c2b */ /* 0x040fe4000800002c */
[----:B------:R-:W-:Y:S02]  /*2a90*/  DFMA R42, R38, UR46, R42 ;  /* 0x0000002e262a7c2b */ /* 0x000fe4000800002a */
[----:B------:R-:W-:Y:S02]  /*2aa0*/  DFMA R72, R32, UR42, R72 ;  /* 0x0000002a20487c2b */ /* 0x000fe40008000048 */
[----:B------:R-:W-:Y:S02]  /*2ab0*/  DFMA R40, R38, UR54, R40 ;  /* 0x0000003626287c2b */ /* 0x000fe40008000028 */
        /* <DEDUP_REMOVED lines=14> */
[----:B------:R-:W-:Y:S02]  /*2ba0*/  DADD R44, R86, R44 ;  /* 0x00000000562c7229 */ /* 0x000fe4000000002c */
[C-C-:B------:R-:W-:Y:S02]  /*2bb0*/  DADD R10, R34.reuse, -R40.reuse ;  /* 0x00000000220a7229 */ /* 0x140fe40000000828 */
[----:B------:R-:W-:Y:S02]  /*2bc0*/  DADD R8, R34, R40 ;  /* 0x0000000022087229 */ /* 0x000fe40000000028 */
[----:B------:R-:W-:Y:S02]  /*2bd0*/  DADD R12, R72, R12 ;  /* 0x00000000480c7229 */ /* 0x000fe4000000000c */
[----:B------:R-:W-:Y:S02]  /*2be0*/  DADD R42, R66, R42 ;  /* 0x00000000422a7229 */ /* 0x000fe4000000002a */
[----:B------:R-:W-:Y:S01]  /*2bf0*/  DADD R24, R36, R24 ;  /* 0x0000000024187229 */ /* 0x000fe20000000018 */
        /* <DEDUP_REMOVED lines=8> */
[----:B------:R2:W-:Y:S02]  /*2c80*/  STS.64 [R5+0x18], R24 ;  /* 0x0000181805007388 */ /* 0x0005e40000000a00 */
.L_x_278:
[----:B------:R-:W-:Y:S05]  /*2c90*/  BSYNC.RECONVERGENT B0 ;  /* 0x0000000000007941 */ /* 0x000fea0003800200 */
.L_x_277:
        /* <DEDUP_REMOVED lines=42> */
[----:B------:R-:W-:-:S03]  /*2f40*/  R2UR UR73, R59 ;  /* 0x000000003b4972ca */ /* 0x000fc600000e0000 */
        /* <DEDUP_REMOVED lines=10> */
[----:B------:R-:W-:Y:S01]  /*2ff0*/  DFMA R36, R28, R34, RZ ;  /* 0x000000221c24722b */ /* 0x000fe200000000ff */
[----:B------:R-:W0:Y:S01]  /*3000*/  LDS.64 R12, [R2+0x190] ;  /* 0x00019000020c7984 */ /* 0x000e220000000a00 */
[C---:B------:R-:W-:Y:S02]  /*3010*/  DFMA R24, R34.reuse, UR70, RZ ;  /* 0x0000004622187c2b */ /* 0x040fe400080000ff */
[C---:B------:R-:W-:Y:S01]  /*3020*/  DFMA R14, R34.reuse, UR62, RZ ;  /* 0x0000003e220e7c2b */ /* 0x040fe200080000ff */
[----:B------:R-:W-:Y:S01]  /*3030*/  R2UR UR62, R60 ;  /* 0x000000003c3e72ca */ /* 0x000fe200000e0000 */
[C---:B------:R-:W-:Y:S01]  /*3040*/  DFMA R16, R34.reuse, UR28, RZ ;  /* 0x0000001c22107c2b */ /* 0x040fe200080000ff */
        /* <DEDUP_REMOVED lines=13> */
[----:B--2---:R-:W-:-:S02]  /*3120*/  DADD R34, R40, R44 ;  /* 0x0000000028227229 */ /* 0x004fc4000000002c */
[----:B------:R-:W-:Y:S02]  /*3130*/  DADD R40, R40, -R44 ;  /* 0x0000000028287229 */ /* 0x000fe4000000082c */
[----:B------:R-:W-:Y:S01]  /*3140*/  DFMA R62, R42, UR76, RZ ;  /* 0x0000004c2a3e7c2b */ /* 0x000fe200080000ff */
[----:B------:R-:W-:Y:S01]  /*3150*/  R2UR.FILL UR77, R65 ;  /* 0x00000000414d72ca */ /* 0x000fe200004e0000 */
[----:B------:R-:W-:Y:S01]  /*3160*/  DFMA R66, R26, R42, RZ ;  /* 0x0000002a1a42722b */ /* 0x000fe200000000ff */
[----:B------:R-:W-:Y:S01]  /*3170*/  R2UR.FILL UR76, R64 ;  /* 0x00000000404c72ca */ /* 0x000fe200004e0000 */
[C---:B------:R-:W-:Y:S01]  /*3180*/  DFMA R44, R42.reuse, UR68, RZ ;  /* 0x000000442a2c7c2b */ /* 0x040fe200080000ff */
[----:B------:R-:W-:Y:S01]  /*3190*/  R2UR UR68, R50 ;  /* 0x00000000324472ca */ /* 0x000fe200000e0000 */
[C---:B------:R-:W-:Y:S01]  /*31a0*/  DFMA R46, R42.reuse, UR30, RZ ;  /* 0x0000001e2a2e7c2b */ /* 0x040fe200080000ff */
[----:B------:R-:W-:Y:S01]  /*31b0*/  R2UR UR69, R51 ;  /* 0x00000000334572ca */ /* 0x000fe200000e0000 */
[----:B------:R-:W-:-:S02]  /*31c0*/  DFMA R64, R42, UR74, RZ ;  /* 0x0000004a2a407c2b */ /* 0x000fc400080000ff */
[C---:B------:R-:W-:Y:S02]  /*31d0*/  DFMA R42, R38.reuse, UR22, R66 ;  /* 0x00000016262a7c2b */ /* 0x040fe40008000042 */
        /* <DEDUP_REMOVED lines=9> */
[----:B------:R-:W-:-:S02]  /*3270*/  DFMA R24, R34, UR12, R24 ;  /* 0x0000000c22187c2b */ /* 0x000fc40008000018 */
[C---:B------:R-:W-:Y:S01]  /*3280*/  DFMA R14, R34.reuse, UR60, R14 ;  /* 0x0000003c220e7c2b */ /* 0x040fe2000800000e */
[----:B------:R-:W-:Y:S01]  /*3290*/  R2UR.FILL UR61, R72 ;  /* 0x00000000483d72ca */ /* 0x000fe200004e0000 */
[C---:B------:R-:W-:Y:S01]  /*32a0*/  DFMA R16, R34.reuse, UR6, R16 ;  /* 0x0000000622107c2b */ /* 0x040fe20008000010 */
[----:B------:R-:W-:Y:S01]  /*32b0*/  R2UR.FILL UR60, R71 ;  /* 0x00000000473c72ca */ /* 0x000fe200004e0000 */
[----:B------:R-:W-:Y:S02]  /*32c0*/  DFMA R32, R34, UR34, R32 ;  /* 0x0000002222207c2b */ /* 0x000fe40008000020 */
[----:B---3--:R-:W-:Y:S02]  /*32d0*/  DADD R34, R6, R8 ;  /* 0x0000000006227229 */ /* 0x008fe40000000008 */
[C---:B------:R-:W-:Y:S02]  /*32e0*/  DFMA R42, R40.reuse, UR14, R42 ;  /* 0x0000000e282a7c2b */ /* 0x040fe4000800002a */
        /* <DEDUP_REMOVED lines=9> */
[----:B0-----:R-:W-:Y:S02]  /*3380*/  DADD R8, R10, R12 ;  /* 0x000000000a087229 */ /* 0x001fe4000000000c */
[C---:B------:R-:W-:Y:S02]  /*3390*/  DFMA R36, R34.reuse, UR32, R36 ;  /* 0x0000002022247c2b */ /* 0x040fe40008000024 */
[C---:B------:R-:W-:Y:S02]  /*33a0*/  DFMA R24, R34.reuse, UR42, R24 ;  /* 0x0000002a22187c2b */ /* 0x040fe40008000018 */
[C---:B------:R-:W-:Y:S02]  /*33b0*/  DFMA R14, R34.reuse, UR40, R14 ;  /* 0x00000028220e7c2b */ /* 0x040fe4000800000e */
        /* <DEDUP_REMOVED lines=38> */
.L_x_280:
[----:B------:R-:W-:Y:S05]  /*3620*/  BSYNC.RECONVERGENT B0 ;  /* 0x0000000000007941 */ /* 0x000fea0003800200 */
.L_x_279:
[----:B------:R-:W-:Y:S01]  /*3630*/  BAR.SYNC.DEFER_BLOCKING 0x0 ;  /* 0x0000000000007b1d */ /* 0x000fe20000010000 */
[----:B--2---:R-:W-:Y:S02]  /*3640*/  MOV.SPILL R45, UR53 ;  /* 0x00000035002d7c02 */ /* 0x004fe40009000f00 */
[----:B------:R-:W-:Y:S02]  /*3650*/  MOV.SPILL R44, UR52 ;  /* 0x00000034002c7c02 */ /* 0x000fe40009000f00 */
[----:B---3--:R-:W-:Y:S02]  /*3660*/  MOV.SPILL R2, UR69 ;  /* 0x0000004500027c02 */ /* 0x008fe40009000f00 */
[----:B------:R-:W-:Y:S02]  /*3670*/  MOV.SPILL R46, UR68 ;  /* 0x00000044002e7c02 */ /* 0x000fe40009000f00 */
[----:B------:R-:W-:Y:S02]  /*3680*/  R2UR UR52, R30 ;  /* 0x000000001e3472ca */ /* 0x000fe400000e0000 */
[----:B------:R-:W-:-:S02]  /*3690*/  R2UR UR53, R31 ;  /* 0x000000001f3572ca */ /* 0x000fc400000e0000 */
[----:B------:R-:W-:Y:S02]  /*36a0*/  R2UR UR68, R22 ;  /* 0x00000000164472ca */ /* 0x000fe400000e0000 */
[----:B------:R-:W-:Y:S02]  /*36b0*/  R2UR UR69, R23 ;  /* 0x00000000174572ca */ /* 0x000fe400000e0000 */
[----:B------:R-:W-:Y:S02]  /*36c0*/  MOV.SPILL R65, UR63 ;  /* 0x0000003f00417c02 */ /* 0x000fe40009000f00 */
[----:B0-----:R-:W-:Y:S02]  /*36d0*/  MOV.SPILL R66, UR62 ;  /* 0x0000003e00427c02 */ /* 0x001fe40009000f00 */
[----:B------:R-:W-:Y:S02]  /*36e0*/  MOV.SPILL R63, UR61 ;  /* 0x0000003d003f7c02 */ /* 0x000fe40009000f00 */
[----:B------:R-:W-:Y:S01]  /*36f0*/  MOV.SPILL R64, UR60 ;  /* 0x0000003c00407c02 */ /* 0x000fe20009000f00 */
[----:B------:R-:W-:Y:S01]  /*3700*/  LDS.64 R38, [R4] ;  /* 0x0000000004267984 */ /* 0x000fe20000000a00 */
[----:B------:R-:W-:-:S02]  /*3710*/  R2UR UR62, R18 ;  /* 0x00000000123e72ca */ /* 0x000fc400000e0000 */
[----:B------:R-:W-:Y:S01]  /*3720*/  R2UR UR63, R19 ;  /* 0x00000000133f72ca */ /* 0x000fe200000e0000 */
[----:B-1----:R-:W0:Y:S01]  /*3730*/  LDS.64 R10, [R4+0x1c20] ;  /* 0x001c2000040a7984 */ /* 0x002e220000000a00 */
        /* <DEDUP_REMOVED lines=17> */
[C---:B------:R-:W-:Y:S01]  /*3850*/  DFMA R28, R12.reuse, UR68, RZ ;  /* 0x000000440c1c7c2b */ /* 0x040fe200080000ff */
[----:B------:R-:W-:Y:S01]  /*3860*/  R2UR UR68, R56 ;  /* 0x00000000384472ca */ /* 0x000fe200000e0000 */
[C---:B------:R-:W-:Y:S01]  /*3870*/  DFMA R42, R12.reuse, UR28, RZ ;  /* 0x0000001c0c2a7c2b */ /* 0x040fe200080000ff */
[----:B------:R-:W-:Y:S01]  /*3880*/  R2UR UR69, R57 ;  /* 0x00000000394572ca */ /* 0x000fe200000e0000 */
[----:B------:R-:W-:Y:S01]  /*3890*/  DFMA R68, R12, UR52, RZ ;  /* 0x000000340c447c2b */ /* 0x000fe200080000ff */
[----:B------:R-:W-:Y:S01]  /*38a0*/  R2UR UR52, R52 ;  /* 0x00000000343472ca */ /* 0x000fe200000e0000 */
[----:B------:R0:W4:Y:S01]  /*38b0*/  LDS.64 R12, [R4+0xfa0] ;  /* 0x000fa000040c7984 */ /* 0x0001220000000a00 */
[C-C-:B-1----:R-:W-:Y:S01]  /*38c0*/  DADD R32, R40.reuse, R24.reuse ;  /* 0x0000000028207229 */ /* 0x142fe20000000018 */
[----:B------:R-:W-:Y:S01]  /*38d0*/  R2UR UR53, R53 ;  /* 0x00000000353572ca */ /* 0x000fe200000e0000 */
[----:B------:R-:W-:-:S02]  /*38e0*/  DADD R40, R40, -R24 ;  /* 0x0000000028287229 */ /* 0x000fc40000000818 */
[----:B------:R-:W-:-:S04]  /*38f0*/  DFMA R72, R38, UR74, RZ ;  /* 0x0000004a26487c2b */ /* 0x000fc800080000ff */
        /* <DEDUP_REMOVED lines=8> */
[----:B------:R-:W-:Y:S02]  /*3980*/  DFMA R42, R26, R38, RZ ;  /* 0x000000261a2a722b */ /* 0x000fe400000000ff */
[----:B------:R-:W-:-:S02]  /*3990*/  DFMA R32, R32, UR16, R68 ;  /* 0x0000001020207c2b */ /* 0x000fc40008000044 */
        /* <DEDUP_REMOVED lines=8> */
[C---:B0-----:R-:W-:Y:S02]  /*3a20*/  DFMA R4, R40.reuse, UR24, R26 ;  /* 0x0000001828047c2b */ /* 0x041fe4000800001a */
[C---:B------:R-:W-:Y:S01]  /*3a30*/  DFMA R26, R40.reuse, UR52, R68 ;  /* 0x00000034281a7c2b */ /* 0x040fe20008000044 */
[----:B------:R-:W-:Y:S01]  /*3a40*/  R2UR.FILL UR53, R45 ;  /* 0x000000002d3572ca */ /* 0x000fe200004e0000 */
[C---:B------:R-:W-:Y:S01]  /*3a50*/  DFMA R42, R40.reuse, UR22, R42 ;  /* 0x00000016282a7c2b */ /* 0x040fe2000800002a */
[----:B------:R-:W-:Y:S01]  /*3a60*/  R2UR.FILL UR52, R44 ;  /* 0x000000002c3472ca */ /* 0x000fe200004e0000 */
[----:B------:R-:W-:-:S02]  /*3a70*/  DFMA R44, R40, UR18, R70 ;  /* 0x00000012282c7c2b */ /* 0x000fc40008000046 */
[----:B------:R-:W-:Y:S01]  /*3a80*/  DFMA R40, R40, UR62, R72 ;  /* 0x0000003e28287c2b */ /* 0x000fe20008000048 */
[----:B------:R-:W-:Y:S01]  /*3a90*/  R2UR.FILL UR63, R65 ;  /* 0x00000000413f72ca */ /* 0x000fe200004e0000 */
[----:B------:R-:W-:Y:S01]  /*3aa0*/  DADD R14, R14, -R16 ;  /* 0x000000000e0e7229 */ /* 0x000fe20000000810 */
[----:B------:R-:W-:Y:S01]  /*3ab0*/  R2UR.FILL UR62, R66 ;  /* 0x00000000423e72ca */ /* 0x000fe200004e0000 */
[C---:B------:R-:W-:Y:S01]  /*3ac0*/  DFMA R28, R38.reuse, UR60, R28 ;  /* 0x0000003c261c7c2b */ /* 0x040fe2000800001c */
[----:B------:R-:W-:Y:S01]  /*3ad0*/  R2UR.FILL UR60, R64 ;  /* 0x00000000403c72ca */ /* 0x000fe200004e0000 */
[----:B------:R-:W-:Y:S01]  /*3ae0*/  DFMA R64, R38, UR6, R24 ;  /* 0x0000000626407c2b */ /* 0x000fe20008000018 */
[----:B------:R-:W-:Y:S01]  /*3af0*/  R2UR.FILL UR61, R63 ;  /* 0x000000003f3d72ca */ /* 0x000fe200004e0000 */
[----:B---3--:R-:W-:Y:S02]  /*3b00*/  DADD R16, R6, R8 ;  /* 0x0000000006107229 */ /* 0x008fe40000000008 */
[----:B------:R-:W-:-:S02]  /*3b10*/  DFMA R34, R38, UR10, R34 ;  /* 0x0000000a26227c2b */ /* 0x000fc40008000022 */
[C---:B------:R-:W-:Y:S02]  /*3b20*/  DFMA R36, R38.reuse, UR12, R36 ;  /* 0x0000000c26247c2b */ /* 0x040fe40008000024 */
        /* <DEDUP_REMOVED lines=11> */
[----:B----4-:R-:W-:Y:S02]  /*3be0*/  DADD R8, R10, R12 ;  /* 0x000000000a087229 */ /* 0x010fe4000000000c */
        /* <DEDUP_REMOVED lines=20> */
[----:B------:R-:W-:Y:S01]  /*3d30*/  DFMA R40, R10, UR72, R40 ;  /* 0x000000480a287c2b */ /* 0x000fe20008000028 */
[----:B------:R-:W-:Y:S10]  /*3d40*/  @P0 EXIT ;  /* 0x000000000000094d */ /* 0x000ff40003800000 */
[----:B------:R-:W0:Y:S01]  /*3d50*/  LDC.64 R6, c[0x0][0x3a8] ;  /* 0x0000ea00ff067b82 */ /* 0x000e220000000a00 */
[----:B------:R-:W1:Y:S01]  /*3d60*/  LDCU.64 UR4, c[0x0][0x358] ;  /* 0x00006b00ff0477ac */ /* 0x000e620008000a00 */
[----:B------:R-:W-:Y:S01]  /*3d70*/  IMAD R3, R3, 0x3e8, R0 ;  /* 0x000003e803037824 */ /* 0x000fe200078e0200 */
[----:B------:R-:W-:Y:S02]  /*3d80*/  DADD R14, R32, R40 ;  /* 0x00000000200e7229 */ /* 0x000fe40000000028 */
[----:B------:R-:W-:Y:S02]  /*3d90*/  DADD R12, R64, R44 ;  /* 0x00000000400c7229 */ /* 0x000fe4000000002c */
[----:B------:R-:W-:Y:S02]  /*3da0*/  DADD R10, R28, R26 ;  /* 0x000000001c0a7229 */ /* 0x000fe4000000001a */
[----:B------:R-:W-:Y:S02]  /*3db0*/  DADD R8, R36, R24 ;  /* 0x0000000024087229 */ /* 0x000fe40000000018 */
[----:B------:R-:W-:-:S02]  /*3dc0*/  DADD R32, R32, -R40 ;  /* 0x0000000020207229 */ /* 0x000fc40000000828 */
[----:B------:R-:W-:Y:S02]  /*3dd0*/  DADD R44, R64, -R44 ;  /* 0x00000000402c7229 */ /* 0x000fe4000000082c */
[----:B------:R-:W-:Y:S02]  /*3de0*/  DADD R26, R28, -R26 ;  /* 0x000000001c1a7229 */ /* 0x000fe4000000081a */
[----:B------:R-:W-:Y:S01]  /*3df0*/  DADD R24, R36, -R24 ;  /* 0x0000000024187229 */ /* 0x000fe20000000818 */
[----:B0-----:R-:W-:Y:S01]  /*3e00*/  IMAD.WIDE R2, R3, 0x8, R6 ;  /* 0x0000000803027825 */ /* 0x001fe200078e0206 */
[C-C-:B------:R-:W-:Y:S02]  /*3e10*/  DADD R6, R4.reuse, R42.reuse ;  /* 0x0000000004067229 */ /* 0x140fe4000000002a */
        /* <DEDUP_REMOVED lines=12> */
.L_x_281:
        /* <DEDUP_REMOVED lines=10> */
.L_x_1065:


//--------------------- .text._Z32massMatrixMultiplyConstantKernelILi9ELi13ELi1EEviPKdS1_S1_S1_Pd --------------------------
	.section	.text._Z32massMatrixMultiplyConstantKernelILi9ELi13ELi1EEviPKdS1_S1_S1_Pd,"ax",@progbits
	.align	128
        .global         _Z32massMatrixMultiplyConstantKernelILi9ELi13ELi1EEviPKdS1_S1_S1_Pd
        .type           _Z32massMatrixMultiplyConstantKernelILi9ELi13ELi1EEviPKdS1_S1_S1_Pd,@function
        .size           _Z32massMatrixMultiplyConstantKernelILi9ELi13ELi1EEviPKdS1_S1_S1_Pd,(.L_x_1066 - _Z32massMatrixMultiplyConstantKernelILi9ELi13ELi1EEviPKdS1_S1_S1_Pd)
        .other          _Z32massMatrixMultiplyConstantKernelILi9ELi13ELi1EEviPKdS1_S1_S1_Pd,@"STO_CUDA_ENTRY STV_DEFAULT"
_Z32massMatrixMultiplyConstantKernelILi9ELi13ELi1EEviPKdS1_S1_S1_Pd:
.text._Z32massMatrixMultiplyConstantKernelILi9ELi13ELi1EEviPKdS1_S1_S1_Pd:
        /* <DEDUP_REMOVED lines=9> */
[----:B------:R-:W4:Y:S01]  /*0090*/  LDCU.128 UR24, c[0x3][0xa0] ;  /* 0x00c01400ff1877ac */ /* 0x000f220008000c00 */
[----:B------:R-:W4:Y:S01]  /*00a0*/  LDCU.128 UR28, c[0x3][0x70] ;  /* 0x00c00e00ff1c77ac */ /* 0x000f220008000c00 */
[----:B------:R-:W4:Y:S01]  /*00b0*/  LDCU.128 UR36, c[0x3][0xc0] ;  /* 0x00c01800ff2477ac */ /* 0x000f220008000c00 */
        /* <DEDUP_REMOVED lines=26> */
[----:B-----5:R-:W-:-:S02]  /*0260*/  IMAD.U32 R24, RZ, RZ, UR48 ;  /* 0x00000030ff187e24 */ /* 0x020fc4000f8e00ff */
[----:B------:R-:W-:Y:S02]  /*0270*/  IMAD.U32 R25, RZ, RZ, UR49 ;  /* 0x00000031ff197e24 */ /* 0x000fe4000f8e00ff */
[----:B-1----:R-:W-:Y:S01]  /*0280*/  IMAD.U32 R4, RZ, RZ, UR4 ;  /* 0x00000004ff047e24 */ /* 0x002fe2000f8e00ff */
[----:B------:R-:W-:Y:S01]  /*0290*/  MOV R5, UR5 ;  /* 0x0000000500057c02 */ /* 0x000fe20008000f00 */
[----:B----4-:R-:W-:Y:S01]  /*02a0*/  IMAD.U32 R21, RZ, RZ, UR39 ;  /* 0x00000027ff157e24 */ /* 0x010fe2000f8e00ff */
[----:B------:R-:W-:Y:S01]  /*02b0*/  MOV R20, UR38 ;  /* 0x0000002600147c02 */ /* 0x000fe20008000f00 */
[----:B0-----:R-:W-:Y:S01]  /*02c0*/  IMAD.U32 R22, RZ, RZ, UR8 ;  /* 0x00000008ff167e24 */ /* 0x001fe2000f8e00ff */
[----:B------:R-:W-:Y:S01]  /*02d0*/  MOV R23, UR9 ;  /* 0x0000000900177c02 */ /* 0x000fe20008000f00 */
[----:B--2---:R-:W-:Y:S01]  /*02e0*/  IMAD.U32 R46, RZ, RZ, UR58 ;  /* 0x0000003aff2e7e24 */ /* 0x004fe2000f8e00ff */
[----:B------:R-:W-:Y:S01]  /*02f0*/  MOV R47, UR59 ;  /* 0x0000003b002f7c02 */ /* 0x000fe20008000f00 */
[----:B------:R-:W-:Y:S01]  /*0300*/  IMAD.U32 R48, RZ, RZ, UR54 ;  /* 0x00000036ff307e24 */ /* 0x000fe2000f8e00ff */
[----:B------:R-:W-:Y:S01]  /*0310*/  MOV R53, UR69 ;  /* 0x0000004500357c02 */ /* 0x000fe20008000f00 */
[----:B------:R-:W-:-:S02]  /*0320*/  IMAD.U32 R49, RZ, RZ, UR55 ;  /* 0x00000037ff317e24 */ /* 0x000fc4000f8e00ff */
[----:B------:R-:W-:Y:S02]  /*0330*/  IMAD.U32 R52, RZ, RZ, UR68 ;  /* 0x00000044ff347e24 */ /* 0x000fe4000f8e00ff */
[----:B------:R-:W-:Y:S02]  /*0340*/  IMAD.U32 R138, RZ, RZ, UR52 ;  /* 0x00000034ff8a7e24 */ /* 0x000fe4000f8e00ff */
[----:B------:R-:W-:Y:S01]  /*0350*/  IMAD.U32 R139, RZ, RZ, UR53 ;  /* 0x00000035ff8b7e24 */ /* 0x000fe2000f8e00ff */
[----:B------:R-:W0:Y:S01]  /*0360*/  S2R R183, SR_CgaCtaId ;  /* 0x0000000000b77919 */ /* 0x000e220000008800 */
[----:B------:R-:W-:Y:S02]  /*0370*/  LOP3.LUT R0, R201, 0xffff, RZ, 0xc0, !PT ;  /* 0x0000ffffc9007812 */ /* 0x000fe400078ec0ff */
[----:B------:R-:W-:-:S03]  /*0380*/  MOV R180, 0x400 ;  /* 0x0000040000b47802 */ /* 0x000fc60000000f00 */
[----:B------:R-:W-:Y:S01]  /*0390*/  IMAD R0, R0, 0x1c72, RZ ;  /* 0x00001c7200007824 */ /* 0x000fe200078e02ff */
[----:B------:R-:W-:Y:S06]  /*03a0*/  BAR.SYNC.DEFER_BLOCKING 0x0 ;  /* 0x0000000000007b1d */ /* 0x000fec0000010000 */
[C-C-:B---3--:R-:W-:Y:S02]  /*03b0*/  DADD R102, R116.reuse, R12.reuse ;  /* 0x0000000074667229 */ /* 0x148fe4000000000c */
[----:B------:R-:W-:Y:S01]  /*03c0*/  DADD R116, R116, -R12 ;  /* 0x0000000074747229 */ /* 0x000fe2000000080c */
[----:B------:R-:W-:-:S02]  /*03d0*/  IMAD.U32 R12, RZ, RZ, UR34 ;  /* 0x00000022ff0c7e24 */ /* 0x000fc4000f8e00ff */
[----:B------:R-:W-:Y:S01]  /*03e0*/  IMAD.U32 R13, RZ, RZ, UR35 ;  /* 0x00000023ff0d7e24 */ /* 0x000fe2000f8e00ff */
[----:B------:R-:W1:Y:S01]  /*03f0*/  LDCU.64 UR34, c[0x3][0x110] ;  /* 0x00c02200ff2277ac */ /* 0x000e620008000a00 */
[C-C-:B------:R-:W-:Y:S02]  /*0400*/  DADD R26, R6.reuse, R18.reuse ;  /* 0x00000000061a7229 */ /* 0x140fe40000000012 */
[----:B------:R-:W-:Y:S02]  /*0410*/  DADD R54, R6, -R18 ;  /* 0x0000000006367229 */ /* 0x000fe40000000812 */
[----:B------:R-:W-:-:S04]  /*0420*/  DADD R32, R8, R16 ;  /* 0x0000000008207229 */ /* 0x000fc80000000010 */
[----:B------:R-:W-:Y:S01]  /*0430*/  DFMA R30, R26, R12, RZ ;  /* 0x0000000c1a1e722b */ /* 0x000fe200000000ff */
[----:B------:R-:W-:Y:S01]  /*0440*/  IMAD.U32 R18, RZ, RZ, UR30 ;  /* 0x0000001eff127e24 */ /* 0x000fe2000f8e00ff */
[----:B------:R-:W-:Y:S01]  /*0450*/  DADD R60, R8, -R16 ;  /* 0x00000000083c7229 */ /* 0x000fe20000000810 */
[----:B------:R-:W-:Y:S01]  /*0460*/  IMAD.U32 R19, RZ, RZ, UR31 ;  /* 0x0000001fff137e24 */ /* 0x000fe2000f8e00ff */
[----:B------:R-:W-:Y:S01]  /*0470*/  DFMA R28, R26, R4, RZ ;  /* 0x000000041a1c722b */ /* 0x000fe200000000ff */
[----:B------:R-:W-:Y:S01]  /*0480*/  MOV R8, UR20 ;  /* 0x0000001400087c02 */ /* 0x000fe20008000f00 */
        /* <DEDUP_REMOVED lines=8> */
[----:B------:R-:W2:Y:S01]  /*0510*/  LDCU.128 UR4, c[0x3][0x7a0] ;  /* 0x00c0f400ff0477ac */ /* 0x000ea20008000c00 */
[----:B------:R-:W-:-:S02]  /*0520*/  IMAD.U32 R30, RZ, RZ, UR10 ;  /* 0x0000000aff1e7e24 */ /* 0x000fc4000f8e00ff */
[----:B------:R-:W-:Y:S01]  /*0530*/  IMAD.U32 R31, RZ, RZ, UR11 ;  /* 0x0000000bff1f7e24 */ /* 0x000fe2000f8e00ff */
[----:B------:R-:W3:Y:S01]  /*0540*/  LDCU.128 UR8, c[0x3][0x7f0] ;  /* 0x00c0fe00ff0877ac */ /* 0x000ee20008000c00 */
        /* <DEDUP_REMOVED lines=14> */
[----:B------:R-:W4:Y:S01]  /*0630*/  LDCU.128 UR20, c[0x3][0x780] ;  /* 0x00c0f000ff1477ac */ /* 0x000f220008000c00 */
[C---:B------:R-:W-:Y:S01]  /*0640*/  DFMA R76, R32.reuse, R10, R34 ;  /* 0x0000000a204c722b */ /* 0x040fe20000000022 */
[----:B------:R-:W5:Y:S01]  /*0650*/  LDCU.128 UR24, c[0x3][0x7d0] ;  /* 0x00c0fa00ff1877ac */ /* 0x000f620008000c00 */
[----:B------:R-:W-:-:S02]  /*0660*/  DFMA R78, R32, R26, R36 ;  /* 0x0000001a204e722b */ /* 0x000fc40000000024 */
[C---:B------:R-:W-:Y:S02]  /*0670*/  DFMA R80, R32.reuse, R16, R38 ;  /* 0x000000102050722b */ /* 0x040fe40000000026 */
[C---:B------:R-:W-:Y:S02]  /*0680*/  DFMA R82, R32.reuse, R28, R40 ;  /* 0x0000001c2052722b */ /* 0x040fe40000000028 */
[----:B------:R-:W-:Y:S01]  /*0690*/  DFMA R112, R32, R30, R42 ;  /* 0x0000001e2070722b */ /* 0x000fe2000000002a */
[----:B------:R-:W-:Y:S01]  /*06a0*/  IMAD.U32 R40, RZ, RZ, UR42 ;  /* 0x0000002aff287e24 */ /* 0x000fe2000f8e00ff */
[----:B------:R-:W-:Y:S01]  /*06b0*/  MOV R32, UR16 ;  /* 0x0000001000207c02 */ /* 0x000fe20008000f00 */
[----:B------:R-:W-:Y:S01]  /*06c0*/  IMAD.U32 R33, RZ, RZ, UR17 ;  /* 0x00000011ff217e24 */ /* 0x000fe2000f8e00ff */
[----:B------:R-:W-:Y:S01]  /*06d0*/  MOV R41, UR43 ;  /* 0x0000002b00297c02 */ /* 0x000fe20008000f00 */
[----:B------:R-:W-:Y:S01]  /*06e0*/  IMAD.U32 R36, RZ, RZ, UR12 ;  /* 0x0000000cff247e24 */ /* 0x000fe2000f8e00ff */
[----:B---3--:R-:W-:Y:S01]  /*06f0*/  MOV R50, UR8 ;  /* 0x0000000800327c02 */ /* 0x008fe20008000f00 */
[----:B------:R-:W-:-:S02]  /*0700*/  IMAD.U32 R37, RZ, RZ, UR13 ;  /* 0x0000000dff257e24 */ /* 0x000fc4000f8e00ff */
[C---:B------:R-:W-:Y:S01]  /*0710*/  DFMA R56, R54.reuse, R32, RZ ;  /* 0x000000203638722b */ /* 0x040fe200000000ff */
[----:B--2---:R-:W-:Y:S01]  /*0720*/  IMAD.U32 R42, RZ, RZ, UR4 ;  /* 0x00000004ff2a7e24 */ /* 0x004fe2000f8e00ff */
[C---:B------:R-:W-:Y:S01]  /*0730*/  DFMA R58, R54.reuse, R40, RZ ;  /* 0x00000028363a722b */ /* 0x040fe200000000ff */
[----:B------:R-:W-:Y:S01]  /*0740*/  IMAD.U32 R43, RZ, RZ, UR5 ;  /* 0x00000005ff2b7e24 */ /* 0x000fe2000f8e00ff */
[----:B------:R-:W-:Y:S01]  /*0750*/  MOV R35, UR19 ;  /* 0x0000001300237c02 */ /* 0x000fe20008000f00 */
[----:B------:R-:W-:Y:S02]  /*0760*/  IMAD.U32 R51, RZ, RZ, UR9 ;  /* 0x00000009ff337e24 */ /* 0x000fe4000f8e00ff */
        /* <DEDUP_REMOVED lines=9> */
[----:B------:R-:W0:Y:S01]  /*0800*/  LDCU.128 UR4, c[0x3][0x100] ;  /* 0x00c02000ff0477ac */ /* 0x000e220008000c00 */
[----:B------:R-:W-:-:S02]  /*0810*/  DFMA R66, R54, R42, RZ ;  /* 0x0000002a3642722b */ /* 0x000fc400000000ff */
[C---:B------:R-:W-:Y:S02]  /*0820*/  DFMA R68, R54.reuse, R48, RZ ;  /* 0x000000303644722b */ /* 0x040fe400000000ff */
[----:B------:R-:W-:Y:S02]  /*0830*/  DFMA R98, R54, R50, RZ ;  /* 0x000000323662722b */ /* 0x000fe400000000ff */
[C---:B------:R-:W-:Y:S01]  /*0840*/  DFMA R84, R60.reuse, R34, R56 ;  /* 0x000000223c54722b */ /* 0x040fe20000000038 */
[----:B----4-:R-:W-:Y:S01]  /*0850*/  IMAD.U32 R54, RZ, RZ, UR20 ;  /* 0x00000014ff367e24 */ /* 0x010fe2000f8e00ff */
[C---:B------:R-:W-:Y:S01]  /*0860*/  DFMA R86, R60.reuse, R52, R58 ;  /* 0x000000343c56722b */ /* 0x040fe2000000003a */
[----:B------:R-:W-:Y:S01]  /*0870*/  IMAD.U32 R55, RZ, RZ, UR21 ;  /* 0x00000015ff377e24 */ /* 0x000fe2000f8e00ff */
[----:B-----5:R-:W-:Y:S01]  /*0880*/  MOV R56, UR24 ;  /* 0x0000001800387c02 */ /* 0x020fe20008000f00 */
[----:B------:R-:W-:Y:S01]  /*0890*/  IMAD.U32 R57, RZ, RZ, UR25 ;  /* 0x00000019ff397e24 */ /* 0x000fe2000f8e00ff */
[----:B------:R-:W-:Y:S01]  /*08a0*/  MOV R59, UR11 ;  /* 0x0000000b003b7c02 */ /* 0x000fe20008000f00 */
[----:B------:R-:W-:Y:S01]  /*08b0*/  IMAD.U32 R58, RZ, RZ, UR10 ;  /* 0x0000000aff3a7e24 */ /* 0x000fe2000f8e00ff */
[----:B------:R-:W4:Y:S01]  /*08c0*/  LDCU.128 UR8, c[0x3][0x710] ;  /* 0x00c0e200ff0877ac */ /* 0x000f220008000c00 */
[----:B------:R-:W-:-:S02]  /*08d0*/  DFMA R90, R60, R38, R62 ;  /* 0x000000263c5a722b */ /* 0x000fc4000000003e */
[C---:B------:R-:W-:Y:S01]  /*08e0*/  DFMA R92, R60.reuse, R54, R64 ;  /* 0x000000363c5c722b */ /* 0x040fe20000000040 */
[----:B------:R-:W-:Y:S01]  /*08f0*/  MOV R62, UR72 ;  /* 0x00000048003e7c02 */ /* 0x000fe20008000f00 */
[C---:B------:R-:W-:Y:S01]  /*0900*/  DFMA R94, R60.reuse, R44, R66 ;  /* 0x0000002c3c5e722b */ /* 0x040fe20000000042 */
[----:B------:R-:W-:Y:S01]  /*0910*/  IMAD.U32 R63, RZ, RZ, UR73 ;  /* 0x00000049ff3f7e24 */ /* 0x000fe2000f8e00ff */
[C---:B------:R-:W-:Y:S02]  /*0920*/  DFMA R96, R60.reuse, R56, R68 ;  /* 0x000000383c60722b */ /* 0x040fe40000000044 */
[----:B------:R-:W-:Y:S01]  /*0930*/  DFMA R98, R60, R58, R98 ;  /* 0x0000003a3c62722b */ /* 0x000fe20000000062 */
[----:B------:R-:W-:Y:S02]  /*0940*/  IMAD.U32 R60, RZ, RZ, UR50 ;  /* 0x00000032ff3c7e24 */ /* 0x000fe4000f8e00ff */
[----:B------:R-:W-:Y:S01]  /*0950*/  IMAD.U32 R61, RZ, RZ, UR51 ;  /* 0x00000033ff3d7e24 */ /* 0x000fe2000f8e00ff */
[----:B------:R-:W5:Y:S01]  /*0960*/  LDCU.128 UR48, c[0x3][0x7b0] ;  /* 0x00c0f600ff3077ac */ /* 0x000f620008000c00 */
[----:B------:R-:W-:-:S02]  /*0970*/  IMAD.U32 R66, RZ, RZ, UR62 ;  /* 0x0000003eff427e24 */ /* 0x000fc4000f8e00ff */
[----:B------:R-:W-:Y:S01]  /*0980*/  IMAD.U32 R67, RZ, RZ, UR63 ;  /* 0x0000003fff437e24 */ /* 0x000fe2000f8e00ff */
[----:B------:R-:W1:Y:S01]  /*0990*/  LDCU.128 UR60, c[0x3][0x800] ;  /* 0x00c10000ff3c77ac */ /* 0x000e620008000c00 */
[C---:B------:R-:W-:Y:S01]  /*09a0*/  DFMA R100, R74.reuse, R62, R70 ;  /* 0x0000003e4a64722b */ /* 0x040fe20000000046 */
[----:B------:R-:W-:Y:S01]  /*09b0*/  IMAD.U32 R64, RZ, RZ, UR46 ;  /* 0x0000002eff407e24 */ /* 0x000fe2000f8e00ff */
[----:B------:R-:W-:Y:S01]  /*09c0*/  DFMA R104, R74, R60, R72 ;  /* 0x0000003c4a68722b */ /* 0x000fe20000000048 */
[----:B------:R-:W-:Y:S01]  /*09d0*/  MOV R65, UR47 ;  /* 0x0000002f00417c02 */ /* 0x000fe20008000f00 */
[----:B--2---:R-:W-:Y:S01]  /*09e0*/  IMAD.U32 R69, RZ, RZ, UR17 ;  /* 0x00000011ff457e24 */ /* 0x004fe2000f8e00ff */
[----:B------:R-:W-:Y:S01]  /*09f0*/  MOV R68, UR16 ;  /* 0x0000001000447c02 */ /* 0x000fe20008000f00 */
[----:B---3--:R-:W-:Y:S01]  /*0a00*/  IMAD.U32 R70, RZ, RZ, UR12 ;  /* 0x0000000cff467e24 */ /* 0x008fe2000f8e00ff */
[----:B------:R-:W-:Y:S01]  /*0a10*/  MOV R71, UR13 ;  /* 0x0000000d00477c02 */ /* 0x000fe20008000f00 */
[----:B0-----:R-:W-:-:S02]  /*0a20*/  IMAD.U32 R72, RZ, RZ, UR4 ;  /* 0x00000004ff487e24 */ /* 0x001fc4000f8e00ff */
[----:B------:R-:W-:Y:S01]  /*0a30*/  IMAD.U32 R73, RZ, RZ, UR5 ;  /* 0x00000005ff497e24 */ /* 0x000fe2000f8e00ff */
[C---:B------:R-:W-:Y:S01]  /*0a40*/  DFMA R106, R74.reuse, R68, R76 ;  /* 0x000000444a6a722b */ /* 0x040fe2000000004c */
[----:B------:R-:W0:Y:S01]  /*0a50*/  LDCU.128 UR44, c[0x3][0x40] ;  /* 0x00c00800ff2c77ac */ /* 0x000e220008000c00 */
[C---:B------:R-:W-:Y:S01]  /*0a60*/  DFMA R108, R74.reuse, R64, R78 ;  /* 0x000000404a6c722b */ /* 0x040fe2000000004e */
[----:B----4-:R-:W-:Y:S01]  /*0a70*/  IMAD.U32 R76, RZ, RZ, UR8 ;  /* 0x00000008ff4c7e24 */ /* 0x010fe2000f8e00ff */
[C---:B------:R-:W-:Y:S01]  /*0a80*/  DFMA R110, R74.reuse, R70, R80 ;  /* 0x000000464a6e722b */ /* 0x040fe20000000050 */
[----:B------:R-:W-:Y:S01]  /*0a90*/  MOV R77, UR9 ;  /* 0x00000009004d7c02 */ /* 0x000fe20008000f00 */
[C---:B------:R-:W-:Y:S01]  /*0aa0*/  DFMA R118, R74.reuse, R66, R82 ;  /* 0x000000424a76722b */ /* 0x040fe20000000052 */
[----:B------:R-:W2:Y:S01]  /*0ab0*/  LDCU.64 UR12, c[0x3][0x810] ;  /* 0x00c10200ff0c77ac */ /* 0x000ea20008000a00 */
[----:B------:R-:W-:Y:S01]  /*0ac0*/  DFMA R132, R74, R72, R112 ;  /* 0x000000484a84722b */ /* 0x000fe20000000070 */
[----:B------:R-:W-:Y:S01]  /*0ad0*/  MOV R74, UR70 ;  /* 0x00000046004a7c02 */ /* 0x000fe20008000f00 */
[----:B------:R-:W-:Y:S01]  /*0ae0*/  IMAD.U32 R75, RZ, RZ, UR71 ;  /* 0x00000047ff4b7e24 */ /* 0x000fe2000f8e00ff */
[----:B------:R-:W3:Y:S01]  /*0af0*/  LDCU.128 UR68, c[0x3][0x90] ;  /* 0x00c01200ff4477ac */ /* 0x000ee20008000c00 */
[----:B------:R-:W-:-:S02]  /*0b00*/  IMAD.U32 R78, RZ, RZ, UR22 ;  /* 0x00000016ff4e7e24 */ /* 0x000fc4000f8e00ff */
[----:B------:R-:W-:Y:S01]  /*0b10*/  IMAD.U32 R79, RZ, RZ, UR23 ;  /* 0x00000017ff4f7e24 */ /* 0x000fe2000f8e00ff */
[----:B------:R-:W4:Y:S01]  /*0b20*/  LDCU.128 UR20, c[0x3][0xe0] ;  /* 0x00c01c00ff1477ac */ /* 0x000f220008000c00 */
[C---:B------:R-:W-:Y:S01]  /*0b30*/  DFMA R112, R88.reuse, R76, R84 ;  /* 0x0000004c5870722b */ /* 0x040fe20000000054 */
[----:B------:R-:W-:Y:S01]  /*0b40*/  MOV R80, UR26 ;  /* 0x0000001a00507c02 */ /* 0x000fe20008000f00 */
[----:B------:R-:W-:Y:S01]  /*0b50*/  DFMA R114, R88, R74, R86 ;  /* 0x0000004a5872722b */ /* 0x000fe20000000056 */
[----:B------:R-:W-:Y:S01]  /*0b60*/  IMAD.U32 R81, RZ, RZ, UR27 ;  /* 0x0000001bff517e24 */ /* 0x000fe2000f8e00ff */
[----:B------:R-:W-:Y:S01]  /*0b70*/  MOV R83, UR65 ;  /* 0x0000004100537c02 */ /* 0x000fe20008000f00 */
[----:B------:R-:W-:Y:S01]  /*0b80*/  IMAD.U32 R82, RZ, RZ, UR64 ;  /* 0x00000040ff527e24 */ /* 0x000fe2000f8e00ff */
[----:B-1----:R-:W-:Y:S01]  /*0b90*/  MOV R86, UR60 ;  /* 0x0000003c00567c02 */ /* 0x002fe20008000f00 */
[----:B-----5:R-:W-:Y:S01]  /*0ba0*/  IMAD.U32 R84, RZ, RZ, UR48 ;  /* 0x00000030ff547e24 */ /* 0x020fe2000f8e00ff */
[----:B------:R-:W1:Y:S01]  /*0bb0*/  LDCU.128 UR24, c[0x3][0x740] ;  /* 0x00c0e800ff1877ac */ /* 0x000e620008000c00 */
        /* <DEDUP_REMOVED lines=9> */
[----:B------:R-:W-:-:S02]  /*0c50*/  IMAD.U32 R90, RZ, RZ, UR18 ;  /* 0x00000012ff5a7e24 */ /* 0x000fc4000f8e00ff */
[----:B------:R-:W-:Y:S01]  /*0c60*/  IMAD.U32 R91, RZ, RZ, UR19 ;  /* 0x00000013ff5b7e24 */ /* 0x000fe2000f8e00ff */
[----:B------:R-:W5:Y:S01]  /*0c70*/  LDCU.128 UR16, c[0x3][0x790] ;  /* 0x00c0f200ff1077ac */ /* 0x000f620008000c00 */
[----:B------:R-:W-:Y:S02]  /*0c80*/  IMAD.U32 R96, RZ, RZ, UR6 ;  /* 0x00000006ff607e24 */ /* 0x000fe4000f8e00ff */
[----:B------:R-:W-:Y:S01]  /*0c90*/  IMAD.U32 R97, RZ, RZ, UR7 ;  /* 0x00000007ff617e24 */ /* 0x000fe2000f8e00ff */
[----:B------:R-:W2:Y:S01]  /*0ca0*/  LDCU.128 UR4, c[0x3][0x7e0] ;  /* 0x00c0fc00ff0477ac */ /* 0x000ea20008000c00 */
[C---:B------:R-:W-:Y:S01]  /*0cb0*/  DFMA R128, R102.reuse, R88, R100 ;  /* 0x000000586680722b */ /* 0x040fe20000000064 */
[----:B------:R-:W-:Y:S01]  /*0cc0*/  MOV R92, UR14 ;  /* 0x0000000e005c7c02 */ /* 0x000fe20008000f00 */
[----:B------:R-:W-:Y:S01]  /*0cd0*/  IMAD.U32 R93, RZ, RZ, UR15 ;  /* 0x0000000fff5d7e24 */ /* 0x000fe2000f8e00ff */
[----:B0-----:R-:W-:Y:S01]  /*0ce0*/  MOV R95, UR45 ;  /* 0x0000002d005f7c02 */ /* 0x001fe20008000f00 */
[----:B------:R-:W-:Y:S01]  /*0cf0*/  IMAD.U32 R94, RZ, RZ, UR44 ;  /* 0x0000002cff5e7e24 */ /* 0x000fe2000f8e00ff */
[----:B---3--:R-:W-:Y:S01]  /*0d00*/  MOV R98, UR68 ;  /* 0x0000004400627c02 */ /* 0x008fe20008000f00 */
[----:B------:R-:W-:Y:S01]  /*0d10*/  IMAD.U32 R99, RZ, RZ, UR69 ;  /* 0x00000045ff637e24 */ /* 0x000fe2000f8e00ff */
[----:B----4-:R-:W-:Y:S01]  /*0d20*/  MOV R101, UR21 ;  /* 0x0000001500657c02 */ /* 0x010fe20008000f00 */
[----:B------:R-:W-:Y:S01]  /*0d30*/  IMAD.U32 R100, RZ, RZ, UR20 ;  /* 0x00000014ff647e24 */ /* 0x000fe2000f8e00ff */
[----:B------:R-:W-:-:S02]  /*0d40*/  DFMA R158, R102, R90, R106 ;  /* 0x0000005a669e722b */ /* 0x000fc4000000006a */
[C---:B------:R-:W-:Y:S02]  /*0d50*/  DFMA R130, R102.reuse, R94, R104 ;  /* 0x0000005e6682722b */ /* 0x040fe40000000068 */
[C---:B------:R-:W-:Y:S02]  /*0d60*/  DFMA R162, R102.reuse, R98, R108 ;  /* 0x0000006266a2722b */ /* 0x040fe4000000006c */
[C---:B------:R-:W-:Y:S01]  /*0d70*/  DFMA R160, R102.reuse, R92, R110 ;  /* 0x0000005c66a0722b */ /* 0x040fe2000000006e */
[----:B-1----:R-:W-:Y:S01]  /*0d80*/  IMAD.U32 R108, RZ, RZ, UR24 ;  /* 0x00000018ff6c7e24 */ /* 0x002fe2000f8e00ff */
[C---:B------:R-:W-:Y:S01]  /*0d90*/  DFMA R148, R102.reuse, R100, R118 ;  /* 0x000000646694722b */ /* 0x040fe20000000076 */
[----:B------:R-:W-:Y:S01]  /*0da0*/  IMAD.U32 R109, RZ, RZ, UR25 ;  /* 0x00000019ff6d7e24 */ /* 0x000fe2000f8e00ff */
[----:B------:R-:W-:Y:S01]  /*0db0*/  DFMA R132, R102, R96, R132 ;  /* 0x000000606684722b */ /* 0x000fe20000000084 */
[----:B------:R-:W-:Y:S02]  /*0dc0*/  IMAD.U32 R102, RZ, RZ, UR10 ;  /* 0x0000000aff667e24 */ /* 0x000fe4000f8e00ff */
[----:B------:R-:W-:Y:S01]  /*0dd0*/  IMAD.U32 R103, RZ, RZ, UR11 ;  /* 0x0000000bff677e24 */ /* 0x000fe2000f8e00ff */
[----:B------:R-:W-:Y:S01]  /*0de0*/  DADD R118, R2, R2 ;  /* 0x0000000002767229 */ /* 0x000fe20000000002 */
[----:B------:R-:W-:Y:S01]  /*0df0*/  MOV R104, UR66 ;  /* 0x0000004200687c02 */ /* 0x000fe20008000f00 */
[C---:B------:R-:W-:Y:S01]  /*0e00*/  DFMA R144, R116.reuse, R108, R114 ;  /* 0x0000006c7490722b */ /* 0x040fe20000000072 */
[----:B------:R-:W-:Y:S01]  /*0e10*/  IMAD.U32 R105, RZ, RZ, UR67 ;  /* 0x00000043ff697e24 */ /* 0x000fe2000f8e00ff */
[----:B------:R-:W-:Y:S01]  /*0e20*/  MOV R107, UR51 ;  /* 0x00000033006b7c02 */ /* 0x000fe20008000f00 */
[----:B------:R-:W-:Y:S01]  /*0e30*/  DFMA R142, R116, R102, R112 ;  /* 0x00000066748e722b */ /* 0x000fe20000000070 */
[----:B------:R-:W-:Y:S01]  /*0e40*/  IMAD.U32 R106, RZ, RZ, UR50 ;  /* 0x00000032ff6a7e24 */ /* 0x000fe2000f8e00ff */
[----:B-----5:R-:W-:Y:S01]  /*0e50*/  MOV R110, UR16 ;  /* 0x00000010006e7c02 */ /* 0x020fe20008000f00 */
[----:B------:R-:W-:Y:S01]  /*0e60*/  IMAD.U32 R111, RZ, RZ, UR17 ;  /* 0x00000011ff6f7e24 */ /* 0x000fe2000f8e00ff */
[----:B--2---:R-:W-:Y:S01]  /*0e70*/  MOV R113, UR5 ;  /* 0x0000000500717c02 */ /* 0x004fe20008000f00 */
[----:B------:R-:W-:-:S02]  /*0e80*/  IMAD.U32 R112, RZ, RZ, UR4 ;  /* 0x00000004ff707e24 */ /* 0x000fc4000f8e00ff */
[----:B------:R-:W-:Y:S02]  /*0e90*/  IMAD.U32 R114, RZ, RZ, UR62 ;  /* 0x0000003eff727e24 */ /* 0x000fe4000f8e00ff */
[----:B------:R-:W-:Y:S01]  /*0ea0*/  IMAD.U32 R115, RZ, RZ, UR63 ;  /* 0x0000003fff737e24 */ /* 0x000fe2000f8e00ff */
[----:B------:R-:W-:Y:S02]  /*0eb0*/  DMUL R150, R118, 0.5 ;  /* 0x3fe0000076967828 */ /* 0x000fe40000000000 */
        /* <DEDUP_REMOVED lines=28> */
[----:B------:R-:W-:Y:S02]  /*1080*/  DADD R2, R2, -R2 ;  /* 0x0000000002027229 */ /* 0x000fe40000000802 */
[----:B------:R-:W-:Y:S01]  /*1090*/  DFMA R150, R150, R128, R132 ;  /* 0x000000809696722b */ /* 0x000fe20000000084 */
[----:B------:R-:W-:Y:S02]  /*10a0*/  IMAD.U32 R132, RZ, RZ, UR26 ;  /* 0x0000001aff847e24 */ /* 0x000fe4000f8e00ff */
[----:B------:R-:W-:Y:S02]  /*10b0*/  IMAD.U32 R133, RZ, RZ, UR27 ;  /* 0x0000001bff857e24 */ /* 0x000fe4000f8e00ff */
[----:B0-----:R-:W-:Y:S02]  /*10c0*/  IMAD.U32 R152, RZ, RZ, UR4 ;  /* 0x00000004ff987e24 */ /* 0x001fe4000f8e00ff */
[----:B------:R-:W-:Y:S02]  /*10d0*/  IMAD.U32 R153, RZ, RZ, UR5 ;  /* 0x00000005ff997e24 */ /* 0x000fe4000f8e00ff */
[----:B------:R-:W-:Y:S01]  /*10e0*/  DFMA R166, R2, R132, R144 ;  /* 0x0000008402a6722b */ /* 0x000fe20000000090 */
[----:B------:R-:W-:Y:S01]  /*10f0*/  MOV R144, UR6 ;  /* 0x0000000600907c02 */ /* 0x000fe20008000f00 */
[----:B------:R-:W-:Y:S01]  /*1100*/  IMAD.U32 R145, RZ, RZ, UR7 ;  /* 0x00000007ff917e24 */ /* 0x000fe2000f8e00ff */
[----:B------:R-:W0:Y:S01]  /*1110*/  LDCU.128 UR4, c[0x3][0x700] ;  /* 0x00c0e000ff0477ac */ /* 0x000e220008000c00 */
        /* <DEDUP_REMOVED lines=10> */
[----:B------:R-:W0:Y:S02]  /*11c0*/  LDCU.128 UR4, c[0x3][0x10] ;  /* 0x00c00200ff0477ac */ /* 0x000e240008000c00 */
[----:B0-----:R-:W-:Y:S01]  /*11d0*/  MOV R164, UR4 ;  /* 0x0000000400a47c02 */ /* 0x001fe20008000f00 */
[----:B------:R-:W-:Y:S01]  /*11e0*/  IMAD.U32 R165, RZ, RZ, UR5 ;  /* 0x00000005ffa57e24 */ /* 0x000fe2000f8e00ff */
[----:B------:R-:W-:Y:S01]  /*11f0*/  MOV R173, UR7 ;  /* 0x0000000700ad7c02 */ /* 0x000fe20008000f00 */
[----:B------:R-:W-:Y:S01]  /*1200*/  IMAD.U32 R172, RZ, RZ, UR6 ;  /* 0x00000006ffac7e24 */ /* 0x000fe2000f8e00ff */
[----:B------:R-:W0:Y:S01]  /*1210*/  LDCU.128 UR4, c[0x3][0x710] ;  /* 0x00c0e200ff0477ac */ /* 0x000e220008000c00 */
[----:B------:R-:W-:Y:S01]  /*1220*/  IMAD.U32 R130, RZ, RZ, UR40 ;  /* 0x00000028ff827e24 */ /* 0x000fe2000f8e00ff */
[----:B------:R-:W-:-:S06]  /*1230*/  MOV R131, UR41 ;  /* 0x0000002900837c02 */ /* 0x000fcc0008000f00 */
[C---:B------:R-:W-:Y:S01]  /*1240*/  DFMA R146, R2.reuse, R130, R142 ;  /* 0x000000820292722b */ /* 0x040fe2000000008e */
[----:B0-----:R-:W-:Y:S01]  /*1250*/  IMAD.U32 R168, RZ, RZ, UR4 ;  /* 0x00000004ffa87e24 */ /* 0x001fe2000f8e00ff */
[----:B------:R-:W-:Y:S01]  /*1260*/  MOV R176, UR6 ;  /* 0x0000000600b07c02 */ /* 0x000fe20008000f00 */
[----:B------:R-:W-:Y:S02]  /*1270*/  IMAD.U32 R169, RZ, RZ, UR5 ;  /* 0x00000005ffa97e24 */ /* 0x000fe4000f8e00ff */
[----:B------:R-:W-:Y:S01]  /*1280*/  IMAD.U32 R177, RZ, RZ, UR7 ;  /* 0x00000007ffb17e24 */ /* 0x000fe2000f8e00ff */
[----:B------:R-:W0:Y:S01]  /*1290*/  LDCU.128 UR4, c[0x3][0x30] ;  /* 0x00c00600ff0477ac */ /* 0x000e220008000c00 */
[----:B------:R-:W-:Y:S01]  /*12a0*/  IMAD.U32 R142, RZ, RZ, UR12 ;  /* 0x0000000cff8e7e24 */ /* 0x000fe2000f8e00ff */
[----:B------:R-:W-:Y:S01]  /*12b0*/  MOV R143, UR13 ;  /* 0x0000000d008f7c02 */ /* 0x000fe20008000f00 */
[C---:B------:R-:W-:Y:S02]  /*12c0*/  DFMA R178, R2.reuse, R138, R178 ;  /* 0x0000008a02b2722b */ /* 0x040fe400000000b2 */
[----:B------:R-:W-:-:S02]  /*12d0*/  DFMA R186, R2, R140, R186 ;  /* 0x0000008c02ba722b */ /* 0x000fc400000000ba */
[----:B------:R-:W-:Y:S02]  /*12e0*/  DADD R190, R192, -R166 ;  /* 0x00000000c0be7229 */ /* 0x000fe400000008a6 */
[----:B------:R-:W-:Y:S02]  /*12f0*/  DFMA R188, R2, R142, R188 ;  /* 0x0000008e02bc722b */ /* 0x000fe400000000bc */
[C-C-:B------:R-:W-:Y:S02]  /*1300*/  DADD R2, R184.reuse, -R146.reuse ;  /* 0x00000000b8027229 */ /* 0x140fe40000000892 */
[----:B------:R-:W-:Y:S02]  /*1310*/  DADD R184, R184, R146 ;  /* 0x00000000b8b87229 */ /* 0x000fe40000000092 */
        /* <DEDUP_REMOVED lines=14> */
[----:B------:R-:W-:Y:S01]  /*1400*/  SHF.R.U32.HI R181, RZ, 0x10, R0 ;  /* 0x00000010ffb57819 */ /* 0x000fe20000011600 */
[----:B------:R-:W-:Y:S01]  /*1410*/  IMAD R244, R244, 0x44a8, R183 ;  /* 0x000044a8f4f47824 */ /* 0x000fe200078e02b7 */
[----:B------:R-:W-:-:S02]  /*1420*/  DADD R198, R162, -R174 ;  /* 0x00000000a2c67229 */ /* 0x000fc400000008ae */
[C---:B------:R-:W-:Y:S01]  /*1430*/  PRMT R0, R181.reuse, 0x9910, RZ ;  /* 0x00009910b5007816 */ /* 0x040fe200000000ff */
[----:B------:R-:W-:Y:S01]  /*1440*/  DADD R202, R162, R174 ;  /* 0x00000000a2ca7229 */ /* 0x000fe200000000ae */
[----:B------:R-:W-:Y:S01]  /*1450*/  IMAD R245, R181, 0x68, R244 ;  /* 0x00000068b5f57824 */ /* 0x000fe200078e02f4 */
[----:B0-----:R-:W-:Y:S01]  /*1460*/  MOV R174, UR4 ;  /* 0x0000000400ae7c02 */ /* 0x001fe20008000f00 */
[----:B------:R-:W-:Y:S01]  /*1470*/  IMAD.U32 R175, RZ, RZ, UR5 ;  /* 0x00000005ffaf7e24 */ /* 0x000fe2000f8e00ff */
[----:B------:R-:W-:Y:S01]  /*1480*/  MOV R181, UR7 ;  /* 0x0000000700b57c02 */ /* 0x000fe20008000f00 */
[----:B------:R-:W-:Y:S01]  /*1490*/  IMAD.U32 R180, RZ, RZ, UR6 ;  /* 0x00000006ffb47e24 */ /* 0x000fe2000f8e00ff */
[----:B------:R-:W0:Y:S01]  /*14a0*/  LDCU.128 UR4, c[0x3][0x740] ;  /* 0x00c0e800ff0477ac */ /* 0x000e220008000c00 */
        /* <DEDUP_REMOVED lines=45> */
.L_x_284:
        /* <DEDUP_REMOVED lines=49> */
[C---:B------:R-:W-:Y:S02]  /*1a90*/  DFMA R190, R214.reuse, R34, R192 ;  /* 0x00000022d6be722b */ /* 0x040fe400000000c0 */
[----:B------:R-:W-:Y:S02]  /*1aa0*/  DFMA R192, R214, R52, R196 ;  /* 0x00000034d6c0722b */ /* 0x000fe400000000c4 */
[----:B--2---:R-:W-:Y:S02]  /*1ab0*/  DADD R222, R220, R2 ;  /* 0x00000000dcde7229 */ /* 0x004fe40000000002 */
[C---:B------:R-:W-:Y:S02]  /*1ac0*/  DFMA R196, R214.reuse, R38, R202 ;  /* 0x00000026d6c4722b */ /* 0x040fe400000000ca */
[C---:B------:R-:W-:Y:S02]  /*1ad0*/  DFMA R202, R214.reuse, R54, R204 ;  /* 0x00000036d6ca722b */ /* 0x040fe400000000cc */
[----:B------:R-:W-:-:S02]  /*1ae0*/  DFMA R204, R214, R44, R218 ;  /* 0x0000002cd6cc722b */ /* 0x000fc400000000da */
[----:B------:R-:W-:Y:S02]  /*1af0*/  DFMA R218, R214, R56, R224 ;  /* 0x00000038d6da722b */ /* 0x000fe400000000e0 */
[----:B------:R-:W-:Y:S02]  /*1b00*/  DADD R220, R220, -R2 ;  /* 0x00000000dcdc7229 */ /* 0x000fe40000000802 */
[----:B------:R-:W-:Y:S02]  /*1b10*/  DFMA R214, R214, R58, R226 ;  /* 0x0000003ad6d6722b */ /* 0x000fe400000000e2 */
[----:B------:R-:W-:Y:S02]  /*1b20*/  DFMA R2, R222, R72, R186 ;  /* 0x00000048de02722b */ /* 0x000fe400000000ba */
[----:B---3--:R-:W-:Y:S02]  /*1b30*/  DADD R186, R210, R208 ;  /* 0x00000000d2ba7229 */ /* 0x008fe400000000d0 */
[----:B------:R-:W-:-:S02]  /*1b40*/  DFMA R216, R222, R62, R216 ;  /* 0x0000003eded8722b */ /* 0x000fc400000000d8 */
[C---:B------:R-:W-:Y:S02]  /*1b50*/  DFMA R212, R222.reuse, R60, R212 ;  /* 0x0000003cded4722b */ /* 0x040fe400000000d4 */
[C---:B------:R-:W-:Y:S02]  /*1b60*/  DFMA R206, R222.reuse, R68, R206 ;  /* 0x00000044dece722b */ /* 0x040fe400000000ce */
[C---:B------:R-:W-:Y:S02]  /*1b70*/  DFMA R198, R222.reuse, R64, R198 ;  /* 0x00000040dec6722b */ /* 0x040fe400000000c6 */
[C---:B------:R-:W-:Y:S02]  /*1b80*/  DFMA R194, R222.reuse, R70, R194 ;  /* 0x00000046dec2722b */ /* 0x040fe400000000c2 */
[----:B------:R-:W-:Y:S02]  /*1b90*/  DFMA R188, R222, R66, R188 ;  /* 0x00000042debc722b */ /* 0x000fe400000000bc */
[----:B------:R-:W-:-:S02]  /*1ba0*/  DADD R208, R210, -R208 ;  /* 0x00000000d2d07229 */ /* 0x000fc400000008d0 */
[C---:B------:R-:W-:Y:S02]  /*1bb0*/  DFMA R196, R220.reuse, R82, R196 ;  /* 0x00000052dcc4722b */ /* 0x040fe400000000c4 */
[----:B------:R-:W-:Y:S02]  /*1bc0*/  DFMA R202, R220, R78, R202 ;  /* 0x0000004edcca722b */ /* 0x000fe400000000ca */
[----:B0-----:R-:W-:Y:S02]  /*1bd0*/  DADD R210, R184, R184 ;  /* 0x00000000b8d27229 */ /* 0x001fe400000000b8 */
        /* <DEDUP_REMOVED lines=62> */
.L_x_283:
[----:B------:R-:W-:Y:S05]  /*1fc0*/  BSYNC.RECONVERGENT B0 ;  /* 0x0000000000007941 */ /* 0x000fea0003800200 */
.L_x_282:
        /* <DEDUP_REMOVED lines=21> */
.L_x_287:
        /* <DEDUP_REMOVED lines=100> */
[----:B------:R-:W-:Y:S01]  /*2760*/  LDS.64 R116, [R0+0x18] ;  /* 0x0000180000747984 */ /* 0x000fe20000000a00 */
[----:B------:R-:W-:Y:S01]  /*2770*/  IMAD.U32 R10, RZ, RZ, UR26 ;  /* 0x0000001aff0a7e24 */ /* 0x000fe2000f8e00ff */
[----:B------:R-:W-:Y:S01]  /*2780*/  MOV R27, UR13 ;  /* 0x0000000d001b7c02 */ /* 0x000fe20008000f00 */
[----:B------:R-:W-:Y:S01]  /*2790*/  IMAD.U32 R11, RZ, RZ, UR27 ;  /* 0x0000001bff0b7e24 */ /* 0x000fe2000f8e00ff */
[----:B------:R-:W0:Y:S01]  /*27a0*/  LDS.64 R88, [R0+0x28] ;  /* 0x0000280000587984 */ /* 0x000e220000000a00 */
        /* <DEDUP_REMOVED lines=23> */
[----:B------:R-:W1:Y:S01]  /*2920*/  LDCU.64 UR22, c[0x3][0x728] ;  /* 0x00c0e500ff1677ac */ /* 0x000e620008000a00 */
        /* <DEDUP_REMOVED lines=8> */
[----:B------:R-:W-:Y:S01]  /*29b0*/  IMAD.U32 R42, RZ, RZ, UR32 ;  /* 0x00000020ff2a7e24 */ /* 0x000fe2000f8e00ff */
[C---:B------:R-:W-:Y:S01]  /*29c0*/  DFMA R212, R188.reuse, R18, RZ ;  /* 0x00000012bcd4722b */ /* 0x040fe200000000ff */
[----:B------:R-:W-:Y:S01]  /*29d0*/  IMAD.U32 R43, RZ, RZ, UR33 ;  /* 0x00000021ff2b7e24 */ /* 0x000fe2000f8e00ff */
[C---:B------:R-:W-:Y:S01]  /*29e0*/  DFMA R218, R188.reuse, R14, RZ ;  /* 0x0000000ebcda722b */ /* 0x040fe200000000ff */
[----:B------:R-:W-:Y:S01]  /*29f0*/  IMAD.U32 R50, RZ, RZ, UR64 ;  /* 0x00000040ff327e24 */ /* 0x000fe2000f8e00ff */
[C---:B------:R-:W-:Y:S01]  /*2a00*/  DFMA R206, R188.reuse, R20, RZ ;  /* 0x00000014bcce722b */ /* 0x040fe200000000ff */
[----:B------:R-:W-:Y:S01]  /*2a10*/  MOV R51, UR65 ;  /* 0x0000004100337c02 */ /* 0x000fe20008000f00 */
[----:B------:R-:W-:Y:S01]  /*2a20*/  DFMA R188, R188, R22, RZ ;  /* 0x00000016bcbc722b */ /* 0x000fe200000000ff */
        /* <DEDUP_REMOVED lines=24> */
[----:B------:R-:W0:Y:S01]  /*2bb0*/  LDCU.64 UR54, c[0x3][0x778] ;  /* 0x00c0ef00ff3677ac */ /* 0x000e220008000a00 */
[----:B-1----:R-:W-:Y:S01]  /*2bc0*/  IMAD.U32 R40, RZ, RZ, UR22 ;  /* 0x00000016ff287e24 */ /* 0x002fe2000f8e00ff */
        /* <DEDUP_REMOVED lines=8> */
[----:B------:R-:W-:Y:S01]  /*2c50*/  R2UR UR58, R168 ;  /* 0x00000000a83a72ca */ /* 0x000fe200000e0000 */
[----:B------:R-:W-:Y:S01]  /*2c60*/  IMAD.U32 R73, RZ, RZ, UR69 ;  /* 0x00000045ff497e24 */ /* 0x000fe2000f8e00ff */
[----:B------:R-:W-:-:S02]  /*2c70*/  R2UR UR59, R169 ;  /* 0x00000000a93b72ca */ /* 0x000fc400000e0000 */
[----:B------:R-:W-:Y:S02]  /*2c80*/  MOV R70, UR36 ;  /* 0x0000002400467c02 */ /* 0x000fe40008000f00 */
[----:B------:R-:W-:Y:S02]  /*2c90*/  MOV R66, UR46 ;  /* 0x0000002e00427c02 */ /* 0x000fe40008000f00 */
        /* <DEDUP_REMOVED lines=11> */
[----:B0-----:R-:W-:Y:S01]  /*2d50*/  IMAD.U32 R46, RZ, RZ, UR54 ;  /* 0x00000036ff2e7e24 */ /* 0x001fe2000f8e00ff */
[----:B------:R-:W-:Y:S01]  /*2d60*/  MOV R47, UR55 ;  /* 0x00000037002f7c02 */ /* 0x000fe20008000f00 */
[----:B------:R-:W-:Y:S01]  /*2d70*/  IMAD.U32 R87, RZ, RZ, UR73 ;  /* 0x00000049ff577e24 */ /* 0x000fe2000f8e00ff */
[----:B------:R-:W-:-:S02]  /*2d80*/  R2UR UR58, R172 ;  /* 0x00000000ac3a72ca */ /* 0x000fc400000e0000 */
[----:B------:R-:W-:Y:S02]  /*2d90*/  MOV R82, UR8 ;  /* 0x0000000800527c02 */ /* 0x000fe40008000f00 */
[----:B------:R-:W-:Y:S02]  /*2da0*/  MOV R78, UR18 ;  /* 0x00000012004e7c02 */ /* 0x000fe40008000f00 */
        /* <DEDUP_REMOVED lines=16> */
[----:B------:R-:W-:Y:S01]  /*2eb0*/  MOV R92, UR38 ;  /* 0x00000026005c7c02 */ /* 0x000fe20008000f00 */
[C---:B------:R-:W-:Y:S01]  /*2ec0*/  DFMA R234, R62.reuse, R42, RZ ;  /* 0x0000002a3eea722b */ /* 0x040fe200000000ff */
[----:B------:R-:W-:Y:S01]  /*2ed0*/  IMAD.U32 R93, RZ, RZ, UR39 ;  /* 0x00000027ff5d7e24 */ /* 0x000fe2000f8e00ff */
[C---:B------:R-:W-:Y:S01]  /*2ee0*/  DFMA R202, R62.reuse, R48, RZ ;  /* 0x000000303eca722b */ /* 0x040fe200000000ff */
[----:B------:R-:W-:Y:S01]  /*2ef0*/  MOV R38, UR26 ;  /* 0x0000001a00267c02 */ /* 0x000fe20008000f00 */
[----:B------:R-:W-:Y:S01]  /*2f00*/  DFMA R62, R62, R50, RZ ;  /* 0x000000323e3e722b */ /* 0x000fe200000000ff */
[----:B------:R-:W-:Y:S01]  /*2f10*/  IMAD.U32 R39, RZ, RZ, UR27 ;  /* 0x0000001bff277e24 */ /* 0x000fe2000f8e00ff */
[C-C-:B------:R-:W-:Y:S01]  /*2f20*/  DADD R102, R116.reuse, R88.reuse ;  /* 0x0000000074667229 */ /* 0x140fe20000000058 */
[----:B------:R-:W-:Y:S01]  /*2f30*/  R2UR UR26, R170 ;  /* 0x00000000aa1a72ca */ /* 0x000fe200000e0000 */
[----:B------:R-:W-:Y:S01]  /*2f40*/  DADD R116, R116, -R88 ;  /* 0x0000000074747229 */ /* 0x000fe20000000858 */
        /* <DEDUP_REMOVED lines=17> */
[C-C-:B------:R-:W-:Y:S01]  /*3060*/  DADD R74, R90.reuse, R60.reuse ;  /* 0x000000005a4a7229 */ /* 0x140fe2000000003c */
[----:B------:R-:W-:Y:S01]  /*3070*/  MOV R62, UR54 ;  /* 0x00000036003e7c02 */ /* 0x000fe20008000f00 */
[----:B------:R-:W-:Y:S01]  /*3080*/  IMAD.U32 R63, RZ, RZ, UR55 ;  /* 0x00000037ff3f7e24 */ /* 0x000fe2000f8e00ff */
[----:B------:R-:W-:Y:S01]  /*3090*/  DADD R90, R90, -R60 ;  /* 0x000000005a5a7229 */ /* 0x000fe2000000083c */
        /* <DEDUP_REMOVED lines=11> */
[C---:B------:R-:W-:Y:S01]  /*3150*/  DFMA R186, R74.reuse, R62, R186 ;  /* 0x0000003e4aba722b */ /* 0x040fe200000000ba */
[----:B------:R-:W-:Y:S01]  /*3160*/  MOV R110, UR24 ;  /* 0x00000018006e7c02 */ /* 0x000fe20008000f00 */
[C---:B------:R-:W-:Y:S01]  /*3170*/  DFMA R198, R74.reuse, R60, R198 ;  /* 0x0000003c4ac6722b */ /* 0x040fe200000000c6 */
[----:B------:R-:W-:Y:S01]  /*3180*/  MOV R106, UR42 ;  /* 0x0000002a006a7c02 */ /* 0x000fe20008000f00 */
[C---:B------:R-:W-:Y:S01]  /*3190*/  DFMA R222, R74.reuse, R68, R222 ;  /* 0x000000444ade722b */ /* 0x040fe200000000de */
[----:B------:R-:W-:Y:S01]  /*31a0*/  MOV R112, UR56 ;  /* 0x0000003800707c02 */ /* 0x000fe20008000f00 */
[C---:B------:R-:W-:Y:S01]  /*31b0*/  DFMA R212, R74.reuse, R64, R212 ;  /* 0x000000404ad4722b */ /* 0x040fe200000000d4 */
[----:B------:R-:W-:Y:S01]  /*31c0*/  IMAD.U32 R113, RZ, RZ, UR57 ;  /* 0x00000039ff717e24 */ /* 0x000fe2000f8e00ff */
[C---:B------:R-:W-:Y:S01]  /*31d0*/  DFMA R218, R74.reuse, R70, R218 ;  /* 0x000000464ada722b */ /* 0x040fe200000000da */
[----:B------:R-:W0:Y:S01]  /*31e0*/  LDS.64 R240, [R0+0x20] ;  /* 0x0000200000f07984 */ /* 0x000e220000000a00 */
[----:B------:R-:W-:-:S02]  /*31f0*/  DFMA R206, R74, R66, R206 ;  /* 0x000000424ace722b */ /* 0x000fc400000000ce */
[----:B------:R-:W-:Y:S01]  /*3200*/  DFMA R188, R74, R72, R188 ;  /* 0x000000484abc722b */ /* 0x000fe200000000bc */
[----:B------:R-:W-:Y:S01]  /*3210*/  MOV R74, UR26 ;  /* 0x0000001a004a7c02 */ /* 0x000fe20008000f00 */
[----:B------:R-:W-:Y:S01]  /*3220*/  IMAD.U32 R75, RZ, RZ, UR27 ;  /* 0x0000001bff4b7e24 */ /* 0x000fe2000f8e00ff */
[----:B------:R-:W-:Y:S01]  /*3230*/  R2UR UR26, R176 ;  /* 0x00000000b01a72ca */ /* 0x000fe200000e0000 */
[----:B------:R-:W-:Y:S01]  /*3240*/  IMAD.U32 R109, RZ, RZ, UR59 ;  /* 0x0000003bff6d7e24 */ /* 0x000fe2000f8e00ff */
[----:B------:R-:W-:Y:S02]  /*3250*/  R2UR UR27, R177 ;  /* 0x00000000b11b72ca */ /* 0x000fe400000e0000 */
[----:B------:R-:W-:Y:S01]  /*3260*/  MOV R108, UR58 ;  /* 0x0000003a006c7c02 */ /* 0x000fe20008000f00 */
[----:B------:R-:W1:Y:S01]  /*3270*/  LDCU.64 UR58, c[0x3][0x20] ;  /* 0x00c00400ff3a77ac */ /* 0x000e620008000a00 */
        /* <DEDUP_REMOVED lines=9> */
[----:B------:R-:W5:Y:S01]  /*3310*/  LDCU.64 UR76, c[0x3][0x70] ;  /* 0x00c00e00ff4c77ac */ /* 0x000f620008000a00 */
[----:B------:R-:W-:-:S02]  /*3320*/  DFMA R202, R90, R80, R202 ;  /* 0x000000505aca722b */ /* 0x000fc400000000ca */
[----:B------:R-:W-:Y:S01]  /*3330*/  DFMA R232, R90, R86, R232 ;  /* 0x000000565ae8722b */ /* 0x000fe200000000e8 */
[----:B------:R-:W-:Y:S01]  /*3340*/  MOV R90, UR6 ;  /* 0x00000006005a7c02 */ /* 0x000fe20008000f00 */
[----:B------:R-:W-:Y:S01]  /*3350*/  IMAD.U32 R91, RZ, RZ, UR7 ;  /* 0x00000007ff5b7e24 */ /* 0x000fe2000f8e00ff */
        /* <DEDUP_REMOVED lines=9> */
[C---:B------:R-:W-:Y:S02]  /*33f0*/  DFMA R196, R116.reuse, R108, R196 ;  /* 0x0000006c74c4722b */ /* 0x040fe400000000c4 */
[C---:B------:R-:W-:Y:S02]  /*3400*/  DFMA R238, R116.reuse, R104, R238 ;  /* 0x0000006874ee722b */ /* 0x040fe400000000ee */
[C---:B------:R-:W-:Y:S02]  /*3410*/  DFMA R208, R116.reuse, R110, R208 ;  /* 0x0000006e74d0722b */ /* 0x040fe400000000d0 */
[----:B------:R-:W-:-:S02]  /*3420*/  DFMA R224, R116, R102, R224 ;  /* 0x0000006674e0722b */ /* 0x000fc400000000e0 */
[C---:B------:R-:W-:Y:S02]  /*3430*/  DFMA R234, R116.reuse, R106, R234 ;  /* 0x0000006a74ea722b */ /* 0x040fe400000000ea */
[C---:B------:R-:W-:Y:S02]  /*3440*/  DFMA R202, R116.reuse, R112, R202 ;  /* 0x0000007074ca722b */ /* 0x040fe400000000ca */
[----:B------:R-:W-:Y:S01]  /*3450*/  DFMA R232, R116, R114, R232 ;  /* 0x0000007274e8722b */ /* 0x000fe200000000e8 */
[----:B-1----:R-:W-:Y:S01]  /*3460*/  MOV R116, UR58 ;  /* 0x0000003a00747c02 */ /* 0x002fe20008000f00 */
[----:B------:R-:W-:Y:S01]  /*3470*/  IMAD.U32 R117, RZ, RZ, UR59 ;  /* 0x0000003bff757e24 */ /* 0x000fe2000f8e00ff */
[----:B------:R-:W1:Y:S02]  /*3480*/  LDCU.64 UR58, c[0x3][0xc0] ;  /* 0x00c01800ff3a77ac */ /* 0x000e640008000a00 */
[----:B-1----:R-:W-:Y:S01]  /*3490*/  MOV R124, UR58 ;  /* 0x0000003a007c7c02 */ /* 0x002fe20008000f00 */
[----:B------:R-:W-:Y:S01]  /*34a0*/  IMAD.U32 R125, RZ, RZ, UR59 ;  /* 0x0000003bff7d7e24 */ /* 0x000fe2000f8e00ff */
[----:B------:R-:W1:Y:S01]  /*34b0*/  LDCU.64 UR58, c[0x3][0x110] ;  /* 0x00c02200ff3a77ac */ /* 0x000e620008000a00 */
[----:B-----5:R-:W-:Y:S01]  /*34c0*/  MOV R120, UR76 ;  /* 0x0000004c00787c02 */ /* 0x020fe20008000f00 */
[----:B------:R-:W-:Y:S01]  /*34d0*/  IMAD.U32 R121, RZ, RZ, UR77 ;  /* 0x0000004dff797e24 */ /* 0x000fe2000f8e00ff */
[----:B------:R-:W5:Y:S01]  /*34e0*/  LDCU.64 UR76, c[0x3][0x7c0] ;  /* 0x00c0f800ff4c77ac */ /* 0x000f620008000a00 */
[----:B------:R-:W-:-:S02]  /*34f0*/  R2UR UR26, R180 ;  /* 0x00000000b41a72ca */ /* 0x000fc400000e0000 */
[----:B------:R-:W-:Y:S02]  /*3500*/  R2UR UR27, R181 ;  /* 0x00000000b51b72ca */ /* 0x000fe400000e0000 */
[----:B-1----:R-:W-:Y:S01]  /*3510*/  MOV R128, UR58 ;  /* 0x0000003a00807c02 */ /* 0x002fe20008000f00 */
[----:B------:R-:W-:Y:S01]  /*3520*/  IMAD.U32 R129, RZ, RZ, UR59 ;  /* 0x0000003bff817e24 */ /* 0x000fe2000f8e00ff */
[----:B------:R-:W1:Y:S01]  /*3530*/  LDCU.64 UR58, c[0x3][0x720] ;  /* 0x00c0e400ff3a77ac */ /* 0x000e620008000a00 */
[----:B0-----:R-:W-:-:S06]  /*3540*/  DADD R132, R240, R240 ;  /* 0x00000000f0847229 */ /* 0x001fcc00000000f0 */
[----:B------:R-:W-:Y:S02]  /*3550*/  MOV R118, UR26 ;  /* 0x0000001a00767c02 */ /* 0x000fe40008000f00 */
[----:B------:R-:W-:Y:S01]  /*3560*/  IMAD.U32 R119, RZ, RZ, UR27 ;  /* 0x0000001bff777e24 */ /* 0x000fe2000f8e00ff */
[----:B------:R-:W-:Y:S02]  /*3570*/  R2UR UR26, R182 ;  /* 0x00000000b61a72ca */ /* 0x000fe400000e0000 */
[----:B------:R-:W-:Y:S01]  /*3580*/  R2UR UR27, R183 ;  /* 0x00000000b71b72ca */ /* 0x000fe200000e0000 */
[----:B-----5:R-:W-:Y:S01]  /*3590*/  IMAD.U32 R139, RZ, RZ, UR77 ;  /* 0x0000004dff8b7e24 */ /* 0x020fe2000f8e00ff */
[----:B------:R-:W-:Y:S01]  /*35a0*/  MOV R138, UR76 ;  /* 0x0000004c008a7c02 */ /* 0x000fe20008000f00 */
[----:B------:R-:W0:Y:S01]  /*35b0*/  LDCU.64 UR76, c[0x3][0x810] ;  /* 0x00c10200ff4c77ac */ /* 0x000e220008000a00 */
[----:B------:R-:W-:Y:S01]  /*35c0*/  DMUL R132, R132, 0.5 ;  /* 0x3fe0000084847828 */ /* 0x000fe20000000000 */
[----:B-1----:R-:W-:Y:S01]  /*35d0*/  MOV R130, UR58 ;  /* 0x0000003a00827c02 */ /* 0x002fe20008000f00 */
[----:B------:R-:W-:Y:S01]  /*35e0*/  IMAD.U32 R131, RZ, RZ, UR59 ;  /* 0x0000003bff837e24 */ /* 0x000fe2000f8e00ff */
[----:B------:R-:W1:Y:S01]  /*35f0*/  LDCU.64 UR58, c[0x3][0x770] ;  /* 0x00c0ee00ff3a77ac */ /* 0x000e620008000a00 */
[----:B------:R-:W-:Y:S01]  /*3600*/  MOV R122, UR22 ;  /* 0x00000016007a7c02 */ /* 0x000fe20008000f00 */
[----:B------:R-:W-:Y:S01]  /*3610*/  IMAD.U32 R123, RZ, RZ, UR23 ;  /* 0x00000017ff7b7e24 */ /* 0x000fe2000f8e00ff */
[----:B------:R-:W-:Y:S01]  /*3620*/  MOV R126, UR54 ;  /* 0x00000036007e7c02 */ /* 0x000fe20008000f00 */
[----:B------:R-:W-:Y:S01]  /*3630*/  IMAD.U32 R127, RZ, RZ, UR55 ;  /* 0x00000037ff7f7e24 */ /* 0x000fe2000f8e00ff */
[----:B------:R-:W-:-:S02]  /*3640*/  DADD R240, R240, -R240 ;  /* 0x00000000f0f07229 */ /* 0x000fc400000008f0 */
[C---:B------:R-:W-:Y:S02]  /*3650*/  DFMA R186, R132.reuse, R116, R186 ;  /* 0x0000007484ba722b */ /* 0x040fe400000000ba */
[C---:B------:R-:W-:Y:S02]  /*3660*/  DFMA R198, R132.reuse, R118, R198 ;  /* 0x0000007684c6722b */ /* 0x040fe400000000c6 */
[C---:B------:R-:W-:Y:S02]  /*3670*/  DFMA R222, R132.reuse, R120, R222 ;  /* 0x0000007884de722b */ /* 0x040fe400000000de */
[C---:B------:R-:W-:Y:S02]  /*3680*/  DFMA R212, R132.reuse, R122, R212 ;  /* 0x0000007a84d4722b */ /* 0x040fe400000000d4 */
[C---:B------:R-:W-:Y:S02]  /*3690*/  DFMA R218, R132.reuse, R124, R218 ;  /* 0x0000007c84da722b */ /* 0x040fe400000000da */
[----:B------:R-:W-:-:S02]  /*36a0*/  DFMA R206, R132, R126, R206 ;  /* 0x0000007e84ce722b */ /* 0x000fc400000000ce */
[----:B------:R-:W-:Y:S01]  /*36b0*/  DFMA R188, R132, R128, R188 ;  /* 0x0000008084bc722b */ /* 0x000fe200000000bc */
[----:B------:R-:W-:Y:S01]  /*36c0*/  MOV R132, UR26 ;  /* 0x0000001a00847c02 */ /* 0x000fe20008000f00 */
[----:B------:R-:W-:Y:S01]  /*36d0*/  IMAD.U32 R133, RZ, RZ, UR27 ;  /* 0x0000001bff857e24 */ /* 0x000fe2000f8e00ff */
[----:B------:R-:W-:Y:S01]  /*36e0*/  R2UR.FILL UR27, R134 ;  /* 0x00000000861b72ca */ /* 0x000fe200004e0000 */
[C---:B------:R-:W-:Y:S01]  /*36f0*/  DFMA R224, R240.reuse, R130, R224 ;  /* 0x00000082f0e0722b */ /* 0x040fe200000000e0 */
[----:B------:R-:W-:Y:S01]  /*3700*/  R2UR.FILL UR26, R135 ;  /* 0x00000000871a72ca */ /* 0x000fe200004e0000 */
[----:B-1----:R-:W-:Y:S01]  /*3710*/  IMAD.U32 R135, RZ, RZ, UR59 ;  /* 0x0000003bff877e24 */ /* 0x002fe2000f8e00ff */
[----:B------:R-:W-:Y:S02]  /*3720*/  MOV R134, UR58 ;  /* 0x0000003a00867c02 */ /* 0x000fe40008000f00 */
[----:B------:R-:W-:Y:S02]  /*3730*/  R2UR.FILL UR59, R137 ;  /* 0x00000000893b72ca */ /* 0x000fe400004e0000 */
[----:B------:R-:W-:Y:S01]  /*3740*/  R2UR.FILL UR58, R136 ;  /* 0x00000000883a72ca */ /* 0x000fe200004e0000 */
[----:B------:R-:W-:Y:S01]  /*3750*/  DFMA R196, R240, R132, R196 ;  /* 0x00000084f0c4722b */ /* 0x000fe200000000c4 */
[----:B0-----:R-:W-:-:S02]  /*3760*/  MOV R142, UR76 ;  /* 0x0000004c008e7c02 */ /* 0x001fc40008000f00 */
[----:B------:R-:W-:Y:S01]  /*3770*/  R2UR.FILL UR76, R214 ;  /* 0x00000000d64c72ca */ /* 0x000fe200004e0000 */
[----:B------:R-:W-:Y:S01]  /*3780*/  DADD R214, R186, -R224 ;  /* 0x00000000bad67229 */ /* 0x000fe200000008e0 */
[----:B------:R-:W-:Y:S01]  /*3790*/  IMAD.U32 R137, RZ, RZ, UR27 ;  /* 0x0000001bff897e24 */ /* 0x000fe2000f8e00ff */
[----:B------:R-:W-:Y:S01]  /*37a0*/  MOV R136, UR26 ;  /* 0x0000001a00887c02 */ /* 0x000fe20008000f00 */
[----:B------:R-:W-:Y:S02]  /*37b0*/  DFMA R238, R240, R134, R238 ;  /* 0x00000086f0ee722b */ /* 0x000fe400000000ee */
[----:B------:R-:W-:Y:S01]  /*37c0*/  DADD R186, R186, R224 ;  /* 0x00000000baba7229 */ /* 0x000fe200000000e0 */
[----:B------:R-:W-:Y:S01]  /*37d0*/  IMAD.U32 R141, RZ, RZ, UR59 ;  /* 0x0000003bff8d7e24 */ /* 0x000fe2000f8e00ff */
[C-C-:B------:R-:W-:Y:S01]  /*37e0*/  DADD R224, R198.reuse, R196.reuse ;  /* 0x00000000c6e07229 */ /* 0x140fe200000000c4 */
[----:B------:R-:W-:Y:S01]  /*37f0*/  MOV R140, UR58 ;  /* 0x0000003a008c7c02 */ /* 0x000fe20008000f00 */
[----:B------:R-:W-:Y:S01]  /*3800*/  IMAD.U32 R143, RZ, RZ, UR77 ;  /* 0x0000004dff8f7e24 */ /* 0x000fe2000f8e00ff */
[----:B------:R-:W-:-:S02]  /*3810*/  DADD R198, R198, -R196 ;  /* 0x00000000c6c67229 */ /* 0x000fc400000008c4 */
[----:B------:R-:W-:Y:S02]  /*3820*/  DMUL R228, R214, R228 ;  /* 0x000000e4d6e47228 */ /* 0x000fe40000000000 */
[C---:B------:R-:W-:Y:S02]  /*3830*/  DFMA R208, R240.reuse, R136, R208 ;  /* 0x00000088f0d0722b */ /* 0x040fe400000000d0 */
[C---:B------:R-:W-:Y:S02]  /*3840*/  DFMA R202, R240.reuse, R140, R202 ;  /* 0x0000008cf0ca722b */ /* 0x040fe400000000ca */
[C---:B------:R-:W-:Y:S02]  /*3850*/  DFMA R234, R240.reuse, R138, R234 ;  /* 0x0000008af0ea722b */ /* 0x040fe400000000ea */
[----:B------:R-:W-:Y:S02]  /*3860*/  DFMA R232, R240, R142, R232 ;  /* 0x0000008ef0e8722b */ /* 0x000fe400000000e8 */
[----:B------:R-:W-:-:S02]  /*3870*/  DADD R196, R222, R238 ;  /* 0x00000000dec47229 */ /* 0x000fc400000000ee */
[----:B------:R-:W-:Y:S02]  /*3880*/  DADD R222, R222, -R238 ;  /* 0x00000000dede7229 */ /* 0x000fe400000008ee */
[----:B------:R-:W-:Y:S02]  /*3890*/  DMUL R226, R198, R226 ;  /* 0x000000e2c6e27228 */ /* 0x000fe40000000000 */
[----:B------:R-:W-:Y:S02]  /*38a0*/  DFMA R238, R186, R230, R228 ;  /* 0x000000e6baee722b */ /* 0x000fe400000000e4 */
[----:B------:R-:W-:Y:S02]  /*38b0*/  DADD R214, R212, R208 ;  /* 0x00000000d4d67229 */ /* 0x000fe400000000d0 */
[----:B------:R-:W-:Y:S02]  /*38c0*/  DADD R198, R206, R202 ;  /* 0x00000000cec67229 */ /* 0x000fe400000000ca */
[----:B------:R-:W-:-:S02]  /*38d0*/  DADD R212, R212, -R208 ;  /* 0x00000000d4d47229 */ /* 0x000fc400000008d0 */
[----:B------:R-:W-:Y:S02]  /*38e0*/  DADD R206, R206, -R202 ;  /* 0x00000000cece7229 */ /* 0x000fe400000008ca */
[----:B------:R-:W-:Y:S02]  /*38f0*/  DFMA R230, R186, R230, -R228 ;  /* 0x000000e6bae6722b */ /* 0x000fe400000008e4 */
[----:B------:R-:W-:Y:S02]  /*3900*/  DADD R208, R218, R234 ;  /* 0x00000000dad07229 */ /* 0x000fe400000000ea */
[----:B------:R-:W-:Y:S02]  /*3910*/  DADD R202, R188, R232 ;  /* 0x00000000bcca7229 */ /* 0x000fe400000000e8 */
[----:B------:R-:W-:Y:S02]  /*3920*/  DADD R218, R218, -R234 ;  /* 0x00000000dada7229 */ /* 0x000fe400000008ea */
[----:B------:R-:W-:-:S02]  /*3930*/  DADD R188, R188, -R232 ;  /* 0x00000000bcbc7229 */ /* 0x000fc400000008e8 */
[--C-:B---3--:R-:W-:Y:S02]  /*3940*/  DFMA R186, R224, R236, -R226.reuse ;  /* 0x000000ece0ba722b */ /* 0x108fe400000008e2 */
[C---:B------:R-:W-:Y:S02]  /*3950*/  DFMA R232, R238.reuse, R4, RZ ;  /* 0x00000004eee8722b */ /* 0x040fe400000000ff */
[C---:B------:R-:W-:Y:S02]  /*3960*/  DFMA R234, R238.reuse, R6, RZ ;  /* 0x00000006eeea722b */ /* 0x040fe400000000ff */
[C---:B------:R-:W-:Y:S02]  /*3970*/  DFMA R242, R238.reuse, R62, RZ ;  /* 0x0000003eeef2722b */ /* 0x040fe400000000ff */
[----:B------:R-:W-:Y:S02]  /*3980*/  DFMA R240, R238, R88, RZ ;  /* 0x00000058eef0722b */ /* 0x000fe400000000ff */
[----:B------:R-:W-:-:S02]  /*3990*/  DFMA R236, R224, R236, R226 ;  /* 0x000000ece0ec722b */ /* 0x000fc400000000e2 */
[----:B------:R-:W-:Y:S02]  /*39a0*/  DFMA R238, R238, R116, RZ ;  /* 0x00000074eeee722b */ /* 0x000fe400000000ff */
[----:B------:R-:W-:Y:S02]  /*39b0*/  DMUL R190, R222, R190 ;  /* 0x000000bedebe7228 */ /* 0x000fe40000000000 */
        /* <DEDUP_REMOVED lines=10> */
[----:B----4-:R-:W-:Y:S02]  /*3a60*/  DFMA R236, R196, R220, R190 ;  /* 0x000000dcc4ec722b */ /* 0x010fe400000000be */
[----:B------:R-:W-:Y:S02]  /*3a70*/  DMUL R194, R212, R194 ;  /* 0x000000c2d4c27228 */ /* 0x000fe40000000000 */
[C---:B------:R-:W-:Y:S02]  /*3a80*/  DFMA R222, R186.reuse, R40, R222 ;  /* 0x00000028bade722b */ /* 0x040fe400000000de */
[C---:B------:R-:W-:Y:S02]  /*3a90*/  DFMA R224, R186.reuse, R52, R224 ;  /* 0x00000034bae0722b */ /* 0x040fe400000000e0 */
[C---:B------:R-:W-:Y:S02]  /*3aa0*/  DFMA R226, R186.reuse, R74, R226 ;  /* 0x0000004abae2722b */ /* 0x040fe400000000e2 */
[----:B------:R-:W-:-:S02]  /*3ab0*/  DFMA R228, R186, R108, R228 ;  /* 0x0000006cbae4722b */ /* 0x000fc400000000e4 */
[----:B------:R-:W-:Y:S02]  /*3ac0*/  DFMA R190, R196, R220, -R190 ;  /* 0x000000dcc4be722b */ /* 0x000fe400000008be */
[----:B------:R-:W-:Y:S02]  /*3ad0*/  DFMA R230, R186, R132, R230 ;  /* 0x00000084bae6722b */ /* 0x000fe400000000e6 */
[C---:B------:R-:W-:Y:S02]  /*3ae0*/  DFMA R232, R236.reuse, R8, R232 ;  /* 0x00000008ece8722b */ /* 0x040fe400000000e8 */
[C---:B------:R-:W-:Y:S02]  /*3af0*/  DFMA R234, R236.reuse, R10, R234 ;  /* 0x0000000aecea722b */ /* 0x040fe400000000ea */
[C---:B------:R-:W-:Y:S02]  /*3b00*/  DFMA R242, R236.reuse, R68, R242 ;  /* 0x00000044ecf2722b */ /* 0x040fe400000000f2 */
[----:B------:R-:W-:-:S02]  /*3b10*/  DFMA R240, R236, R90, R240 ;  /* 0x0000005aecf0722b */ /* 0x000fc400000000f0 */
[----:B------:R-:W-:Y:S02]  /*3b20*/  DFMA R238, R236, R120, R238 ;  /* 0x00000078ecee722b */ /* 0x000fe400000000ee */
[----:B------:R-:W-:Y:S02]  /*3b30*/  DFMA R186, R214, R216, R194 ;  /* 0x000000d8d6ba722b */ /* 0x000fe400000000c2 */
[----:B------:R-:W-:Y:S02]  /*3b40*/  DMUL R192, R218, R192 ;  /* 0x000000c0dac07228 */ /* 0x000fe40000000000 */
        /* <DEDUP_REMOVED lines=10> */
[----:B------:R-:W-:Y:S02]  /*3bf0*/  DFMA R238, R186, R122, R238 ;  /* 0x0000007abaee722b */ /* 0x000fe400000000ee */
[----:B--2---:R-:W-:Y:S02]  /*3c00*/  DFMA R186, R208, R210, R192 ;  /* 0x000000d2d0ba722b */ /* 0x004fe400000000c0 */
[----:B------:R-:W-:Y:S02]  /*3c10*/  DMUL R184, R206, R184 ;  /* 0x000000b8ceb87228 */ /* 0x000fe40000000000 */
[C---:B------:R-:W-:Y:S02]  /*3c20*/  DFMA R222, R194.reuse, R46, R222 ;  /* 0x0000002ec2de722b */ /* 0x040fe400000000de */
[----:B------:R-:W-:-:S02]  /*3c30*/  DFMA R224, R194, R54, R224 ;  /* 0x00000036c2e0722b */ /* 0x000fc400000000e0 */
[C---:B------:R-:W-:Y:S02]  /*3c40*/  DFMA R226, R194.reuse, R78, R226 ;  /* 0x0000004ec2e2722b */ /* 0x040fe400000000e2 */
[----:B------:R-:W-:Y:S02]  /*3c50*/  DFMA R228, R194, R110, R228 ;  /* 0x0000006ec2e4722b */ /* 0x000fe400000000e4 */
[----:B------:R-:W-:Y:S02]  /*3c60*/  DFMA R192, R208, R210, -R192 ;  /* 0x000000d2d0c0722b */ /* 0x000fe400000008c0 */
[----:B------:R-:W-:Y:S02]  /*3c70*/  DMUL R188, R188, R204 ;  /* 0x000000ccbcbc7228 */ /* 0x000fe40000000000 */
        /* <DEDUP_REMOVED lines=57> */
.L_x_286:
[----:B0--34-:R-:W-:Y:S05]  /*4010*/  BSYNC.RECONVERGENT B0 ;  /* 0x0000000000007941 */ /* 0x019fea0003800200 */
.L_x_285:
        /* <DEDUP_REMOVED lines=10> */
.L_x_290:
        /* <DEDUP_REMOVED lines=31> */
[----:B------:R-:W-:-:S02]  /*42b0*/  DADD R148, R150, -R152 ;  /* 0x0000000096947229 */ /* 0x000fc40000000898 */
[C---:B------:R-:W-:Y:S01]  /*42c0*/  DFMA R170, R146.reuse, R24, R164 ;  /* 0x0000001892aa722b */ /* 0x040fe200000000a4 */
[----:B------:R-:W-:Y:S01]  /*42d0*/  LDS.64 R152, [R3+0x1a0] ;  /* 0x0001a00003987984 */ /* 0x000fe20000000a00 */
[C---:B------:R-:W-:Y:S02]  /*42e0*/  DFMA R174, R146.reuse, R60, R168 ;  /* 0x0000003c92ae722b */ /* 0x040fe400000000a8 */
[C---:B------:R-:W-:Y:S01]  /*42f0*/  DFMA R178, R146.reuse, R94, R172 ;  /* 0x0000005e92b2722b */ /* 0x040fe200000000ac */
[----:B------:R-:W0:Y:S01]  /*4300*/  LDS.64 R150, [R3+0x340] ;  /* 0x0003400003967984 */ /* 0x000e220000000a00 */
[----:B------:R-:W-:Y:S02]  /*4310*/  DFMA R182, R146, R118, R176 ;  /* 0x0000007692b6722b */ /* 0x000fe400000000b0 */
[C---:B------:R-:W-:Y:S02]  /*4320*/  DFMA R164, R144.reuse, R32, RZ ;  /* 0x0000002090a4722b */ /* 0x040fe400000000ff */
[----:B------:R-:W-:-:S02]  /*4330*/  DFMA R168, R144, R34, RZ ;  /* 0x0000002290a8722b */ /* 0x000fc400000000ff */
[C---:B------:R-:W-:Y:S02]  /*4340*/  DFMA R172, R144.reuse, R76, RZ ;  /* 0x0000004c90ac722b */ /* 0x040fe400000000ff */
        /* <DEDUP_REMOVED lines=23> */
[----:B------:R-:W-:Y:S02]  /*44c0*/  DFMA R182, R158, R120, R182 ;  /* 0x000000789eb6722b */ /* 0x000fe400000000b6 */
[----:B------:R-:W-:Y:S02]  /*44d0*/  DFMA R180, R154, R134, R180 ;  /* 0x000000869ab4722b */ /* 0x000fe400000000b4 */
[----:B0-----:R-:W-:Y:S02]  /*44e0*/  DADD R154, R152, R150 ;  /* 0x00000000989a7229 */ /* 0x001fe40000000096 */
        /* <DEDUP_REMOVED lines=9> */
[----:B------:R-:W-:Y:S02]  /*4580*/  DFMA R182, R156, R122, R182 ;  /* 0x0000007a9cb6722b */ /* 0x000fe400000000b6 */
[----:B------:R-:W-:Y:S02]  /*4590*/  DFMA R180, R160, R136, R180 ;  /* 0x00000088a0b4722b */ /* 0x000fe400000000b4 */
[C-C-:B-1----:R-:W-:Y:S02]  /*45a0*/  DADD R152, R146.reuse, R144.reuse ;  /* 0x0000000092987229 */ /* 0x142fe40000000090 */
        /* <DEDUP_REMOVED lines=9> */
[----:B----4-:R-:W-:Y:S02]  /*4640*/  DADD R146, R148, R148 ;  /* 0x0000000094927229 */ /* 0x010fe40000000094 */
[----:B------:R-:W-:Y:S02]  /*4650*/  DFMA R182, R154, R124, R182 ;  /* 0x0000007c9ab6722b */ /* 0x000fe400000000b6 */
[----:B------:R-:W-:Y:S02]  /*4660*/  DFMA R180, R150, R138, R180 ;  /* 0x0000008a96b4722b */ /* 0x000fe400000000b4 */
[----:B------:R-:W-:-:S02]  /*4670*/  DFMA R166, R152, R20, R166 ;  /* 0x0000001498a6722b */ /* 0x000fc400000000a6 */
[C---:B------:R-:W-:Y:S02]  /*4680*/  DFMA R170, R152.reuse, R28, R170 ;  /* 0x0000001c98aa722b */ /* 0x040fe400000000aa */
[C---:B------:R-:W-:Y:S02]  /*4690*/  DFMA R174, R152.reuse, R66, R174 ;  /* 0x0000004298ae722b */ /* 0x040fe400000000ae */
[----:B------:R-:W-:Y:S02]  /*46a0*/  DFMA R178, R152, R100, R178 ;  /* 0x0000006498b2722b */ /* 0x000fe400000000b2 */
[----:B------:R-:W-:Y:S02]  /*46b0*/  DADD R148, R148, -R148 ;  /* 0x0000000094947229 */ /* 0x000fe40000000894 */
        /* <DEDUP_REMOVED lines=15> */
[----:B------:R-:W-:Y:S02]  /*47b0*/  DFMA R182, R146, R128, R182 ;  /* 0x0000008092b6722b */ /* 0x000fe400000000b6 */
[----:B------:R-:W-:Y:S02]  /*47c0*/  DFMA R180, R148, R142, R180 ;  /* 0x0000008e94b4722b */ /* 0x000fe400000000b4 */
[----:B------:R-:W-:Y:S02]  /*47d0*/  DADD R144, R166, -R164 ;  /* 0x00000000a6907229 */ /* 0x000fe400000008a4 */
[----:B------:R-:W-:Y:S02]  /*47e0*/  DADD R146, R170, -R168 ;  /* 0x00000000aa927229 */ /* 0x000fe400000008a8 */
        /* <DEDUP_REMOVED lines=15> */
[----:B------:R0:W-:Y:S01]  /*48e0*/  STS.64 [R3+0x1a0], R180 ;  /* 0x0001a0b403007388 */ /* 0x0001e20000000a00 */
[----:B------:R-:W-:Y:S05]  /*48f0*/  @!P1 BRA `(.L_x_290) ;  /* 0xfffffff400f09947 */ /* 0x000fea000383ffff */
.L_x_289:
[----:B------:R-:W-:Y:S05]  /*4900*/  BSYNC.RECONVERGENT B0 ;  /* 0x0000000000007941 */ /* 0x000fea0003800200 */
.L_x_288:
        /* <DEDUP_REMOVED lines=151> */
[----:B------:R-:W1:Y:S01]  /*5280*/  LDC.64 R2, c[0x0][0x3a8] ;  /* 0x0000ea00ff027b82 */ /* 0x000e620000000a00 */
[----:B------:R-:W-:-:S04]  /*5290*/  DADD R60, R62, R60 ;  /* 0x000000003e3c7229 */ /* 0x000fc8000000003c */
[----:B------:R-:W-:Y:S02]  /*52a0*/  DFMA R38, R6, R14, R38 ;  /* 0x0000000e0626722b */ /* 0x000fe40000000026 */
[----:B------:R-:W-:Y:S02]  /*52b0*/  DFMA R40, R24, R42, R40 ;  /* 0x0000002a1828722b */ /* 0x000fe40000000028 */
[C-C-:B------:R-:W-:Y:S02]  /*52c0*/  DADD R6, R44.reuse, R16.reuse ;  /* 0x000000002c067229 */ /* 0x140fe40000000010 */
[----:B------:R-:W-:Y:S02]  /*52d0*/  DADD R16, R44, -R16 ;  /* 0x000000002c107229 */ /* 0x000fe40000000810 */
[----:B------:R-:W-:Y:S02]  /*52e0*/  DFMA R38, R8, R20, R38 ;  /* 0x000000140826722b */ /* 0x000fe40000000026 */
[----:B------:R-:W-:-:S02]  /*52f0*/  DFMA R40, R10, R48, R40 ;  /* 0x000000300a28722b */ /* 0x000fc40000000028 */
[----:B------:R-:W-:Y:S02]  /*5300*/  DADD R10, R58, R56 ;  /* 0x000000003a0a7229 */ /* 0x000fe40000000038 */
[----:B------:R-:W-:Y:S02]  /*5310*/  DADD R8, R54, R52 ;  /* 0x0000000036087229 */ /* 0x000fe40000000034 */
[----:B------:R-:W-:Y:S02]  /*5320*/  DFMA R38, R12, R22, R38 ;  /* 0x000000160c26722b */ /* 0x000fe40000000026 */
[----:B------:R-:W-:Y:S02]  /*5330*/  DFMA R40, R34, R50, R40 ;  /* 0x000000322228722b */ /* 0x000fe40000000028 */
[----:B------:R-:W-:Y:S02]  /*5340*/  DADD R56, R58, -R56 ;  /* 0x000000003a387229 */ /* 0x000fe40000000838 */
        /* <DEDUP_REMOVED lines=15> */
.L_x_291:
        /* <DEDUP_REMOVED lines=12> */
.L_x_1066:


//--------------------- .text._Z32massMatrixMultiplyRegisterKernelILi9ELi13ELi1EEviPKdS1_S1_S1_Pd --------------------------
	.section	.text._Z32massMatrixMultiplyRegisterKernelILi9ELi13ELi1EEviPKdS1_S1_S1_Pd,"ax",@progbits
	.align	128
        .global         _Z32massMatrixMultiplyRegisterKernelILi9ELi13ELi1EEviPKdS1_S1_S1_Pd
        .type           _Z32massMatrixMultiplyRegisterKernelILi9ELi13ELi1EEviPKdS1_S1_S1_Pd,@function
        .size           _Z32massMatrixMultiplyRegisterKernelILi9ELi13ELi1EEviPKdS1_S1_S1_Pd,(.L_x_1067 - _Z32massMatrixMultiplyRegisterKernelILi9ELi13ELi1EEviPKdS1_S1_S1_Pd)
        .other          _Z32massMatrixMultiplyRegisterKernelILi9ELi13ELi1EEviPKdS1_S1_S1_Pd,@"STO_CUDA_ENTRY STV_DEFAULT"
_Z32massMatrixMultiplyRegisterKernelILi9ELi13ELi1EEviPKdS1_S1_S1_Pd:
.text._Z32massMatrixMultiplyRegisterKernelILi9ELi13ELi1EEviPKdS1_S1_S1_Pd:
        /* <DEDUP_REMOVED lines=43> */
[----:B------:R-:W4:Y:S04]  /*02b0*/  LDS.128 R60, [R87+0x4530] ;  /* 0x00453000573c7984 */ /* 0x000f280000000c00 */
[----:B------:R-:W4:Y:S04]  /*02c0*/  LDS.128 R44, [R87+0x4510] ;  /* 0x00451000572c7984 */ /* 0x000f280000000c00 */
[----:B------:R-:W4:Y:S04]  /*02d0*/  LDS.128 R16, [R87+0x4570] ;  /* 0x0045700057107984 */ /* 0x000f280000000c00 */
[----:B------:R-:W-:Y:S04]  /*02e0*/  LDS.128 R52, [R87+0x4560] ;  /* 0x0045600057347984 */ /* 0x000fe80000000c00 */
[----:B------:R-:W-:Y:S04]  /*02f0*/  LDS.128 R72, [R87+0x4620] ;  /* 0x0046200057487984 */ /* 0x000fe80000000c00 */
        /* <DEDUP_REMOVED lines=8> */
[----:B--2---:R-:W-:Y:S02]  /*0380*/  R2UR UR50, R64 ;  /* 0x00000000403272ca */ /* 0x004fe400000e0000 */
[----:B------:R-:W-:Y:S01]  /*0390*/  R2UR UR51, R65 ;  /* 0x00000000413372ca */ /* 0x000fe200000e0000 */
[C-C-:B---3--:R-:W-:Y:S01]  /*03a0*/  DADD R64, R84.reuse, R32.reuse ;  /* 0x0000000054407229 */ /* 0x148fe20000000020 */
[----:B------:R-:W-:Y:S01]  /*03b0*/  LDS.128 R48, [R87+0x4580] ;  /* 0x0045800057307984 */ /* 0x000fe20000000c00 */
[----:B------:R-:W-:-:S03]  /*03c0*/  DADD R84, R84, -R32 ;  /* 0x0000000054547229 */ /* 0x000fc60000000820 */
[----:B------:R-:W2:Y:S04]  /*03d0*/  LDS.128 R32, [R87+0x4550] ;  /* 0x0045500057207984 */ /* 0x000ea80000000c00 */
[----:B------:R-:W3:Y:S01]  /*03e0*/  LDS.128 R28, [R87+0x4500] ;  /* 0x00450000571c7984 */ /* 0x000ee20000000c00 */
[----:B-----5:R-:W-:Y:S02]  /*03f0*/  R2UR UR14, R22 ;  /* 0x00000000160e72ca */ /* 0x020fe400000e0000 */
[----:B------:R-:W-:Y:S01]  /*0400*/  R2UR UR15, R23 ;  /* 0x00000000170f72ca */ /* 0x000fe200000e0000 */
[----:B0-----:R-:W-:Y:S01]  /*0410*/  LDS.64 R2, [R87+0x44a8] ;  /* 0x0044a80057027984 */ /* 0x001fe20000000a00 */
[----:B------:R-:W-:Y:S02]  /*0420*/  R2UR UR44, R20 ;  /* 0x00000000142c72ca */ /* 0x000fe400000e0000 */
[----:B------:R-:W-:Y:S01]  /*0430*/  R2UR UR45, R21 ;  /* 0x00000000152d72ca */ /* 0x000fe200000e0000 */
[----:B------:R-:W-:Y:S01]  /*0440*/  LDS.128 R24, [R87+0x44d0] ;  /* 0x0044d00057187984 */ /* 0x000fe20000000c00 */
[----:B------:R-:W-:-:S02]  /*0450*/  R2UR UR16, R14 ;  /* 0x000000000e1072ca */ /* 0x000fc400000e0000 */
[----:B------:R-:W-:Y:S01]  /*0460*/  R2UR UR17, R15 ;  /* 0x000000000f1172ca */ /* 0x000fe200000e0000 */
[----:B------:R-:W0:Y:S01]  /*0470*/  LDS.128 R20, [R87+0x4590] ;  /* 0x0045900057147984 */ /* 0x000e220000000c00 */
[----:B------:R-:W-:Y:S02]  /*0480*/  R2UR UR52, R12 ;  /* 0x000000000c3472ca */ /* 0x000fe400000e0000 */
[----:B------:R-:W-:Y:S01]  /*0490*/  R2UR UR53, R13 ;  /* 0x000000000d3572ca */ /* 0x000fe200000e0000 */
[----:B------:R-:W-:Y:S01]  /*04a0*/  LDS.128 R76, [R87+0x46a0] ;  /* 0x0046a000574c7984 */ /* 0x000fe20000000c00 */
[----:B------:R-:W-:Y:S02]  /*04b0*/  R2UR UR12, R66 ;  /* 0x00000000420c72ca */ /* 0x000fe400000e0000 */
[----:B------:R-:W-:Y:S01]  /*04c0*/  R2UR UR13, R67 ;  /* 0x00000000430d72ca */ /* 0x000fe200000e0000 */
[----:B------:R-:W5:Y:S01]  /*04d0*/  LDS.128 R12, [R87+0x4540] ;  /* 0x00454000570c7984 */ /* 0x000f620000000c00 */
[----:B----4-:R-:W-:-:S02]  /*04e0*/  DADD R66, R108, R36 ;  /* 0x000000006c427229 */ /* 0x010fc40000000024 */
[----:B------:R-:W-:Y:S01]  /*04f0*/  DADD R108, R108, -R36 ;  /* 0x000000006c6c7229 */ /* 0x000fe20000000824 */
[----:B------:R-:W-:Y:S01]  /*0500*/  LDS.128 R80, [R87+0x46c0] ;  /* 0x0046c00057507984 */ /* 0x000fe20000000c00 */
[----:B------:R-:W-:-:S03]  /*0510*/  R2UR UR6, R62 ;  /* 0x000000003e0672ca */ /* 0x000fc600000e0000 */
[----:B------:R-:W4:Y:S01]  /*0520*/  LDS.128 R36, [R87+0x44b0] ;  /* 0x0044b00057247984 */ /* 0x000f220000000c00 */
[----:B------:R-:W-:Y:S01]  /*0530*/  R2UR UR7, R63 ;  /* 0x000000003f0772ca */ /* 0x000fe200000e0000 */
[----:B------:R-:W-:Y:S01]  /*0540*/  DADD R62, R114, R68 ;  /* 0x00000000723e7229 */ /* 0x000fe20000000044 */
[----:B------:R-:W-:Y:S02]  /*0550*/  R2UR UR8, R46 ;  /* 0x000000002e0872ca */ /* 0x000fe400000e0000 */
[----:B------:R-:W-:Y:S02]  /*0560*/  R2UR UR9, R47 ;  /* 0x000000002f0972ca */ /* 0x000fe400000e0000 */
[----:B------:R-:W-:Y:S02]  /*0570*/  R2UR UR48, R44 ;  /* 0x000000002c3072ca */ /* 0x000fe400000e0000 */
[----:B------:R-:W-:Y:S02]  /*0580*/  R2UR UR49, R45 ;  /* 0x000000002d3172ca */ /* 0x000fe400000e0000 */
[----:B------:R-:W-:Y:S01]  /*0590*/  R2UR UR24, R18 ;  /* 0x00000000121872ca */ /* 0x000fe200000e0000 */
[----:B------:R-:W4:Y:S01]  /*05a0*/  LDS.128 R44, [R87+0x45b0] ;  /* 0x0045b000572c7984 */ /* 0x000f220000000c00 */
[----:B------:R-:W-:-:S02]  /*05b0*/  R2UR UR25, R19 ;  /* 0x00000000131972ca */ /* 0x000fc400000e0000 */
[----:B-1----:R-:W-:Y:S02]  /*05c0*/  R2UR UR20, R10 ;  /* 0x000000000a1472ca */ /* 0x002fe400000e0000 */
[----:B------:R-:W-:Y:S02]  /*05d0*/  R2UR UR21, R11 ;  /* 0x000000000b1572ca */ /* 0x000fe400000e0000 */
[----:B------:R-:W-:Y:S02]  /*05e0*/  R2UR UR22, R54 ;  /* 0x00000000361672ca */ /* 0x000fe400000e0000 */
[----:B------:R-:W-:Y:S01]  /*05f0*/  R2UR UR23, R55 ;  /* 0x00000000371772ca */ /* 0x000fe200000e0000 */
[----:B------:R-:W-:Y:S01]  /*0600*/  DFMA R54, R16, R62, RZ ;  /* 0x0000003e1036722b */ /* 0x000fe200000000ff */
[----:B------:R-:W-:Y:S02]  /*0610*/  R2UR UR74, R72 ;  /* 0x00000000484a72ca */ /* 0x000fe400000e0000 */
[----:B------:R-:W-:Y:S01]  /*0620*/  R2UR UR75, R73 ;  /* 0x00000000494b72ca */ /* 0x000fe200000e0000 */
[----:B------:R-:W-:Y:S01]  /*0630*/  DADD R72, R110, R70 ;  /* 0x000000006e487229 */ /* 0x000fe20000000046 */
[----:B------:R-:W-:-:S02]  /*0640*/  R2UR UR4, R58 ;  /* 0x000000003a0472ca */ /* 0x000fc400000e0000 */
[----:B------:R-:W-:Y:S01]  /*0650*/  R2UR UR5, R59 ;  /* 0x000000003b0572ca */ /* 0x000fe200000e0000 */
[----:B------:R-:W-:Y:S01]  /*0660*/  DFMA R58, R62, R6, RZ ;  /* 0x000000063e3a722b */ /* 0x000fe200000000ff */
[----:B------:R-:W-:Y:S02]  /*0670*/  R2UR UR72, R56 ;  /* 0x00000000384872ca */ /* 0x000fe400000e0000 */
[----:B------:R-:W-:Y:S01]  /*0680*/  R2UR UR73, R57 ;  /* 0x00000000394972ca */ /* 0x000fe200000e0000 */
[----:B------:R-:W-:Y:S01]  /*0690*/  DFMA R56, R8, R62, RZ ;  /* 0x0000003e0838722b */ /* 0x000fe200000000ff */
[----:B--2---:R-:W-:Y:S02]  /*06a0*/  R2UR UR34, R34 ;  /* 0x00000000222272ca */ /* 0x004fe400000e0000 */
[----:B------:R-:W-:Y:S01]  /*06b0*/  R2UR UR35, R35 ;  /* 0x00000000232372ca */ /* 0x000fe200000e0000 */
[----:B------:R-:W-:Y:S01]  /*06c0*/  DFMA R34, R72, UR24, R54 ;  /* 0x0000001848227c2b */ /* 0x000fe20008000036 */
[----:B------:R-:W-:-:S02]  /*06d0*/  R2UR UR28, R52 ;  /* 0x00000000341c72ca */ /* 0x000fc400000e0000 */
[----:B------:R-:W-:Y:S02]  /*06e0*/  R2UR UR29, R53 ;  /* 0x00000000351d72ca */ /* 0x000fe400000e0000 */
[----:B------:R-:W1:Y:S01]  /*06f0*/  LDS.128 R52, [R87+0x4690] ;  /* 0x0046900057347984 */ /* 0x000e620000000c00 */
[----:B------:R-:W-:Y:S02]  /*0700*/  R2UR UR26, R40 ;  /* 0x00000000281a72ca */ /* 0x000fe400000e0000 */
[----:B------:R-:W-:Y:S01]  /*0710*/  R2UR UR27, R41 ;  /* 0x00000000291b72ca */ /* 0x000fe200000e0000 */
[----:B---3--:R-:W-:Y:S01]  /*0720*/  DFMA R40, R28, R72, R58 ;  /* 0x000000481c28722b */ /* 0x008fe2000000003a */
[----:B------:R-:W-:Y:S02]  /*0730*/  R2UR UR30, R48 ;  /* 0x00000000301e72ca */ /* 0x000fe400000e0000 */
[----:B------:R-:W-:Y:S01]  /*0740*/  R2UR UR31, R49 ;  /* 0x00000000311f72ca */ /* 0x000fe200000e0000 */
[----:B------:R-:W-:Y:S01]  /*0750*/  DFMA R48, R72, UR20, R56 ;  /* 0x0000001448307c2b */ /* 0x000fe20008000038 */
[----:B------:R-:W2:Y:S01]  /*0760*/  LDS.128 R56, [R87+0x4670] ;  /* 0x0046700057387984 */ /* 0x000ea20000000c00 */
[----:B------:R-:W-:-:S02]  /*0770*/  R2UR UR46, R60 ;  /* 0x000000003c2e72ca */ /* 0x000fc400000e0000 */
[----:B------:R-:W-:Y:S01]  /*0780*/  R2UR UR47, R61 ;  /* 0x000000003d2f72ca */ /* 0x000fe200000e0000 */
[C---:B0-----:R-:W-:Y:S01]  /*0790*/  DFMA R18, R62.reuse, R22, RZ ;  /* 0x000000163e12722b */ /* 0x041fe200000000ff */
[----:B------:R-:W-:Y:S02]  /*07a0*/  R2UR UR32, R30 ;  /* 0x000000001e2072ca */ /* 0x000fe400000e0000 */
[----:B------:R-:W-:Y:S01]  /*07b0*/  R2UR UR33, R31 ;  /* 0x000000001f2172ca */ /* 0x000fe200000e0000 */
[----:B-----5:R-:W-:Y:S02]  /*07c0*/  DFMA R60, R62, R14, RZ ;  /* 0x0000000e3e3c722b */ /* 0x020fe400000000ff */
[-C--:B------:R-:W-:Y:S02]  /*07d0*/  DFMA R10, R2, R62.reuse, RZ ;  /* 0x0000003e020a722b */ /* 0x080fe400000000ff */
[----:B------:R-:W-:Y:S01]  /*07e0*/  DFMA R62, R24, R62, RZ ;  /* 0x0000003e183e722b */ /* 0x000fe200000000ff */
[----:B------:R-:W-:-:S02]  /*07f0*/  R2UR UR36, R42 ;  /* 0x000000002a2472ca */ /* 0x000fc400000e0000 */
[----:B------:R-:W-:Y:S02]  /*0800*/  R2UR UR37, R43 ;  /* 0x000000002b2572ca */ /* 0x000fe400000e0000 */
[----:B----4-:R-:W-:Y:S02]  /*0810*/  R2UR UR38, R38 ;  /* 0x00000000262672ca */ /* 0x010fe400000e0000 */
[----:B------:R-:W-:Y:S01]  /*0820*/  R2UR UR39, R39 ;  /* 0x00000000272772ca */ /* 0x000fe200000e0000 */
[----:B------:R-:W-:Y:S02]  /*0830*/  DADD R114, R114, -R68 ;  /* 0x0000000072727229 */ /* 0x000fe40000000844 */
[----:B------:R-:W-:Y:S02]  /*0840*/  DFMA R68, R72, UR26, R18 ;  /* 0x0000001a48447c2b */ /* 0x000fe40008000012 */
[-C--:B------:R-:W-:Y:S02]  /*0850*/  DFMA R18, R36, R72.reuse, R10 ;  /* 0x000000482412722b */ /* 0x080fe4000000000a */
[----:B------:R-:W-:-:S02]  /*0860*/  DFMA R60, R32, R72, R60 ;  /* 0x00000048203c722b */ /* 0x000fc4000000003c */
[----:B------:R-:W-:Y:S02]  /*0870*/  DFMA R62, R72, R26, R62 ;  /* 0x0000001a483e722b */ /* 0x000fe4000000003e */
[----:B------:R-:W-:Y:S02]  /*0880*/  DADD R10, R88, R88 ;  /* 0x00000000580a7229 */ /* 0x000fe40000000058 */
[C---:B------:R-:W-:Y:S01]  /*0890*/  DFMA R48, R66.reuse, UR46, R48 ;  /* 0x0000002e42307c2b */ /* 0x040fe20008000030 */
[----:B------:R-:W-:Y:S01]  /*08a0*/  R2UR UR40, R50 ;  /* 0x00000000322872ca */ /* 0x000fe200000e0000 */
[C---:B------:R-:W-:Y:S01]  /*08b0*/  DFMA R30, R66.reuse, UR32, R40 ;  /* 0x00000020421e7c2b */ /* 0x040fe20008000028 */
[----:B------:R-:W-:Y:S02]  /*08c0*/  R2UR UR41, R51 ;  /* 0x00000000332972ca */ /* 0x000fe400000e0000 */
        /* <DEDUP_REMOVED lines=12> */
[----:B------:R-:W-:Y:S01]  /*0990*/  DMUL R34, R10, 0.5 ;  /* 0x3fe000000a227828 */ /* 0x000fe20000000000 */
[----:B------:R-:W-:Y:S01]  /*09a0*/  IMAD.U32 R97, RZ, RZ, UR49 ;  /* 0x00000031ff617e24 */ /* 0x000fe2000f8e00ff */
[C---:B------:R-:W-:Y:S01]  /*09b0*/  DFMA R10, R64.reuse, UR6, R48 ;  /* 0x00000006400a7c2b */ /* 0x040fe20008000030 */
[----:B------:R-:W-:Y:S01]  /*09c0*/  R2UR UR46, R12 ;  /* 0x000000000c2e72ca */ /* 0x000fe200000e0000 */
[----:B------:R-:W-:Y:S01]  /*09d0*/  DFMA R30, R64, UR48, R30 ;  /* 0x00000030401e7c2b */ /* 0x000fe2000800001e */
[----:B------:R-:W-:Y:S01]  /*09e0*/  R2UR UR47, R13 ;  /* 0x000000000d2f72ca */ /* 0x000fe200000e0000 */
[----:B------:R-:W0:Y:S01]  /*09f0*/  LDS.128 R48, [R87+0x45e0] ;  /* 0x0045e00057307984 */ /* 0x000e220000000c00 */
[----:B------:R-:W-:-:S02]  /*0a00*/  R2UR UR44, R46 ;  /* 0x000000002e2c72ca */ /* 0x000fc400000e0000 */
[----:B------:R-:W-:Y:S01]  /*0a10*/  R2UR UR45, R47 ;  /* 0x000000002f2d72ca */ /* 0x000fe200000e0000 */
[----:B------:R-:W3:Y:S01]  /*0a20*/  LDS.128 R40, [R87+0x45f0] ;  /* 0x0045f00057287984 */ /* 0x000ee20000000c00 */
[----:B------:R-:W-:Y:S02]  /*0a30*/  R2UR UR48, R20 ;  /* 0x00000000143072ca */ /* 0x000fe400000e0000 */
[----:B------:R-:W-:Y:S02]  /*0a40*/  R2UR UR49, R21 ;  /* 0x00000000153172ca */ /* 0x000fe400000e0000 */
[----:B------:R-:W-:Y:S02]  /*0a50*/  R2UR UR58, R4 ;  /* 0x00000000043a72ca */ /* 0x000fe400000e0000 */
[----:B------:R-:W-:Y:S01]  /*0a60*/  R2UR UR59, R5 ;  /* 0x00000000053b72ca */ /* 0x000fe200000e0000 */
[C---:B------:R-:W-:Y:S01]  /*0a70*/  DFMA R20, R64.reuse, UR28, R60 ;  /* 0x0000001c40147c2b */ /* 0x040fe2000800003c */
[----:B-1----:R-:W-:Y:S01]  /*0a80*/  R2UR UR54, R54 ;  /* 0x00000000363672ca */ /* 0x002fe200000e0000 */
        /* <DEDUP_REMOVED lines=8> */
[----:B------:R-:W1:Y:S01]  /*0b10*/  LDS.128 R52, [R87+0x4660] ;  /* 0x0046600057347984 */ /* 0x000e620000000c00 */
        /* <DEDUP_REMOVED lines=8> */
[----:B--2---:R-:W-:-:S02]  /*0ba0*/  R2UR UR50, R58 ;  /* 0x000000003a3272ca */ /* 0x004fc400000e0000 */
[----:B------:R-:W-:Y:S01]  /*0bb0*/  R2UR UR51, R59 ;  /* 0x000000003b3372ca */ /* 0x000fe200000e0000 */
[C---:B------:R-:W-:Y:S01]  /*0bc0*/  DFMA R4, R34.reuse, UR8, R30 ;  /* 0x0000000822047c2b */ /* 0x040fe2000800001e */
[----:B------:R-:W-:Y:S01]  /*0bd0*/  R2UR UR52, R56 ;  /* 0x00000000383472ca */ /* 0x000fe200000e0000 */
[C---:B------:R-:W-:Y:S01]  /*0be0*/  DFMA R20, R34.reuse, UR22, R20 ;  /* 0x0000001622147c2b */ /* 0x040fe20008000014 */
[----:B------:R-:W-:Y:S01]  /*0bf0*/  R2UR UR53, R57 ;  /* 0x00000000393572ca */ /* 0x000fe200000e0000 */
[C---:B------:R-:W-:Y:S01]  /*0c00*/  DFMA R18, R34.reuse, UR44, R68 ;  /* 0x0000002c22127c2b */ /* 0x040fe20008000044 */
[----:B------:R-:W2:Y:S01]  /*0c10*/  LDS.128 R56, [R87+0x4630] ;  /* 0x0046300057387984 */ /* 0x000ea20000000c00 */
[C---:B------:R-:W-:Y:S02]  /*0c20*/  DFMA R30, R34.reuse, UR46, R10 ;  /* 0x0000002e221e7c2b */ /* 0x040fe4000800000a */
[C---:B------:R-:W-:Y:S01]  /*0c30*/  DFMA R10, R34.reuse, UR48, R38 ;  /* 0x00000030220a7c2b */ /* 0x040fe20008000026 */
[----:B------:R-:W5:Y:S01]  /*0c40*/  LDS.128 R64, [R87+0x46b0] ;  /* 0x0046b00057407984 */ /* 0x000f620000000c00 */
[----:B------:R-:W-:-:S02]  /*0c50*/  DFMA R12, R34, UR16, R12 ;  /* 0x00000010220c7c2b */ /* 0x000fc4000800000c */
[----:B------:R-:W-:Y:S01]  /*0c60*/  DFMA R34, R34, UR58, R62 ;  /* 0x0000003a22227c2b */ /* 0x000fe2000800003e */
[----:B------:R-:W-:Y:S01]  /*0c70*/  R2UR UR10, R74 ;  /* 0x000000004a0a72ca */ /* 0x000fe200000e0000 */
[----:B------:R-:W-:Y:S01]  /*0c80*/  DADD R110, R110, -R70 ;  /* 0x000000006e6e7229 */ /* 0x000fe20000000846 */
[----:B------:R-:W5:Y:S01]  /*0c90*/  LDS.128 R60, [R87+0x4680] ;  /* 0x00468000573c7984 */ /* 0x000f620000000c00 */
[----:B------:R-:W-:-:S03]  /*0ca0*/  R2UR UR11, R75 ;  /* 0x000000004b0b72ca */ /* 0x000fc600000e0000 */
[----:B------:R-:W5:Y:S04]  /*0cb0*/  LDS.128 R68, [R87+0x45c0] ;  /* 0x0045c00057447984 */ /* 0x000f680000000c00 */
[----:B------:R-:W5:Y:S01]  /*0cc0*/  LDS.128 R72, [R87+0x4610] ;  /* 0x0046100057487984 */ /* 0x000f620000000c00 */
[----:B0-----:R-:W-:Y:S01]  /*0cd0*/  DFMA R38, R114, R50, RZ ;  /* 0x000000327226722b */ /* 0x001fe200000000ff */
[----:B---3--:R-:W-:Y:S02]  /*0ce0*/  R2UR UR62, R42 ;  /* 0x000000002a3e72ca */ /* 0x008fe400000e0000 */
[----:B------:R-:W-:Y:S02]  /*0cf0*/  R2UR UR63, R43 ;  /* 0x000000002b3f72ca */ /* 0x000fe400000e0000 */
[----:B-1----:R-:W-:-:S02]  /*0d00*/  R2UR UR66, R54 ;  /* 0x00000000364272ca */ /* 0x002fc400000e0000 */
[----:B------:R-:W-:Y:S01]  /*0d10*/  R2UR UR67, R55 ;  /* 0x00000000374372ca */ /* 0x000fe200000e0000 */
[----:B------:R-:W-:Y:S01]  /*0d20*/  DFMA R38, R40, R110, R38 ;  /* 0x0000006e2826722b */ /* 0x000fe20000000026 */
[----:B----4-:R-:W-:Y:S02]  /*0d30*/  R2UR UR64, R46 ;  /* 0x000000002e4072ca */ /* 0x010fe400000e0000 */
[----:B------:R-:W-:Y:S01]  /*0d40*/  R2UR UR65, R47 ;  /* 0x000000002f4172ca */ /* 0x000fe200000e0000 */
[----:B------:R-:W-:Y:S01]  /*0d50*/  DFMA R54, R52, R114, RZ ;  /* 0x000000723436722b */ /* 0x000fe200000000ff */
[----:B------:R-:W-:Y:S01]  /*0d60*/  IMAD.U32 R106, RZ, RZ, UR58 ;  /* 0x0000003aff6a7e24 */ /* 0x000fe2000f8e00ff */
[----:B--2---:R-:W-:Y:S01]  /*0d70*/  DFMA R46, R114, R58, RZ ;  /* 0x0000003a722e722b */ /* 0x004fe200000000ff */
[----:B------:R-:W-:Y:S01]  /*0d80*/  IMAD.U32 R107, RZ, RZ, UR59 ;  /* 0x0000003bff6b7e24 */ /* 0x000fe2000f8e00ff */
[----:B------:R-:W-:Y:S02]  /*0d90*/  R2UR UR58, R76 ;  /* 0x000000004c3a72ca */ /* 0x000fe400000e0000 */
[----:B-----5:R-:W-:-:S02]  /*0da0*/  R2UR UR70, R66 ;  /* 0x00000000424672ca */ /* 0x020fc400000e0000 */
[----:B------:R-:W-:Y:S01]  /*0db0*/  R2UR UR71, R67 ;  /* 0x00000000434772ca */ /* 0x000fe200000e0000 */
[----:B------:R-:W-:Y:S01]  /*0dc0*/  DFMA R42, R108, UR62, R38 ;  /* 0x0000003e6c2a7c2b */ /* 0x000fe20008000026 */
[----:B------:R-:W0:Y:S01]  /*0dd0*/  LDS.64 R66, [R87+0x46d0] ;  /* 0x0046d00057427984 */ /* 0x000e220000000a00 */
[----:B------:R-:W-:Y:S01]  /*0de0*/  R2UR UR59, R77 ;  /* 0x000000004d3b72ca */ /* 0x000fe200000e0000 */
[----:B------:R-:W-:Y:S01]  /*0df0*/  DFMA R76, R114, R62, RZ ;  /* 0x0000003e724c722b */ /* 0x000fe200000000ff */
[----:B------:R-:W-:Y:S02]  /*0e00*/  R2UR UR68, R60 ;  /* 0x000000003c4472ca */ /* 0x000fe400000e0000 */
[----:B------:R-:W-:Y:S01]  /*0e10*/  R2UR UR69, R61 ;  /* 0x000000003d4572ca */ /* 0x000fe200000e0000 */
[-C--:B------:R-:W-:Y:S02]  /*0e20*/  DFMA R60, R64, R114.reuse, RZ ;  /* 0x00000072403c722b */ /* 0x080fe400000000ff */
[----:B------:R-:W-:-:S02]  /*0e30*/  DFMA R38, R68, R114, RZ ;  /* 0x000000724426722b */ /* 0x000fc400000000ff */
[----:B------:R-:W-:Y:S02]  /*0e40*/  DFMA R114, R72, R114, RZ ;  /* 0x000000724872722b */ /* 0x000fe400000000ff */
[----:B------:R-:W-:Y:S02]  /*0e50*/  DFMA R46, R44, R110, R46 ;  /* 0x0000006e2c2e722b */ /* 0x000fe4000000002e */
[C---:B------:R-:W-:Y:S02]  /*0e60*/  DFMA R54, R110.reuse, UR66, R54 ;  /* 0x000000426e367c2b */ /* 0x040fe40008000036 */
[C---:B------:R-:W-:Y:S02]  /*0e70*/  DFMA R76, R110.reuse, UR56, R76 ;  /* 0x000000386e4c7c2b */ /* 0x040fe4000800004c */
[C---:B------:R-:W-:Y:S02]  /*0e80*/  DFMA R38, R110.reuse, R70, R38 ;  /* 0x000000466e26722b */ /* 0x040fe40000000026 */
[----:B------:R-:W-:-:S02]  /*0e90*/  DFMA R114, R110, R74, R114 ;  /* 0x0000004a6e72722b */ /* 0x000fc40000000072 */
[----:B------:R-:W-:Y:S02]  /*0ea0*/  DFMA R46, R108, UR64, R46 ;  /* 0x000000406c2e7c2b */ /* 0x000fe4000800002e */
[----:B------:R-:W-:Y:S02]  /*0eb0*/  DFMA R110, R110, UR70, R60 ;  /* 0x000000466e6e7c2b */ /* 0x000fe4000800003c */
[----:B------:R-:W-:Y:S02]  /*0ec0*/  DFMA R60, R108, UR52, R54 ;  /* 0x000000346c3c7c2b */ /* 0x000fe40008000036 */
[----:B------:R-:W-:Y:S02]  /*0ed0*/  DADD R88, R88, -R88 ;  /* 0x0000000058587229 */ /* 0x000fe40000000858 */
[C---:B------:R-:W-:Y:S02]  /*0ee0*/  DFMA R42, R84.reuse, UR20, R42 ;  /* 0x00000014542a7c2b */ /* 0x040fe4000800002a */
[----:B------:R-:W-:-:S02]  /*0ef0*/  DFMA R46, R84, UR72, R46 ;  /* 0x00000048542e7c2b */ /* 0x000fc4000800002e */
[----:B------:R-:W-:Y:S01]  /*0f00*/  DFMA R60, R84, UR50, R60 ;  /* 0x00000032543c7c2b */ /* 0x000fe2000800003c */
[----:B------:R-:W-:Y:S02]  /*0f10*/  R2UR UR60, R80 ;  /* 0x00000000503c72ca */ /* 0x000fe400000e0000 */
[----:B------:R-:W-:Y:S01]  /*0f20*/  R2UR UR61, R81 ;  /* 0x00000000513d72ca */ /* 0x000fe200000e0000 */
[C---:B------:R-:W-:Y:S02]  /*0f30*/  DFMA R42, R88.reuse, UR12, R42 ;  /* 0x0000000c582a7c2b */ /* 0x040fe4000800002a */
[C---:B------:R-:W-:Y:S02]  /*0f40*/  DFMA R46, R88.reuse, UR4, R46 ;  /* 0x00000004582e7c2b */ /* 0x040fe4000800002e */
[----:B------:R-:W-:Y:S01]  /*0f50*/  DFMA R60, R88, UR68, R60 ;  /* 0x00000044583c7c2b */ /* 0x000fe2000800003c */
[----:B------:R-:W-:Y:S01]  /*0f60*/  IMAD.U32 R104, RZ, RZ, UR72 ;  /* 0x00000048ff687e24 */ /* 0x000fe2000f8e00ff */
[----:B------:R-:W-:Y:S01]  /*0f70*/  DFMA R54, R108, UR76, R38 ;  /* 0x0000004c6c367c2b */ /* 0x000fe20008000026 */
[----:B------:R-:W-:Y:S01]  /*0f80*/  IMAD.U32 R105, RZ, RZ, UR73 ;  /* 0x00000049ff697e24 */ /* 0x000fe2000f8e00ff */
[----:B------:R-:W-:Y:S01]  /*0f90*/  R2UR UR72, R82 ;  /* 0x00000000524872ca */ /* 0x000fe200000e0000 */
[C-C-:B------:R-:W-:Y:S01]  /*0fa0*/  DADD R38, R34.reuse, -R42.reuse ;  /* 0x0000000022267229 */ /* 0x140fe2000000082a */
[----:B------:R-:W-:Y:S01]  /*0fb0*/  R2UR UR73, R83 ;  /* 0x00000000534972ca */ /* 0x000fe200000e0000 */
[----:B------:R-:W-:-:S02]  /*0fc0*/  DADD R34, R34, R42 ;  /* 0x0000000022227229 */ /* 0x000fc4000000002a */
[C-C-:B------:R-:W-:Y:S02]  /*0fd0*/  DADD R42, R30.reuse, -R46.reuse ;  /* 0x000000001e2a7229 */ /* 0x140fe4000000082e */
[----:B------:R-:W-:Y:S02]  /*0fe0*/  DADD R46, R30, R46 ;  /* 0x000000001e2e7229 */ /* 0x000fe4000000002e */
[----:B------:R-:W-:Y:S02]  /*0ff0*/  DFMA R110, R108, UR60, R110 ;  /* 0x0000003c6c6e7c2b */ /* 0x000fe4000800006e */
[C-C-:B------:R-:W-:Y:S01]  /*1000*/  DADD R30, R20.reuse, -R60.reuse ;  /* 0x00000000141e7229 */ /* 0x140fe2000000083c */
[----:B------:R-:W-:Y:S01]  /*1010*/  IMAD.U32 R92, RZ, RZ, UR74 ;  /* 0x0000004aff5c7e24 */ /* 0x000fe2000f8e00ff */
[----:B------:R-:W-:Y:S01]  /*1020*/  DADD R20, R20, R60 ;  /* 0x0000000014147229 */ /* 0x000fe2000000003c */
[----:B------:R-:W-:Y:S01]  /*1030*/  IMAD.U32 R93, RZ, RZ, UR75 ;  /* 0x0000004bff5d7e24 */ /* 0x000fe2000f8e00ff */
[----:B------:R-:W-:Y:S01]  /*1040*/  DFMA R114, R108, UR74, R114 ;  /* 0x0000004a6c727c2b */ /* 0x000fe20008000072 */
[----:B------:R-:W-:-:S02]  /*1050*/  LOP3.LUT R61, R86, 0xffff, RZ, 0xc0, !PT ;  /* 0x0000ffff563d7812 */ /* 0x000fc400078ec0ff */
[----:B0-----:R-:W-:Y:S02]  /*1060*/  R2UR UR74, R66 ;  /* 0x00000000424a72ca */ /* 0x001fe400000e0000 */
[----:B------:R-:W-:Y:S01]  /*1070*/  R2UR UR75, R67 ;  /* 0x00000000434b72ca */ /* 0x000fe200000e0000 */
[----:B------:R-:W-:Y:S01]  /*1080*/  IMAD R61, R61, 0x1c72, RZ ;  /* 0x00001c723d3d7824 */ /* 0x000fe200078e02ff */
[C---:B------:R-:W-:Y:S01]  /*1090*/  DFMA R110, R84.reuse, UR72, R110 ;  /* 0x00000048546e7c2b */ /* 0x040fe2000800006e */
[----:B------:R-:W-:Y:S02]  /*10a0*/  R2UR UR20, R48 ;  /* 0x00000000301472ca */ /* 0x000fe400000e0000 */
[----:B------:R-:W-:Y:S02]  /*10b0*/  R2UR UR21, R49 ;  /* 0x00000000311572ca */ /* 0x000fe400000e0000 */
[----:B------:R-:W-:Y:S01]  /*10c0*/  SHF.R.U32.HI R61, RZ, 0x10, R61 ;  /* 0x00000010ff3d7819 */ /* 0x000fe2000001163d */
[----:B------:R-:W-:-:S03]  /*10d0*/  DFMA R54, R84, UR18, R54 ;  /* 0x0000001254367c2b */ /* 0x000fc60008000036 */
[----:B------:R-:W-:Y:S02]  /*10e0*/  PRMT R80, R61, 0x9910, RZ ;  /* 0x000099103d507816 */ /* 0x000fe400000000ff */
[----:B------:R-:W-:Y:S02]  /*10f0*/  DFMA R110, R88, UR74, R110 ;  /* 0x0000004a586e7c2b */ /* 0x000fe4000800006e */
[----:B------:R-:W-:Y:S01]  /*1100*/  DFMA R76, R108, UR54, R76 ;  /* 0x000000366c4c7c2b */ /* 0x000fe2000800004c */
[----:B------:R-:W-:Y:S02]  /*1110*/  IMAD R80, R80, 0x9, RZ ;  /* 0x0000000950507824 */ /* 0x000fe400078e02ff */
        /* <DEDUP_REMOVED lines=50> */
.L_x_294:
        /* <DEDUP_REMOVED lines=41> */
[-C--:B------:R-:W-:Y:S02]  /*16d0*/  DFMA R10, R2, R12.reuse, RZ ;  /* 0x0000000c020a722b */ /* 0x080fe400000000ff */
[C-C-:B-1----:R-:W-:Y:S02]  /*16e0*/  DADD R42, R20.reuse, R38.reuse ;  /* 0x00000000142a7229 */ /* 0x142fe40000000026 */
[----:B------:R-:W-:Y:S02]  /*16f0*/  DADD R20, R20, -R38 ;  /* 0x0000000014147229 */ /* 0x000fe40000000826 */
[----:B------:R-:W-:Y:S02]  /*1700*/  DFMA R54, R24, R12, RZ ;  /* 0x0000000c1836722b */ /* 0x000fe400000000ff */
[----:B------:R-:W-:Y:S02]  /*1710*/  DFMA R78, R12, R14, RZ ;  /* 0x0000000e0c4e722b */ /* 0x000fe400000000ff */
[----:B------:R-:W-:Y:S01]  /*1720*/  DFMA R38, R36, R42, R10 ;  /* 0x0000002a2426722b */ /* 0x000fe2000000000a */
[----:B------:R-:W0:Y:S01]  /*1730*/  LDS.64 R10, [R5+0x1a0] ;  /* 0x0001a000050a7984 */ /* 0x000e220000000a00 */
[----:B------:R-:W-:-:S02]  /*1740*/  DFMA R56, R12, R6, RZ ;  /* 0x000000060c38722b */ /* 0x000fc400000000ff */
[-C--:B------:R-:W-:Y:S02]  /*1750*/  DFMA R76, R8, R12.reuse, RZ ;  /* 0x0000000c084c722b */ /* 0x080fe400000000ff */
[----:B------:R-:W-:Y:S02]  /*1760*/  DFMA R112, R16, R12, RZ ;  /* 0x0000000c1070722b */ /* 0x000fe400000000ff */
[----:B------:R-:W-:Y:S02]  /*1770*/  DFMA R12, R12, R22, RZ ;  /* 0x000000160c0c722b */ /* 0x000fe400000000ff */
[----:B--2---:R-:W-:Y:S02]  /*1780*/  DADD R66, R46, R48 ;  /* 0x000000002e427229 */ /* 0x004fe40000000030 */
[----:B------:R-:W-:Y:S02]  /*1790*/  DFMA R54, R42, R26, R54 ;  /* 0x0000001a2a36722b */ /* 0x000fe40000000036 */
[----:B------:R-:W-:-:S02]  /*17a0*/  DFMA R78, R32, R42, R78 ;  /* 0x0000002a204e722b */ /* 0x000fc4000000004e */
[----:B------:R-:W-:Y:S02]  /*17b0*/  DFMA R56, R28, R42, R56 ;  /* 0x0000002a1c38722b */ /* 0x000fe40000000038 */
[C---:B------:R-:W-:Y:S02]  /*17c0*/  DFMA R76, R42.reuse, UR20, R76 ;  /* 0x000000142a4c7c2b */ /* 0x040fe4000800004c */
[C---:B------:R-:W-:Y:S02]  /*17d0*/  DFMA R112, R42.reuse, UR24, R112 ;  /* 0x000000182a707c2b */ /* 0x040fe40008000070 */
[----:B------:R-:W-:Y:S02]  /*17e0*/  DFMA R114, R42, UR26, R12 ;  /* 0x0000001a2a727c2b */ /* 0x000fe4000800000c */
[C---:B------:R-:W-:Y:S02]  /*17f0*/  DFMA R42, R66.reuse, UR38, R38 ;  /* 0x00000026422a7c2b */ /* 0x040fe40008000026 */
[----:B------:R-:W-:Y:S01]  /*1800*/  DFMA R38, R66, UR4, R54 ;  /* 0x0000000442267c2b */ /* 0x000fe20008000036 */
[----:B------:R-:W-:Y:S01]  /*1810*/  R2UR UR4, R92 ;  /* 0x000000005c0472ca */ /* 0x000fe200000e0000 */
[----:B------:R-:W-:Y:S01]  /*1820*/  DADD R12, R46, -R48 ;  /* 0x000000002e0c7229 */ /* 0x000fe20000000830 */
[----:B------:R-:W-:Y:S01]  /*1830*/  R2UR UR5, R93 ;  /* 0x000000005d0572ca */ /* 0x000fe200000e0000 */
[----:B------:R-:W-:-:S02]  /*1840*/  DFMA R54, R66, UR34, R78 ;  /* 0x0000002242367c2b */ /* 0x000fc4000800004e */
[----:B------:R-:W-:Y:S02]  /*1850*/  DFMA R46, R66, UR32, R56 ;  /* 0x00000020422e7c2b */ /* 0x000fe40008000038 */
[----:B------:R-:W-:Y:S02]  /*1860*/  DFMA R78, R30, R50, RZ ;  /* 0x000000321e4e722b */ /* 0x000fe400000000ff */
[C---:B------:R-:W-:Y:S01]  /*1870*/  DFMA R56, R66.reuse, UR12, R76 ;  /* 0x0000000c42387c2b */ /* 0x040fe2000800004c */
[----:B------:R-:W-:Y:S01]  /*1880*/  R2UR UR12, R96 ;  /* 0x00000000600c72ca */ /* 0x000fe200000e0000 */
[C---:B------:R-:W-:Y:S01]  /*1890*/  DFMA R48, R66.reuse, UR30, R112 ;  /* 0x0000001e42307c2b */ /* 0x040fe20008000070 */
[----:B------:R-:W-:Y:S01]  /*18a0*/  R2UR UR13, R97 ;  /* 0x00000000610d72ca */ /* 0x000fe200000e0000 */
[----:B------:R-:W-:Y:S02]  /*18b0*/  DFMA R122, R66, UR36, R114 ;  /* 0x00000024427a7c2b */ /* 0x000fe40008000072 */
[----:B---3--:R-:W-:-:S02]  /*18c0*/  DADD R66, R34, R18 ;  /* 0x0000000022427229 */ /* 0x008fc40000000012 */
[----:B------:R-:W-:Y:S02]  /*18d0*/  DADD R18, R34, -R18 ;  /* 0x0000000022127229 */ /* 0x000fe40000000812 */
[-C--:B------:R-:W-:Y:S02]  /*18e0*/  DFMA R34, R68, R30.reuse, RZ ;  /* 0x0000001e4422722b */ /* 0x080fe400000000ff */
[----:B------:R-:W-:Y:S02]  /*18f0*/  DFMA R112, R72, R30, RZ ;  /* 0x0000001e4870722b */ /* 0x000fe400000000ff */
[----:B------:R-:W-:Y:S02]  /*1900*/  DFMA R78, R40, R20, R78 ;  /* 0x00000014284e722b */ /* 0x000fe4000000004e */
[----:B------:R-:W-:Y:S01]  /*1910*/  DFMA R42, R66, UR76, R42 ;  /* 0x0000004c422a7c2b */ /* 0x000fe2000800002a */
[----:B------:R-:W-:Y:S01]  /*1920*/  R2UR UR76, R90 ;  /* 0x000000005a4c72ca */ /* 0x000fe200000e0000 */
[----:B------:R-:W-:Y:S01]  /*1930*/  DFMA R114, R30, R58, RZ ;  /* 0x0000003a1e72722b */ /* 0x000fe200000000ff */
[----:B------:R-:W-:Y:S01]  /*1940*/  R2UR UR77, R91 ;  /* 0x000000005b4d72ca */ /* 0x000fe200000e0000 */
[----:B------:R-:W-:-:S02]  /*1950*/  DFMA R76, R20, R70, R34 ;  /* 0x00000046144c722b */ /* 0x000fc40000000022 */
[----:B------:R-:W-:Y:S02]  /*1960*/  DFMA R112, R20, R74, R112 ;  /* 0x0000004a1470722b */ /* 0x000fe40000000070 */
[----:B------:R-:W-:Y:S02]  /*1970*/  DFMA R78, R12, UR62, R78 ;  /* 0x0000003e0c4e7c2b */ /* 0x000fe4000800004e */
[----:B------:R-:W-:Y:S02]  /*1980*/  DFMA R116, R52, R30, RZ ;  /* 0x0000001e3474722b */ /* 0x000fe400000000ff */
[----:B------:R-:W-:Y:S02]  /*1990*/  DFMA R118, R30, R62, RZ ;  /* 0x0000003e1e76722b */ /* 0x000fe400000000ff */
[----:B------:R-:W-:Y:S02]  /*19a0*/  DFMA R30, R64, R30, RZ ;  /* 0x0000001e401e722b */ /* 0x000fe400000000ff */
[----:B------:R-:W-:-:S02]  /*19b0*/  DFMA R34, R66, UR28, R54 ;  /* 0x0000001c42227c2b */ /* 0x000fc40008000036 */
[----:B------:R-:W-:Y:S02]  /*19c0*/  DFMA R114, R44, R20, R114 ;  /* 0x000000142c72722b */ /* 0x000fe40000000072 */
        /* <DEDUP_REMOVED lines=17> */
[----:B------:R-:W-:Y:S02]  /*1ae0*/  DFMA R114, R12, UR64, R114 ;  /* 0x000000400c727c2b */ /* 0x000fe40008000072 */
[----:B------:R-:W-:Y:S02]  /*1af0*/  DMUL R54, R54, 0.5 ;  /* 0x3fe0000036367828 */ /* 0x000fe40000000000 */
[C---:B------:R-:W-:Y:S02]  /*1b00*/  DFMA R76, R18.reuse, UR18, R76 ;  /* 0x00000012124c7c2b */ /* 0x040fe4000800004c */
[----:B------:R-:W-:Y:S02]  /*1b10*/  DFMA R112, R18, UR10, R112 ;  /* 0x0000000a12707c2b */ /* 0x000fe40008000070 */
[----:B------:R-:W-:Y:S02]  /*1b20*/  DADD R10, R10, -R10 ;  /* 0x000000000a0a7229 */ /* 0x000fe4000000080a */
[----:B------:R-:W-:-:S02]  /*1b30*/  DFMA R120, R12, UR60, R120 ;  /* 0x0000003c0c787c2b */ /* 0x000fc40008000078 */
[C---:B------:R-:W-:Y:S02]  /*1b40*/  DFMA R116, R12.reuse, UR52, R116 ;  /* 0x000000340c747c2b */ /* 0x040fe40008000074 */
[----:B------:R-:W-:Y:S02]  /*1b50*/  DFMA R118, R12, UR54, R118 ;  /* 0x000000360c767c2b */ /* 0x000fe40008000076 */
        /* <DEDUP_REMOVED lines=29> */
[----:B------:R-:W-:Y:S02]  /*1d30*/  DADD R120, R48, R120 ;  /* 0x0000000030787229 */ /* 0x000fe40000000078 */
        /* <DEDUP_REMOVED lines=26> */
.L_x_293:
[----:B------:R-:W-:Y:S05]  /*1ee0*/  BSYNC.RECONVERGENT B0 ;  /* 0x0000000000007941 */ /* 0x000fea0003800200 */
.L_x_292:
[----:B------:R-:W-:Y:S06]  /*1ef0*/  BAR.SYNC.DEFER_BLOCKING 0x0 ;  /* 0x0000000000007b1d */ /* 0x000fec0000010000 */
[----:B------:R-:W-:Y:S04]  /*1f00*/  BSSY.RECONVERGENT B0, `(.L_x_295) ;  /* 0x000016d000007945 */ /* 0x000fe80003800200 */
[----:B------:R-:W-:Y:S05]  /*1f10*/  @P1 BRA `(.L_x_296) ;  /* 0x0000001400ac1947 */ /* 0x000fea0003800000 */
.L_x_297:
        /* <DEDUP_REMOVED lines=56> */
[----:B------:R-:W5:Y:S01]  /*22a0*/  LDS.64 R30, [R87+0x20] ;  /* 0x00002000571e7984 */ /* 0x000f620000000a00 */
[C-C-:B----4-:R-:W-:Y:S02]  /*22b0*/  DADD R116, R54.reuse, R4.reuse ;  /* 0x0000000036747229 */ /* 0x150fe40000000004 */
[----:B------:R-:W-:Y:S02]  /*22c0*/  DADD R54, R54, -R4 ;  /* 0x0000000036367229 */ /* 0x000fe40000000804 */
[C-C-:B0-----:R-:W-:Y:S02]  /*22d0*/  DADD R12, R76.reuse, R10.reuse ;  /* 0x000000004c0c7229 */ /* 0x141fe4000000000a */
[----:B------:R-:W-:-:S04]  /*22e0*/  DADD R76, R76, -R10 ;  /* 0x000000004c4c7229 */ /* 0x000fc8000000080a */
[----:B------:R-:W-:Y:S02]  /*22f0*/  DFMA R10, R68, R54, RZ ;  /* 0x00000036440a722b */ /* 0x000fe400000000ff */
[----:B------:R-:W-:Y:S02]  /*2300*/  DFMA R4, R2, R116, RZ ;  /* 0x000000740204722b */ /* 0x000fe400000000ff */
[C-C-:B-1----:R-:W-:Y:S02]  /*2310*/  DADD R38, R56.reuse, R18.reuse ;  /* 0x0000000038267229 */ /* 0x142fe40000000012 */
[----:B------:R-:W-:Y:S02]  /*2320*/  DADD R56, R56, -R18 ;  /* 0x0000000038387229 */ /* 0x000fe40000000812 */
[----:B------:R-:W-:Y:S02]  /*2330*/  DFMA R46, R76, R70, R10 ;  /* 0x000000464c2e722b */ /* 0x000fe4000000000a */
[----:B------:R-:W-:-:S02]  /*2340*/  DFMA R18, R36, R12, R4 ;  /* 0x0000000c2412722b */ /* 0x000fc40000000004 */
[C-C-:B-----5:R-:W-:Y:S02]  /*2350*/  DADD R34, R48.reuse, R20.reuse ;  /* 0x0000000030227229 */ /* 0x160fe40000000014 */
[----:B------:R-:W-:Y:S02]  /*2360*/  DADD R48, R48, -R20 ;  /* 0x0000000030307229 */ /* 0x000fe40000000814 */
[----:B------:R-:W-:Y:S01]  /*2370*/  DFMA R46, R56, UR48, R46 ;  /* 0x00000030382e7c2b */ /* 0x000fe2000800002e */
[----:B------:R-:W-:Y:S01]  /*2380*/  R2UR.FILL UR49, R66 ;  /* 0x00000000423172ca */ /* 0x000fe200004e0000 */
[----:B------:R-:W-:Y:S01]  /*2390*/  DADD R10, R30, R30 ;  /* 0x000000001e0a7229 */ /* 0x000fe2000000001e */
[----:B------:R-:W-:Y:S01]  /*23a0*/  R2UR.FILL UR48, R67 ;  /* 0x00000000433072ca */ /* 0x000fe200004e0000 */
[----:B------:R-:W-:Y:S02]  /*23b0*/  DFMA R66, R8, R116, RZ ;  /* 0x000000740842722b */ /* 0x000fe400000000ff */
[----:B------:R-:W-:-:S02]  /*23c0*/  DFMA R18, R38, UR38, R18 ;  /* 0x0000002626127c2b */ /* 0x000fc40008000012 */
[----:B------:R-:W-:Y:S02]  /*23d0*/  DFMA R80, R116, R14, RZ ;  /* 0x0000000e7450722b */ /* 0x000fe400000000ff */
[----:B------:R-:W-:Y:S02]  /*23e0*/  DADD R4, R30, -R30 ;  /* 0x000000001e047229 */ /* 0x000fe4000000081e */
        /* <DEDUP_REMOVED lines=8> */
[----:B------:R-:W-:Y:S01]  /*2470*/  DFMA R20, R24, R116, RZ ;  /* 0x000000741814722b */ /* 0x000fe200000000ff */
[----:B------:R-:W-:Y:S01]  /*2480*/  R2UR UR18, R100 ;  /* 0x00000000641272ca */ /* 0x000fe200000e0000 */
[----:B------:R-:W-:Y:S01]  /*2490*/  DFMA R30, R116, R6, RZ ;  /* 0x00000006741e722b */ /* 0x000fe200000000ff */
[----:B------:R-:W-:Y:S01]  /*24a0*/  R2UR UR19, R101 ;  /* 0x00000000651372ca */ /* 0x000fe200000e0000 */
[----:B------:R-:W-:-:S02]  /*24b0*/  DFMA R112, R16, R116, RZ ;  /* 0x000000741070722b */ /* 0x000fc400000000ff */
[----:B------:R-:W-:Y:S02]  /*24c0*/  DFMA R116, R116, R22, RZ ;  /* 0x000000167474722b */ /* 0x000fe400000000ff */
[----:B------:R-:W-:Y:S02]  /*24d0*/  DFMA R84, R32, R12, R80 ;  /* 0x0000000c2054722b */ /* 0x000fe40000000050 */
[----:B------:R-:W-:Y:S01]  /*24e0*/  DFMA R66, R10, UR16, R18 ;  /* 0x000000100a427c2b */ /* 0x000fe20008000012 */
[--C-:B------:R-:W-:Y:S01]  /*24f0*/  @!P0 IMAD R137, R0, 0x895, R89.reuse ;  /* 0x0000089500898824 */ /* 0x100fe200078e0259 */
[----:B------:R-:W-:Y:S01]  /*2500*/  DFMA R80, R4, UR20, R46 ;  /* 0x0000001404507c2b */ /* 0x000fe2000800002e */
[----:B------:R-:W-:Y:S01]  /*2510*/  R2UR UR20, R96 ;  /* 0x00000000601472ca */ /* 0x000fe200000e0000 */
[----:B------:R-:W-:Y:S01]  /*2520*/  DFMA R20, R12, R26, R20 ;  /* 0x0000001a0c14722b */ /* 0x000fe20000000014 */
[----:B------:R-:W-:Y:S01]  /*2530*/  R2UR UR21, R97 ;  /* 0x00000000611572ca */ /* 0x000fe200000e0000 */
[----:B------:R-:W-:Y:S01]  /*2540*/  DFMA R30, R28, R12, R30 ;  /* 0x0000000c1c1e722b */ /* 0x000fe2000000001e */
[--C-:B------:R-:W-:Y:S01]  /*2550*/  @!P0 IMAD R139, R0, 0x895, R89.reuse ;  /* 0x00000895008b8824 */ /* 0x100fe200078e0259 */
[C---:B------:R-:W-:Y:S01]  /*2560*/  DFMA R126, R12.reuse, UR24, R112 ;  /* 0x000000180c7e7c2b */ /* 0x040fe20008000070 */
[----:B------:R-:W-:Y:S01]  /*2570*/  R2UR UR24, R104 ;  /* 0x00000000681872ca */ /* 0x000fe200000e0000 */
[----:B------:R-:W-:Y:S01]  /*2580*/  DFMA R134, R12, UR26, R116 ;  /* 0x0000001a0c867c2b */ /* 0x000fe20008000074 */
[----:B------:R-:W-:Y:S01]  /*2590*/  MOV.SPILL R113, UR35 ;  /* 0x0000002300717c02 */ /* 0x000fe20009000f00 */
        /* <DEDUP_REMOVED lines=28> */
[-C--:B------:R-:W-:Y:S01]  /*2760*/  DFMA R80, R72, R54.reuse, RZ ;  /* 0x000000364850722b */ /* 0x080fe200000000ff */
[----:B------:R-:W-:Y:S01]  /*2770*/  R2UR UR17, R99 ;  /* 0x00000000631172ca */ /* 0x000fe200000e0000 */
[----:B------:R-:W-:Y:S01]  /*2780*/  DFMA R84, R52, R54, RZ ;  /* 0x000000363454722b */ /* 0x000fe200000000ff */
[----:B------:R-:W-:-:S02]  /*2790*/  MOV.SPILL R116, UR33 ;  /* 0x0000002100747c02 */ /* 0x000fc40009000f00 */
[----:B------:R-:W-:Y:S01]  /*27a0*/  MOV.SPILL R117, UR36 ;  /* 0x0000002400757c02 */ /* 0x000fe20009000f00 */
[----:B--2---:R-:W-:Y:S01]  /*27b0*/  DMUL R78, R82, R78 ;  /* 0x0000004e524e7228 */ /* 0x004fe20000000000 */
[----:B------:R-:W-:Y:S01]  /*27c0*/  R2UR UR32, R100 ;  /* 0x00000000642072ca */ /* 0x000fe200000e0000 */
[----:B------:R-:W-:Y:S01]  /*27d0*/  DFMA R82, R54, R58, RZ ;  /* 0x0000003a3652722b */ /* 0x000fe200000000ff */
[----:B------:R-:W-:Y:S01]  /*27e0*/  R2UR UR33, R101 ;  /* 0x00000000652172ca */ /* 0x000fe200000e0000 */
[C---:B------:R-:W-:Y:S01]  /*27f0*/  DFMA R80, R76.reuse, R74, R80 ;  /* 0x0000004a4c50722b */ /* 0x040fe20000000050 */
[----:B------:R-:W-:Y:S01]  /*2800*/  R2UR UR6, R102 ;  /* 0x00000000660672ca */ /* 0x000fe200000e0000 */
[----:B------:R-:W-:Y:S01]  /*2810*/  DFMA R84, R76, UR66, R84 ;  /* 0x000000424c547c2b */ /* 0x000fe20008000054 */
[----:B------:R-:W-:Y:S01]  /*2820*/  R2UR UR7, R103 ;  /* 0x00000000670772ca */ /* 0x000fe200000e0000 */
[CCC-:B---3--:R-:W-:Y:S01]  /*2830*/  DFMA R38, R66.reuse, R42.reuse, -R78.reuse ;  /* 0x0000002a4226722b */ /* 0x1c8fe2000000084e */
[----:B------:R-:W-:Y:S01]  /*2840*/  MOV.SPILL R126, UR37 ;  /* 0x00000025007e7c02 */ /* 0x000fe20009000f00 */
[----:B------:R-:W-:-:S02]  /*2850*/  DFMA R42, R66, R42, R78 ;  /* 0x0000002a422a722b */ /* 0x000fc4000000004e */
[C---:B------:R-:W-:Y:S02]  /*2860*/  DFMA R78, R54.reuse, R50, RZ ;  /* 0x00000032364e722b */ /* 0x040fe400000000ff */
[----:B------:R-:W-:Y:S02]  /*2870*/  DFMA R66, R54, R62, RZ ;  /* 0x0000003e3642722b */ /* 0x000fe400000000ff */
[----:B------:R-:W-:Y:S02]  /*2880*/  DFMA R54, R64, R54, RZ ;  /* 0x000000364036722b */ /* 0x000fe400000000ff */
[-C--:B------:R-:W-:Y:S02]  /*2890*/  DFMA R82, R44, R76.reuse, R82 ;  /* 0x0000004c2c52722b */ /* 0x080fe40000000052 */
[----:B------:R-:W-:Y:S02]  /*28a0*/  DFMA R78, R40, R76, R78 ;  /* 0x0000004c284e722b */ /* 0x000fe4000000004e */
[----:B------:R-:W-:-:S02]  /*28b0*/  DFMA R66, R76, UR56, R66 ;  /* 0x000000384c427c2b */ /* 0x000fc40008000042 */
[----:B------:R-:W-:Y:S02]  /*28c0*/  DFMA R76, R76, UR70, R54 ;  /* 0x000000464c4c7c2b */ /* 0x000fe40008000036 */
[----:B------:R-:W1:Y:S01]  /*28d0*/  @!P0 LDC.64 R54, c[0x0][0x388] ;  /* 0x0000e200ff368b82 */ /* 0x000e620000000a00 */
[C---:B------:R-:W-:Y:S02]  /*28e0*/  DFMA R80, R56.reuse, UR34, R80 ;  /* 0x0000002238507c2b */ /* 0x040fe40008000050 */
[C---:B------:R-:W-:Y:S02]  /*28f0*/  DFMA R78, R56.reuse, UR62, R78 ;  /* 0x0000003e384e7c2b */ /* 0x040fe4000800004e */
        /* <DEDUP_REMOVED lines=8> */
[C---:B------:R-:W-:Y:S02]  /*2980*/  DFMA R84, R48.reuse, UR50, R84 ;  /* 0x0000003230547c2b */ /* 0x040fe40008000054 */
[C---:B------:R-:W-:Y:S01]  /*2990*/  DFMA R66, R48.reuse, UR58, R66 ;  /* 0x0000003a30427c2b */ /* 0x040fe20008000042 */
[----:B-1----:R-:W-:Y:S01]  /*29a0*/  @!P0 IMAD.WIDE R134, R135, 0x8, R54 ;  /* 0x0000000887868825 */ /* 0x002fe200078e0236 */
[----:B------:R-:W-:Y:S01]  /*29b0*/  DFMA R76, R48, UR72, R76 ;  /* 0x00000048304c7c2b */ /* 0x000fe2000800004c */
[----:B------:R-:W-:-:S03]  /*29c0*/  CS2R R48, SRZ ;  /* 0x0000000000307805 */ /* 0x000fc6000001ff00 */
        /* <DEDUP_REMOVED lines=65> */
[----:B------:R-:W-:-:S03]  /*2de0*/  R2UR.FILL UR17, R112 ;  /* 0x00000000701172ca */ /* 0x000fc600004e0000 */
[C-C-:B------:R-:W-:Y:S01]  /*2df0*/  DADD R76, R34.reuse, -R134.reuse ;  /* 0x00000000224c7229 */ /* 0x140fe20000000886 */
[----:B------:R-:W-:Y:S01]  /*2e00*/  R2UR.FILL UR16, R122 ;  /* 0x000000007a1072ca */ /* 0x000fe200004e0000 */
[----:B------:R-:W-:Y:S01]  /*2e10*/  DADD R34, R34, R134 ;  /* 0x0000000022227229 */ /* 0x000fe20000000086 */
[----:B------:R-:W-:Y:S02]  /*2e20*/  R2UR UR18, R94 ;  /* 0x000000005e1272ca */ /* 0x000fe400000e0000 */
[----:B------:R-:W-:Y:S01]  /*2e30*/  R2UR UR19, R95 ;  /* 0x000000005f1372ca */ /* 0x000fe200000e0000 */
[----:B------:R-:W-:-:S08]  /*2e40*/  DFMA R134, R36, R42, RZ ;  /* 0x0000002a2486722b */ /* 0x000fd000000000ff */
[----:B0-----:R-:W-:-:S08]  /*2e50*/  DFMA R136, R42, UR16, RZ ;  /* 0x000000102a887c2b */ /* 0x001fd000080000ff */
[----:B------:R-:W-:Y:S01]  /*2e60*/  DFMA R136, R48, UR76, R136 ;  /* 0x0000004c30887c2b */ /* 0x000fe20008000088 */
[----:B------:R-:W-:Y:S02]  /*2e70*/  R2UR.FILL UR77, R130 ;  /* 0x00000000824d72ca */ /* 0x000fe400004e0000 */
[----:B------:R-:W-:Y:S02]  /*2e80*/  R2UR.FILL UR76, R132 ;  /* 0x00000000844c72ca */ /* 0x000fe400004e0000 */
[----:B------:R-:W-:Y:S02]  /*2e90*/  R2UR UR36, R108 ;  /* 0x000000006c2472ca */ /* 0x000fe400000e0000 */
[----:B------:R-:W-:Y:S01]  /*2ea0*/  R2UR UR37, R109 ;  /* 0x000000006d2572ca */ /* 0x000fe200000e0000 */
[----:B------:R-:W-:-:S08]  /*2eb0*/  DFMA R136, R54, UR8, R136 ;  /* 0x0000000836887c2b */ /* 0x000fd00008000088 */
[----:B------:R-:W-:-:S08]  /*2ec0*/  DFMA R66, R4, UR76, R66 ;  /* 0x0000004c04427c2b */ /* 0x000fd00008000042 */
        /* <DEDUP_REMOVED lines=13> */
[----:B------:R-:W-:-:S02]  /*2fa0*/  DFMA R10, R54, R6, R84 ;  /* 0x00000006360a722b */ /* 0x000fc40000000054 */
[----:B------:R-:W-:Y:S01]  /*2fb0*/  DFMA R84, R38, UR18, RZ ;  /* 0x0000001226547c2b */ /* 0x000fe200080000ff */
[----:B------:R-:W-:Y:S02]  /*2fc0*/  R2UR.FILL UR19, R115 ;  /* 0x00000000731372ca */ /* 0x000fe400004e0000 */
[----:B------:R-:W-:-:S03]  /*2fd0*/  R2UR.FILL UR18, R114 ;  /* 0x00000000721272ca */ /* 0x000fc600004e0000 */
[----:B------:R-:W-:Y:S02]  /*2fe0*/  DFMA R76, R54, UR32, R76 ;  /* 0x00000020364c7c2b */ /* 0x000fe4000800004c */
[----:B------:R-:W-:Y:S02]  /*2ff0*/  DFMA R42, R28, R54, R42 ;  /* 0x000000361c2a722b */ /* 0x000fe4000000002a */
[----:B------:R-:W-:Y:S02]  /*3000*/  DFMA R48, R54, UR20, R134 ;  /* 0x0000001436307c2b */ /* 0x000fe40008000086 */
[----:B------:R-:W-:Y:S02]  /*3010*/  DADD R54, R30, -R66 ;  /* 0x000000001e367229 */ /* 0x000fe40000000842 */
[----:B------:R-:W-:Y:S02]  /*3020*/  DFMA R30, R56, UR6, R76 ;  /* 0x00000006381e7c2b */ /* 0x000fe4000800004c */
[----:B------:R-:W-:-:S02]  /*3030*/  DFMA R66, R68, R38, RZ ;  /* 0x000000264442722b */ /* 0x000fc400000000ff */
[C---:B------:R-:W-:Y:S02]  /*3040*/  DFMA R76, R38.reuse, R70, RZ ;  /* 0x00000046264c722b */ /* 0x040fe400000000ff */
[C---:B------:R-:W-:Y:S02]  /*3050*/  DFMA R114, R38.reuse, UR18, RZ ;  /* 0x0000001226727c2b */ /* 0x040fe400080000ff */
[----:B------:R-:W-:Y:S02]  /*3060*/  DFMA R38, R38, UR36, RZ ;  /* 0x0000002426267c2b */ /* 0x000fe400080000ff */
[----:B------:R-:W-:Y:S02]  /*3070*/  DFMA R66, R46, R50, R66 ;  /* 0x000000322e42722b */ /* 0x000fe40000000042 */
[----:B------:R-:W-:Y:S02]  /*3080*/  DFMA R76, R40, R46, R76 ;  /* 0x0000002e284c722b */ /* 0x000fe4000000004c */
[----:B------:R-:W-:-:S02]  /*3090*/  DFMA R84, R46, UR62, R84 ;  /* 0x0000003e2e547c2b */ /* 0x000fc40008000054 */
[C---:B------:R-:W-:Y:S02]  /*30a0*/  DFMA R114, R46.reuse, UR30, R114 ;  /* 0x0000001e2e727c2b */ /* 0x040fe40008000072 */
[----:B------:R-:W-:Y:S01]  /*30b0*/  DFMA R38, R46, UR12, R38 ;  /* 0x0000000c2e267c2b */ /* 0x000fe20008000026 */
[----:B------:R-:W-:Y:S02]  /*30c0*/  R2UR.FILL UR21, R128 ;  /* 0x00000000801572ca */ /* 0x000fe400004e0000 */
[----:B------:R-:W-:Y:S02]  /*30d0*/  R2UR.FILL UR20, R131 ;  /* 0x00000000831472ca */ /* 0x000fe400004e0000 */
[----:B------:R-:W-:Y:S02]  /*30e0*/  R2UR.FILL UR7, R118 ;  /* 0x00000000760772ca */ /* 0x000fe400004e0000 */
[----:B------:R-:W-:Y:S01]  /*30f0*/  R2UR.FILL UR6, R129 ;  /* 0x00000000810672ca */ /* 0x000fe200004e0000 */
[----:B------:R-:W-:-:S02]  /*3100*/  DFMA R66, R72, R12, R66 ;  /* 0x0000000c4842722b */ /* 0x000fc40000000042 */
[C---:B------:R-:W-:Y:S02]  /*3110*/  DFMA R76, R12.reuse, R74, R76 ;  /* 0x0000004a0c4c722b */ /* 0x040fe4000000004c */
[C---:B------:R-:W-:Y:S02]  /*3120*/  DFMA R84, R12.reuse, UR34, R84 ;  /* 0x000000220c547c2b */ /* 0x040fe40008000054 */
[C---:B------:R-:W-:Y:S02]  /*3130*/  DFMA R114, R12.reuse, UR10, R114 ;  /* 0x0000000a0c727c2b */ /* 0x040fe40008000072 */
[----:B------:R-:W-:Y:S01]  /*3140*/  DFMA R38, R12, UR26, R38 ;  /* 0x0000001a0c267c2b */ /* 0x000fe20008000026 */
[----:B------:R-:W-:Y:S02]  /*3150*/  R2UR.FILL UR35, R113 ;  /* 0x00000000712372ca */ /* 0x000fe400004e0000 */
[----:B------:R-:W-:Y:S01]  /*3160*/  R2UR.FILL UR34, R125 ;  /* 0x000000007d2272ca */ /* 0x000fe200004e0000 */
[----:B----4-:R-:W-:-:S02]  /*3170*/  DMUL R54, R54, R82 ;  /* 0x0000005236367228 */ /* 0x010fc40000000000 */
[----:B------:R-:W-:Y:S02]  /*3180*/  DFMA R10, R8, R56, R10 ;  /* 0x00000038080a722b */ /* 0x000fe4000000000a */
[C---:B------:R-:W-:Y:S02]  /*3190*/  DFMA R42, R56.reuse, UR20, R42 ;  /* 0x00000014382a7c2b */ /* 0x040fe4000800002a */
[----:B------:R-:W-:Y:S02]  /*31a0*/  DFMA R48, R56, UR6, R48 ;  /* 0x0000000638307c2b */ /* 0x000fe40008000030 */
[----:B------:R-:W-:Y:S02]  /*31b0*/  DFMA R66, R18, R58, R66 ;  /* 0x0000003a1242722b */ /* 0x000fe40000000042 */
[----:B------:R-:W-:Y:S02]  /*31c0*/  DFMA R76, R44, R18, R76 ;  /* 0x000000122c4c722b */ /* 0x000fe4000000004c */
[----:B------:R-:W-:-:S02]  /*31d0*/  DFMA R84, R18, UR64, R84 ;  /* 0x0000004012547c2b */ /* 0x000fc40008000054 */
[----:B------:R-:W-:Y:S02]  /*31e0*/  DFMA R114, R18, UR24, R114 ;  /* 0x0000001812727c2b */ /* 0x000fe40008000072 */
[----:B------:R-:W-:Y:S02]  /*31f0*/  DFMA R56, R56, UR46, R136 ;  /* 0x0000002e38387c2b */ /* 0x000fe40008000088 */
[----:B------:R-:W-:Y:S01]  /*3200*/  DFMA R38, R18, UR4, R38 ;  /* 0x0000000412267c2b */ /* 0x000fe20008000026 */
[----:B------:R-:W-:Y:S02]  /*3210*/  R2UR.FILL UR31, R124 ;  /* 0x000000007c1f72ca */ /* 0x000fe400004e0000 */
[----:B------:R-:W-:Y:S02]  /*3220*/  R2UR.FILL UR30, R127 ;  /* 0x000000007f1e72ca */ /* 0x000fe400004e0000 */
[----:B------:R-:W-:Y:S02]  /*3230*/  R2UR.FILL UR25, R88 ;  /* 0x00000000581972ca */ /* 0x000fe400004e0000 */
[----:B------:R-:W-:Y:S01]  /*3240*/  R2UR.FILL UR24, R121 ;  /* 0x00000000791872ca */ /* 0x000fe200004e0000 */
[----:B---3--:R-:W-:-:S02]  /*3250*/  DFMA R12, R4, R80, R54 ;  /* 0x00000050040c722b */ /* 0x008fc40000000036 */
[----:B------:R-:W-:Y:S02]  /*3260*/  DFMA R10, R78, R14, R10 ;  /* 0x0000000e4e0a722b */ /* 0x000fe4000000000a */
[----:B------:R-:W-:Y:S02]  /*3270*/  DFMA R42, R32, R78, R42 ;  /* 0x0000004e202a722b */ /* 0x000fe4000000002a */
[C---:B------:R-:W-:Y:S02]  /*3280*/  DFMA R30, R78.reuse, UR34, R30 ;  /* 0x000000224e1e7c2b */ /* 0x040fe4000800001e */
[----:B------:R-:W-:Y:S02]  /*3290*/  DFMA R48, R78, UR28, R48 ;  /* 0x0000001c4e307c2b */ /* 0x000fe40008000030 */
[----:B------:R-:W-:Y:S02]  /*32a0*/  DFMA R66, R52, R20, R66 ;  /* 0x000000143442722b */ /* 0x000fe40000000042 */
[----:B------:R-:W-:-:S02]  /*32b0*/  DFMA R76, R20, UR66, R76 ;  /* 0x00000042144c7c2b */ /* 0x000fc4000800004c */
[C---:B------:R-:W-:Y:S02]  /*32c0*/  DFMA R84, R20.reuse, UR52, R84 ;  /* 0x0000003414547c2b */ /* 0x040fe40008000054 */
[----:B------:R-:W-:Y:S02]  /*32d0*/  DFMA R114, R20, UR50, R114 ;  /* 0x0000003214727c2b */ /* 0x000fe40008000072 */
[----:B------:R-:W-:Y:S02]  /*32e0*/  DFMA R4, R4, R80, -R54 ;  /* 0x000000500404722b */ /* 0x000fe40000000836 */
[----:B------:R-:W-:Y:S02]  /*32f0*/  DFMA R56, R78, UR22, R56 ;  /* 0x000000164e387c2b */ /* 0x000fe40008000038 */
[----:B------:R-:W-:Y:S01]  /*3300*/  DFMA R38, R20, UR68, R38 ;  /* 0x0000004414267c2b */ /* 0x000fe20008000026 */
[----:B------:R-:W-:Y:S02]  /*3310*/  R2UR.FILL UR37, R126 ;  /* 0x000000007e2572ca */ /* 0x000fe400004e0000 */
[----:B------:R-:W-:-:S02]  /*3320*/  R2UR.FILL UR36, R117 ;  /* 0x00000000752472ca */ /* 0x000fc400004e0000 */
[----:B------:R-:W-:Y:S02]  /*3330*/  R2UR.FILL UR27, R120 ;  /* 0x00000000781b72ca */ /* 0x000fe400004e0000 */
[----:B------:R-:W-:Y:S01]  /*3340*/  R2UR.FILL UR26, R123 ;  /* 0x000000007b1a72ca */ /* 0x000fe200004e0000 */
[----:B------:R-:W-:Y:S02]  /*3350*/  DMUL R34, R34, 0.5 ;  /* 0x3fe0000022227828 */ /* 0x000fe40000000000 */
[----:B------:R-:W-:Y:S02]  /*3360*/  DFMA R10, R16, R12, R10 ;  /* 0x0000000c100a722b */ /* 0x000fe4000000000a */
[C---:B------:R-:W-:Y:S02]  /*3370*/  DFMA R42, R12.reuse, UR24, R42 ;  /* 0x000000180c2a7c2b */ /* 0x040fe4000800002a */
[C---:B------:R-:W-:Y:S02]  /*3380*/  DFMA R30, R12.reuse, UR30, R30 ;  /* 0x0000001e0c1e7c2b */ /* 0x040fe4000800001e */
[----:B------:R-:W-:-:S02]  /*3390*/  DFMA R48, R12, UR40, R48 ;  /* 0x000000280c307c2b */ /* 0x000fc40008000030 */
[C---:B------:R-:W-:Y:S02]  /*33a0*/  DFMA R66, R4.reuse, R62, R66 ;  /* 0x0000003e0442722b */ /* 0x040fe40000000042 */
[C---:B------:R-:W-:Y:S02]  /*33b0*/  DFMA R76, R4.reuse, UR56, R76 ;  /* 0x00000038044c7c2b */ /* 0x040fe4000800004c */
[C---:B------:R-:W-:Y:S02]  /*33c0*/  DFMA R84, R4.reuse, UR54, R84 ;  /* 0x0000003604547c2b */ /* 0x040fe40008000054 */
[----:B------:R-:W-:Y:S02]  /*33d0*/  DFMA R114, R4, UR58, R114 ;  /* 0x0000003a04727c2b */ /* 0x000fe40008000072 */
[----:B------:R-:W-:Y:S02]  /*33e0*/  DFMA R56, R12, UR48, R56 ;  /* 0x000000300c387c2b */ /* 0x000fe40008000038 */
[----:B------:R-:W-:-:S02]  /*33f0*/  DFMA R38, R4, UR76, R38 ;  /* 0x0000004c04267c2b */ /* 0x000fc40008000026 */
[C---:B------:R-:W-:Y:S02]  /*3400*/  DFMA R10, R34.reuse, R22, R10 ;  /* 0x00000016220a722b */ /* 0x040fe4000000000a */
[C---:B------:R-:W-:Y:S02]  /*3410*/  DFMA R42, R34.reuse, UR26, R42 ;  /* 0x0000001a222a7c2b */ /* 0x040fe4000800002a */
[C---:B------:R-:W-:Y:S02]  /*3420*/  DFMA R30, R34.reuse, UR36, R30 ;  /* 0x00000024221e7c2b */ /* 0x040fe4000800001e */
[----:B------:R-:W-:Y:S02]  /*3430*/  DFMA R48, R34, UR42, R48 ;  /* 0x0000002a22307c2b */ /* 0x000fe40008000030 */
[----:B------:R-:W-:Y:S02]  /*3440*/  DFMA R66, R64, R34, R66 ;  /* 0x000000224042722b */ /* 0x000fe40000000042 */
        /* <DEDUP_REMOVED lines=24> */
.L_x_296:
[----:B------:R-:W-:Y:S05]  /*35d0*/  BSYNC.RECONVERGENT B0 ;  /* 0x0000000000007941 */ /* 0x000fea0003800200 */
.L_x_295:
        /* <DEDUP_REMOVED lines=11> */
.L_x_300:
        /* <DEDUP_REMOVED lines=125> */
[----:B------:R-:W-:Y:S02]  /*3e60*/  DFMA R82, R42, UR28, R82 ;  /* 0x0000001c2a527c2b */ /* 0x000fe40008000052 */
[----:B------:R-:W-:Y:S02]  /*3e70*/  DADD R20, R30, -R20 ;  /* 0x000000001e147229 */ /* 0x000fe40000000814 */
[----:B---3--:R-:W-:Y:S02]  /*3e80*/  DADD R18, R12, R12 ;  /* 0x000000000c127229 */ /* 0x008fe4000000000c */
[----:B------:R-:W-:Y:S02]  /*3e90*/  DFMA R114, R42, UR22, R114 ;  /* 0x000000162a727c2b */ /* 0x000fe40008000072 */
[----:B------:R-:W-:-:S02]  /*3ea0*/  DFMA R54, R16, R34, R54 ;  /* 0x000000221036722b */ /* 0x000fc40000000036 */
[C---:B------:R-:W-:Y:S02]  /*3eb0*/  DFMA R56, R34.reuse, UR24, R56 ;  /* 0x0000001822387c2b */ /* 0x040fe40008000038 */
[C---:B------:R-:W-:Y:S02]  /*3ec0*/  DFMA R78, R34.reuse, UR30, R78 ;  /* 0x0000001e224e7c2b */ /* 0x040fe4000800004e */
[----:B------:R-:W-:Y:S02]  /*3ed0*/  DFMA R82, R34, UR40, R82 ;  /* 0x0000002822527c2b */ /* 0x000fe40008000052 */
[----:B------:R-:W-:Y:S02]  /*3ee0*/  DADD R12, R12, -R12 ;  /* 0x000000000c0c7229 */ /* 0x000fe4000000080c */
[----:B------:R-:W-:Y:S02]  /*3ef0*/  DMUL R18, R18, 0.5 ;  /* 0x3fe0000012127828 */ /* 0x000fe40000000000 */
[----:B------:R-:W-:-:S02]  /*3f00*/  DFMA R48, R20, R62, R48 ;  /* 0x0000003e1430722b */ /* 0x000fc40000000030 */
[C---:B------:R-:W-:Y:S02]  /*3f10*/  DFMA R66, R20.reuse, UR56, R66 ;  /* 0x0000003814427c2b */ /* 0x040fe40008000042 */
[C---:B------:R-:W-:Y:S02]  /*3f20*/  DFMA R76, R20.reuse, UR54, R76 ;  /* 0x00000036144c7c2b */ /* 0x040fe4000800004c */
[----:B------:R-:W-:Y:S02]  /*3f30*/  DFMA R80, R20, UR58, R80 ;  /* 0x0000003a14507c2b */ /* 0x000fe40008000050 */
[----:B------:R-:W-:Y:S02]  /*3f40*/  DFMA R114, R34, UR48, R114 ;  /* 0x0000003022727c2b */ /* 0x000fe40008000072 */
[----:B------:R-:W-:Y:S02]  /*3f50*/  DFMA R112, R20, UR76, R112 ;  /* 0x0000004c14707c2b */ /* 0x000fe40008000070 */
[----:B------:R-:W-:-:S02]  /*3f60*/  DFMA R54, R18, R22, R54 ;  /* 0x000000161236722b */ /* 0x000fc40000000036 */
[C---:B------:R-:W-:Y:S02]  /*3f70*/  DFMA R56, R18.reuse, UR26, R56 ;  /* 0x0000001a12387c2b */ /* 0x040fe40008000038 */
[C---:B------:R-:W-:Y:S02]  /*3f80*/  DFMA R78, R18.reuse, UR36, R78 ;  /* 0x00000024124e7c2b */ /* 0x040fe4000800004e */
[----:B------:R-:W-:Y:S02]  /*3f90*/  DFMA R82, R18, UR42, R82 ;  /* 0x0000002a12527c2b */ /* 0x000fe40008000052 */
[----:B------:R-:W-:Y:S02]  /*3fa0*/  DFMA R48, R64, R12, R48 ;  /* 0x0000000c4030722b */ /* 0x000fe40000000030 */
[C---:B------:R-:W-:Y:S02]  /*3fb0*/  DFMA R66, R12.reuse, UR70, R66 ;  /* 0x000000460c427c2b */ /* 0x040fe40008000042 */
[----:B------:R-:W-:-:S02]  /*3fc0*/  DFMA R76, R12, UR60, R76 ;  /* 0x0000003c0c4c7c2b */ /* 0x000fc4000800004c */
        /* <DEDUP_REMOVED lines=22> */
.L_x_299:
[----:B------:R-:W-:Y:S05]  /*4130*/  BSYNC.RECONVERGENT B0 ;  /* 0x0000000000007941 */ /* 0x000fea0003800200 */
.L_x_298:
        /* <DEDUP_REMOVED lines=144> */
[----:B------:R-:W-:-:S04]  /*4a40*/  DADD R38, R82, R38 ;  /* 0x0000000052267229 */ /* 0x000fc80000000026 */
        /* <DEDUP_REMOVED lines=8> */
[----:B------:R-:W-:Y:S02]  /*4ad0*/  DADD R50, R50, -R76 ;  /* 0x0000000032327229 */ /* 0x000fe4000000084c */
[----:B------:R-:W-:Y:S02]  /*4ae0*/  DFMA R72, R64, R2, R72 ;  /* 0x000000024048722b */ /* 0x000fe40000000048 */
[----:B------:R-:W-:Y:S02]  /*4af0*/  DFMA R6, R28, R22, R6 ;  /* 0x000000161c06722b */ /* 0x000fe40000000006 */
[----:B------:R-:W-:Y:S01]  /*4b00*/  DADD R34, R40, -R34 ;  /* 0x0000000028227229 */ /* 0x000fe20000000822 */
[----:B0-----:R-:W-:Y:S01]  /*4b10*/  IMAD R3, R0, 0x2d9, R25 ;  /* 0x000002d900037824 */ /* 0x001fe200078e0219 */
[----:B------:R-:W-:-:S03]  /*4b20*/  DADD R30, R30, -R70 ;  /* 0x000000001e1e7229 */ /* 0x000fc60000000846 */
[----:B--2---:R-:W-:Y:S01]  /*4b30*/  IMAD.WIDE R2, R3, 0x8, R4 ;  /* 0x0000000803027825 */ /* 0x004fe200078e0204 */
        /* <DEDUP_REMOVED lines=12> */
.L_x_301:
        /* <DEDUP_REMOVED lines=16> */
.L_x_1067:


//--------------------- .text._Z32massMatrixMultiplyConstantKernelILi9ELi12ELi1EEviPKdS1_S1_S1_Pd --------------------------
	.section	.text._Z32massMatrixMultiplyConstantKernelILi9ELi12ELi1EEviPKdS1_S1_S1_Pd,"ax",@progbits
	.align	128
        .global         _Z32massMatrixMultiplyConstantKernelILi9ELi12ELi1EEviPKdS1_S1_S1_Pd
        .type           _Z32massMatrixMultiplyConstantKernelILi9ELi12ELi1EEviPKdS1_S1_S1_Pd,@function
        .size           _Z32massMatrixMultiplyConstantKernelILi9ELi12ELi1EEviPKdS1_S1_S1_Pd,(.L_x_1068 - _Z32massMatrixMultiplyConstantKernelILi9ELi12ELi1EEviPKdS1_S1_S1_Pd)
        .other          _Z32massMatrixMultiplyConstantKernelILi9ELi12ELi1EEviPKdS1_S1_S1_Pd,@"STO_CUDA_ENTRY STV_DEFAULT"
_Z32massMatrixMultiplyConstantKernelILi9ELi12ELi1EEviPKdS1_S1_S1_Pd:
.text._Z32massMatrixMultiplyConstantKernelILi9ELi12ELi1EEviPKdS1_S1_S1_Pd:
        /* <DEDUP_REMOVED lines=9> */
[----:B------:R-:W4:Y:S01]  /*0090*/  LDCU.128 UR32, c[0x3][0x20] ;  /* 0x00c00400ff2077ac */ /* 0x000f220008000c00 */
[----:B------:R-:W4:Y:S01]  /*00a0*/  LDCU.128 UR20, c[0x3][0x50] ;  /* 0x00c00a00ff1477ac */ /* 0x000f220008000c00 */
[----:B------:R-:W4:Y:S01]  /*00b0*/  LDCU.128 UR40, c[0x3][0x70] ;  /* 0x00c00e00ff2877ac */ /* 0x000f220008000c00 */
[----:B0-----:R-:W-:Y:S01]  /*00c0*/  VIADD R0, R112, UR4 ;  /* 0x0000000470007c36 */ /* 0x001fe20008000000 */
[----:B------:R-:W0:Y:S01]  /*00d0*/  LDCU.128 UR24, c[0x3][0x700] ;  /* 0x00c0e000ff1877ac */ /* 0x000e220008000c00 */
[----:B--2---:R-:W-:-:S03]  /*00e0*/  IMAD.MOV.U32 R111, RZ, RZ, R110 ;  /* 0x000000ffff6f7224 */ /* 0x004fc600078e006e */
[C---:B-1----:R-:W-:Y:S01]  /*00f0*/  ISETP.GE.AND P0, PT, R0.reuse, UR5, PT ;  /* 0x0000000500007c0c */ /* 0x042fe2000bf06270 */
[----:B------:R-:W1:Y:S01]  /*0100*/  LDCU.128 UR8, c[0x3][0x30] ;  /* 0x00c00600ff0877ac */ /* 0x000e620008000c00 */
[----:B---3--:R-:W-:Y:S02]  /*0110*/  IMAD.U32 R66, RZ, RZ, UR46 ;  /* 0x0000002eff427e24 */ /* 0x008fe4000f8e00ff */
[----:B------:R-:W-:Y:S01]  /*0120*/  IMAD.U32 R67, RZ, RZ, UR47 ;  /* 0x0000002fff437e24 */ /* 0x000fe2000f8e00ff */
[----:B------:R-:W2:Y:S01]  /*0130*/  LDCU.128 UR12, c[0x3][0x80] ;  /* 0x00c01000ff0c77ac */ /* 0x000ea20008000c00 */
[----:B------:R-:W3:Y:S07]  /*0140*/  LDCU.128 UR56, c[0x3][0x750] ;  /* 0x00c0ea00ff3877ac */ /* 0x000eee0008000c00 */
[----:B------:R-:W4:Y:S01]  /*0150*/  @!P0 LDC.64 R2, c[0x0][0x3a0] ;  /* 0x0000e800ff028b82 */ /* 0x000f220000000a00 */
[----:B------:R-:W-:Y:S01]  /*0160*/  @!P0 IMAD R21, R0, 0x2d9, R111 ;  /* 0x000002d900158824 */ /* 0x000fe200078e026f */
[----:B------:R-:W3:Y:S01]  /*0170*/  LDCU.128 UR36, c[0x3][0x720] ;  /* 0x00c0e400ff2477ac */ /* 0x000ee20008000c00 */
[----:B-----5:R-:W-:Y:S01]  /*0180*/  MOV R34, UR30 ;  /* 0x0000001e00227c02 */ /* 0x020fe20008000f00 */
[----:B------:R-:W-:Y:S01]  /*0190*/  IMAD.U32 R35, RZ, RZ, UR31 ;  /* 0x0000001fff237e24 */ /* 0x000fe2000f8e00ff */
[----:B------:R-:W5:Y:S01]  /*01a0*/  LDCU.128 UR48, c[0x3][0x770] ;  /* 0x00c0ee00ff3077ac */ /* 0x000f620008000c00 */
[----:B------:R-:W0:Y:S01]  /*01b0*/  LDCU.128 UR64, c[0x3][0x7a0] ;  /* 0x00c0f400ff4077ac */ /* 0x000e220008000c00 */
[----:B------:R-:W1:Y:S01]  /*01c0*/  LDCU.128 UR52, c[0x3][0x7c0] ;  /* 0x00c0f800ff3477ac */ /* 0x000e620008000c00 */
[----:B------:R-:W5:Y:S01]  /*01d0*/  LDCU.128 UR4, c[0x3][0x10] ;  /* 0x00c00200ff0477ac */ /* 0x000f620008000c00 */
[----:B------:R-:W5:Y:S01]  /*01e0*/  LDCU.128 UR60, c[0x3][0xb0] ;  /* 0x00c01600ff3c77ac */ /* 0x000f620008000c00 */
[----:B----4-:R-:W-:Y:S01]  /*01f0*/  @!P0 IMAD.WIDE R2, R21, 0x8, R2 ;  /* 0x0000000815028825 */ /* 0x010fe200078e0202 */
[----:B------:R-:W4:Y:S04]  /*0200*/  LDCU.128 UR68, c[0x3][0x760] ;  /* 0x00c0ec00ff4477ac */ /* 0x000f280008000c00 */
[----:B------:R-:W2:Y:S04]  /*0210*/  @!P0 LDG.E.64.CONSTANT R6, desc[UR76][R2.64+0x288] ;  /* 0x0002884c02068981 */ /* 0x000ea8000c1e9b00 */
[----:B------:R-:W2:Y:S04]  /*0220*/  @!P0 LDG.E.64.CONSTANT R16, desc[UR76][R2.64+0x11b8] ;  /* 0x0011b84c02108981 */ /* 0x000ea8000c1e9b00 */
[----:B------:R-:W3:Y:S04]  /*0230*/  @!P0 LDG.E.64.CONSTANT R4, desc[UR76][R2.64] ;  /* 0x0000004c02048981 */ /* 0x000ee8000c1e9b00 */
[----:B------:R-:W3:Y:S04]  /*0240*/  @!P0 LDG.E.64.CONSTANT R18, desc[UR76][R2.64+0x1440] ;  /* 0x0014404c02128981 */ /* 0x000ee8000c1e9b00 */
[----:B------:R-:W5:Y:S04]  /*0250*/  @!P0 LDG.E.64.CONSTANT R10, desc[UR76][R2.64+0x798] ;  /* 0x0007984c020a8981 */ /* 0x000f68000c1e9b00 */
[----:B------:R-:W5:Y:S04]  /*0260*/  @!P0 LDG.E.64.CONSTANT R12, desc[UR76][R2.64+0xca8] ;  /* 0x000ca84c020c8981 */ /* 0x000f68000c1e9b00 */
[----:B------:R-:W4:Y:S04]  /*0270*/  @!P0 LDG.E.64.CONSTANT R8, desc[UR76][R2.64+0x510] ;  /* 0x0005104c02088981 */ /* 0x000f28000c1e9b00 */
[----:B------:R-:W4:Y:S04]  /*0280*/  @!P0 LDG.E.64.CONSTANT R14, desc[UR76][R2.64+0xf30] ;  /* 0x000f304c020e8981 */ /* 0x000f28000c1e9b00 */
[----:B------:R0:W4:Y:S02]  /*0290*/  @!P0 LDG.E.64.CONSTANT R90, desc[UR76][R2.64+0xa20] ;  /* 0x000a204c025a8981 */ /* 0x000124000c1e9b00 */
[----:B0-----:R-:W-:Y:S01]  /*02a0*/  MOV R2, UR16 ;  /* 0x0000001000027c02 */ /* 0x001fe20008000f00 */
[----:B------:R-:W-:Y:S01]  /*02b0*/  IMAD.U32 R3, RZ, RZ, UR17 ;  /* 0x00000011ff037e24 */ /* 0x000fe2000f8e00ff */
[----:B------:R-:W-:Y:S01]  /*02c0*/  MOV R36, UR64 ;  /* 0x0000004000247c02 */ /* 0x000fe20008000f00 */
[----:B------:R-:W-:Y:S01]  /*02d0*/  IMAD.U32 R37, RZ, RZ, UR65 ;  /* 0x00000041ff257e24 */ /* 0x000fe2000f8e00ff */
[----:B-1----:R-:W-:Y:S01]  /*02e0*/  MOV R81, UR55 ;  /* 0x0000003700517c02 */ /* 0x002fe20008000f00 */
[----:B------:R-:W-:Y:S01]  /*02f0*/  IMAD.U32 R80, RZ, RZ, UR54 ;  /* 0x00000036ff507e24 */ /* 0x000fe2000f8e00ff */
[----:B------:R-:W-:Y:S01]  /*0300*/  MOV R40, UR66 ;  /* 0x0000004200287c02 */ /* 0x000fe20008000f00 */
[----:B------:R-:W-:Y:S01]  /*0310*/  IMAD.U32 R41, RZ, RZ, UR67 ;  /* 0x00000043ff297e24 */ /* 0x000fe2000f8e00ff */
[----:B------:R-:W0:Y:S01]  /*0320*/  LDCU.128 UR64, c[0x3][0x710] ;  /* 0x00c0e200ff4077ac */ /* 0x000e220008000c00 */
[----:B------:R-:W-:-:S05]  /*0330*/  LOP3.LUT R113, R111, 0xffff, RZ, 0xc0, !PT ;  /* 0x0000ffff6f717812 */ /* 0x000fca00078ec0ff */
[----:B------:R-:W-:Y:S01]  /*0340*/  IMAD R113, R113, 0x1c72, RZ ;  /* 0x00001c7271717824 */ /* 0x000fe200078e02ff */
[----:B------:R-:W-:Y:S01]  /*0350*/  ISETP.GT.U32.AND P1, PT, R111, 0x6b, PT ;  /* 0x0000006b6f00780c */ /* 0x000fe20003f24070 */
[----:B------:R-:W-:Y:S01]  /*0360*/  BSSY.RECONVERGENT B0, `(.L_x_302) ;  /* 0x000017b000007945 */ /* 0x000fe20003800200 */
[----:B------:R-:W-:Y:S06]  /*0370*/  BAR.SYNC.DEFER_BLOCKING 0x0 ;  /* 0x0000000000007b1d */ /* 0x000fec0000010000 */
[C-C-:B--2---:R-:W-:Y:S02]  /*0380*/  DADD R20, R6.reuse, R16.reuse ;  /* 0x0000000006147229 */ /* 0x144fe40000000010 */
[----:B------:R-:W-:-:S02]  /*0390*/  DADD R42, R6, -R16 ;  /* 0x00000000062a7229 */ /* 0x000fc40000000810 */
[C-C-:B---3--:R-:W-:Y:S02]  /*03a0*/  DADD R16, R4.reuse, R18.reuse ;  /* 0x0000000004107229 */ /* 0x148fe40000000012 */
[----:B------:R-:W-:Y:S01]  /*03b0*/  DADD R38, R4, -R18 ;  /* 0x0000000004267229 */ /* 0x000fe20000000812 */
[----:B------:R-:W-:Y:S01]  /*03c0*/  IMAD.U32 R4, RZ, RZ, UR18 ;  /* 0x00000012ff047e24 */ /* 0x000fe2000f8e00ff */
[----:B------:R-:W-:Y:S01]  /*03d0*/  MOV R5, UR19 ;  /* 0x0000001300057c02 */ /* 0x000fe20008000f00 */
[----:B------:R-:W1:Y:S01]  /*03e0*/  LDCU.128 UR16, c[0x3][0xd0] ;  /* 0x00c01a00ff1077ac */ /* 0x000e620008000c00 */
[----:B------:R-:W-:Y:S02]  /*03f0*/  IMAD.U32 R18, RZ, RZ, UR28 ;  /* 0x0000001cff127e24 */ /* 0x000fe4000f8e00ff */
[----:B------:R-:W-:Y:S01]  /*0400*/  IMAD.U32 R19, RZ, RZ, UR29 ;  /* 0x0000001dff137e24 */ /* 0x000fe2000f8e00ff */
[C-C-:B-----5:R-:W-:Y:S01]  /*0410*/  DADD R70, R10.reuse, R12.reuse ;  /* 0x000000000a467229 */ /* 0x160fe2000000000c */
[----:B------:R-:W-:Y:S01]  /*0420*/  IMAD.U32 R6, RZ, RZ, UR20 ;  /* 0x00000014ff067e24 */ /* 0x000fe2000f8e00ff */
[----:B------:R-:W-:Y:S01]  /*0430*/  DADD R88, R10, -R12 ;  /* 0x000000000a587229 */ /* 0x000fe2000000080c */
[----:B------:R-:W-:Y:S01]  /*0440*/  IMAD.U32 R7, RZ, RZ, UR21 ;  /* 0x00000015ff077e24 */ /* 0x000fe2000f8e00ff */
[C---:B------:R-:W-:Y:S01]  /*0450*/  DFMA R32, R16.reuse, R66, RZ ;  /* 0x000000421020722b */ /* 0x040fe200000000ff */
[----:B------:R-:W-:Y:S01]  /*0460*/  IMAD.U32 R10, RZ, RZ, UR34 ;  /* 0x00000022ff0a7e24 */ /* 0x000fe2000f8e00ff */
[----:B------:R-:W-:Y:S01]  /*0470*/  DFMA R30, R16, R18, RZ ;  /* 0x00000012101e722b */ /* 0x000fe200000000ff */
[----:B------:R-:W-:Y:S01]  /*0480*/  MOV R11, UR35 ;  /* 0x00000023000b7c02 */ /* 0x000fe20008000f00 */
[----:B------:R-:W-:Y:S01]  /*0490*/  IMAD.U32 R12, RZ, RZ, UR42 ;  /* 0x0000002aff0c7e24 */ /* 0x000fe2000f8e00ff */
[----:B------:R-:W-:Y:S01]  /*04a0*/  MOV R13, UR43 ;  /* 0x0000002b000d7c02 */ /* 0x000fe20008000f00 */
[----:B-1----:R-:W-:-:S02]  /*04b0*/  IMAD.U32 R76, RZ, RZ, UR16 ;  /* 0x00000010ff4c7e24 */ /* 0x002fc4000f8e00ff */
[----:B------:R-:W-:Y:S01]  /*04c0*/  IMAD.U32 R77, RZ, RZ, UR17 ;  /* 0x00000011ff4d7e24 */ /* 0x000fe2000f8e00ff */
[C---:B------:R-:W-:Y:S01]  /*04d0*/  DFMA R24, R16.reuse, R10, RZ ;  /* 0x0000000a1018722b */ /* 0x040fe200000000ff */
[----:B------:R-:W1:Y:S01]  /*04e0*/  LDCU.128 UR28, c[0x3][0x780] ;  /* 0x00c0f000ff1c77ac */ /* 0x000e620008000c00 */
[----:B------:R-:W-:Y:S02]  /*04f0*/  DFMA R26, R16, R6, RZ ;  /* 0x00000006101a722b */ /* 0x000fe400000000ff */
[C-C-:B----4-:R-:W-:Y:S02]  /*0500*/  DADD R50, R8.reuse, R14.reuse ;  /* 0x0000000008327229 */ /* 0x150fe4000000000e */
[----:B------:R-:W-:Y:S02]  /*0510*/  DADD R58, R8, -R14 ;  /* 0x00000000083a7229 */ /* 0x000fe4000000080e */
        /* <DEDUP_REMOVED lines=11> */
[----:B------:R-:W-:-:S02]  /*05d0*/  DFMA R22, R16, R2, RZ ;  /* 0x000000021016722b */ /* 0x000fc400000000ff */
[----:B------:R-:W-:Y:S01]  /*05e0*/  DFMA R28, R16, R12, RZ ;  /* 0x0000000c101c722b */ /* 0x000fe200000000ff */
[----:B------:R-:W3:Y:S01]  /*05f0*/  LDCU.128 UR24, c[0x3][0x7d0] ;  /* 0x00c0fa00ff1877ac */ /* 0x000ee20008000c00 */
[----:B------:R-:W-:Y:S01]  /*0600*/  IMAD.U32 R16, RZ, RZ, UR12 ;  /* 0x0000000cff107e24 */ /* 0x000fe2000f8e00ff */
[----:B------:R-:W-:Y:S01]  /*0610*/  MOV R17, UR13 ;  /* 0x0000000d00117c02 */ /* 0x000fe20008000f00 */
[C---:B------:R-:W-:Y:S02]  /*0620*/  DFMA R54, R20.reuse, R14, R24 ;  /* 0x0000000e1436722b */ /* 0x040fe40000000018 */
[----:B------:R-:W-:Y:S01]  /*0630*/  DFMA R56, R20, R8, R26 ;  /* 0x000000081438722b */ /* 0x000fe2000000001a */
[----:B------:R-:W-:Y:S01]  /*0640*/  IMAD.U32 R24, RZ, RZ, UR58 ;  /* 0x0000003aff187e24 */ /* 0x000fe2000f8e00ff */
[----:B------:R-:W-:Y:S01]  /*0650*/  MOV R26, UR56 ;  /* 0x00000038001a7c02 */ /* 0x000fe20008000f00 */
[----:B------:R-:W-:Y:S01]  /*0660*/  IMAD.U32 R27, RZ, RZ, UR57 ;  /* 0x00000039ff1b7e24 */ /* 0x000fe2000f8e00ff */
[----:B------:R-:W-:Y:S01]  /*0670*/  MOV R25, UR59 ;  /* 0x0000003b00197c02 */ /* 0x000fe20008000f00 */
[----:B------:R-:W-:Y:S01]  /*0680*/  DFMA R44, R38, R32, RZ ;  /* 0x00000020262c722b */ /* 0x000fe200000000ff */
[----:B------:R-:W4:Y:S01]  /*0690*/  LDCU.128 UR56, c[0x3][0x60] ;  /* 0x00c00c00ff3877ac */ /* 0x000f220008000c00 */
[----:B------:R-:W-:-:S02]  /*06a0*/  DFMA R52, R20, R4, R22 ;  /* 0x000000041434722b */ /* 0x000fc40000000016 */
[----:B------:R-:W-:Y:S01]  /*06b0*/  DFMA R78, R20, R16, R28 ;  /* 0x00000010144e722b */ /* 0x000fe2000000001c */
[----:B------:R-:W-:Y:S02]  /*06c0*/  IMAD.U32 R22, RZ, RZ, UR50 ;  /* 0x00000032ff167e24 */ /* 0x000fe4000f8e00ff */
[----:B------:R-:W-:Y:S02]  /*06d0*/  IMAD.U32 R28, RZ, RZ, UR38 ;  /* 0x00000026ff1c7e24 */ /* 0x000fe4000f8e00ff */
[----:B------:R-:W-:Y:S02]  /*06e0*/  IMAD.U32 R29, RZ, RZ, UR39 ;  /* 0x00000027ff1d7e24 */ /* 0x000fe4000f8e00ff */
[----:B------:R-:W-:Y:S01]  /*06f0*/  IMAD.U32 R23, RZ, RZ, UR51 ;  /* 0x00000033ff177e24 */ /* 0x000fe2000f8e00ff */
[----:B------:R-:W-:Y:S01]  /*0700*/  DFMA R60, R42, R30, R44 ;  /* 0x0000001e2a3c722b */ /* 0x000fe2000000002c */
[----:B------:R-:W-:Y:S01]  /*0710*/  IMAD.U32 R44, RZ, RZ, UR10 ;  /* 0x0000000aff2c7e24 */ /* 0x000fe2000f8e00ff */
[----:B------:R-:W-:Y:S01]  /*0720*/  MOV R45, UR11 ;  /* 0x0000000b002d7c02 */ /* 0x000fe20008000f00 */
[C---:B------:R-:W-:Y:S01]  /*0730*/  DFMA R46, R38.reuse, R28, RZ ;  /* 0x0000001c262e722b */ /* 0x040fe200000000ff */
[----:B------:R-:W5:Y:S01]  /*0740*/  LDCU.128 UR8, c[0x3][0x7b0] ;  /* 0x00c0f600ff0877ac */ /* 0x000f620008000c00 */
[----:B------:R-:W-:-:S02]  /*0750*/  DFMA R48, R38, R26, RZ ;  /* 0x0000001a2630722b */ /* 0x000fc400000000ff */
[C---:B------:R-:W-:Y:S02]  /*0760*/  DFMA R68, R38.reuse, R22, RZ ;  /* 0x000000162644722b */ /* 0x040fe400000000ff */
[C---:B------:R-:W-:Y:S02]  /*0770*/  DFMA R72, R38.reuse, R36, RZ ;  /* 0x000000242648722b */ /* 0x040fe400000000ff */
[----:B------:R-:W-:Y:S01]  /*0780*/  DFMA R74, R38, R80, RZ ;  /* 0x00000050264a722b */ /* 0x000fe200000000ff */
[----:B--2---:R-:W-:Y:S01]  /*0790*/  IMAD.U32 R20, RZ, RZ, UR20 ;  /* 0x00000014ff147e24 */ /* 0x004fe2000f8e00ff */
[----:B-1----:R-:W-:Y:S01]  /*07a0*/  MOV R39, UR29 ;  /* 0x0000001d00277c02 */ /* 0x002fe20008000f00 */
[----:B------:R-:W-:Y:S02]  /*07b0*/  IMAD.U32 R21, RZ, RZ, UR21 ;  /* 0x00000015ff157e24 */ /* 0x000fe4000f8e00ff */
[----:B------:R-:W-:Y:S02]  /*07c0*/  IMAD.U32 R38, RZ, RZ, UR28 ;  /* 0x0000001cff267e24 */ /* 0x000fe4000f8e00ff */
[----:B---3--:R-:W-:-:S02]  /*07d0*/  IMAD.U32 R84, RZ, RZ, UR24 ;  /* 0x00000018ff547e24 */ /* 0x008fc4000f8e00ff */
[----:B------:R-:W-:Y:S01]  /*07e0*/  IMAD.U32 R85, RZ, RZ, UR25 ;  /* 0x00000019ff557e24 */ /* 0x000fe2000f8e00ff */
[C---:B------:R-:W-:Y:S01]  /*07f0*/  DFMA R62, R42.reuse, R20, R46 ;  /* 0x000000142a3e722b */ /* 0x040fe2000000002e */
[----:B------:R-:W-:Y:S01]  /*0800*/  IMAD.U32 R100, RZ, RZ, UR18 ;  /* 0x00000012ff647e24 */ /* 0x000fe2000f8e00ff */
[C---:B------:R-:W-:Y:S01]  /*0810*/  DFMA R64, R42.reuse, R24, R48 ;  /* 0x000000182a40722b */ /* 0x040fe20000000030 */
[----:B----4-:R-:W-:Y:S01]  /*0820*/  IMAD.U32 R46, RZ, RZ, UR56 ;  /* 0x00000038ff2e7e24 */ /* 0x010fe2000f8e00ff */
        /* <DEDUP_REMOVED lines=12> */
[----:B------:R-:W1:Y:S01]  /*08f0*/  LDCU.128 UR16, c[0x3][0x90] ;  /* 0x00c01200ff1077ac */ /* 0x000e620008000c00 */
[C---:B------:R-:W-:Y:S02]  /*0900*/  DFMA R72, R50.reuse, R42, R52 ;  /* 0x0000002a3248722b */ /* 0x040fe40000000034 */
[C---:B------:R-:W-:Y:S01]  /*0910*/  DFMA R82, R50.reuse, R46, R56 ;  /* 0x0000002e3252722b */ /* 0x040fe20000000038 */
[----:B------:R-:W2:Y:S01]  /*0920*/  LDCU.128 UR12, c[0x3][0x40] ;  /* 0x00c00800ff0c77ac */ /* 0x000ea20008000c00 */
[C---:B------:R-:W-:Y:S02]  /*0930*/  DFMA R92, R50.reuse, R48, R78 ;  /* 0x00000030325c722b */ /* 0x040fe4000000004e */
[C---:B------:R-:W-:Y:S02]  /*0940*/  DFMA R106, R50.reuse, R68, R94 ;  /* 0x00000044326a722b */ /* 0x040fe4000000005e */
[----:B------:R-:W-:Y:S01]  /*0950*/  DFMA R114, R50, R100, R96 ;  /* 0x000000643272722b */ /* 0x000fe20000000060 */
[----:B------:R-:W-:Y:S01]  /*0960*/  MOV R50, UR22 ;  /* 0x0000001600327c02 */ /* 0x000fe20008000f00 */
[----:B------:R-:W-:Y:S01]  /*0970*/  IMAD.U32 R51, RZ, RZ, UR23 ;  /* 0x00000017ff337e24 */ /* 0x000fe2000f8e00ff */
[----:B------:R-:W3:Y:S01]  /*0980*/  LDCU.128 UR20, c[0x3][0xe0] ;  /* 0x00c01c00ff1477ac */ /* 0x000ee20008000c00 */
[----:B0-----:R-:W-:Y:S01]  /*0990*/  IMAD.U32 R52, RZ, RZ, UR64 ;  /* 0x00000040ff347e24 */ /* 0x001fe2000f8e00ff */
[----:B------:R-:W-:Y:S01]  /*09a0*/  MOV R53, UR65 ;  /* 0x0000004100357c02 */ /* 0x000fe20008000f00 */
[----:B------:R-:W-:Y:S01]  /*09b0*/  IMAD.U32 R54, RZ, RZ, UR30 ;  /* 0x0000001eff367e24 */ /* 0x000fe2000f8e00ff */
[----:B------:R-:W-:Y:S01]  /*09c0*/  MOV R56, UR68 ;  /* 0x0000004400387c02 */ /* 0x000fe20008000f00 */
[----:B------:R-:W-:Y:S01]  /*09d0*/  IMAD.U32 R55, RZ, RZ, UR31 ;  /* 0x0000001fff377e24 */ /* 0x000fe2000f8e00ff */
[----:B------:R-:W-:Y:S01]  /*09e0*/  MOV R103, UR27 ;  /* 0x0000001b00677c02 */ /* 0x000fe20008000f00 */
[----:B------:R-:W-:-:S02]  /*09f0*/  IMAD.U32 R57, RZ, RZ, UR69 ;  /* 0x00000045ff397e24 */ /* 0x000fc4000f8e00ff */
[----:B------:R-:W-:Y:S02]  /*0a00*/  IMAD.U32 R102, RZ, RZ, UR26 ;  /* 0x0000001aff667e24 */ /* 0x000fe4000f8e00ff */
[----:B-----5:R-:W-:Y:S02]  /*0a10*/  IMAD.U32 R78, RZ, RZ, UR8 ;  /* 0x00000008ff4e7e24 */ /* 0x020fe4000f8e00ff */
[----:B------:R-:W-:Y:S01]  /*0a20*/  IMAD.U32 R79, RZ, RZ, UR9 ;  /* 0x00000009ff4f7e24 */ /* 0x000fe2000f8e00ff */
[C---:B------:R-:W-:Y:S01]  /*0a30*/  DFMA R94, R58.reuse, R52, R60 ;  /* 0x000000343a5e722b */ /* 0x040fe2000000003c */
[----:B------:R-:W0:Y:S01]  /*0a40*/  LDCU.128 UR24, c[0x3][0x740] ;  /* 0x00c0e800ff1877ac */ /* 0x000e220008000c00 */
[C---:B------:R-:W-:Y:S02]  /*0a50*/  DFMA R96, R58.reuse, R50, R62 ;  /* 0x000000323a60722b */ /* 0x040fe4000000003e */
[C---:B------:R-:W-:Y:S01]  /*0a60*/  DFMA R98, R58.reuse, R56, R64 ;  /* 0x000000383a62722b */ /* 0x040fe20000000040 */
[----:B------:R-:W4:Y:S01]  /*0a70*/  LDCU.128 UR28, c[0x3][0x790] ;  /* 0x00c0f200ff1c77ac */ /* 0x000f220008000c00 */
[----:B------:R-:W-:-:S02]  /*0a80*/  DFMA R116, R58, R54, R86 ;  /* 0x000000363a74722b */ /* 0x000fc40000000056 */
[C---:B------:R-:W-:Y:S02]  /*0a90*/  DFMA R118, R58.reuse, R78, R104 ;  /* 0x0000004e3a76722b */ /* 0x040fe40000000068 */
[----:B------:R-:W-:Y:S01]  /*0aa0*/  DFMA R122, R58, R102, R108 ;  /* 0x000000663a7a722b */ /* 0x000fe2000000006c */
[----:B------:R-:W-:Y:S01]  /*0ab0*/  MOV R58, UR6 ;  /* 0x00000006003a7c02 */ /* 0x000fe20008000f00 */
[----:B------:R-:W-:Y:S01]  /*0ac0*/  IMAD.U32 R59, RZ, RZ, UR7 ;  /* 0x00000007ff3b7e24 */ /* 0x000fe2000f8e00ff */
[----:B------:R-:W5:Y:S01]  /*0ad0*/  LDCU.128 UR4, c[0x3][0x7e0] ;  /* 0x00c0fc00ff0477ac */ /* 0x000f620008000c00 */
[----:B-1----:R-:W-:Y:S01]  /*0ae0*/  MOV R64, UR16 ;  /* 0x0000001000407c02 */ /* 0x002fe20008000f00 */
[----:B------:R-:W-:Y:S01]  /*0af0*/  IMAD.U32 R65, RZ, RZ, UR17 ;  /* 0x00000011ff417e24 */ /* 0x000fe2000f8e00ff */
[----:B--2---:R-:W-:Y:S01]  /*0b00*/  MOV R61, UR13 ;  /* 0x0000000d003d7c02 */ /* 0x004fe20008000f00 */
[----:B------:R-:W-:Y:S01]  /*0b10*/  IMAD.U32 R60, RZ, RZ, UR12 ;  /* 0x0000000cff3c7e24 */ /* 0x000fe2000f8e00ff */
[----:B------:R-:W-:Y:S01]  /*0b20*/  MOV R87, UR63 ;  /* 0x0000003f00577c02 */ /* 0x000fe20008000f00 */
[----:B------:R-:W-:-:S02]  /*0b30*/  IMAD.U32 R62, RZ, RZ, UR58 ;  /* 0x0000003aff3e7e24 */ /* 0x000fc4000f8e00ff */
[----:B------:R-:W-:Y:S02]  /*0b40*/  IMAD.U32 R63, RZ, RZ, UR59 ;  /* 0x0000003bff3f7e24 */ /* 0x000fe4000f8e00ff */
[----:B------:R-:W-:Y:S02]  /*0b50*/  IMAD.U32 R86, RZ, RZ, UR62 ;  /* 0x0000003eff567e24 */ /* 0x000fe4000f8e00ff */
[----:B---3--:R-:W-:Y:S02]  /*0b60*/  IMAD.U32 R108, RZ, RZ, UR20 ;  /* 0x00000014ff6c7e24 */ /* 0x008fe4000f8e00ff */
[----:B------:R-:W-:Y:S01]  /*0b70*/  IMAD.U32 R109, RZ, RZ, UR21 ;  /* 0x00000015ff6d7e24 */ /* 0x000fe2000f8e00ff */
[C---:B------:R-:W-:Y:S02]  /*0b80*/  DFMA R142, R70.reuse, R64, R92 ;  /* 0x00000040468e722b */ /* 0x040fe4000000005c */
[C---:B------:R-:W-:Y:S02]  /*0b90*/  DFMA R104, R70.reuse, R58, R72 ;  /* 0x0000003a4668722b */ /* 0x040fe40000000048 */
[----:B------:R-:W-:-:S02]  /*0ba0*/  DFMA R128, R70, R60, R74 ;  /* 0x0000003c4680722b */ /* 0x000fc4000000004a */
[C---:B------:R-:W-:Y:S02]  /*0bb0*/  DFMA R136, R70.reuse, R62, R82 ;  /* 0x0000003e4688722b */ /* 0x040fe40000000052 */
[C---:B------:R-:W-:Y:S02]  /*0bc0*/  DFMA R146, R70.reuse, R86, R106 ;  /* 0x000000564692722b */ /* 0x040fe4000000006a */
[----:B------:R-:W-:Y:S01]  /*0bd0*/  DFMA R150, R70, R108, R114 ;  /* 0x0000006c4696722b */ /* 0x000fe20000000072 */
[----:B------:R-:W-:Y:S01]  /*0be0*/  MOV R106, UR10 ;  /* 0x0000000a006a7c02 */ /* 0x000fe20008000f00 */
[----:B------:R-:W-:Y:S01]  /*0bf0*/  DADD R92, R90, R90 ;  /* 0x000000005a5c7229 */ /* 0x000fe2000000005a */
[----:B------:R-:W-:Y:S01]  /*0c00*/  MOV R70, UR66 ;  /* 0x0000004200467c02 */ /* 0x000fe20008000f00 */
[----:B------:R-:W-:Y:S02]  /*0c10*/  IMAD.U32 R71, RZ, RZ, UR67 ;  /* 0x00000043ff477e24 */ /* 0x000fe4000f8e00ff */
[----:B------:R-:W-:Y:S01]  /*0c20*/  IMAD.U32 R107, RZ, RZ, UR11 ;  /* 0x0000000bff6b7e24 */ /* 0x000fe2000f8e00ff */
[----:B------:R-:W-:Y:S01]  /*0c30*/  MOV R73, UR71 ;  /* 0x0000004700497c02 */ /* 0x000fe20008000f00 */
[----:B------:R-:W-:Y:S01]  /*0c40*/  IMAD.U32 R72, RZ, RZ, UR70 ;  /* 0x00000046ff487e24 */ /* 0x000fe2000f8e00ff */
[----:B----4-:R-:W-:Y:S01]  /*0c50*/  MOV R83, UR29 ;  /* 0x0000001d00537c02 */ /* 0x010fe20008000f00 */
[----:B0-----:R-:W-:-:S02]  /*0c60*/  IMAD.U32 R74, RZ, RZ, UR24 ;  /* 0x00000018ff4a7e24 */ /* 0x001fc4000f8e00ff */
[----:B------:R-:W-:Y:S02]  /*0c70*/  IMAD.U32 R75, RZ, RZ, UR25 ;  /* 0x00000019ff4b7e24 */ /* 0x000fe4000f8e00ff */
[----:B------:R-:W-:Y:S02]  /*0c80*/  IMAD.U32 R82, RZ, RZ, UR28 ;  /* 0x0000001cff527e24 */ /* 0x000fe4000f8e00ff */
[----:B-----5:R-:W-:Y:S02]  /*0c90*/  IMAD.U32 R114, RZ, RZ, UR4 ;  /* 0x00000004ff727e24 */ /* 0x020fe4000f8e00ff */
[----:B------:R-:W-:Y:S01]  /*0ca0*/  IMAD.U32 R115, RZ, RZ, UR5 ;  /* 0x00000005ff737e24 */ /* 0x000fe2000f8e00ff */
[C---:B------:R-:W-:Y:S01]  /*0cb0*/  DFMA R120, R88.reuse, R70, R94 ;  /* 0x000000465878722b */ /* 0x040fe2000000005e */
[----:B------:R-:W0:Y:S01]  /*0cc0*/  LDCU.128 UR8, c[0x3][0x10] ;  /* 0x00c00200ff0877ac */ /* 0x000e220008000c00 */
[----:B------:R-:W-:Y:S02]  /*0cd0*/  DFMA R148, R88, R106, R118 ;  /* 0x0000006a5894722b */ /* 0x000fe40000000076 */
[----:B------:R-:W-:-:S02]  /*0ce0*/  DADD R126, R90, -R90 ;  /* 0x000000005a7e7229 */ /* 0x000fc4000000085a */
[----:B------:R-:W-:Y:S01]  /*0cf0*/  DMUL R118, R92, 0.5 ;  /* 0x3fe000005c767828 */ /* 0x000fe20000000000 */
[----:B------:R-:W-:Y:S01]  /*0d00*/  IMAD.U32 R90, RZ, RZ, UR36 ;  /* 0x00000024ff5a7e24 */ /* 0x000fe2000f8e00ff */
[C---:B------:R-:W-:Y:S01]  /*0d10*/  DFMA R130, R88.reuse, R74, R96 ;  /* 0x0000004a5882722b */ /* 0x040fe20000000060 */
[----:B------:R-:W-:Y:S01]  /*0d20*/  MOV R91, UR37 ;  /* 0x00000025005b7c02 */ /* 0x000fe20008000f00 */
[C---:B------:R-:W-:Y:S02]  /*0d30*/  DFMA R138, R88.reuse, R72, R98 ;  /* 0x00000048588a722b */ /* 0x040fe40000000062 */
[C---:B------:R-:W-:Y:S02]  /*0d40*/  DFMA R144, R88.reuse, R82, R116 ;  /* 0x000000525890722b */ /* 0x040fe40000000074 */
        /* <DEDUP_REMOVED lines=18> */
[----:B0-----:R-:W-:Y:S01]  /*0e70*/  MOV R164, UR8 ;  /* 0x0000000800a47c02 */ /* 0x001fe20008000f00 */
[C---:B------:R-:W-:Y:S01]  /*0e80*/  DFMA R140, R118.reuse, R96, R136 ;  /* 0x00000060768c722b */ /* 0x040fe20000000088 */
[----:B------:R-:W-:Y:S01]  /*0e90*/  IMAD.U32 R104, RZ, RZ, UR48 ;  /* 0x00000030ff687e24 */ /* 0x000fe2000f8e00ff */
[C---:B------:R-:W-:Y:S01]  /*0ea0*/  DFMA R142, R118.reuse, R98, R142 ;  /* 0x00000062768e722b */ /* 0x040fe2000000008e */
[----:B------:R-:W-:Y:S01]  /*0eb0*/  IMAD.U32 R105, RZ, RZ, UR49 ;  /* 0x00000031ff697e24 */ /* 0x000fe2000f8e00ff */
[C---:B------:R-:W-:Y:S01]  /*0ec0*/  DFMA R146, R118.reuse, R116, R146 ;  /* 0x000000747692722b */ /* 0x040fe20000000092 */
[----:B------:R-:W-:Y:S01]  /*0ed0*/  IMAD.U32 R165, RZ, RZ, UR9 ;  /* 0x00000009ffa57e24 */ /* 0x000fe2000f8e00ff */
[----:B------:R-:W-:Y:S01]  /*0ee0*/  DFMA R150, R118, R120, R150 ;  /* 0x000000787696722b */ /* 0x000fe20000000096 */
[----:B------:R-:W-:Y:S01]  /*0ef0*/  IMAD.U32 R160, RZ, RZ, UR10 ;  /* 0x0000000affa07e24 */ /* 0x000fe2000f8e00ff */
[----:B------:R-:W-:Y:S01]  /*0f00*/  DFMA R134, R126, R94, R130 ;  /* 0x0000005e7e86722b */ /* 0x000fe20000000082 */
[----:B------:R-:W-:Y:S01]  /*0f10*/  MOV R118, UR30 ;  /* 0x0000001e00767c02 */ /* 0x000fe20008000f00 */
[----:B------:R-:W-:Y:S01]  /*0f20*/  IMAD.U32 R119, RZ, RZ, UR31 ;  /* 0x0000001fff777e24 */ /* 0x000fe2000f8e00ff */
[C-C-:B------:R-:W-:Y:S01]  /*0f30*/  DADD R128, R122.reuse, -R124.reuse ;  /* 0x000000007a807229 */ /* 0x140fe2000000087c */
[----:B------:R-:W-:Y:S01]  /*0f40*/  MOV R161, UR11 ;  /* 0x0000000b00a17c02 */ /* 0x000fe20008000f00 */
[----:B------:R-:W-:Y:S01]  /*0f50*/  DADD R130, R122, R124 ;  /* 0x000000007a827229 */ /* 0x000fe2000000007c */
[----:B------:R-:W0:Y:S01]  /*0f60*/  LDCU.128 UR8, c[0x3][0x730] ;  /* 0x00c0e600ff0877ac */ /* 0x000e220008000c00 */
[----:B------:R-:W-:-:S02]  /*0f70*/  IMAD.U32 R124, RZ, RZ, UR6 ;  /* 0x00000006ff7c7e24 */ /* 0x000fc4000f8e00ff */
[----:B------:R-:W-:Y:S01]  /*0f80*/  IMAD.U32 R125, RZ, RZ, UR7 ;  /* 0x00000007ff7d7e24 */ /* 0x000fe2000f8e00ff */
[C---:B------:R-:W-:Y:S01]  /*0f90*/  DFMA R144, R126.reuse, R118, R144 ;  /* 0x000000767e90722b */ /* 0x040fe20000000090 */
[----:B------:R-:W-:Y:S01]  /*0fa0*/  IMAD.U32 R122, RZ, RZ, UR52 ;  /* 0x00000034ff7a7e24 */ /* 0x000fe2000f8e00ff */
[----:B------:R-:W-:Y:S01]  /*0fb0*/  MOV R123, UR53 ;  /* 0x00000035007b7c02 */ /* 0x000fe20008000f00 */
[C---:B------:R-:W-:Y:S01]  /*0fc0*/  DFMA R138, R126.reuse, R104, R138 ;  /* 0x000000687e8a722b */ /* 0x040fe2000000008a */
[----:B------:R-:W1:Y:S01]  /*0fd0*/  LDCU.128 UR4, c[0x3][0x710] ;  /* 0x00c0e200ff0477ac */ /* 0x000e620008000c00 */
[----:B------:R-:W-:-:S03]  /*0fe0*/  DFMA R152, R126, R124, R152 ;  /* 0x0000007c7e98722b */ /* 0x000fc60000000098 */
[----:B------:R-:W-:Y:S01]  /*0ff0*/  DFMA R148, R126, R122, R148 ;  /* 0x0000007a7e94722b */ /* 0x000fe20000000094 */
[----:B------:R-:W2:Y:S01]  /*1000*/  LDCU.128 UR12, c[0x3][0x60] ;  /* 0x00c00c00ff0c77ac */ /* 0x000ea20008000c00 */
[C-C-:B------:R-:W-:Y:S02]  /*1010*/  DADD R126, R142.reuse, -R144.reuse ;  /* 0x000000008e7e7229 */ /* 0x140fe40000000890 */
[----:B------:R-:W-:Y:S01]  /*1020*/  DADD R142, R142, R144 ;  /* 0x000000008e8e7229 */ /* 0x000fe20000000090 */
[----:B------:R-:W3:Y:S01]  /*1030*/  LDCU.128 UR16, c[0x3][0x760] ;  /* 0x00c0ec00ff1077ac */ /* 0x000ee20008000c00 */
[C-C-:B------:R-:W-:Y:S02]  /*1040*/  DADD R144, R150.reuse, -R152.reuse ;  /* 0x0000000096907229 */ /* 0x140fe40000000898 */
[----:B------:R-:W-:Y:S01]  /*1050*/  DADD R150, R150, R152 ;  /* 0x0000000096967229 */ /* 0x000fe20000000098 */
[----:B------:R-:W4:Y:S01]  /*1060*/  LDCU.128 UR20, c[0x3][0x80] ;  /* 0x00c01000ff1477ac */ /* 0x000f220008000c00 */
[----:B------:R-:W5:Y:S01]  /*1070*/  S2R R152, SR_CgaCtaId ;  /* 0x0000000000987919 */ /* 0x000f620000008800 */
[----:B------:R-:W-:-:S02]  /*1080*/  DADD R136, R132, -R134 ;  /* 0x0000000084887229 */ /* 0x000fc40000000886 */
[----:B------:R-:W-:Y:S01]  /*1090*/  DADD R132, R132, R134 ;  /* 0x0000000084847229 */ /* 0x000fe20000000086 */
[----:B------:R-:W0:Y:S01]  /*10a0*/  LDCU.128 UR24, c[0x3][0x780] ;  /* 0x00c0f000ff1877ac */ /* 0x000e220008000c00 */
[C-C-:B------:R-:W-:Y:S02]  /*10b0*/  DADD R134, R140.reuse, -R138.reuse ;  /* 0x000000008c867229 */ /* 0x140fe4000000088a */
[----:B------:R-:W-:Y:S01]  /*10c0*/  DADD R138, R140, R138 ;  /* 0x000000008c8a7229 */ /* 0x000fe2000000008a */
[----:B------:R-:W0:Y:S01]  /*10d0*/  LDCU.128 UR28, c[0x3][0x90] ;  /* 0x00c01200ff1c77ac */ /* 0x000e220008000c00 */
[C-C-:B------:R-:W-:Y:S02]  /*10e0*/  DADD R140, R146.reuse, -R148.reuse ;  /* 0x00000000928c7229 */ /* 0x140fe40000000894 */
[----:B------:R-:W-:Y:S01]  /*10f0*/  DADD R146, R146, R148 ;  /* 0x0000000092927229 */ /* 0x000fe20000000094 */
[----:B------:R-:W-:Y:S02]  /*1100*/  SHF.R.U32.HI R148, RZ, 0x10, R113 ;  /* 0x00000010ff947819 */ /* 0x000fe40000011671 */
[----:B------:R-:W-:-:S02]  /*1110*/  MOV R113, 0x400 ;  /* 0x0000040000717802 */ /* 0x000fc40000000f00 */
[----:B------:R-:W-:-:S05]  /*1120*/  PRMT R149, R148, 0x9910, RZ ;  /* 0x0000991094957816 */ /* 0x000fca00000000ff */
[----:B------:R-:W-:Y:S01]  /*1130*/  IMAD R149, R149, 0x9, RZ ;  /* 0x0000000995957824 */ /* 0x000fe200078e02ff */
[----:B-----5:R-:W-:-:S05]  /*1140*/  LEA R113, R152, R113, 0x18 ;  /* 0x0000007198717211 */ /* 0x020fca00078ec0ff */
[----:B------:R-:W-:Y:S01]  /*1150*/  IMAD R113, R112, 0x3a80, R113 ;  /* 0x00003a8070717824 */ /* 0x000fe200078e0271 */
[----:B------:R-:W-:Y:S01]  /*1160*/  IADD3 R112, PT, PT, RZ, -R149, RZ ;  /* 0x80000095ff707210 */ /* 0x000fe20007ffe0ff */
[----:B-1----:R-:W-:Y:S01]  /*1170*/  IMAD.U32 R162, RZ, RZ, UR4 ;  /* 0x00000004ffa27e24 */ /* 0x002fe2000f8e00ff */
[----:B------:R-:W-:Y:S01]  /*1180*/  MOV R158, UR6 ;  /* 0x00000006009e7c02 */ /* 0x000fe20008000f00 */
[----:B------:R-:W-:Y:S01]  /*1190*/  IMAD.U32 R163, RZ, RZ, UR5 ;  /* 0x00000005ffa37e24 */ /* 0x000fe2000f8e00ff */
[----:B------:R-:W-:Y:S01]  /*11a0*/  PRMT R112, R112, 0x7710, RZ ;  /* 0x0000771070707816 */ /* 0x000fe200000000ff */
[----:B------:R-:W-:Y:S01]  /*11b0*/  IMAD.U32 R159, RZ, RZ, UR7 ;  /* 0x00000007ff9f7e24 */ /* 0x000fe2000f8e00ff */
[----:B------:R-:W1:Y:S03]  /*11c0*/  LDCU.128 UR4, c[0x3][0x30] ;  /* 0x00c00600ff0477ac */ /* 0x000e660008000c00 */
[----:B------:R-:W-:-:S02]  /*11d0*/  IMAD.IADD R112, R111, 0x1, R112 ;  /* 0x000000016f707824 */ /* 0x000fc400078e0270 */
[----:B------:R-:W-:-:S03]  /*11e0*/  IMAD R148, R148, 0x68, R113 ;  /* 0x0000006894947824 */ /* 0x000fc600078e0271 */
[----:B------:R-:W-:-:S04]  /*11f0*/  LOP3.LUT R149, R112, 0xffff, RZ, 0xc0, !PT ;  /* 0x0000ffff70957812 */ /* 0x000fc800078ec0ff */
[----:B------:R-:W-:Y:S01]  /*1200*/  LEA R112, R149, R148, 0x3 ;  /* 0x0000009495707211 */ /* 0x000fe200078e18ff */
[----:B0-----:R-:W-:Y:S01]  /*1210*/  IMAD.U32 R168, RZ, RZ, UR8 ;  /* 0x00000008ffa87e24 */ /* 0x001fe2000f8e00ff */
[----:B------:R-:W-:Y:S01]  /*1220*/  MOV R166, UR10 ;  /* 0x0000000a00a67c02 */ /* 0x000fe20008000f00 */
[----:B------:R-:W-:Y:S02]  /*1230*/  IMAD.U32 R169, RZ, RZ, UR9 ;  /* 0x00000009ffa97e24 */ /* 0x000fe4000f8e00ff */
[----:B------:R-:W-:Y:S01]  /*1240*/  IMAD.U32 R167, RZ, RZ, UR11 ;  /* 0x0000000bffa77e24 */ /* 0x000fe2000f8e00ff */
[----:B-1----:R-:W-:Y:S01]  /*1250*/  MOV R173, UR5 ;  /* 0x0000000500ad7c02 */ /* 0x002fe20008000f00 */
[----:B------:R-:W-:Y:S01]  /*1260*/  IMAD.U32 R172, RZ, RZ, UR4 ;  /* 0x00000004ffac7e24 */ /* 0x000fe2000f8e00ff */
[----:B------:R0:W-:Y:S01]  /*1270*/  STS.64 [R112+0x35a0], R128 ;  /* 0x0035a08070007388 */ /* 0x0001e20000000a00 */
[----:B------:R-:W-:Y:S01]  /*1280*/  IMAD.U32 R170, RZ, RZ, UR6 ;  /* 0x00000006ffaa7e24 */ /* 0x000fe2000f8e00ff */
[----:B------:R-:W1:Y:S01]  /*1290*/  LDCU.128 UR8, c[0x3][0x740] ;  /* 0x00c0e800ff0877ac */ /* 0x000e620008000c00 */
        /* <DEDUP_REMOVED lines=15> */
.L_x_304:
        /* <DEDUP_REMOVED lines=31> */
[C---:B------:R-:W-:Y:S02]  /*1580*/  DFMA R142, R130.reuse, R4, R136 ;  /* 0x00000004828e722b */ /* 0x040fe40000000088 */
[C---:B------:R-:W-:Y:S01]  /*1590*/  DFMA R146, R130.reuse, R14, R144 ;  /* 0x0000000e8292722b */ /* 0x040fe20000000090 */
[----:B------:R-:W-:Y:S01]  /*15a0*/  LDS.64 R136, [R126+0x208] ;  /* 0x000208007e887984 */ /* 0x000fe20000000a00 */
[----:B------:R-:W-:-:S02]  /*15b0*/  DFMA R150, R130, R8, R148 ;  /* 0x000000088296722b */ /* 0x000fc40000000094 */
[C---:B------:R-:W-:Y:S02]  /*15c0*/  DFMA R154, R130.reuse, R16, R152 ;  /* 0x00000010829a722b */ /* 0x040fe40000000098 */
[C---:B------:R-:W-:Y:S02]  /*15d0*/  DFMA R174, R130.reuse, R34, R156 ;  /* 0x0000002282ae722b */ /* 0x040fe4000000009c */
[----:B------:R-:W-:Y:S02]  /*15e0*/  DFMA R176, R130, R76, R132 ;  /* 0x0000004c82b0722b */ /* 0x000fe40000000084 */
[C-C-:B--2---:R-:W-:Y:S01]  /*15f0*/  DADD R130, R138.reuse, R140.reuse ;  /* 0x000000008a827229 */ /* 0x144fe2000000008c */
[----:B------:R-:W0:Y:S01]  /*1600*/  LDS.64 R132, [R126+0x138] ;  /* 0x000138007e847984 */ /* 0x000e220000000a00 */
[----:B------:R-:W-:Y:S02]  /*1610*/  DADD R138, R138, -R140 ;  /* 0x000000008a8a7229 */ /* 0x000fe4000000088c */
        /* <DEDUP_REMOVED lines=31> */
[C---:B------:R-:W-:Y:S02]  /*1810*/  DFMA R174, R128.reuse, R86, R174 ;  /* 0x0000005680ae722b */ /* 0x040fe400000000ae */
[----:B------:R-:W-:-:S02]  /*1820*/  DFMA R176, R128, R108, R176 ;  /* 0x0000006c80b0722b */ /* 0x000fc400000000b0 */
[----:B-1----:R-:W-:Y:S02]  /*1830*/  DADD R128, R134, R134 ;  /* 0x0000000086807229 */ /* 0x002fe40000000086 */
[----:B------:R-:W-:Y:S02]  /*1840*/  DFMA R140, R132, R70, R140 ;  /* 0x00000046848c722b */ /* 0x000fe4000000008c */
[----:B------:R-:W-:Y:S02]  /*1850*/  DADD R134, R134, -R134 ;  /* 0x0000000086867229 */ /* 0x000fe40000000886 */
        /* <DEDUP_REMOVED lines=18> */
[C-C-:B------:R-:W-:Y:S02]  /*1980*/  DADD R128, R142.reuse, -R140.reuse ;  /* 0x000000008e807229 */ /* 0x140fe4000000088c */
[----:B------:R-:W-:Y:S02]  /*1990*/  DADD R140, R142, R140 ;  /* 0x000000008e8c7229 */ /* 0x000fe4000000008c */
[----:B------:R-:W-:-:S02]  /*19a0*/  DADD R130, R146, -R144 ;  /* 0x0000000092827229 */ /* 0x000fc40000000890 */
        /* <DEDUP_REMOVED lines=22> */
.L_x_303:
[----:B0-----:R-:W-:Y:S05]  /*1b10*/  BSYNC.RECONVERGENT B0 ;  /* 0x0000000000007941 */ /* 0x001fea0003800200 */
.L_x_302:
        /* <DEDUP_REMOVED lines=26> */
.L_x_307:
[----:B------:R-:W-:Y:S02]  /*1cc0*/  PRMT R2, R111, 0x9910, RZ ;  /* 0x000099106f027816 */ /* 0x000fe400000000ff */
[----:B-1----:R-:W-:Y:S02]  /*1cd0*/  CS2R R132, SRZ ;  /* 0x0000000000847805 */ /* 0x002fe4000001ff00 */
[----:B--2---:R-:W-:Y:S01]  /*1ce0*/  MOV.SPILL R12, UR49 ;  /* 0x00000031000c7c02 */ /* 0x004fe20009000f00 */
[----:B------:R-:W-:Y:S01]  /*1cf0*/  UMOV UR49, 0x900c ;  /* 0x0000900c00317882 */ /* 0x000fe20000000000 */
[----:B------:R-:W-:Y:S01]  /*1d00*/  CS2R R18, SRZ ;  /* 0x0000000000127805 */ /* 0x000fe2000001ff00 */
[----:B------:R-:W-:Y:S01]  /*1d10*/  IMAD R2, R2, 0xab, RZ ;  /* 0x000000ab02027824 */ /* 0x000fe200078e02ff */
[----:B------:R-:W-:Y:S02]  /*1d20*/  MOV.SPILL R20, UR51 ;  /* 0x0000003300147c02 */ /* 0x000fe40009000f00 */
[----:B------:R-:W-:-:S02]  /*1d30*/  MOV.SPILL R21, UR50 ;  /* 0x0000003200157c02 */ /* 0x000fc40009000f00 */
[----:B------:R-:W-:Y:S02]  /*1d40*/  LOP3.LUT R2, R2, 0xffff, RZ, 0xc0, !PT ;  /* 0x0000ffff02027812 */ /* 0x000fe400078ec0ff */
[----:B------:R-:W-:Y:S02]  /*1d50*/  MOV.SPILL R14, UR48 ;  /* 0x00000030000e7c02 */ /* 0x000fe40009000f00 */
[----:B------:R-:W-:Y:S02]  /*1d60*/  SHF.R.U32.HI R10, RZ, 0xb, R2 ;  /* 0x0000000bff0a7819 */ /* 0x000fe40000011602 */
[----:B0-----:R-:W-:Y:S02]  /*1d70*/  MOV.SPILL R126, UR59 ;  /* 0x0000003b007e7c02 */ /* 0x001fe40009000f00 */
        /* <DEDUP_REMOVED lines=16> */
[----:B------:R-:W-:-:S05]  /*1e80*/  PRMT R127, R11, 0x5410, R10 ;  /* 0x000054100b7f7816 */ /* 0x000fca000000000a */
        /* <DEDUP_REMOVED lines=35> */
[----:B------:R-:W1:Y:S03]  /*20c0*/  @!P0 LDC.64 R184, c[0x0][0x388] ;  /* 0x0000e200ffb88b82 */ /* 0x000e660000000a00 */
[----:B------:R-:W5:Y:S01]  /*20d0*/  @!P0 LDG.E.64.CONSTANT R116, desc[UR76][R8.64+0x40] ;  /* 0x0000404c08748981 */ /* 0x000f62000c1e9b00 */
[----:B0-----:R-:W-:-:S03]  /*20e0*/  @!P0 IMAD.WIDE R4, R13, 0x8, R4 ;  /* 0x000000080d048825 */ /* 0x001fc600078e0204 */
        /* <DEDUP_REMOVED lines=8> */
[----:B------:R-:W-:Y:S04]  /*2170*/  LDS.64 R100, [R110+0x8] ;  /* 0x000008006e647984 */ /* 0x000fe80000000a00 */
[----:B0-----:R-:W0:Y:S04]  /*2180*/  LDS.64 R4, [R110+0x38] ;  /* 0x000038006e047984 */ /* 0x001e280000000a00 */
[----:B------:R-:W-:Y:S04]  /*2190*/  LDS.64 R84, [R110] ;  /* 0x000000006e547984 */ /* 0x000fe80000000a00 */
[----:B------:R-:W0:Y:S04]  /*21a0*/  LDS.64 R2, [R110+0x40] ;  /* 0x000040006e027984 */ /* 0x000e280000000a00 */
[----:B------:R-:W-:Y:S04]  /*21b0*/  LDS.64 R108, [R110+0x10] ;  /* 0x000010006e6c7984 */ /* 0x000fe80000000a00 */
[----:B-1----:R-:W1:Y:S04]  /*21c0*/  LDS.64 R6, [R110+0x30] ;  /* 0x000030006e067984 */ /* 0x002e680000000a00 */
[----:B------:R-:W-:Y:S04]  /*21d0*/  LDS.64 R120, [R110+0x18] ;  /* 0x000018006e787984 */ /* 0x000fe80000000a00 */
[----:B------:R-:W1:Y:S04]  /*21e0*/  LDS.64 R8, [R110+0x28] ;  /* 0x000028006e087984 */ /* 0x000e680000000a00 */
[----:B------:R-:W1:Y:S01]  /*21f0*/  LDS.64 R130, [R110+0x20] ;  /* 0x000020006e827984 */ /* 0x000e620000000a00 */
[----:B0-----:R-:W-:-:S02]  /*2200*/  DADD R80, R100, R4 ;  /* 0x0000000064507229 */ /* 0x001fc40000000004 */
[----:B------:R-:W-:Y:S01]  /*2210*/  DADD R100, R100, -R4 ;  /* 0x0000000064647229 */ /* 0x000fe20000000804 */
[----:B------:R-:W-:Y:S01]  /*2220*/  IMAD.U32 R4, RZ, RZ, UR50 ;  /* 0x00000032ff047e24 */ /* 0x000fe2000f8e00ff */
[----:B------:R-:W-:Y:S02]  /*2230*/  MOV R5, UR51 ;  /* 0x0000003300057c02 */ /* 0x000fe40008000f00 */
[----:B------:R-:W-:Y:S02]  /*2240*/  R2UR UR50, R158 ;  /* 0x000000009e3272ca */ /* 0x000fe400000e0000 */
[----:B------:R-:W-:Y:S01]  /*2250*/  R2UR UR51, R159 ;  /* 0x000000009f3372ca */ /* 0x000fe200000e0000 */
[C-C-:B------:R-:W-:Y:S02]  /*2260*/  DADD R76, R84.reuse, R2.reuse ;  /* 0x00000000544c7229 */ /* 0x140fe40000000002 */
[----:B------:R-:W-:Y:S01]  /*2270*/  DADD R84, R84, -R2 ;  /* 0x0000000054547229 */ /* 0x000fe20000000802 */
[----:B------:R-:W-:-:S02]  /*2280*/  IMAD.U32 R2, RZ, RZ, UR48 ;  /* 0x00000030ff027e24 */ /* 0x000fc4000f8e00ff */
[----:B------:R-:W-:-:S05]  /*2290*/  IMAD.U32 R3, RZ, RZ, UR49 ;  /* 0x00000031ff037e24 */ /* 0x000fca000f8e00ff */
[----:B------:R-:W-:Y:S02]  /*22a0*/  MOV R70, UR50 ;  /* 0x0000003200467c02 */ /* 0x000fe40008000f00 */
[----:B------:R-:W-:Y:S01]  /*22b0*/  IMAD.U32 R71, RZ, RZ, UR51 ;  /* 0x00000033ff477e24 */ /* 0x000fe2000f8e00ff */
[----:B------:R-:W0:Y:S01]  /*22c0*/  LDCU.64 UR50, c[0x3][0x28] ;  /* 0x00c00500ff3277ac */ /* 0x000e220008000a00 */
[----:B------:R-:W-:Y:S01]  /*22d0*/  DFMA R10, R76, R2, RZ ;  /* 0x000000024c0a722b */ /* 0x000fe200000000ff */
[----:B------:R-:W-:Y:S01]  /*22e0*/  MOV R32, UR58 ;  /* 0x0000003a00207c02 */ /* 0x000fe20008000f00 */
[----:B------:R-:W-:Y:S01]  /*22f0*/  IMAD.U32 R33, RZ, RZ, UR59 ;  /* 0x0000003bff217e24 */ /* 0x000fe2000f8e00ff */
[----:B-1----:R-:W-:Y:S01]  /*2300*/  DADD R102, R108, R6 ;  /* 0x000000006c667229 */ /* 0x002fe20000000006 */
[----:B------:R-:W-:Y:S01]  /*2310*/  IMAD.U32 R58, RZ, RZ, UR46 ;  /* 0x0000002eff3a7e24 */ /* 0x000fe2000f8e00ff */
[----:B------:R-:W-:Y:S01]  /*2320*/  R2UR.FILL UR49, R12 ;  /* 0x000000000c3172ca */ /* 0x000fe200004e0000 */
[----:B------:R-:W-:Y:S01]  /*2330*/  IMAD.U32 R59, RZ, RZ, UR47 ;  /* 0x0000002fff3b7e24 */ /* 0x000fe2000f8e00ff */
[----:B------:R-:W1:Y:S01]  /*2340*/  LDCU.64 UR46, c[0x3][0x20] ;  /* 0x00c00400ff2e77ac */ /* 0x000e620008000a00 */
[----:B------:R-:W-:Y:S01]  /*2350*/  DFMA R10, R80, R4, R10 ;  /* 0x00000004500a722b */ /* 0x000fe2000000000a */
[----:B------:R-:W-:Y:S01]  /*2360*/  MOV R42, UR54 ;  /* 0x00000036002a7c02 */ /* 0x000fe20008000f00 */
[----:B------:R-:W-:Y:S01]  /*2370*/  DFMA R12, R84, R32, RZ ;  /* 0x00000020540c722b */ /* 0x000fe200000000ff */
[----:B------:R-:W-:-:S02]  /*2380*/  IMAD.U32 R43, RZ, RZ, UR55 ;  /* 0x00000037ff2b7e24 */ /* 0x000fc4000f8e00ff */
[----:B------:R-:W-:Y:S02]  /*2390*/  IMAD.U32 R30, RZ, RZ, UR56 ;  /* 0x00000038ff1e7e24 */ /* 0x000fe4000f8e00ff */
[----:B------:R-:W-:Y:S01]  /*23a0*/  IMAD.U32 R31, RZ, RZ, UR57 ;  /* 0x00000039ff1f7e24 */ /* 0x000fe2000f8e00ff */
[----:B------:R-:W-:Y:S02]  /*23b0*/  DADD R108, R108, -R6 ;  /* 0x000000006c6c7229 */ /* 0x000fe40000000806 */
[----:B------:R-:W-:Y:S01]  /*23c0*/  DFMA R6, R102, R42, R10 ;  /* 0x0000002a6606722b */ /* 0x000fe2000000000a */
[----:B0-----:R-:W-:Y:S02]  /*23d0*/  IMAD.U32 R10, RZ, RZ, UR50 ;  /* 0x00000032ff0a7e24 */ /* 0x001fe4000f8e00ff */
[----:B------:R-:W-:Y:S01]  /*23e0*/  DFMA R12, R100, R30, R12 ;  /* 0x0000001e640c722b */ /* 0x000fe2000000000c */
[----:B------:R-:W-:Y:S01]  /*23f0*/  IMAD.U32 R11, RZ, RZ, UR51 ;  /* 0x00000033ff0b7e24 */ /* 0x000fe2000f8e00ff */
[----:B------:R-:W0:Y:S01]  /*2400*/  LDCU.64 UR50, c[0x3][0x720] ;  /* 0x00c0e400ff3277ac */ /* 0x000e220008000a00 */
[----:B------:R-:W-:Y:S01]  /*2410*/  IMAD.U32 R52, RZ, RZ, UR52 ;  /* 0x00000034ff347e24 */ /* 0x000fe2000f8e00ff */
[----:B------:R-:W-:Y:S01]  /*2420*/  MOV R53, UR53 ;  /* 0x0000003500357c02 */ /* 0x000fe20008000f00 */
[----:B------:R-:W-:Y:S01]  /*2430*/  DADD R114, R120, R8 ;  /* 0x0000000078727229 */ /* 0x000fe20000000008 */
[----:B------:R-:W-:-:S02]  /*2440*/  R2UR UR52, R172 ;  /* 0x00000000ac3472ca */ /* 0x000fc400000e0000 */
[----:B------:R-:W-:Y:S01]  /*2450*/  R2UR UR53, R173 ;  /* 0x00000000ad3572ca */ /* 0x000fe200000e0000 */
[----:B------:R-:W-:Y:S01]  /*2460*/  DADD R120, R120, -R8 ;  /* 0x0000000078787229 */ /* 0x000fe20000000808 */
[----:B-1----:R-:W-:Y:S01]  /*2470*/  IMAD.U32 R88, RZ, RZ, UR46 ;  /* 0x0000002eff587e24 */ /* 0x002fe2000f8e00ff */
[----:B------:R-:W-:Y:S01]  /*2480*/  DADD R124, R130, R130 ;  /* 0x00000000827c7229 */ /* 0x000fe20000000082 */
[----:B------:R-:W-:Y:S01]  /*2490*/  MOV R89, UR47 ;  /* 0x0000002f00597c02 */ /* 0x000fe20008000f00 */
[----:B------:R-:W-:Y:S01]  /*24a0*/  DFMA R12, R108, R52, R12 ;  /* 0x000000346c0c722b */ /* 0x000fe2000000000c */
[----:B------:R-:W-:Y:S01]  /*24b0*/  R2UR UR54, R166 ;  /* 0x00000000a63672ca */ /* 0x000fe200000e0000 */
[----:B------:R-:W1:Y:S01]  /*24c0*/  LDCU.64 UR46, c[0x3][0x728] ;  /* 0x00c0e500ff2e77ac */ /* 0x000e620008000a00 */
[----:B------:R-:W-:Y:S02]  /*24d0*/  R2UR UR55, R167 ;  /* 0x00000000a73772ca */ /* 0x000fe400000e0000 */
[----:B------:R-:W-:-:S02]  /*24e0*/  R2UR UR58, R170 ;  /* 0x00000000aa3a72ca */ /* 0x000fc400000e0000 */
[----:B------:R-:W-:Y:S01]  /*24f0*/  R2UR UR59, R171 ;  /* 0x00000000ab3b72ca */ /* 0x000fe200000e0000 */
[----:B------:R-:W-:Y:S02]  /*2500*/  DADD R130, R130, -R130 ;  /* 0x0000000082827229 */ /* 0x000fe40000000882 */
[----:B------:R-:W-:Y:S02]  /*2510*/  DMUL R124, R124, 0.5 ;  /* 0x3fe000007c7c7828 */ /* 0x000fe40000000000 */
[----:B------:R-:W-:Y:S02]  /*2520*/  DFMA R6, R114, R58, R6 ;  /* 0x0000003a7206722b */ /* 0x000fe40000000006 */
[----:B------:R-:W-:Y:S01]  /*2530*/  DFMA R12, R120, R70, R12 ;  /* 0x00000046780c722b */ /* 0x000fe2000000000c */
[----:B------:R-:W-:Y:S01]  /*2540*/  R2UR.FILL UR48, R14 ;  /* 0x000000000e3072ca */ /* 0x000fe200004e0000 */
[----:B------:R-:W-:Y:S01]  /*2550*/  DFMA R8, R76, R10, RZ ;  /* 0x0000000a4c08722b */ /* 0x000fe200000000ff */
[----:B0-----:R-:W-:Y:S01]  /*2560*/  IMAD.U32 R90, RZ, RZ, UR50 ;  /* 0x00000032ff5a7e24 */ /* 0x001fe2000f8e00ff */
[----:B------:R-:W-:Y:S01]  /*2570*/  MOV R91, UR51 ;  /* 0x00000033005b7c02 */ /* 0x000fe20008000f00 */
[----:B------:R-:W-:-:S02]  /*2580*/  IMAD.U32 R14, RZ, RZ, UR52 ;  /* 0x00000034ff0e7e24 */ /* 0x000fc4000f8e00ff */
[----:B------:R-:W-:Y:S01]  /*2590*/  IMAD.U32 R15, RZ, RZ, UR53 ;  /* 0x00000035ff0f7e24 */ /* 0x000fe2000f8e00ff */
[----:B------:R-:W-:Y:S01]  /*25a0*/  R2UR UR56, R168 ;  /* 0x00000000a83872ca */ /* 0x000fe200000e0000 */
[----:B------:R-:W-:Y:S01]  /*25b0*/  IMAD.U32 R50, RZ, RZ, UR54 ;  /* 0x00000036ff327e24 */ /* 0x000fe2000f8e00ff */
[----:B------:R-:W-:Y:S01]  /*25c0*/  R2UR UR57, R169 ;  /* 0x00000000a93972ca */ /* 0x000fe200000e0000 */
[----:B------:R-:W-:Y:S01]  /*25d0*/  IMAD.U32 R51, RZ, RZ, UR55 ;  /* 0x00000037ff337e24 */ /* 0x000fe2000f8e00ff */
[----:B------:R-:W-:Y:S01]  /*25e0*/  DFMA R6, R124, R88, R6 ;  /* 0x000000587c06722b */ /* 0x000fe20000000006 */
[----:B------:R-:W0:Y:S01]  /*25f0*/  LDCU.64 UR54, c[0x3][0x78] ;  /* 0x00c00f00ff3677ac */ /* 0x000e220008000a00 */
[----:B------:R-:W-:Y:S02]  /*2600*/  DFMA R12, R130, R90, R12 ;  /* 0x0000005a820c722b */ /* 0x000fe4000000000c */
[----:B------:R-:W-:Y:S01]  /*2610*/  DFMA R8, R80, R14, R8 ;  /* 0x0000000e5008722b */ /* 0x000fe20000000008 */
[----:B------:R-:W-:Y:S01]  /*2620*/  IMAD.U32 R44, RZ, RZ, UR58 ;  /* 0x0000003aff2c7e24 */ /* 0x000fe2000f8e00ff */
[----:B------:R-:W-:Y:S01]  /*2630*/  MOV R45, UR59 ;  /* 0x0000003b002d7c02 */ /* 0x000fe20008000f00 */
[----:B-1----:R-:W-:Y:S01]  /*2640*/  IMAD.U32 R29, RZ, RZ, UR47 ;  /* 0x0000002fff1d7e24 */ /* 0x002fe2000f8e00ff */
[----:B------:R-:W-:Y:S01]  /*2650*/  MOV R28, UR46 ;  /* 0x0000002e001c7c02 */ /* 0x000fe20008000f00 */
[----:B------:R-:W-:Y:S01]  /*2660*/  IMAD.U32 R61, RZ, RZ, UR5 ;  /* 0x00000005ff3d7e24 */ /* 0x000fe2000f8e00ff */
[C-C-:B------:R-:W-:Y:S01]  /*2670*/  DADD R34, R6.reuse, R12.reuse ;  /* 0x0000000006227229 */ /* 0x140fe2000000000c */
[----:B------:R-:W-:Y:S01]  /*2680*/  R2UR.FILL UR47, R16 ;  /* 0x00000000102f72ca */ /* 0x000fe200004e0000 */
[----:B------:R-:W-:Y:S01]  /*2690*/  DADD R36, R6, -R12 ;  /* 0x0000000006247229 */ /* 0x000fe2000000080c */
[----:B------:R-:W-:Y:S01]  /*26a0*/  R2UR.FILL UR46, R17 ;  /* 0x00000000112e72ca */ /* 0x000fe200004e0000 */
[----:B------:R-:W-:Y:S01]  /*26b0*/  DFMA R12, R102, R44, R8 ;  /* 0x0000002c660c722b */ /* 0x000fe20000000008 */
[----:B------:R-:W-:Y:S01]  /*26c0*/  R2UR.FILL UR51, R20 ;  /* 0x00000000143372ca */ /* 0x000fe200004e0000 */
[----:B------:R-:W-:Y:S01]  /*26d0*/  DFMA R16, R84, R28, RZ ;  /* 0x0000001c5410722b */ /* 0x000fe200000000ff */
[----:B------:R-:W-:Y:S01]  /*26e0*/  R2UR.FILL UR50, R21 ;  /* 0x00000000153272ca */ /* 0x000fe200004e0000 */
[----:B------:R-:W-:Y:S01]  /*26f0*/  IMAD.U32 R21, RZ, RZ, UR57 ;  /* 0x00000039ff157e24 */ /* 0x000fe2000f8e00ff */
[----:B------:R-:W-:Y:S01]  /*2700*/  MOV R60, UR4 ;  /* 0x00000004003c7c02 */ /* 0x000fe20008000f00 */
[----:B------:R-:W-:Y:S01]  /*2710*/  IMAD.U32 R26, RZ, RZ, UR64 ;  /* 0x00000040ff1a7e24 */ /* 0x000fe2000f8e00ff */
[----:B------:R-:W-:-:S02]  /*2720*/  MOV R20, UR56 ;  /* 0x0000003800147c02 */ /* 0x000fc40008000f00 */
[----:B------:R-:W-:Y:S01]  /*2730*/  R2UR.FILL UR53, R22 ;  /* 0x00000000163572ca */ /* 0x000fe200004e0000 */
[----:B------:R-:W-:Y:S01]  /*2740*/  IMAD.U32 R27, RZ, RZ, UR65 ;  /* 0x00000041ff1b7e24 */ /* 0x000fe2000f8e00ff */
[----:B------:R-:W-:Y:S01]  /*2750*/  R2UR.FILL UR52, R23 ;  /* 0x00000000173472ca */ /* 0x000fe200004e0000 */
[----:B------:R-:W-:Y:S01]  /*2760*/  DFMA R22, R114, R60, R12 ;  /* 0x0000003c7216722b */ /* 0x000fe2000000000c */
[----:B------:R-:W-:Y:S01]  /*2770*/  MOV R74, UR8 ;  /* 0x00000008004a7c02 */ /* 0x000fe20008000f00 */
[----:B------:R-:W-:Y:S01]  /*2780*/  DFMA R16, R100, R20, R16 ;  /* 0x000000146410722b */ /* 0x000fe20000000010 */
[----:B0-----:R-:W-:Y:S01]  /*2790*/  MOV R12, UR54 ;  /* 0x00000036000c7c02 */ /* 0x001fe20008000f00 */
[----:B------:R-:W-:Y:S01]  /*27a0*/  IMAD.U32 R13, RZ, RZ, UR55 ;  /* 0x00000037ff0d7e24 */ /* 0x000fe2000f8e00ff */
[----:B------:R-:W0:Y:S01]  /*27b0*/  LDCU.64 UR54, c[0x3][0x778] ;  /* 0x00c0ef00ff3677ac */ /* 0x000e220008000a00 */
[----:B------:R-:W-:Y:S01]  /*27c0*/  IMAD.U32 R6, RZ, RZ, UR60 ;  /* 0x0000003cff067e24 */ /* 0x000fe2000f8e00ff */
[----:B------:R-:W-:Y:S01]  /*27d0*/  MOV R7, UR61 ;  /* 0x0000003d00077c02 */ /* 0x000fe20008000f00 */
[----:B------:R-:W-:Y:S01]  /*27e0*/  IMAD.U32 R75, RZ, RZ, UR9 ;  /* 0x00000009ff4b7e24 */ /* 0x000fe2000f8e00ff */
[----:B------:R-:W-:Y:S01]  /*27f0*/  MOV R93, UR7 ;  /* 0x00000007005d7c02 */ /* 0x000fe20008000f00 */
[----:B------:R-:W-:Y:S01]  /*2800*/  DFMA R16, R108, R50, R16 ;  /* 0x000000326c10722b */ /* 0x000fe20000000010 */
[----:B------:R-:W-:Y:S01]  /*2810*/  IMAD.U32 R92, RZ, RZ, UR6 ;  /* 0x00000006ff5c7e24 */ /* 0x000fe2000f8e00ff */
[----:B------:R-:W-:Y:S01]  /*2820*/  MOV R95, UR11 ;  /* 0x0000000b005f7c02 */ /* 0x000fe20008000f00 */
[----:B------:R-:W-:Y:S01]  /*2830*/  DFMA R38, R76, R6, RZ ;  /* 0x000000064c26722b */ /* 0x000fe200000000ff */
[----:B------:R-:W-:Y:S01]  /*2840*/  IMAD.U32 R8, RZ, RZ, UR62 ;  /* 0x0000003eff087e24 */ /* 0x000fe2000f8e00ff */
[----:B------:R-:W1:Y:S01]  /*2850*/  LDCU.64 UR58, c[0x3][0x70] ;  /* 0x00c00e00ff3a77ac */ /* 0x000e620008000a00 */
[----:B------:R-:W-:Y:S01]  /*2860*/  IMAD.U32 R9, RZ, RZ, UR63 ;  /* 0x0000003fff097e24 */ /* 0x000fe2000f8e00ff */
[----:B------:R-:W-:Y:S01]  /*2870*/  DFMA R40, R84, R26, RZ ;  /* 0x0000001a5428722b */ /* 0x000fe200000000ff */
[----:B------:R-:W-:Y:S01]  /*2880*/  R2UR.FILL UR57, R24 ;  /* 0x00000000183972ca */ /* 0x000fe200004e0000 */
[----:B------:R-:W-:Y:S01]  /*2890*/  DFMA R16, R120, R74, R16 ;  /* 0x0000004a7810722b */ /* 0x000fe20000000010 */
[----:B------:R-:W-:Y:S01]  /*28a0*/  R2UR.FILL UR56, R25 ;  /* 0x00000000193872ca */ /* 0x000fe200004e0000 */
[----:B------:R-:W-:Y:S01]  /*28b0*/  IMAD.U32 R25, RZ, RZ, UR67 ;  /* 0x00000043ff197e24 */ /* 0x000fe2000f8e00ff */
[----:B------:R-:W-:Y:S01]  /*28c0*/  MOV R24, UR66 ;  /* 0x0000004200187c02 */ /* 0x000fe20008000f00 */
[----:B------:R-:W-:Y:S01]  /*28d0*/  IMAD.U32 R94, RZ, RZ, UR10 ;  /* 0x0000000aff5e7e24 */ /* 0x000fe2000f8e00ff */
[----:B------:R-:W-:-:S02]  /*28e0*/  DFMA R38, R80, R8, R38 ;  /* 0x000000085026722b */ /* 0x000fc40000000026 */
[----:B------:R-:W-:Y:S01]  /*28f0*/  DFMA R134, R124, R92, R22 ;  /* 0x0000005c7c86722b */ /* 0x000fe20000000016 */
[----:B------:R-:W-:Y:S01]  /*2900*/  IMAD.U32 R46, RZ, RZ, UR12 ;  /* 0x0000000cff2e7e24 */ /* 0x000fe2000f8e00ff */
[----:B0-----:R-:W-:Y:S01]  /*2910*/  MOV R22, UR54 ;  /* 0x0000003600167c02 */ /* 0x001fe20008000f00 */
[----:B------:R-:W-:Y:S02]  /*2920*/  IMAD.U32 R23, RZ, RZ, UR55 ;  /* 0x00000037ff177e24 */ /* 0x000fe4000f8e00ff */
[----:B------:R-:W-:Y:S01]  /*2930*/  IMAD.U32 R47, RZ, RZ, UR13 ;  /* 0x0000000dff2f7e24 */ /* 0x000fe2000f8e00ff */
[----:B------:R-:W-:Y:S01]  /*2940*/  DFMA R40, R100, R24, R40 ;  /* 0x000000186428722b */ /* 0x000fe20000000028 */
[----:B------:R-:W0:Y:S01]  /*2950*/  LDCU.64 UR54, c[0x3][0x770] ;  /* 0x00c0ee00ff3677ac */ /* 0x000e220008000a00 */
[----:B------:R-:W-:Y:S01]  /*2960*/  MOV R56, UR16 ;  /* 0x0000001000387c02 */ /* 0x000fe20008000f00 */
[----:B------:R-:W-:Y:S01]  /*2970*/  IMAD.U32 R57, RZ, RZ, UR17 ;  /* 0x00000011ff397e24 */ /* 0x000fe2000f8e00ff */
[----:B------:R-:W-:-:S02]  /*2980*/  DFMA R64, R130, R94, R16 ;  /* 0x0000005e8240722b */ /* 0x000fc40000000010 */
[----:B------:R-:W-:Y:S02]  /*2990*/  DFMA R54, R76, R12, RZ ;  /* 0x0000000c4c36722b */ /* 0x000fe400000000ff */
[----:B------:R-:W-:Y:S01]  /*29a0*/  DFMA R82, R84, R22, RZ ;  /* 0x000000165452722b */ /* 0x000fe200000000ff */
        /* <DEDUP_REMOVED lines=33> */
[----:B------:R-:W1:Y:S01]  /*2bc0*/  LDCU.64 UR58, c[0x3][0x7c0] ;  /* 0x00c0f800ff3a77ac */ /* 0x000e620008000a00 */
[----:B---3--:R-:W-:Y:S02]  /*2bd0*/  DMUL R40, R36, R18 ;  /* 0x0000001224287228 */ /* 0x008fe40000000000 */
        /* <DEDUP_REMOVED lines=181> */
[C-C-:B------:R-:W-:Y:S02]  /*3730*/  DADD R126, R184.reuse, -R132.reuse ;  /* 0x00000000b87e7229 */ /* 0x140fe40000000884 */
        /* <DEDUP_REMOVED lines=11> */
.L_x_306:
[----:B0-2---:R-:W-:Y:S05]  /*37f0*/  BSYNC.RECONVERGENT B0 ;  /* 0x0000000000007941 */ /* 0x005fea0003800200 */
.L_x_305:
        /* <DEDUP_REMOVED lines=10> */
.L_x_310:
        /* <DEDUP_REMOVED lines=118> */
.L_x_309:
[----:B------:R-:W-:Y:S05]  /*4000*/  BSYNC.RECONVERGENT B0 ;  /* 0x0000000000007941 */ /* 0x000fea0003800200 */
.L_x_308:
        /* <DEDUP_REMOVED lines=87> */
[C-C-:B------:R-:W-:Y:S02]  /*4580*/  DADD R10, R32.reuse, R46.reuse ;  /* 0x00000000200a7229 */ /* 0x140fe4000000002e */
[----:B------:R-:W-:Y:S02]  /*4590*/  DADD R32, R32, -R46 ;  /* 0x0000000020207229 */ /* 0x000fe4000000082e */
[C---:B0-----:R-:W-:Y:S02]  /*45a0*/  DFMA R28, R8.reuse, UR20, R28 ;  /* 0x00000014081c7c2b */ /* 0x041fe4000800001c */
[C---:B------:R-:W-:Y:S02]  /*45b0*/  DFMA R52, R8.reuse, UR22, R52 ;  /* 0x0000001608347c2b */ /* 0x040fe40008000034 */
        /* <DEDUP_REMOVED lines=19> */
[----:B------:R-:W-:Y:S02]  /*46f0*/  DADD R6, R16, R30 ;  /* 0x0000000010067229 */ /* 0x000fe4000000001e */
[----:B------:R-:W-:Y:S02]  /*4700*/  DADD R20, R56, R20 ;  /* 0x0000000038147229 */ /* 0x000fe40000000014 */
        /* <DEDUP_REMOVED lines=10> */
[----:B------:R-:W-:Y:S01]  /*47b0*/  DADD R10, R52, R54 ;  /* 0x00000000340a7229 */ /* 0x000fe20000000036 */
[----:B0-----:R-:W-:-:S05]  /*47c0*/  IMAD R5, R0, 0x2d9, R35 ;  /* 0x000002d900057824 */ /* 0x001fca00078e0223 */
        /* <DEDUP_REMOVED lines=13> */
.L_x_311:
        /* <DEDUP_REMOVED lines=14> */
.L_x_1068:


//--------------------- .text._Z32massMatrixMultiplyRegisterKernelILi9ELi12ELi1EEviPKdS1_S1_S1_Pd --------------------------
	.section	.text._Z32massMatrixMultiplyRegisterKernelILi9ELi12ELi1EEviPKdS1_S1_S1_Pd,"ax",@progbits
	.align	128
        .global         _Z32massMatrixMultiplyRegisterKernelILi9ELi12ELi1EEviPKdS1_S1_S1_Pd
        .type           _Z32massMatrixMultiplyRegisterKernelILi9ELi12ELi1EEviPKdS1_S1_S1_Pd,@function
        .size           _Z32massMatrixMultiplyRegisterKernelILi9ELi12ELi1EEviPKdS1_S1_S1_Pd,(.L_x_1069 - _Z32massMatrixMultiplyRegisterKernelILi9ELi12ELi1EEviPKdS1_S1_S1_Pd)
        .other          _Z32massMatrixMultiplyRegisterKernelILi9ELi12ELi1EEviPKdS1_S1_S1_Pd,@"STO_CUDA_ENTRY STV_DEFAULT"
_Z32massMatrixMultiplyRegisterKernelILi9ELi12ELi1EEviPKdS1_S1_S1_Pd:
.text._Z32massMatrixMultiplyRegisterKernelILi9ELi12ELi1EEviPKdS1_S1_S1_Pd:
        /* <DEDUP_REMOVED lines=43> */
[----:B------:R-:W0:Y:S04]  /*02b0*/  LDS.128 R32, [R8+0x3ba0] ;  /* 0x003ba00008207984 */ /* 0x000e280000000c00 */
[----:B------:R-:W0:Y:S04]  /*02c0*/  LDS.128 R36, [R8+0x3ac0] ;  /* 0x003ac00008247984 */ /* 0x000e280000000c00 */
[----:B------:R-:W4:Y:S04]  /*02d0*/  LDS.128 R40, [R8+0x3bb0] ;  /* 0x003bb00008287984 */ /* 0x000f280000000c00 */
[----:B------:R-:W4:Y:S04]  /*02e0*/  LDS.128 R44, [R8+0x3ae0] ;  /* 0x003ae000082c7984 */ /* 0x000f280000000c00 */
[----:B------:R-:W4:Y:S04]  /*02f0*/  LDS.128 R48, [R8+0x3b10] ;  /* 0x003b100008307984 */ /* 0x000f280000000c00 */
[----:B------:R-:W4:Y:S01]  /*0300*/  LDS.128 R12, [R8+0x3b30] ;  /* 0x003b3000080c7984 */ /* 0x000f220000000c00 */
[----:B-1----:R-:W-:-:S03]  /*0310*/  R2UR UR62, R26 ;  /* 0x000000001a3e72ca */ /* 0x002fc600000e0000 */
[----:B------:R-:W-:Y:S01]  /*0320*/  LDS.128 R52, [R8+0x3b00] ;  /* 0x003b000008347984 */ /* 0x000fe20000000c00 */
[----:B------:R-:W-:Y:S02]  /*0330*/  R2UR UR63, R27 ;  /* 0x000000001b3f72ca */ /* 0x000fe400000e0000 */
[----:B--2---:R-:W-:Y:S02]  /*0340*/  R2UR UR74, R56 ;  /* 0x00000000384a72ca */ /* 0x004fe400000e0000 */
[----:B------:R-:W-:Y:S01]  /*0350*/  R2UR UR75, R57 ;  /* 0x00000000394b72ca */ /* 0x000fe200000e0000 */
[C-C-:B---3--:R-:W-:Y:S01]  /*0360*/  DADD R56, R10.reuse, R4.reuse ;  /* 0x000000000a387229 */ /* 0x148fe20000000004 */
[----:B-----5:R-:W-:Y:S01]  /*0370*/  R2UR UR58, R30 ;  /* 0x000000001e3a72ca */ /* 0x020fe200000e0000 */
[----:B------:R-:W-:Y:S01]  /*0380*/  DADD R10, R10, -R4 ;  /* 0x000000000a0a7229 */ /* 0x000fe20000000804 */
[----:B------:R-:W-:Y:S01]  /*0390*/  R2UR UR59, R31 ;  /* 0x000000001f3b72ca */ /* 0x000fe200000e0000 */
[----:B0-----:R-:W-:Y:S01]  /*03a0*/  LDS.128 R4, [R8+0x3b60] ;  /* 0x003b600008047984 */ /* 0x001fe20000000c00 */
[----:B------:R-:W-:-:S02]  /*03b0*/  R2UR UR4, R28 ;  /* 0x000000001c0472ca */ /* 0x000fc400000e0000 */
[----:B------:R-:W-:Y:S02]  /*03c0*/  MOV.SPILL R84, UR62 ;  /* 0x0000003e00547c02 */ /* 0x000fe40009000f00 */
[----:B------:R-:W-:Y:S02]  /*03d0*/  MOV.SPILL R18, UR63 ;  /* 0x0000003f00127c02 */ /* 0x000fe40009000f00 */
[----:B------:R-:W-:Y:S02]  /*03e0*/  R2UR UR5, R29 ;  /* 0x000000001d0572ca */ /* 0x000fe400000e0000 */
[----:B------:R-:W-:Y:S01]  /*03f0*/  R2UR UR66, R22 ;  /* 0x00000000164272ca */ /* 0x000fe200000e0000 */
[----:B------:R-:W-:Y:S01]  /*0400*/  LDS.128 R28, [R8+0x3b20] ;  /* 0x003b2000081c7984 */ /* 0x000fe20000000c00 */
[----:B------:R-:W-:Y:S02]  /*0410*/  R2UR UR67, R23 ;  /* 0x00000000174372ca */ /* 0x000fe400000e0000 */
[----:B------:R-:W-:-:S02]  /*0420*/  R2UR UR64, R20 ;  /* 0x00000000144072ca */ /* 0x000fc400000e0000 */
[----:B------:R-:W-:Y:S02]  /*0430*/  R2UR UR65, R21 ;  /* 0x00000000154172ca */ /* 0x000fe400000e0000 */
[----:B------:R-:W-:Y:S01]  /*0440*/  R2UR UR60, R24 ;  /* 0x00000000183c72ca */ /* 0x000fe200000e0000 */
[----:B------:R-:W0:Y:S01]  /*0450*/  LDS.128 R20, [R8+0x3aa0] ;  /* 0x003aa00008147984 */ /* 0x000e220000000c00 */
[----:B------:R-:W-:Y:S02]  /*0460*/  R2UR UR61, R25 ;  /* 0x00000000193d72ca */ /* 0x000fe400000e0000 */
[----:B------:R-:W-:Y:S01]  /*0470*/  R2UR UR56, R34 ;  /* 0x00000000223872ca */ /* 0x000fe200000e0000 */
[----:B------:R-:W1:Y:S01]  /*0480*/  LDS.128 R24, [R8+0x3ad0] ;  /* 0x003ad00008187984 */ /* 0x000e620000000c00 */
[----:B------:R-:W-:Y:S02]  /*0490*/  R2UR UR57, R35 ;  /* 0x00000000233972ca */ /* 0x000fe400000e0000 */
[----:B------:R-:W-:-:S02]  /*04a0*/  R2UR UR62, R32 ;  /* 0x00000000203e72ca */ /* 0x000fc400000e0000 */
[----:B------:R-:W-:Y:S02]  /*04b0*/  R2UR UR63, R33 ;  /* 0x00000000213f72ca */ /* 0x000fe400000e0000 */
[----:B------:R-:W-:Y:S01]  /*04c0*/  R2UR UR54, R38 ;  /* 0x00000000263672ca */ /* 0x000fe200000e0000 */
[----:B------:R-:W2:Y:S01]  /*04d0*/  LDS.128 R32, [R8+0x3af0] ;  /* 0x003af00008207984 */ /* 0x000ea20000000c00 */
[----:B------:R-:W-:Y:S02]  /*04e0*/  R2UR UR55, R39 ;  /* 0x00000000273772ca */ /* 0x000fe400000e0000 */
[----:B------:R-:W-:Y:S02]  /*04f0*/  R2UR UR8, R36 ;  /* 0x00000000240872ca */ /* 0x000fe400000e0000 */
[----:B------:R-:W-:Y:S02]  /*0500*/  R2UR UR9, R37 ;  /* 0x00000000250972ca */ /* 0x000fe400000e0000 */
[----:B----4-:R-:W-:Y:S01]  /*0510*/  R2UR UR52, R42 ;  /* 0x000000002a3472ca */ /* 0x010fe200000e0000 */
[----:B------:R-:W3:Y:S01]  /*0520*/  LDS.128 R36, [R8+0x3b40] ;  /* 0x003b400008247984 */ /* 0x000ee20000000c00 */
[----:B------:R-:W-:-:S02]  /*0530*/  R2UR UR53, R43 ;  /* 0x000000002b3572ca */ /* 0x000fc400000e0000 */
[----:B------:R-:W-:Y:S02]  /*0540*/  R2UR UR72, R40 ;  /* 0x00000000284872ca */ /* 0x000fe400000e0000 */
[----:B------:R-:W-:Y:S02]  /*0550*/  R2UR UR73, R41 ;  /* 0x00000000294972ca */ /* 0x000fe400000e0000 */
[----:B------:R-:W4:Y:S01]  /*0560*/  LDS.128 R40, [R8+0x3a80] ;  /* 0x003a800008287984 */ /* 0x000f220000000c00 */
[----:B------:R-:W-:Y:S02]  /*0570*/  R2UR UR50, R46 ;  /* 0x000000002e3272ca */ /* 0x000fe400000e0000 */
[----:B------:R-:W-:Y:S02]  /*0580*/  R2UR UR51, R47 ;  /* 0x000000002f3372ca */ /* 0x000fe400000e0000 */
[----:B------:R-:W-:Y:S02]  /*0590*/  R2UR UR6, R44 ;  /* 0x000000002c0672ca */ /* 0x000fe400000e0000 */
[----:B------:R-:W-:-:S02]  /*05a0*/  R2UR UR7, R45 ;  /* 0x000000002d0772ca */ /* 0x000fc400000e0000 */
[----:B------:R-:W5:Y:S01]  /*05b0*/  LDS.128 R44, [R8+0x3b50] ;  /* 0x003b5000082c7984 */ /* 0x000f620000000c00 */
[----:B------:R-:W-:Y:S02]  /*05c0*/  R2UR UR40, R48 ;  /* 0x00000000302872ca */ /* 0x000fe400000e0000 */
[----:B------:R-:W-:Y:S01]  /*05d0*/  R2UR UR41, R49 ;  /* 0x00000000312972ca */ /* 0x000fe200000e0000 */
[----:B------:R-:W-:Y:S01]  /*05e0*/  DADD R48, R82, R60 ;  /* 0x0000000052307229 */ /* 0x000fe2000000003c */
[----:B------:R-:W-:Y:S02]  /*05f0*/  R2UR UR48, R58 ;  /* 0x000000003a3072ca */ /* 0x000fe400000e0000 */
[----:B------:R-:W-:Y:S01]  /*0600*/  R2UR UR49, R59 ;  /* 0x000000003b3172ca */ /* 0x000fe200000e0000 */
[C-C-:B------:R-:W-:Y:S02]  /*0610*/  DADD R58, R16.reuse, R64.reuse ;  /* 0x00000000103a7229 */ /* 0x140fe40000000040 */
[----:B------:R-:W-:Y:S01]  /*0620*/  DADD R16, R16, -R64 ;  /* 0x0000000010107229 */ /* 0x000fe20000000840 */
[----:B------:R-:W-:Y:S01]  /*0630*/  R2UR UR38, R14 ;  /* 0x000000000e2672ca */ /* 0x000fe200000e0000 */
[C-C-:B------:R-:W-:Y:S01]  /*0640*/  DADD R64, R80.reuse, R62.reuse ;  /* 0x0000000050407229 */ /* 0x140fe2000000003e */
[----:B------:R-:W-:Y:S01]  /*0650*/  R2UR UR39, R15 ;  /* 0x000000000f2772ca */ /* 0x000fe200000e0000 */
[----:B------:R-:W-:Y:S01]  /*0660*/  DADD R80, R80, -R62 ;  /* 0x0000000050507229 */ /* 0x000fe2000000083e */
[----:B------:R-:W-:Y:S01]  /*0670*/  R2UR UR36, R12 ;  /* 0x000000000c2472ca */ /* 0x000fe200000e0000 */
[----:B------:R-:W-:Y:S01]  /*0680*/  DADD R82, R82, -R60 ;  /* 0x0000000052527229 */ /* 0x000fe2000000083c */
[----:B------:R-:W-:Y:S01]  /*0690*/  R2UR UR37, R13 ;  /* 0x000000000d2572ca */ /* 0x000fe200000e0000 */
[----:B0-----:R-:W-:Y:S01]  /*06a0*/  DFMA R12, R48, R22, RZ ;  /* 0x00000016300c722b */ /* 0x001fe200000000ff */
[----:B------:R-:W-:Y:S01]  /*06b0*/  R2UR UR32, R30 ;  /* 0x000000001e2072ca */ /* 0x000fe200000e0000 */
[----:B-1----:R-:W-:Y:S01]  /*06c0*/  DFMA R14, R24, R48, RZ ;  /* 0x00000030180e722b */ /* 0x002fe200000000ff */
[----:B------:R-:W-:Y:S01]  /*06d0*/  R2UR UR33, R31 ;  /* 0x000000001f2172ca */ /* 0x000fe200000e0000 */
[----:B--2---:R-:W-:Y:S01]  /*06e0*/  DFMA R30, R48, R34, RZ ;  /* 0x00000022301e722b */ /* 0x004fe200000000ff */
[----:B------:R-:W-:Y:S01]  /*06f0*/  R2UR UR26, R6 ;  /* 0x00000000061a72ca */ /* 0x000fe200000e0000 */
[----:B------:R-:W-:Y:S01]  /*0700*/  DFMA R60, R28, R48, RZ ;  /* 0x000000301c3c722b */ /* 0x000fe200000000ff */
[----:B------:R-:W-:Y:S01]  /*0710*/  R2UR UR27, R7 ;  /* 0x00000000071b72ca */ /* 0x000fe200000e0000 */
[----:B---3--:R-:W-:Y:S01]  /*0720*/  DFMA R62, R48, R38, RZ ;  /* 0x00000026303e722b */ /* 0x008fe200000000ff */
[----:B------:R-:W-:-:S02]  /*0730*/  R2UR UR42, R50 ;  /* 0x00000000322a72ca */ /* 0x000fc400000e0000 */
[----:B------:R-:W-:Y:S01]  /*0740*/  R2UR UR43, R51 ;  /* 0x00000000332b72ca */ /* 0x000fe200000e0000 */
[----:B----4-:R-:W-:Y:S01]  /*0750*/  DFMA R6, R40, R48, RZ ;  /* 0x000000302806722b */ /* 0x010fe200000000ff */
[----:B------:R-:W0:Y:S01]  /*0760*/  LDS.128 R48, [R8+0x3c20] ;  /* 0x003c200008307984 */ /* 0x000e220000000c00 */
[----:B------:R-:W-:Y:S02]  /*0770*/  R2UR UR46, R54 ;  /* 0x00000000362e72ca */ /* 0x000fe400000e0000 */
[----:B------:R-:W-:Y:S02]  /*0780*/  R2UR UR47, R55 ;  /* 0x00000000372f72ca */ /* 0x000fe400000e0000 */
[----:B------:R-:W-:Y:S02]  /*0790*/  R2UR UR44, R52 ;  /* 0x00000000342c72ca */ /* 0x000fe400000e0000 */
[----:B------:R-:W-:Y:S02]  /*07a0*/  R2UR UR45, R53 ;  /* 0x00000000352d72ca */ /* 0x000fe400000e0000 */
[----:B------:R-:W1:Y:S01]  /*07b0*/  LDS.128 R52, [R8+0x3bf0] ;  /* 0x003bf00008347984 */ /* 0x000e620000000c00 */
[----:B------:R-:W-:-:S02]  /*07c0*/  R2UR UR34, R26 ;  /* 0x000000001a2272ca */ /* 0x000fc400000e0000 */
[----:B------:R-:W-:Y:S02]  /*07d0*/  R2UR UR35, R27 ;  /* 0x000000001b2372ca */ /* 0x000fe400000e0000 */
[----:B-----5:R-:W-:Y:S02]  /*07e0*/  R2UR UR30, R44 ;  /* 0x000000002c1e72ca */ /* 0x020fe400000e0000 */
[----:B------:R-:W-:Y:S02]  /*07f0*/  R2UR UR31, R45 ;  /* 0x000000002d1f72ca */ /* 0x000fe400000e0000 */
[----:B------:R-:W-:Y:S02]  /*0800*/  R2UR UR28, R46 ;  /* 0x000000002e1c72ca */ /* 0x000fe400000e0000 */
[----:B------:R-:W-:Y:S01]  /*0810*/  R2UR UR29, R47 ;  /* 0x000000002f1d72ca */ /* 0x000fe200000e0000 */
[C---:B------:R-:W-:Y:S02]  /*0820*/  DFMA R44, R64.reuse, UR44, R30 ;  /* 0x0000002c402c7c2b */ /* 0x040fe4000800001e */
[C---:B------:R-:W-:Y:S01]  /*0830*/  DFMA R46, R64.reuse, UR32, R60 ;  /* 0x00000020402e7c2b */ /* 0x040fe2000800003c */
[----:B------:R-:W-:Y:S01]  /*0840*/  R2UR UR24, R4 ;  /* 0x00000000041872ca */ /* 0x000fe200000e0000 */
[C---:B------:R-:W-:Y:S01]  /*0850*/  DFMA R26, R64.reuse, UR4, R12 ;  /* 0x00000004401a7c2b */ /* 0x040fe2000800000c */
[----:B------:R-:W-:Y:S01]  /*0860*/  R2UR UR25, R5 ;  /* 0x00000000051972ca */ /* 0x000fe200000e0000 */
[----:B------:R-:W-:-:S02]  /*0870*/  DFMA R4, R64, UR34, R14 ;  /* 0x0000002240047c2b */ /* 0x000fc4000800000e */
[C---:B------:R-:W-:Y:S01]  /*0880*/  DFMA R66, R64.reuse, UR30, R62 ;  /* 0x0000001e40427c2b */ /* 0x040fe2000800003e */
[----:B------:R-:W-:Y:S01]  /*0890*/  LDS.128 R12, [R8+0x3c40] ;  /* 0x003c4000080c7984 */ /* 0x000fe20000000c00 */
[----:B------:R-:W-:Y:S02]  /*08a0*/  DFMA R6, R64, R42, R6 ;  /* 0x0000002a4006722b */ /* 0x000fe40000000006 */
[C---:B------:R-:W-:Y:S02]  /*08b0*/  DFMA R62, R58.reuse, UR46, R44 ;  /* 0x0000002e3a3e7c2b */ /* 0x040fe4000800002c */
[C---:B------:R-:W-:Y:S01]  /*08c0*/  DFMA R64, R58.reuse, UR36, R46 ;  /* 0x000000243a407c2b */ /* 0x040fe2000800002e */
[----:B------:R-:W2:Y:S01]  /*08d0*/  LDS.128 R44, [R8+0x3b70] ;  /* 0x003b7000082c7984 */ /* 0x000ea20000000c00 */
[C---:B------:R-:W-:Y:S02]  /*08e0*/  DFMA R26, R58.reuse, UR58, R26 ;  /* 0x0000003a3a1a7c2b */ /* 0x040fe4000800001a */
[----:B------:R-:W-:-:S02]  /*08f0*/  DFMA R60, R58, UR6, R4 ;  /* 0x000000063a3c7c2b */ /* 0x000fc40008000004 */
[C---:B------:R-:W-:Y:S02]  /*0900*/  DFMA R66, R58.reuse, UR28, R66 ;  /* 0x0000001c3a427c2b */ /* 0x040fe40008000042 */
[----:B------:R-:W-:Y:S01]  /*0910*/  DFMA R58, R58, UR64, R6 ;  /* 0x000000403a3a7c2b */ /* 0x000fe20008000006 */
[----:B------:R-:W3:Y:S01]  /*0920*/  LDS.128 R4, [R8+0x3c00] ;  /* 0x003c000008047984 */ /* 0x000ee20000000c00 */
[----:B0-----:R-:W-:Y:S02]  /*0930*/  R2UR UR16, R50 ;  /* 0x00000000321072ca */ /* 0x001fe400000e0000 */
[----:B------:R-:W-:Y:S02]  /*0940*/  R2UR UR17, R51 ;  /* 0x00000000331172ca */ /* 0x000fe400000e0000 */
[----:B------:R-:W-:Y:S02]  /*0950*/  R2UR UR14, R48 ;  /* 0x00000000300e72ca */ /* 0x000fe400000e0000 */
[----:B------:R-:W-:-:S02]  /*0960*/  R2UR UR15, R49 ;  /* 0x00000000310f72ca */ /* 0x000fc400000e0000 */
[----:B------:R-:W0:Y:S01]  /*0970*/  LDS.128 R48, [R8+0x3b90] ;  /* 0x003b900008307984 */ /* 0x000e220000000c00 */
[----:B-1----:R-:W-:Y:S02]  /*0980*/  R2UR UR20, R54 ;  /* 0x00000000361472ca */ /* 0x002fe400000e0000 */
[----:B------:R-:W-:Y:S02]  /*0990*/  R2UR UR21, R55 ;  /* 0x00000000371572ca */ /* 0x000fe400000e0000 */
[----:B------:R-:W-:Y:S02]  /*09a0*/  R2UR UR18, R52 ;  /* 0x00000000341272ca */ /* 0x000fe400000e0000 */
[----:B------:R-:W-:Y:S02]  /*09b0*/  R2UR UR19, R53 ;  /* 0x00000000351372ca */ /* 0x000fe400000e0000 */
[----:B------:R-:W1:Y:S01]  /*09c0*/  LDS.128 R52, [R8+0x3bc0] ;  /* 0x003bc00008347984 */ /* 0x000e620000000c00 */
[----:B------:R-:W-:Y:S01]  /*09d0*/  IMAD.U32 R70, RZ, RZ, UR4 ;  /* 0x00000004ff467e24 */ /* 0x000fe2000f8e00ff */
[----:B------:R-:W-:Y:S01]  /*09e0*/  R2UR UR4, R20 ;  /* 0x00000000140472ca */ /* 0x000fe200000e0000 */
[----:B------:R-:W-:Y:S01]  /*09f0*/  IMAD.U32 R71, RZ, RZ, UR5 ;  /* 0x00000005ff477e24 */ /* 0x000fe2000f8e00ff */
[----:B------:R-:W-:Y:S01]  /*0a00*/  R2UR UR5, R21 ;  /* 0x00000000150572ca */ /* 0x000fe200000e0000 */
[----:B------:R-:W-:Y:S01]  /*0a10*/  DADD R20, R2, R2 ;  /* 0x0000000002147229 */ /* 0x000fe20000000002 */
[----:B------:R-:W-:Y:S01]  /*0a20*/  IMAD.U32 R74, RZ, RZ, UR6 ;  /* 0x00000006ff4a7e24 */ /* 0x000fe2000f8e00ff */
[----:B------:R-:W-:Y:S01]  /*0a30*/  R2UR UR6, R32 ;  /* 0x00000000200672ca */ /* 0x000fe200000e0000 */
[----:B------:R-:W-:Y:S01]  /*0a40*/  IMAD.U32 R75, RZ, RZ, UR7 ;  /* 0x00000007ff4b7e24 */ /* 0x000fe2000f8e00ff */
[----:B------:R-:W-:Y:S01]  /*0a50*/  R2UR UR7, R33 ;  /* 0x00000000210772ca */ /* 0x000fe200000e0000 */
[----:B------:R-:W-:-:S03]  /*0a60*/  DFMA R60, R56, UR50, R60 ;  /* 0x00000032383c7c2b */ /* 0x000fc6000800003c */
[----:B------:R-:W-:Y:S01]  /*0a70*/  DMUL R92, R20, 0.5 ;  /* 0x3fe00000145c7828 */ /* 0x000fe20000000000 */
[----:B------:R-:W-:Y:S01]  /*0a80*/  R2UR UR22, R36 ;  /* 0x00000000241672ca */ /* 0x000fe200000e0000 */
[----:B------:R-:W-:Y:S01]  /*0a90*/  IMAD.U32 R76, RZ, RZ, UR8 ;  /* 0x00000008ff4c7e24 */ /* 0x000fe2000f8e00ff */
[----:B------:R-:W-:-:S04]  /*0aa0*/  R2UR UR23, R37 ;  /* 0x00000000251772ca */ /* 0x000fc800000e0000 */
[----:B------:R-:W-:Y:S02]  /*0ab0*/  IMAD.U32 R32, RZ, RZ, UR6 ;  /* 0x00000006ff207e24 */ /* 0x000fe4000f8e00ff */
[----:B------:R-:W-:Y:S01]  /*0ac0*/  IMAD.U32 R33, RZ, RZ, UR7 ;  /* 0x00000007ff217e24 */ /* 0x000fe2000f8e00ff */
[----:B------:R-:W-:Y:S01]  /*0ad0*/  DFMA R86, R92, UR6, R60 ;  /* 0x000000065c567c2b */ /* 0x000fe2000800003c */
[----:B--2---:R-:W-:Y:S02]  /*0ae0*/  R2UR UR6, R46 ;  /* 0x000000002e0672ca */ /* 0x004fe400000e0000 */
[----:B------:R-:W-:Y:S01]  /*0af0*/  R2UR UR7, R47 ;  /* 0x000000002f0772ca */ /* 0x000fe200000e0000 */
[----:B------:R-:W-:Y:S01]  /*0b00*/  IMAD.U32 R77, RZ, RZ, UR9 ;  /* 0x00000009ff4d7e24 */ /* 0x000fe2000f8e00ff */
[C---:B------:R-:W-:Y:S01]  /*0b10*/  DFMA R26, R56.reuse, UR8, R26 ;  /* 0x00000008381a7c2b */ /* 0x040fe2000800001a */
[----:B---3--:R-:W-:Y:S01]  /*0b20*/  R2UR UR8, R4 ;  /* 0x00000000040872ca */ /* 0x008fe200000e0000 */
[----:B------:R-:W-:Y:S01]  /*0b30*/  DFMA R62, R56, UR40, R62 ;  /* 0x00000028383e7c2b */ /* 0x000fe2000800003e */
[----:B------:R-:W-:Y:S01]  /*0b40*/  R2UR UR9, R5 ;  /* 0x00000000050972ca */ /* 0x000fe200000e0000 */
[----:B------:R-:W-:Y:S01]  /*0b50*/  DFMA R4, R44, R82, RZ ;  /* 0x000000522c04722b */ /* 0x000fe200000000ff */
[----:B------:R-:W-:Y:S01]  /*0b60*/  R2UR UR10, R12 ;  /* 0x000000000c0a72ca */ /* 0x000fe200000e0000 */
[C---:B------:R-:W-:Y:S01]  /*0b70*/  DFMA R20, R56.reuse, UR38, R64 ;  /* 0x0000002638147c2b */ /* 0x040fe20008000040 */
[----:B------:R-:W-:Y:S01]  /*0b80*/  R2UR UR11, R13 ;  /* 0x000000000d0b72ca */ /* 0x000fe200000e0000 */
[----:B------:R-:W-:-:S02]  /*0b90*/  DFMA R66, R56, UR24, R66 ;  /* 0x0000001838427c2b */ /* 0x000fc40008000042 */
[----:B------:R-:W-:Y:S02]  /*0ba0*/  DFMA R58, R56, UR66, R58 ;  /* 0x00000042383a7c2b */ /* 0x000fe4000800003a */
[----:B0-----:R-:W-:Y:S02]  /*0bb0*/  DFMA R12, R82, R50, RZ ;  /* 0x00000032520c722b */ /* 0x001fe400000000ff */
[----:B------:R-:W-:Y:S01]  /*0bc0*/  DFMA R4, R80, UR6, R4 ;  /* 0x0000000650047c2b */ /* 0x000fe20008000004 */
[----:B------:R-:W-:Y:S01]  /*0bd0*/  R2UR UR76, R48 ;  /* 0x00000000304c72ca */ /* 0x000fe200000e0000 */
[C---:B------:R-:W-:Y:S01]  /*0be0*/  DFMA R90, R92.reuse, UR54, R26 ;  /* 0x000000365c5a7c2b */ /* 0x040fe2000800001a */
[----:B------:R-:W-:Y:S01]  /*0bf0*/  R2UR UR77, R49 ;  /* 0x00000000314d72ca */ /* 0x000fe200000e0000 */
[C---:B------:R-:W-:Y:S01]  /*0c00*/  DFMA R88, R92.reuse, UR42, R62 ;  /* 0x0000002a5c587c2b */ /* 0x040fe2000800003e */
[----:B------:R-:W-:Y:S01]  /*0c10*/  IMAD.U32 R72, RZ, RZ, UR62 ;  /* 0x0000003eff487e24 */ /* 0x000fe2000f8e00ff */
[C---:B------:R-:W-:Y:S01]  /*0c20*/  DFMA R20, R92.reuse, UR22, R20 ;  /* 0x000000165c147c2b */ /* 0x040fe20008000014 */
[----:B------:R-:W0:Y:S01]  /*0c30*/  LDS.128 R60, [R8+0x3c10] ;  /* 0x003c1000083c7984 */ /* 0x000e220000000c00 */
[C---:B------:R-:W-:Y:S01]  /*0c40*/  DFMA R26, R92.reuse, UR26, R66 ;  /* 0x0000001a5c1a7c2b */ /* 0x040fe20008000042 */
[----:B------:R-:W-:Y:S01]  /*0c50*/  IMAD.U32 R73, RZ, RZ, UR63 ;  /* 0x0000003fff497e24 */ /* 0x000fe2000f8e00ff */
[----:B------:R-:W-:Y:S01]  /*0c60*/  DFMA R92, R92, UR4, R58 ;  /* 0x000000045c5c7c2b */ /* 0x000fe2000800003a */
[----:B------:R-:W-:Y:S01]  /*0c70*/  IMAD.U32 R30, RZ, RZ, UR4 ;  /* 0x00000004ff1e7e24 */ /* 0x000fe2000f8e00ff */
[----:B------:R-:W-:Y:S01]  /*0c80*/  DFMA R48, R80, UR62, R12 ;  /* 0x0000003e50307c2b */ /* 0x000fe2000800000c */
[----:B------:R-:W-:Y:S01]  /*0c90*/  IMAD.U32 R31, RZ, RZ, UR5 ;  /* 0x00000005ff1f7e24 */ /* 0x000fe2000f8e00ff */
[----:B------:R-:W2:Y:S01]  /*0ca0*/  LDS.128 R56, [R8+0x3be0] ;  /* 0x003be00008387984 */ /* 0x000ea20000000c00 */
[----:B-1----:R-:W-:-:S02]  /*0cb0*/  R2UR UR4, R54 ;  /* 0x00000000360472ca */ /* 0x002fc400000e0000 */
[----:B------:R-:W-:Y:S01]  /*0cc0*/  R2UR UR5, R55 ;  /* 0x00000000370572ca */ /* 0x000fe200000e0000 */
[----:B------:R-:W1:Y:S01]  /*0cd0*/  LDS.128 R64, [R8+0x3c30] ;  /* 0x003c300008407984 */ /* 0x000e620000000c00 */
[----:B------:R-:W-:Y:S02]  /*0ce0*/  R2UR.FILL UR63, R18 ;  /* 0x00000000123f72ca */ /* 0x000fe400004e0000 */
[----:B------:R-:W-:Y:S01]  /*0cf0*/  R2UR.FILL UR62, R84 ;  /* 0x00000000543e72ca */ /* 0x000fe200004e0000 */
[----:B------:R-:W-:Y:S01]  /*0d00*/  DFMA R12, R16, UR60, R4 ;  /* 0x0000003c100c7c2b */ /* 0x000fe20008000004 */
[----:B------:R-:W-:Y:S02]  /*0d10*/  R2UR UR12, R14 ;  /* 0x000000000e0c72ca */ /* 0x000fe400000e0000 */
[----:B------:R-:W-:Y:S01]  /*0d20*/  R2UR UR13, R15 ;  /* 0x000000000f0d72ca */ /* 0x000fe200000e0000 */
[----:B------:R-:W-:Y:S02]  /*0d30*/  DFMA R14, R52, R82, RZ ;  /* 0x00000052340e722b */ /* 0x000fe400000000ff */
[----:B------:R-:W-:Y:S01]  /*0d40*/  DADD R4, R2, -R2 ;  /* 0x0000000002047229 */ /* 0x000fe20000000802 */
[----:B------:R-:W-:-:S05]  /*0d50*/  IMAD R2, R19, 0x3a80, R8 ;  /* 0x00003a8013027824 */ /* 0x000fca00078e0208 */
[----:B------:R-:W-:Y:S02]  /*0d60*/  DFMA R54, R80, UR4, R14 ;  /* 0x0000000450367c2b */ /* 0x000fe4000800000e */
[----:B------:R-:W-:Y:S01]  /*0d70*/  DFMA R18, R10, UR62, R12 ;  /* 0x0000003e0a127c2b */ /* 0x000fe2000800000c */
[----:B------:R-:W3:Y:S05]  /*0d80*/  LDS.128 R12, [R8+0x3c50] ;  /* 0x003c5000080c7984 */ /* 0x000eea0000000c00 */
[----:B------:R-:W-:Y:S01]  /*0d90*/  DFMA R54, R16, UR74, R54 ;  /* 0x0000004a10367c2b */ /* 0x000fe20008000036 */
[----:B0-----:R-:W-:Y:S02]  /*0da0*/  R2UR UR68, R62 ;  /* 0x000000003e4472ca */ /* 0x001fe400000e0000 */
[----:B------:R-:W-:-:S02]  /*0db0*/  R2UR UR69, R63 ;  /* 0x000000003f4572ca */ /* 0x000fc400000e0000 */
[----:B------:R-:W-:Y:S02]  /*0dc0*/  LOP3.LUT R3, R9, 0xffff, RZ, 0xc0, !PT ;  /* 0x0000ffff09037812 */ /* 0x000fe400078ec0ff */
[----:B--2---:R-:W-:Y:S02]  /*0dd0*/  R2UR UR70, R56 ;  /* 0x00000000384672ca */ /* 0x004fe400000e0000 */
[----:B------:R-:W-:Y:S01]  /*0de0*/  R2UR UR71, R57 ;  /* 0x00000000394772ca */ /* 0x000fe200000e0000 */
[----:B------:R-:W-:Y:S02]  /*0df0*/  DFMA R94, R82, R58, RZ ;  /* 0x0000003a525e722b */ /* 0x000fe400000000ff */
[----:B------:R-:W-:Y:S02]  /*0e00*/  DFMA R56, R60, R82, RZ ;  /* 0x000000523c38722b */ /* 0x000fe400000000ff */
[----:B-1----:R-:W-:Y:S02]  /*0e10*/  DFMA R82, R82, R66, RZ ;  /* 0x000000425252722b */ /* 0x002fe400000000ff */
[----:B------:R-:W-:Y:S01]  /*0e20*/  DFMA R54, R10, UR48, R54 ;  /* 0x000000300a367c2b */ /* 0x000fe20008000036 */
[----:B------:R-:W-:Y:S01]  /*0e30*/  IMAD R3, R3, 0x1c72, RZ ;  /* 0x00001c7203037824 */ /* 0x000fe200078e02ff */
[----:B------:R-:W-:-:S02]  /*0e40*/  DFMA R94, R80, UR18, R94 ;  /* 0x00000012505e7c2b */ /* 0x000fc4000800005e */
[C---:B------:R-:W-:Y:S02]  /*0e50*/  DFMA R56, R80.reuse, UR68, R56 ;  /* 0x0000004450387c2b */ /* 0x040fe40008000038 */
[----:B------:R-:W-:Y:S01]  /*0e60*/  DFMA R82, R80, UR10, R82 ;  /* 0x0000000a50527c2b */ /* 0x000fe20008000052 */
[----:B------:R-:W-:Y:S01]  /*0e70*/  IMAD.U32 R46, RZ, RZ, UR70 ;  /* 0x00000046ff2e7e24 */ /* 0x000fe2000f8e00ff */
[----:B------:R-:W-:Y:S01]  /*0e80*/  DFMA R48, R16, UR56, R48 ;  /* 0x0000003810307c2b */ /* 0x000fe20008000030 */
[----:B------:R-:W-:Y:S01]  /*0e90*/  IMAD.U32 R47, RZ, RZ, UR71 ;  /* 0x00000047ff2f7e24 */ /* 0x000fe2000f8e00ff */
[----:B------:R-:W-:Y:S01]  /*0ea0*/  DFMA R54, R4, UR70, R54 ;  /* 0x0000004604367c2b */ /* 0x000fe20008000036 */
[----:B------:R-:W-:Y:S02]  /*0eb0*/  SHF.R.U32.HI R3, RZ, 0x10, R3 ;  /* 0x00000010ff037819 */ /* 0x000fe40000011603 */
[----:B---3--:R-:W-:Y:S02]  /*0ec0*/  R2UR UR70, R12 ;  /* 0x000000000c4672ca */ /* 0x008fe400000e0000 */
[----:B------:R-:W-:-:S02]  /*0ed0*/  R2UR UR71, R13 ;  /* 0x000000000d4772ca */ /* 0x000fc400000e0000 */
[----:B------:R-:W-:Y:S01]  /*0ee0*/  PRMT R8, R3, 0x9910, RZ ;  /* 0x0000991003087816 */ /* 0x000fe200000000ff */
[C---:B------:R-:W-:Y:S02]  /*0ef0*/  DFMA R94, R16.reuse, UR20, R94 ;  /* 0x00000014105e7c2b */ /* 0x040fe4000800005e */
[C---:B------:R-:W-:Y:S02]  /*0f00*/  DFMA R56, R16.reuse, UR14, R56 ;  /* 0x0000000e10387c2b */ /* 0x040fe40008000038 */
[----:B------:R-:W-:Y:S01]  /*0f10*/  DFMA R82, R16, UR12, R82 ;  /* 0x0000000c10527c2b */ /* 0x000fe20008000052 */
[----:B------:R-:W-:Y:S01]  /*0f20*/  IMAD.U32 R78, RZ, RZ, UR72 ;  /* 0x00000048ff4e7e24 */ /* 0x000fe2000f8e00ff */
        /* <DEDUP_REMOVED lines=11> */
[----:B------:R-:W-:Y:S01]  /*0fe0*/  IMAD R8, R8, 0x9, RZ ;  /* 0x0000000908087824 */ /* 0x000fe200078e02ff */
[----:B------:R-:W-:-:S02]  /*0ff0*/  R2UR UR76, R14 ;  /* 0x000000000e4c72ca */ /* 0x000fc400000e0000 */
[----:B------:R-:W-:Y:S01]  /*1000*/  R2UR UR77, R15 ;  /* 0x000000000f4d72ca */ /* 0x000fe200000e0000 */
[----:B------:R-:W-:Y:S01]  /*1010*/  IMAD.MOV R8, RZ, RZ, -R8 ;  /* 0x000000ffff087224 */ /* 0x000fe200078e0a08 */
[C---:B------:R-:W-:Y:S02]  /*1020*/  DFMA R94, R10.reuse, UR8, R94 ;  /* 0x000000080a5e7c2b */ /* 0x040fe4000800005e */
[C---:B------:R-:W-:Y:S02]  /*1030*/  DFMA R56, R10.reuse, UR16, R56 ;  /* 0x000000100a387c2b */ /* 0x040fe40008000038 */
[----:B------:R-:W-:Y:S01]  /*1040*/  DFMA R82, R10, UR70, R82 ;  /* 0x000000460a527c2b */ /* 0x000fe20008000052 */
[----:B------:R-:W-:Y:S01]  /*1050*/  PRMT R8, R8, 0x7710, RZ ;  /* 0x0000771008087816 */ /* 0x000fe200000000ff */
[C---:B------:R-:W-:Y:S02]  /*1060*/  DFMA R48, R4.reuse, UR52, R48 ;  /* 0x0000003404307c2b */ /* 0x040fe40008000030 */
[----:B------:R-:W-:-:S02]  /*1070*/  DFMA R94, R4, UR72, R94 ;  /* 0x00000048045e7c2b */ /* 0x000fc4000800005e */
[C---:B------:R-:W-:Y:S01]  /*1080*/  DFMA R56, R4.reuse, UR74, R56 ;  /* 0x0000004a04387c2b */ /* 0x040fe20008000038 */
[----:B------:R-:W-:Y:S01]  /*1090*/  IMAD.IADD R8, R8, 0x1, R9 ;  /* 0x0000000108087824 */ /* 0x000fe200078e0209 */
[----:B------:R-:W-:Y:S01]  /*10a0*/  DFMA R82, R4, UR76, R82 ;  /* 0x0000004c04527c2b */ /* 0x000fe20008000052 */
[----:B------:R-:W-:Y:S01]  /*10b0*/  ISETP.GT.U32.AND P2, PT, R9, 0x6b, PT ;  /* 0x0000006b0900780c */ /* 0x000fe20003f44070 */
[C-C-:B------:R-:W-:Y:S02]  /*10c0*/  DADD R16, R92.reuse, -R18.reuse ;  /* 0x000000005c107229 */ /* 0x140fe40000000812 */
[----:B------:R-:W-:Y:S01]  /*10d0*/  DADD R92, R92, R18 ;  /* 0x000000005c5c7229 */ /* 0x000fe20000000012 */
[----:B------:R-:W-:Y:S01]  /*10e0*/  LOP3.LUT R8, R8, 0xffff, RZ, 0xc0, !PT ;  /* 0x0000ffff08087812 */ /* 0x000fe200078ec0ff */
[C-C-:B------:R-:W-:Y:S01]  /*10f0*/  DADD R18, R90.reuse, -R48.reuse ;  /* 0x000000005a127229 */ /* 0x140fe20000000830 */
[----:B------:R-:W-:Y:S01]  /*1100*/  IMAD R3, R3, 0x68, R2 ;  /* 0x0000006803037824 */ /* 0x000fe200078e0202 */
[----:B------:R-:W-:-:S02]  /*1110*/  DADD R90, R90, R48 ;  /* 0x000000005a5a7229 */ /* 0x000fc40000000030 */
[----:B------:R-:W-:Y:S02]  /*1120*/  DADD R48, R86, -R54 ;  /* 0x0000000056307229 */ /* 0x000fe40000000836 */
[----:B------:R-:W-:Y:S02]  /*1130*/  DADD R4, R88, -R94 ;  /* 0x0000000058047229 */ /* 0x000fe4000000085e */
[----:B------:R-:W-:Y:S02]  /*1140*/  DADD R6, R20, -R56 ;  /* 0x0000000014067229 */ /* 0x000fe40000000838 */
[----:B------:R-:W-:Y:S02]  /*1150*/  DADD R10, R26, -R82 ;  /* 0x000000001a0a7229 */ /* 0x000fe40000000852 */
[----:B------:R-:W-:Y:S02]  /*1160*/  DADD R86, R86, R54 ;  /* 0x0000000056567229 */ /* 0x000fe40000000036 */
[----:B------:R-:W-:-:S02]  /*1170*/  DADD R88, R88, R94 ;  /* 0x0000000058587229 */ /* 0x000fc4000000005e */
[----:B------:R-:W-:Y:S02]  /*1180*/  DADD R20, R20, R56 ;  /* 0x0000000014147229 */ /* 0x000fe40000000038 */
[----:B------:R-:W-:Y:S01]  /*1190*/  DADD R26, R26, R82 ;  /* 0x000000001a1a7229 */ /* 0x000fe20000000052 */
[----:B------:R-:W-:Y:S01]  /*11a0*/  IMAD R3, R8, 0x8, R3 ;  /* 0x0000000808037824 */ /* 0x000fe200078e0203 */
[----:B------:R-:W-:Y:S04]  /*11b0*/  BSSY.RECONVERGENT B0, `(.L_x_312) ;  /* 0x00000b1000007945 */ /* 0x000fe80003800200 */
        /* <DEDUP_REMOVED lines=15> */
[----:B------:R-:W-:-:S07]  /*12b0*/  IMAD.MOV.U32 R8, RZ, RZ, R9 ;  /* 0x000000ffff087224 */ /* 0x000fce00078e0009 */
.L_x_314:
        /* <DEDUP_REMOVED lines=54> */
[----:B------:R-:W-:Y:S01]  /*1620*/  DFMA R20, R54, UR52, R26 ;  /* 0x0000003436147c2b */ /* 0x000fe2000800001a */
[----:B------:R-:W-:Y:S01]  /*1630*/  R2UR UR52, R76 ;  /* 0x000000004c3472ca */ /* 0x000fe200000e0000 */
[----:B--2---:R-:W-:Y:S01]  /*1640*/  DADD R48, R14, R84 ;  /* 0x000000000e307229 */ /* 0x004fe20000000054 */
[----:B------:R-:W-:Y:S01]  /*1650*/  R2UR UR53, R77 ;  /* 0x000000004d3572ca */ /* 0x000fe200000e0000 */
[----:B------:R-:W-:-:S02]  /*1660*/  DFMA R56, R54, UR34, R56 ;  /* 0x0000002236387c2b */ /* 0x000fc40008000038 */
[C---:B------:R-:W-:Y:S02]  /*1670*/  DFMA R64, R54.reuse, UR44, R62 ;  /* 0x0000002c36407c2b */ /* 0x040fe4000800003e */
[C---:B------:R-:W-:Y:S02]  /*1680*/  DFMA R26, R54.reuse, UR32, R80 ;  /* 0x00000020361a7c2b */ /* 0x040fe40008000050 */
[----:B------:R-:W-:Y:S02]  /*1690*/  DFMA R82, R54, UR30, R82 ;  /* 0x0000001e36527c2b */ /* 0x000fe40008000052 */
[C---:B------:R-:W-:Y:S02]  /*16a0*/  DFMA R16, R48.reuse, UR64, R16 ;  /* 0x0000004030107c2b */ /* 0x040fe40008000010 */
[C---:B------:R-:W-:Y:S02]  /*16b0*/  DFMA R20, R48.reuse, UR58, R20 ;  /* 0x0000003a30147c2b */ /* 0x040fe40008000014 */
[C---:B------:R-:W-:Y:S01]  /*16c0*/  DFMA R62, R48.reuse, UR74, R56 ;  /* 0x0000004a303e7c2b */ /* 0x040fe20008000038 */
[----:B------:R-:W-:Y:S01]  /*16d0*/  R2UR UR74, R36 ;  /* 0x00000000244a72ca */ /* 0x000fe200000e0000 */
[C---:B------:R-:W-:Y:S01]  /*16e0*/  DFMA R64, R48.reuse, UR46, R64 ;  /* 0x0000002e30407c2b */ /* 0x040fe20008000040 */
[----:B------:R-:W-:Y:S01]  /*16f0*/  R2UR UR75, R37 ;  /* 0x00000000254b72ca */ /* 0x000fe200000e0000 */
[----:B------:R-:W-:-:S02]  /*1700*/  DFMA R26, R48, UR36, R26 ;  /* 0x00000024301a7c2b */ /* 0x000fc4000800001a */
[----:B---3--:R-:W-:Y:S02]  /*1710*/  DADD R54, R4, R10 ;  /* 0x0000000004367229 */ /* 0x008fe4000000000a */
[----:B------:R-:W-:Y:S02]  /*1720*/  DADD R84, R14, -R84 ;  /* 0x000000000e547229 */ /* 0x000fe40000000854 */
[----:B------:R-:W-:Y:S02]  /*1730*/  DFMA R48, R48, UR28, R82 ;  /* 0x0000001c30307c2b */ /* 0x000fe40008000052 */
[----:B------:R-:W-:Y:S02]  /*1740*/  DADD R4, R4, -R10 ;  /* 0x0000000004047229 */ /* 0x000fe4000000080a */
[----:B------:R-:W-:Y:S02]  /*1750*/  DFMA R10, R44, R6, RZ ;  /* 0x000000062c0a722b */ /* 0x000fe400000000ff */
[----:B------:R-:W-:-:S02]  /*1760*/  DFMA R14, R6, R50, RZ ;  /* 0x00000032060e722b */ /* 0x000fc400000000ff */
[----:B------:R-:W-:Y:S02]  /*1770*/  DFMA R56, R52, R6, RZ ;  /* 0x000000063438722b */ /* 0x000fe400000000ff */
[----:B------:R-:W-:Y:S02]  /*1780*/  DFMA R80, R6, R58, RZ ;  /* 0x0000003a0650722b */ /* 0x000fe400000000ff */
[----:B------:R-:W-:Y:S02]  /*1790*/  DFMA R82, R60, R6, RZ ;  /* 0x000000063c52722b */ /* 0x000fe400000000ff */
[----:B------:R-:W-:Y:S02]  /*17a0*/  DFMA R6, R6, R66, RZ ;  /* 0x000000420606722b */ /* 0x000fe400000000ff */
[C---:B------:R-:W-:Y:S02]  /*17b0*/  DFMA R10, R12.reuse, UR6, R10 ;  /* 0x000000060c0a7c2b */ /* 0x040fe4000800000a */
[C---:B------:R-:W-:Y:S01]  /*17c0*/  DFMA R14, R12.reuse, UR72, R14 ;  /* 0x000000480c0e7c2b */ /* 0x040fe2000800000e */
[----:B------:R-:W-:Y:S01]  /*17d0*/  R2UR UR72, R32 ;  /* 0x00000000204872ca */ /* 0x000fe200000e0000 */
[C---:B------:R-:W-:Y:S01]  /*17e0*/  DFMA R56, R12.reuse, UR4, R56 ;  /* 0x000000040c387c2b */ /* 0x040fe20008000038 */
[----:B------:R-:W-:Y:S01]  /*17f0*/  R2UR UR73, R33 ;  /* 0x00000000214972ca */ /* 0x000fe200000e0000 */
[----:B------:R-:W-:-:S02]  /*1800*/  DFMA R96, R12, UR18, R80 ;  /* 0x000000120c607c2b */ /* 0x000fc40008000050 */
[C---:B------:R-:W-:Y:S02]  /*1810*/  DFMA R98, R12.reuse, UR68, R82 ;  /* 0x000000440c627c2b */ /* 0x040fe40008000052 */
[----:B------:R-:W-:Y:S01]  /*1820*/  DFMA R12, R12, UR10, R6 ;  /* 0x0000000a0c0c7c2b */ /* 0x000fe20008000006 */
[----:B------:R-:W0:Y:S01]  /*1830*/  LDS.64 R6, [R18+0x1a0] ;  /* 0x0001a00012067984 */ /* 0x000e220000000a00 */
[C---:B------:R-:W-:Y:S02]  /*1840*/  DFMA R82, R84.reuse, UR60, R10 ;  /* 0x0000003c54527c2b */ /* 0x040fe4000800000a */
        /* <DEDUP_REMOVED lines=11> */
[----:B------:R-:W-:Y:S02]  /*1900*/  DFMA R80, R84, UR56, R14 ;  /* 0x0000003854507c2b */ /* 0x000fe4000800000e */
[C---:B------:R-:W-:Y:S02]  /*1910*/  DFMA R82, R4.reuse, UR62, R82 ;  /* 0x0000003e04527c2b */ /* 0x040fe40008000052 */
[----:B------:R-:W-:Y:S02]  /*1920*/  DFMA R56, R4, UR48, R56 ;  /* 0x0000003004387c2b */ /* 0x000fe40008000038 */
[----:B------:R-:W-:-:S02]  /*1930*/  DFMA R10, R84, UR14, R98 ;  /* 0x0000000e540a7c2b */ /* 0x000fc40008000062 */
[----:B------:R-:W-:Y:S01]  /*1940*/  DFMA R80, R4, UR26, R80 ;  /* 0x0000001a04507c2b */ /* 0x000fe20008000050 */
[----:B------:R-:W-:Y:S01]  /*1950*/  R2UR.FILL UR27, R94 ;  /* 0x000000005e1b72ca */ /* 0x000fe200004e0000 */
[C---:B------:R-:W-:Y:S01]  /*1960*/  DFMA R14, R84.reuse, UR20, R96 ;  /* 0x00000014540e7c2b */ /* 0x040fe20008000060 */
[----:B------:R-:W-:Y:S01]  /*1970*/  R2UR.FILL UR26, R93 ;  /* 0x000000005d1a72ca */ /* 0x000fe200004e0000 */
[----:B------:R-:W-:Y:S02]  /*1980*/  DFMA R12, R84, UR12, R12 ;  /* 0x0000000c540c7c2b */ /* 0x000fe4000800000c */
[----:B------:R-:W-:-:S04]  /*1990*/  DFMA R10, R4, UR16, R10 ;  /* 0x00000010040a7c2b */ /* 0x000fc8000800000a */
[C---:B------:R-:W-:Y:S02]  /*19a0*/  DFMA R14, R4.reuse, UR8, R14 ;  /* 0x00000008040e7c2b */ /* 0x040fe4000800000e */
[----:B------:R-:W-:Y:S02]  /*19b0*/  DFMA R12, R4, UR70, R12 ;  /* 0x00000046040c7c2b */ /* 0x000fe4000800000c */
[C-C-:B0-----:R-:W-:Y:S02]  /*19c0*/  DADD R54, R6.reuse, R6.reuse ;  /* 0x0000000006367229 */ /* 0x141fe40000000006 */
[----:B------:R-:W-:-:S06]  /*19d0*/  DADD R6, R6, -R6 ;  /* 0x0000000006067229 */ /* 0x000fcc0000000806 */
[----:B------:R-:W-:Y:S02]  /*19e0*/  DMUL R54, R54, 0.5 ;  /* 0x3fe0000036367828 */ /* 0x000fe40000000000 */
[C---:B------:R-:W-:Y:S01]  /*19f0*/  DFMA R82, R6.reuse, UR74, R82 ;  /* 0x0000004a06527c2b */ /* 0x040fe20008000052 */
[----:B------:R-:W-:Y:S01]  /*1a00*/  R2UR.FILL UR75, R19 ;  /* 0x00000000134b72ca */ /* 0x000fe200004e0000 */
[----:B------:R-:W-:Y:S01]  /*1a10*/  DFMA R56, R6, UR76, R56 ;  /* 0x0000004c06387c2b */ /* 0x000fe20008000038 */
[----:B------:R-:W-:Y:S02]  /*1a20*/  R2UR.FILL UR74, R91 ;  /* 0x000000005b4a72ca */ /* 0x000fe400004e0000 */
        /* <DEDUP_REMOVED lines=13> */
[----:B------:R-:W-:Y:S02]  /*1b00*/  DADD R10, R62, -R56 ;  /* 0x000000003e0a7229 */ /* 0x000fe40000000838 */
[----:B------:R-:W-:Y:S02]  /*1b10*/  DFMA R80, R6, UR52, R80 ;  /* 0x0000003406507c2b */ /* 0x000fe40008000050 */
[----:B------:R-:W-:Y:S02]  /*1b20*/  DADD R56, R62, R56 ;  /* 0x000000003e387229 */ /* 0x000fe40000000038 */
[C---:B------:R-:W-:Y:S01]  /*1b30*/  DFMA R14, R6.reuse, UR72, R14 ;  /* 0x00000048060e7c2b */ /* 0x040fe2000800000e */
[----:B------:R1:W-:Y:S01]  /*1b40*/  STS.64 [R18+0x3a8], R10 ;  /* 0x0003a80a12007388 */ /* 0x0003e20000000a00 */
[----:B------:R-:W-:-:S02]  /*1b50*/  DFMA R84, R6, UR76, R12 ;  /* 0x0000004c06547c2b */ /* 0x000fc4000800000c */
[C-C-:B------:R-:W-:Y:S01]  /*1b60*/  DADD R62, R26.reuse, -R54.reuse ;  /* 0x000000001a3e7229 */ /* 0x140fe20000000836 */
[----:B------:R1:W-:Y:S01]  /*1b70*/  STS.64 [R18+0xd0], R56 ;  /* 0x0000d03812007388 */ /* 0x0003e20000000a00 */
[----:B------:R-:W-:Y:S02]  /*1b80*/  DADD R26, R26, R54 ;  /* 0x000000001a1a7229 */ /* 0x000fe40000000036 */
        /* <DEDUP_REMOVED lines=19> */
.L_x_313:
[----:B------:R-:W-:Y:S05]  /*1cc0*/  BSYNC.RECONVERGENT B0 ;  /* 0x0000000000007941 */ /* 0x000fea0003800200 */
.L_x_312:
[----:B------:R-:W-:Y:S06]  /*1cd0*/  BAR.SYNC.DEFER_BLOCKING 0x0 ;  /* 0x0000000000007b1d */ /* 0x000fec0000010000 */
[----:B------:R-:W-:Y:S04]  /*1ce0*/  BSSY.RECONVERGENT B0, `(.L_x_315) ;  /* 0x0000143000007945 */ /* 0x000fe80003800200 */
[----:B------:R-:W-:Y:S05]  /*1cf0*/  @P1 BRA `(.L_x_316) ;  /* 0x0000001400041947 */ /* 0x000fea0003800000 */
[----:B01----:R-:W-:-:S07]  /*1d00*/  IMAD.MOV.U32 R4, RZ, RZ, R9 ;  /* 0x000000ffff047224 */ /* 0x003fce00078e0009 */
.L_x_317:
[----:B------:R-:W-:Y:S01]  /*1d10*/  PRMT R5, R4, 0x9910, RZ ;  /* 0x0000991004057816 */ /* 0x000fe200000000ff */
[----:B--2---:R-:W0:Y:S01]  /*1d20*/  @!P0 LDC.64 R84, c[0x0][0x388] ;  /* 0x0000e200ff548b82 */ /* 0x004e220000000a00 */
[----:B------:R-:W-:Y:S01]  /*1d30*/  MOV.SPILL R8, UR75 ;  /* 0x0000004b00087c02 */ /* 0x000fe20009000f00 */
[----:B------:R-:W-:Y:S01]  /*1d40*/  UMOV UR75, 0x900c ;  /* 0x0000900c004b7882 */ /* 0x000fe20000000000 */
[----:B------:R-:W-:Y:S01]  /*1d50*/  MOV.SPILL R104, UR37 ;  /* 0x0000002500687c02 */ /* 0x000fe20009000f00 */
[----:B------:R-:W-:Y:S01]  /*1d60*/  IMAD R5, R5, 0xab, RZ ;  /* 0x000000ab05057824 */ /* 0x000fe200078e02ff */
[----:B------:R-:W-:Y:S02]  /*1d70*/  CS2R R96, SRZ ;  /* 0x0000000000607805 */ /* 0x000fe4000001ff00 */
[----:B------:R-:W-:Y:S02]  /*1d80*/  MOV.SPILL R12, UR77 ;  /* 0x0000004d000c7c02 */ /* 0x000fe40009000f00 */
[----:B------:R-:W-:-:S02]  /*1d90*/  MOV.SPILL R80, UR76 ;  /* 0x0000004c00507c02 */ /* 0x000fc40009000f00 */
[----:B------:R-:W-:Y:S02]  /*1da0*/  LOP3.LUT R5, R5, 0xffff, RZ, 0xc0, !PT ;  /* 0x0000ffff05057812 */ /* 0x000fe400078ec0ff */
[----:B------:R-:W-:Y:S02]  /*1db0*/  R2UR UR76, R70 ;  /* 0x00000000464c72ca */ /* 0x000fe400000e0000 */
[----:B------:R-:W-:Y:S02]  /*1dc0*/  SHF.R.U32.HI R5, RZ, 0xb, R5 ;  /* 0x0000000bff057819 */ /* 0x000fe40000011605 */
[----:B------:R-:W-:Y:S02]  /*1dd0*/  R2UR UR77, R71 ;  /* 0x00000000474d72ca */ /* 0x000fe400000e0000 */
[----:B------:R-:W-:-:S05]  /*1de0*/  PRMT R6, R5, 0x9910, RZ ;  /* 0x0000991005067816 */ /* 0x000fca00000000ff */
[----:B------:R-:W-:-:S04]  /*1df0*/  IMAD R6, R6, 0xc, RZ ;  /* 0x0000000c06067824 */ /* 0x000fc800078e02ff */
[----:B------:R-:W-:-:S05]  /*1e00*/  IMAD.MOV R6, RZ, RZ, -R6 ;  /* 0x000000ffff067224 */ /* 0x000fca00078e0a06 */
[----:B------:R-:W-:-:S05]  /*1e10*/  PRMT R7, R6, 0x7710, RZ ;  /* 0x0000771006077816 */ /* 0x000fca00000000ff */
[----:B------:R-:W-:-:S05]  /*1e20*/  IMAD.IADD R6, R7, 0x1, R4 ;  /* 0x0000000107067824 */ /* 0x000fca00078e0204 */
[----:B------:R-:W-:-:S04]  /*1e30*/  LOP3.LUT R7, R6, 0xff, RZ, 0xc0, !PT ;  /* 0x000000ff06077812 */ /* 0x000fc800078ec0ff */
[----:B------:R-:W-:Y:S02]  /*1e40*/  PRMT R13, R7, 0x5410, R5 ;  /* 0x00005410070d7816 */ /* 0x000fe40000000005 */
[----:B------:R-:W-:-:S03]  /*1e50*/  LOP3.LUT R5, R5, 0xffff, RZ, 0xc0, !PT ;  /* 0x0000ffff05057812 */ /* 0x000fc600078ec0ff */
[----:B------:R-:W-:Y:S01]  /*1e60*/  IDP.2A.LO.U16.U8 R13, R13, UR75, RZ ;  /* 0x0000004b0d0d7c26 */ /* 0x000fe200080010ff */
[----:B------:R-:W-:Y:S01]  /*1e70*/  R2UR.FILL UR75, R8 ;  /* 0x00000000084b72ca */ /* 0x000fe200004e0000 */
[----:B------:R-:W-:Y:S01]  /*1e80*/  IMAD R6, R5, 0x4e0, R2 ;  /* 0x000004e005067824 */ /* 0x000fe200078e0202 */
[----:B------:R-:W-:Y:S01]  /*1e90*/  MOV.SPILL R5, UR33 ;  /* 0x0000002100057c02 */ /* 0x000fe20009000f00 */
[----:B------:R-:W-:Y:S02]  /*1ea0*/  @!P0 IMAD R91, R0, 0x6c0, R13 ;  /* 0x000006c0005b8824 */ /* 0x000fe400078e020d */
[----:B------:R-:W-:Y:S01]  /*1eb0*/  IMAD R6, R7, 0x68, R6 ;  /* 0x0000006807067824 */ /* 0x000fe200078e0206 */
[----:B------:R-:W-:Y:S01]  /*1ec0*/  MOV.SPILL R7, UR32 ;  /* 0x0000002000077c02 */ /* 0x000fe20009000f00 */
[----:B0-----:R-:W-:Y:S01]  /*1ed0*/  @!P0 IMAD.WIDE R90, R91, 0x8, R84 ;  /* 0x000000085b5a8825 */ /* 0x001fe200078e0254 */
[----:B------:R-:W-:Y:S02]  /*1ee0*/  CS2R R84, SRZ ;  /* 0x0000000000547805 */ /* 0x000fe4000001ff00 */
        /* <DEDUP_REMOVED lines=12> */
[-C--:B------:R-:W-:Y:S02]  /*1fb0*/  DFMA R14, R40, R62.reuse, RZ ;  /* 0x0000003e280e722b */ /* 0x080fe400000000ff */
[----:B------:R-:W-:Y:S02]  /*1fc0*/  DFMA R56, R28, R62, RZ ;  /* 0x0000003e1c38722b */ /* 0x000fe400000000ff */
[----:B--2---:R-:W-:-:S02]  /*1fd0*/  DADD R94, R48, R20 ;  /* 0x00000000305e7229 */ /* 0x004fc40000000014 */
[----:B------:R-:W-:Y:S02]  /*1fe0*/  DFMA R26, R24, R62, RZ ;  /* 0x0000003e181a722b */ /* 0x000fe400000000ff */
[C---:B------:R-:W-:Y:S02]  /*1ff0*/  DFMA R14, R64.reuse, R42, R14 ;  /* 0x0000002a400e722b */ /* 0x040fe4000000000e */
[----:B------:R-:W-:Y:S01]  /*2000*/  DFMA R56, R64, UR32, R56 ;  /* 0x0000002040387c2b */ /* 0x000fe20008000038 */
[----:B------:R-:W-:Y:S01]  /*2010*/  R2UR UR32, R74 ;  /* 0x000000004a2072ca */ /* 0x000fe200000e0000 */
[C---:B------:R-:W-:Y:S01]  /*2020*/  DFMA R54, R62.reuse, R34, RZ ;  /* 0x000000223e36722b */ /* 0x040fe200000000ff */
[----:B------:R-:W-:Y:S01]  /*2030*/  R2UR UR33, R75 ;  /* 0x000000004b2172ca */ /* 0x000fe200000e0000 */
[----:B------:R-:W-:Y:S02]  /*2040*/  DFMA R18, R62, R22, RZ ;  /* 0x000000163e12722b */ /* 0x000fe400000000ff */
[----:B------:R-:W-:-:S02]  /*2050*/  DFMA R98, R94, UR64, R14 ;  /* 0x000000405e627c2b */ /* 0x000fc4000800000e */
[----:B------:R-:W-:Y:S01]  /*2060*/  DFMA R92, R94, UR36, R56 ;  /* 0x000000245e5c7c2b */ /* 0x000fe20008000038 */
[----:B------:R-:W-:Y:S01]  /*2070*/  MOV.SPILL R14, UR36 ;  /* 0x00000024000e7c02 */ /* 0x000fe20009000f00 */
[----:B------:R-:W0:Y:S01]  /*2080*/  LDCU.64 UR36, c[0x0][0x358] ;  /* 0x00006b00ff2477ac */ /* 0x000e220008000a00 */
[----:B------:R-:W-:Y:S01]  /*2090*/  DFMA R62, R62, R38, RZ ;  /* 0x000000263e3e722b */ /* 0x000fe200000000ff */
[----:B------:R-:W-:Y:S01]  /*20a0*/  MOV.SPILL R15, UR40 ;  /* 0x00000028000f7c02 */ /* 0x000fe20009000f00 */
[C---:B------:R-:W-:Y:S02]  /*20b0*/  DFMA R26, R64.reuse, UR34, R26 ;  /* 0x00000022401a7c2b */ /* 0x040fe4000800001a */
[C---:B------:R-:W-:Y:S02]  /*20c0*/  DFMA R54, R64.reuse, UR44, R54 ;  /* 0x0000002c40367c2b */ /* 0x040fe40008000036 */
[C---:B------:R-:W-:Y:S01]  /*20d0*/  DFMA R18, R64.reuse, UR76, R18 ;  /* 0x0000004c40127c2b */ /* 0x040fe20008000012 */
[----:B------:R-:W-:Y:S01]  /*20e0*/  R2UR.FILL UR77, R12 ;  /* 0x000000000c4d72ca */ /* 0x000fe200004e0000 */
[----:B------:R-:W-:Y:S01]  /*20f0*/  DFMA R62, R64, UR30, R62 ;  /* 0x0000001e403e7c2b */ /* 0x000fe2000800003e */
[----:B------:R-:W-:Y:S01]  /*2100*/  MOV.SPILL R12, UR46 ;  /* 0x0000002e000c7c02 */ /* 0x000fe20009000f00 */
[C---:B------:R-:W-:Y:S01]  /*2110*/  DFMA R64, R94.reuse, UR32, R26 ;  /* 0x000000205e407c2b */ /* 0x040fe2000800001a */
[----:B------:R-:W-:Y:S01]  /*2120*/  R2UR UR32, R72 ;  /* 0x00000000482072ca */ /* 0x000fe200000e0000 */
[----:B------:R-:W-:Y:S01]  /*2130*/  DFMA R54, R94, UR46, R54 ;  /* 0x0000002e5e367c2b */ /* 0x000fe20008000036 */
[----:B------:R-:W-:Y:S01]  /*2140*/  MOV.SPILL R27, UR47 ;  /* 0x0000002f001b7c02 */ /* 0x000fe20009000f00 */
[----:B------:R-:W-:Y:S01]  /*2150*/  DADD R48, R48, -R20 ;  /* 0x0000000030307229 */ /* 0x000fe20000000814 */
[----:B------:R-:W-:Y:S01]  /*2160*/  R2UR UR46, R76 ;  /* 0x000000004c2e72ca */ /* 0x000fe200000e0000 */
[----:B------:R-:W-:Y:S01]  /*2170*/  DFMA R82, R94, UR58, R18 ;  /* 0x0000003a5e527c2b */ /* 0x000fe20008000012 */
[----:B0-----:R-:W2:Y:S01]  /*2180*/  @!P0 LDG.E.64.CONSTANT R96, desc[UR36][R90.64+0x58] ;  /* 0x000058245a608981 */ /* 0x001ea2000c1e9b00 */
[----:B------:R-:W-:Y:S01]  /*2190*/  R2UR UR47, R77 ;  /* 0x000000004d2f72ca */ /* 0x000fe200000e0000 */
[----:B---3--:R-:W-:Y:S01]  /*21a0*/  DADD R20, R16, R88 ;  /* 0x0000000010147229 */ /* 0x008fe20000000058 */
[----:B------:R-:W-:Y:S01]  /*21b0*/  R2UR UR33, R73 ;  /* 0x00000000492172ca */ /* 0x000fe200000e0000 */
[----:B------:R0:W3:Y:S01]  /*21c0*/  @!P0 LDG.E.64.CONSTANT R84, desc[UR36][R90.64] ;  /* 0x000000245a548981 */ /* 0x0000e2000c1e9b00 */
[----:B------:R-:W-:Y:S01]  /*21d0*/  R2UR.FILL UR76, R80 ;  /* 0x00000000504c72ca */ /* 0x000fe200004e0000 */
[----:B------:R-:W-:Y:S01]  /*21e0*/  DFMA R94, R94, UR28, R62 ;  /* 0x0000001c5e5e7c2b */ /* 0x000fe2000800003e */
[----:B------:R-:W-:Y:S01]  /*21f0*/  MOV.SPILL R19, UR50 ;  /* 0x0000003200137c02 */ /* 0x000fe20009000f00 */
[----:B------:R-:W-:Y:S01]  /*2200*/  DFMA R100, R44, R10, RZ ;  /* 0x0000000a2c64722b */ /* 0x000fe200000000ff */
[----:B------:R-:W-:Y:S01]  /*2210*/  MOV.SPILL R18, UR25 ;  /* 0x0000001900127c02 */ /* 0x000fe20009000f00 */
[----:B------:R-:W-:-:S02]  /*2220*/  DFMA R86, R10, R50, RZ ;  /* 0x000000320a56722b */ /* 0x000fc400000000ff */
[----:B------:R-:W-:Y:S01]  /*2230*/  DFMA R80, R52, R10, RZ ;  /* 0x0000000a3450722b */ /* 0x000fe200000000ff */
[----:B0-----:R-:W0:Y:S01]  /*2240*/  LDS.64 R90, [R6+0x20] ;  /* 0x00002000065a7984 */ /* 0x001e220000000a00 */
[----:B------:R-:W-:Y:S02]  /*2250*/  DFMA R56, R10, R58, RZ ;  /* 0x0000003a0a38722b */ /* 0x000fe400000000ff */
[----:B------:R-:W-:Y:S02]  /*2260*/  DFMA R62, R60, R10, RZ ;  /* 0x0000000a3c3e722b */ /* 0x000fe400000000ff */
[----:B------:R-:W-:Y:S02]  /*2270*/  DFMA R10, R10, R66, RZ ;  /* 0x000000420a0a722b */ /* 0x000fe400000000ff */
        /* <DEDUP_REMOVED lines=8> */
[----:B------:R-:W-:Y:S02]  /*2300*/  DADD R88, R16, -R88 ;  /* 0x0000000010587229 */ /* 0x000fe40000000858 */
[----:B------:R-:W-:Y:S01]  /*2310*/  DFMA R8, R8, UR10, R10 ;  /* 0x0000000a08087c2b */ /* 0x000fe2000800000a */
[----:B------:R-:W-:Y:S01]  /*2320*/  MOV.SPILL R16, UR51 ;  /* 0x0000003300107c02 */ /* 0x000fe20009000f00 */
[C---:B------:R-:W-:Y:S01]  /*2330*/  DFMA R64, R20.reuse, UR50, R64 ;  /* 0x0000003214407c2b */ /* 0x040fe20008000040 */
[----:B------:R-:W-:Y:S01]  /*2340*/  R2UR UR50, R78 ;  /* 0x000000004e3272ca */ /* 0x000fe200000e0000 */
[----:B------:R-:W-:Y:S01]  /*2350*/  DFMA R54, R20, UR40, R54 ;  /* 0x0000002814367c2b */ /* 0x000fe20008000036 */
[----:B------:R-:W-:Y:S01]  /*2360*/  R2UR UR51, R79 ;  /* 0x000000004f3372ca */ /* 0x000fe200000e0000 */
[C---:B------:R-:W-:Y:S01]  /*2370*/  DFMA R100, R48.reuse, UR60, R100 ;  /* 0x0000003c30647c2b */ /* 0x040fe20008000064 */
[----:B------:R-:W-:Y:S01]  /*2380*/  MOV.SPILL R11, UR41 ;  /* 0x00000029000b7c02 */ /* 0x000fe20009000f00 */
[C---:B------:R-:W-:Y:S01]  /*2390*/  DFMA R86, R48.reuse, UR56, R86 ;  /* 0x0000003830567c2b */ /* 0x040fe20008000056 */
[----:B------:R-:W1:Y:S01]  /*23a0*/  LDCU UR41, c[0x0][0x380] ;  /* 0x00007000ff2977ac */ /* 0x000e620008000800 */
[C---:B------:R-:W-:Y:S01]  /*23b0*/  DFMA R80, R48.reuse, UR46, R80 ;  /* 0x0000002e30507c2b */ /* 0x040fe20008000050 */
[----:B------:R-:W-:Y:S01]  /*23c0*/  MOV.SPILL R10, UR39 ;  /* 0x00000027000a7c02 */ /* 0x000fe20009000f00 */
[C---:B------:R-:W-:Y:S01]  /*23d0*/  DFMA R56, R48.reuse, UR20, R56 ;  /* 0x0000001430387c2b */ /* 0x040fe20008000038 */
[----:B------:R-:W-:Y:S01]  /*23e0*/  MOV.SPILL R17, UR38 ;  /* 0x0000002600117c02 */ /* 0x000fe20009000f00 */
        /* <DEDUP_REMOVED lines=8> */
[----:B0-----:R-:W-:Y:S01]  /*2470*/  DADD R48, R90, R90 ;  /* 0x000000005a307229 */ /* 0x001fe2000000005a */
[----:B------:R-:W-:Y:S01]  /*2480*/  MOV.SPILL R9, UR50 ;  /* 0x0000003200097c02 */ /* 0x000fe20009000f00 */
[C---:B------:R-:W-:Y:S02]  /*2490*/  DFMA R98, R20.reuse, UR66, R98 ;  /* 0x0000004214627c2b */ /* 0x040fe40008000062 */
[C---:B------:R-:W-:Y:S02]  /*24a0*/  DFMA R92, R20.reuse, UR38, R92 ;  /* 0x00000026145c7c2b */ /* 0x040fe4000800005c */
[----:B------:R-:W-:Y:S01]  /*24b0*/  DFMA R94, R20, UR24, R94 ;  /* 0x00000018145e7c2b */ /* 0x000fe2000800005e */
[----:B------:R-:W-:Y:S02]  /*24c0*/  R2UR UR25, R37 ;  /* 0x00000000251972ca */ /* 0x000fe400000e0000 */
[----:B------:R-:W-:-:S02]  /*24d0*/  MOV.SPILL R20, UR24 ;  /* 0x0000001800147c02 */ /* 0x000fc40009000f00 */
[----:B------:R-:W-:Y:S02]  /*24e0*/  MOV.SPILL R21, UR51 ;  /* 0x0000003300157c02 */ /* 0x000fe40009000f00 */
[----:B------:R-:W-:Y:S02]  /*24f0*/  R2UR UR24, R36 ;  /* 0x00000000241872ca */ /* 0x000fe400000e0000 */
[----:B------:R-:W-:Y:S02]  /*2500*/  R2UR UR50, R30 ;  /* 0x000000001e3272ca */ /* 0x000fe400000e0000 */
[----:B------:R-:W-:Y:S01]  /*2510*/  R2UR UR51, R31 ;  /* 0x000000001f3372ca */ /* 0x000fe200000e0000 */
[----:B------:R-:W-:Y:S01]  /*2520*/  DMUL R48, R48, 0.5 ;  /* 0x3fe0000030307828 */ /* 0x000fe20000000000 */
[----:B------:R-:W-:Y:S01]  /*2530*/  R2UR UR38, R32 ;  /* 0x00000000202672ca */ /* 0x000fe200000e0000 */
[----:B------:R-:W-:Y:S01]  /*2540*/  DADD R90, R90, -R90 ;  /* 0x000000005a5a7229 */ /* 0x000fe2000000085a */
[----:B------:R-:W-:-:S02]  /*2550*/  R2UR UR39, R33 ;  /* 0x00000000212772ca */ /* 0x000fc400000e0000 */
[----:B-1----:R-:W-:-:S05]  /*2560*/  ISETP.GE.AND P0, PT, R0, UR41, PT ;  /* 0x0000002900007c0c */ /* 0x002fca000bf06270 */
[----:B------:R-:W-:Y:S02]  /*2570*/  DFMA R100, R90, UR24, R100 ;  /* 0x000000185a647c2b */ /* 0x000fe40008000064 */
        /* <DEDUP_REMOVED lines=31> */
[----:B------:R-:W-:Y:S02]  /*2770*/  R2UR UR40, R46 ;  /* 0x000000002e2872ca */ /* 0x000fe400000e0000 */
[----:B------:R-:W-:-:S13]  /*2780*/  R2UR UR41, R47 ;  /* 0x000000002f2972ca */ /* 0x000fda00000e0000 */
        /* <DEDUP_REMOVED lines=14> */
[C-C-:B------:R-:W-:Y:S02]  /*2870*/  DADD R102, R54.reuse, -R56.reuse ;  /* 0x0000000036667229 */ /* 0x140fe40000000838 */
[----:B------:R-:W-:Y:S01]  /*2880*/  DADD R54, R54, R56 ;  /* 0x0000000036367229 */ /* 0x000fe20000000038 */
[----:B------:R-:W0:Y:S01]  /*2890*/  @!P0 LDC.64 R56, c[0x0][0x388] ;  /* 0x0000e200ff388b82 */ /* 0x000e220000000a00 */
[----:B------:R-:W-:Y:S01]  /*28a0*/  DFMA R88, R90, UR76, R88 ;  /* 0x0000004c5a587c2b */ /* 0x000fe20008000058 */
[----:B------:R-:W-:-:S03]  /*28b0*/  CS2R R106, SRZ ;  /* 0x00000000006a7805 */ /* 0x000fc6000001ff00 */
[----:B---3--:R-:W-:-:S08]  /*28c0*/  DMUL R102, R102, R64 ;  /* 0x0000004066667228 */ /* 0x008fd00000000000 */
[CCC-:B--2---:R-:W-:Y:S02]  /*28d0*/  DFMA R64, R54.reuse, R98.reuse, -R102.reuse ;  /* 0x000000623640722b */ /* 0x1c4fe40000000866 */
[----:B------:R-:W-:Y:S02]  /*28e0*/  DFMA R54, R54, R98, R102 ;  /* 0x000000623636722b */ /* 0x000fe40000000066 */
[----:B------:R-:W-:Y:S01]  /*28f0*/  DFMA R98, R90, UR74, R62 ;  /* 0x0000004a5a627c2b */ /* 0x000fe2000800003e */
[----:B------:R-:W1:Y:S01]  /*2900*/  @!P0 LDC.64 R62, c[0x0][0x388] ;  /* 0x0000e200ff3e8b82 */ /* 0x000e620000000a00 */
[C-C-:B------:R-:W-:Y:S02]  /*2910*/  @!P0 IMAD R91, R0.reuse, 0x6c0, R13.reuse ;  /* 0x000006c0005b8824 */ /* 0x140fe400078e020d */
[----:B------:R-:W-:Y:S02]  /*2920*/  @!P0 IMAD R103, R0, 0x6c0, R13 ;  /* 0x000006c000678824 */ /* 0x000fe400078e020d */
[----:B0-----:R-:W-:Y:S01]  /*2930*/  @!P0 IMAD.WIDE R56, R91, 0x8, R56 ;  /* 0x000000085b388825 */ /* 0x001fe200078e0238 */
[----:B------:R-:W-:Y:S01]  /*2940*/  CS2R R90, SRZ ;  /* 0x00000000005a7805 */ /* 0x000fe2000001ff00 */
[----:B------:R-:W-:-:S02]  /*2950*/  DADD R82, R92, R98 ;  /* 0x000000005c527229 */ /* 0x000fc40000000062 */
[----:B------:R-:W-:-:S03]  /*2960*/  DADD R92, R92, -R98 ;  /* 0x000000005c5c7229 */ /* 0x000fc60000000862 */
[----:B------:R-:W2:Y:S01]  /*2970*/  @!P0 LDG.E.64.CONSTANT R90, desc[UR36][R56.64+0x38] ;  /* 0x00003824385a8981 */ /* 0x000ea2000c1e9b00 */
[----:B------:R-:W-:-:S06]  /*2980*/  CS2R R98, SRZ ;  /* 0x0000000000627805 */ /* 0x000fcc000001ff00 */
[----:B------:R-:W3:Y:S01]  /*2990*/  @!P0 LDG.E.64.CONSTANT R98, desc[UR36][R56.64+0x20] ;  /* 0x0000202438628981 */ /* 0x000ee2000c1e9b00 */
[----:B-1----:R-:W-:Y:S01]  /*29a0*/  @!P0 IMAD.WIDE R102, R103, 0x8, R62 ;  /* 0x0000000867668825 */ /* 0x002fe200078e023e */
[----:B------:R-:W-:-:S04]  /*29b0*/  CS2R R62, SRZ ;  /* 0x00000000003e7805 */ /* 0x000fc8000001ff00 */
[----:B------:R-:W4:Y:S04]  /*29c0*/  @!P0 LDG.E.64.CONSTANT R106, desc[UR36][R102.64+0x28] ;  /* 0x00002824666a8981 */ /* 0x000f28000c1e9b00 */
[----:B------:R-:W5:Y:S01]  /*29d0*/  @!P0 LDG.E.64.CONSTANT R62, desc[UR36][R102.64+0x30] ;  /* 0x00003024663e8981 */ /* 0x000f62000c1e9b00 */
[C-C-:B------:R-:W-:Y:S02]  /*29e0*/  DADD R108, R48.reuse, -R88.reuse ;  /* 0x00000000306c7229 */ /* 0x140fe40000000858 */
[----:B------:R-:W-:Y:S01]  /*29f0*/  DADD R48, R48, R88 ;  /* 0x0000000030307229 */ /* 0x000fe20000000058 */
[----:B------:R-:W-:Y:S02]  /*2a00*/  MOV.SPILL R8, UR63 ;  /* 0x0000003f00087c02 */ /* 0x000fe40009000f00 */
[----:B------:R-:W-:-:S02]  /*2a10*/  MOV.SPILL R26, UR62 ;  /* 0x0000003e001a7c02 */ /* 0x000fc40009000f00 */
[----:B------:R-:W-:Y:S02]  /*2a20*/  R2UR UR62, R70 ;  /* 0x00000000463e72ca */ /* 0x000fe400000e0000 */
[----:B------:R-:W-:Y:S01]  /*2a30*/  R2UR UR63, R71 ;  /* 0x00000000473f72ca */ /* 0x000fe200000e0000 */
[----:B------:R-:W-:-:S08]  /*2a40*/  DFMA R88, R44, R96, RZ ;  /* 0x000000602c58722b */ /* 0x000fd000000000ff */
[----:B------:R-:W-:-:S08]  /*2a50*/  DFMA R88, R86, R50, R88 ;  /* 0x000000325658722b */ /* 0x000fd00000000058 */
[----:B------:R-:W-:-:S08]  /*2a60*/  DFMA R88, R52, R80, R88 ;  /* 0x000000503458722b */ /* 0x000fd00000000058 */
[----:B------:R-:W-:Y:S01]  /*2a70*/  DFMA R88, R64, R58, R88 ;  /* 0x0000003a4058722b */ /* 0x000fe20000000058 */
[----:B------:R-:W-:Y:S02]  /*2a80*/  R2UR UR36, R74 ;  /* 0x000000004a2472ca */ /* 0x000fe400000e0000 */
[----:B------:R-:W-:Y:S02]  /*2a90*/  R2UR UR37, R75 ;  /* 0x000000004b2572ca */ /* 0x000fe400000e0000 */
[C---:B------:R-:W-:Y:S01]  /*2aa0*/  ISETP.GE.U32.AND P1, PT, R4.reuse, 0x3f, PT ;  /* 0x0000003f0400780c */ /* 0x040fe20003f26070 */
[----:B------:R-:W-:Y:S01]  /*2ab0*/  VIADD R4, R4, 0x51 ;  /* 0x0000005104047836 */ /* 0x000fe20000000000 */
[----:B--2---:R-:W-:-:S08]  /*2ac0*/  DMUL R90, R92, R90 ;  /* 0x0000005a5c5a7228 */ /* 0x004fd00000000000 */
[CCC-:B---3--:R-:W-:Y:S02]  /*2ad0*/  DFMA R56, R82.reuse, R98.reuse, -R90.reuse ;  /* 0x000000625238722b */ /* 0x1c8fe4000000085a */
[----:B------:R-:W-:Y:S02]  /*2ae0*/  DFMA R90, R82, R98, R90 ;  /* 0x00000062525a722b */ /* 0x000fe4000000005a */
[----:B-----5:R-:W-:-:S08]  /*2af0*/  DMUL R62, R108, R62 ;  /* 0x0000003e6c3e7228 */ /* 0x020fd00000000000 */
[CCC-:B----4-:R-:W-:Y:S02]  /*2b00*/  DFMA R82, R48.reuse, R106.reuse, -R62.reuse ;  /* 0x0000006a3052722b */ /* 0x1d0fe4000000083e */
[----:B------:R-:W-:Y:S02]  /*2b10*/  DFMA R48, R48, R106, R62 ;  /* 0x0000006a3030722b */ /* 0x000fe4000000003e */
[----:B------:R-:W-:Y:S02]  /*2b20*/  DFMA R62, R40, R84, RZ ;  /* 0x00000054283e722b */ /* 0x000fe400000000ff */
[----:B------:R-:W-:-:S06]  /*2b30*/  DFMA R92, R84, R42, RZ ;  /* 0x0000002a545c722b */ /* 0x000fcc00000000ff */
[----:B------:R-:W-:Y:S02]  /*2b40*/  DFMA R102, R94, R22, R62 ;  /* 0x000000165e66722b */ /* 0x000fe4000000003e */
[----:B------:R-:W-:Y:S02]  /*2b50*/  DFMA R62, R96, UR6, RZ ;  /* 0x00000006603e7c2b */ /* 0x000fe400080000ff */
[----:B------:R-:W-:-:S06]  /*2b60*/  DFMA R92, R94, UR62, R92 ;  /* 0x0000003e5e5c7c2b */ /* 0x000fcc000800005c */
[----:B------:R-:W-:Y:S02]  /*2b70*/  DFMA R62, R86, UR32, R62 ;  /* 0x00000020563e7c2b */ /* 0x000fe4000800003e */
[----:B------:R-:W-:Y:S02]  /*2b80*/  DFMA R102, R24, R100, R102 ;  /* 0x000000641866722b */ /* 0x000fe40000000066 */
[----:B------:R-:W-:Y:S01]  /*2b90*/  DFMA R92, R100, UR34, R92 ;  /* 0x00000022645c7c2b */ /* 0x000fe2000800005c */
[----:B------:R-:W-:-:S03]  /*2ba0*/  R2UR.FILL UR33, R5 ;  /* 0x00000000052172ca */ /* 0x000fc600004e0000 */
[----:B------:R-:W-:Y:S01]  /*2bb0*/  DFMA R98, R80, UR4, R62 ;  /* 0x0000000450627c2b */ /* 0x000fe2000800003e */
[----:B------:R-:W-:Y:S01]  /*2bc0*/  R2UR.FILL UR32, R7 ;  /* 0x00000000072072ca */ /* 0x000fe200004e0000 */
[C---:B------:R-:W-:Y:S02]  /*2bd0*/  DFMA R62, R54.reuse, R34, R102 ;  /* 0x00000022363e722b */ /* 0x040fe40000000066 */
[----:B------:R-:W-:-:S04]  /*2be0*/  DFMA R92, R54, UR44, R92 ;  /* 0x0000002c365c7c2b */ /* 0x000fc8000800005c */
[----:B------:R-:W-:Y:S02]  /*2bf0*/  DFMA R98, R64, UR18, R98 ;  /* 0x0000001240627c2b */ /* 0x000fe40008000062 */
[----:B------:R-:W-:Y:S02]  /*2c00*/  DFMA R62, R28, R90, R62 ;  /* 0x0000005a1c3e722b */ /* 0x000fe4000000003e */
[----:B------:R-:W-:Y:S02]  /*2c10*/  DFMA R88, R60, R56, R88 ;  /* 0x000000383c58722b */ /* 0x000fe40000000058 */
[----:B------:R-:W-:Y:S02]  /*2c20*/  DFMA R92, R90, UR32, R92 ;  /* 0x000000205a5c7c2b */ /* 0x000fe4000800005c */
[----:B------:R-:W-:Y:S02]  /*2c30*/  DFMA R98, R56, UR68, R98 ;  /* 0x0000004438627c2b */ /* 0x000fe40008000062 */
[----:B------:R-:W-:-:S02]  /*2c40*/  DFMA R62, R48, R38, R62 ;  /* 0x00000026303e722b */ /* 0x000fc4000000003e */
[----:B------:R-:W-:Y:S02]  /*2c50*/  DFMA R88, R82, R66, R88 ;  /* 0x000000425258722b */ /* 0x000fe40000000058 */
[----:B------:R-:W-:Y:S02]  /*2c60*/  DFMA R92, R48, UR30, R92 ;  /* 0x0000001e305c7c2b */ /* 0x000fe4000800005c */
[----:B------:R-:W-:Y:S02]  /*2c70*/  DFMA R102, R82, UR10, R98 ;  /* 0x0000000a52667c2b */ /* 0x000fe40008000062 */
[----:B------:R-:W-:Y:S02]  /*2c80*/  DFMA R106, R96, UR60, RZ ;  /* 0x0000003c606a7c2b */ /* 0x000fe400080000ff */
[C-C-:B------:R-:W-:Y:S02]  /*2c90*/  DADD R98, R62.reuse, -R88.reuse ;  /* 0x000000003e627229 */ /* 0x140fe40000000858 */
[----:B------:R-:W-:-:S02]  /*2ca0*/  DADD R88, R62, R88 ;  /* 0x000000003e587229 */ /* 0x000fc40000000058 */
[C-C-:B------:R-:W-:Y:S02]  /*2cb0*/  DADD R62, R92.reuse, -R102.reuse ;  /* 0x000000005c3e7229 */ /* 0x140fe40000000866 */
[----:B------:R-:W-:Y:S02]  /*2cc0*/  DADD R92, R92, R102 ;  /* 0x000000005c5c7229 */ /* 0x000fe40000000066 */
[----:B------:R-:W-:Y:S02]  /*2cd0*/  DFMA R102, R84, UR64, RZ ;  /* 0x0000004054667c2b */ /* 0x000fe400080000ff */
[----:B------:R-:W-:-:S06]  /*2ce0*/  DFMA R106, R86, UR56, R106 ;  /* 0x00000038566a7c2b */ /* 0x000fcc000800006a */
[----:B------:R-:W-:Y:S02]  /*2cf0*/  DFMA R102, R94, UR58, R102 ;  /* 0x0000003a5e667c2b */ /* 0x000fe40008000066 */
[----:B------:R-:W-:Y:S01]  /*2d00*/  DFMA R106, R80, UR46, R106 ;  /* 0x0000002e506a7c2b */ /* 0x000fe2000800006a */
[----:B------:R-:W-:Y:S02]  /*2d10*/  R2UR.FILL UR47, R27 ;  /* 0x000000001b2f72ca */ /* 0x000fe400004e0000 */
[----:B------:R-:W-:-:S03]  /*2d20*/  R2UR.FILL UR46, R12 ;  /* 0x000000000c2e72ca */ /* 0x000fc600004e0000 */
[----:B------:R-:W-:Y:S01]  /*2d30*/  DFMA R102, R100, UR36, R102 ;  /* 0x0000002464667c2b */ /* 0x000fe20008000066 */
[----:B------:R-:W-:Y:S02]  /*2d40*/  R2UR.FILL UR37, R104 ;  /* 0x00000000682572ca */ /* 0x000fe400004e0000 */
[----:B------:R-:W-:Y:S01]  /*2d50*/  R2UR.FILL UR36, R14 ;  /* 0x000000000e2472ca */ /* 0x000fe200004e0000 */
[----:B------:R-:W-:-:S06]  /*2d60*/  DFMA R106, R64, UR20, R106 ;  /* 0x00000014406a7c2b */ /* 0x000fcc000800006a */
[----:B------:R-:W-:Y:S02]  /*2d70*/  DFMA R102, R54, UR46, R102 ;  /* 0x0000002e36667c2b */ /* 0x000fe40008000066 */
[----:B------:R-:W-:-:S06]  /*2d80*/  DFMA R106, R56, UR14, R106 ;  /* 0x0000000e386a7c2b */ /* 0x000fcc000800006a */
[----:B------:R-:W-:Y:S02]  /*2d90*/  DFMA R102, R90, UR36, R102 ;  /* 0x000000245a667c2b */ /* 0x000fe40008000066 */
[----:B------:R-:W-:Y:S01]  /*2da0*/  DFMA R106, R82, UR12, R106 ;  /* 0x0000000c526a7c2b */ /* 0x000fe2000800006a */
[----:B------:R-:W-:-:S05]  /*2db0*/  R2UR UR62, R76 ;  /* 0x000000004c3e72ca */ /* 0x000fca00000e0000 */
[----:B------:R-:W-:Y:S01]  /*2dc0*/  DFMA R102, R48, UR28, R102 ;  /* 0x0000001c30667c2b */ /* 0x000fe20008000066 */
[----:B------:R-:W-:Y:S01]  /*2dd0*/  R2UR UR63, R77 ;  /* 0x000000004d3f72ca */ /* 0x000fe200000e0000 */
[----:B------:R0:W-:Y:S06]  /*2de0*/  STS.64 [R6+0x40], R98 ;  /* 0x0000406206007388 */ /* 0x0001ec0000000a00 */
[C-C-:B------:R-:W-:Y:S02]  /*2df0*/  DADD R12, R102.reuse, -R106.reuse ;  /* 0x00000000660c7229 */ /* 0x140fe4000000086a */
[----:B0-----:R-:W-:-:S02]  /*2e00*/  DADD R98, R102, R106 ;  /* 0x0000000066627229 */ /* 0x001fc4000000006a */
[----:B------:R-:W-:-:S08]  /*2e10*/  DFMA R102, R84, UR66, RZ ;  /* 0x0000004254667c2b */ /* 0x000fd000080000ff */
[----:B------:R-:W-:Y:S01]  /*2e20*/  DFMA R102, R94, UR62, R102 ;  /* 0x0000003e5e667c2b */ /* 0x000fe20008000066 */
[----:B------:R-:W-:Y:S02]  /*2e30*/  R2UR.FILL UR63, R8 ;  /* 0x00000000083f72ca */ /* 0x000fe400004e0000 */
[----:B------:R-:W-:Y:S01]  /*2e40*/  R2UR.FILL UR62, R26 ;  /* 0x000000001a3e72ca */ /* 0x000fe200004e0000 */
[----:B------:R-:W-:Y:S01]  /*2e50*/  DFMA R84, R84, UR50, RZ ;  /* 0x0000003254547c2b */ /* 0x000fe200080000ff */
[----:B------:R-:W-:Y:S02]  /*2e60*/  R2UR.FILL UR51, R21 ;  /* 0x00000000153372ca */ /* 0x000fe400004e0000 */
[----:B------:R-:W-:-:S09]  /*2e70*/  R2UR.FILL UR50, R9 ;  /* 0x00000000093272ca */ /* 0x000fd200004e0000 */
[C---:B------:R-:W-:Y:S02]  /*2e80*/  DFMA R8, R96.reuse, UR62, RZ ;  /* 0x0000003e60087c2b */ /* 0x040fe400080000ff */
[----:B------:R-:W-:-:S06]  /*2e90*/  DFMA R96, R96, UR24, RZ ;  /* 0x0000001860607c2b */ /* 0x000fcc00080000ff */
[C---:B------:R-:W-:Y:S01]  /*2ea0*/  DFMA R8, R86.reuse, UR50, R8 ;  /* 0x0000003256087c2b */ /* 0x040fe20008000008 */
[----:B------:R-:W-:Y:S01]  /*2eb0*/  R2UR.FILL UR51, R16 ;  /* 0x00000000103372ca */ /* 0x000fe200004e0000 */
[----:B------:R-:W-:Y:S01]  /*2ec0*/  DFMA R96, R86, UR52, R96 ;  /* 0x0000003456607c2b */ /* 0x000fe20008000060 */
[----:B------:R-:W-:Y:S01]  /*2ed0*/  R2UR.FILL UR50, R19 ;  /* 0x00000000133272ca */ /* 0x000fe200004e0000 */
[----:B------:R-:W-:-:S06]  /*2ee0*/  DFMA R84, R94, UR54, R84 ;  /* 0x000000365e547c2b */ /* 0x000fcc0008000054 */
        /* <DEDUP_REMOVED lines=10> */
[C---:B------:R-:W-:Y:S02]  /*2f90*/  DFMA R102, R54.reuse, UR40, R102 ;  /* 0x0000002836667c2b */ /* 0x040fe40008000066 */
[----:B------:R-:W-:Y:S01]  /*2fa0*/  DFMA R84, R54, UR42, R84 ;  /* 0x0000002a36547c2b */ /* 0x000fe20008000054 */
[----:B------:R-:W-:Y:S02]  /*2fb0*/  R2UR.FILL UR25, R18 ;  /* 0x00000000121972ca */ /* 0x000fe400004e0000 */
[----:B------:R-:W-:Y:S01]  /*2fc0*/  R2UR.FILL UR24, R20 ;  /* 0x00000000141872ca */ /* 0x000fe200004e0000 */
[----:B------:R-:W-:Y:S02]  /*2fd0*/  DFMA R8, R56, UR16, R8 ;  /* 0x0000001038087c2b */ /* 0x000fe40008000008 */
[----:B------:R-:W-:-:S02]  /*2fe0*/  DFMA R102, R90, UR38, R102 ;  /* 0x000000265a667c2b */ /* 0x000fc40008000066 */
[----:B------:R-:W-:Y:S02]  /*2ff0*/  DFMA R84, R90, UR22, R84 ;  /* 0x000000165a547c2b */ /* 0x000fe40008000054 */
[----:B------:R-:W-:Y:S02]  /*3000*/  DFMA R96, R56, UR74, R96 ;  /* 0x0000004a38607c2b */ /* 0x000fe40008000060 */
[----:B------:R-:W-:-:S04]  /*3010*/  DFMA R8, R82, UR70, R8 ;  /* 0x0000004652087c2b */ /* 0x000fc80008000008 */
[C---:B------:R-:W-:Y:S02]  /*3020*/  DFMA R102, R48.reuse, UR24, R102 ;  /* 0x0000001830667c2b */ /* 0x040fe40008000066 */
[----:B------:R-:W-:Y:S02]  /*3030*/  DFMA R84, R48, UR26, R84 ;  /* 0x0000001a30547c2b */ /* 0x000fe40008000054 */
[----:B------:R-:W-:-:S04]  /*3040*/  DFMA R96, R82, UR76, R96 ;  /* 0x0000004c52607c2b */ /* 0x000fc80008000060 */
        /* <DEDUP_REMOVED lines=12> */
.L_x_316:
[----:B------:R-:W-:Y:S05]  /*3110*/  BSYNC.RECONVERGENT B0 ;  /* 0x0000000000007941 */ /* 0x000fea0003800200 */
.L_x_315:
        /* <DEDUP_REMOVED lines=10> */
.L_x_320:
[----:B---3--:R-:W-:Y:S02]  /*31c0*/  PRMT R4, R2, 0x9910, RZ ;  /* 0x0000991002047816 */ /* 0x008fe400000000ff */
[----:B--2---:R-:W-:Y:S02]  /*31d0*/  MOV.SPILL R84, UR13 ;  /* 0x0000000d00547c02 */ /* 0x004fe40009000f00 */
        /* <DEDUP_REMOVED lines=106> */
[----:B------:R-:W-:Y:S02]  /*3880*/  DFMA R92, R64, UR40, R92 ;  /* 0x00000028405c7c2b */ /* 0x000fe4000800005c */
[C---:B------:R-:W-:Y:S02]  /*3890*/  DFMA R18, R62.reuse, R58, R18 ;  /* 0x0000003a3e12722b */ /* 0x040fe40000000012 */
[C---:B------:R-:W-:Y:S02]  /*38a0*/  DFMA R20, R62.reuse, UR18, R20 ;  /* 0x000000123e147c2b */ /* 0x040fe40008000014 */
[----:B------:R-:W-:Y:S02]  /*38b0*/  DFMA R82, R62, UR20, R82 ;  /* 0x000000143e527c2b */ /* 0x000fe40008000052 */
[----:B0-----:R-:W-:Y:S02]  /*38c0*/  DADD R14, R10, R12 ;  /* 0x000000000a0e7229 */ /* 0x001fe4000000000c */
[----:B------:R-:W-:-:S02]  /*38d0*/  DFMA R16, R62, UR8, R16 ;  /* 0x000000083e107c2b */ /* 0x000fc40008000010 */
[----:B------:R-:W-:Y:S02]  /*38e0*/  DADD R10, R10, -R12 ;  /* 0x000000000a0a7229 */ /* 0x000fe4000000080c */
[----:B------:R-:W-:Y:S02]  /*38f0*/  DFMA R94, R64, UR42, R94 ;  /* 0x0000002a405e7c2b */ /* 0x000fe4000800005e */
[----:B------:R-:W-:Y:S02]  /*3900*/  DFMA R26, R62, UR72, R26 ;  /* 0x000000483e1a7c2b */ /* 0x000fe4000800001a */
[----:B------:R-:W-:Y:S02]  /*3910*/  DFMA R48, R28, R14, R48 ;  /* 0x0000000e1c30722b */ /* 0x000fe40000000030 */
[----:B------:R-:W-:Y:S02]  /*3920*/  DFMA R56, R14, UR32, R56 ;  /* 0x000000200e387c2b */ /* 0x000fe40008000038 */
[----:B-1----:R-:W-:-:S02]  /*3930*/  DADD R12, R6, R8 ;  /* 0x00000000060c7229 */ /* 0x002fc40000000008 */
[C---:B------:R-:W-:Y:S02]  /*3940*/  DFMA R54, R14.reuse, UR36, R54 ;  /* 0x000000240e367c2b */ /* 0x040fe40008000036 */
[----:B------:R-:W-:Y:S02]  /*3950*/  DFMA R92, R14, UR38, R92 ;  /* 0x000000260e5c7c2b */ /* 0x000fe4000800005c */
[----:B------:R-:W-:Y:S02]  /*3960*/  DADD R6, R6, -R8 ;  /* 0x0000000006067229 */ /* 0x000fe40000000808 */
[----:B------:R-:W-:Y:S02]  /*3970*/  DFMA R18, R60, R10, R18 ;  /* 0x0000000a3c12722b */ /* 0x000fe40000000012 */
[C---:B------:R-:W-:Y:S02]  /*3980*/  DFMA R20, R10.reuse, UR68, R20 ;  /* 0x000000440a147c2b */ /* 0x040fe40008000014 */
[----:B------:R-:W-:-:S02]  /*3990*/  DFMA R82, R10, UR14, R82 ;  /* 0x0000000e0a527c2b */ /* 0x000fc40008000052 */
[----:B------:R-:W-:Y:S02]  /*39a0*/  DFMA R16, R10, UR16, R16 ;  /* 0x000000100a107c2b */ /* 0x000fe40008000010 */
[----:B------:R-:W-:Y:S02]  /*39b0*/  DFMA R94, R14, UR22, R94 ;  /* 0x000000160e5e7c2b */ /* 0x000fe4000800005e */
[----:B------:R-:W-:Y:S02]  /*39c0*/  DFMA R26, R10, UR74, R26 ;  /* 0x0000004a0a1a7c2b */ /* 0x000fe4000800001a */
[C---:B------:R-:W-:Y:S02]  /*39d0*/  DFMA R48, R12.reuse, R38, R48 ;  /* 0x000000260c30722b */ /* 0x040fe40000000030 */
[C---:B------:R-:W-:Y:S02]  /*39e0*/  DFMA R56, R12.reuse, UR30, R56 ;  /* 0x0000001e0c387c2b */ /* 0x040fe40008000038 */
[----:B------:R-:W-:-:S02]  /*39f0*/  DFMA R54, R12, UR28, R54 ;  /* 0x0000001c0c367c2b */ /* 0x000fc40008000036 */
[----:B------:R-:W-:Y:S02]  /*3a00*/  DFMA R92, R12, UR24, R92 ;  /* 0x000000180c5c7c2b */ /* 0x000fe4000800005c */
[C---:B------:R-:W-:Y:S02]  /*3a10*/  DFMA R18, R6.reuse, R66, R18 ;  /* 0x000000420612722b */ /* 0x040fe40000000012 */
[C---:B------:R-:W-:Y:S02]  /*3a20*/  DFMA R20, R6.reuse, UR10, R20 ;  /* 0x0000000a06147c2b */ /* 0x040fe40008000014 */
[C---:B------:R-:W-:Y:S02]  /*3a30*/  DFMA R82, R6.reuse, UR12, R82 ;  /* 0x0000000c06527c2b */ /* 0x040fe40008000052 */
[----:B------:R-:W-:Y:S02]  /*3a40*/  DFMA R16, R6, UR70, R16 ;  /* 0x0000004606107c2b */ /* 0x000fe40008000010 */
[----:B------:R-:W-:-:S02]  /*3a50*/  DFMA R94, R12, UR26, R94 ;  /* 0x0000001a0c5e7c2b */ /* 0x000fc4000800005e */
[----:B------:R-:W-:Y:S02]  /*3a60*/  DFMA R26, R6, UR76, R26 ;  /* 0x0000004c061a7c2b */ /* 0x000fe4000800001a */
[----:B------:R-:W-:Y:S02]  /*3a70*/  DADD R6, R48, -R18 ;  /* 0x0000000030067229 */ /* 0x000fe40000000812 */
[----:B------:R-:W-:Y:S02]  /*3a80*/  DADD R8, R56, -R20 ;  /* 0x0000000038087229 */ /* 0x000fe40000000814 */
        /* <DEDUP_REMOVED lines=17> */
.L_x_319:
[----:B------:R-:W-:Y:S05]  /*3ba0*/  BSYNC.RECONVERGENT B0 ;  /* 0x0000000000007941 */ /* 0x000fea0003800200 */
.L_x_318:
[----:B------:R-:W-:Y:S01]  /*3bb0*/  BAR.SYNC.DEFER_BLOCKING 0x0 ;  /* 0x0000000000007b1d */ /* 0x000fe20000010000 */
[----:B0-2---:R-:W-:Y:S02]  /*3bc0*/  MOV.SPILL R88, UR27 ;  /* 0x0000001b00587c02 */ /* 0x005fe40009000f00 */
[----:B------:R-:W-:Y:S02]  /*3bd0*/  MOV.SPILL R2, UR25 ;  /* 0x0000001900027c02 */ /* 0x000fe40009000f00 */
[----:B------:R-:W-:-:S03]  /*3be0*/  MOV.SPILL R86, UR24 ;  /* 0x0000001800567c02 */ /* 0x000fc60009000f00 */
[----:B------:R-:W0:Y:S01]  /*3bf0*/  S2UR UR27, SR_CTAID.X ;  /* 0x00000000001b79c3 */ /* 0x000e220000002500 */
[----:B------:R-:W-:Y:S01]  /*3c00*/  R2UR UR24, R30 ;  /* 0x000000001e1872ca */ /* 0x000fe200000e0000 */
[----:B------:R-:W0:Y:S01]  /*3c10*/  S2R R0, SR_TID.Y ;  /* 0x0000000000007919 */ /* 0x000e220000002200 */
[----:B------:R-:W-:Y:S02]  /*3c20*/  R2UR UR25, R31 ;  /* 0x000000001f1972ca */ /* 0x000fe400000e0000 */
[----:B------:R-:W-:Y:S02]  /*3c30*/  MOV.SPILL R89, UR26 ;  /* 0x0000001a00597c02 */ /* 0x000fe40009000f00 */
[----:B------:R-:W-:Y:S02]  /*3c40*/  MOV.SPILL R64, UR71 ;  /* 0x0000004700407c02 */ /* 0x000fe40009000f00 */
[----:B------:R-:W-:Y:S02]  /*3c50*/  MOV.SPILL R83, UR70 ;  /* 0x0000004600537c02 */ /* 0x000fe40009000f00 */
[----:B------:R-:W-:-:S02]  /*3c60*/  R2UR UR26, R36 ;  /* 0x00000000241a72ca */ /* 0x000fc400000e0000 */
[----:B------:R-:W-:Y:S02]  /*3c70*/  MOV.SPILL R81, UR11 ;  /* 0x0000000b00517c02 */ /* 0x000fe40009000f00 */
[----:B------:R-:W-:Y:S02]  /*3c80*/  MOV.SPILL R85, UR10 ;  /* 0x0000000a00557c02 */ /* 0x000fe40009000f00 */
[----:B------:R-:W-:Y:S01]  /*3c90*/  R2UR UR70, R70 ;  /* 0x00000000464672ca */ /* 0x000fe200000e0000 */
[----:B-1-3--:R-:W-:Y:S01]  /*3ca0*/  LDS.64 R20, [R3] ;  /* 0x0000000003147984 */ /* 0x00afe20000000a00 */
[----:B------:R-:W-:Y:S02]  /*3cb0*/  R2UR UR71, R71 ;  /* 0x00000000474772ca */ /* 0x000fe400000e0000 */
[----:B------:R-:W-:Y:S01]  /*3cc0*/  MOV.SPILL R65, UR13 ;  /* 0x0000000d00417c02 */ /* 0x000fe20009000f00 */
[----:B------:R-:W1:Y:S01]  /*3cd0*/  LDS.64 R26, [R3+0x35a0] ;  /* 0x0035a000031a7984 */ /* 0x000e620000000a00 */
[----:B------:R-:W-:-:S02]  /*3ce0*/  MOV.SPILL R84, UR12 ;  /* 0x0000000c00547c02 */ /* 0x000fc40009000f00 */
[----:B------:R-:W-:Y:S01]  /*3cf0*/  MOV.SPILL R80, UR77 ;  /* 0x0000004d00507c02 */ /* 0x000fe20009000f00 */
[----:B------:R-:W-:Y:S01]  /*3d00*/  LDS.64 R56, [R3+0x4e0] ;  /* 0x0004e00003387984 */ /* 0x000fe20000000a00 */
[----:B------:R-:W-:Y:S02]  /*3d10*/  MOV.SPILL R82, UR76 ;  /* 0x0000004c00527c02 */ /* 0x000fe40009000f00 */
[----:B------:R-:W-:Y:S01]  /*3d20*/  R2UR UR10, R76 ;  /* 0x000000004c0a72ca */ /* 0x000fe200000e0000 */
[----:B------:R-:W2:Y:S01]  /*3d30*/  LDS.64 R62, [R3+0x30c0] ;  /* 0x0030c000033e7984 */ /* 0x000ea20000000a00 */
[----:B------:R-:W-:Y:S02]  /*3d40*/  R2UR UR11, R77 ;  /* 0x000000004d0b72ca */ /* 0x000fe400000e0000 */
[----:B------:R-:W-:Y:S01]  /*3d50*/  R2UR UR12, R72 ;  /* 0x00000000480c72ca */ /* 0x000fe200000e0000 */
[----:B------:R-:W-:Y:S01]  /*3d60*/  LDS.64 R18, [R3+0x9c0] ;  /* 0x0009c00003127984 */ /* 0x000fe20000000a00 */
[----:B0-----:R-:W-:Y:S01]  /*3d70*/  VIADD R0, R0, UR27 ;  /* 0x0000001b00007c36 */ /* 0x001fe20008000000 */
[----:B------:R-:W-:-:S02]  /*3d80*/  R2UR UR27, R37 ;  /* 0x00000000251b72ca */ /* 0x000fc400000e0000 */
[----:B------:R-:W0:Y:S01]  /*3d90*/  LDS.64 R16, [R3+0x2be0] ;  /* 0x002be00003107984 */ /* 0x000e220000000a00 */
        /* <DEDUP_REMOVED lines=8> */
[----:B-1----:R-:W-:-:S03]  /*3e20*/  DADD R54, R20, R26 ;  /* 0x0000000014367229 */ /* 0x002fc6000000001a */
[----:B------:R1:W5:Y:S01]  /*3e30*/  LDS.64 R6, [R3+0x1d40] ;  /* 0x001d400003067984 */ /* 0x0003620000000a00 */
[----:B------:R-:W-:Y:S02]  /*3e40*/  DADD R26, R20, -R26 ;  /* 0x00000000141a7229 */ /* 0x000fe4000000081a */
[----:B--2---:R-:W-:-:S06]  /*3e50*/  DADD R20, R56, -R62 ;  /* 0x0000000038147229 */ /* 0x004fcc000000083e */
[----:B------:R-:W-:Y:S02]  /*3e60*/  DFMA R44, R44, R26, RZ ;  /* 0x0000001a2c2c722b */ /* 0x000fe400000000ff */
[----:B------:R-:W-:Y:S02]  /*3e70*/  DADD R48, R56, R62 ;  /* 0x0000000038307229 */ /* 0x000fe4000000003e */
[----:B------:R-:W-:Y:S02]  /*3e80*/  DFMA R40, R40, R54, RZ ;  /* 0x000000362828722b */ /* 0x000fe400000000ff */
[----:B------:R-:W-:Y:S02]  /*3e90*/  DFMA R42, R54, R42, RZ ;  /* 0x0000002a362a722b */ /* 0x000fe400000000ff */
[----:B------:R-:W-:Y:S02]  /*3ea0*/  DFMA R50, R20, R50, R44 ;  /* 0x000000321432722b */ /* 0x000fe4000000002c */
[C---:B------:R-:W-:Y:S01]  /*3eb0*/  DFMA R62, R54.reuse, UR24, RZ ;  /* 0x00000018363e7c2b */ /* 0x040fe200080000ff */
[----:B------:R-:W-:Y:S01]  /*3ec0*/  R2UR.FILL UR25, R2 ;  /* 0x00000000021972ca */ /* 0x000fe200004e0000 */
[----:B------:R-:W-:Y:S01]  /*3ed0*/  DFMA R44, R54, UR66, RZ ;  /* 0x00000042362c7c2b */ /* 0x000fe200080000ff */
[----:B------:R-:W-:Y:S01]  /*3ee0*/  R2UR.FILL UR24, R86 ;  /* 0x00000000561872ca */ /* 0x000fe200004e0000 */
[----:B-1----:R-:W-:-:S02]  /*3ef0*/  DFMA R2, R26, UR6, RZ ;  /* 0x000000061a027c2b */ /* 0x002fc400080000ff */
[----:B------:R-:W-:Y:S02]  /*3f00*/  DFMA R56, R26, UR62, RZ ;  /* 0x0000003e1a387c2b */ /* 0x000fe400080000ff */
[----:B------:R-:W-:Y:S02]  /*3f10*/  DFMA R22, R48, R22, R40 ;  /* 0x000000163016722b */ /* 0x000fe40000000028 */
[----:B------:R-:W-:Y:S02]  /*3f20*/  DFMA R40, R54, UR64, RZ ;  /* 0x0000004036287c2b */ /* 0x000fe400080000ff */
[C---:B------:R-:W-:Y:S02]  /*3f30*/  DFMA R54, R26.reuse, UR60, RZ ;  /* 0x0000003c1a367c2b */ /* 0x040fe400080000ff */
[----:B------:R-:W-:Y:S01]  /*3f40*/  DFMA R86, R26, UR26, RZ ;  /* 0x0000001a1a567c2b */ /* 0x000fe200080000ff */
[----:B------:R-:W-:Y:S01]  /*3f50*/  R2UR.FILL UR27, R88 ;  /* 0x00000000581b72ca */ /* 0x000fe200004e0000 */
        /* <DEDUP_REMOVED lines=8> */
[----:B0-----:R-:W-:Y:S01]  /*3fe0*/  DADD R2, R18, R16 ;  /* 0x0000000012027229 */ /* 0x001fe20000000010 */
        /* <DEDUP_REMOVED lines=38> */
[C-C-:B-----5:R-:W-:Y:S02]  /*4250*/  DADD R8, R4.reuse, R6.reuse ;  /* 0x0000000004087229 */ /* 0x160fe40000000006 */
        /* <DEDUP_REMOVED lines=23> */
[----:B------:R-:W-:-:S04]  /*43d0*/  DADD R62, R62, R86 ;  /* 0x000000003e3e7229 */ /* 0x000fc80000000056 */
        /* <DEDUP_REMOVED lines=8> */
[----:B------:R-:W-:Y:S02]  /*4460*/  DADD R8, R6, R44 ;  /* 0x0000000006087229 */ /* 0x000fe4000000002c */
[----:B------:R-:W-:Y:S01]  /*4470*/  DADD R42, R42, -R56 ;  /* 0x000000002a2a7229 */ /* 0x000fe20000000838 */
[----:B0-----:R-:W-:Y:S01]  /*4480*/  IMAD R5, R0, 0x2d9, R21 ;  /* 0x000002d900057824 */ /* 0x001fe200078e0215 */
[----:B------:R-:W-:Y:S02]  /*4490*/  DADD R40, R40, -R54 ;  /* 0x0000000028287229 */ /* 0x000fe40000000836 */
[----:B------:R-:W-:Y:S01]  /*44a0*/  DADD R6, R6, -R44 ;  /* 0x0000000006067229 */ /* 0x000fe2000000082c */
[----:B--2---:R-:W-:Y:S01]  /*44b0*/  IMAD.WIDE R2, R5, 0x8, R2 ;  /* 0x0000000805027825 */ /* 0x004fe200078e0202 */
[C-C-:B------:R-:W-:Y:S02]  /*44c0*/  DADD R4, R22.reuse, R50.reuse ;  /* 0x0000000016047229 */ /* 0x140fe40000000032 */
[----:B------:R-:W-:-:S02]  /*44d0*/  DADD R22, R22, -R50 ;  /* 0x0000000016167229 */ /* 0x000fc40000000832 */
        /* <DEDUP_REMOVED lines=10> */
.L_x_321:
        /* <DEDUP_REMOVED lines=16> */
.L_x_1069:


//--------------------- .text._Z32massMatrixMultiplyConstantKernelILi9ELi11ELi1EEviPKdS1_S1_S1_Pd --------------------------
	.section	.text._Z32massMatrixMultiplyConstantKernelILi9ELi11ELi1EEviPKdS1_S1_S1_Pd,"ax",@progbits
	.align	128
        .global         _Z32massMatrixMultiplyConstantKernelILi9ELi11ELi1EEviPKdS1_S1_S1_Pd
        .type           _Z32massMatrixMultiplyConstantKernelILi9ELi11ELi1EEviPKdS1_S1_S1_Pd,@function
        .size           _Z32massMatrixMultiplyConstantKernelILi9ELi11ELi1EEviPKdS1_S1_S1_Pd,(.L_x_1070 - _Z32massMatrixMultiplyConstantKernelILi9ELi11ELi1EEviPKdS1_S1_S1_Pd)
        .other          _Z32massMatrixMultiplyConstantKernelILi9ELi11ELi1EEviPKdS1_S1_S1_Pd,@"STO_CUDA_ENTRY STV_DEFAULT"
_Z32massMatrixMultiplyConstantKernelILi9ELi11ELi1EEviPKdS1_S1_S1_Pd:
.text._Z32massMatrixMultiplyConstantKernelILi9ELi11ELi1EEviPKdS1_S1_S1_Pd:
        /* <DEDUP_REMOVED lines=83> */
[C-C-:B------:R-:W-:Y:S01]  /*0530*/  DADD R112, R124.reuse, R12.reuse ;  /* 0x000000007c707229 */ /* 0x140fe2000000000c */
[----:B---3--:R-:W-:Y:S01]  /*0540*/  IMAD.U32 R48, RZ, RZ, UR6 ;  /* 0x00000006ff307e24 */ /* 0x008fe2000f8e00ff */
[----:B------:R-:W-:Y:S01]  /*0550*/  DADD R124, R124, -R12 ;  /* 0x000000007c7c7229 */ /* 0x000fe2000000080c */
[----:B------:R-:W-:Y:S01]  /*0560*/  IMAD.U32 R49, RZ, RZ, UR7 ;  /* 0x00000007ff317e24 */ /* 0x000fe2000f8e00ff */
[----:B------:R-:W-:Y:S01]  /*0570*/  DADD R128, R126, R126 ;  /* 0x000000007e807229 */ /* 0x000fe2000000007e */
[----:B------:R-:W-:Y:S01]  /*0580*/  IMAD.U32 R12, RZ, RZ, UR16 ;  /* 0x00000010ff0c7e24 */ /* 0x000fe2000f8e00ff */
[----:B------:R-:W-:Y:S01]  /*0590*/  DFMA R18, R110, R10, R14 ;  /* 0x0000000a6e12722b */ /* 0x000fe2000000000e */
[----:B------:R-:W-:Y:S01]  /*05a0*/  IMAD.U32 R13, RZ, RZ, UR17 ;  /* 0x00000011ff0d7e24 */ /* 0x000fe2000f8e00ff */
[----:B------:R-:W-:Y:S01]  /*05b0*/  MOV R14, UR14 ;  /* 0x0000000e000e7c02 */ /* 0x000fe20008000f00 */
[----:B------:R-:W-:Y:S01]  /*05c0*/  IMAD.U32 R15, RZ, RZ, UR15 ;  /* 0x0000000fff0f7e24 */ /* 0x000fe2000f8e00ff */
[----:B------:R-:W-:Y:S01]  /*05d0*/  DADD R126, R126, -R126 ;  /* 0x000000007e7e7229 */ /* 0x000fe2000000087e */
[----:B------:R-:W3:Y:S01]  /*05e0*/  LDCU.128 UR12, c[0x3][0x30] ;  /* 0x00c00600ff0c77ac */ /* 0x000ee20008000c00 */
[----:B------:R-:W-:Y:S01]  /*05f0*/  DMUL R128, R128, 0.5 ;  /* 0x3fe0000080807828 */ /* 0x000fe20000000000 */
[----:B----4-:R-:W-:Y:S01]  /*0600*/  MOV R50, UR10 ;  /* 0x0000000a00327c02 */ /* 0x010fe20008000f00 */
[----:B------:R-:W-:Y:S01]  /*0610*/  DFMA R20, R122, R12, R16 ;  /* 0x0000000c7a14722b */ /* 0x000fe20000000010 */
[----:B------:R-:W-:Y:S01]  /*0620*/  IMAD.U32 R51, RZ, RZ, UR11 ;  /* 0x0000000bff337e24 */ /* 0x000fe2000f8e00ff */
[----:B------:R-:W-:Y:S01]  /*0630*/  MOV R17, UR19 ;  /* 0x0000001300117c02 */ /* 0x000fe20008000f00 */
[----:B------:R-:W-:Y:S01]  /*0640*/  IMAD.U32 R16, RZ, RZ, UR18 ;  /* 0x00000012ff107e24 */ /* 0x000fe2000f8e00ff */
[----:B------:R-:W-:Y:S01]  /*0650*/  DFMA R22, R112, R14, R18 ;  /* 0x0000000e7016722b */ /* 0x000fe20000000012 */
[----:B------:R-:W4:Y:S01]  /*0660*/  LDCU.128 UR16, c[0x3][0x730] ;  /* 0x00c0e600ff1077ac */ /* 0x000f220008000c00 */
[----:B------:R-:W-:Y:S01]  /*0670*/  IMAD.U32 R18, RZ, RZ, UR20 ;  /* 0x00000014ff127e24 */ /* 0x000fe2000f8e00ff */
[----:B------:R-:W-:Y:S01]  /*0680*/  DFMA R78, R108, R48, RZ ;  /* 0x000000306c4e722b */ /* 0x000fe200000000ff */
[----:B------:R-:W-:Y:S01]  /*0690*/  IMAD.U32 R19, RZ, RZ, UR21 ;  /* 0x00000015ff137e24 */ /* 0x000fe2000f8e00ff */
[----:B------:R-:W-:Y:S01]  /*06a0*/  DFMA R24, R124, R16, R20 ;  /* 0x000000107c18722b */ /* 0x000fe20000000014 */
[----:B------:R-:W-:Y:S01]  /*06b0*/  MOV R20, UR24 ;  /* 0x0000001800147c02 */ /* 0x000fe20008000f00 */
[----:B------:R-:W-:Y:S01]  /*06c0*/  IMAD.U32 R21, RZ, RZ, UR25 ;  /* 0x00000019ff157e24 */ /* 0x000fe2000f8e00ff */
[----:B------:R-:W-:-:S02]  /*06d0*/  DFMA R62, R108, R38, RZ ;  /* 0x000000266c3e722b */ /* 0x000fc400000000ff */
[----:B------:R-:W-:Y:S01]  /*06e0*/  DFMA R22, R128, R18, R22 ;  /* 0x000000128016722b */ /* 0x000fe20000000016 */
[----:B---3--:R-:W-:Y:S01]  /*06f0*/  MOV R26, UR12 ;  /* 0x0000000c001a7c02 */ /* 0x008fe20008000f00 */
[----:B------:R-:W-:Y:S01]  /*0700*/  IMAD.U32 R27, RZ, RZ, UR13 ;  /* 0x0000000dff1b7e24 */ /* 0x000fe2000f8e00ff */
[----:B------:R-:W-:Y:S01]  /*0710*/  DFMA R24, R126, R20, R24 ;  /* 0x000000147e18722b */ /* 0x000fe20000000018 */
[----:B------:R-:W-:Y:S01]  /*0720*/  IMAD.U32 R28, RZ, RZ, UR14 ;  /* 0x0000000eff1c7e24 */ /* 0x000fe2000f8e00ff */
[----:B------:R-:W-:Y:S01]  /*0730*/  MOV R29, UR15 ;  /* 0x0000000f001d7c02 */ /* 0x000fe20008000f00 */
[----:B------:R-:W3:Y:S01]  /*0740*/  LDCU.128 UR12, c[0x3][0x7a0] ;  /* 0x00c0f400ff0c77ac */ /* 0x000ee20008000c00 */
[----:B------:R-:W-:Y:S01]  /*0750*/  DFMA R64, R116, R42, RZ ;  /* 0x0000002a7440722b */ /* 0x000fe200000000ff */
[----:B----4-:R-:W-:Y:S01]  /*0760*/  IMAD.U32 R30, RZ, RZ, UR16 ;  /* 0x00000010ff1e7e24 */ /* 0x010fe2000f8e00ff */
[----:B------:R-:W-:Y:S01]  /*0770*/  MOV R32, UR18 ;  /* 0x0000001200207c02 */ /* 0x000fe20008000f00 */
[----:B------:R-:W-:Y:S01]  /*0780*/  IMAD.U32 R31, RZ, RZ, UR17 ;  /* 0x00000011ff1f7e24 */ /* 0x000fe2000f8e00ff */
[C-C-:B------:R-:W-:Y:S01]  /*0790*/  DADD R106, R22.reuse, -R24.reuse ;  /* 0x00000000166a7229 */ /* 0x140fe20000000818 */
[----:B------:R-:W-:Y:S01]  /*07a0*/  IMAD.U32 R33, RZ, RZ, UR19 ;  /* 0x00000013ff217e24 */ /* 0x000fe2000f8e00ff */
[----:B------:R-:W-:Y:S01]  /*07b0*/  DADD R120, R22, R24 ;  /* 0x0000000016787229 */ /* 0x000fe20000000018 */
[----:B------:R-:W4:Y:S01]  /*07c0*/  LDCU.128 UR16, c[0x3][0x760] ;  /* 0x00c0ec00ff1077ac */ /* 0x000f220008000c00 */
[----:B------:R-:W-:Y:S01]  /*07d0*/  IMAD.U32 R22, RZ, RZ, UR22 ;  /* 0x00000016ff167e24 */ /* 0x000fe2000f8e00ff */
[----:B------:R-:W-:Y:S01]  /*07e0*/  MOV R23, UR23 ;  /* 0x0000001700177c02 */ /* 0x000fe20008000f00 */
[----:B------:R-:W-:Y:S01]  /*07f0*/  IMAD.U32 R24, RZ, RZ, UR26 ;  /* 0x0000001aff187e24 */ /* 0x000fe2000f8e00ff */
[----:B------:R-:W5:Y:S01]  /*0800*/  LDCU.128 UR20, c[0x3][0x80] ;  /* 0x00c01000ff1477ac */ /* 0x000f620008000c00 */
[----:B------:R-:W-:Y:S01]  /*0810*/  IMAD.U32 R25, RZ, RZ, UR27 ;  /* 0x0000001bff197e24 */ /* 0x000fe2000f8e00ff */
[----:B------:R-:W-:Y:S01]  /*0820*/  DFMA R80, R116, R50, RZ ;  /* 0x000000327450722b */ /* 0x000fe200000000ff */
[----:B------:R-:W0:Y:S01]  /*0830*/  LDCU.128 UR24, c[0x3][0x780] ;  /* 0x00c0f000ff1877ac */ /* 0x000e220008000c00 */
[----:B------:R-:W-:Y:S01]  /*0840*/  DFMA R56, R108, R22, RZ ;  /* 0x000000166c38722b */ /* 0x000fe200000000ff */
[----:B---3--:R-:W-:-:S02]  /*0850*/  IMAD.U32 R68, RZ, RZ, UR12 ;  /* 0x0000000cff447e24 */ /* 0x008fc4000f8e00ff */
[----:B------:R-:W-:Y:S01]  /*0860*/  DFMA R58, R116, R24, RZ ;  /* 0x00000018743a722b */ /* 0x000fe200000000ff */
[----:B------:R-:W-:Y:S01]  /*0870*/  IMAD.U32 R69, RZ, RZ, UR13 ;  /* 0x0000000dff457e24 */ /* 0x000fe2000f8e00ff */
[----:B------:R-:W-:Y:S01]  /*0880*/  MOV R77, UR15 ;  /* 0x0000000f004d7c02 */ /* 0x000fe20008000f00 */
[----:B------:R-:W-:Y:S01]  /*0890*/  IMAD.U32 R76, RZ, RZ, UR14 ;  /* 0x0000000eff4c7e24 */ /* 0x000fe2000f8e00ff */
[----:B------:R-:W3:Y:S01]  /*08a0*/  LDCU.128 UR12, c[0x3][0x740] ;  /* 0x00c0e800ff0c77ac */ /* 0x000ee20008000c00 */
[----:B------:R-:W-:Y:S02]  /*08b0*/  DFMA R82, R108, R52, RZ ;  /* 0x000000346c52722b */ /* 0x000fe400000000ff */
[----:B------:R-:W-:Y:S02]  /*08c0*/  DFMA R60, R114, R26, R56 ;  /* 0x0000001a723c722b */ /* 0x000fe40000000038 */
[----:B------:R-:W-:Y:S01]  /*08d0*/  DFMA R58, R118, R30, R58 ;  /* 0x0000001e763a722b */ /* 0x000fe2000000003a */
[----:B----4-:R-:W-:Y:S01]  /*08e0*/  MOV R56, UR16 ;  /* 0x0000001000387c02 */ /* 0x010fe20008000f00 */
[----:B-----5:R-:W-:Y:S01]  /*08f0*/  IMAD.U32 R72, RZ, RZ, UR20 ;  /* 0x00000014ff487e24 */ /* 0x020fe2000f8e00ff */
[----:B------:R-:W-:Y:S01]  /*0900*/  DFMA R86, R116, R68, RZ ;  /* 0x000000447456722b */ /* 0x000fe200000000ff */
[----:B------:R-:W-:Y:S01]  /*0910*/  IMAD.U32 R73, RZ, RZ, UR21 ;  /* 0x00000015ff497e24 */ /* 0x000fe2000f8e00ff */
[----:B------:R-:W-:Y:S01]  /*0920*/  DFMA R66, R114, R40, R62 ;  /* 0x000000287242722b */ /* 0x000fe2000000003e */
[----:B0-----:R-:W-:Y:S01]  /*0930*/  MOV R74, UR24 ;  /* 0x00000018004a7c02 */ /* 0x001fe20008000f00 */
[----:B------:R-:W-:Y:S01]  /*0940*/  IMAD.U32 R75, RZ, RZ, UR25 ;  /* 0x00000019ff4b7e24 */ /* 0x000fe2000f8e00ff */
[----:B------:R-:W-:Y:S01]  /*0950*/  DFMA R84, R118, R44, R64 ;  /* 0x0000002c7654722b */ /* 0x000fe20000000040 */
[----:B------:R-:W-:Y:S01]  /*0960*/  IMAD.U32 R57, RZ, RZ, UR17 ;  /* 0x00000011ff397e24 */ /* 0x000fe2000f8e00ff */
[----:B------:R-:W-:Y:S01]  /*0970*/  DFMA R88, R114, R72, R78 ;  /* 0x000000487258722b */ /* 0x000fe2000000004e */
[----:B------:R-:W-:-:S02]  /*0980*/  IMAD.U32 R78, RZ, RZ, UR22 ;  /* 0x00000016ff4e7e24 */ /* 0x000fc4000f8e00ff */
        /* <DEDUP_REMOVED lines=99> */
[----:B------:R-:W-:-:S06]  /*0fc0*/  IMAD.U32 R119, RZ, RZ, UR13 ;  /* 0x0000000dff777e24 */ /* 0x000fcc000f8e00ff */
[----:B------:R-:W-:Y:S01]  /*0fd0*/  DFMA R150, R112, R118, R150 ;  /* 0x000000767096722b */ /* 0x000fe20000000096 */
[----:B-1----:R-:W-:Y:S01]  /*0fe0*/  MOV R112, UR4 ;  /* 0x0000000400707c02 */ /* 0x002fe20008000f00 */
[----:B------:R-:W-:Y:S01]  /*0ff0*/  IMAD.U32 R113, RZ, RZ, UR5 ;  /* 0x00000005ff717e24 */ /* 0x000fe2000f8e00ff */
[----:B-----5:R-:W-:Y:S01]  /*1000*/  MOV R168, UR10 ;  /* 0x0000000a00a87c02 */ /* 0x020fe20008000f00 */
[----:B------:R-:W-:Y:S02]  /*1010*/  IMAD.U32 R162, RZ, RZ, UR8 ;  /* 0x00000008ffa27e24 */ /* 0x000fe4000f8e00ff */
[----:B------:R-:W-:Y:S02]  /*1020*/  IMAD.U32 R163, RZ, RZ, UR9 ;  /* 0x00000009ffa37e24 */ /* 0x000fe4000f8e00ff */
        /* <DEDUP_REMOVED lines=8> */
[----:B------:R-:W-:Y:S01]  /*10b0*/  DFMA R150, R128, R122, R150 ;  /* 0x0000007a8096722b */ /* 0x000fe20000000096 */
[----:B------:R-:W5:Y:S01]  /*10c0*/  S2R R129, SR_CgaCtaId ;  /* 0x0000000000817919 */ /* 0x000f620000008800 */
[----:B------:R-:W-:Y:S02]  /*10d0*/  PRMT R128, R105, 0x9910, RZ ;  /* 0x0000991069807816 */ /* 0x000fe400000000ff */
[----:B------:R-:W-:Y:S01]  /*10e0*/  DFMA R152, R126, R124, R152 ;  /* 0x0000007c7e98722b */ /* 0x000fe20000000098 */
[----:B------:R-:W0:Y:S01]  /*10f0*/  LDCU.128 UR12, c[0x3][0x60] ;  /* 0x00c00c00ff0c77ac */ /* 0x000e220008000c00 */
[----:B------:R-:W-:-:S06]  /*1100*/  MOV R126, 0x400 ;  /* 0x00000400007e7802 */ /* 0x000fcc0000000f00 */
[----:B------:R-:W-:Y:S01]  /*1110*/  DADD R150, R150, R152 ;  /* 0x0000000096967229 */ /* 0x000fe20000000098 */
[----:B--2---:R-:W-:Y:S01]  /*1120*/  MOV R160, UR4 ;  /* 0x0000000400a07c02 */ /* 0x004fe20008000f00 */
[----:B------:R-:W-:Y:S01]  /*1130*/  IMAD.U32 R161, RZ, RZ, UR5 ;  /* 0x00000005ffa17e24 */ /* 0x000fe2000f8e00ff */
[----:B------:R-:W-:Y:S01]  /*1140*/  MOV R167, UR7 ;  /* 0x0000000700a77c02 */ /* 0x000fe20008000f00 */
[----:B------:R-:W-:Y:S01]  /*1150*/  IMAD.U32 R166, RZ, RZ, UR6 ;  /* 0x00000006ffa67e24 */ /* 0x000fe2000f8e00ff */
[----:B------:R-:W2:Y:S01]  /*1160*/  LDCU.128 UR4, c[0x3][0x30] ;  /* 0x00c00600ff0477ac */ /* 0x000ea20008000c00 */
[----:B-----5:R-:W-:Y:S01]  /*1170*/  LEA R127, R129, R126, 0x18 ;  /* 0x0000007e817f7211 */ /* 0x020fe200078ec0ff */
[----:B------:R-:W-:-:S04]  /*1180*/  IMAD R126, R128, 0x9, RZ ;  /* 0x00000009807e7824 */ /* 0x000fc800078e02ff */
[----:B------:R-:W-:Y:S01]  /*1190*/  IMAD.MOV R126, RZ, RZ, -R126 ;  /* 0x000000ffff7e7224 */ /* 0x000fe200078e0a7e */
[----:B--2---:R-:W-:Y:S01]  /*11a0*/  MOV R159, UR5 ;  /* 0x00000005009f7c02 */ /* 0x004fe20008000f00 */
[----:B------:R-:W-:Y:S02]  /*11b0*/  IMAD.U32 R158, RZ, RZ, UR4 ;  /* 0x00000004ff9e7e24 */ /* 0x000fe4000f8e00ff */
[----:B------:R-:W-:Y:S01]  /*11c0*/  IMAD.U32 R164, RZ, RZ, UR6 ;  /* 0x00000006ffa47e24 */ /* 0x000fe2000f8e00ff */
[----:B------:R-:W-:Y:S01]  /*11d0*/  PRMT R126, R126, 0x7710, RZ ;  /* 0x000077107e7e7816 */ /* 0x000fe200000000ff */
[----:B------:R-:W-:Y:S01]  /*11e0*/  IMAD.U32 R165, RZ, RZ, UR7 ;  /* 0x00000007ffa57e24 */ /* 0x000fe2000f8e00ff */
[----:B------:R-:W2:Y:S01]  /*11f0*/  LDCU.128 UR4, c[0x3][0x730] ;  /* 0x00c0e600ff0477ac */ /* 0x000ea20008000c00 */
[----:B------:R-:W-:Y:S02]  /*1200*/  IMAD R104, R104, 0x2998, R127 ;  /* 0x0000299868687824 */ /* 0x000fe400078e027f */
[----:B------:R-:W-:-:S02]  /*1210*/  IMAD.IADD R126, R103, 0x1, R126 ;  /* 0x00000001677e7824 */ /* 0x000fc400078e027e */
[----:B------:R-:W-:-:S03]  /*1220*/  IMAD R105, R105, 0x58, R104 ;  /* 0x0000005869697824 */ /* 0x000fc600078e0268 */
        /* <DEDUP_REMOVED lines=20> */
.L_x_324:
        /* <DEDUP_REMOVED lines=41> */
[C---:B------:R-:W-:Y:S01]  /*1600*/  DFMA R154, R126.reuse, R78, R128 ;  /* 0x0000004e7e9a722b */ /* 0x040fe20000000080 */
[----:B------:R-:W0:Y:S01]  /*1610*/  LDS.64 R128, [R106+0x160] ;  /* 0x000160006a807984 */ /* 0x000e220000000a00 */
[C---:B------:R-:W-:Y:S02]  /*1620*/  DFMA R140, R126.reuse, R10, R136 ;  /* 0x0000000a7e8c722b */ /* 0x040fe40000000088 */
[C---:B------:R-:W-:Y:S02]  /*1630*/  DFMA R146, R126.reuse, R28, R146 ;  /* 0x0000001c7e92722b */ /* 0x040fe40000000092 */
[C---:B------:R-:W-:Y:S02]  /*1640*/  DFMA R150, R126.reuse, R46, R148 ;  /* 0x0000002e7e96722b */ /* 0x040fe40000000094 */
[C---:B------:R-:W-:Y:S02]  /*1650*/  DFMA R174, R126.reuse, R82, R152 ;  /* 0x000000527eae722b */ /* 0x040fe40000000098 */
[----:B------:R-:W-:-:S02]  /*1660*/  DFMA R176, R126, R116, R156 ;  /* 0x000000747eb0722b */ /* 0x000fc4000000009c */
[C-C-:B---3--:R-:W-:Y:S02]  /*1670*/  DADD R126, R142.reuse, R144.reuse ;  /* 0x000000008e7e7229 */ /* 0x148fe40000000090 */
[----:B------:R-:W-:Y:S02]  /*1680*/  DADD R142, R142, -R144 ;  /* 0x000000008e8e7229 */ /* 0x000fe40000000890 */
        /* <DEDUP_REMOVED lines=30> */
[----:B------:R-:W-:Y:S02]  /*1870*/  DMUL R120, R120, 0.5 ;  /* 0x3fe0000078787828 */ /* 0x000fe40000000000 */
[----:B------:R-:W-:Y:S02]  /*1880*/  DADD R128, R128, -R128 ;  /* 0x0000000080807229 */ /* 0x000fe40000000880 */
[----:B------:R-:W-:-:S04]  /*1890*/  DFMA R176, R126, R118, R176 ;  /* 0x000000767eb0722b */ /* 0x000fc800000000b0 */
        /* <DEDUP_REMOVED lines=35> */
.L_x_323:
[----:B------:R-:W-:Y:S05]  /*1ad0*/  BSYNC.RECONVERGENT B0 ;  /* 0x0000000000007941 */ /* 0x000fea0003800200 */
.L_x_322:
[----:B------:R-:W1:Y:S01]  /*1ae0*/  LDCU.128 UR64, c[0x3][URZ] ;  /* 0x00c00000ff4077ac */ /* 0x000e620008000c00 */
[----:B------:R-:W-:Y:S01]  /*1af0*/  ISETP.GT.U32.AND P1, PT, R102, 0x78, PT ;  /* 0x000000786600780c */ /* 0x000fe20003f24070 */
[----:B------:R-:W-:Y:S01]  /*1b00*/  BSSY.RECONVERGENT B0, `(.L_x_325) ;  /* 0x00001d3000007945 */ /* 0x000fe20003800200 */
[----:B------:R-:W3:Y:S01]  /*1b10*/  LDCU.128 UR68, c[0x3][0x700] ;  /* 0x00c0e000ff4477ac */ /* 0x000ee20008000c00 */
[----:B------:R-:W4:Y:S01]  /*1b20*/  LDCU.128 UR32, c[0x3][0x790] ;  /* 0x00c0f200ff2077ac */ /* 0x000f220008000c00 */
[----:B------:R-:W0:Y:S01]  /*1b30*/  LDCU.128 UR36, c[0x3][0xb0] ;  /* 0x00c01600ff2477ac */ /* 0x000e220008000c00 */
[----:B------:R-:W0:Y:S01]  /*1b40*/  LDCU.128 UR40, c[0x3][0x7b0] ;  /* 0x00c0f600ff2877ac */ /* 0x000e220008000c00 */
[----:B-1----:R-:W-:Y:S01]  /*1b50*/  IMAD.U32 R178, RZ, RZ, UR64 ;  /* 0x00000040ffb27e24 */ /* 0x002fe2000f8e00ff */
[----:B------:R-:W-:Y:S01]  /*1b60*/  MOV R179, UR65 ;  /* 0x0000004100b37c02 */ /* 0x000fe20008000f00 */
[----:B------:R-:W-:Y:S01]  /*1b70*/  IMAD.U32 R174, RZ, RZ, UR66 ;  /* 0x00000042ffae7e24 */ /* 0x000fe2000f8e00ff */
[----:B------:R-:W1:Y:S01]  /*1b80*/  LDCU.128 UR44, c[0x3][0xd0] ;  /* 0x00c01a00ff2c77ac */ /* 0x000e620008000c00 */
[----:B------:R-:W-:Y:S01]  /*1b90*/  IMAD.U32 R175, RZ, RZ, UR67 ;  /* 0x00000043ffaf7e24 */ /* 0x000fe2000f8e00ff */
[----:B---3--:R-:W-:Y:S01]  /*1ba0*/  MOV R180, UR68 ;  /* 0x0000004400b47c02 */ /* 0x008fe20008000f00 */
[----:B------:R-:W-:Y:S01]  /*1bb0*/  IMAD.U32 R181, RZ, RZ, UR69 ;  /* 0x00000045ffb57e24 */ /* 0x000fe2000f8e00ff */
[----:B------:R-:W-:Y:S01]  /*1bc0*/  MOV R177, UR71 ;  /* 0x0000004700b17c02 */ /* 0x000fe20008000f00 */
[----:B------:R-:W-:Y:S01]  /*1bd0*/  IMAD.U32 R176, RZ, RZ, UR70 ;  /* 0x00000046ffb07e24 */ /* 0x000fe2000f8e00ff */
[----:B------:R-:W3:Y:S01]  /*1be0*/  LDCU.128 UR48, c[0x3][0x7d0] ;  /* 0x00c0fa00ff3077ac */ /* 0x000ee20008000c00 */
[----:B------:R-:W0:Y:S01]  /*1bf0*/  LDCU.128 UR52, c[0x3][0xe0] ;  /* 0x00c01c00ff3477ac */ /* 0x000e220008000c00 */
[----:B------:R-:W0:Y:S01]  /*1c00*/  LDCU.128 UR56, c[0x3][0x7e0] ;  /* 0x00c0fc00ff3877ac */ /* 0x000e220008000c00 */
[----:B------:R-:W0:Y:S01]  /*1c10*/  LDCU.128 UR60, c[0x3][0x50] ;  /* 0x00c00a00ff3c77ac */ /* 0x000e220008000c00 */
[----:B------:R-:W0:Y:S01]  /*1c20*/  LDCU.128 UR64, c[0x3][0x750] ;  /* 0x00c0ea00ff4077ac */ /* 0x000e220008000c00 */
[----:B------:R-:W0:Y:S01]  /*1c30*/  LDCU.128 UR68, c[0x3][0xa0] ;  /* 0x00c01400ff4477ac */ /* 0x000e220008000c00 */
[----:B------:R-:W0:Y:S01]  /*1c40*/  LDCU.128 UR72, c[0x3][0x7a0] ;  /* 0x00c0f400ff4877ac */ /* 0x000e220008000c00 */
[----:B------:R-:W-:Y:S06]  /*1c50*/  BAR.SYNC.DEFER_BLOCKING 0x0 ;  /* 0x0000000000007b1d */ /* 0x000fec0000010000 */
[----:B----4-:R-:W-:Y:S05]  /*1c60*/  @P1 BRA `(.L_x_326) ;  /* 0x0000001800f01947 */ /* 0x010fea0003800000 */
[----:B------:R-:W-:-:S07]  /*1c70*/  IMAD.MOV.U32 R103, RZ, RZ, R102 ;  /* 0x000000ffff677224 */ /* 0x000fce00078e0066 */
.L_x_327:
[----:B------:R-:W-:Y:S02]  /*1c80*/  PRMT R2, R103, 0x9910, RZ ;  /* 0x0000991067027816 */ /* 0x000fe400000000ff */
[----:B------:R-:W-:Y:S02]  /*1c90*/  CS2R R68, SRZ ;  /* 0x0000000000447805 */ /* 0x000fe4000001ff00 */
[----:B-1----:R-:W-:Y:S01]  /*1ca0*/  MOV.SPILL R16, UR45 ;  /* 0x0000002d00107c02 */ /* 0x002fe20009000f00 */
[----:B------:R-:W-:Y:S01]  /*1cb0*/  UMOV UR45, 0x790b ;  /* 0x0000790b002d7882 */ /* 0x000fe20000000000 */
[----:B------:R-:W-:Y:S01]  /*1cc0*/  CS2R R48, SRZ ;  /* 0x0000000000307805 */ /* 0x000fe2000001ff00 */
[----:B------:R-:W-:Y:S01]  /*1cd0*/  IMAD R2, R2, 0x75, RZ ;  /* 0x0000007502027824 */ /* 0x000fe200078e02ff */
[----:B------:R-:W-:Y:S02]  /*1ce0*/  MOV.SPILL R17, UR44 ;  /* 0x0000002c00117c02 */ /* 0x000fe40009000f00 */
[----:B---3--:R-:W-:-:S02]  /*1cf0*/  MOV.SPILL R34, UR49 ;  /* 0x0000003100227c02 */ /* 0x008fc40009000f00 */
[----:B------:R-:W-:Y:S02]  /*1d00*/  LOP3.LUT R2, R2, 0xffff, RZ, 0xc0, !PT ;  /* 0x0000ffff02027812 */ /* 0x000fe400078ec0ff */
[----:B------:R-:W-:Y:S02]  /*1d10*/  MOV.SPILL R35, UR48 ;  /* 0x0000003000237c02 */ /* 0x000fe40009000f00 */
[----:B------:R-:W-:Y:S02]  /*1d20*/  SHF.R.U32.HI R2, RZ, 0x8, R2 ;  /* 0x00000008ff027819 */ /* 0x000fe40000011602 */
[----:B------:R-:W-:Y:S02]  /*1d30*/  MOV.SPILL R36, UR47 ;  /* 0x0000002f00247c02 */ /* 0x000fe40009000f00 */
[----:B------:R-:W-:Y:S01]  /*1d40*/  MOV.SPILL R37, UR46 ;  /* 0x0000002e00257c02 */ /* 0x000fe20009000f00 */
[----:B------:R-:W-:Y:S01]  /*1d50*/  IMAD.MOV R4, RZ, RZ, -R2 ;  /* 0x000000ffff047224 */ /* 0x000fe200078e0a02 */
[----:B0-----:R-:W-:-:S02]  /*1d60*/  MOV.SPILL R52, UR53 ;  /* 0x0000003500347c02 */ /* 0x001fc40009000f00 */
[----:B------:R-:W-:Y:S02]  /*1d70*/  MOV.SPILL R53, UR52 ;  /* 0x0000003400357c02 */ /* 0x000fe40009000f00 */
[----:B------:R-:W-:Y:S02]  /*1d80*/  PRMT R4, R4, 0x7710, RZ ;  /* 0x0000771004047816 */ /* 0x000fe400000000ff */
[----:B------:R-:W-:Y:S02]  /*1d90*/  MOV.SPILL R46, UR51 ;  /* 0x00000033002e7c02 */ /* 0x000fe40009000f00 */
[----:B------:R-:W-:Y:S02]  /*1da0*/  IADD3 R3, PT, PT, R4, R103, RZ ;  /* 0x0000006704037210 */ /* 0x000fe40007ffe0ff */
[----:B------:R-:W-:Y:S02]  /*1db0*/  MOV.SPILL R47, UR50 ;  /* 0x00000032002f7c02 */ /* 0x000fe40009000f00 */
[----:B------:R-:W-:-:S02]  /*1dc0*/  LOP3.LUT R3, R3, 0xfe, RZ, 0xc0, !PT ;  /* 0x000000fe03037812 */ /* 0x000fc400078ec0ff */
[----:B------:R-:W-:Y:S02]  /*1dd0*/  MOV.SPILL R97, UR55 ;  /* 0x0000003700617c02 */ /* 0x000fe40009000f00 */
[----:B------:R-:W-:Y:S02]  /*1de0*/  LEA.HI R3, R3, R2, RZ, 0x1f ;  /* 0x0000000203037211 */ /* 0x000fe400078ff8ff */
[----:B------:R-:W-:Y:S02]  /*1df0*/  MOV.SPILL R96, UR54 ;  /* 0x0000003600607c02 */ /* 0x000fe40009000f00 */
[----:B------:R-:W-:Y:S02]  /*1e00*/  LOP3.LUT R3, R3, 0xf8, RZ, 0xc0, !PT ;  /* 0x000000f803037812 */ /* 0x000fe400078ec0ff */
[----:B----4-:R-:W-:Y:S02]  /*1e10*/  MOV.SPILL R106, UR59 ;  /* 0x0000003b006a7c02 */ /* 0x010fe40009000f00 */
[----:B------:R-:W-:-:S02]  /*1e20*/  SHF.R.U32.HI R15, RZ, 0x3, R3 ;  /* 0x00000003ff0f7819 */ /* 0x000fc40000011603 */
[----:B------:R-:W-:Y:S02]  /*1e30*/  MOV.SPILL R182, UR58 ;  /* 0x0000003a00b67c02 */ /* 0x000fe40009000f00 */
[----:B------:R-:W-:Y:S02]  /*1e40*/  PRMT R2, R15, 0x9910, RZ ;  /* 0x000099100f027816 */ /* 0x000fe400000000ff */
[----:B------:R-:W-:Y:S02]  /*1e50*/  MOV.SPILL R56, UR57 ;  /* 0x0000003900387c02 */ /* 0x000fe40009000f00 */
[----:B------:R-:W-:Y:S01]  /*1e60*/  MOV.SPILL R57, UR56 ;  /* 0x0000003800397c02 */ /* 0x000fe20009000f00 */
[----:B------:R-:W-:-:S04]  /*1e70*/  IMAD R2, R2, 0xb, RZ ;  /* 0x0000000b02027824 */ /* 0x000fc800078e02ff */
[----:B------:R-:W-:-:S05]  /*1e80*/  IMAD.MOV R2, RZ, RZ, -R2 ;  /* 0x000000ffff027224 */ /* 0x000fca00078e0a02 */
[----:B------:R-:W-:-:S05]  /*1e90*/  PRMT R2, R2, 0x7710, RZ ;  /* 0x0000771002027816 */ /* 0x000fca00000000ff */
[----:B------:R-:W-:-:S05]  /*1ea0*/  IMAD.IADD R2, R2, 0x1, R103 ;  /* 0x0000000102027824 */ /* 0x000fca00078e0267 */
[----:B------:R-:W-:Y:S02]  /*1eb0*/  LOP3.LUT R14, R2, 0xff, RZ, 0xc0, !PT ;  /* 0x000000ff020e7812 */ /* 0x000fe400078ec0ff */
[----:B------:R-:W0:Y:S02]  /*1ec0*/  @!P0 LDC.64 R2, c[0x0][0x388] ;  /* 0x0000e200ff028b82 */ /* 0x000e240000000a00 */
[----:B------:R-:W-:-:S05]  /*1ed0*/  PRMT R107, R14, 0x5410, R15 ;  /* 0x000054100e6b7816 */ /* 0x000fca000000000f */
[----:B------:R-:W-:Y:S01]  /*1ee0*/  IDP.2A.LO.U16.U8 R107, R107, UR45, RZ ;  /* 0x0000002d6b6b7c26 */ /* 0x000fe200080010ff */
[----:B------:R-:W1:Y:S03]  /*1ef0*/  LDCU UR45, c[0x0][0x380] ;  /* 0x00007000ff2d77ac */ /* 0x000e660008000800 */
[----:B------:R-:W-:-:S04]  /*1f00*/  @!P0 IMAD R5, R0, 0x533, R107 ;  /* 0x0000053300058824 */ /* 0x000fc800078e026b */
[----:B0-----:R-:W-:-:S05]  /*1f10*/  @!P0 IMAD.WIDE R2, R5, 0x8, R2 ;  /* 0x0000000805028825 */ /* 0x001fca00078e0202 */
[----:B------:R-:W3:Y:S04]  /*1f20*/  @!P0 LDG.E.64.CONSTANT R68, desc[UR76][R2.64] ;  /* 0x0000004c02448981 */ /* 0x000ee8000c1e9b00 */
[----:B------:R0:W4:Y:S01]  /*1f30*/  @!P0 LDG.E.64.CONSTANT R48, desc[UR76][R2.64+0x50] ;  /* 0x0000504c02308981 */ /* 0x000122000c1e9b00 */
[----:B-1----:R-:W-:Y:S02]  /*1f40*/  ISETP.GE.AND P0, PT, R0, UR45, PT ;  /* 0x0000002d00007c0c */ /* 0x002fe4000bf06270 */
[----:B------:R-:W-:Y:S02]  /*1f50*/  CS2R R76, SRZ ;  /* 0x00000000004c7805 */ /* 0x000fe4000001ff00 */
[----:B------:R-:W-:Y:S02]  /*1f60*/  CS2R R84, SRZ ;  /* 0x0000000000547805 */ /* 0x000fe4000001ff00 */
[----:B--2---:R-:W-:-:S02]  /*1f70*/  CS2R R134, SRZ ;  /* 0x0000000000867805 */ /* 0x004fc4000001ff00 */
[----:B------:R-:W-:Y:S02]  /*1f80*/  CS2R R136, SRZ ;  /* 0x0000000000887805 */ /* 0x000fe4000001ff00 */
[----:B------:R-:W-:Y:S02]  /*1f90*/  CS2R R138, SRZ ;  /* 0x00000000008a7805 */ /* 0x000fe4000001ff00 */
[----:B------:R-:W-:Y:S02]  /*1fa0*/  CS2R R132, SRZ ;  /* 0x0000000000847805 */ /* 0x000fe4000001ff00 */
[----:B------:R-:W-:Y:S02]  /*1fb0*/  CS2R R130, SRZ ;  /* 0x0000000000827805 */ /* 0x000fe4000001ff00 */
[----:B------:R-:W-:Y:S01]  /*1fc0*/  CS2R R128, SRZ ;  /* 0x0000000000807805 */ /* 0x000fe2000001ff00 */
[----:B------:R-:W-:Y:S01]  /*1fd0*/  IMAD R102, R15, 0x3c8, R104 ;  /* 0x000003c80f667824 */ /* 0x000fe200078e0268 */
[----:B------:R-:W-:-:S02]  /*1fe0*/  R2UR UR44, R180 ;  /* 0x00000000b42c72ca */ /* 0x000fc400000e0000 */
[----:B------:R-:W-:Y:S01]  /*1ff0*/  R2UR UR45, R181 ;  /* 0x00000000b52d72ca */ /* 0x000fe200000e0000 */
[----:B------:R-:W1:Y:S01]  /*2000*/  @!P0 LDC.64 R4, c[0x0][0x388] ;  /* 0x0000e200ff048b82 */ /* 0x000e620000000a00 */
[----:B------:R-:W-:Y:S01]  /*2010*/  @!P0 IMAD R7, R0, 0x533, R107 ;  /* 0x0000053300078824 */ /* 0x000fe200078e026b */
[----:B------:R-:W-:Y:S02]  /*2020*/  R2UR UR48, R178 ;  /* 0x00000000b23072ca */ /* 0x000fe400000e0000 */
[----:B------:R-:W-:Y:S02]  /*2030*/  R2UR UR49, R179 ;  /* 0x00000000b33172ca */ /* 0x000fe400000e0000 */
[----:B------:R-:W-:Y:S02]  /*2040*/  R2UR UR46, R174 ;  /* 0x00000000ae2e72ca */ /* 0x000fe400000e0000 */
[----:B------:R-:W2:Y:S01]  /*2050*/  @!P0 LDC.64 R10, c[0x0][0x388] ;  /* 0x0000e200ff0a8b82 */ /* 0x000ea20000000a00 */
[----:B------:R-:W-:-:S07]  /*2060*/  R2UR UR47, R175 ;  /* 0x00000000af2f72ca */ /* 0x000fce00000e0000 */
[----:B0-----:R-:W0:Y:S01]  /*2070*/  @!P0 LDC.64 R2, c[0x0][0x388] ;  /* 0x0000e200ff028b82 */ /* 0x001e220000000a00 */
[----:B-1----:R-:W-:-:S07]  /*2080*/  @!P0 IMAD.WIDE R4, R7, 0x8, R4 ;  /* 0x0000000807048825 */ /* 0x002fce00078e0204 */
[----:B------:R-:W1:Y:S01]  /*2090*/  @!P0 LDC.64 R6, c[0x0][0x388] ;  /* 0x0000e200ff068b82 */ /* 0x000e620000000a00 */
[----:B------:R-:W5:Y:S04]  /*20a0*/  @!P0 LDG.E.64.CONSTANT R76, desc[UR76][R4.64+0x48] ;  /* 0x0000484c044c8981 */ /* 0x000f68000c1e9b00 */
[----:B------:R0:W5:Y:S01]  /*20b0*/  @!P0 LDG.E.64.CONSTANT R84, desc[UR76][R4.64+0x8] ;  /* 0x0000084c04548981 */ /* 0x000162000c1e9b00 */
[C-C-:B------:R-:W-:Y:S02]  /*20c0*/  @!P0 IMAD R9, R0.reuse, 0x533, R107.reuse ;  /* 0x0000053300098824 */ /* 0x140fe400078e026b */
[----:B------:R-:W-:-:S04]  /*20d0*/  @!P0 IMAD R13, R0, 0x533, R107 ;  /* 0x00000533000d8824 */ /* 0x000fc800078e026b */
[----:B--2---:R-:W-:-:S05]  /*20e0*/  @!P0 IMAD.WIDE R10, R13, 0x8, R10 ;  /* 0x000000080d0a8825 */ /* 0x004fca00078e020a */
[----:B------:R-:W2:Y:S04]  /*20f0*/  @!P0 LDG.E.64.CONSTANT R136, desc[UR76][R10.64+0x38] ;  /* 0x0000384c0a888981 */ /* 0x000ea8000c1e9b00 */
[----:B------:R-:W2:Y:S01]  /*2100*/  @!P0 LDG.E.64.CONSTANT R130, desc[UR76][R10.64+0x18] ;  /* 0x0000184c0a828981 */ /* 0x000ea2000c1e9b00 */
[----:B-1----:R-:W-:-:S04]  /*2110*/  @!P0 IMAD.WIDE R8, R9, 0x8, R6 ;  /* 0x0000000809088825 */ /* 0x002fc800078e0206 */
[----:B------:R-:W-:Y:S01]  /*2120*/  @!P0 IMAD R7, R0, 0x533, R107 ;  /* 0x0000053300078824 */ /* 0x000fe200078e026b */
[----:B------:R-:W2:Y:S03]  /*2130*/  @!P0 LDG.E.64.CONSTANT R134, desc[UR76][R8.64+0x40] ;  /* 0x0000404c08868981 */ /* 0x000ea6000c1e9b00 */
[----:B0-----:R-:W-:Y:S01]  /*2140*/  @!P0 IMAD.WIDE R12, R7, 0x8, R2 ;  /* 0x00000008070c8825 */ /* 0x001fe200078e0202 */
[----:B------:R0:W2:Y:S04]  /*2150*/  @!P0 LDG.E.64.CONSTANT R132, desc[UR76][R8.64+0x10] ;  /* 0x0000104c08848981 */ /* 0x0000a8000c1e9b00 */
[----:B------:R-:W2:Y:S04]  /*2160*/  @!P0 LDG.E.64.CONSTANT R138, desc[UR76][R12.64+0x30] ;  /* 0x0000304c0c8a8981 */ /* 0x000ea8000c1e9b00 */
[----:B------:R1:W2:Y:S01]  /*2170*/  @!P0 LDG.E.64.CONSTANT R128, desc[UR76][R12.64+0x20] ;  /* 0x0000204c0c808981 */ /* 0x0002a2000c1e9b00 */
[----:B------:R-:W-:-:S05]  /*2180*/  IMAD R102, R14, 0x58, R102 ;  /* 0x000000580e667824 */ /* 0x000fca00078e0266 */
[----:B------:R-:W-:Y:S04]  /*2190*/  LDS.64 R116, [R102+0x8] ;  /* 0x0000080066747984 */ /* 0x000fe80000000a00 */
[----:B------:R-:W1:Y:S04]  /*21a0*/  LDS.64 R4, [R102+0x38] ;  /* 0x0000380066047984 */ /* 0x000e680000000a00 */
[----:B------:R-:W-:Y:S04]  /*21b0*/  LDS.64 R110, [R102] ;  /* 0x00000000666e7984 */ /* 0x000fe80000000a00 */
[----:B------:R-:W1:Y:S04]  /*21c0*/  LDS.64 R2, [R102+0x40] ;  /* 0x0000400066027984 */ /* 0x000e680000000a00 */
[----:B------:R-:W-:Y:S04]  /*21d0*/  LDS.64 R118, [R102+0x10] ;  /* 0x0000100066767984 */ /* 0x000fe80000000a00 */
[----:B------:R-:W1:Y:S04]  /*21e0*/  LDS.64 R6, [R102+0x30] ;  /* 0x0000300066067984 */ /* 0x000e680000000a00 */
[----:B------:R-:W-:Y:S04]  /*21f0*/  LDS.64 R124, [R102+0x18] ;  /* 0x00001800667c7984 */ /* 0x000fe80000000a00 */
[----:B0-----:R-:W0:Y:S01]  /*2200*/  LDS.64 R8, [R102+0x28] ;  /* 0x0000280066087984 */ /* 0x001e220000000a00 */
[----:B------:R-:W-:-:S02]  /*2210*/  R2UR UR52, R176 ;  /* 0x00000000b03472ca */ /* 0x000fc400000e0000 */
[----:B------:R-:W-:Y:S01]  /*2220*/  R2UR UR53, R177 ;  /* 0x00000000b13572ca */ /* 0x000fe200000e0000 */
[----:B------:R-:W0:Y:S01]  /*2230*/  LDS.64 R120, [R102+0x20] ;  /* 0x0000200066787984 */ /* 0x000e220000000a00 */
[C-C-:B-1----:R-:W-:Y:S02]  /*2240*/  DADD R114, R116.reuse, R4.reuse ;  /* 0x0000000074727229 */ /* 0x142fe40000000004 */
[----:B------:R-:W-:Y:S01]  /*2250*/  DADD R116, R116, -R4 ;  /* 0x0000000074747229 */ /* 0x000fe20000000804 */
[----:B------:R-:W-:Y:S01]  /*2260*/  IMAD.U32 R4, RZ, RZ, UR44 ;  /* 0x0000002cff047e24 */ /* 0x000fe2000f8e00ff */
[----:B------:R-:W-:Y:S01]  /*2270*/  MOV R5, UR45 ;  /* 0x0000002d00057c02 */ /* 0x000fe20008000f00 */
[----:B------:R-:W1:Y:S01]  /*2280*/  LDCU.64 UR44, c[0x3][0x728] ;  /* 0x00c0e500ff2c77ac */ /* 0x000e620008000a00 */
[C-C-:B------:R-:W-:Y:S02]  /*2290*/  DADD R108, R110.reuse, R2.reuse ;  /* 0x000000006e6c7229 */ /* 0x140fe40000000002 */
[----:B------:R-:W-:Y:S01]  /*22a0*/  DADD R110, R110, -R2 ;  /* 0x000000006e6e7229 */ /* 0x000fe20000000802 */
[----:B------:R-:W-:Y:S01]  /*22b0*/  MOV R2, UR48 ;  /* 0x0000003000027c02 */ /* 0x000fe20008000f00 */
[----:B------:R-:W-:Y:S01]  /*22c0*/  IMAD.U32 R3, RZ, RZ, UR49 ;  /* 0x00000031ff037e24 */ /* 0x000fe2000f8e00ff */
[----:B------:R-:W0:Y:S01]  /*22d0*/  LDCU.64 UR48, c[0x3][0x28] ;  /* 0x00c00500ff3077ac */ /* 0x000e220008000a00 */
        /* <DEDUP_REMOVED lines=9> */
[----:B------:R-:W-:Y:S01]  /*2370*/  MOV R6, UR46 ;  /* 0x0000002e00067c02 */ /* 0x000fe20008000f00 */
[----:B0-----:R-:W-:Y:S01]  /*2380*/  IMAD.U32 R22, RZ, RZ, UR48 ;  /* 0x00000030ff167e24 */ /* 0x001fe2000f8e00ff */
[----:B------:R-:W-:Y:S01]  /*2390*/  R2UR UR48, R172 ;  /* 0x00000000ac3072ca */ /* 0x000fe200000e0000 */
[----:B------:R-:W-:Y:S01]  /*23a0*/  IMAD.U32 R23, RZ, RZ, UR49 ;  /* 0x00000031ff177e24 */ /* 0x000fe2000f8e00ff */
[----:B------:R-:W-:-:S02]  /*23b0*/  R2UR UR49, R173 ;  /* 0x00000000ad3172ca */ /* 0x000fc400000e0000 */
[----:B------:R-:W-:Y:S02]  /*23c0*/  R2UR UR46, R160 ;  /* 0x00000000a02e72ca */ /* 0x000fe400000e0000 */
[----:B------:R-:W-:Y:S01]  /*23d0*/  R2UR UR47, R161 ;  /* 0x00000000a12f72ca */ /* 0x000fe200000e0000 */
[--C-:B------:R-:W-:Y:S02]  /*23e0*/  DADD R122, R124, R8.reuse ;  /* 0x000000007c7a7229 */ /* 0x100fe40000000008 */
        /* <DEDUP_REMOVED lines=59> */
[----:B------:R-:W-:Y:S02]  /*27a0*/  DADD R126, R120, R120 ;  /* 0x00000000787e7229 */ /* 0x000fe40000000078 */
        /* <DEDUP_REMOVED lines=12> */
[----:B------:R-:W-:Y:S01]  /*2870*/  DADD R120, R120, -R120 ;  /* 0x0000000078787229 */ /* 0x000fe20000000878 */
[----:B------:R-:W-:Y:S01]  /*2880*/  IMAD.U32 R56, RZ, RZ, UR16 ;  /* 0x00000010ff387e24 */ /* 0x000fe2000f8e00ff */
[----:B------:R-:W-:Y:S01]  /*2890*/  DMUL R126, R126, 0.5 ;  /* 0x3fe000007e7e7828 */ /* 0x000fe20000000000 */
        /* <DEDUP_REMOVED lines=33> */
[----:B------:R-:W-:Y:S02]  /*2ab0*/  DFMA R80, R120, R62, R70 ;  /* 0x0000003e7850722b */ /* 0x000fe40000000046 */
[----:B----4-:R-:W-:Y:S02]  /*2ac0*/  DMUL R70, R50, R48 ;  /* 0x0000003032467228 */ /* 0x010fe40000000000 */
[C---:B------:R-:W-:Y:S01]  /*2ad0*/  DFMA R52, R126.reuse, R36, R52 ;  /* 0x000000247e34722b */ /* 0x040fe20000000034 */
[----:B0-----:R-:W-:Y:S01]  /*2ae0*/  IMAD.U32 R50, RZ, RZ, UR54 ;  /* 0x00000036ff327e24 */ /* 0x001fe2000f8e00ff */
[----:B------:R-:W-:Y:S01]  /*2af0*/  DFMA R72, R126, R64, R72 ;  /* 0x000000407e48722b */ /* 0x000fe20000000048 */
[----:B------:R-:W-:Y:S01]  /*2b00*/  MOV R51, UR55 ;  /* 0x0000003700337c02 */ /* 0x000fe20008000f00 */
[----:B------:R-:W-:Y:S01]  /*2b10*/  DFMA R74, R120, R66, R74 ;  /* 0x00000042784a722b */ /* 0x000fe2000000004a */
[----:B-1----:R-:W-:Y:S01]  /*2b20*/  MOV R48, UR58 ;  /* 0x0000003a00307c02 */ /* 0x002fe20008000f00 */
[----:B---3--:R-:W-:Y:S01]  /*2b30*/  DFMA R140, R142, R68, -R70 ;  /* 0x000000448e8c722b */ /* 0x008fe20000000846 */
[----:B------:R-:W-:Y:S01]  /*2b40*/  IMAD.U32 R49, RZ, RZ, UR59 ;  /* 0x0000003bff317e24 */ /* 0x000fe2000f8e00ff */
[C-C-:B------:R-:W-:Y:S01]  /*2b50*/  DADD R78, R52.reuse, -R80.reuse ;  /* 0x00000000344e7229 */ /* 0x140fe20000000850 */
[----:B------:R-:W0:Y:S01]  /*2b60*/  LDCU.64 UR54, c[0x3][0xc0] ;  /* 0x00c01800ff3677ac */ /* 0x000e220008000a00 */
[----:B------:R-:W-:-:S02]  /*2b70*/  DADD R150, R52, R80 ;  /* 0x0000000034967229 */ /* 0x000fc40000000050 */
        /* <DEDUP_REMOVED lines=8> */
[----:B------:R-:W-:Y:S02]  /*2c00*/  DADD R148, R72, -R74 ;  /* 0x0000000048947229 */ /* 0x000fe4000000084a */
        /* <DEDUP_REMOVED lines=9> */
[----:B------:R-:W-:-:S02]  /*2ca0*/  DFMA R90, R116, R74, R82 ;  /* 0x0000004a745a722b */ /* 0x000fc40000000052 */
[----:B-----5:R-:W-:Y:S01]  /*2cb0*/  DMUL R86, R78, R76 ;  /* 0x0000004c4e567228 */ /* 0x020fe20000000000 */
[----:B------:R-:W-:Y:S01]  /*2cc0*/  MOV R76, UR74 ;  /* 0x0000004a004c7c02 */ /* 0x000fe20008000f00 */
[----:B------:R-:W-:Y:S01]  /*2cd0*/  IMAD.U32 R77, RZ, RZ, UR75 ;  /* 0x0000004bff4d7e24 */ /* 0x000fe2000f8e00ff */
[C---:B------:R-:W-:Y:S02]  /*2ce0*/  DFMA R88, R114.reuse, R72, R80 ;  /* 0x000000487258722b */ /* 0x040fe40000000050 */
[----:B------:R-:W-:Y:S01]  /*2cf0*/  DFMA R92, R114, R70, R92 ;  /* 0x00000046725c722b */ /* 0x000fe2000000005c */
[----:B------:R-:W-:Y:S02]  /*2d00*/  MOV R80, UR26 ;  /* 0x0000001a00507c02 */ /* 0x000fe40008000f00 */
[----:B------:R-:W-:Y:S01]  /*2d10*/  DFMA R146, R150, R84, -R86 ;  /* 0x000000549692722b */ /* 0x000fe20000000856 */
        /* <DEDUP_REMOVED lines=44> */
[----:B------:R-:W-:Y:S02]  /*2fe0*/  DMUL R136, R152, R136 ;  /* 0x0000008898887228 */ /* 0x000fe40000000000 */
        /* <DEDUP_REMOVED lines=34> */
[----:B------:R-:W-:Y:S01]  /*3210*/  DFMA R140, R152, R58, R186 ;  /* 0x0000003a988c722b */ /* 0x000fe200000000ba */
[----:B------:R-:W1:Y:S01]  /*3220*/  @!P0 LDC.64 R186, c[0x0][0x388] ;  /* 0x0000e200ffba8b82 */ /* 0x000e620000000a00 */
[----:B------:R-:W-:-:S02]  /*3230*/  DFMA R148, R130, R48, R148 ;  /* 0x000000308294722b */ /* 0x000fc40000000094 */
        /* <DEDUP_REMOVED lines=9> */
[----:B------:R-:W-:-:S02]  /*32d0*/  IMAD.U32 R109, RZ, RZ, UR45 ;  /* 0x0000002dff6d7e24 */ /* 0x000fc4000f8e00ff */
[----:B------:R-:W-:-:S04]  /*32e0*/  @!P0 IMAD R107, R0, 0x533, R107 ;  /* 0x00000533006b8824 */ /* 0x000fc800078e026b */
[----:B------:R-:W-:Y:S01]  /*32f0*/  DFMA R184, R114, R108, R132 ;  /* 0x0000006c72b8722b */ /* 0x000fe20000000084 */
[----:B-1----:R-:W-:-:S04]  /*3300*/  @!P0 IMAD.WIDE R186, R107, 0x8, R186 ;  /* 0x000000086bba8825 */ /* 0x002fc800078e02ba */
[----:B0-----:R-:W-:Y:S01]  /*3310*/  IMAD.U32 R133, RZ, RZ, UR59 ;  /* 0x0000003bff857e24 */ /* 0x001fe2000f8e00ff */
[----:B------:R-:W-:Y:S02]  /*3320*/  R2UR.FILL UR59, R106 ;  /* 0x000000006a3b72ca */ /* 0x000fe400004e0000 */
[----:B------:R-:W-:-:S06]  /*3330*/  CS2R R106, SRZ ;  /* 0x00000000006a7805 */ /* 0x000fcc000001ff00 */
[----:B------:R-:W2:Y:S01]  /*3340*/  @!P0 LDG.E.64.CONSTANT R106, desc[UR76][R186.64+0x28] ;  /* 0x0000284cba6a8981 */ /* 0x000ea2000c1e9b00 */
[----:B------:R-:W-:Y:S01]  /*3350*/  MOV R132, UR58 ;  /* 0x0000003a00847c02 */ /* 0x000fe20008000f00 */
[----:B------:R-:W-:Y:S01]  /*3360*/  IMAD.U32 R115, RZ, RZ, UR49 ;  /* 0x00000031ff737e24 */ /* 0x000fe2000f8e00ff */
[----:B------:R-:W-:-:S04]  /*3370*/  MOV R114, UR48 ;  /* 0x0000003000727c02 */ /* 0x000fc80008000f00 */
[----:B------:R-:W-:Y:S01]  /*3380*/  DFMA R110, R110, R132, RZ ;  /* 0x000000846e6e722b */ /* 0x000fe200000000ff */
[----:B------:R-:W-:-:S07]  /*3390*/  R2UR.FILL UR58, R182 ;  /* 0x00000000b63a72ca */ /* 0x000fce00004e0000 */
[----:B------:R-:W-:Y:S01]  /*33a0*/  DFMA R182, R116, R114, R110 ;  /* 0x0000007274b6722b */ /* 0x000fe2000000006e */
[----:B------:R-:W-:Y:S01]  /*33b0*/  MOV R116, UR46 ;  /* 0x0000002e00747c02 */ /* 0x000fe20008000f00 */
[----:B------:R-:W-:Y:S01]  /*33c0*/  IMAD.U32 R117, RZ, RZ, UR47 ;  /* 0x0000002fff757e24 */ /* 0x000fe2000f8e00ff */
[----:B------:R-:W-:Y:S01]  /*33d0*/  MOV R110, UR50 ;  /* 0x00000032006e7c02 */ /* 0x000fe20008000f00 */
[----:B------:R-:W-:-:S04]  /*33e0*/  IMAD.U32 R111, RZ, RZ, UR51 ;  /* 0x00000033ff6f7e24 */ /* 0x000fc8000f8e00ff */
[----:B------:R-:W-:Y:S02]  /*33f0*/  DFMA R184, R112, R116, R184 ;  /* 0x0000007470b8722b */ /* 0x000fe400000000b8 */
[----:B------:R-:W-:Y:S01]  /*3400*/  DFMA R182, R118, R110, R182 ;  /* 0x0000006e76b6722b */ /* 0x000fe200000000b6 */
[----:B------:R-:W-:Y:S01]  /*3410*/  MOV R112, UR56 ;  /* 0x0000003800707c02 */ /* 0x000fe20008000f00 */
[----:B------:R-:W-:Y:S01]  /*3420*/  IMAD.U32 R119, RZ, RZ, UR53 ;  /* 0x00000035ff777e24 */ /* 0x000fe2000f8e00ff */
[----:B------:R-:W-:Y:S01]  /*3430*/  MOV R118, UR52 ;  /* 0x0000003400767c02 */ /* 0x000fe20008000f00 */
[----:B------:R-:W-:-:S05]  /*3440*/  IMAD.U32 R113, RZ, RZ, UR57 ;  /* 0x00000039ff717e24 */ /* 0x000fca000f8e00ff */
[----:B------:R-:W-:Y:S02]  /*3450*/  DFMA R184, R122, R118, R184 ;  /* 0x000000767ab8722b */ /* 0x000fe400000000b8 */
[----:B------:R-:W-:Y:S01]  /*3460*/  DFMA R182, R124, R112, R182 ;  /* 0x000000707cb6722b */ /* 0x000fe200000000b6 */
[----:B------:R-:W-:Y:S01]  /*3470*/  MOV R122, UR54 ;  /* 0x00000036007a7c02 */ /* 0x000fe20008000f00 */
[----:B------:R-:W-:Y:S01]  /*3480*/  IMAD.U32 R123, RZ, RZ, UR55 ;  /* 0x00000037ff7b7e24 */ /* 0x000fe2000f8e00ff */
[----:B------:R-:W-:Y:S01]  /*3490*/  MOV R124, UR58 ;  /* 0x0000003a007c7c02 */ /* 0x000fe20008000f00 */
[----:B------:R-:W-:-:S04]  /*34a0*/  IMAD.U32 R125, RZ, RZ, UR59 ;  /* 0x0000003bff7d7e24 */ /* 0x000fc8000f8e00ff */
[----:B------:R-:W-:Y:S02]  /*34b0*/  DFMA R184, R126, R122, R184 ;  /* 0x0000007a7eb8722b */ /* 0x000fe400000000b8 */
[----:B------:R-:W-:-:S08]  /*34c0*/  DFMA R120, R120, R124, R182 ;  /* 0x0000007c7878722b */ /* 0x000fd000000000b6 */
[----:B------:R-:W-:Y:S02]  /*34d0*/  DADD R126, R184, -R120 ;  /* 0x00000000b87e7229 */ /* 0x000fe40000000878 */
[C---:B------:R-:W-:Y:S02]  /*34e0*/  DFMA R138, R152.reuse, R42, R138 ;  /* 0x0000002a988a722b */ /* 0x040fe4000000008a */
[----:B------:R-:W-:Y:S02]  /*34f0*/  DFMA R144, R152, R44, R144 ;  /* 0x0000002c9890722b */ /* 0x000fe40000000090 */
[----:B------:R-:W-:Y:S02]  /*3500*/  DADD R120, R184, R120 ;  /* 0x00000000b8787229 */ /* 0x000fe40000000078 */
        /* <DEDUP_REMOVED lines=50> */
.L_x_326:
[----:B01-3--:R-:W-:Y:S05]  /*3830*/  BSYNC.RECONVERGENT B0 ;  /* 0x0000000000007941 */ /* 0x00bfea0003800200 */
.L_x_325:
[----:B------:R-:W0:Y:S01]  /*3840*/  S2R R103, SR_TID.X ;  /* 0x0000000000677919 */ /* 0x000e220000002100 */
[----:B------:R-:W-:Y:S01]  /*3850*/  BSSY.RECONVERGENT B0, `(.L_x_328) ;  /* 0x000007f000007945 */ /* 0x000fe20003800200 */
[----:B------:R-:W-:Y:S01]  /*3860*/  BAR.SYNC.DEFER_BLOCKING 0x0 ;  /* 0x0000000000007b1d */ /* 0x000fe20000010000 */
[----:B0-----:R-:W-:-:S13]  /*3870*/  ISETP.GT.U32.AND P1, PT, R103, 0x62, PT ;  /* 0x000000626700780c */ /* 0x001fda0003f24070 */
[----:B------:R-:W-:Y:S05]  /*3880*/  @P1 BRA `(.L_x_329) ;  /* 0x0000000400ec1947 */ /* 0x000fea0003800000 */
[----:B----4-:R-:W0:Y:S01]  /*3890*/  S2R R107, SR_CgaCtaId ;  /* 0x00000000006b7919 */ /* 0x010e220000008800 */
[----:B------:R-:W-:Y:S01]  /*38a0*/  MOV R104, 0x400 ;  /* 0x0000040000687802 */ /* 0x000fe20000000f00 */
[----:B------:R-:W1:Y:S03]  /*38b0*/  S2R R102, SR_TID.Y ;  /* 0x0000000000667919 */ /* 0x000e660000002200 */
[----:B0-----:R-:W-:-:S05]  /*38c0*/  LEA R107, R107, R104, 0x18 ;  /* 0x000000686b6b7211 */ /* 0x001fca00078ec0ff */
[----:B-1----:R-:W-:-:S07]  /*38d0*/  IMAD R102, R102, 0x2998, R107 ;  /* 0x0000299866667824 */ /* 0x002fce00078e026b */
.L_x_330:
        /* <DEDUP_REMOVED lines=16> */
[----:B--2---:R-:W0:Y:S04]  /*39e0*/  LDS.64 R120, [R104+0x370] ;  /* 0x0003700068787984 */ /* 0x004e280000000a00 */
        /* <DEDUP_REMOVED lines=62> */
[----:B------:R-:W-:Y:S02]  /*3dd0*/  DFMA R156, R120, R92, R156 ;  /* 0x0000005c789c722b */ /* 0x000fe4000000009c */
[----:B--2---:R-:W-:Y:S02]  /*3de0*/  DADD R106, R136, R136 ;  /* 0x00000000886a7229 */ /* 0x004fe40000000088 */
[----:B------:R-:W-:-:S02]  /*3df0*/  DFMA R160, R120, R100, R160 ;  /* 0x0000006478a0722b */ /* 0x000fc400000000a0 */
[C---:B------:R-:W-:Y:S02]  /*3e00*/  DFMA R144, R128.reuse, R68, R144 ;  /* 0x000000448090722b */ /* 0x040fe40000000090 */
[C---:B------:R-:W-:Y:S02]  /*3e10*/  DFMA R148, R128.reuse, R76, R148 ;  /* 0x0000004c8094722b */ /* 0x040fe40000000094 */
[C---:B------:R-:W-:Y:S02]  /*3e20*/  DFMA R152, R128.reuse, R86, R152 ;  /* 0x000000568098722b */ /* 0x040fe40000000098 */
[----:B------:R-:W-:Y:S02]  /*3e30*/  DFMA R156, R128, R90, R156 ;  /* 0x0000005a809c722b */ /* 0x000fe4000000009c */
[----:B------:R-:W-:Y:S02]  /*3e40*/  DMUL R106, R106, 0.5 ;  /* 0x3fe000006a6a7828 */ /* 0x000fe40000000000 */
[----:B------:R-:W-:-:S02]  /*3e50*/  DADD R136, R136, -R136 ;  /* 0x0000000088887229 */ /* 0x000fc40000000888 */
[----:B------:R-:W-:-:S04]  /*3e60*/  DFMA R160, R128, R96, R160 ;  /* 0x0000006080a0722b */ /* 0x000fc800000000a0 */
        /* <DEDUP_REMOVED lines=29> */
.L_x_329:
[----:B------:R-:W-:Y:S05]  /*4040*/  BSYNC.RECONVERGENT B0 ;  /* 0x0000000000007941 */ /* 0x000fea0003800200 */
.L_x_328:
[----:B------:R-:W-:Y:S06]  /*4050*/  BAR.SYNC.DEFER_BLOCKING 0x0 ;  /* 0x0000000000007b1d */ /* 0x000fec0000010000 */
[----:B------:R-:W1:Y:S01]  /*4060*/  LDCU.128 UR20, c[0x3][0x10] ;  /* 0x00c00200ff1477ac */ /* 0x000e620008000c00 */
[----:B------:R-:W3:Y:S01]  /*4070*/  LDCU.64 UR32, c[0x3][0x20] ;  /* 0x00c00400ff2077ac */ /* 0x000ee20008000a00 */
[----:B------:R-:W5:Y:S01]  /*4080*/  LDCU.128 UR8, c[0x3][0x30] ;  /* 0x00c00600ff0877ac */ /* 0x000f620008000c00 */
[----:B------:R-:W2:Y:S01]  /*4090*/  LDCU.128 UR28, c[0x3][0x40] ;  /* 0x00c00800ff1c77ac */ /* 0x000ea20008000c00 */
[----:B------:R-:W4:Y:S01]  /*40a0*/  LDCU.128 UR24, c[0x3][0x710] ;  /* 0x00c0e200ff1877ac */ /* 0x000f220008000c00 */
        /* <DEDUP_REMOVED lines=30> */
[C---:B--2---:R-:W-:Y:S02]  /*4290*/  DFMA R36, R12.reuse, UR28, R36 ;  /* 0x0000001c0c247c2b */ /* 0x044fe40008000024 */
[C---:B------:R-:W-:Y:S01]  /*42a0*/  DFMA R44, R12.reuse, UR30, R44 ;  /* 0x0000001e0c2c7c2b */ /* 0x040fe2000800002c */
[----:B------:R-:W2:Y:S01]  /*42b0*/  LDCU.128 UR28, c[0x3][0x60] ;  /* 0x00c00c00ff1c77ac */ /* 0x000ea20008000c00 */
[----:B-----5:R-:W-:-:S02]  /*42c0*/  DFMA R34, R12, UR10, R2 ;  /* 0x0000000a0c227c2b */ /* 0x020fc40008000002 */
[----:B------:R-:W-:Y:S01]  /*42d0*/  DFMA R2, R10, R8, RZ ;  /* 0x000000080a02722b */ /* 0x000fe200000000ff */
[----:B------:R-:W5:Y:S01]  /*42e0*/  LDCU.64 UR10, c[0x3][0x770] ;  /* 0x00c0ee00ff0a77ac */ /* 0x000f620008000a00 */
[----:B------:R-:W5:Y:S01]  /*42f0*/  LDS.64 R8, [R105+0x12e8] ;  /* 0x0012e80069087984 */ /* 0x000f620000000a00 */
[----:B------:R-:W-:Y:S02]  /*4300*/  DFMA R14, R12, UR8, R6 ;  /* 0x000000080c0e7c2b */ /* 0x000fe40008000006 */
[C---:B----4-:R-:W-:Y:S01]  /*4310*/  DFMA R40, R10.reuse, UR26, RZ ;  /* 0x0000001a0a287c2b */ /* 0x050fe200080000ff */
[----:B------:R-:W4:Y:S01]  /*4320*/  LDCU.64 UR8, c[0x3][0xc0] ;  /* 0x00c01800ff0877ac */ /* 0x000f220008000a00 */
[----:B0-----:R-:W-:Y:S02]  /*4330*/  DFMA R6, R10, UR34, RZ ;  /* 0x000000220a067c2b */ /* 0x001fe400080000ff */
[----:B------:R-:W-:Y:S01]  /*4340*/  DFMA R24, R16, R24, R4 ;  /* 0x000000181018722b */ /* 0x000fe20000000004 */
[----:B------:R-:W0:Y:S01]  /*4350*/  LDCU.128 UR32, c[0x3][0x760] ;  /* 0x00c0ec00ff2077ac */ /* 0x000e220008000c00 */
[----:B------:R-:W-:-:S02]  /*4360*/  DFMA R4, R10, UR24, RZ ;  /* 0x000000180a047c2b */ /* 0x000fc400080000ff */
[C---:B------:R-:W-:Y:S01]  /*4370*/  DFMA R10, R16.reuse, UR12, R2 ;  /* 0x0000000c100a7c2b */ /* 0x040fe20008000002 */
[----:B------:R-:W4:Y:S01]  /*4380*/  LDCU.128 UR24, c[0x3][0x780] ;  /* 0x00c0f000ff1877ac */ /* 0x000f220008000c00 */
        /* <DEDUP_REMOVED lines=8> */
[C---:B--2---:R-:W-:Y:S02]  /*4410*/  DFMA R34, R2.reuse, UR28, R34 ;  /* 0x0000001c02227c2b */ /* 0x044fe40008000022 */
[----:B------:R-:W-:Y:S01]  /*4420*/  DFMA R36, R2, UR30, R36 ;  /* 0x0000001e02247c2b */ /* 0x000fe20008000024 */
[----:B------:R-:W2:Y:S01]  /*4430*/  LDCU.128 UR28, c[0x3][0xb0] ;  /* 0x00c01600ff1c77ac */ /* 0x000ea20008000c00 */
        /* <DEDUP_REMOVED lines=9> */
[----:B-----5:R-:W-:Y:S02]  /*44d0*/  DFMA R46, R18, UR10, R46 ;  /* 0x0000000a122e7c2b */ /* 0x020fe4000800002e */
[C---:B----4-:R-:W-:Y:S02]  /*44e0*/  DFMA R12, R26.reuse, UR24, R10 ;  /* 0x000000181a0c7c2b */ /* 0x050fe4000800000a */
[----:B------:R-:W-:Y:S01]  /*44f0*/  DFMA R16, R26, UR26, R16 ;  /* 0x0000001a1a107c2b */ /* 0x000fe20008000010 */
[----:B------:R-:W3:Y:S01]  /*4500*/  LDCU.128 UR24, c[0x3][0x7b0] ;  /* 0x00c0f600ff1877ac */ /* 0x000ee20008000c00 */
[----:B------:R-:W-:-:S02]  /*4510*/  DFMA R36, R4, UR36, R36 ;  /* 0x0000002404247c2b */ /* 0x000fc40008000024 */
[----:B------:R-:W-:Y:S02]  /*4520*/  DFMA R44, R2, UR40, R44 ;  /* 0x00000028022c7c2b */ /* 0x000fe4000800002c */
[----:B------:R-:W-:Y:S01]  /*4530*/  DFMA R14, R4, UR20, R14 ;  /* 0x00000014040e7c2b */ /* 0x000fe2000800000e */
[----:B------:R-:W4:Y:S01]  /*4540*/  LDCU.128 UR20, c[0x3][0x7d0] ;  /* 0x00c0fa00ff1477ac */ /* 0x000f220008000c00 */
[C---:B-1----:R-:W-:Y:S02]  /*4550*/  DFMA R40, R26.reuse, UR12, R40 ;  /* 0x0000000c1a287c2b */ /* 0x042fe40008000028 */
[----:B------:R-:W-:Y:S01]  /*4560*/  DFMA R46, R26, UR14, R46 ;  /* 0x0000000e1a2e7c2b */ /* 0x000fe2000800002e */
[----:B------:R-:W1:Y:S01]  /*4570*/  LDCU.128 UR12, c[0x3][0xe0] ;  /* 0x00c01c00ff0c77ac */ /* 0x000e620008000c00 */
[C---:B--2---:R-:W-:Y:S02]  /*4580*/  DFMA R34, R6.reuse, UR28, R34 ;  /* 0x0000001c06227c2b */ /* 0x044fe40008000022 */
[----:B------:R-:W-:Y:S01]  /*4590*/  DFMA R36, R6, UR30, R36 ;  /* 0x0000001e06247c2b */ /* 0x000fe20008000024 */
[----:B------:R-:W2:Y:S01]  /*45a0*/  LDCU.128 UR28, c[0x3][0x7e0] ;  /* 0x00c0fc00ff1c77ac */ /* 0x000ea20008000c00 */
        /* <DEDUP_REMOVED lines=8> */
[C---:B---3--:R-:W-:Y:S02]  /*4630*/  DFMA R16, R30.reuse, UR24, R16 ;  /* 0x000000181e107c2b */ /* 0x048fe40008000010 */
[C---:B------:R-:W-:Y:S02]  /*4640*/  DFMA R40, R30.reuse, UR26, R40 ;  /* 0x0000001a1e287c2b */ /* 0x040fe40008000028 */
[----:B0-----:R-:W-:Y:S02]  /*4650*/  DFMA R46, R30, UR32, R46 ;  /* 0x000000201e2e7c2b */ /* 0x001fe4000800002e */
[C---:B------:R-:W-:Y:S02]  /*4660*/  DFMA R20, R10.reuse, UR16, R14 ;  /* 0x000000100a147c2b */ /* 0x040fe4000800000e */
[----:B------:R-:W-:-:S02]  /*4670*/  DFMA R34, R10, UR18, R34 ;  /* 0x000000120a227c2b */ /* 0x000fc40008000022 */
[C---:B-1----:R-:W-:Y:S02]  /*4680*/  DFMA R36, R10.reuse, UR12, R36 ;  /* 0x0000000c0a247c2b */ /* 0x042fe40008000024 */
[----:B------:R-:W-:Y:S02]  /*4690*/  DFMA R44, R10, UR14, R44 ;  /* 0x0000000e0a2c7c2b */ /* 0x000fe4000800002c */
[C---:B----4-:R-:W-:Y:S02]  /*46a0*/  DFMA R28, R8.reuse, UR20, R12 ;  /* 0x00000014081c7c2b */ /* 0x050fe4000800000c */
[C---:B------:R-:W-:Y:S02]  /*46b0*/  DFMA R16, R8.reuse, UR22, R16 ;  /* 0x0000001608107c2b */ /* 0x040fe40008000010 */
[C---:B--2---:R-:W-:Y:S02]  /*46c0*/  DFMA R40, R8.reuse, UR28, R40 ;  /* 0x0000001c08287c2b */ /* 0x044fe40008000028 */
[----:B------:R-:W-:Y:S01]  /*46d0*/  DFMA R46, R8, UR30, R46 ;  /* 0x0000001e082e7c2b */ /* 0x000fe2000800002e */
[----:B------:R-:W-:Y:S10]  /*46e0*/  @P0 EXIT ;  /* 0x000000000000094d */ /* 0x000ff40003800000 */
[----:B------:R-:W0:Y:S01]  /*46f0*/  S2R R15, SR_TID.X ;  /* 0x00000000000f7919 */ /* 0x000e220000002100 */
[----:B------:R-:W-:Y:S02]  /*4700*/  DFMA R22, R2, R38, R22 ;  /* 0x000000260216722b */ /* 0x000fe40000000016 */
[----:B------:R-:W-:Y:S01]  /*4710*/  DFMA R24, R18, R42, R24 ;  /* 0x0000002a1218722b */ /* 0x000fe20000000018 */
[----:B------:R-:W1:Y:S01]  /*4720*/  LDC.64 R2, c[0x0][0x3a8] ;  /* 0x0000ea00ff027b82 */ /* 0x000e620000000a00 */
[----:B------:R-:W-:Y:S02]  /*4730*/  DADD R44, R44, R46 ;  /* 0x000000002c2c7229 */ /* 0x000fe4000000002e */
[----:B------:R-:W-:Y:S02]  /*4740*/  DADD R12, R36, -R40 ;  /* 0x00000000240c7229 */ /* 0x000fe40000000828 */
[----:B------:R-:W-:Y:S02]  /*4750*/  DFMA R22, R4, R48, R22 ;  /* 0x000000300416722b */ /* 0x000fe40000000016 */
[----:B------:R-:W-:-:S06]  /*4760*/  DFMA R24, R26, R50, R24 ;  /* 0x000000321a18722b */ /* 0x000fcc0000000018 */
[----:B------:R-:W-:Y:S02]  /*4770*/  DFMA R22, R6, R52, R22 ;  /* 0x000000340616722b */ /* 0x000fe40000000016 */
[----:B------:R-:W-:Y:S02]  /*4780*/  DFMA R24, R30, R68, R24 ;  /* 0x000000441e18722b */ /* 0x000fe40000000018 */
[----:B------:R-:W-:-:S04]  /*4790*/  DADD R6, R20, R28 ;  /* 0x0000000014067229 */ /* 0x000fc8000000001c */
[----:B------:R-:W-:Y:S02]  /*47a0*/  DFMA R22, R10, R130, R22 ;  /* 0x000000820a16722b */ /* 0x000fe40000000016 */
[----:B------:R-:W-:Y:S02]  /*47b0*/  DFMA R24, R8, R132, R24 ;  /* 0x000000840818722b */ /* 0x000fe40000000018 */
[----:B------:R-:W-:Y:S02]  /*47c0*/  DADD R8, R34, R16 ;  /* 0x0000000022087229 */ /* 0x000fe40000000010 */
[----:B------:R-:W-:Y:S01]  /*47d0*/  DADD R10, R36, R40 ;  /* 0x00000000240a7229 */ /* 0x000fe20000000028 */
        /* <DEDUP_REMOVED lines=16> */
.L_x_331:
        /* <DEDUP_REMOVED lines=10> */
.L_x_1070:


//--------------------- .text._Z32massMatrixMultiplyRegisterKernelILi9ELi11ELi1EEviPKdS1_S1_S1_Pd --------------------------
	.section	.text._Z32massMatrixMultiplyRegisterKernelILi9ELi11ELi1EEviPKdS1_S1_S1_Pd,"ax",@progbits
	.align	128
        .global         _Z32massMatrixMultiplyRegisterKernelILi9ELi11ELi1EEviPKdS1_S1_S1_Pd
        .type           _Z32massMatrixMultiplyRegisterKernelILi9ELi11ELi1EEviPKdS1_S1_S1_Pd,@function
        .size           _Z32massMatrixMultiplyRegisterKernelILi9ELi11ELi1EEviPKdS1_S1_S1_Pd,(.L_x_1071 - _Z32massMatrixMultiplyRegisterKernelILi9ELi11ELi1EEviPKdS1_S1_S1_Pd)
        .other          _Z32massMatrixMultiplyRegisterKernelILi9ELi11ELi1EEviPKdS1_S1_S1_Pd,@"STO_CUDA_ENTRY STV_DEFAULT"
_Z32massMatrixMultiplyRegisterKernelILi9ELi11ELi1EEviPKdS1_S1_S1_Pd:
.text._Z32massMatrixMultiplyRegisterKernelILi9ELi11ELi1EEviPKdS1_S1_S1_Pd:
        /* <DEDUP_REMOVED lines=22> */
[----:B------:R-:W3:Y:S04]  /*0160*/  @!P0 LDG.E.64.CONSTANT R50, desc[UR6][R4.64+0x288] ;  /* 0x0002880604328981 */ /* 0x000ee8000c1e9b00 */
[----:B------:R-:W3:Y:S04]  /*0170*/  @!P0 LDG.E.64.CONSTANT R92, desc[UR6][R4.64+0x11b8] ;  /* 0x0011b806045c8981 */ /* 0x000ee8000c1e9b00 */
[----:B------:R-:W3:Y:S04]  /*0180*/  @!P0 LDG.E.64.CONSTANT R94, desc[UR6][R4.64] ;  /* 0x00000006045e8981 */ /* 0x000ee8000c1e9b00 */
[----:B------:R-:W3:Y:S04]  /*0190*/  @!P0 LDG.E.64.CONSTANT R48, desc[UR6][R4.64+0x1440] ;  /* 0x0014400604308981 */ /* 0x000ee8000c1e9b00 */
[----:B------:R0:W3:Y:S01]  /*01a0*/  @!P0 LDG.E.64.CONSTANT R84, desc[UR6][R4.64+0xa20] ;  /* 0x000a200604548981 */ /* 0x0000e2000c1e9b00 */
        /* <DEDUP_REMOVED lines=9> */
[C---:B------:R-:W-:Y:S01]  /*0240*/  @!P1 IMAD R13, R3.reuse, 0x8, R2 ;  /* 0x00000008030d9824 */ /* 0x040fe200078e0202 */
[C---:B------:R-:W-:Y:S01]  /*0250*/  LOP3.LUT R2, R3.reuse, 0xffff, RZ, 0xc0, !PT ;  /* 0x0000ffff03027812 */ /* 0x040fe200078ec0ff */
[----:B------:R-:W-:-:S04]  /*0260*/  @!P1 IMAD R41, R3, 0x8, R12 ;  /* 0x0000000803299824 */ /* 0x000fc800078e020c */
[----:B------:R-:W-:Y:S01]  /*0270*/  IMAD R2, R2, 0x1c72, RZ ;  /* 0x00001c7202027824 */ /* 0x000fe200078e02ff */
[----:B--2---:R-:W-:Y:S04]  /*0280*/  @!P1 STS.64 [R13], R6 ;  /* 0x000000060d009388 */ /* 0x004fe80000000a00 */
[----:B-----5:R-:W-:Y:S01]  /*0290*/  @!P1 STS.64 [R41], R10 ;  /* 0x0000000a29009388 */ /* 0x020fe20000000a00 */
[----:B------:R-:W-:Y:S01]  /*02a0*/  BAR.SYNC.DEFER_BLOCKING 0x0 ;  /* 0x0000000000007b1d */ /* 0x000fe20000010000 */
[----:B------:R-:W-:-:S05]  /*02b0*/  ISETP.GT.U32.AND P1, PT, R3, 0x78, PT ;  /* 0x000000780300780c */ /* 0x000fca0003f24070 */
[----:B------:R-:W1:Y:S04]  /*02c0*/  LDS.128 R52, [R90+0x2ac0] ;  /* 0x002ac0005a347984 */ /* 0x000e680000000c00 */
[----:B------:R-:W2:Y:S04]  /*02d0*/  LDS.128 R20, [R90+0x29a0] ;  /* 0x0029a0005a147984 */ /* 0x000ea80000000c00 */
[----:B------:R-:W5:Y:S04]  /*02e0*/  LDS.128 R24, [R90+0x2a90] ;  /* 0x002a90005a187984 */ /* 0x000f680000000c00 */
[----:B------:R-:W5:Y:S04]  /*02f0*/  LDS.128 R32, [R90+0x2aa0] ;  /* 0x002aa0005a207984 */ /* 0x000f680000000c00 */
[----:B------:R-:W5:Y:S04]  /*0300*/  LDS.128 R28, [R90+0x29b0] ;  /* 0x0029b0005a1c7984 */ /* 0x000f680000000c00 */
[----:B------:R-:W5:Y:S04]  /*0310*/  LDS.128 R36, [R90+0x29d0] ;  /* 0x0029d0005a247984 */ /* 0x000f680000000c00 */
[----:B------:R-:W5:Y:S04]  /*0320*/  LDS.128 R16, [R90+0x2ae0] ;  /* 0x002ae0005a107984 */ /* 0x000f680000000c00 */
[----:B------:R-:W5:Y:S04]  /*0330*/  LDS.128 R12, [R90+0x2a00] ;  /* 0x002a00005a0c7984 */ /* 0x000f680000000c00 */
[----:B------:R-:W5:Y:S01]  /*0340*/  LDS.128 R40, [R90+0x2a20] ;  /* 0x002a20005a287984 */ /* 0x000f620000000c00 */
[----:B----4-:R-:W-:-:S02]  /*0350*/  DADD R44, R88, R46 ;  /* 0x00000000582c7229 */ /* 0x010fc4000000002e */
[----:B------:R-:W-:Y:S01]  /*0360*/  DADD R88, R88, -R46 ;  /* 0x0000000058587229 */ /* 0x000fe2000000082e */
[----:B0-----:R-:W0:Y:S01]  /*0370*/  LDS.128 R4, [R90+0x2b10] ;  /* 0x002b10005a047984 */ /* 0x001e220000000c00 */
[----:B-1----:R-:W-:-:S03]  /*0380*/  R2UR UR72, R52 ;  /* 0x00000000344872ca */ /* 0x002fc600000e0000 */
[----:B------:R-:W-:Y:S01]  /*0390*/  LDS.64 R64, [R90+0x2998] ;  /* 0x002998005a407984 */ /* 0x000fe20000000a00 */
[----:B------:R-:W-:Y:S01]  /*03a0*/  R2UR UR73, R53 ;  /* 0x00000000354972ca */ /* 0x000fe200000e0000 */
[C-C-:B---3--:R-:W-:Y:S01]  /*03b0*/  DADD R52, R86.reuse, R8.reuse ;  /* 0x0000000056347229 */ /* 0x148fe20000000008 */
[----:B--2---:R-:W-:Y:S01]  /*03c0*/  R2UR UR20, R22 ;  /* 0x00000000161472ca */ /* 0x004fe200000e0000 */
[----:B------:R-:W-:Y:S01]  /*03d0*/  DADD R86, R86, -R8 ;  /* 0x0000000056567229 */ /* 0x000fe20000000808 */
[----:B------:R-:W-:Y:S01]  /*03e0*/  R2UR UR21, R23 ;  /* 0x00000000171572ca */ /* 0x000fe200000e0000 */
[----:B------:R-:W-:Y:S01]  /*03f0*/  LDS.128 R8, [R90+0x2a40] ;  /* 0x002a40005a087984 */ /* 0x000fe20000000c00 */
[----:B------:R-:W-:Y:S01]  /*0400*/  R2UR UR44, R20 ;  /* 0x00000000142c72ca */ /* 0x000fe200000e0000 */
[C-C-:B------:R-:W-:Y:S01]  /*0410*/  DADD R46, R50.reuse, R92.reuse ;  /* 0x00000000322e7229 */ /* 0x140fe2000000005c */
[----:B------:R-:W-:Y:S01]  /*0420*/  R2UR UR45, R21 ;  /* 0x00000000152d72ca */ /* 0x000fe200000e0000 */
[----:B------:R-:W-:Y:S01]  /*0430*/  LDS.128 R56, [R90+0x29f0] ;  /* 0x0029f0005a387984 */ /* 0x000fe20000000c00 */
[----:B-----5:R-:W-:Y:S01]  /*0440*/  R2UR UR18, R26 ;  /* 0x000000001a1272ca */ /* 0x020fe200000e0000 */
[----:B------:R-:W-:Y:S01]  /*0450*/  DADD R92, R50, -R92 ;  /* 0x00000000325c7229 */ /* 0x000fe2000000085c */
[----:B------:R-:W-:Y:S01]  /*0460*/  R2UR UR19, R27 ;  /* 0x000000001b1372ca */ /* 0x000fe200000e0000 */
[----:B------:R-:W1:Y:S01]  /*0470*/  LDS.128 R20, [R90+0x29c0] ;  /* 0x0029c0005a147984 */ /* 0x000e620000000c00 */
[----:B------:R-:W-:Y:S01]  /*0480*/  R2UR UR76, R24 ;  /* 0x00000000184c72ca */ /* 0x000fe200000e0000 */
[C-C-:B------:R-:W-:Y:S01]  /*0490*/  DADD R50, R94.reuse, R48.reuse ;  /* 0x000000005e327229 */ /* 0x140fe20000000030 */
[----:B------:R-:W-:Y:S01]  /*04a0*/  R2UR UR77, R25 ;  /* 0x00000000194d72ca */ /* 0x000fe200000e0000 */
[----:B------:R-:W-:Y:S01]  /*04b0*/  DADD R94, R94, -R48 ;  /* 0x000000005e5e7229 */ /* 0x000fe20000000830 */
[----:B------:R-:W-:Y:S01]  /*04c0*/  R2UR UR14, R34 ;  /* 0x00000000220e72ca */ /* 0x000fe200000e0000 */
[----:B------:R-:W2:Y:S01]  /*04d0*/  LDS.128 R24, [R90+0x2a10] ;  /* 0x002a10005a187984 */ /* 0x000ea20000000c00 */
[----:B------:R-:W-:Y:S01]  /*04e0*/  R2UR UR15, R35 ;  /* 0x00000000230f72ca */ /* 0x000fe200000e0000 */
[----:B------:R-:W-:Y:S01]  /*04f0*/  IMAD.U32 R68, RZ, RZ, UR44 ;  /* 0x0000002cff447e24 */ /* 0x000fe2000f8e00ff */
[----:B------:R-:W-:Y:S01]  /*0500*/  R2UR UR70, R32 ;  /* 0x00000000204672ca */ /* 0x000fe200000e0000 */
[----:B------:R-:W-:Y:S01]  /*0510*/  IMAD.U32 R69, RZ, RZ, UR45 ;  /* 0x0000002dff457e24 */ /* 0x000fe2000f8e00ff */
[----:B------:R-:W-:Y:S01]  /*0520*/  R2UR UR71, R33 ;  /* 0x00000000214772ca */ /* 0x000fe200000e0000 */
[----:B------:R-:W-:Y:S01]  /*0530*/  LDS.128 R60, [R90+0x2b20] ;  /* 0x002b20005a3c7984 */ /* 0x000fe20000000c00 */
[----:B------:R-:W-:Y:S01]  /*0540*/  R2UR UR16, R30 ;  /* 0x000000001e1072ca */ /* 0x000fe200000e0000 */
[----:B------:R-:W-:Y:S01]  /*0550*/  IMAD.U32 R76, RZ, RZ, UR72 ;  /* 0x00000048ff4c7e24 */ /* 0x000fe2000f8e00ff */
[----:B------:R-:W-:Y:S01]  /*0560*/  R2UR UR17, R31 ;  /* 0x000000001f1172ca */ /* 0x000fe200000e0000 */
[----:B------:R-:W-:Y:S01]  /*0570*/  LDS.128 R32, [R90+0x2a60] ;  /* 0x002a60005a207984 */ /* 0x000fe20000000c00 */
        /* <DEDUP_REMOVED lines=11> */
[----:B------:R-:W-:Y:S01]  /*0630*/  IMAD.U32 R71, RZ, RZ, UR77 ;  /* 0x0000004dff477e24 */ /* 0x000fe2000f8e00ff */
[----:B------:R-:W3:Y:S01]  /*0640*/  LDS.128 R36, [R90+0x2a30] ;  /* 0x002a30005a247984 */ /* 0x000ee20000000c00 */
[----:B------:R-:W-:Y:S01]  /*0650*/  R2UR UR6, R18 ;  /* 0x00000000120672ca */ /* 0x000fe200000e0000 */
[----:B------:R-:W-:Y:S01]  /*0660*/  IMAD.U32 R78, RZ, RZ, UR52 ;  /* 0x00000034ff4e7e24 */ /* 0x000fe2000f8e00ff */
[----:B------:R-:W-:Y:S01]  /*0670*/  R2UR UR7, R19 ;  /* 0x00000000130772ca */ /* 0x000fe200000e0000 */
[----:B------:R-:W-:Y:S01]  /*0680*/  IMAD.U32 R79, RZ, RZ, UR53 ;  /* 0x00000035ff4f7e24 */ /* 0x000fe2000f8e00ff */
[----:B------:R-:W-:-:S02]  /*0690*/  R2UR UR74, R16 ;  /* 0x00000000104a72ca */ /* 0x000fc400000e0000 */
[----:B------:R-:W-:Y:S02]  /*06a0*/  R2UR UR75, R17 ;  /* 0x00000000114b72ca */ /* 0x000fe400000e0000 */
[----:B------:R-:W4:Y:S01]  /*06b0*/  LDS.128 R16, [R90+0x2a70] ;  /* 0x002a70005a107984 */ /* 0x000f220000000c00 */
[----:B------:R-:W-:Y:S01]  /*06c0*/  R2UR UR4, R14 ;  /* 0x000000000e0472ca */ /* 0x000fe200000e0000 */
[----:B------:R-:W-:Y:S01]  /*06d0*/  IMAD.U32 R74, RZ, RZ, UR46 ;  /* 0x0000002eff4a7e24 */ /* 0x000fe2000f8e00ff */
[----:B------:R-:W-:Y:S01]  /*06e0*/  R2UR UR5, R15 ;  /* 0x000000000f0572ca */ /* 0x000fe200000e0000 */
[----:B------:R-:W-:Y:S01]  /*06f0*/  IMAD.U32 R75, RZ, RZ, UR47 ;  /* 0x0000002fff4b7e24 */ /* 0x000fe2000f8e00ff */
[----:B------:R-:W-:Y:S02]  /*0700*/  R2UR UR56, R12 ;  /* 0x000000000c3872ca */ /* 0x000fe400000e0000 */
[----:B------:R-:W-:Y:S02]  /*0710*/  R2UR UR57, R13 ;  /* 0x000000000d3972ca */ /* 0x000fe400000e0000 */
[----:B------:R-:W5:Y:S01]  /*0720*/  LDS.128 R12, [R90+0x2a50] ;  /* 0x002a50005a0c7984 */ /* 0x000f620000000c00 */
[----:B------:R-:W-:Y:S01]  /*0730*/  R2UR UR22, R42 ;  /* 0x000000002a1672ca */ /* 0x000fe200000e0000 */
[----:B------:R-:W-:Y:S01]  /*0740*/  IMAD.U32 R72, RZ, RZ, UR74 ;  /* 0x0000004aff487e24 */ /* 0x000fe2000f8e00ff */
[----:B------:R-:W-:Y:S01]  /*0750*/  R2UR UR23, R43 ;  /* 0x000000002b1772ca */ /* 0x000fe200000e0000 */
[----:B------:R-:W-:Y:S01]  /*0760*/  IMAD.U32 R73, RZ, RZ, UR75 ;  /* 0x0000004bff497e24 */ /* 0x000fe2000f8e00ff */
[----:B------:R-:W-:-:S02]  /*0770*/  R2UR UR24, R40 ;  /* 0x00000000281872ca */ /* 0x000fc400000e0000 */
[----:B------:R-:W-:Y:S02]  /*0780*/  R2UR UR25, R41 ;  /* 0x00000000291972ca */ /* 0x000fe400000e0000 */
[----:B0-----:R-:W-:Y:S01]  /*0790*/  R2UR UR26, R6 ;  /* 0x00000000061a72ca */ /* 0x001fe200000e0000 */
[----:B------:R-:W0:Y:S01]  /*07a0*/  LDS.128 R40, [R90+0x2a80] ;  /* 0x002a80005a287984 */ /* 0x000e220000000c00 */
[----:B------:R-:W-:Y:S01]  /*07b0*/  R2UR UR27, R7 ;  /* 0x00000000071b72ca */ /* 0x000fe200000e0000 */
[-C--:B-1----:R-:W-:Y:S01]  /*07c0*/  DFMA R6, R20, R50.reuse, RZ ;  /* 0x000000321406722b */ /* 0x082fe200000000ff */
[----:B------:R-:W-:Y:S01]  /*07d0*/  R2UR UR28, R22 ;  /* 0x00000000161c72ca */ /* 0x000fe200000e0000 */
[----:B------:R-:W-:Y:S01]  /*07e0*/  IMAD.U32 R80, RZ, RZ, UR56 ;  /* 0x00000038ff507e24 */ /* 0x000fe2000f8e00ff */
[----:B------:R-:W-:Y:S01]  /*07f0*/  R2UR UR29, R23 ;  /* 0x00000000171d72ca */ /* 0x000fe200000e0000 */
[----:B--2---:R-:W-:Y:S01]  /*0800*/  DFMA R22, R24, R50, RZ ;  /* 0x000000321816722b */ /* 0x004fe200000000ff */
[----:B------:R-:W-:Y:S01]  /*0810*/  R2UR UR30, R26 ;  /* 0x000000001a1e72ca */ /* 0x000fe200000e0000 */
[----:B------:R-:W-:Y:S01]  /*0820*/  IMAD.U32 R81, RZ, RZ, UR57 ;  /* 0x00000039ff517e24 */ /* 0x000fe2000f8e00ff */
[----:B------:R-:W-:-:S02]  /*0830*/  R2UR UR31, R27 ;  /* 0x000000001b1f72ca */ /* 0x000fc400000e0000 */
[----:B------:R-:W-:Y:S01]  /*0840*/  R2UR UR32, R8 ;  /* 0x00000000082072ca */ /* 0x000fe200000e0000 */
[C---:B---3--:R-:W-:Y:S01]  /*0850*/  DFMA R26, R50.reuse, R38, RZ ;  /* 0x00000026321a722b */ /* 0x048fe200000000ff */
[----:B------:R-:W-:Y:S01]  /*0860*/  R2UR UR33, R9 ;  /* 0x00000000092172ca */ /* 0x000fe200000e0000 */
[----:B------:R-:W-:Y:S01]  /*0870*/  DFMA R8, R50, R30, RZ ;  /* 0x0000001e3208722b */ /* 0x000fe200000000ff */
[----:B------:R-:W-:Y:S02]  /*0880*/  R2UR UR34, R34 ;  /* 0x00000000222272ca */ /* 0x000fe400000e0000 */
[----:B------:R-:W-:Y:S01]  /*0890*/  R2UR UR35, R35 ;  /* 0x00000000232372ca */ /* 0x000fe200000e0000 */
[-C--:B------:R-:W-:Y:S01]  /*08a0*/  DFMA R34, R32, R50.reuse, RZ ;  /* 0x000000322022722b */ /* 0x080fe200000000ff */
[----:B------:R-:W-:Y:S01]  /*08b0*/  R2UR UR36, R4 ;  /* 0x00000000042472ca */ /* 0x000fe200000e0000 */
[----:B------:R-:W-:Y:S01]  /*08c0*/  DFMA R6, R46, UR28, R6 ;  /* 0x0000001c2e067c2b */ /* 0x000fe20008000006 */
[----:B------:R-:W-:Y:S01]  /*08d0*/  R2UR UR37, R5 ;  /* 0x00000000052572ca */ /* 0x000fe200000e0000 */
[----:B------:R-:W-:Y:S01]  /*08e0*/  DFMA R4, R64, R50, RZ ;  /* 0x000000324004722b */ /* 0x000fe200000000ff */
[----:B------:R-:W-:Y:S01]  /*08f0*/  R2UR UR40, R56 ;  /* 0x00000000382872ca */ /* 0x000fe200000e0000 */
[----:B------:R-:W1:Y:S01]  /*0900*/  LDS.128 R48, [R90+0x2b30] ;  /* 0x002b30005a307984 */ /* 0x000e620000000c00 */
[----:B------:R-:W-:Y:S01]  /*0910*/  R2UR UR41, R57 ;  /* 0x00000000392972ca */ /* 0x000fe200000e0000 */
[----:B------:R-:W-:Y:S01]  /*0920*/  DFMA R26, R46, UR32, R26 ;  /* 0x000000202e1a7c2b */ /* 0x000fe2000800001a */
[----:B------:R-:W-:-:S02]  /*0930*/  R2UR UR8, R58 ;  /* 0x000000003a0872ca */ /* 0x000fc400000e0000 */
[----:B------:R-:W-:Y:S02]  /*0940*/  R2UR UR9, R59 ;  /* 0x000000003b0972ca */ /* 0x000fe400000e0000 */
[----:B------:R-:W-:Y:S02]  /*0950*/  R2UR UR38, R10 ;  /* 0x000000000a2672ca */ /* 0x000fe400000e0000 */
[----:B------:R-:W-:Y:S01]  /*0960*/  R2UR UR39, R11 ;  /* 0x000000000b2772ca */ /* 0x000fe200000e0000 */
[C---:B------:R-:W-:Y:S01]  /*0970*/  DFMA R10, R46.reuse, UR30, R22 ;  /* 0x0000001e2e0a7c2b */ /* 0x040fe20008000016 */
[----:B----4-:R-:W-:Y:S01]  /*0980*/  R2UR UR42, R16 ;  /* 0x00000000102a72ca */ /* 0x010fe200000e0000 */
[----:B------:R-:W-:Y:S01]  /*0990*/  IMAD.U32 R66, RZ, RZ, UR40 ;  /* 0x00000028ff427e24 */ /* 0x000fe2000f8e00ff */
[----:B------:R-:W-:Y:S01]  /*09a0*/  R2UR UR43, R17 ;  /* 0x00000000112b72ca */ /* 0x000fe200000e0000 */
[----:B------:R-:W-:Y:S01]  /*09b0*/  IMAD.U32 R67, RZ, RZ, UR41 ;  /* 0x00000029ff437e24 */ /* 0x000fe2000f8e00ff */
[----:B------:R-:W-:Y:S01]  /*09c0*/  DFMA R8, R46, UR40, R8 ;  /* 0x000000282e087c2b */ /* 0x000fe20008000008 */
[----:B-----5:R-:W-:Y:S01]  /*09d0*/  R2UR UR40, R14 ;  /* 0x000000000e2872ca */ /* 0x020fe200000e0000 */
[----:B------:R-:W-:Y:S01]  /*09e0*/  DFMA R22, R44, UR46, R6 ;  /* 0x0000002e2c167c2b */ /* 0x000fe20008000006 */
[----:B------:R-:W-:Y:S01]  /*09f0*/  R2UR UR41, R15 ;  /* 0x000000000f2972ca */ /* 0x000fe200000e0000 */
[C---:B------:R-:W-:Y:S01]  /*0a00*/  DFMA R14, R46.reuse, UR34, R34 ;  /* 0x000000222e0e7c2b */ /* 0x040fe20008000022 */
[----:B------:R-:W-:Y:S01]  /*0a10*/  R2UR UR10, R54 ;  /* 0x00000000360a72ca */ /* 0x000fe200000e0000 */
[----:B------:R-:W-:Y:S01]  /*0a20*/  DFMA R46, R46, UR44, R4 ;  /* 0x0000002c2e2e7c2b */ /* 0x000fe20008000004 */
        /* <DEDUP_REMOVED lines=16> */
[----:B------:R-:W-:Y:S01]  /*0b30*/  R2UR UR49, R37 ;  /* 0x00000000253172ca */ /* 0x000fe200000e0000 */
[----:B------:R-:W-:Y:S01]  /*0b40*/  DMUL R36, R16, 0.5 ;  /* 0x3fe0000010247828 */ /* 0x000fe20000000000 */
[----:B0-----:R-:W-:Y:S01]  /*0b50*/  R2UR UR50, R40 ;  /* 0x00000000283272ca */ /* 0x001fe200000e0000 */
[C---:B------:R-:W-:Y:S01]  /*0b60*/  DFMA R22, R52.reuse, UR12, R22 ;  /* 0x0000000c34167c2b */ /* 0x040fe20008000016 */
[----:B------:R-:W0:Y:S01]  /*0b70*/  LDS.128 R8, [R90+0x2b40] ;  /* 0x002b40005a087984 */ /* 0x000e220000000c00 */
[C---:B------:R-:W-:Y:S01]  /*0b80*/  DFMA R16, R52.reuse, UR56, R34 ;  /* 0x0000003834107c2b */ /* 0x040fe20008000022 */
[----:B------:R-:W-:Y:S01]  /*0b90*/  R2UR UR51, R41 ;  /* 0x00000000293372ca */ /* 0x000fe200000e0000 */
[C---:B------:R-:W-:Y:S01]  /*0ba0*/  DFMA R54, R52.reuse, UR44, R54 ;  /* 0x0000002c34367c2b */ /* 0x040fe20008000036 */
[----:B------:R-:W-:Y:S01]  /*0bb0*/  IMAD.U32 R26, RZ, RZ, UR54 ;  /* 0x00000036ff1a7e24 */ /* 0x000fe2000f8e00ff */
[----:B------:R-:W-:Y:S01]  /*0bc0*/  DFMA R40, R52, UR52, R18 ;  /* 0x0000003434287c2b */ /* 0x000fe20008000012 */
[----:B------:R-:W-:Y:S01]  /*0bd0*/  IMAD.U32 R27, RZ, RZ, UR55 ;  /* 0x00000037ff1b7e24 */ /* 0x000fe2000f8e00ff */
[C---:B------:R-:W-:Y:S01]  /*0be0*/  DFMA R34, R36.reuse, UR54, R22 ;  /* 0x0000003624227c2b */ /* 0x040fe20008000016 */
[----:B------:R-:W4:Y:S01]  /*0bf0*/  LDS.128 R12, [R90+0x2b60] ;  /* 0x002b60005a0c7984 */ /* 0x000f220000000c00 */
[----:B-1----:R-:W-:Y:S01]  /*0c00*/  R2UR UR52, R50 ;  /* 0x00000000323472ca */ /* 0x002fe200000e0000 */
[----:B------:R-:W-:Y:S01]  /*0c10*/  DFMA R18, R36, UR4, R16 ;  /* 0x0000000424127c2b */ /* 0x000fe20008000010 */
[----:B------:R-:W-:Y:S01]  /*0c20*/  R2UR UR53, R51 ;  /* 0x00000000333572ca */ /* 0x000fe200000e0000 */
[C---:B------:R-:W-:Y:S01]  /*0c30*/  DFMA R28, R52.reuse, UR22, R28 ;  /* 0x00000016341c7c2b */ /* 0x040fe2000800001c */
[----:B------:R-:W-:Y:S01]  /*0c40*/  R2UR UR54, R48 ;  /* 0x00000000303672ca */ /* 0x000fe200000e0000 */
[----:B------:R-:W-:Y:S01]  /*0c50*/  DFMA R56, R52, UR46, R56 ;  /* 0x0000002e34387c2b */ /* 0x000fe20008000038 */
[----:B------:R-:W-:Y:S01]  /*0c60*/  R2UR UR55, R49 ;  /* 0x00000000313772ca */ /* 0x000fe200000e0000 */
[----:B------:R-:W-:Y:S01]  /*0c70*/  DFMA R16, R36, UR40, R54 ;  /* 0x0000002824107c2b */ /* 0x000fe20008000036 */
[----:B------:R-:W1:Y:S01]  /*0c80*/  LDS.128 R48, [R90+0x2ad0] ;  /* 0x002ad0005a307984 */ /* 0x000e620000000c00 */
[----:B------:R-:W-:-:S02]  /*0c90*/  DADD R84, R84, -R84 ;  /* 0x0000000054547229 */ /* 0x000fc40000000854 */
[C---:B------:R-:W-:Y:S01]  /*0ca0*/  DFMA R40, R36.reuse, UR16, R40 ;  /* 0x0000001024287c2b */ /* 0x040fe20008000028 */
[----:B------:R-:W5:Y:S01]  /*0cb0*/  LDS.128 R52, [R90+0x2b00] ;  /* 0x002b00005a347984 */ /* 0x000f620000000c00 */
[C---:B------:R-:W-:Y:S02]  /*0cc0*/  DFMA R22, R36.reuse, UR48, R28 ;  /* 0x0000003024167c2b */ /* 0x040fe4000800001c */
[----:B------:R-:W-:Y:S01]  /*0cd0*/  DFMA R36, R36, UR50, R56 ;  /* 0x0000003224247c2b */ /* 0x000fe20008000038 */
[----:B------:R-:W5:Y:S01]  /*0ce0*/  LDS.128 R56, [R90+0x2b50] ;  /* 0x002b50005a387984 */ /* 0x000f620000000c00 */
[----:B--2---:R-:W-:Y:S02]  /*0cf0*/  R2UR UR56, R4 ;  /* 0x00000000043872ca */ /* 0x004fe400000e0000 */
[----:B------:R-:W-:Y:S01]  /*0d00*/  R2UR UR57, R5 ;  /* 0x00000000053972ca */ /* 0x000fe200000e0000 */
[----:B------:R-:W-:Y:S01]  /*0d10*/  DFMA R4, R42, R94, RZ ;  /* 0x0000005e2a04722b */ /* 0x000fe200000000ff */
[----:B---3--:R-:W-:-:S02]  /*0d20*/  R2UR UR62, R46 ;  /* 0x000000002e3e72ca */ /* 0x008fc400000e0000 */
[----:B------:R-:W-:Y:S02]  /*0d30*/  R2UR UR63, R47 ;  /* 0x000000002f3f72ca */ /* 0x000fe400000e0000 */
[----:B0-----:R-:W-:Y:S02]  /*0d40*/  R2UR UR58, R8 ;  /* 0x00000000083a72ca */ /* 0x001fe400000e0000 */
[----:B------:R-:W-:Y:S01]  /*0d50*/  R2UR UR59, R9 ;  /* 0x00000000093b72ca */ /* 0x000fe200000e0000 */
[----:B------:R-:W-:Y:S02]  /*0d60*/  DFMA R8, R44, R94, RZ ;  /* 0x0000005e2c08722b */ /* 0x000fe400000000ff */
[----:B------:R-:W-:Y:S01]  /*0d70*/  DFMA R4, R92, UR76, R4 ;  /* 0x0000004c5c047c2b */ /* 0x000fe20008000004 */
[----:B----4-:R-:W-:Y:S02]  /*0d80*/  R2UR UR60, R12 ;  /* 0x000000000c3c72ca */ /* 0x010fe400000e0000 */
[----:B------:R-:W-:-:S03]  /*0d90*/  R2UR UR61, R13 ;  /* 0x000000000d3d72ca */ /* 0x000fc600000e0000 */
[----:B------:R-:W-:Y:S02]  /*0da0*/  DFMA R8, R92, UR62, R8 ;  /* 0x0000003e5c087c2b */ /* 0x000fe40008000008 */
[----:B------:R-:W-:Y:S02]  /*0db0*/  DFMA R4, R88, UR18, R4 ;  /* 0x0000001258047c2b */ /* 0x000fe40008000004 */
[----:B-1----:R-:W-:Y:S01]  /*0dc0*/  DFMA R12, R94, R50, RZ ;  /* 0x000000325e0c722b */ /* 0x002fe200000000ff */
[----:B------:R-:W-:-:S03]  /*0dd0*/  R2UR UR68, R48 ;  /* 0x00000000304472ca */ /* 0x000fc600000e0000 */
[----:B------:R-:W-:Y:S01]  /*0de0*/  DFMA R8, R88, UR72, R8 ;  /* 0x0000004858087c2b */ /* 0x000fe20008000008 */
[----:B------:R-:W-:Y:S01]  /*0df0*/  R2UR UR69, R49 ;  /* 0x00000000314572ca */ /* 0x000fe200000e0000 */
[----:B-----5:R-:W-:Y:S01]  /*0e00*/  DFMA R46, R52, R94, RZ ;  /* 0x0000005e342e722b */ /* 0x020fe200000000ff */
        /* <DEDUP_REMOVED lines=9> */
[----:B------:R-:W-:Y:S01]  /*0ea0*/  IMAD.U32 R28, RZ, RZ, UR68 ;  /* 0x00000044ff1c7e24 */ /* 0x000fe2000f8e00ff */
[----:B------:R-:W-:Y:S01]  /*0eb0*/  R2UR UR71, R7 ;  /* 0x00000000074772ca */ /* 0x000fe200000e0000 */
[----:B------:R-:W-:Y:S01]  /*0ec0*/  IMAD.U32 R29, RZ, RZ, UR69 ;  /* 0x00000045ff1d7e24 */ /* 0x000fe2000f8e00ff */
[----:B------:R-:W-:Y:S01]  /*0ed0*/  R2UR UR72, R60 ;  /* 0x000000003c4872ca */ /* 0x000fe200000e0000 */
[C---:B------:R-:W-:Y:S01]  /*0ee0*/  DFMA R54, R92.reuse, UR54, R54 ;  /* 0x000000365c367c2b */ /* 0x040fe20008000036 */
[----:B------:R-:W-:Y:S01]  /*0ef0*/  R2UR UR73, R61 ;  /* 0x000000003d4972ca */ /* 0x000fe200000e0000 */
[----:B------:R-:W-:Y:S01]  /*0f00*/  DFMA R48, R92, UR64, R46 ;  /* 0x000000405c307c2b */ /* 0x000fe2000800002e */
[----:B------:R-:W-:Y:S01]  /*0f10*/  R2UR UR74, R10 ;  /* 0x000000000a4a72ca */ /* 0x000fe200000e0000 */
[----:B------:R-:W-:Y:S01]  /*0f20*/  DFMA R46, R88, UR6, R12 ;  /* 0x00000006582e7c2b */ /* 0x000fe2000800000c */
[----:B------:R-:W-:Y:S01]  /*0f30*/  R2UR UR75, R11 ;  /* 0x000000000b4b72ca */ /* 0x000fe200000e0000 */
[----:B------:R-:W-:-:S02]  /*0f40*/  DFMA R12, R86, UR10, R8 ;  /* 0x0000000a560c7c2b */ /* 0x000fc40008000008 */
[----:B------:R-:W-:Y:S02]  /*0f50*/  DFMA R8, R84, UR14, R4 ;  /* 0x0000000e54087c2b */ /* 0x000fe40008000004 */
[----:B------:R-:W-:Y:S02]  /*0f60*/  DFMA R94, R92, UR66, R94 ;  /* 0x000000425c5e7c2b */ /* 0x000fe4000800005e */
[----:B------:R-:W-:Y:S02]  /*0f70*/  DFMA R48, R88, UR36, R48 ;  /* 0x0000002458307c2b */ /* 0x000fe40008000030 */
[----:B------:R-:W-:Y:S01]  /*0f80*/  DFMA R12, R84, UR68, R12 ;  /* 0x00000044540c7c2b */ /* 0x000fe2000800000c */
[----:B------:R-:W-:Y:S01]  /*0f90*/  R2UR UR68, R14 ;  /* 0x000000000e4472ca */ /* 0x000fe200000e0000 */
[C-C-:B------:R-:W-:Y:S01]  /*0fa0*/  DADD R4, R40.reuse, -R8.reuse ;  /* 0x0000000028047229 */ /* 0x140fe20000000808 */
[----:B------:R-:W-:Y:S01]  /*0fb0*/  R2UR UR69, R15 ;  /* 0x000000000f4572ca */ /* 0x000fe200000e0000 */
[----:B------:R-:W-:-:S02]  /*0fc0*/  DADD R40, R40, R8 ;  /* 0x0000000028287229 */ /* 0x000fc40000000008 */
[----:B------:R-:W-:Y:S02]  /*0fd0*/  DFMA R54, R88, UR52, R54 ;  /* 0x0000003458367c2b */ /* 0x000fe40008000036 */
[C-C-:B------:R-:W-:Y:S02]  /*0fe0*/  DADD R8, R34.reuse, -R12.reuse ;  /* 0x0000000022087229 */ /* 0x140fe4000000080c */
[----:B------:R-:W-:Y:S01]  /*0ff0*/  DADD R34, R34, R12 ;  /* 0x0000000022227229 */ /* 0x000fe2000000000c */
[----:B------:R-:W-:Y:S01]  /*1000*/  SHF.R.U32.HI R13, RZ, 0x10, R2 ;  /* 0x00000010ff0d7819 */ /* 0x000fe20000011602 */
[----:B------:R-:W-:Y:S02]  /*1010*/  DFMA R94, R88, UR60, R94 ;  /* 0x0000003c585e7c2b */ /* 0x000fe4000800005e */
[C---:B------:R-:W-:Y:S01]  /*1020*/  DFMA R46, R86.reuse, UR56, R46 ;  /* 0x00000038562e7c2b */ /* 0x040fe2000800002e */
[----:B------:R-:W-:Y:S01]  /*1030*/  PRMT R2, R13, 0x9910, RZ ;  /* 0x000099100d027816 */ /* 0x000fe200000000ff */
[----:B------:R-:W-:-:S02]  /*1040*/  DFMA R48, R86, UR26, R48 ;  /* 0x0000001a56307c2b */ /* 0x000fc40008000030 */
[C---:B------:R-:W-:Y:S02]  /*1050*/  DFMA R54, R86.reuse, UR58, R54 ;  /* 0x0000003a56367c2b */ /* 0x040fe40008000036 */
[----:B------:R-:W-:Y:S01]  /*1060*/  IMAD R2, R2, 0x9, RZ ;  /* 0x0000000902027824 */ /* 0x000fe200078e02ff */
[----:B------:R-:W-:Y:S02]  /*1070*/  DFMA R94, R86, UR68, R94 ;  /* 0x00000044565e7c2b */ /* 0x000fe4000800005e */
[C---:B------:R-:W-:Y:S01]  /*1080*/  DFMA R46, R84.reuse, UR70, R46 ;  /* 0x00000046542e7c2b */ /* 0x040fe2000800002e */
[----:B------:R-:W-:Y:S01]  /*1090*/  IMAD.MOV R2, RZ, RZ, -R2 ;  /* 0x000000ffff027224 */ /* 0x000fe200078e0a02 */
[C---:B------:R-:W-:Y:S02]  /*10a0*/  DFMA R48, R84.reuse, UR72, R48 ;  /* 0x0000004854307c2b */ /* 0x040fe40008000030 */
[----:B------:R-:W-:Y:S02]  /*10b0*/  DFMA R54, R84, UR74, R54 ;  /* 0x0000004a54367c2b */ /* 0x000fe40008000036 */
[----:B------:R-:W-:Y:S01]  /*10c0*/  PRMT R12, R2, 0x7710, RZ ;  /* 0x00007710020c7816 */ /* 0x000fe200000000ff */
[----:B------:R-:W-:Y:S01]  /*10d0*/  IMAD R2, R91, 0x2998, R90 ;  /* 0x000029985b027824 */ /* 0x000fe200078e025a */
[----:B------:R-:W-:Y:S01]  /*10e0*/  DADD R6, R18, -R46 ;  /* 0x0000000012067229 */ /* 0x000fe2000000082e */
[----:B------:R-:W0:Y:S01]  /*10f0*/  LDS.64 R90, [R90+0x2b70] ;  /* 0x002b70005a5a7984 */ /* 0x000e220000000a00 */
[----:B------:R-:W-:Y:S01]  /*1100*/  DADD R10, R22, -R48 ;  /* 0x00000000160a7229 */ /* 0x000fe20000000830 */
[----:B------:R-:W-:Y:S01]  /*1110*/  IMAD.IADD R12, R12, 0x1, R3 ;  /* 0x000000010c0c7824 */ /* 0x000fe200078e0203 */
[----:B------:R-:W-:Y:S01]  /*1120*/  DADD R18, R18, R46 ;  /* 0x0000000012127229 */ /* 0x000fe2000000002e */
[----:B------:R-:W-:Y:S01]  /*1130*/  IMAD R13, R13, 0x58, R2 ;  /* 0x000000580d0d7824 */ /* 0x000fe200078e0202 */
[----:B------:R-:W-:-:S02]  /*1140*/  DADD R22, R22, R48 ;  /* 0x0000000016167229 */ /* 0x000fc40000000030 */
[----:B------:R-:W-:-:S05]  /*1150*/  LOP3.LUT R12, R12, 0xffff, RZ, 0xc0, !PT ;  /* 0x0000ffff0c0c7812 */ /* 0x000fca00078ec0ff */
[----:B------:R-:W-:Y:S01]  /*1160*/  IMAD R15, R12, 0x8, R13 ;  /* 0x000000080c0f7824 */ /* 0x000fe200078e020d */
[C-C-:B------:R-:W-:Y:S02]  /*1170*/  DADD R12, R16.reuse, -R54.reuse ;  /* 0x00000000100c7229 */ /* 0x140fe40000000836 */
[----:B------:R-:W-:Y:S02]  /*1180*/  DADD R16, R16, R54 ;  /* 0x0000000010107229 */ /* 0x000fe40000000036 */
[----:B------:R1:W-:Y:S04]  /*1190*/  STS.64 [R15+0x25d0], R4 ;  /* 0x0025d0040f007388 */ /* 0x0003e80000000a00 */
[----:B------:R1:W-:Y:S04]  /*11a0*/  STS.64 [R15], R40 ;  /* 0x000000280f007388 */ /* 0x0003e80000000a00 */
[----:B------:R1:W-:Y:S04]  /*11b0*/  STS.64 [R15+0x2208], R8 ;  /* 0x002208080f007388 */ /* 0x0003e80000000a00 */
[----:B------:R1:W-:Y:S04]  /*11c0*/  STS.64 [R15+0x3c8], R34 ;  /* 0x0003c8220f007388 */ /* 0x0003e80000000a00 */
[----:B------:R1:W-:Y:S04]  /*11d0*/  STS.64 [R15+0x1e40], R6 ;  /* 0x001e40060f007388 */ /* 0x0003e80000000a00 */
[----:B------:R1:W-:Y:S01]  /*11e0*/  STS.64 [R15+0x790], R18 ;  /* 0x000790120f007388 */ /* 0x0003e20000000a00 */
[----:B0-----:R-:W-:-:S03]  /*11f0*/  R2UR UR76, R90 ;  /* 0x000000005a4c72ca */ /* 0x001fc600000e0000 */
[----:B------:R1:W-:Y:S01]  /*1200*/  STS.64 [R15+0x1a78], R10 ;  /* 0x001a780a0f007388 */ /* 0x0003e20000000a00 */
[----:B------:R-:W-:-:S03]  /*1210*/  R2UR UR77, R91 ;  /* 0x000000005b4d72ca */ /* 0x000fc600000e0000 */
[----:B------:R1:W-:Y:S04]  /*1220*/  STS.64 [R15+0xb58], R22 ;  /* 0x000b58160f007388 */ /* 0x0003e80000000a00 */
[----:B------:R1:W-:Y:S04]  /*1230*/  STS.64 [R15+0x16b0], R12 ;  /* 0x0016b00c0f007388 */ /* 0x0003e80000000a00 */
[----:B------:R1:W-:Y:S02]  /*1240*/  STS.64 [R15+0xf20], R16 ;  /* 0x000f20100f007388 */ /* 0x0003e40000000a00 */
[----:B------:R-:W-:-:S08]  /*1250*/  DFMA R94, R84, UR76, R94 ;  /* 0x0000004c545e7c2b */ /* 0x000fd0000800005e */
[----:B------:R-:W-:-:S07]  /*1260*/  DADD R36, R36, R94 ;  /* 0x0000000024247229 */ /* 0x000fce000000005e */
[----:B------:R1:W-:Y:S01]  /*1270*/  STS.64 [R15+0x12e8], R36 ;  /* 0x0012e8240f007388 */ /* 0x0003e20000000a00 */
[----:B------:R-:W-:Y:S06]  /*1280*/  BAR.SYNC.DEFER_BLOCKING 0x0 ;  /* 0x0000000000007b1d */ /* 0x000fec0000010000 */
[----:B------:R-:W-:Y:S05]  /*1290*/  @P2 BRA `(.L_x_333) ;  /* 0x0000000800742947 */ /* 0x000fea0003800000 */
[----:B-1----:R-:W-:-:S07]  /*12a0*/  IMAD.MOV.U32 R18, RZ, RZ, R3 ;  /* 0x000000ffff127224 */ /* 0x002fce00078e0003 */
.L_x_334:
[----:B0-----:R-:W-:Y:S02]  /*12b0*/  PRMT R4, R18, 0x9910, RZ ;  /* 0x0000991012047816 */ /* 0x001fe400000000ff */
        /* <DEDUP_REMOVED lines=18> */
[----:B------:R-:W-:Y:S02]  /*13e0*/  MOV.SPILL R88, UR73 ;  /* 0x0000004900587c02 */ /* 0x000fe40009000f00 */
[----:B------:R-:W-:Y:S02]  /*13f0*/  PRMT R5, R5, 0x7710, RZ ;  /* 0x0000771005057816 */ /* 0x000fe400000000ff */
[----:B------:R-:W-:Y:S02]  /*1400*/  MOV.SPILL R90, UR72 ;  /* 0x00000048005a7c02 */ /* 0x000fe40009000f00 */
[----:B------:R-:W-:Y:S01]  /*1410*/  R2UR UR74, R70 ;  /* 0x00000000464a72ca */ /* 0x000fe200000e0000 */
[----:B------:R-:W-:Y:S01]  /*1420*/  IMAD.IADD R4, R5, 0x1, R18 ;  /* 0x0000000105047824 */ /* 0x000fe200078e0212 */
[----:B------:R-:W-:Y:S02]  /*1430*/  R2UR UR75, R71 ;  /* 0x00000000474b72ca */ /* 0x000fe400000e0000 */
[----:B------:R-:W-:-:S02]  /*1440*/  R2UR UR72, R72 ;  /* 0x00000000484872ca */ /* 0x000fc400000e0000 */
[----:B------:R-:W-:Y:S02]  /*1450*/  LOP3.LUT R4, R4, 0xff, RZ, 0xc0, !PT ;  /* 0x000000ff04047812 */ /* 0x000fe400078ec0ff */
[----:B------:R-:W-:Y:S02]  /*1460*/  R2UR UR73, R73 ;  /* 0x00000000494972ca */ /* 0x000fe400000e0000 */
[----:B------:R-:W-:Y:S01]  /*1470*/  ISETP.GE.U32.AND P2, PT, R18, 0x12, PT ;  /* 0x000000121200780c */ /* 0x000fe20003f46070 */
[----:B------:R-:W-:Y:S02]  /*1480*/  IMAD R19, R4, 0x8, R19 ;  /* 0x0000000804137824 */ /* 0x000fe400078e0213 */
[----:B------:R-:W-:-:S03]  /*1490*/  VIADD R18, R18, 0x51 ;  /* 0x0000005112127836 */ /* 0x000fc60000000000 */
[----:B------:R-:W-:Y:S04]  /*14a0*/  LDS.64 R40, [R19+0x58] ;  /* 0x0000580013287984 */ /* 0x000fe80000000a00 */
[----:B------:R-:W0:Y:S04]  /*14b0*/  LDS.64 R6, [R19+0x268] ;  /* 0x0002680013067984 */ /* 0x000e280000000a00 */
[----:B------:R-:W-:Y:S04]  /*14c0*/  LDS.64 R36, [R19] ;  /* 0x0000000013247984 */ /* 0x000fe80000000a00 */
        /* <DEDUP_REMOVED lines=8> */
[----:B------:R-:W-:Y:S01]  /*1550*/  DADD R36, R36, -R4 ;  /* 0x0000000024247229 */ /* 0x000fe20000000804 */
[----:B------:R-:W1:Y:S05]  /*1560*/  LDS.64 R4, [R19+0x160] ;  /* 0x0001600013047984 */ /* 0x000e6a0000000a00 */
[----:B------:R-:W-:-:S02]  /*1570*/  DFMA R12, R64, R10, RZ ;  /* 0x0000000a400c722b */ /* 0x000fc400000000ff */
[----:B------:R-:W-:Y:S02]  /*1580*/  DFMA R14, R20, R10, RZ ;  /* 0x0000000a140e722b */ /* 0x000fe400000000ff */
[----:B------:R-:W-:Y:S02]  /*1590*/  DFMA R16, R10, R30, RZ ;  /* 0x0000001e0a10722b */ /* 0x000fe400000000ff */
[----:B------:R-:W-:Y:S02]  /*15a0*/  DFMA R34, R24, R10, RZ ;  /* 0x0000000a1822722b */ /* 0x000fe400000000ff */
[----:B------:R-:W-:Y:S02]  /*15b0*/  DFMA R22, R10, R38, RZ ;  /* 0x000000260a16722b */ /* 0x000fe400000000ff */
        /* <DEDUP_REMOVED lines=11> */
[C-C-:B--2---:R-:W-:Y:S02]  /*1670*/  DADD R54, R48.reuse, R58.reuse ;  /* 0x0000000030367229 */ /* 0x144fe4000000003a */
[----:B------:R-:W-:Y:S02]  /*1680*/  DADD R10, R48, -R58 ;  /* 0x00000000300a7229 */ /* 0x000fe4000000083a */
[-C--:B------:R-:W-:Y:S02]  /*1690*/  DFMA R58, R42, R36.reuse, RZ ;  /* 0x000000242a3a722b */ /* 0x080fe400000000ff */
[----:B------:R-:W-:Y:S02]  /*16a0*/  DFMA R60, R44, R36, RZ ;  /* 0x000000242c3c722b */ /* 0x000fe400000000ff */
[----:B------:R-:W-:-:S02]  /*16b0*/  DFMA R84, R36, R50, RZ ;  /* 0x000000322454722b */ /* 0x000fc400000000ff */
        /* <DEDUP_REMOVED lines=13> */
[C---:B------:R-:W-:Y:S02]  /*1790*/  DFMA R12, R54.reuse, UR20, R12 ;  /* 0x00000014360c7c2b */ /* 0x040fe4000800000c */
[C---:B------:R-:W-:Y:S01]  /*17a0*/  DFMA R14, R54.reuse, UR14, R14 ;  /* 0x0000000e360e7c2b */ /* 0x040fe2000800000e */
[----:B------:R-:W-:Y:S01]  /*17b0*/  R2UR UR14, R78 ;  /* 0x000000004e0e72ca */ /* 0x000fe200000e0000 */
[C---:B------:R-:W-:Y:S01]  /*17c0*/  DFMA R16, R54.reuse, UR8, R16 ;  /* 0x0000000836107c2b */ /* 0x040fe20008000010 */
[----:B------:R-:W-:Y:S01]  /*17d0*/  R2UR UR15, R79 ;  /* 0x000000004f0f72ca */ /* 0x000fe200000e0000 */
[C---:B------:R-:W-:Y:S02]  /*17e0*/  DFMA R34, R54.reuse, UR24, R34 ;  /* 0x0000001836227c2b */ /* 0x040fe40008000022 */
        /* <DEDUP_REMOVED lines=10> */
[C-C-:B0-----:R-:W-:Y:S02]  /*1890*/  DADD R10, R6.reuse, R8.reuse ;  /* 0x00000000060a7229 */ /* 0x141fe40000000008 */
[----:B------:R-:W-:Y:S02]  /*18a0*/  DADD R6, R6, -R8 ;  /* 0x0000000006067229 */ /* 0x000fe40000000808 */
[C-C-:B-1----:R-:W-:Y:S02]  /*18b0*/  DADD R8, R4.reuse, R4.reuse ;  /* 0x0000000004087229 */ /* 0x142fe40000000004 */
[----:B------:R-:W-:Y:S02]  /*18c0*/  DADD R4, R4, -R4 ;  /* 0x0000000004047229 */ /* 0x000fe40000000804 */
[C---:B------:R-:W-:Y:S01]  /*18d0*/  DFMA R16, R10.reuse, UR74, R16 ;  /* 0x0000004a0a107c2b */ /* 0x040fe20008000010 */
[----:B------:R-:W-:Y:S01]  /*18e0*/  R2UR UR74, R28 ;  /* 0x000000001c4a72ca */ /* 0x000fe200000e0000 */
[----:B------:R-:W-:Y:S01]  /*18f0*/  DFMA R14, R10, UR12, R14 ;  /* 0x0000000c0a0e7c2b */ /* 0x000fe2000800000e */
[----:B------:R-:W-:Y:S01]  /*1900*/  R2UR UR75, R29 ;  /* 0x000000001d4b72ca */ /* 0x000fe200000e0000 */
[----:B------:R-:W-:-:S02]  /*1910*/  DMUL R8, R8, 0.5 ;  /* 0x3fe0000008087828 */ /* 0x000fc40000000000 */
[----:B------:R-:W-:Y:S02]  /*1920*/  DFMA R58, R6, UR10, R58 ;  /* 0x0000000a063a7c2b */ /* 0x000fe4000800003a */
[----:B------:R-:W-:Y:S01]  /*1930*/  DFMA R12, R10, UR14, R12 ;  /* 0x0000000e0a0c7c2b */ /* 0x000fe2000800000c */
[----:B------:R-:W-:Y:S01]  /*1940*/  R2UR.FILL UR15, R93 ;  /* 0x000000005d0f72ca */ /* 0x000fe200004e0000 */
        /* <DEDUP_REMOVED lines=17> */
[----:B------:R-:W-:Y:S02]  /*1a60*/  DFMA R46, R8, UR50, R46 ;  /* 0x00000032082e7c2b */ /* 0x000fe4000800002e */
        /* <DEDUP_REMOVED lines=32> */
.L_x_333:
[----:B------:R-:W-:Y:S05]  /*1c70*/  BSYNC.RECONVERGENT B0 ;  /* 0x0000000000007941 */ /* 0x000fea0003800200 */
.L_x_332:
[----:B------:R-:W-:Y:S06]  /*1c80*/  BAR.SYNC.DEFER_BLOCKING 0x0 ;  /* 0x0000000000007b1d */ /* 0x000fec0000010000 */
[----:B------:R-:W-:Y:S04]  /*1c90*/  BSSY.RECONVERGENT B0, `(.L_x_335) ;  /* 0x0000154000007945 */ /* 0x000fe80003800200 */
[----:B------:R-:W-:Y:S05]  /*1ca0*/  @P1 BRA `(.L_x_336) ;  /* 0x0000001400481947 */ /* 0x000fea0003800000 */
.L_x_337:
[----:B01----:R-:W-:Y:S01]  /*1cb0*/  PRMT R4, R3, 0x9910, RZ ;  /* 0x0000991003047816 */ /* 0x003fe200000000ff */
[----:B--2---:R-:W0:Y:S01]  /*1cc0*/  @!P0 LDC.64 R12, c[0x0][0x388] ;  /* 0x0000e200ff0c8b82 */ /* 0x004e220000000a00 */
[----:B------:R-:W-:Y:S02]  /*1cd0*/  MOV.SPILL R23, UR77 ;  /* 0x0000004d00177c02 */ /* 0x000fe40009000f00 */
[----:B------:R-:W-:Y:S02]  /*1ce0*/  CS2R R98, SRZ ;  /* 0x0000000000627805 */ /* 0x000fe4000001ff00 */
[----:B------:R-:W-:Y:S01]  /*1cf0*/  MOV.SPILL R14, UR76 ;  /* 0x0000004c000e7c02 */ /* 0x000fe20009000f00 */
[----:B------:R-:W-:Y:S01]  /*1d00*/  IMAD R4, R4, 0x75, RZ ;  /* 0x0000007504047824 */ /* 0x000fe200078e02ff */
[----:B------:R-:W1:Y:S01]  /*1d10*/  LDCU.64 UR76, c[0x0][0x358] ;  /* 0x00006b00ff4c77ac */ /* 0x000e620008000a00 */
[----:B------:R-:W-:Y:S02]  /*1d20*/  MOV.SPILL R8, UR75 ;  /* 0x0000004b00087c02 */ /* 0x000fe40009000f00 */
[----:B------:R-:W-:Y:S01]  /*1d30*/  MOV.SPILL R15, UR51 ;  /* 0x00000033000f7c02 */ /* 0x000fe20009000f00 */
[----:B------:R-:W-:Y:S01]  /*1d40*/  UMOV UR75, 0x790b ;  /* 0x0000790b004b7882 */ /* 0x000fe20000000000 */
[----:B------:R-:W-:-:S02]  /*1d50*/  LOP3.LUT R4, R4, 0xffff, RZ, 0xc0, !PT ;  /* 0x0000ffff04047812 */ /* 0x000fc400078ec0ff */
[----:B------:R-:W-:Y:S02]  /*1d60*/  CS2R R36, SRZ ;  /* 0x0000000000247805 */ /* 0x000fe4000001ff00 */
[----:B------:R-:W-:Y:S02]  /*1d70*/  MOV.SPILL R16, UR50 ;  /* 0x0000003200107c02 */ /* 0x000fe40009000f00 */
[----:B------:R-:W-:Y:S02]  /*1d80*/  SHF.R.U32.HI R4, RZ, 0x8, R4 ;  /* 0x00000008ff047819 */ /* 0x000fe40000011604 */
[----:B------:R-:W-:Y:S02]  /*1d90*/  MOV.SPILL R110, UR29 ;  /* 0x0000001d006e7c02 */ /* 0x000fe40009000f00 */
[----:B------:R-:W-:Y:S01]  /*1da0*/  R2UR UR50, R68 ;  /* 0x00000000443272ca */ /* 0x000fe200000e0000 */
[----:B------:R-:W-:Y:S01]  /*1db0*/  IMAD.MOV R6, RZ, RZ, -R4 ;  /* 0x000000ffff067224 */ /* 0x000fe200078e0a04 */
[----:B------:R-:W-:-:S04]  /*1dc0*/  R2UR UR51, R69 ;  /* 0x00000000453372ca */ /* 0x000fc800000e0000 */
[----:B------:R-:W-:-:S05]  /*1dd0*/  PRMT R6, R6, 0x7710, RZ ;  /* 0x0000771006067816 */ /* 0x000fca00000000ff */
[----:B------:R-:W-:-:S05]  /*1de0*/  IMAD.IADD R5, R6, 0x1, R3 ;  /* 0x0000000106057824 */ /* 0x000fca00078e0203 */
        /* <DEDUP_REMOVED lines=12> */
[----:B------:R-:W2:Y:S03]  /*1eb0*/  LDCU UR75, c[0x0][0x380] ;  /* 0x00007000ff4b77ac */ /* 0x000ea60008000800 */
[----:B------:R-:W-:-:S04]  /*1ec0*/  @!P0 IMAD R7, R0, 0x533, R109 ;  /* 0x0000053300078824 */ /* 0x000fc800078e026d */
[----:B0-----:R-:W-:-:S05]  /*1ed0*/  @!P0 IMAD.WIDE R12, R7, 0x8, R12 ;  /* 0x00000008070c8825 */ /* 0x001fca00078e020c */
[----:B-1----:R-:W3:Y:S04]  /*1ee0*/  @!P0 LDG.E.64.CONSTANT R98, desc[UR76][R12.64+0x50] ;  /* 0x0000504c0c628981 */ /* 0x002ee8000c1e9b00 */
[----:B------:R0:W4:Y:S01]  /*1ef0*/  @!P0 LDG.E.64.CONSTANT R36, desc[UR76][R12.64] ;  /* 0x0000004c0c248981 */ /* 0x000122000c1e9b00 */
[----:B------:R-:W-:Y:S01]  /*1f00*/  IMAD R5, R5, 0x3c8, R2 ;  /* 0x000003c805057824 */ /* 0x000fe200078e0202 */
[----:B--2---:R-:W-:Y:S02]  /*1f10*/  ISETP.GE.AND P0, PT, R0, UR75, PT ;  /* 0x0000004b00007c0c */ /* 0x004fe4000bf06270 */
[----:B------:R-:W-:Y:S01]  /*1f20*/  R2UR.FILL UR75, R8 ;  /* 0x00000000084b72ca */ /* 0x000fe200004e0000 */
[----:B------:R-:W-:Y:S01]  /*1f30*/  IMAD R5, R4, 0x58, R5 ;  /* 0x0000005804057824 */ /* 0x000fe200078e0205 */
[----:B------:R-:W-:-:S02]  /*1f40*/  MOV.SPILL R106, UR55 ;  /* 0x00000037006a7c02 */ /* 0x000fc40009000f00 */
[----:B------:R-:W-:Y:S02]  /*1f50*/  MOV.SPILL R111, UR54 ;  /* 0x00000036006f7c02 */ /* 0x000fe40009000f00 */
[----:B------:R-:W-:Y:S01]  /*1f60*/  LDS.64 R10, [R5] ;  /* 0x00000000050a7984 */ /* 0x000fe20000000a00 */
[----:B------:R-:W-:Y:S02]  /*1f70*/  MOV.SPILL R22, UR34 ;  /* 0x0000002200167c02 */ /* 0x000fe40009000f00 */
[----:B------:R-:W-:Y:S01]  /*1f80*/  MOV.SPILL R19, UR63 ;  /* 0x0000003f00137c02 */ /* 0x000fe20009000f00 */
[----:B------:R-:W1:Y:S01]  /*1f90*/  LDS.64 R6, [R5+0x40] ;  /* 0x0000400005067984 */ /* 0x000e620000000a00 */
[----:B------:R-:W-:Y:S02]  /*1fa0*/  MOV.SPILL R107, UR64 ;  /* 0x00000040006b7c02 */ /* 0x000fe40009000f00 */
[----:B------:R-:W-:Y:S01]  /*1fb0*/  MOV.SPILL R4, UR33 ;  /* 0x0000002100047c02 */ /* 0x000fe20009000f00 */
[----:B------:R-:W-:Y:S01]  /*1fc0*/  LDS.64 R86, [R5+0x8] ;  /* 0x0000080005567984 */ /* 0x000fe20000000a00 */
[----:B------:R-:W-:-:S03]  /*1fd0*/  MOV.SPILL R18, UR32 ;  /* 0x0000002000127c02 */ /* 0x000fc60009000f00 */
[----:B------:R-:W0:Y:S04]  /*1fe0*/  LDS.64 R8, [R5+0x38] ;  /* 0x0000380005087984 */ /* 0x000e280000000a00 */
[----:B------:R-:W-:Y:S04]  /*1ff0*/  LDS.64 R94, [R5+0x10] ;  /* 0x00001000055e7984 */ /* 0x000fe80000000a00 */
[----:B------:R-:W2:Y:S01]  /*2000*/  LDS.64 R58, [R5+0x30] ;  /* 0x00003000053a7984 */ /* 0x000ea20000000a00 */
[C-C-:B-1----:R-:W-:Y:S02]  /*2010*/  DADD R88, R10.reuse, R6.reuse ;  /* 0x000000000a587229 */ /* 0x142fe40000000006 */
[----:B------:R-:W-:Y:S01]  /*2020*/  DADD R10, R10, -R6 ;  /* 0x000000000a0a7229 */ /* 0x000fe20000000806 */
[----:B------:R-:W-:Y:S01]  /*2030*/  MOV.SPILL R7, UR31 ;  /* 0x0000001f00077c02 */ /* 0x000fe20009000f00 */
[----:B0-----:R-:W-:-:S04]  /*2040*/  DADD R12, R86, R8 ;  /* 0x00000000560c7229 */ /* 0x001fc80000000008 */
[----:B------:R-:W-:Y:S02]  /*2050*/  DFMA R54, R20, R88, RZ ;  /* 0x000000581436722b */ /* 0x000fe400000000ff */
[----:B------:R-:W-:Y:S01]  /*2060*/  DADD R86, R86, -R8 ;  /* 0x0000000056567229 */ /* 0x000fe20000000808 */
[----:B------:R-:W-:Y:S01]  /*2070*/  MOV.SPILL R9, UR28 ;  /* 0x0000001c00097c02 */ /* 0x000fe20009000f00 */
[----:B------:R-:W-:Y:S02]  /*2080*/  DFMA R46, R10, R62, RZ ;  /* 0x0000003e0a2e722b */ /* 0x000fe400000000ff */
[----:B------:R-:W-:Y:S02]  /*2090*/  DFMA R100, R64, R88, RZ ;  /* 0x000000584064722b */ /* 0x000fe400000000ff */
[----:B------:R-:W-:Y:S01]  /*20a0*/  DFMA R54, R12, UR28, R54 ;  /* 0x0000001c0c367c2b */ /* 0x000fe20008000036 */
[----:B------:R-:W-:Y:S01]  /*20b0*/  R2UR UR28, R66 ;  /* 0x00000000421c72ca */ /* 0x000fe200000e0000 */
[----:B------:R-:W-:Y:S01]  /*20c0*/  DFMA R48, R88, R30, RZ ;  /* 0x0000001e5830722b */ /* 0x000fe200000000ff */
[----:B------:R-:W-:Y:S01]  /*20d0*/  R2UR UR29, R67 ;  /* 0x00000000431d72ca */ /* 0x000fe200000e0000 */
[----:B------:R-:W-:-:S02]  /*20e0*/  DFMA R40, R24, R88, RZ ;  /* 0x000000581828722b */ /* 0x000fc400000000ff */
[----:B------:R-:W-:Y:S02]  /*20f0*/  DFMA R92, R88, R38, RZ ;  /* 0x00000026585c722b */ /* 0x000fe400000000ff */
[----:B------:R-:W-:Y:S02]  /*2100*/  DFMA R88, R32, R88, RZ ;  /* 0x000000582058722b */ /* 0x000fe400000000ff */
[----:B------:R-:W-:Y:S01]  /*2110*/  DFMA R46, R86, UR54, R46 ;  /* 0x00000036562e7c2b */ /* 0x000fe2000800002e */
[----:B------:R-:W-:Y:S01]  /*2120*/  R2UR UR54, R74 ;  /* 0x000000004a3672ca */ /* 0x000fe200000e0000 */
[C---:B------:R-:W-:Y:S01]  /*2130*/  DFMA R100, R12.reuse, UR50, R100 ;  /* 0x000000320c647c2b */ /* 0x040fe20008000064 */
[----:B------:R-:W-:Y:S01]  /*2140*/  R2UR UR55, R75 ;  /* 0x000000004b3772ca */ /* 0x000fe200000e0000 */
[C---:B------:R-:W-:Y:S01]  /*2150*/  DFMA R40, R12.reuse, UR30, R40 ;  /* 0x0000001e0c287c2b */ /* 0x040fe20008000028 */
[----:B------:R-:W-:Y:S01]  /*2160*/  R2UR.FILL UR50, R16 ;  /* 0x00000000103272ca */ /* 0x000fe200004e0000 */
[C---:B------:R-:W-:Y:S01]  /*2170*/  DFMA R48, R12.reuse, UR28, R48 ;  /* 0x0000001c0c307c2b */ /* 0x040fe20008000030 */
[----:B------:R-:W-:Y:S01]  /*2180*/  MOV.SPILL R16, UR30 ;  /* 0x0000001e00107c02 */ /* 0x000fe20009000f00 */
[C---:B------:R-:W-:Y:S01]  /*2190*/  DFMA R92, R12.reuse, UR32, R92 ;  /* 0x000000200c5c7c2b */ /* 0x040fe2000800005c */
[----:B------:R-:W-:Y:S01]  /*21a0*/  R2UR UR28, R70 ;  /* 0x00000000461c72ca */ /* 0x000fe200000e0000 */
[----:B------:R-:W-:Y:S01]  /*21b0*/  DFMA R88, R12, UR34, R88 ;  /* 0x000000220c587c2b */ /* 0x000fe20008000058 */
[----:B------:R-:W-:Y:S01]  /*21c0*/  R2UR UR29, R71 ;  /* 0x00000000471d72ca */ /* 0x000fe200000e0000 */
[C-C-:B--2---:R-:W-:Y:S01]  /*21d0*/  DADD R90, R94.reuse, R58.reuse ;  /* 0x000000005e5a7229 */ /* 0x144fe2000000003a */
[----:B------:R-:W-:Y:S01]  /*21e0*/  R2UR UR30, R72 ;  /* 0x00000000481e72ca */ /* 0x000fe200000e0000 */
[----:B------:R-:W-:Y:S01]  /*21f0*/  DADD R58, R94, -R58 ;  /* 0x000000005e3a7229 */ /* 0x000fe2000000083a */
[----:B------:R-:W-:Y:S01]  /*2200*/  R2UR UR31, R73 ;  /* 0x00000000491f72ca */ /* 0x000fe200000e0000 */
[----:B------:R-:W-:Y:S01]  /*2210*/  LDS.64 R94, [R5+0x28] ;  /* 0x00002800055e7984 */ /* 0x000fe20000000a00 */
[-C--:B------:R-:W-:Y:S01]  /*2220*/  DFMA R102, R42, R10.reuse, RZ ;  /* 0x0000000a2a66722b */ /* 0x080fe200000000ff */
[----:B------:R-:W-:Y:S01]  /*2230*/  R2UR.FILL UR51, R15 ;  /* 0x000000000f3372ca */ /* 0x000fe200004e0000 */
[----:B------:R-:W-:Y:S01]  /*2240*/  DFMA R84, R44, R10, RZ ;  /* 0x0000000a2c54722b */ /* 0x000fe200000000ff */
[----:B------:R-:W-:Y:S01]  /*2250*/  MOV.SPILL R15, UR35 ;  /* 0x00000023000f7c02 */ /* 0x000fe20009000f00 */
[C---:B------:R-:W-:Y:S01]  /*2260*/  DFMA R100, R90.reuse, UR20, R100 ;  /* 0x000000145a647c2b */ /* 0x040fe20008000064 */
        /* <DEDUP_REMOVED lines=8> */
[----:B------:R-:W-:Y:S01]  /*22f0*/  MOV.SPILL R13, UR62 ;  /* 0x0000003e000d7c02 */ /* 0x000fe20009000f00 */
[----:B------:R-:W-:Y:S01]  /*2300*/  DFMA R90, R90, UR42, R88 ;  /* 0x0000002a5a5a7c2b */ /* 0x000fe20008000058 */
[----:B------:R-:W-:Y:S01]  /*2310*/  MOV.SPILL R12, UR65 ;  /* 0x00000041000c7c02 */ /* 0x000fe20009000f00 */
[----:B------:R-:W0:Y:S01]  /*2320*/  LDS.64 R88, [R5+0x18] ;  /* 0x0000180005587984 */ /* 0x000e220000000a00 */
[----:B------:R-:W-:Y:S01]  /*2330*/  DFMA R60, R10, R50, RZ ;  /* 0x000000320a3c722b */ /* 0x000fe200000000ff */
[----:B------:R-:W-:Y:S01]  /*2340*/  R2UR UR32, R28 ;  /* 0x000000001c2072ca */ /* 0x000fe200000e0000 */
[-C--:B------:R-:W-:Y:S01]  /*2350*/  DFMA R34, R52, R10.reuse, RZ ;  /* 0x0000000a3422722b */ /* 0x080fe200000000ff */
[----:B------:R-:W-:Y:S01]  /*2360*/  R2UR UR33, R29 ;  /* 0x000000001d2172ca */ /* 0x000fe200000e0000 */
[----:B------:R-:W-:-:S02]  /*2370*/  DFMA R10, R56, R10, RZ ;  /* 0x0000000a380a722b */ /* 0x000fc400000000ff */
        /* <DEDUP_REMOVED lines=20> */
[----:B------:R-:W-:Y:S01]  /*24c0*/  DFMA R58, R58, UR60, R86 ;  /* 0x0000003c3a3a7c2b */ /* 0x000fe20008000056 */
[----:B------:R-:W-:-:S02]  /*24d0*/  MOV.SPILL R6, UR31 ;  /* 0x0000001f00067c02 */ /* 0x000fc40009000f00 */
[----:B------:R-:W-:Y:S02]  /*24e0*/  R2UR UR30, R80 ;  /* 0x00000000501e72ca */ /* 0x000fe400000e0000 */
[----:B------:R-:W-:Y:S02]  /*24f0*/  R2UR UR31, R81 ;  /* 0x00000000511f72ca */ /* 0x000fe400000e0000 */
[----:B------:R-:W-:Y:S02]  /*2500*/  MOV.SPILL R108, UR64 ;  /* 0x00000040006c7c02 */ /* 0x000fe40009000f00 */
[----:B------:R-:W-:Y:S02]  /*2510*/  MOV.SPILL R104, UR65 ;  /* 0x0000004100687c02 */ /* 0x000fe40009000f00 */
[----:B------:R-:W-:Y:S01]  /*2520*/  R2UR UR64, R26 ;  /* 0x000000001a4072ca */ /* 0x000fe200000e0000 */
[C-C-:B0-----:R-:W-:Y:S01]  /*2530*/  DADD R86, R88.reuse, R94.reuse ;  /* 0x0000000058567229 */ /* 0x141fe2000000005e */
[----:B------:R-:W-:Y:S01]  /*2540*/  R2UR UR65, R27 ;  /* 0x000000001b4172ca */ /* 0x000fe200000e0000 */
[----:B------:R-:W-:Y:S01]  /*2550*/  DADD R94, R88, -R94 ;  /* 0x00000000585e7229 */ /* 0x000fe2000000085e */
[----:B------:R-:W-:Y:S01]  /*2560*/  MOV.SPILL R11, UR66 ;  /* 0x00000042000b7c02 */ /* 0x000fe20009000f00 */
[----:B------:R-:W0:Y:S01]  /*2570*/  LDS.64 R88, [R5+0x20] ;  /* 0x0000200005587984 */ /* 0x000e220000000a00 */
[----:B------:R-:W-:-:S02]  /*2580*/  R2UR UR66, R68 ;  /* 0x00000000444272ca */ /* 0x000fc400000e0000 */
[----:B------:R-:W-:Y:S01]  /*2590*/  R2UR UR67, R69 ;  /* 0x00000000454372ca */ /* 0x000fe200000e0000 */
[C---:B------:R-:W-:Y:S02]  /*25a0*/  DFMA R100, R86.reuse, UR28, R100 ;  /* 0x0000001c56647c2b */ /* 0x040fe40008000064 */
[C---:B------:R-:W-:Y:S02]  /*25b0*/  DFMA R54, R86.reuse, UR12, R54 ;  /* 0x0000000c56367c2b */ /* 0x040fe40008000036 */
[C---:B------:R-:W-:Y:S02]  /*25c0*/  DFMA R48, R86.reuse, UR30, R48 ;  /* 0x0000001e56307c2b */ /* 0x040fe40008000030 */
[C---:B------:R-:W-:Y:S02]  /*25d0*/  DFMA R40, R86.reuse, UR22, R40 ;  /* 0x0000001656287c2b */ /* 0x040fe40008000028 */
[C---:B------:R-:W-:Y:S02]  /*25e0*/  DFMA R92, R86.reuse, UR44, R92 ;  /* 0x0000002c565c7c2b */ /* 0x040fe4000800005c */
[----:B------:R-:W-:-:S02]  /*25f0*/  DFMA R86, R86, UR46, R90 ;  /* 0x0000002e56567c2b */ /* 0x000fc4000800005a */
[----:B------:R-:W-:Y:S02]  /*2600*/  DFMA R102, R94, UR62, R102 ;  /* 0x0000003e5e667c2b */ /* 0x000fe40008000066 */
[C-C-:B0-----:R-:W-:Y:S02]  /*2610*/  DADD R90, R88.reuse, R88.reuse ;  /* 0x00000000585a7229 */ /* 0x141fe40000000058 */
[----:B------:R-:W-:-:S06]  /*2620*/  DADD R88, R88, -R88 ;  /* 0x0000000058587229 */ /* 0x000fcc0000000858 */
[----:B------:R-:W-:Y:S02]  /*2630*/  DMUL R90, R90, 0.5 ;  /* 0x3fe000005a5a7828 */ /* 0x000fe40000000000 */
[----:B------:R-:W-:-:S06]  /*2640*/  DFMA R102, R88, UR14, R102 ;  /* 0x0000000e58667c2b */ /* 0x000fcc0008000066 */
[----:B------:R-:W-:-:S08]  /*2650*/  DFMA R100, R90, UR16, R100 ;  /* 0x000000105a647c2b */ /* 0x000fd00008000064 */
[C-C-:B------:R-:W-:Y:S02]  /*2660*/  DADD R96, R100.reuse, R102.reuse ;  /* 0x0000000064607229 */ /* 0x140fe40000000066 */
[----:B------:R-:W-:Y:S01]  /*2670*/  DADD R102, R100, -R102 ;  /* 0x0000000064667229 */ /* 0x000fe20000000866 */
[----:B------:R-:W0:Y:S07]  /*2680*/  @!P0 LDC.64 R100, c[0x0][0x388] ;  /* 0x0000e200ff648b82 */ /* 0x000e2e0000000a00 */
[----:B---3--:R-:W-:-:S08]  /*2690*/  DMUL R102, R102, R98 ;  /* 0x0000006266667228 */ /* 0x008fd00000000000 */
[CCC-:B----4-:R-:W-:Y:S02]  /*26a0*/  DFMA R98, R96.reuse, R36.reuse, -R102.reuse ;  /* 0x000000246062722b */ /* 0x1d0fe40000000866 */
        /* <DEDUP_REMOVED lines=8> */
[----:B------:R-:W-:-:S06]  /*2730*/  DFMA R84, R90, UR64, R54 ;  /* 0x000000405a547c2b */ /* 0x000fcc0008000036 */
        /* <DEDUP_REMOVED lines=30> */
[----:B------:R-:W-:Y:S01]  /*2920*/  DFMA R34, R88, UR72, R34 ;  /* 0x0000004858227c2b */ /* 0x000fe20008000022 */
[----:B0-----:R-:W0:Y:S07]  /*2930*/  @!P0 LDC.64 R48, c[0x0][0x388] ;  /* 0x0000e200ff308b82 */ /* 0x001e2e0000000a00 */
[C-C-:B------:R-:W-:Y:S02]  /*2940*/  DADD R112, R40.reuse, -R34.reuse ;  /* 0x0000000028707229 */ /* 0x140fe40000000822 */
[----:B------:R-:W-:Y:S01]  /*2950*/  DADD R34, R40, R34 ;  /* 0x0000000028227229 */ /* 0x000fe20000000022 */
[----:B------:R-:W1:Y:S01]  /*2960*/  @!P0 LDC.64 R40, c[0x0][0x388] ;  /* 0x0000e200ff288b82 */ /* 0x000e620000000a00 */
[----:B------:R-:W-:-:S02]  /*2970*/  DFMA R46, R94, UR58, R46 ;  /* 0x0000003a5e2e7c2b */ /* 0x000fc4000800002e */
[----:B------:R-:W-:Y:S01]  /*2980*/  DFMA R58, R94, UR68, R58 ;  /* 0x000000445e3a7c2b */ /* 0x000fe2000800003a */
[C-C-:B------:R-:W-:Y:S02]  /*2990*/  @!P0 IMAD R95, R0.reuse, 0x533, R109.reuse ;  /* 0x00000533005f8824 */ /* 0x140fe400078e026d */
[----:B------:R-:W-:-:S04]  /*29a0*/  @!P0 IMAD R109, R0, 0x533, R109 ;  /* 0x00000533006d8824 */ /* 0x000fc800078e026d */
[----:B0-----:R-:W-:-:S04]  /*29b0*/  @!P0 IMAD.WIDE R48, R109, 0x8, R48 ;  /* 0x000000086d308825 */ /* 0x001fc800078e0230 */
[----:B-1----:R-:W-:Y:S01]  /*29c0*/  @!P0 IMAD.WIDE R40, R95, 0x8, R40 ;  /* 0x000000085f288825 */ /* 0x002fe200078e0228 */
[----:B------:R-:W-:-:S06]  /*29d0*/  CS2R R94, SRZ ;  /* 0x00000000005e7805 */ /* 0x000fcc000001ff00 */
[----:B------:R-:W4:Y:S01]  /*29e0*/  @!P0 LDG.E.64.CONSTANT R94, desc[UR76][R40.64+0x30] ;  /* 0x0000304c285e8981 */ /* 0x000f22000c1e9b00 */
[----:B--2---:R-:W-:-:S08]  /*29f0*/  DMUL R112, R112, R54 ;  /* 0x0000003670707228 */ /* 0x004fd00000000000 */
[CCC-:B---3--:R-:W-:Y:S02]  /*2a00*/  DFMA R54, R34.reuse, R96.reuse, -R112.reuse ;  /* 0x000000602236722b */ /* 0x1c8fe40000000870 */
[----:B------:R-:W-:Y:S01]  /*2a10*/  DFMA R34, R34, R96, R112 ;  /* 0x000000602222722b */ /* 0x000fe20000000070 */
[----:B------:R-:W-:-:S06]  /*2a20*/  CS2R R112, SRZ ;  /* 0x0000000000707805 */ /* 0x000fcc000001ff00 */
[----:B------:R0:W2:Y:S01]  /*2a30*/  @!P0 LDG.E.64.CONSTANT R112, desc[UR76][R48.64+0x28] ;  /* 0x0000284c30708981 */ /* 0x0000a2000c1e9b00 */
[----:B------:R-:W-:-:S06]  /*2a40*/  CS2R R96, SRZ ;  /* 0x0000000000607805 */ /* 0x000fcc000001ff00 */
[----:B------:R1:W3:Y:S01]  /*2a50*/  @!P0 LDG.E.64.CONSTANT R96, desc[UR76][R40.64+0x20] ;  /* 0x0000204c28608981 */ /* 0x0002e2000c1e9b00 */
[----:B------:R-:W-:Y:S02]  /*2a60*/  R2UR.FILL UR77, R23 ;  /* 0x00000000174d72ca */ /* 0x000fe400004e0000 */
[----:B------:R-:W-:Y:S01]  /*2a70*/  R2UR.FILL UR76, R14 ;  /* 0x000000000e4c72ca */ /* 0x000fe200004e0000 */
[C---:B0-----:R-:W-:Y:S01]  /*2a80*/  DFMA R48, R36.reuse, UR66, RZ ;  /* 0x0000004224307c2b */ /* 0x041fe200080000ff */
[----:B------:R-:W-:Y:S02]  /*2a90*/  R2UR.FILL UR67, R10 ;  /* 0x000000000a4372ca */ /* 0x000fe400004e0000 */
[----:B------:R-:W-:Y:S01]  /*2aa0*/  R2UR.FILL UR66, R11 ;  /* 0x000000000b4272ca */ /* 0x000fe200004e0000 */
[----:B------:R-:W-:Y:S02]  /*2ab0*/  DFMA R10, R36, UR28, RZ ;  /* 0x0000001c240a7c2b */ /* 0x000fe400080000ff */
[----:B------:R-:W-:-:S02]  /*2ac0*/  DFMA R92, R90, UR40, R92 ;  /* 0x000000285a5c7c2b */ /* 0x000fc4000800005c */
[----:B------:R-:W-:Y:S02]  /*2ad0*/  DFMA R46, R88, UR74, R46 ;  /* 0x0000004a582e7c2b */ /* 0x000fe4000800002e */
[----:B------:R-:W-:Y:S02]  /*2ae0*/  DFMA R86, R90, UR50, R86 ;  /* 0x000000325a567c2b */ /* 0x000fe40008000056 */
[----:B------:R-:W-:Y:S02]  /*2af0*/  DFMA R10, R102, UR12, R10 ;  /* 0x0000000c660a7c2b */ /* 0x000fe4000800000a */
[----:B------:R-:W-:Y:S02]  /*2b00*/  DFMA R58, R88, UR76, R58 ;  /* 0x0000004c583a7c2b */ /* 0x000fe4000800003a */
[----:B------:R-:W-:-:S04]  /*2b10*/  DADD R88, R92, -R46 ;  /* 0x000000005c587229 */ /* 0x000fc8000000082e */
[----:B------:R-:W-:Y:S01]  /*2b20*/  DFMA R10, R100, UR30, R10 ;  /* 0x0000001e640a7c2b */ /* 0x000fe2000800000a */
[----:B------:R-:W-:Y:S01]  /*2b30*/  R2UR.FILL UR31, R6 ;  /* 0x00000000061f72ca */ /* 0x000fe200004e0000 */
[C-C-:B-1----:R-:W-:Y:S01]  /*2b40*/  DADD R40, R86.reuse, R58.reuse ;  /* 0x0000000056287229 */ /* 0x142fe2000000003a */
[----:B------:R-:W-:Y:S01]  /*2b50*/  R2UR.FILL UR30, R105 ;  /* 0x00000000691e72ca */ /* 0x000fe200004e0000 */
[----:B------:R-:W-:Y:S02]  /*2b60*/  DADD R58, R86, -R58 ;  /* 0x00000000563a7229 */ /* 0x000fe4000000083a */
[----:B------:R-:W-:Y:S02]  /*2b70*/  DFMA R86, R64, R36, RZ ;  /* 0x000000244056722b */ /* 0x000fe400000000ff */
[----:B----4-:R-:W-:Y:S02]  /*2b80*/  DMUL R88, R88, R94 ;  /* 0x0000005e58587228 */ /* 0x010fe40000000000 */
[C---:B------:R-:W-:Y:S01]  /*2b90*/  DFMA R90, R36.reuse, UR20, RZ ;  /* 0x00000014245a7c2b */ /* 0x040fe200080000ff */
[----:B------:R-:W-:Y:S01]  /*2ba0*/  R2UR.FILL UR29, R110 ;  /* 0x000000006e1d72ca */ /* 0x000fe200004e0000 */
[----:B------:R-:W-:Y:S01]  /*2bb0*/  DFMA R36, R36, UR16, RZ ;  /* 0x0000001024247c2b */ /* 0x000fe200080000ff */
[----:B------:R-:W-:Y:S01]  /*2bc0*/  R2UR.FILL UR28, R9 ;  /* 0x00000000091c72ca */ /* 0x000fe200004e0000 */
[----:B------:R-:W-:Y:S01]  /*2bd0*/  DFMA R94, R98, UR62, RZ ;  /* 0x0000003e625e7c2b */ /* 0x000fe200080000ff */
[----:B------:R-:W-:-:S02]  /*2be0*/  R2UR.FILL UR63, R19 ;  /* 0x00000000133f72ca */ /* 0x000fc400004e0000 */
[----:B------:R-:W-:Y:S01]  /*2bf0*/  R2UR.FILL UR62, R13 ;  /* 0x000000000d3e72ca */ /* 0x000fe200004e0000 */
[----:B------:R-:W-:Y:S02]  /*2c00*/  DADD R46, R92, R46 ;  /* 0x000000005c2e7229 */ /* 0x000fe4000000002e */
[----:B------:R-:W-:Y:S01]  /*2c10*/  DFMA R92, R98, UR30, RZ ;  /* 0x0000001e625c7c2b */ /* 0x000fe200080000ff */
[----:B------:R-:W-:Y:S01]  /*2c20*/  R2UR.FILL UR31, R17 ;  /* 0x00000000111f72ca */ /* 0x000fe200004e0000 */
[----:B------:R-:W-:Y:S01]  /*2c30*/  DFMA R36, R102, UR64, R36 ;  /* 0x0000004066247c2b */ /* 0x000fe20008000024 */
[----:B------:R-:W-:Y:S02]  /*2c40*/  R2UR.FILL UR65, R104 ;  /* 0x00000000684172ca */ /* 0x000fe400004e0000 */
[----:B------:R-:W-:Y:S02]  /*2c50*/  R2UR.FILL UR64, R108 ;  /* 0x000000006c4072ca */ /* 0x000fe400004e0000 */
[----:B------:R-:W-:Y:S01]  /*2c60*/  R2UR.FILL UR30, R8 ;  /* 0x00000000081e72ca */ /* 0x000fe200004e0000 */
[----:B------:R-:W-:-:S02]  /*2c70*/  DFMA R8, R98, UR18, RZ ;  /* 0x0000001262087c2b */ /* 0x000fc400080000ff */
[----:B------:R-:W-:Y:S02]  /*2c80*/  DFMA R48, R102, UR28, R48 ;  /* 0x0000001c66307c2b */ /* 0x000fe40008000030 */
[----:B------:R-:W-:Y:S02]  /*2c90*/  DFMA R92, R84, UR62, R92 ;  /* 0x0000003e545c7c2b */ /* 0x000fe4000800005c */
[----:B------:R-:W-:Y:S02]  /*2ca0*/  DFMA R86, R20, R102, R86 ;  /* 0x000000661456722b */ /* 0x000fe40000000056 */
[----:B------:R-:W-:Y:S02]  /*2cb0*/  DFMA R90, R102, UR54, R90 ;  /* 0x00000036665a7c2b */ /* 0x000fe4000800005a */
[C---:B------:R-:W-:Y:S02]  /*2cc0*/  DFMA R8, R84.reuse, UR34, R8 ;  /* 0x0000002254087c2b */ /* 0x040fe40008000008 */
[----:B------:R-:W-:-:S02]  /*2cd0*/  DFMA R94, R84, UR10, R94 ;  /* 0x0000000a545e7c2b */ /* 0x000fc4000800005e */
[----:B------:R-:W-:Y:S01]  /*2ce0*/  DFMA R48, R100, UR64, R48 ;  /* 0x0000004064307c2b */ /* 0x000fe20008000030 */
[----:B------:R-:W-:Y:S01]  /*2cf0*/  R2UR.FILL UR65, R12 ;  /* 0x000000000c4172ca */ /* 0x000fe200004e0000 */
[----:B------:R-:W-:Y:S01]  /*2d00*/  DFMA R92, R60, UR30, R92 ;  /* 0x0000001e3c5c7c2b */ /* 0x000fe2000800005c */
[----:B------:R-:W-:Y:S02]  /*2d10*/  R2UR.FILL UR64, R107 ;  /* 0x000000006b4072ca */ /* 0x000fe400004e0000 */
[----:B------:R-:W-:Y:S02]  /*2d20*/  R2UR.FILL UR31, R7 ;  /* 0x00000000071f72ca */ /* 0x000fe400004e0000 */
[----:B------:R-:W-:Y:S01]  /*2d30*/  R2UR.FILL UR30, R16 ;  /* 0x00000000101e72ca */ /* 0x000fe200004e0000 */
[C---:B------:R-:W-:Y:S02]  /*2d40*/  DFMA R86, R100.reuse, R30, R86 ;  /* 0x0000001e6456722b */ /* 0x040fe40000000056 */
[----:B------:R-:W-:-:S02]  /*2d50*/  DFMA R90, R100, UR8, R90 ;  /* 0x00000008645a7c2b */ /* 0x000fc4000800005a */
[C---:B------:R-:W-:Y:S02]  /*2d60*/  DFMA R8, R60.reuse, UR6, R8 ;  /* 0x000000063c087c2b */ /* 0x040fe40008000008 */
[----:B------:R-:W-:Y:S02]  /*2d70*/  DFMA R94, R60, UR56, R94 ;  /* 0x000000383c5e7c2b */ /* 0x000fe4000800005e */
[----:B------:R-:W-:Y:S01]  /*2d80*/  DFMA R36, R100, UR4, R36 ;  /* 0x0000000464247c2b */ /* 0x000fe20008000024 */
[----:B------:R-:W-:Y:S02]  /*2d90*/  R2UR.FILL UR55, R106 ;  /* 0x000000006a3772ca */ /* 0x000fe400004e0000 */
[----:B------:R-:W-:Y:S01]  /*2da0*/  R2UR.FILL UR54, R111 ;  /* 0x000000006f3672ca */ /* 0x000fe200004e0000 */
[----:B------:R-:W-:Y:S02]  /*2db0*/  DFMA R10, R34, UR22, R10 ;  /* 0x00000016220a7c2b */ /* 0x000fe4000800000a */
[----:B------:R-:W-:-:S02]  /*2dc0*/  DFMA R86, R24, R34, R86 ;  /* 0x000000221856722b */ /* 0x000fc40000000056 */
[C---:B------:R-:W-:Y:S02]  /*2dd0*/  DFMA R48, R34.reuse, UR30, R48 ;  /* 0x0000001e22307c2b */ /* 0x040fe40008000030 */
[----:B------:R-:W-:Y:S02]  /*2de0*/  DFMA R90, R34, UR24, R90 ;  /* 0x00000018225a7c2b */ /* 0x000fe4000800005a */
[C---:B------:R-:W-:Y:S02]  /*2df0*/  DFMA R92, R54.reuse, UR64, R92 ;  /* 0x00000040365c7c2b */ /* 0x040fe4000800005c */
[C---:B------:R-:W-:Y:S02]  /*2e00*/  DFMA R8, R54.reuse, UR36, R8 ;  /* 0x0000002436087c2b */ /* 0x040fe40008000008 */
[----:B------:R-:W-:Y:S02]  /*2e10*/  DFMA R94, R54, UR26, R94 ;  /* 0x0000001a365e7c2b */ /* 0x000fe4000800005e */
[----:B------:R-:W-:Y:S01]  /*2e20*/  DFMA R36, R34, UR48, R36 ;  /* 0x0000003022247c2b */ /* 0x000fe20008000024 */
[----:B------:R-:W-:-:S02]  /*2e30*/  R2UR.FILL UR35, R15 ;  /* 0x000000000f2372ca */ /* 0x000fc400004e0000 */
[----:B------:R-:W-:Y:S02]  /*2e40*/  R2UR.FILL UR34, R22 ;  /* 0x00000000162272ca */ /* 0x000fe400004e0000 */
[C---:B------:R-:W-:Y:S01]  /*2e50*/  ISETP.GE.U32.AND P1, PT, R3.reuse, 0x28, PT ;  /* 0x000000280300780c */ /* 0x040fe20003f26070 */
[----:B------:R-:W-:Y:S01]  /*2e60*/  VIADD R3, R3, 0x51 ;  /* 0x0000005103037836 */ /* 0x000fe20000000000 */
[----:B--2---:R-:W-:-:S08]  /*2e70*/  DMUL R58, R58, R112 ;  /* 0x000000703a3a7228 */ /* 0x004fd00000000000 */
[----:B------:R-:W-:Y:S02]  /*2e80*/  DFMA R40, R40, R112, R58 ;  /* 0x000000702828722b */ /* 0x000fe4000000003a */
[----:B------:R-:W-:Y:S02]  /*2e90*/  DFMA R58, R42, R98, RZ ;  /* 0x000000622a3a722b */ /* 0x000fe400000000ff */
[----:B------:R-:W-:-:S06]  /*2ea0*/  DFMA R98, R98, UR14, RZ ;  /* 0x0000000e62627c2b */ /* 0x000fcc00080000ff */
[----:B------:R-:W-:Y:S02]  /*2eb0*/  DFMA R58, R44, R84, R58 ;  /* 0x000000542c3a722b */ /* 0x000fe4000000003a */
[----:B------:R-:W-:Y:S01]  /*2ec0*/  DFMA R98, R84, UR32, R98 ;  /* 0x0000002054627c2b */ /* 0x000fe20008000062 */
[----:B------:R-:W-:Y:S02]  /*2ed0*/  R2UR.FILL UR33, R4 ;  /* 0x00000000042172ca */ /* 0x000fe400004e0000 */
[----:B------:R-:W-:-:S03]  /*2ee0*/  R2UR.FILL UR32, R18 ;  /* 0x00000000122072ca */ /* 0x000fc600004e0000 */
[C---:B------:R-:W-:Y:S02]  /*2ef0*/  DFMA R58, R60.reuse, R50, R58 ;  /* 0x000000323c3a722b */ /* 0x040fe4000000003a */
[----:B------:R-:W-:Y:S02]  /*2f00*/  DFMA R98, R60, UR70, R98 ;  /* 0x000000463c627c2b */ /* 0x000fe40008000062 */
[CCC-:B---3--:R-:W-:Y:S02]  /*2f10*/  DFMA R6, R46.reuse, R96.reuse, R88.reuse ;  /* 0x000000602e06722b */ /* 0x1c8fe40000000058 */
[----:B------:R-:W-:Y:S02]  /*2f20*/  DFMA R46, R46, R96, -R88 ;  /* 0x000000602e2e722b */ /* 0x000fe40000000858 */
[----:B------:R-:W-:Y:S02]  /*2f30*/  DFMA R58, R52, R54, R58 ;  /* 0x00000036343a722b */ /* 0x000fe4000000003a */
[----:B------:R-:W-:-:S02]  /*2f40*/  DFMA R98, R54, UR72, R98 ;  /* 0x0000004836627c2b */ /* 0x000fc40008000062 */
[----:B------:R-:W-:Y:S02]  /*2f50*/  DMUL R40, R40, 0.5 ;  /* 0x3fe0000028287828 */ /* 0x000fe40000000000 */
[C---:B------:R-:W-:Y:S02]  /*2f60*/  DFMA R10, R6.reuse, UR44, R10 ;  /* 0x0000002c060a7c2b */ /* 0x040fe4000800000a */
[C---:B------:R-:W-:Y:S02]  /*2f70*/  DFMA R86, R6.reuse, R38, R86 ;  /* 0x000000260656722b */ /* 0x040fe40000000056 */
[C---:B------:R-:W-:Y:S02]  /*2f80*/  DFMA R48, R6.reuse, UR32, R48 ;  /* 0x0000002006307c2b */ /* 0x040fe40008000030 */
[----:B------:R-:W-:Y:S02]  /*2f90*/  DFMA R90, R6, UR38, R90 ;  /* 0x00000026065a7c2b */ /* 0x000fe4000800005a */
[----:B------:R-:W-:-:S02]  /*2fa0*/  DFMA R58, R46, R62, R58 ;  /* 0x0000003e2e3a722b */ /* 0x000fc4000000003a */
[C---:B------:R-:W-:Y:S02]  /*2fb0*/  DFMA R92, R46.reuse, UR54, R92 ;  /* 0x000000362e5c7c2b */ /* 0x040fe4000800005c */
[C---:B------:R-:W-:Y:S02]  /*2fc0*/  DFMA R8, R46.reuse, UR52, R8 ;  /* 0x000000342e087c2b */ /* 0x040fe40008000008 */
[----:B------:R-:W-:Y:S02]  /*2fd0*/  DFMA R94, R46, UR58, R94 ;  /* 0x0000003a2e5e7c2b */ /* 0x000fe4000800005e */
[----:B------:R-:W-:Y:S02]  /*2fe0*/  DFMA R36, R6, UR40, R36 ;  /* 0x0000002806247c2b */ /* 0x000fe40008000024 */
[----:B------:R-:W-:Y:S02]  /*2ff0*/  DFMA R98, R46, UR74, R98 ;  /* 0x0000004a2e627c2b */ /* 0x000fe40008000062 */
[----:B------:R-:W-:-:S02]  /*3000*/  DFMA R14, R40, UR46, R10 ;  /* 0x0000002e280e7c2b */ /* 0x000fc4000800000a */
[-C--:B------:R-:W-:Y:S02]  /*3010*/  DFMA R86, R32, R40.reuse, R86 ;  /* 0x000000282056722b */ /* 0x080fe40000000056 */
[C---:B------:R-:W-:Y:S02]  /*3020*/  DFMA R48, R40.reuse, UR34, R48 ;  /* 0x0000002228307c2b */ /* 0x040fe40008000030 */
[----:B------:R-:W-:Y:S02]  /*3030*/  DFMA R90, R40, UR42, R90 ;  /* 0x0000002a285a7c2b */ /* 0x000fe4000800005a */
[----:B------:R-:W-:Y:S02]  /*3040*/  DFMA R58, R56, R40, R58 ;  /* 0x00000028383a722b */ /* 0x000fe4000000003a */
        /* <DEDUP_REMOVED lines=24> */
.L_x_336:
[----:B------:R-:W-:Y:S05]  /*31d0*/  BSYNC.RECONVERGENT B0 ;  /* 0x0000000000007941 */ /* 0x000fea0003800200 */
.L_x_335:
        /* <DEDUP_REMOVED lines=10> */
.L_x_340:
        /* <DEDUP_REMOVED lines=11> */
[----:B--2---:R-:W-:Y:S02]  /*3330*/  LOP3.LUT R7, R3, 0xffff, RZ, 0xc0, !PT ;  /* 0x0000ffff03077812 */ /* 0x004fe400078ec0ff */
        /* <DEDUP_REMOVED lines=25> */
[----:B------:R-:W-:Y:S01]  /*34d0*/  MOV.SPILL R84, UR69 ;  /* 0x0000004500547c02 */ /* 0x000fe20009000f00 */
[----:B------:R-:W-:Y:S01]  /*34e0*/  LDS.64 R16, [R3+0x58] ;  /* 0x0000580003107984 */ /* 0x000fe20000000a00 */
[----:B------:R-:W-:Y:S02]  /*34f0*/  MOV.SPILL R85, UR68 ;  /* 0x0000004400557c02 */ /* 0x000fe40009000f00 */
        /* <DEDUP_REMOVED lines=8> */
[----:B------:R-:W-:-:S03]  /*3580*/  VIADD R2, R2, 0x51 ;  /* 0x0000005102027836 */ /* 0x000fc60000000000 */
[----:B------:R-:W-:Y:S04]  /*3590*/  LDS.64 R10, [R3+0x108] ;  /* 0x00010800030a7984 */ /* 0x000fe80000000a00 */
[----:B------:R-:W3:Y:S01]  /*35a0*/  LDS.64 R8, [R3+0x268] ;  /* 0x0002680003087984 */ /* 0x000ee20000000a00 */
[C-C-:B0-----:R-:W-:Y:S02]  /*35b0*/  DADD R6, R18.reuse, R4.reuse ;  /* 0x0000000012067229 */ /* 0x141fe40000000004 */
[----:B------:R-:W-:Y:S01]  /*35c0*/  DADD R18, R18, -R4 ;  /* 0x0000000012127229 */ /* 0x000fe20000000804 */
[----:B------:R-:W-:Y:S01]  /*35d0*/  LDS.64 R4, [R3+0x160] ;  /* 0x0001600003047984 */ /* 0x000fe20000000a00 */
[----:B-1----:R-:W-:-:S04]  /*35e0*/  DADD R46, R16, R22 ;  /* 0x00000000102e7229 */ /* 0x002fc80000000016 */
[----:B------:R-:W-:Y:S02]  /*35f0*/  DFMA R34, R64, R6, RZ ;  /* 0x000000064022722b */ /* 0x000fe400000000ff */
[C---:B------:R-:W-:Y:S01]  /*3600*/  DFMA R36, R6.reuse, UR46, RZ ;  /* 0x0000002e06247c2b */ /* 0x040fe200080000ff */
[----:B------:R-:W-:Y:S01]  /*3610*/  R2UR UR46, R82 ;  /* 0x00000000522e72ca */ /* 0x000fe200000e0000 */
[C---:B------:R-:W-:Y:S01]  /*3620*/  DFMA R40, R6.reuse, UR20, RZ ;  /* 0x0000001406287c2b */ /* 0x040fe200080000ff */
[----:B------:R-:W-:Y:S01]  /*3630*/  R2UR UR47, R83 ;  /* 0x00000000532f72ca */ /* 0x000fe200000e0000 */
[----:B------:R-:W-:Y:S01]  /*3640*/  DFMA R48, R6, UR42, RZ ;  /* 0x0000002a06307c2b */ /* 0x000fe200080000ff */
[----:B------:R-:W-:Y:S01]  /*3650*/  R2UR UR42, R70 ;  /* 0x00000000462a72ca */ /* 0x000fe200000e0000 */
[----:B------:R-:W-:Y:S01]  /*3660*/  DADD R16, R16, -R22 ;  /* 0x0000000010107229 */ /* 0x000fe20000000816 */
[----:B------:R-:W-:Y:S01]  /*3670*/  R2UR UR43, R71 ;  /* 0x00000000472b72ca */ /* 0x000fe200000e0000 */
[----:B------:R-:W-:-:S02]  /*3680*/  DFMA R22, R20, R46, R34 ;  /* 0x0000002e1416722b */ /* 0x000fc40000000022 */
[C---:B------:R-:W-:Y:S02]  /*3690*/  DFMA R34, R46.reuse, UR28, R36 ;  /* 0x0000001c2e227c2b */ /* 0x040fe40008000024 */
[----:B------:R-:W-:Y:S01]  /*36a0*/  DFMA R36, R46, UR50, R40 ;  /* 0x000000322e247c2b */ /* 0x000fe20008000028 */
[----:B------:R-:W-:Y:S01]  /*36b0*/  R2UR UR50, R76 ;  /* 0x000000004c3272ca */ /* 0x000fe200000e0000 */
[----:B------:R-:W-:Y:S01]  /*36c0*/  DFMA R54, R6, UR16, RZ ;  /* 0x0000001006367c2b */ /* 0x000fe200080000ff */
[----:B------:R-:W-:Y:S01]  /*36d0*/  R2UR UR51, R77 ;  /* 0x000000004d3372ca */ /* 0x000fe200000e0000 */
[----:B------:R-:W-:Y:S01]  /*36e0*/  DFMA R40, R46, UR12, R48 ;  /* 0x0000000c2e287c2b */ /* 0x000fe20008000030 */
[----:B------:R-:W0:Y:S01]  /*36f0*/  LDS.64 R6, [R3+0x210] ;  /* 0x0002100003067984 */ /* 0x000e220000000a00 */
[C-C-:B--2---:R-:W-:Y:S02]  /*3700*/  DADD R48, R14.reuse, R12.reuse ;  /* 0x000000000e307229 */ /* 0x144fe4000000000c */
[----:B------:R-:W-:Y:S01]  /*3710*/  DADD R14, R14, -R12 ;  /* 0x000000000e0e7229 */ /* 0x000fe2000000080c */
[----:B------:R-:W1:Y:S01]  /*3720*/  LDS.64 R12, [R3+0x1b8] ;  /* 0x0001b800030c7984 */ /* 0x000e620000000a00 */
[----:B------:R-:W-:Y:S01]  /*3730*/  DFMA R46, R46, UR66, R54 ;  /* 0x000000422e2e7c2b */ /* 0x000fe20008000036 */
[----:B------:R-:W-:Y:S01]  /*3740*/  R2UR UR66, R66 ;  /* 0x00000000424272ca */ /* 0x000fe200000e0000 */
[C---:B------:R-:W-:Y:S01]  /*3750*/  DFMA R54, R18.reuse, UR42, RZ ;  /* 0x0000002a12367c2b */ /* 0x040fe200080000ff */
[----:B------:R-:W-:Y:S01]  /*3760*/  R2UR.FILL UR43, R61 ;  /* 0x000000003d2b72ca */ /* 0x000fe200004e0000 */
[----:B------:R-:W-:Y:S01]  /*3770*/  DFMA R86, R18, UR46, RZ ;  /* 0x0000002e12567c2b */ /* 0x000fe200080000ff */
[----:B------:R-:W-:Y:S01]  /*3780*/  R2UR.FILL UR42, R60 ;  /* 0x000000003c2a72ca */ /* 0x000fe200004e0000 */
[----:B------:R-:W-:Y:S01]  /*3790*/  DFMA R58, R42, R18, RZ ;  /* 0x000000122a3a722b */ /* 0x000fe200000000ff */
[----:B------:R-:W-:Y:S01]  /*37a0*/  R2UR.FILL UR47, R97 ;  /* 0x00000000612f72ca */ /* 0x000fe200004e0000 */
[C---:B------:R-:W-:Y:S01]  /*37b0*/  DFMA R60, R18.reuse, UR18, RZ ;  /* 0x00000012123c7c2b */ /* 0x040fe200080000ff */
[----:B------:R-:W-:Y:S01]  /*37c0*/  R2UR.FILL UR46, R96 ;  /* 0x00000000602e72ca */ /* 0x000fe200004e0000 */
[----:B------:R-:W-:Y:S01]  /*37d0*/  DFMA R96, R18, UR14, RZ ;  /* 0x0000000e12607c2b */ /* 0x000fe200080000ff */
[----:B------:R-:W-:Y:S01]  /*37e0*/  R2UR UR67, R67 ;  /* 0x00000000434372ca */ /* 0x000fe200000e0000 */
[----:B------:R-:W-:-:S02]  /*37f0*/  DFMA R18, R16, UR62, R54 ;  /* 0x0000003e10127c2b */ /* 0x000fc40008000036 */
[----:B------:R-:W-:Y:S02]  /*3800*/  DFMA R58, R44, R16, R58 ;  /* 0x000000102c3a722b */ /* 0x000fe4000000003a */
        /* <DEDUP_REMOVED lines=17> */
[C---:B------:R-:W-:Y:S01]  /*3920*/  DFMA R18, R14.reuse, UR68, R18 ;  /* 0x000000440e127c2b */ /* 0x040fe20008000012 */
[----:B------:R-:W-:Y:S01]  /*3930*/  R2UR.FILL UR69, R84 ;  /* 0x00000000544572ca */ /* 0x000fe200004e0000 */
[C---:B------:R-:W-:Y:S01]  /*3940*/  DFMA R54, R14.reuse, UR6, R54 ;  /* 0x000000060e367c2b */ /* 0x040fe20008000036 */
[----:B------:R-:W-:Y:S01]  /*3950*/  R2UR.FILL UR68, R85 ;  /* 0x00000000554472ca */ /* 0x000fe200004e0000 */
[----:B------:R-:W-:-:S02]  /*3960*/  DFMA R86, R14, UR56, R86 ;  /* 0x000000380e567c2b */ /* 0x000fc40008000056 */
[----:B------:R-:W-:Y:S02]  /*3970*/  DADD R8, R10, -R8 ;  /* 0x000000000a087229 */ /* 0x000fe40000000808 */
[----:B------:R-:W-:Y:S02]  /*3980*/  DFMA R46, R48, UR4, R46 ;  /* 0x00000004302e7c2b */ /* 0x000fe4000800002e */
[----:B------:R-:W-:Y:S02]  /*3990*/  DFMA R96, R14, UR70, R96 ;  /* 0x000000460e607c2b */ /* 0x000fe40008000060 */
[C-C-:B0-----:R-:W-:Y:S02]  /*39a0*/  DADD R10, R4.reuse, R6.reuse ;  /* 0x00000000040a7229 */ /* 0x141fe40000000006 */
[----:B------:R-:W-:Y:S02]  /*39b0*/  DADD R4, R4, -R6 ;  /* 0x0000000004047229 */ /* 0x000fe40000000806 */
        /* <DEDUP_REMOVED lines=8> */
[----:B-1----:R-:W-:Y:S02]  /*3a40*/  DADD R6, R12, R12 ;  /* 0x000000000c067229 */ /* 0x002fe4000000000c */
[----:B------:R-:W-:Y:S02]  /*3a50*/  DFMA R46, R16, UR48, R46 ;  /* 0x00000030102e7c2b */ /* 0x000fe4000800002e */
[----:B------:R-:W-:Y:S02]  /*3a60*/  DFMA R96, R8, UR72, R96 ;  /* 0x0000004808607c2b */ /* 0x000fe40008000060 */
[C---:B------:R-:W-:Y:S02]  /*3a70*/  DFMA R22, R10.reuse, R38, R22 ;  /* 0x000000260a16722b */ /* 0x040fe40000000016 */
[----:B------:R-:W-:-:S02]  /*3a80*/  DFMA R34, R10, UR32, R34 ;  /* 0x000000200a227c2b */ /* 0x000fc40008000022 */
[C---:B------:R-:W-:Y:S02]  /*3a90*/  DFMA R36, R10.reuse, UR38, R36 ;  /* 0x000000260a247c2b */ /* 0x040fe40008000024 */
[----:B------:R-:W-:Y:S02]  /*3aa0*/  DFMA R40, R10, UR44, R40 ;  /* 0x0000002c0a287c2b */ /* 0x000fe40008000028 */
[----:B------:R-:W-:Y:S02]  /*3ab0*/  DADD R12, R12, -R12 ;  /* 0x000000000c0c7229 */ /* 0x000fe4000000080c */
[----:B------:R-:W-:Y:S02]  /*3ac0*/  DMUL R6, R6, 0.5 ;  /* 0x3fe0000006067828 */ /* 0x000fe40000000000 */
[C---:B------:R-:W-:Y:S02]  /*3ad0*/  DFMA R58, R4.reuse, R62, R58 ;  /* 0x0000003e043a722b */ /* 0x040fe4000000003a */
[----:B------:R-:W-:-:S02]  /*3ae0*/  DFMA R18, R4, UR54, R18 ;  /* 0x0000003604127c2b */ /* 0x000fc40008000012 */
[C---:B------:R-:W-:Y:S02]  /*3af0*/  DFMA R54, R4.reuse, UR52, R54 ;  /* 0x0000003404367c2b */ /* 0x040fe40008000036 */
[----:B------:R-:W-:Y:S02]  /*3b00*/  DFMA R86, R4, UR58, R86 ;  /* 0x0000003a04567c2b */ /* 0x000fe40008000056 */
[----:B------:R-:W-:Y:S02]  /*3b10*/  DFMA R46, R10, UR40, R46 ;  /* 0x000000280a2e7c2b */ /* 0x000fe4000800002e */
[----:B------:R-:W-:Y:S02]  /*3b20*/  DFMA R96, R4, UR74, R96 ;  /* 0x0000004a04607c2b */ /* 0x000fe40008000060 */
        /* <DEDUP_REMOVED lines=29> */
.L_x_339:
[----:B------:R-:W-:Y:S05]  /*3d00*/  BSYNC.RECONVERGENT B0 ;  /* 0x0000000000007941 */ /* 0x000fea0003800200 */
.L_x_338:
[----:B------:R-:W4:Y:S01]  /*3d10*/  S2R R2, SR_TID.X ;  /* 0x0000000000027919 */ /* 0x000f220000002100 */
[----:B0--3--:R-:W-:Y:S01]  /*3d20*/  MOV.SPILL R47, UR43 ;  /* 0x0000002b002f7c02 */ /* 0x009fe20009000f00 */
[----:B------:R-:W0:Y:S01]  /*3d30*/  S2UR UR43, SR_CTAID.X ;  /* 0x00000000002b79c3 */ /* 0x000e220000002500 */
[----:B------:R-:W-:Y:S01]  /*3d40*/  MOV.SPILL R84, UR42 ;  /* 0x0000002a00547c02 */ /* 0x000fe20009000f00 */
[----:B-12---:R-:W1:Y:S01]  /*3d50*/  S2R R5, SR_CgaCtaId ;  /* 0x0000000000057919 */ /* 0x006e620000008800 */
        /* <DEDUP_REMOVED lines=14> */
[----:B------:R-:W-:Y:S02]  /*3e40*/  R2UR UR76, R82 ;  /* 0x00000000524c72ca */ /* 0x000fe400000e0000 */
[----:B------:R-:W-:Y:S02]  /*3e50*/  R2UR UR77, R83 ;  /* 0x00000000534d72ca */ /* 0x000fe400000e0000 */
        /* <DEDUP_REMOVED lines=18> */
[----:B------:R-:W-:Y:S02]  /*3f80*/  MOV.SPILL R89, UR67 ;  /* 0x0000004300597c02 */ /* 0x000fe40009000f00 */
[----:B------:R-:W-:Y:S01]  /*3f90*/  PRMT R5, R7, 0x7710, RZ ;  /* 0x0000771007057816 */ /* 0x000fe200000000ff */
[----:B--2---:R-:W-:Y:S01]  /*3fa0*/  IMAD R3, R3, 0x2998, R4 ;  /* 0x0000299803037824 */ /* 0x004fe200078e0204 */
[----:B------:R-:W-:Y:S02]  /*3fb0*/  MOV.SPILL R88, UR66 ;  /* 0x0000004200587c02 */ /* 0x000fe40009000f00 */
        /* <DEDUP_REMOVED lines=15> */
[----:B------:R-:W4:Y:S04]  /*40b0*/  LDS.64 R6, [R46+0x16b0] ;  /* 0x0016b0002e067984 */ /* 0x000f280000000a00 */
[----:B------:R5:W4:Y:S01]  /*40c0*/  LDS.64 R2, [R46+0x12e8] ;  /* 0x0012e8002e027984 */ /* 0x000b220000000a00 */
[----:B0-----:R-:W-:-:S02]  /*40d0*/  DADD R22, R18, R16 ;  /* 0x0000000012167229 */ /* 0x001fc40000000010 */
[----:B------:R-:W-:Y:S02]  /*40e0*/  DADD R18, R18, -R16 ;  /* 0x0000000012127229 */ /* 0x000fe40000000810 */
[C-C-:B-1----:R-:W-:Y:S02]  /*40f0*/  DADD R36, R34.reuse, R40.reuse ;  /* 0x0000000022247229 */ /* 0x142fe40000000028 */
[----:B------:R-:W-:Y:S02]  /*4100*/  DADD R16, R34, -R40 ;  /* 0x0000000022107229 */ /* 0x000fe40000000828 */
[----:B------:R-:W-:Y:S02]  /*4110*/  DFMA R64, R64, R22, RZ ;  /* 0x000000164040722b */ /* 0x000fe400000000ff */
[----:B------:R-:W-:Y:S02]  /*4120*/  DFMA R42, R42, R18, RZ ;  /* 0x000000122a2a722b */ /* 0x000fe400000000ff */
[C---:B------:R-:W-:Y:S01]  /*4130*/  DFMA R34, R22.reuse, UR50, RZ ;  /* 0x0000003216227c2b */ /* 0x040fe200080000ff */
[----:B------:R-:W-:Y:S01]  /*4140*/  R2UR UR50, R76 ;  /* 0x000000004c3272ca */ /* 0x000fe200000e0000 */
[C---:B------:R-:W-:Y:S01]  /*4150*/  DFMA R48, R22.reuse, UR42, RZ ;  /* 0x0000002a16307c2b */ /* 0x040fe200080000ff */
[----:B------:R-:W-:Y:S01]  /*4160*/  R2UR UR51, R77 ;  /* 0x000000004d3372ca */ /* 0x000fe200000e0000 */
[C---:B------:R-:W-:Y:S01]  /*4170*/  DFMA R40, R22.reuse, UR20, RZ ;  /* 0x0000001416287c2b */ /* 0x040fe200080000ff */
[----:B------:R-:W-:Y:S01]  /*4180*/  R2UR.FILL UR42, R84 ;  /* 0x00000000542a72ca */ /* 0x000fe200004e0000 */
[----:B------:R-:W-:Y:S01]  /*4190*/  DFMA R84, R22, UR16, RZ ;  /* 0x0000001016547c2b */ /* 0x000fe200080000ff */
[----:B------:R-:W-:Y:S01]  /*41a0*/  R2UR.FILL UR43, R47 ;  /* 0x000000002f2b72ca */ /* 0x000fe200004e0000 */
[----:B-----5:R-:W-:Y:S01]  /*41b0*/  DFMA R46, R18, UR46, RZ ;  /* 0x0000002e122e7c2b */ /* 0x020fe200080000ff */
[----:B------:R-:W-:Y:S01]  /*41c0*/  R2UR.FILL UR47, R86 ;  /* 0x00000000562f72ca */ /* 0x000fe200004e0000 */
[----:B------:R-:W-:Y:S01]  /*41d0*/  DFMA R20, R20, R36, R64 ;  /* 0x000000241414722b */ /* 0x000fe20000000040 */
[----:B------:R-:W-:Y:S01]  /*41e0*/  R2UR.FILL UR46, R87 ;  /* 0x00000000572e72ca */ /* 0x000fe200004e0000 */
[----:B------:R-:W-:-:S02]  /*41f0*/  DFMA R44, R44, R16, R42 ;  /* 0x000000102c2c722b */ /* 0x000fc4000000002a */
[C---:B------:R-:W-:Y:S02]  /*4200*/  DFMA R42, R18.reuse, UR18, RZ ;  /* 0x00000012122a7c2b */ /* 0x040fe400080000ff */
[C---:B------:R-:W-:Y:S01]  /*4210*/  DFMA R64, R18.reuse, UR76, RZ ;  /* 0x0000004c12407c2b */ /* 0x040fe200080000ff */
[----:B------:R-:W-:Y:S01]  /*4220*/  R2UR UR76, R72 ;  /* 0x00000000484c72ca */ /* 0x000fe200000e0000 */
[----:B------:R-:W-:Y:S01]  /*4230*/  DFMA R86, R18, UR14, RZ ;  /* 0x0000000e12567c2b */ /* 0x000fe200080000ff */
[----:B------:R-:W-:Y:S01]  /*4240*/  R2UR UR77, R73 ;  /* 0x00000000494d72ca */ /* 0x000fe200000e0000 */
[C---:B------:R-:W-:Y:S02]  /*4250*/  DFMA R18, R36.reuse, UR28, R34 ;  /* 0x0000001c24127c2b */ /* 0x040fe40008000022 */
        /* <DEDUP_REMOVED lines=32> */
[----:B------:R-:W-:Y:S02]  /*4460*/  DFMA R86, R14, UR70, R86 ;  /* 0x000000460e567c2b */ /* 0x000fe40008000056 */
[----:B----4-:R-:W-:Y:S02]  /*4470*/  DADD R8, R4, R6 ;  /* 0x0000000004087229 */ /* 0x010fe40000000006 */
[----:B------:R-:W-:Y:S02]  /*4480*/  DADD R48, R2, R2 ;  /* 0x0000000002307229 */ /* 0x000fe40000000002 */
[----:B------:R-:W-:Y:S02]  /*4490*/  DADD R4, R4, -R6 ;  /* 0x0000000004047229 */ /* 0x000fe40000000806 */
        /* <DEDUP_REMOVED lines=8> */
[----:B------:R-:W-:Y:S02]  /*4520*/  DADD R2, R2, -R2 ;  /* 0x0000000002027229 */ /* 0x000fe40000000802 */
[----:B------:R-:W-:Y:S02]  /*4530*/  DMUL R6, R48, 0.5 ;  /* 0x3fe0000030067828 */ /* 0x000fe40000000000 */
        /* <DEDUP_REMOVED lines=22> */
[----:B------:R-:W-:Y:S02]  /*46a0*/  DFMA R20, R24, R12, R20 ;  /* 0x0000000c1814722b */ /* 0x000fe40000000014 */
        /* <DEDUP_REMOVED lines=9> */
[----:B------:R-:W-:Y:S02]  /*4740*/  DFMA R44, R56, R2, R44 ;  /* 0x00000002382c722b */ /* 0x000fe4000000002c */
[C-C-:B------:R-:W-:Y:S02]  /*4750*/  DADD R6, R18.reuse, R46.reuse ;  /* 0x0000000012067229 */ /* 0x140fe4000000002e */
[----:B------:R-:W-:Y:S01]  /*4760*/  DADD R18, R18, -R46 ;  /* 0x0000000012127229 */ /* 0x000fe2000000082e */
[----:B0-----:R-:W-:-:S03]  /*4770*/  IMAD R3, R0, 0x2d9, R27 ;  /* 0x000002d900037824 */ /* 0x001fc600078e021b */
[C-C-:B------:R-:W-:Y:S01]  /*4780*/  DADD R4, R20.reuse, R44.reuse ;  /* 0x0000000014047229 */ /* 0x140fe2000000002c */
[----:B--2---:R-:W-:Y:S01]  /*4790*/  IMAD.WIDE R2, R3, 0x8, R12 ;  /* 0x0000000803027825 */ /* 0x004fe200078e020c */
[----:B------:R-:W-:-:S04]  /*47a0*/  DADD R20, R20, -R44 ;  /* 0x0000000014147229 */ /* 0x000fc8000000082c */
        /* <DEDUP_REMOVED lines=10> */
.L_x_341:
        /* <DEDUP_REMOVED lines=11> */
.L_x_1071:


//--------------------- .text._Z32massMatrixMultiplyConstantKernelILi9ELi10ELi1EEviPKdS1_S1_S1_Pd --------------------------
	.section	.text._Z32massMatrixMultiplyConstantKernelILi9ELi10ELi1EEviPKdS1_S1_S1_Pd,"ax",@progbits
	.align	128
        .global         _Z32massMatrixMultiplyConstantKernelILi9ELi10ELi1EEviPKdS1_S1_S1_Pd
        .type           _Z32massMatrixMultiplyConstantKernelILi9ELi10ELi1EEviPKdS1_S1_S1_Pd,@function
        .size           _Z32massMatrixMultiplyConstantKernelILi9ELi10ELi1EEviPKdS1_S1_S1_Pd,(.L_x_1072 - _Z32massMatrixMultiplyConstantKernelILi9ELi10ELi1EEviPKdS1_S1_S1_Pd)
        .other          _Z32massMatrixMultiplyConstantKernelILi9ELi10ELi1EEviPKdS1_S1_S1_Pd,@"STO_CUDA_ENTRY STV_DEFAULT"
_Z32massMatrixMultiplyConstantKernelILi9ELi10ELi1EEviPKdS1_S1_S1_Pd:
.text._Z32massMatrixMultiplyConstantKernelILi9ELi10ELi1EEviPKdS1_S1_S1_Pd:
        /* <DEDUP_REMOVED lines=21> */
[----:B------:R-:W0:Y:S01]  /*0150*/  LDCU.128 UR52, c[0x3][0x10] ;  /* 0x00c00200ff3477ac */ /* 0x000e220008000c00 */
[----:B------:R-:W0:Y:S01]  /*0160*/  LDCU.128 UR56, c[0x3][0x60] ;  /* 0x00c00c00ff3877ac */ /* 0x000e220008000c00 */
[----:B------:R-:W0:Y:S01]  /*0170*/  LDCU.128 UR48, c[0x3][0xb0] ;  /* 0x00c01600ff3077ac */ /* 0x000e220008000c00 */
[----:B------:R-:W0:Y:S01]  /*0180*/  LDCU.64 UR60, c[0x3][0xc0] ;  /* 0x00c01800ff3c77ac */ /* 0x000e220008000a00 */
[----:B------:R-:W0:Y:S01]  /*0190*/  LDCU.64 UR62, c[0x3][0x7c0] ;  /* 0x00c0f800ff3e77ac */ /* 0x000e220008000a00 */
[----:B---3--:R-:W-:-:S05]  /*01a0*/  @!P0 IMAD.WIDE R2, R21, 0x8, R2 ;  /* 0x0000000815028825 */ /* 0x008fca00078e0202 */
        /* <DEDUP_REMOVED lines=8> */
[----:B------:R1:W5:Y:S02]  /*0230*/  @!P0 LDG.E.64.CONSTANT R96, desc[UR76][R2.64+0xa20] ;  /* 0x000a204c02608981 */ /* 0x000364000c1e9b00 */
[----:B-1----:R-:W-:Y:S01]  /*0240*/  IMAD.U32 R2, RZ, RZ, UR4 ;  /* 0x00000004ff027e24 */ /* 0x002fe2000f8e00ff */
[----:B------:R-:W-:Y:S01]  /*0250*/  MOV R3, UR5 ;  /* 0x0000000500037c02 */ /* 0x000fe20008000f00 */
[----:B--2---:R-:W-:-:S02]  /*0260*/  IMAD.U32 R34, RZ, RZ, UR36 ;  /* 0x00000024ff227e24 */ /* 0x004fc4000f8e00ff */
[----:B------:R-:W-:Y:S02]  /*0270*/  IMAD.U32 R35, RZ, RZ, UR37 ;  /* 0x00000025ff237e24 */ /* 0x000fe4000f8e00ff */
[----:B------:R-:W-:Y:S02]  /*0280*/  IMAD.U32 R40, RZ, RZ, UR38 ;  /* 0x00000026ff287e24 */ /* 0x000fe4000f8e00ff */
[----:B------:R-:W-:Y:S01]  /*0290*/  IMAD.U32 R41, RZ, RZ, UR39 ;  /* 0x00000027ff297e24 */ /* 0x000fe2000f8e00ff */
[----:B------:R-:W1:Y:S01]  /*02a0*/  LDCU.128 UR36, c[0x3][0x7b0] ;  /* 0x00c0f600ff2477ac */ /* 0x000e620008000c00 */
[----:B------:R-:W2:Y:S01]  /*02b0*/  S2R R131, SR_CgaCtaId ;  /* 0x0000000000837919 */ /* 0x000ea20000008800 */
[----:B------:R-:W-:-:S05]  /*02c0*/  LOP3.LUT R114, R53, 0xffff, RZ, 0xc0, !PT ;  /* 0x0000ffff35727812 */ /* 0x000fca00078ec0ff */
[----:B------:R-:W-:-:S05]  /*02d0*/  IMAD R114, R114, 0x1c72, RZ ;  /* 0x00001c7272727824 */ /* 0x000fca00078e02ff */
[----:B------:R-:W-:-:S04]  /*02e0*/  SHF.R.U32.HI R129, RZ, 0x10, R114 ;  /* 0x00000010ff817819 */ /* 0x000fc80000011672 */
[----:B------:R-:W-:Y:S02]  /*02f0*/  PRMT R128, R129, 0x9910, RZ ;  /* 0x0000991081807816 */ /* 0x000fe400000000ff */
[----:B------:R-:W-:Y:S01]  /*0300*/  ISETP.GT.U32.AND P1, PT, R53, 0x59, PT ;  /* 0x000000593500780c */ /* 0x000fe20003f24070 */
[----:B------:R-:W-:Y:S01]  /*0310*/  BSSY.RECONVERGENT B0, `(.L_x_342) ;  /* 0x0000142000007945 */ /* 0x000fe20003800200 */
[----:B------:R-:W-:Y:S06]  /*0320*/  BAR.SYNC.DEFER_BLOCKING 0x0 ;  /* 0x0000000000007b1d */ /* 0x000fec0000010000 */
[----:B---3--:R-:W-:-:S02]  /*0330*/  DADD R20, R4, R18 ;  /* 0x0000000004147229 */ /* 0x008fc40000000012 */
[----:B------:R-:W-:Y:S01]  /*0340*/  DADD R38, R4, -R18 ;  /* 0x0000000004267229 */ /* 0x000fe20000000812 */
[----:B------:R-:W-:Y:S02]  /*0350*/  IMAD.U32 R4, RZ, RZ, UR6 ;  /* 0x00000006ff047e24 */ /* 0x000fe4000f8e00ff */
[----:B------:R-:W-:Y:S01]  /*0360*/  IMAD.U32 R5, RZ, RZ, UR7 ;  /* 0x00000007ff057e24 */ /* 0x000fe2000f8e00ff */
[----:B------:R-:W3:Y:S01]  /*0370*/  LDCU.128 UR4, c[0x3][0x770] ;  /* 0x00c0ee00ff0477ac */ /* 0x000ee20008000c00 */
[C-C-:B----4-:R-:W-:Y:S02]  /*0380*/  DADD R74, R10.reuse, R12.reuse ;  /* 0x000000000a4a7229 */ /* 0x150fe4000000000c */
[----:B------:R-:W-:Y:S01]  /*0390*/  DADD R84, R10, -R12 ;  /* 0x000000000a547229 */ /* 0x000fe2000000080c */
[----:B------:R-:W-:Y:S01]  /*03a0*/  MOV R12, UR22 ;  /* 0x00000016000c7c02 */ /* 0x000fe20008000f00 */
[----:B------:R-:W-:Y:S01]  /*03b0*/  IMAD.U32 R13, RZ, RZ, UR23 ;  /* 0x00000017ff0d7e24 */ /* 0x000fe2000f8e00ff */
[----:B-----5:R-:W-:-:S02]  /*03c0*/  DADD R54, R8, R14 ;  /* 0x0000000008367229 */ /* 0x020fc4000000000e */
[----:B------:R-:W-:Y:S01]  /*03d0*/  DADD R64, R8, -R14 ;  /* 0x0000000008407229 */ /* 0x000fe2000000080e */
[----:B------:R-:W-:Y:S01]  /*03e0*/  IMAD.U32 R8, RZ, RZ, UR8 ;  /* 0x00000008ff087e24 */ /* 0x000fe2000f8e00ff */
[----:B------:R-:W-:Y:S01]  /*03f0*/  MOV R9, UR9 ;  /* 0x0000000900097c02 */ /* 0x000fe20008000f00 */
[----:B------:R-:W-:Y:S01]  /*0400*/  IMAD.U32 R14, RZ, RZ, UR12 ;  /* 0x0000000cff0e7e24 */ /* 0x000fe2000f8e00ff */
[----:B------:R-:W-:Y:S01]  /*0410*/  MOV R15, UR13 ;  /* 0x0000000d000f7c02 */ /* 0x000fe20008000f00 */
[C-C-:B------:R-:W-:Y:S02]  /*0420*/  DADD R22, R6.reuse, R16.reuse ;  /* 0x0000000006167229 */ /* 0x140fe40000000010 */
[----:B------:R-:W-:Y:S01]  /*0430*/  DADD R42, R6, -R16 ;  /* 0x00000000062a7229 */ /* 0x000fe20000000810 */
[----:B------:R-:W-:Y:S01]  /*0440*/  MOV R6, UR34 ;  /* 0x0000002200067c02 */ /* 0x000fe20008000f00 */
[----:B------:R-:W-:Y:S01]  /*0450*/  IMAD.U32 R7, RZ, RZ, UR35 ;  /* 0x00000023ff077e24 */ /* 0x000fe2000f8e00ff */
[C---:B------:R-:W-:Y:S01]  /*0460*/  DFMA R24, R20.reuse, R2, RZ ;  /* 0x000000021418722b */ /* 0x040fe200000000ff */
[----:B------:R-:W-:Y:S01]  /*0470*/  IMAD.U32 R10, RZ, RZ, UR10 ;  /* 0x0000000aff0a7e24 */ /* 0x000fe2000f8e00ff */
[C---:B------:R-:W-:Y:S01]  /*0480*/  DFMA R28, R20.reuse, R8, RZ ;  /* 0x00000008141c722b */ /* 0x040fe200000000ff */
[----:B------:R-:W-:Y:S01]  /*0490*/  IMAD.U32 R11, RZ, RZ, UR11 ;  /* 0x0000000bff0b7e24 */ /* 0x000fe2000f8e00ff */
[C---:B------:R-:W-:Y:S01]  /*04a0*/  DFMA R30, R20.reuse, R12, RZ ;  /* 0x0000000c141e722b */ /* 0x040fe200000000ff */
[----:B------:R-:W4:Y:S01]  /*04b0*/  LDCU.128 UR8, c[0x3][0x730] ;  /* 0x00c0e600ff0877ac */ /* 0x000f220008000c00 */
[----:B------:R-:W-:-:S02]  /*04c0*/  DFMA R26, R20, R6, RZ ;  /* 0x00000006141a722b */ /* 0x000fc400000000ff */
[----:B------:R-:W-:Y:S01]  /*04d0*/  DFMA R32, R20, R14, RZ ;  /* 0x0000000e1420722b */ /* 0x000fe200000000ff */
[----:B------:R-:W-:Y:S01]  /*04e0*/  IMAD.U32 R20, RZ, RZ, UR14 ;  /* 0x0000000eff147e24 */ /* 0x000fe2000f8e00ff */
[----:B------:R-:W-:Y:S01]  /*04f0*/  MOV R21, UR15 ;  /* 0x0000000f00157c02 */ /* 0x000fe20008000f00 */
[----:B------:R-:W5:Y:S01]  /*0500*/  LDCU.128 UR12, c[0x3][0x780] ;  /* 0x00c0f000ff0c77ac */ /* 0x000f620008000c00 */
[----:B------:R-:W-:Y:S01]  /*0510*/  IMAD.U32 R16, RZ, RZ, UR28 ;  /* 0x0000001cff107e24 */ /* 0x000fe2000f8e00ff */
[----:B------:R-:W-:Y:S01]  /*0520*/  MOV R18, UR24 ;  /* 0x0000001800127c02 */ /* 0x000fe20008000f00 */
[----:B------:R-:W-:Y:S02]  /*0530*/  IMAD.U32 R17, RZ, RZ, UR29 ;  /* 0x0000001dff117e24 */ /* 0x000fe4000f8e00ff */
[----:B------:R-:W-:Y:S01]  /*0540*/  IMAD.U32 R19, RZ, RZ, UR25 ;  /* 0x00000019ff137e24 */ /* 0x000fe2000f8e00ff */
[C---:B------:R-:W-:Y:S02]  /*0550*/  DFMA R56, R22.reuse, R4, R24 ;  /* 0x000000041638722b */ /* 0x040fe40000000018 */
[----:B------:R-:W-:-:S02]  /*0560*/  DFMA R60, R22, R10, R28 ;  /* 0x0000000a163c722b */ /* 0x000fc4000000001c */
[C---:B------:R-:W-:Y:S01]  /*0570*/  DFMA R58, R22.reuse, R16, R26 ;  /* 0x00000010163a722b */ /* 0x040fe2000000001a */
[----:B0-----:R-:W-:Y:S01]  /*0580*/  IMAD.U32 R28, RZ, RZ, UR44 ;  /* 0x0000002cff1c7e24 */ /* 0x001fe2000f8e00ff */
[C---:B------:R-:W-:Y:S01]  /*0590*/  DFMA R70, R22.reuse, R18, R30 ;  /* 0x000000121646722b */ /* 0x040fe2000000001e */
[----:B------:R-:W-:Y:S01]  /*05a0*/  IMAD.U32 R26, RZ, RZ, UR18 ;  /* 0x00000012ff1a7e24 */ /* 0x000fe2000f8e00ff */
[----:B------:R-:W-:Y:S01]  /*05b0*/  DFMA R82, R22, R20, R32 ;  /* 0x000000141652722b */ /* 0x000fe20000000020 */
[----:B------:R-:W-:Y:S01]  /*05c0*/  MOV R27, UR19 ;  /* 0x00000013001b7c02 */ /* 0x000fe20008000f00 */
[----:B------:R-:W-:Y:S01]  /*05d0*/  IMAD.U32 R22, RZ, RZ, UR40 ;  /* 0x00000028ff167e24 */ /* 0x000fe2000f8e00ff */
[----:B---3--:R-:W-:Y:S01]  /*05e0*/  MOV R33, UR7 ;  /* 0x0000000700217c02 */ /* 0x008fe20008000f00 */
[----:B------:R-:W-:Y:S02]  /*05f0*/  IMAD.U32 R23, RZ, RZ, UR41 ;  /* 0x00000029ff177e24 */ /* 0x000fe4000f8e00ff */
[----:B------:R-:W-:-:S02]  /*0600*/  IMAD.U32 R29, RZ, RZ, UR45 ;  /* 0x0000002dff1d7e24 */ /* 0x000fc4000f8e00ff */
[----:B------:R-:W-:Y:S01]  /*0610*/  IMAD.U32 R32, RZ, RZ, UR6 ;  /* 0x00000006ff207e24 */ /* 0x000fe2000f8e00ff */
[----:B------:R-:W-:Y:S01]  /*0620*/  MOV R24, UR42 ;  /* 0x0000002a00187c02 */ /* 0x000fe20008000f00 */
[----:B------:R-:W-:Y:S01]  /*0630*/  IMAD.U32 R25, RZ, RZ, UR43 ;  /* 0x0000002bff197e24 */ /* 0x000fe2000f8e00ff */
[----:B------:R-:W0:Y:S01]  /*0640*/  LDCU.128 UR40, c[0x3][0x710] ;  /* 0x00c0e200ff2877ac */ /* 0x000e220008000c00 */
[C---:B------:R-:W-:Y:S02]  /*0650*/  DFMA R44, R38.reuse, R22, RZ ;  /* 0x00000016262c722b */ /* 0x040fe400000000ff */
[C---:B------:R-:W-:Y:S02]  /*0660*/  DFMA R46, R38.reuse, R26, RZ ;  /* 0x0000001a262e722b */ /* 0x040fe400000000ff */
[C---:B------:R-:W-:Y:S02]  /*0670*/  DFMA R48, R38.reuse, R28, RZ ;  /* 0x0000001c2630722b */ /* 0x040fe400000000ff */
[----:B------:R-:W-:-:S02]  /*0680*/  DFMA R50, R38, R32, RZ ;  /* 0x000000202632722b */ /* 0x000fc400000000ff */
[----:B------:R-:W-:Y:S01]  /*0690*/  DFMA R76, R38, R34, RZ ;  /* 0x00000022264c722b */ /* 0x000fe200000000ff */
[----:B------:R-:W-:Y:S01]  /*06a0*/  MOV R30, UR46 ;  /* 0x0000002e001e7c02 */ /* 0x000fe20008000f00 */
[----:B------:R-:W-:Y:S01]  /*06b0*/  IMAD.U32 R31, RZ, RZ, UR47 ;  /* 0x0000002fff1f7e24 */ /* 0x000fe2000f8e00ff */
[----:B----4-:R-:W-:Y:S01]  /*06c0*/  MOV R36, UR8 ;  /* 0x0000000800247c02 */ /* 0x010fe20008000f00 */
[----:B------:R-:W-:Y:S01]  /*06d0*/  IMAD.U32 R37, RZ, RZ, UR9 ;  /* 0x00000009ff257e24 */ /* 0x000fe2000f8e00ff */
[----:B-----5:R-:W-:Y:S01]  /*06e0*/  MOV R39, UR13 ;  /* 0x0000000d00277c02 */ /* 0x020fe20008000f00 */
[----:B------:R-:W-:Y:S01]  /*06f0*/  IMAD.U32 R38, RZ, RZ, UR12 ;  /* 0x0000000cff267e24 */ /* 0x000fe2000f8e00ff */
[----:B------:R-:W3:Y:S01]  /*0700*/  LDCU.128 UR44, c[0x3][0x760] ;  /* 0x00c0ec00ff2c77ac */ /* 0x000ee20008000c00 */
[C---:B------:R-:W-:Y:S02]  /*0710*/  DFMA R62, R42.reuse, R24, R44 ;  /* 0x000000182a3e722b */ /* 0x040fe4000000002c */
        /* <DEDUP_REMOVED lines=14> */
[----:B------:R-:W4:Y:S01]  /*0800*/  LDCU.128 UR24, c[0x3][0x40] ;  /* 0x00c00800ff1877ac */ /* 0x000f220008000c00 */
[C---:B------:R-:W-:Y:S01]  /*0810*/  DFMA R76, R54.reuse, R42, R56 ;  /* 0x0000002a364c722b */ /* 0x040fe20000000038 */
[----:B------:R-:W5:Y:S01]  /*0820*/  LDCU.128 UR28, c[0x3][0x90] ;  /* 0x00c01200ff1c77ac */ /* 0x000f620008000c00 */
[----:B------:R-:W-:-:S02]  /*0830*/  DFMA R78, R54, R44, R58 ;  /* 0x0000002c364e722b */ /* 0x000fc4000000003a */
[C---:B------:R-:W-:Y:S02]  /*0840*/  DFMA R80, R54.reuse, R46, R60 ;  /* 0x0000002e3650722b */ /* 0x040fe4000000003c */
[C---:B------:R-:W-:Y:S02]  /*0850*/  DFMA R86, R54.reuse, R48, R70 ;  /* 0x000000303656722b */ /* 0x040fe40000000046 */
[----:B------:R-:W-:Y:S01]  /*0860*/  DFMA R102, R54, R50, R82 ;  /* 0x000000323666722b */ /* 0x000fe20000000052 */
[----:B0-----:R-:W-:Y:S02]  /*0870*/  IMAD.U32 R54, RZ, RZ, UR40 ;  /* 0x00000028ff367e24 */ /* 0x001fe4000f8e00ff */
[----:B------:R-:W-:Y:S01]  /*0880*/  IMAD.U32 R55, RZ, RZ, UR41 ;  /* 0x00000029ff377e24 */ /* 0x000fe2000f8e00ff */
[----:B------:R-:W-:Y:S01]  /*0890*/  MOV R56, UR10 ;  /* 0x0000000a00387c02 */ /* 0x000fe20008000f00 */
[----:B------:R-:W-:Y:S01]  /*08a0*/  IMAD.U32 R57, RZ, RZ, UR11 ;  /* 0x0000000bff397e24 */ /* 0x000fe2000f8e00ff */
[----:B------:R-:W-:Y:S01]  /*08b0*/  MOV R59, UR15 ;  /* 0x0000000f003b7c02 */ /* 0x000fe20008000f00 */
[----:B------:R-:W-:Y:S01]  /*08c0*/  IMAD.U32 R58, RZ, RZ, UR14 ;  /* 0x0000000eff3a7e24 */ /* 0x000fe2000f8e00ff */
[----:B------:R-:W0:Y:S01]  /*08d0*/  LDCU.128 UR8, c[0x3][0x790] ;  /* 0x00c0f200ff0877ac */ /* 0x000e220008000c00 */
[C---:B------:R-:W-:Y:S01]  /*08e0*/  DFMA R82, R64.reuse, R54, R62 ;  /* 0x000000364052722b */ /* 0x040fe2000000003e */
[----:B---3--:R-:W-:Y:S01]  /*08f0*/  IMAD.U32 R60, RZ, RZ, UR44 ;  /* 0x0000002cff3c7e24 */ /* 0x008fe2000f8e00ff */
[----:B-1----:R-:W-:Y:S01]  /*0900*/  MOV R62, UR36 ;  /* 0x00000024003e7c02 */ /* 0x002fe20008000f00 */
[----:B------:R-:W-:Y:S01]  /*0910*/  IMAD.U32 R61, RZ, RZ, UR45 ;  /* 0x0000002dff3d7e24 */ /* 0x000fe2000f8e00ff */
[----:B------:R-:W1:Y:S01]  /*0920*/  LDCU.128 UR12, c[0x3][0x740] ;  /* 0x00c0e800ff0c77ac */ /* 0x000e620008000c00 */
[----:B------:R-:W-:Y:S01]  /*0930*/  IMAD.U32 R63, RZ, RZ, UR37 ;  /* 0x00000025ff3f7e24 */ /* 0x000fe2000f8e00ff */
[C---:B------:R-:W-:Y:S01]  /*0940*/  DFMA R88, R64.reuse, R56, R66 ;  /* 0x000000384058722b */ /* 0x040fe20000000042 */
[----:B-----5:R-:W-:Y:S01]  /*0950*/  IMAD.U32 R70, RZ, RZ, UR28 ;  /* 0x0000001cff467e24 */ /* 0x020fe2000f8e00ff */
[C---:B------:R-:W-:Y:S01]  /*0960*/  DFMA R94, R64.reuse, R58, R72 ;  /* 0x0000003a405e722b */ /* 0x040fe20000000048 */
[----:B----4-:R-:W-:Y:S01]  /*0970*/  IMAD.U32 R66, RZ, RZ, UR24 ;  /* 0x00000018ff427e24 */ /* 0x010fe2000f8e00ff */
        /* <DEDUP_REMOVED lines=11> */
[----:B------:R-:W3:Y:S01]  /*0a30*/  LDCU.128 UR52, c[0x3][URZ] ;  /* 0x00c00000ff3477ac */ /* 0x000ee20008000c00 */
[C---:B------:R-:W-:Y:S02]  /*0a40*/  DFMA R98, R74.reuse, R66, R78 ;  /* 0x000000424a62722b */ /* 0x040fe4000000004e */
[C---:B------:R-:W-:Y:S01]  /*0a50*/  DFMA R100, R74.reuse, R68, R80 ;  /* 0x000000444a64722b */ /* 0x040fe20000000050 */
[----:B------:R-:W4:Y:S01]  /*0a60*/  LDCU.128 UR48, c[0x3][0x10] ;  /* 0x00c00200ff3077ac */ /* 0x000f220008000c00 */
[C---:B------:R-:W-:Y:S02]  /*0a70*/  DFMA R104, R74.reuse, R70, R86 ;  /* 0x000000464a68722b */ /* 0x040fe40000000056 */
[----:B------:R-:W-:Y:S01]  /*0a80*/  DFMA R108, R74, R72, R102 ;  /* 0x000000484a6c722b */ /* 0x000fe20000000066 */
[----:B------:R-:W-:Y:S01]  /*0a90*/  MOV R74, UR42 ;  /* 0x0000002a004a7c02 */ /* 0x000fe20008000f00 */
[----:B------:R-:W-:Y:S01]  /*0aa0*/  IMAD.U32 R75, RZ, RZ, UR43 ;  /* 0x0000002bff4b7e24 */ /* 0x000fe2000f8e00ff */
[----:B------:R-:W-:Y:S01]  /*0ab0*/  DADD R86, R96, R96 ;  /* 0x0000000060567229 */ /* 0x000fe20000000060 */
[----:B0-----:R-:W-:Y:S01]  /*0ac0*/  MOV R80, UR8 ;  /* 0x0000000800507c02 */ /* 0x001fe20008000f00 */
[----:B------:R-:W-:Y:S01]  /*0ad0*/  IMAD.U32 R81, RZ, RZ, UR9 ;  /* 0x00000009ff517e24 */ /* 0x000fe2000f8e00ff */
[----:B------:R-:W-:Y:S01]  /*0ae0*/  MOV R77, UR47 ;  /* 0x0000002f004d7c02 */ /* 0x000fe20008000f00 */
[----:B------:R-:W-:Y:S01]  /*0af0*/  IMAD.U32 R76, RZ, RZ, UR46 ;  /* 0x0000002eff4c7e24 */ /* 0x000fe2000f8e00ff */
[C---:B------:R-:W-:Y:S01]  /*0b00*/  DFMA R102, R84.reuse, R74, R82 ;  /* 0x0000004a5466722b */ /* 0x040fe20000000052 */
[----:B-1----:R-:W-:Y:S01]  /*0b10*/  IMAD.U32 R78, RZ, RZ, UR12 ;  /* 0x0000000cff4e7e24 */ /* 0x002fe2000f8e00ff */
[----:B------:R-:W-:Y:S01]  /*0b20*/  MOV R83, UR39 ;  /* 0x0000002700537c02 */ /* 0x000fe20008000f00 */
[----:B------:R-:W-:Y:S01]  /*0b30*/  IMAD.U32 R79, RZ, RZ, UR13 ;  /* 0x0000000dff4f7e24 */ /* 0x000fe2000f8e00ff */
[----:B------:R-:W-:Y:S01]  /*0b40*/  DFMA R120, R84, R80, R94 ;  /* 0x000000505478722b */ /* 0x000fe2000000005e */
[----:B------:R-:W-:Y:S01]  /*0b50*/  IMAD.U32 R82, RZ, RZ, UR38 ;  /* 0x00000026ff527e24 */ /* 0x000fe2000f8e00ff */
[----:B------:R-:W-:Y:S01]  /*0b60*/  DMUL R94, R86, 0.5 ;  /* 0x3fe00000565e7828 */ /* 0x000fe20000000000 */
[----:B------:R-:W0:Y:S01]  /*0b70*/  LDCU.128 UR44, c[0x3][0x710] ;  /* 0x00c0e200ff2c77ac */ /* 0x000e220008000c00 */
[----:B------:R-:W-:-:S02]  /*0b80*/  DFMA R116, R84, R76, R90 ;  /* 0x0000004c5474722b */ /* 0x000fc4000000005a */
[C---:B------:R-:W-:Y:S01]  /*0b90*/  DFMA R110, R84.reuse, R78, R88 ;  /* 0x0000004e546e722b */ /* 0x040fe20000000058 */
[----:B------:R-:W1:Y:S01]  /*0ba0*/  LDCU.128 UR40, c[0x3][0x40] ;  /* 0x00c00800ff2877ac */ /* 0x000e620008000c00 */
[----:B------:R-:W-:Y:S01]  /*0bb0*/  DFMA R124, R84, R82, R106 ;  /* 0x00000052547c722b */ /* 0x000fe2000000006a */
[----:B------:R-:W-:Y:S01]  /*0bc0*/  IMAD.U32 R84, RZ, RZ, UR32 ;  /* 0x00000020ff547e24 */ /* 0x000fe2000f8e00ff */
[----:B------:R-:W0:Y:S01]  /*0bd0*/  LDCU.128 UR36, c[0x3][0x740] ;  /* 0x00c0e800ff2477ac */ /* 0x000e220008000c00 */
[----:B------:R-:W-:Y:S01]  /*0be0*/  IMAD.U32 R85, RZ, RZ, UR33 ;  /* 0x00000021ff557e24 */ /* 0x000fe2000f8e00ff */
[----:B------:R-:W-:Y:S01]  /*0bf0*/  MOV R88, 0x400 ;  /* 0x0000040000587802 */ /* 0x000fe20000000f00 */
[----:B------:R-:W-:Y:S02]  /*0c00*/  IMAD.U32 R90, RZ, RZ, UR30 ;  /* 0x0000001eff5a7e24 */ /* 0x000fe4000f8e00ff */
[----:B------:R-:W-:Y:S01]  /*0c10*/  IMAD.U32 R91, RZ, RZ, UR31 ;  /* 0x0000001fff5b7e24 */ /* 0x000fe2000f8e00ff */
[----:B--2---:R-:W-:Y:S01]  /*0c20*/  LEA R131, R131, R88, 0x18 ;  /* 0x0000005883837211 */ /* 0x004fe200078ec0ff */
[C---:B------:R-:W-:Y:S01]  /*0c30*/  DFMA R106, R94.reuse, R84, R92 ;  /* 0x000000545e6a722b */ /* 0x040fe2000000005c */
[----:B------:R-:W-:Y:S01]  /*0c40*/  MOV R86, UR26 ;  /* 0x0000001a00567c02 */ /* 0x000fe20008000f00 */
[----:B------:R-:W-:Y:S01]  /*0c50*/  IMAD.U32 R87, RZ, RZ, UR27 ;  /* 0x0000001bff577e24 */ /* 0x000fe2000f8e00ff */
[----:B------:R-:W-:Y:S01]  /*0c60*/  MOV R89, UR21 ;  /* 0x0000001500597c02 */ /* 0x000fe20008000f00 */
[----:B------:R-:W-:Y:S01]  /*0c70*/  IMAD.U32 R88, RZ, RZ, UR20 ;  /* 0x00000014ff587e24 */ /* 0x000fe2000f8e00ff */
[----:B------:R-:W-:Y:S01]  /*0c80*/  MOV R92, UR60 ;  /* 0x0000003c005c7c02 */ /* 0x000fe20008000f00 */
[----:B------:R-:W-:Y:S01]  /*0c90*/  IMAD.U32 R93, RZ, RZ, UR61 ;  /* 0x0000003dff5d7e24 */ /* 0x000fe2000f8e00ff */
[----:B------:R-:W-:Y:S01]  /*0ca0*/  DFMA R122, R94, R90, R104 ;  /* 0x0000005a5e7a722b */ /* 0x000fe20000000068 */
[----:B------:R-:W-:Y:S01]  /*0cb0*/  IMAD R52, R52, 0x1f40, R131 ;  /* 0x00001f4034347824 */ /* 0x000fe200078e0283 */
[----:B------:R-:W-:Y:S01]  /*0cc0*/  DADD R104, R96, -R96 ;  /* 0x0000000060687229 */ /* 0x000fe20000000860 */
[----:B------:R-:W2:Y:S01]  /*0cd0*/  LDCU.128 UR32, c[0x3][0x60] ;  /* 0x00c00c00ff2077ac */ /* 0x000ea20008000c00 */
[----:B------:R-:W-:-:S02]  /*0ce0*/  DFMA R112, R94, R86, R98 ;  /* 0x000000565e70722b */ /* 0x000fc40000000062 */
[C---:B------:R-:W-:Y:S01]  /*0cf0*/  DFMA R118, R94.reuse, R88, R100 ;  /* 0x000000585e76722b */ /* 0x040fe20000000064 */
[----:B------:R-:W0:Y:S01]  /*0d00*/  LDCU.128 UR28, c[0x3][0x760] ;  /* 0x00c0ec00ff1c77ac */ /* 0x000e220008000c00 */
[----:B------:R-:W-:Y:S01]  /*0d10*/  DFMA R126, R94, R92, R108 ;  /* 0x0000005c5e7e722b */ /* 0x000fe2000000006c */
[----:B------:R-:W-:Y:S01]  /*0d20*/  IMAD.U32 R94, RZ, RZ, UR16 ;  /* 0x00000010ff5e7e24 */ /* 0x000fe2000f8e00ff */
[----:B------:R-:W-:Y:S01]  /*0d30*/  MOV R95, UR17 ;  /* 0x00000011005f7c02 */ /* 0x000fe20008000f00 */
[----:B------:R-:W-:Y:S01]  /*0d40*/  IMAD.U32 R96, RZ, RZ, UR14 ;  /* 0x0000000eff607e24 */ /* 0x000fe2000f8e00ff */
[----:B------:R-:W0:Y:S01]  /*0d50*/  LDCU.128 UR24, c[0x3][0x80] ;  /* 0x00c01000ff1877ac */ /* 0x000e220008000c00 */
[----:B------:R-:W-:Y:S01]  /*0d60*/  IMAD.U32 R97, RZ, RZ, UR15 ;  /* 0x0000000fff617e24 */ /* 0x000fe2000f8e00ff */
[----:B------:R-:W-:Y:S01]  /*0d70*/  MOV R98, UR4 ;  /* 0x0000000400627c02 */ /* 0x000fe20008000f00 */
        /* <DEDUP_REMOVED lines=8> */
[----:B------:R-:W-:Y:S01]  /*0e00*/  IMAD R110, R128, 0x9, RZ ;  /* 0x00000009806e7824 */ /* 0x000fe200078e02ff */
[C---:B------:R-:W-:Y:S01]  /*0e10*/  DFMA R120, R104.reuse, R100, R120 ;  /* 0x000000646878722b */ /* 0x040fe20000000078 */
[----:B------:R-:W-:Y:S01]  /*0e20*/  IMAD R129, R129, 0x50, R52 ;  /* 0x0000005081817824 */ /* 0x000fe200078e0234 */
[----:B------:R-:W0:Y:S01]  /*0e30*/  LDCU.128 UR20, c[0x3][0x780] ;  /* 0x00c0f000ff1477ac */ /* 0x000e220008000c00 */
[----:B------:R-:W-:Y:S01]  /*0e40*/  DFMA R124, R104, R102, R124 ;  /* 0x00000066687c722b */ /* 0x000fe2000000007c */
[----:B------:R-:W-:Y:S01]  /*0e50*/  IADD3 R104, PT, PT, RZ, -R110, RZ ;  /* 0x8000006eff687210 */ /* 0x000fe20007ffe0ff */
[----:B------:R-:W0:Y:S03]  /*0e60*/  LDCU.128 UR16, c[0x3][0x90] ;  /* 0x00c01200ff1077ac */ /* 0x000e260008000c00 */
[----:B------:R-:W-:Y:S01]  /*0e70*/  PRMT R104, R104, 0x7710, RZ ;  /* 0x0000771068687816 */ /* 0x000fe200000000ff */
[C-C-:B------:R-:W-:Y:S01]  /*0e80*/  DADD R110, R106.reuse, -R108.reuse ;  /* 0x000000006a6e7229 */ /* 0x140fe2000000086c */
[----:B------:R-:W0:Y:S01]  /*0e90*/  S2R R105, SR_TID.X ;  /* 0x0000000000697919 */ /* 0x000e220000002100 */
[----:B------:R-:W-:Y:S01]  /*0ea0*/  DADD R106, R106, R108 ;  /* 0x000000006a6a7229 */ /* 0x000fe2000000006c */
[----:B------:R-:W0:Y:S01]  /*0eb0*/  LDCU.128 UR12, c[0x3][0x790] ;  /* 0x00c0f200ff0c77ac */ /* 0x000e220008000c00 */
[----:B------:R-:W-:Y:S01]  /*0ec0*/  IMAD.IADD R104, R53, 0x1, R104 ;  /* 0x0000000135687824 */ /* 0x000fe200078e0268 */
[----:B------:R-:W-:-:S02]  /*0ed0*/  DADD R108, R112, -R114 ;  /* 0x00000000706c7229 */ /* 0x000fc40000000872 */
[----:B------:R-:W-:Y:S01]  /*0ee0*/  DADD R112, R112, R114 ;  /* 0x0000000070707229 */ /* 0x000fe20000000072 */
[----:B------:R-:W0:Y:S01]  /*0ef0*/  LDCU.128 UR8, c[0x3][0xb0] ;  /* 0x00c01600ff0877ac */ /* 0x000e220008000c00 */
[C-C-:B------:R-:W-:Y:S01]  /*0f00*/  DADD R114, R118.reuse, -R116.reuse ;  /* 0x0000000076727229 */ /* 0x140fe20000000874 */
[----:B------:R-:W-:Y:S01]  /*0f10*/  LOP3.LUT R104, R104, 0xffff, RZ, 0xc0, !PT ;  /* 0x0000ffff68687812 */ /* 0x000fe200078ec0ff */
[----:B------:R-:W-:Y:S01]  /*0f20*/  DADD R116, R118, R116 ;  /* 0x0000000076747229 */ /* 0x000fe20000000074 */
[----:B------:R-:W0:Y:S01]  /*0f30*/  LDCU.128 UR4, c[0x3][0x7b0] ;  /* 0x00c0f600ff0477ac */ /* 0x000e220008000c00 */
[C-C-:B------:R-:W-:Y:S02]  /*0f40*/  DADD R118, R122.reuse, -R120.reuse ;  /* 0x000000007a767229 */ /* 0x140fe40000000878 */
[----:B------:R-:W-:Y:S02]  /*0f50*/  DADD R120, R122, R120 ;  /* 0x000000007a787229 */ /* 0x000fe40000000078 */
[----:B------:R-:W-:-:S02]  /*0f60*/  DADD R122, R126, -R124 ;  /* 0x000000007e7a7229 */ /* 0x000fc4000000087c */
[----:B------:R-:W-:Y:S01]  /*0f70*/  DADD R124, R126, R124 ;  /* 0x000000007e7c7229 */ /* 0x000fe2000000007c */
[----:B------:R-:W-:Y:S01]  /*0f80*/  IMAD R104, R104, 0x8, R129 ;  /* 0x0000000868687824 */ /* 0x000fe200078e0281 */
[----:B---3--:R-:W-:Y:S01]  /*0f90*/  MOV R134, UR52 ;  /* 0x0000003400867c02 */ /* 0x008fe20008000f00 */
[----:B------:R-:W-:Y:S01]  /*0fa0*/  IMAD.U32 R135, RZ, RZ, UR53 ;  /* 0x00000035ff877e24 */ /* 0x000fe2000f8e00ff */
[----:B------:R-:W-:Y:S01]  /*0fb0*/  MOV R133, UR55 ;  /* 0x0000003700857c02 */ /* 0x000fe20008000f00 */
[----:B------:R-:W-:Y:S01]  /*0fc0*/  IMAD.U32 R132, RZ, RZ, UR54 ;  /* 0x00000036ff847e24 */ /* 0x000fe2000f8e00ff */
        /* <DEDUP_REMOVED lines=12> */
.L_x_344:
[C---:B0--3--:R-:W-:Y:S02]  /*1090*/  PRMT R106, R53.reuse, 0x9910, RZ ;  /* 0x00009910356a7816 */ /* 0x049fe400000000ff */
[----:B------:R-:W-:-:S03]  /*10a0*/  ISETP.GE.U32.AND P1, PT, R53, 0x9, PT ;  /* 0x000000093500780c */ /* 0x000fc60003f26070 */
[----:B------:R-:W-:-:S05]  /*10b0*/  IMAD R106, R106, 0x39, RZ ;  /* 0x000000396a6a7824 */ /* 0x000fca00078e02ff */
[----:B------:R-:W-:-:S04]  /*10c0*/  LOP3.LUT R106, R106, 0xffff, RZ, 0xc0, !PT ;  /* 0x0000ffff6a6a7812 */ /* 0x000fc800078ec0ff */
[----:B------:R-:W-:-:S04]  /*10d0*/  SHF.R.U32.HI R106, RZ, 0x9, R106 ;  /* 0x00000009ff6a7819 */ /* 0x000fc8000001166a */
[----:B------:R-:W-:-:S05]  /*10e0*/  PRMT R107, R106, 0x9910, RZ ;  /* 0x000099106a6b7816 */ /* 0x000fca00000000ff */
[----:B------:R-:W-:-:S04]  /*10f0*/  IMAD R107, R107, 0x9, RZ ;  /* 0x000000096b6b7824 */ /* 0x000fc800078e02ff */
[----:B------:R-:W-:-:S05]  /*1100*/  IMAD.MOV R107, RZ, RZ, -R107 ;  /* 0x000000ffff6b7224 */ /* 0x000fca00078e0a6b */
[----:B------:R-:W-:Y:S02]  /*1110*/  PRMT R108, R107, 0x7710, RZ ;  /* 0x000077106b6c7816 */ /* 0x000fe400000000ff */
        /* <DEDUP_REMOVED lines=14> */
[----:B------:R-:W4:Y:S01]  /*1200*/  LDS.64 R126, [R106+0x140] ;  /* 0x000140006a7e7984 */ /* 0x000f220000000a00 */
        /* <DEDUP_REMOVED lines=19> */
[----:B--2---:R-:W-:Y:S02]  /*1340*/  DADD R108, R118, R120 ;  /* 0x00000000766c7229 */ /* 0x004fe40000000078 */
        /* <DEDUP_REMOVED lines=11> */
[----:B---3--:R-:W-:Y:S02]  /*1400*/  DADD R108, R122, R124 ;  /* 0x000000007a6c7229 */ /* 0x008fe4000000007c */
[----:B------:R-:W-:Y:S02]  /*1410*/  DFMA R112, R118, R54, R112 ;  /* 0x000000367670722b */ /* 0x000fe40000000070 */
[----:B----4-:R-:W-:Y:S02]  /*1420*/  DADD R110, R126, R126 ;  /* 0x000000007e6e7229 */ /* 0x010fe4000000007e */
[----:B------:R-:W-:Y:S02]  /*1430*/  DADD R122, R122, -R124 ;  /* 0x000000007a7a7229 */ /* 0x000fe4000000087c */
[C---:B------:R-:W-:Y:S02]  /*1440*/  DFMA R130, R118.reuse, R56, R130 ;  /* 0x000000387682722b */ /* 0x040fe40000000082 */
[----:B------:R-:W-:-:S02]  /*1450*/  DFMA R138, R118, R60, R138 ;  /* 0x0000003c768a722b */ /* 0x000fc4000000008a */
[C---:B------:R-:W-:Y:S02]  /*1460*/  DFMA R142, R118.reuse, R58, R142 ;  /* 0x0000003a768e722b */ /* 0x040fe4000000008e */
[----:B------:R-:W-:Y:S02]  /*1470*/  DFMA R146, R118, R62, R146 ;  /* 0x0000003e7692722b */ /* 0x000fe40000000092 */
[----:B------:R-:W-:Y:S02]  /*1480*/  DFMA R116, R108, R64, R116 ;  /* 0x000000406c74722b */ /* 0x000fe40000000074 */
[----:B------:R-:W-:Y:S02]  /*1490*/  DMUL R110, R110, 0.5 ;  /* 0x3fe000006e6e7828 */ /* 0x000fe40000000000 */
[----:B------:R-:W-:Y:S02]  /*14a0*/  DADD R126, R126, -R126 ;  /* 0x000000007e7e7229 */ /* 0x000fe4000000087e */
        /* <DEDUP_REMOVED lines=40> */
.L_x_343:
[----:B------:R-:W-:Y:S05]  /*1730*/  BSYNC.RECONVERGENT B0 ;  /* 0x0000000000007941 */ /* 0x000fea0003800200 */
.L_x_342:
[----:B------:R-:W0:Y:S01]  /*1740*/  LDCU.128 UR60, c[0x3][0x700] ;  /* 0x00c0e000ff3c77ac */ /* 0x000e220008000c00 */
[----:B------:R-:W-:Y:S01]  /*1750*/  ISETP.GT.U32.AND P1, PT, R105, 0x63, PT ;  /* 0x000000636900780c */ /* 0x000fe20003f24070 */
[----:B------:R-:W-:Y:S01]  /*1760*/  BSSY.RECONVERGENT B0, `(.L_x_345) ;  /* 0x0000168000007945 */ /* 0x000fe20003800200 */
[----:B------:R-:W1:Y:S01]  /*1770*/  LDCU.128 UR52, c[0x3][0x30] ;  /* 0x00c00600ff3477ac */ /* 0x000e620008000c00 */
[----:B------:R-:W2:Y:S01]  /*1780*/  LDCU.128 UR56, c[0x3][0x730] ;  /* 0x00c0e600ff3877ac */ /* 0x000ea20008000c00 */
[----:B------:R-:W4:Y:S01]  /*1790*/  LDCU.128 UR64, c[0x3][0x750] ;  /* 0x00c0ea00ff4077ac */ /* 0x000f220008000c00 */
[----:B------:R-:W1:Y:S01]  /*17a0*/  LDCU.128 UR68, c[0x3][0xa0] ;  /* 0x00c01400ff4477ac */ /* 0x000e620008000c00 */
[----:B0-----:R-:W-:Y:S01]  /*17b0*/  IMAD.U32 R144, RZ, RZ, UR60 ;  /* 0x0000003cff907e24 */ /* 0x001fe2000f8e00ff */
[----:B------:R-:W-:Y:S01]  /*17c0*/  MOV R145, UR61 ;  /* 0x0000003d00917c02 */ /* 0x000fe20008000f00 */
[----:B------:R-:W-:Y:S01]  /*17d0*/  IMAD.U32 R146, RZ, RZ, UR62 ;  /* 0x0000003eff927e24 */ /* 0x000fe2000f8e00ff */
[----:B------:R-:W0:Y:S01]  /*17e0*/  LDCU.128 UR72, c[0x3][0x7a0] ;  /* 0x00c0f400ff4877ac */ /* 0x000e220008000c00 */
[----:B------:R-:W-:Y:S01]  /*17f0*/  IMAD.U32 R147, RZ, RZ, UR63 ;  /* 0x0000003fff937e24 */ /* 0x000fe2000f8e00ff */
[----:B------:R-:W0:Y:S01]  /*1800*/  LDCU.128 UR60, c[0x3][0x50] ;  /* 0x00c00a00ff3c77ac */ /* 0x000e220008000c00 */
[----:B------:R-:W-:Y:S06]  /*1810*/  BAR.SYNC.DEFER_BLOCKING 0x0 ;  /* 0x0000000000007b1d */ /* 0x000fec0000010000 */
[----:B-12-4-:R-:W-:Y:S05]  /*1820*/  @P1 BRA `(.L_x_346) ;  /* 0x00000014006c1947 */ /* 0x016fea0003800000 */
.L_x_347:
[----:B------:R-:W-:Y:S01]  /*1830*/  PRMT R2, R105, 0x9910, RZ ;  /* 0x0000991069027816 */ /* 0x000fe200000000ff */
[----:B------:R-:W1:Y:S01]  /*1840*/  @!P0 LDC.64 R4, c[0x0][0x388] ;  /* 0x0000e200ff048b82 */ /* 0x000e620000000a00 */
[----:B------:R-:W-:Y:S01]  /*1850*/  MOV.SPILL R14, UR39 ;  /* 0x00000027000e7c02 */ /* 0x000fe20009000f00 */
[----:B------:R-:W-:Y:S01]  /*1860*/  UMOV UR39, 0x640a ;  /* 0x0000640a00277882 */ /* 0x000fe20000000000 */
[----:B---3--:R-:W-:Y:S01]  /*1870*/  CS2R R124, SRZ ;  /* 0x00000000007c7805 */ /* 0x008fe2000001ff00 */
[----:B------:R-:W-:Y:S01]  /*1880*/  IMAD R2, R2, 0xcd, RZ ;  /* 0x000000cd02027824 */ /* 0x000fe200078e02ff */
[----:B------:R-:W-:Y:S02]  /*1890*/  MOV.SPILL R34, UR19 ;  /* 0x0000001300227c02 */ /* 0x000fe40009000f00 */
[----:B------:R-:W-:Y:S02]  /*18a0*/  MOV.SPILL R35, UR18 ;  /* 0x0000001200237c02 */ /* 0x000fe40009000f00 */
[----:B------:R-:W-:-:S02]  /*18b0*/  CS2R R122, SRZ ;  /* 0x00000000007a7805 */ /* 0x000fc4000001ff00 */
[----:B------:R-:W-:Y:S02]  /*18c0*/  LOP3.LUT R2, R2, 0xffff, RZ, 0xc0, !PT ;  /* 0x0000ffff02027812 */ /* 0x000fe400078ec0ff */
[----:B------:R-:W-:Y:S02]  /*18d0*/  CS2R R114, SRZ ;  /* 0x0000000000727805 */ /* 0x000fe4000001ff00 */
[----:B------:R-:W-:Y:S02]  /*18e0*/  CS2R R120, SRZ ;  /* 0x0000000000787805 */ /* 0x000fe4000001ff00 */
[----:B------:R-:W-:Y:S02]  /*18f0*/  CS2R R118, SRZ ;  /* 0x0000000000767805 */ /* 0x000fe4000001ff00 */
[----:B------:R-:W-:Y:S02]  /*1900*/  SHF.R.U32.HI R12, RZ, 0xb, R2 ;  /* 0x0000000bff0c7819 */ /* 0x000fe40000011602 */
[----:B------:R-:W-:-:S02]  /*1910*/  CS2R R110, SRZ ;  /* 0x00000000006e7805 */ /* 0x000fc4000001ff00 */
[----:B------:R-:W-:Y:S02]  /*1920*/  CS2R R116, SRZ ;  /* 0x0000000000747805 */ /* 0x000fe4000001ff00 */
[----:B------:R-:W-:Y:S02]  /*1930*/  CS2R R112, SRZ ;  /* 0x0000000000707805 */ /* 0x000fe4000001ff00 */
[----:B------:R-:W-:Y:S02]  /*1940*/  PRMT R2, R12, 0x9910, RZ ;  /* 0x000099100c027816 */ /* 0x000fe400000000ff */
[----:B------:R-:W-:Y:S02]  /*1950*/  CS2R R108, SRZ ;  /* 0x00000000006c7805 */ /* 0x000fe4000001ff00 */
[----:B------:R-:W-:Y:S02]  /*1960*/  CS2R R106, SRZ ;  /* 0x00000000006a7805 */ /* 0x000fe4000001ff00 */
[----:B------:R-:W-:Y:S01]  /*1970*/  MOV.SPILL R139, UR77 ;  /* 0x0000004d008b7c02 */ /* 0x000fe20009000f00 */
[----:B------:R-:W2:Y:S01]  /*1980*/  LDCU.64 UR18, c[0x3][0x78] ;  /* 0x00c00f00ff1277ac */ /* 0x000ea20008000a00 */
[----:B------:R-:W-:Y:S01]  /*1990*/  IMAD R2, R2, 0xa, RZ ;  /* 0x0000000a02027824 */ /* 0x000fe200078e02ff */
[----:B------:R-:W-:-:S02]  /*19a0*/  MOV.SPILL R16, UR38 ;  /* 0x0000002600107c02 */ /* 0x000fc40009000f00 */
[----:B------:R-:W-:Y:S02]  /*19b0*/  LOP3.LUT R53, R12, 0xffff, RZ, 0xc0, !PT ;  /* 0x0000ffff0c357812 */ /* 0x000fe400078ec0ff */
[----:B------:R-:W-:Y:S02]  /*19c0*/  IADD3 R2, PT, PT, RZ, -R2, RZ ;  /* 0x80000002ff027210 */ /* 0x000fe40007ffe0ff */
[----:B------:R-:W-:Y:S02]  /*19d0*/  MOV.SPILL R138, UR76 ;  /* 0x0000004c008a7c02 */ /* 0x000fe40009000f00 */
        /* <DEDUP_REMOVED lines=9> */
[----:B------:R-:W-:-:S05]  /*1a70*/  PRMT R2, R13, 0x5410, R12 ;  /* 0x000054100d027816 */ /* 0x000fca000000000c */
[----:B------:R-:W-:Y:S01]  /*1a80*/  IDP.2A.LO.U16.U8 R15, R2, UR39, RZ ;  /* 0x00000027020f7c26 */ /* 0x000fe200080010ff */
[----:B------:R-:W-:Y:S01]  /*1a90*/  R2UR UR39, R135 ;  /* 0x00000000872772ca */ /* 0x000fe200000e0000 */
[----:B------:R-:W3:Y:S02]  /*1aa0*/  @!P0 LDC.64 R2, c[0x0][0x388] ;  /* 0x0000e200ff028b82 */ /* 0x000ee40000000a00 */
[C-C-:B------:R-:W-:Y:S02]  /*1ab0*/  @!P0 IMAD R7, R0.reuse, 0x3e8, R15.reuse ;  /* 0x000003e800078824 */ /* 0x140fe400078e020f */
[----:B------:R-:W-:Y:S02]  /*1ac0*/  @!P0 IMAD R9, R0, 0x3e8, R15 ;  /* 0x000003e800098824 */ /* 0x000fe400078e020f */
[----:B---3--:R-:W-:Y:S02]  /*1ad0*/  @!P0 IMAD.WIDE R2, R7, 0x8, R2 ;  /* 0x0000000807028825 */ /* 0x008fe400078e0202 */
[----:B------:R-:W3:Y:S03]  /*1ae0*/  @!P0 LDC.64 R6, c[0x0][0x388] ;  /* 0x0000e200ff068b82 */ /* 0x000ee60000000a00 */
[----:B------:R-:W4:Y:S01]  /*1af0*/  @!P0 LDG.E.64.CONSTANT R124, desc[UR76][R2.64+0x48] ;  /* 0x0000484c027c8981 */ /* 0x000f22000c1e9b00 */
[----:B-1----:R-:W-:-:S03]  /*1b00*/  @!P0 IMAD.WIDE R4, R9, 0x8, R4 ;  /* 0x0000000809048825 */ /* 0x002fc600078e0204 */
[----:B------:R1:W5:Y:S01]  /*1b10*/  @!P0 LDG.E.64.CONSTANT R114, desc[UR76][R2.64] ;  /* 0x0000004c02728981 */ /* 0x000362000c1e9b00 */
[----:B------:R-:W0:Y:S01]  /*1b20*/  @!P0 LDC.64 R8, c[0x0][0x388] ;  /* 0x0000e200ff088b82 */ /* 0x000e220000000a00 */
[C---:B------:R-:W-:Y:S02]  /*1b30*/  @!P0 IMAD R11, R0.reuse, 0x3e8, R15 ;  /* 0x000003e8000b8824 */ /* 0x040fe400078e020f */
[----:B------:R-:W5:Y:S04]  /*1b40*/  @!P0 LDG.E.64.CONSTANT R122, desc[UR76][R4.64+0x40] ;  /* 0x0000404c047a8981 */ /* 0x000f68000c1e9b00 */
[----:B------:R-:W5:Y:S01]  /*1b50*/  @!P0 LDG.E.64.CONSTANT R120, desc[UR76][R4.64+0x8] ;  /* 0x0000084c04788981 */ /* 0x000f62000c1e9b00 */
[----:B---3--:R-:W-:Y:S02]  /*1b60*/  @!P0 IMAD.WIDE R6, R11, 0x8, R6 ;  /* 0x000000080b068825 */ /* 0x008fe400078e0206 */
[----:B------:R-:W3:Y:S02]  /*1b70*/  @!P0 LDC.64 R10, c[0x0][0x388] ;  /* 0x0000e200ff0a8b82 */ /* 0x000ee40000000a00 */
[C---:B------:R-:W-:Y:S01]  /*1b80*/  @!P0 IMAD R17, R0.reuse, 0x3e8, R15 ;  /* 0x000003e800118824 */ /* 0x040fe200078e020f */
[----:B------:R-:W5:Y:S03]  /*1b90*/  @!P0 LDG.E.64.CONSTANT R118, desc[UR76][R6.64+0x38] ;  /* 0x0000384c06768981 */ /* 0x000f66000c1e9b00 */
[----:B0-----:R-:W-:Y:S01]  /*1ba0*/  @!P0 IMAD.WIDE R8, R17, 0x8, R8 ;  /* 0x0000000811088825 */ /* 0x001fe200078e0208 */
[----:B------:R0:W5:Y:S03]  /*1bb0*/  @!P0 LDG.E.64.CONSTANT R110, desc[UR76][R6.64+0x10] ;  /* 0x0000104c066e8981 */ /* 0x000166000c1e9b00 */
[----:B------:R-:W-:Y:S01]  /*1bc0*/  @!P0 IMAD R15, R0, 0x3e8, R15 ;  /* 0x000003e8000f8824 */ /* 0x000fe200078e020f */
[----:B------:R-:W5:Y:S04]  /*1bd0*/  @!P0 LDG.E.64.CONSTANT R116, desc[UR76][R8.64+0x30] ;  /* 0x0000304c08748981 */ /* 0x000f68000c1e9b00 */
[----:B------:R2:W5:Y:S01]  /*1be0*/  @!P0 LDG.E.64.CONSTANT R112, desc[UR76][R8.64+0x18] ;  /* 0x0000184c08708981 */ /* 0x000562000c1e9b00 */
[----:B---3--:R-:W-:-:S05]  /*1bf0*/  @!P0 IMAD.WIDE R10, R15, 0x8, R10 ;  /* 0x000000080f0a8825 */ /* 0x008fca00078e020a */
[----:B------:R-:W3:Y:S04]  /*1c00*/  @!P0 LDG.E.64.CONSTANT R108, desc[UR76][R10.64+0x28] ;  /* 0x0000284c0a6c8981 */ /* 0x000ee8000c1e9b00 */
[----:B------:R2:W3:Y:S01]  /*1c10*/  @!P0 LDG.E.64.CONSTANT R106, desc[UR76][R10.64+0x20] ;  /* 0x0000204c0a6a8981 */ /* 0x0004e2000c1e9b00 */
[----:B------:R-:W-:Y:S01]  /*1c20*/  IMAD R53, R13, 0x50, R53 ;  /* 0x000000500d357824 */ /* 0x000fe200078e0235 */
[----:B------:R-:W0:Y:S04]  /*1c30*/  LDCU.64 UR76, c[0x3][0x28] ;  /* 0x00c00500ff4c77ac */ /* 0x000e280008000a00 */
[----:B-1----:R-:W-:Y:S04]  /*1c40*/  LDS.64 R2, [R53+0x40] ;  /* 0x0000400035027984 */ /* 0x002fe80000000a00 */
[----:B------:R-:W1:Y:S04]  /*1c50*/  LDS.128 R20, [R53] ;  /* 0x0000000035147984 */ /* 0x000e680000000c00 */
[----:B------:R-:W1:Y:S04]  /*1c60*/  LDS.128 R44, [R53+0x30] ;  /* 0x00003000352c7984 */ /* 0x000e680000000c00 */
[----:B------:R-:W1:Y:S01]  /*1c70*/  LDS.128 R64, [R53+0x10] ;  /* 0x0000100035407984 */ /* 0x000e620000000c00 */
[----:B0-----:R-:W-:Y:S01]  /*1c80*/  IMAD.U32 R6, RZ, RZ, UR76 ;  /* 0x0000004cff067e24 */ /* 0x001fe2000f8e00ff */
[----:B------:R-:W-:Y:S01]  /*1c90*/  MOV R7, UR77 ;  /* 0x0000004d00077c02 */ /* 0x000fe20008000f00 */
[----:B--2---:R-:W-:Y:S01]  /*1ca0*/  IMAD.U32 R12, RZ, RZ, UR18 ;  /* 0x00000012ff0c7e24 */ /* 0x004fe2000f8e00ff */
[----:B------:R-:W-:Y:S01]  /*1cb0*/  R2UR UR76, R144 ;  /* 0x00000000904c72ca */ /* 0x000fe200000e0000 */
[----:B------:R-:W-:Y:S01]  /*1cc0*/  IMAD.U32 R8, RZ, RZ, UR60 ;  /* 0x0000003cff087e24 */ /* 0x000fe2000f8e00ff */
[----:B------:R-:W-:Y:S01]  /*1cd0*/  R2UR UR77, R145 ;  /* 0x00000000914d72ca */ /* 0x000fe200000e0000 */
[----:B------:R-:W0:Y:S01]  /*1ce0*/  LDS.128 R84, [R53+0x20] ;  /* 0x0000200035547984 */ /* 0x000e220000000c00 */
[----:B------:R-:W-:Y:S01]  /*1cf0*/  MOV R13, UR19 ;  /* 0x00000013000d7c02 */ /* 0x000fe20008000f00 */
[----:B------:R-:W2:Y:S01]  /*1d00*/  LDCU.64 UR18, c[0x3][0x728] ;  /* 0x00c0e500ff1277ac */ /* 0x000ea20008000a00 */
[----:B------:R-:W-:-:S02]  /*1d10*/  MOV R9, UR61 ;  /* 0x0000003d00097c02 */ /* 0x000fc40008000f00 */
[----:B------:R-:W-:Y:S01]  /*1d20*/  MOV R15, UR69 ;  /* 0x00000045000f7c02 */ /* 0x000fe20008000f00 */
[----:B------:R-:W-:Y:S01]  /*1d30*/  IMAD.U32 R10, RZ, RZ, UR62 ;  /* 0x0000003eff0a7e24 */ /* 0x000fe2000f8e00ff */
[----:B------:R-:W-:Y:S01]  /*1d40*/  MOV R17, UR53 ;  /* 0x0000003500117c02 */ /* 0x000fe20008000f00 */
[----:B------:R-:W-:Y:S01]  /*1d50*/  IMAD.U32 R4, RZ, RZ, UR14 ;  /* 0x0000000eff047e24 */ /* 0x000fe2000f8e00ff */
[----:B------:R-:W-:Y:S02]  /*1d60*/  MOV R11, UR63 ;  /* 0x0000003f000b7c02 */ /* 0x000fe40008000f00 */
[----:B------:R-:W-:Y:S01]  /*1d70*/  MOV R5, UR15 ;  /* 0x0000000f00057c02 */ /* 0x000fe20008000f00 */
[C-C-:B-1----:R-:W-:Y:S02]  /*1d80*/  DADD R32, R20.reuse, R2.reuse ;  /* 0x0000000014207229 */ /* 0x142fe40000000002 */
[----:B------:R-:W-:Y:S02]  /*1d90*/  DADD R62, R20, -R2 ;  /* 0x00000000143e7229 */ /* 0x000fe40000000802 */
[----:B------:R-:W-:-:S02]  /*1da0*/  DADD R88, R46, R22 ;  /* 0x000000002e587229 */ /* 0x000fc40000000016 */
[----:B------:R-:W-:Y:S01]  /*1db0*/  DADD R92, -R46, R22 ;  /* 0x000000002e5c7229 */ /* 0x000fe20000000116 */
[----:B------:R-:W-:Y:S01]  /*1dc0*/  IMAD.U32 R22, RZ, RZ, UR76 ;  /* 0x0000004cff167e24 */ /* 0x000fe2000f8e00ff */
[----:B------:R-:W-:Y:S01]  /*1dd0*/  MOV R23, UR77 ;  /* 0x0000004d00177c02 */ /* 0x000fe20008000f00 */
[----:B------:R-:W1:Y:S01]  /*1de0*/  LDCU.64 UR76, c[0x3][0x778] ;  /* 0x00c0ef00ff4c77ac */ /* 0x000e620008000a00 */
[----:B------:R-:W-:Y:S01]  /*1df0*/  MOV R3, UR39 ;  /* 0x0000002700037c02 */ /* 0x000fe20008000f00 */
[----:B------:R-:W-:Y:S01]  /*1e00*/  IMAD.U32 R2, RZ, RZ, UR38 ;  /* 0x00000026ff027e24 */ /* 0x000fe2000f8e00ff */
[----:B------:R-:W-:Y:S01]  /*1e10*/  R2UR.FILL UR39, R14 ;  /* 0x000000000e2772ca */ /* 0x000fe200004e0000 */
[----:B------:R-:W-:Y:S01]  /*1e20*/  IMAD.U32 R14, RZ, RZ, UR68 ;  /* 0x00000044ff0e7e24 */ /* 0x000fe2000f8e00ff */
[C---:B------:R-:W-:Y:S01]  /*1e30*/  DFMA R26, R32.reuse, R6, RZ ;  /* 0x00000006201a722b */ /* 0x040fe200000000ff */
[----:B------:R-:W-:Y:S01]  /*1e40*/  R2UR.FILL UR38, R16 ;  /* 0x00000000102672ca */ /* 0x000fe200004e0000 */
[C---:B------:R-:W-:Y:S01]  /*1e50*/  DFMA R28, R32.reuse, R8, RZ ;  /* 0x00000008201c722b */ /* 0x040fe200000000ff */
[----:B------:R-:W-:Y:S01]  /*1e60*/  IMAD.U32 R16, RZ, RZ, UR52 ;  /* 0x00000034ff107e24 */ /* 0x000fe2000f8e00ff */
[C---:B------:R-:W-:Y:S01]  /*1e70*/  DFMA R24, R32.reuse, R2, RZ ;  /* 0x000000022018722b */ /* 0x040fe200000000ff */
[----:B------:R-:W-:Y:S01]  /*1e80*/  R2UR UR14, R146 ;  /* 0x00000000920e72ca */ /* 0x000fe200000e0000 */
[C---:B------:R-:W-:Y:S01]  /*1e90*/  DFMA R30, R32.reuse, R12, RZ ;  /* 0x0000000c201e722b */ /* 0x040fe200000000ff */
[----:B------:R-:W-:Y:S01]  /*1ea0*/  R2UR UR15, R147 ;  /* 0x00000000930f72ca */ /* 0x000fe200000e0000 */
[----:B------:R-:W-:Y:S01]  /*1eb0*/  DFMA R32, R32, R14, RZ ;  /* 0x0000000e2020722b */ /* 0x000fe200000000ff */
[----:B------:R-:W-:Y:S01]  /*1ec0*/  IMAD.U32 R18, RZ, RZ, UR24 ;  /* 0x00000018ff127e24 */ /* 0x000fe2000f8e00ff */
[----:B------:R-:W-:Y:S01]  /*1ed0*/  MOV R19, UR25 ;  /* 0x0000001900137c02 */ /* 0x000fe20008000f00 */
[----:B------:R-:W-:Y:S01]  /*1ee0*/  IMAD.U32 R20, RZ, RZ, UR70 ;  /* 0x00000046ff147e24 */ /* 0x000fe2000f8e00ff */
[----:B------:R-:W-:Y:S01]  /*1ef0*/  MOV R21, UR71 ;  /* 0x0000004700157c02 */ /* 0x000fe20008000f00 */
[----:B------:R-:W-:-:S02]  /*1f00*/  DFMA R56, R88, R16, R26 ;  /* 0x000000105838722b */ /* 0x000fc4000000001a */
[C---:B------:R-:W-:Y:S01]  /*1f10*/  DFMA R58, R88.reuse, R10, R28 ;  /* 0x0000000a583a722b */ /* 0x040fe2000000001c */
[----:B--2---:R-:W-:Y:S01]  /*1f20*/  IMAD.U32 R26, RZ, RZ, UR18 ;  /* 0x00000012ff1a7e24 */ /* 0x004fe2000f8e00ff */
[----:B------:R-:W-:Y:S01]  /*1f30*/  MOV R27, UR19 ;  /* 0x00000013001b7c02 */ /* 0x000fe20008000f00 */
[----:B------:R-:W-:Y:S01]  /*1f40*/  IMAD.U32 R28, RZ, RZ, UR64 ;  /* 0x00000040ff1c7e24 */ /* 0x000fe2000f8e00ff */
[----:B------:R-:W-:Y:S01]  /*1f50*/  MOV R29, UR65 ;  /* 0x00000041001d7c02 */ /* 0x000fe20008000f00 */
[C---:B------:R-:W-:Y:S02]  /*1f60*/  DFMA R54, R88.reuse, R4, R24 ;  /* 0x000000045836722b */ /* 0x040fe40000000018 */
[C---:B------:R-:W-:Y:S01]  /*1f70*/  DFMA R60, R88.reuse, R18, R30 ;  /* 0x00000012583c722b */ /* 0x040fe2000000001e */
[----:B------:R-:W-:Y:S01]  /*1f80*/  R2UR.FILL UR19, R34 ;  /* 0x00000000221372ca */ /* 0x000fe200004e0000 */
[----:B------:R-:W-:Y:S01]  /*1f90*/  DFMA R88, R88, R20, R32 ;  /* 0x000000145858722b */ /* 0x000fe20000000020 */
[----:B------:R-:W-:Y:S01]  /*1fa0*/  R2UR.FILL UR18, R35 ;  /* 0x00000000231272ca */ /* 0x000fe200004e0000 */
[----:B-1----:R-:W-:Y:S01]  /*1fb0*/  IMAD.U32 R32, RZ, RZ, UR76 ;  /* 0x0000004cff207e24 */ /* 0x002fe2000f8e00ff */
[----:B------:R-:W-:Y:S01]  /*1fc0*/  MOV R33, UR77 ;  /* 0x0000004d00217c02 */ /* 0x000fe20008000f00 */
[----:B------:R-:W-:Y:S01]  /*1fd0*/  IMAD.U32 R34, RZ, RZ, UR72 ;  /* 0x00000048ff227e24 */ /* 0x000fe2000f8e00ff */
[----:B------:R-:W-:Y:S01]  /*1fe0*/  MOV R35, UR73 ;  /* 0x0000004900237c02 */ /* 0x000fe20008000f00 */
[----:B------:R-:W-:-:S02]  /*1ff0*/  DFMA R42, R62, R22, RZ ;  /* 0x000000163e2a722b */ /* 0x000fc400000000ff */
[C---:B------:R-:W-:Y:S02]  /*2000*/  DFMA R46, R62.reuse, R26, RZ ;  /* 0x0000001a3e2e722b */ /* 0x040fe400000000ff */
[C---:B------:R-:W-:Y:S01]  /*2010*/  DFMA R48, R62.reuse, R28, RZ ;  /* 0x0000001c3e30722b */ /* 0x040fe200000000ff */
[----:B------:R-:W-:Y:S01]  /*2020*/  IMAD.U32 R24, RZ, RZ, UR14 ;  /* 0x0000000eff187e24 */ /* 0x000fe2000f8e00ff */
[----:B------:R-:W-:Y:S01]  /*2030*/  MOV R25, UR15 ;  /* 0x0000000f00197c02 */ /* 0x000fe20008000f00 */
[----:B------:R-:W-:Y:S01]  /*2040*/  IMAD.U32 R36, RZ, RZ, UR56 ;  /* 0x00000038ff247e24 */ /* 0x000fe2000f8e00ff */
[----:B------:R-:W-:Y:S01]  /*2050*/  MOV R37, UR57 ;  /* 0x0000003900257c02 */ /* 0x000fe20008000f00 */
[----:B------:R-:W-:Y:S01]  /*2060*/  IMAD.U32 R30, RZ, RZ, UR66 ;  /* 0x00000042ff1e7e24 */ /* 0x000fe2000f8e00ff */
[----:B------:R-:W-:Y:S01]  /*2070*/  MOV R31, UR67 ;  /* 0x00000043001f7c02 */ /* 0x000fe20008000f00 */
[C---:B------:R-:W-:Y:S01]  /*2080*/  DFMA R50, R62.reuse, R32, RZ ;  /* 0x000000203e32722b */ /* 0x040fe200000000ff */
[----:B------:R-:W-:Y:S01]  /*2090*/  IMAD.U32 R38, RZ, RZ, UR20 ;  /* 0x00000014ff267e24 */ /* 0x000fe2000f8e00ff */
[----:B------:R-:W-:Y:S01]  /*20a0*/  DFMA R62, R62, R34, RZ ;  /* 0x000000223e3e722b */ /* 0x000fe200000000ff */
[----:B------:R-:W-:Y:S01]  /*20b0*/  MOV R39, UR21 ;  /* 0x0000001500277c02 */ /* 0x000fe20008000f00 */
[----:B------:R-:W-:Y:S01]  /*20c0*/  DADD R98, R64, R44 ;  /* 0x0000000040627229 */ /* 0x000fe2000000002c */
[----:B------:R-:W-:Y:S01]  /*20d0*/  IMAD.U32 R40, RZ, RZ, UR74 ;  /* 0x0000004aff287e24 */ /* 0x000fe2000f8e00ff */
[----:B------:R-:W-:Y:S01]  /*20e0*/  MOV R41, UR75 ;  /* 0x0000004b00297c02 */ /* 0x000fe20008000f00 */
[C---:B------:R-:W-:Y:S01]  /*20f0*/  DFMA R68, R92.reuse, R24, R42 ;  /* 0x000000185c44722b */ /* 0x040fe2000000002a */
[----:B------:R-:W1:Y:S01]  /*2100*/  LDCU.64 UR14, c[0x3][0x720] ;  /* 0x00c0e400ff0e77ac */ /* 0x000e620008000a00 */
[C---:B------:R-:W-:Y:S01]  /*2110*/  DFMA R70, R92.reuse, R36, R46 ;  /* 0x000000245c46722b */ /* 0x040fe2000000002e */
[----:B------:R-:W-:Y:S01]  /*2120*/  IMAD.U32 R42, RZ, RZ, UR48 ;  /* 0x00000030ff2a7e24 */ /* 0x000fe2000f8e00ff */
[----:B------:R-:W-:Y:S01]  /*2130*/  DFMA R72, R92, R30, R48 ;  /* 0x0000001e5c48722b */ /* 0x000fe20000000030 */
        /* <DEDUP_REMOVED lines=8> */
[C---:B------:R-:W-:Y:S01]  /*21c0*/  DFMA R80, R92.reuse, R38, R50 ;  /* 0x000000265c50722b */ /* 0x040fe20000000032 */
[----:B------:R-:W2:Y:S01]  /*21d0*/  LDCU.64 UR76, c[0x3][0x20] ;  /* 0x00c00400ff4c77ac */ /* 0x000ea20008000a00 */
[----:B------:R-:W-:Y:S01]  /*21e0*/  DFMA R92, R92, R40, R62 ;  /* 0x000000285c5c722b */ /* 0x000fe2000000003e */
[----:B------:R-:W-:Y:S01]  /*21f0*/  IMAD.U32 R50, RZ, RZ, UR8 ;  /* 0x00000008ff327e24 */ /* 0x000fe2000f8e00ff */
        /* <DEDUP_REMOVED lines=14> */
[----:B------:R-:W-:Y:S01]  /*22e0*/  MOV R63, UR5 ;  /* 0x00000005003f7c02 */ /* 0x000fe20008000f00 */
[C-C-:B0-----:R-:W-:Y:S02]  /*22f0*/  DADD R142, R86.reuse, R66.reuse ;  /* 0x00000000568e7229 */ /* 0x141fe40000000042 */
[----:B------:R-:W-:Y:S02]  /*2300*/  DADD R150, -R86, R66 ;  /* 0x0000000056967229 */ /* 0x000fe40000000142 */
[----:B------:R-:W-:Y:S01]  /*2310*/  DFMA R98, R98, R50, R88 ;  /* 0x000000326262722b */ /* 0x000fe20000000058 */
[----:B------:R-:W-:Y:S01]  /*2320*/  IMAD.U32 R66, RZ, RZ, UR40 ;  /* 0x00000028ff427e24 */ /* 0x000fe2000f8e00ff */
[----:B------:R-:W-:Y:S01]  /*2330*/  MOV R67, UR41 ;  /* 0x0000002900437c02 */ /* 0x000fe20008000f00 */
        /* <DEDUP_REMOVED lines=11> */
[C---:B------:R-:W-:Y:S01]  /*23f0*/  DFMA R100, R142.reuse, R66, R76 ;  /* 0x000000428e64722b */ /* 0x040fe2000000004c */
[----:B------:R-:W-:Y:S01]  /*2400*/  IMAD.U32 R72, RZ, RZ, UR10 ;  /* 0x0000000aff487e24 */ /* 0x000fe2000f8e00ff */
[----:B------:R-:W-:Y:S01]  /*2410*/  MOV R77, UR31 ;  /* 0x0000001f004d7c02 */ /* 0x000fe20008000f00 */
[----:B------:R-:W-:Y:S01]  /*2420*/  IMAD.U32 R76, RZ, RZ, UR30 ;  /* 0x0000001eff4c7e24 */ /* 0x000fe2000f8e00ff */
        /* <DEDUP_REMOVED lines=10> */
[----:B------:R-:W-:-:S02]  /*24d0*/  MOV R81, UR13 ;  /* 0x0000000d00517c02 */ /* 0x000fc40008000f00 */
[----:B------:R-:W-:Y:S01]  /*24e0*/  MOV R83, UR7 ;  /* 0x0000000700537c02 */ /* 0x000fe20008000f00 */
[----:B------:R-:W-:Y:S02]  /*24f0*/  DFMA R130, R150, R76, R94 ;  /* 0x0000004c9682722b */ /* 0x000fe4000000005e */
[----:B------:R-:W-:Y:S01]  /*2500*/  DFMA R142, R142, R72, R98 ;  /* 0x000000488e8e722b */ /* 0x000fe20000000062 */
[----:B-1----:R-:W-:Y:S01]  /*2510*/  IMAD.U32 R94, RZ, RZ, UR14 ;  /* 0x0000000eff5e7e24 */ /* 0x002fe2000f8e00ff */
[----:B------:R-:W-:Y:S01]  /*2520*/  MOV R95, UR15 ;  /* 0x0000000f005f7c02 */ /* 0x000fe20008000f00 */
[C---:B------:R-:W-:Y:S01]  /*2530*/  DFMA R98, R150.reuse, R74, R88 ;  /* 0x0000004a9662722b */ /* 0x040fe20000000058 */
[----:B------:R-:W0:Y:S01]  /*2540*/  LDCU.64 UR14, c[0x3][0x70] ;  /* 0x00c00e00ff0e77ac */ /* 0x000e220008000a00 */
[C---:B------:R-:W-:Y:S02]  /*2550*/  DFMA R102, R150.reuse, R78, R90 ;  /* 0x0000004e9666722b */ /* 0x040fe4000000005a */
[----:B------:R-:W-:-:S02]  /*2560*/  DFMA R136, R150, R80, R96 ;  /* 0x000000509688722b */ /* 0x000fc40000000060 */
[----:B------:R-:W-:Y:S02]  /*2570*/  DFMA R140, R150, R82, R140 ;  /* 0x00000052968c722b */ /* 0x000fe4000000008c */
[C-C-:B------:R-:W-:Y:S02]  /*2580*/  DADD R86, R84.reuse, R84.reuse ;  /* 0x0000000054567229 */ /* 0x140fe40000000054 */
[----:B------:R-:W-:Y:S01]  /*2590*/  DADD R150, R84, -R84 ;  /* 0x0000000054967229 */ /* 0x000fe20000000854 */
[----:B--2---:R-:W-:Y:S01]  /*25a0*/  IMAD.U32 R84, RZ, RZ, UR76 ;  /* 0x0000004cff547e24 */ /* 0x004fe2000f8e00ff */
[----:B------:R-:W-:Y:S01]  /*25b0*/  MOV R85, UR77 ;  /* 0x0000004d00557c02 */ /* 0x000fe20008000f00 */
[----:B------:R-:W1:Y:S03]  /*25c0*/  LDCU.64 UR76, c[0x3][0xc0] ;  /* 0x00c01800ff4c77ac */ /* 0x000e660008000a00 */
[----:B------:R-:W-:Y:S01]  /*25d0*/  DMUL R152, R86, 0.5 ;  /* 0x3fe0000056987828 */ /* 0x000fe20000000000 */
[----:B0-----:R-:W-:Y:S01]  /*25e0*/  IMAD.U32 R88, RZ, RZ, UR14 ;  /* 0x0000000eff587e24 */ /* 0x001fe2000f8e00ff */
[----:B------:R-:W-:-:S02]  /*25f0*/  MOV R89, UR15 ;  /* 0x0000000f00597c02 */ /* 0x000fc40008000f00 */
[----:B------:R-:W-:Y:S02]  /*2600*/  R2UR.FILL UR15, R148 ;  /* 0x00000000940f72ca */ /* 0x000fe400004e0000 */
[----:B------:R-:W-:Y:S02]  /*2610*/  R2UR.FILL UR14, R149 ;  /* 0x00000000950e72ca */ /* 0x000fe400004e0000 */
[----:B------:R-:W-:Y:S01]  /*2620*/  DFMA R148, R152, R84, R92 ;  /* 0x000000549894722b */ /* 0x000fe2000000005c */
[----:B-1----:R-:W-:Y:S01]  /*2630*/  IMAD.U32 R92, RZ, RZ, UR76 ;  /* 0x0000004cff5c7e24 */ /* 0x002fe2000f8e00ff */
[----:B------:R-:W-:Y:S01]  /*2640*/  MOV R93, UR77 ;  /* 0x0000004d005d7c02 */ /* 0x000fe20008000f00 */
[----:B------:R-:W0:Y:S01]  /*2650*/  LDCU.64 UR76, c[0x3][0x770] ;  /* 0x00c0ee00ff4c77ac */ /* 0x000e220008000a00 */
[----:B------:R-:W-:Y:S01]  /*2660*/  DFMA R154, R150, R94, R98 ;  /* 0x0000005e969a722b */ /* 0x000fe20000000062 */
[----:B------:R-:W-:Y:S01]  /*2670*/  IMAD.U32 R86, RZ, RZ, UR42 ;  /* 0x0000002aff567e24 */ /* 0x000fe2000f8e00ff */
[----:B------:R-:W-:Y:S01]  /*2680*/  MOV R87, UR43 ;  /* 0x0000002b00577c02 */ /* 0x000fe20008000f00 */
[----:B------:R-:W-:Y:S01]  /*2690*/  IMAD.U32 R90, RZ, RZ, UR18 ;  /* 0x00000012ff5a7e24 */ /* 0x000fe2000f8e00ff */
[----:B------:R-:W-:Y:S01]  /*26a0*/  MOV R91, UR19 ;  /* 0x00000013005b7c02 */ /* 0x000fe20008000f00 */
[----:B------:R-:W-:Y:S01]  /*26b0*/  IMAD.U32 R96, RZ, RZ, UR38 ;  /* 0x00000026ff607e24 */ /* 0x000fe2000f8e00ff */
[----:B------:R-:W-:Y:S01]  /*26c0*/  MOV R97, UR39 ;  /* 0x0000002700617c02 */ /* 0x000fe20008000f00 */
[----:B0-----:R-:W-:Y:S01]  /*26d0*/  IMAD.U32 R98, RZ, RZ, UR76 ;  /* 0x0000004cff627e24 */ /* 0x001fe2000f8e00ff */
[----:B------:R-:W-:Y:S01]  /*26e0*/  MOV R99, UR77 ;  /* 0x0000004d00637c02 */ /* 0x000fe20008000f00 */
[----:B------:R-:W0:Y:S01]  /*26f0*/  LDCU.64 UR76, c[0x3][0x7c0] ;  /* 0x00c0f800ff4c77ac */ /* 0x000e220008000a00 */
[----:B------:R-:W-:-:S02]  /*2700*/  DFMA R156, R152, R86, R100 ;  /* 0x00000056989c722b */ /* 0x000fc40000000064 */
[C---:B------:R-:W-:Y:S02]  /*2710*/  DFMA R158, R152.reuse, R88, R126 ;  /* 0x00000058989e722b */ /* 0x040fe4000000007e */
[C---:B------:R-:W-:Y:S02]  /*2720*/  DFMA R160, R152.reuse, R90, R128 ;  /* 0x0000005a98a0722b */ /* 0x040fe40000000080 */
[----:B------:R-:W-:Y:S02]  /*2730*/  DFMA R152, R152, R92, R142 ;  /* 0x0000005c9898722b */ /* 0x000fe4000000008e */
[----:B------:R-:W-:Y:S02]  /*2740*/  DFMA R142, R150, R96, R102 ;  /* 0x00000060968e722b */ /* 0x000fe40000000066 */
[C-C-:B------:R-:W-:Y:S02]  /*2750*/  DADD R126, R148.reuse, -R154.reuse ;  /* 0x00000000947e7229 */ /* 0x140fe4000000089a */
[----:B------:R-:W-:-:S02]  /*2760*/  DADD R128, R148, R154 ;  /* 0x0000000094807229 */ /* 0x000fc4000000009a */
[----:B------:R-:W-:Y:S01]  /*2770*/  DFMA R148, R150, R98, R130 ;  /* 0x000000629694722b */ /* 0x000fe20000000082 */
[----:B0-----:R-:W-:Y:S01]  /*2780*/  IMAD.U32 R102, RZ, RZ, UR76 ;  /* 0x0000004cff667e24 */ /* 0x001fe2000f8e00ff */
[----:B------:R-:W-:Y:S02]  /*2790*/  MOV R103, UR77 ;  /* 0x0000004d00677c02 */ /* 0x000fe40008000f00 */
[----:B----4-:R-:W-:Y:S01]  /*27a0*/  DMUL R130, R126, R124 ;  /* 0x0000007c7e827228 */ /* 0x010fe20000000000 */
[----:B------:R-:W-:Y:S02]  /*27b0*/  R2UR.FILL UR77, R139 ;  /* 0x000000008b4d72ca */ /* 0x000fe400004e0000 */
[----:B------:R-:W-:Y:S01]  /*27c0*/  R2UR.FILL UR76, R138 ;  /* 0x000000008a4c72ca */ /* 0x000fe200004e0000 */
[----:B------:R-:W-:Y:S01]  /*27d0*/  DADD R138, R156, -R142 ;  /* 0x000000009c8a7229 */ /* 0x000fe2000000088e */
[----:B------:R-:W-:Y:S01]  /*27e0*/  IMAD.U32 R100, RZ, RZ, UR14 ;  /* 0x0000000eff647e24 */ /* 0x000fe2000f8e00ff */
[----:B------:R-:W-:-:S02]  /*27f0*/  MOV R101, UR15 ;  /* 0x0000000f00657c02 */ /* 0x000fc40008000f00 */
[----:B-----5:R-:W-:-:S04]  /*2800*/  DFMA R154, R128, R114, R130 ;  /* 0x00000072809a722b */ /* 0x020fc80000000082 */
[----:B------:R-:W-:Y:S02]  /*2810*/  DFMA R126, R150, R100, R136 ;  /* 0x00000064967e722b */ /* 0x000fe40000000088 */
[----:B------:R-:W-:Y:S02]  /*2820*/  DADD R136, R156, R142 ;  /* 0x000000009c887229 */ /* 0x000fe4000000008e */
[----:B------:R-:W-:Y:S02]  /*2830*/  DMUL R138, R138, R122 ;  /* 0x0000007a8a8a7228 */ /* 0x000fe40000000000 */
[----:B------:R-:W-:Y:S02]  /*2840*/  DFMA R150, R150, R102, R140 ;  /* 0x000000669696722b */ /* 0x000fe4000000008c */
[C-C-:B------:R-:W-:Y:S02]  /*2850*/  DADD R140, R158.reuse, R148.reuse ;  /* 0x000000009e8c7229 */ /* 0x140fe40000000094 */
[----:B------:R-:W-:-:S02]  /*2860*/  DADD R142, R158, -R148 ;  /* 0x000000009e8e7229 */ /* 0x000fc40000000894 */
[C-C-:B------:R-:W-:Y:S02]  /*2870*/  DADD R124, R160.reuse, R126.reuse ;  /* 0x00000000a07c7229 */ /* 0x140fe4000000007e */
[----:B------:R-:W-:Y:S02]  /*2880*/  DADD R148, R160, -R126 ;  /* 0x00000000a0947229 */ /* 0x000fe4000000087e */
[----:B------:R-:W-:Y:S02]  /*2890*/  DFMA R156, R128, R114, -R130 ;  /* 0x00000072809c722b */ /* 0x000fe40000000882 */
[----:B------:R-:W-:Y:S02]  /*28a0*/  DFMA R160, R136, R120, R138 ;  /* 0x0000007888a0722b */ /* 0x000fe4000000008a */
[C---:B------:R-:W-:Y:S02]  /*28b0*/  DFMA R114, R154.reuse, R2, RZ ;  /* 0x000000029a72722b */ /* 0x040fe400000000ff */
[----:B------:R-:W-:-:S02]  /*28c0*/  DFMA R128, R154, R4, RZ ;  /* 0x000000049a80722b */ /* 0x000fc400000000ff */
[----:B------:R-:W-:Y:S02]  /*28d0*/  DFMA R158, R136, R120, -R138 ;  /* 0x00000078889e722b */ /* 0x000fe4000000088a */
[C-C-:B------:R-:W-:Y:S02]  /*28e0*/  DADD R122, R152.reuse, R150.reuse ;  /* 0x00000000987a7229 */ /* 0x140fe40000000096 */
[----:B------:R-:W-:Y:S02]  /*28f0*/  DADD R126, R152, -R150 ;  /* 0x00000000987e7229 */ /* 0x000fe40000000896 */
[C---:B------:R-:W-:Y:S02]  /*2900*/  DFMA R120, R160.reuse, R6, R114 ;  /* 0x00000006a078722b */ /* 0x040fe40000000072 */
[----:B------:R-:W-:Y:S02]  /*2910*/  DFMA R130, R160, R16, R128 ;  /* 0x00000010a082722b */ /* 0x000fe40000000080 */
[----:B------:R-:W-:-:S02]  /*2920*/  DMUL R118, R142, R118 ;  /* 0x000000768e767228 */ /* 0x000fc40000000000 */
[C---:B------:R-:W-:Y:S02]  /*2930*/  DFMA R150, R154.reuse, R42, RZ ;  /* 0x0000002a9a96722b */ /* 0x040fe400000000ff */
[----:B------:R-:W-:Y:S02]  /*2940*/  DFMA R152, R154, R64, RZ ;  /* 0x000000409a98722b */ /* 0x000fe400000000ff */
[C---:B------:R-:W-:Y:S02]  /*2950*/  DFMA R114, R156.reuse, R22, RZ ;  /* 0x000000169c72722b */ /* 0x040fe400000000ff */
[C---:B------:R-:W-:Y:S02]  /*2960*/  DFMA R128, R156.reuse, R24, RZ ;  /* 0x000000189c80722b */ /* 0x040fe400000000ff */
[C---:B------:R-:W-:Y:S02]  /*2970*/  DFMA R136, R156.reuse, R54, RZ ;  /* 0x000000369c88722b */ /* 0x040fe400000000ff */
[----:B------:R-:W-:-:S02]  /*2980*/  DFMA R138, R156, R74, RZ ;  /* 0x0000004a9c8a722b */ /* 0x000fc400000000ff */
[----:B------:R-:W-:Y:S02]  /*2990*/  DFMA R154, R154, R84, RZ ;  /* 0x000000549a9a722b */ /* 0x000fe400000000ff */
[----:B------:R-:W-:Y:S02]  /*29a0*/  DFMA R142, R156, R94, RZ ;  /* 0x0000005e9c8e722b */ /* 0x000fe400000000ff */
[----:B------:R-:W-:Y:S02]  /*29b0*/  DFMA R156, R140, R110, R118 ;  /* 0x0000006e8c9c722b */ /* 0x000fe40000000076 */
[----:B------:R-:W-:Y:S02]  /*29c0*/  DMUL R116, R148, R116 ;  /* 0x0000007494747228 */ /* 0x000fe40000000000 */
[C---:B------:R-:W-:Y:S02]  /*29d0*/  DFMA R150, R160.reuse, R44, R150 ;  /* 0x0000002ca096722b */ /* 0x040fe40000000096 */
[----:B------:R-:W-:-:S02]  /*29e0*/  DFMA R152, R160, R66, R152 ;  /* 0x00000042a098722b */ /* 0x000fc40000000098 */
[C---:B------:R-:W-:Y:S02]  /*29f0*/  DFMA R114, R158.reuse, R26, R114 ;  /* 0x0000001a9e72722b */ /* 0x040fe40000000072 */
[C---:B------:R-:W-:Y:S02]  /*2a00*/  DFMA R128, R158.reuse, R36, R128 ;  /* 0x000000249e80722b */ /* 0x040fe40000000080 */
[C---:B------:R-:W-:Y:S02]  /*2a10*/  DFMA R136, R158.reuse, R56, R136 ;  /* 0x000000389e88722b */ /* 0x040fe40000000088 */
[----:B------:R-:W-:Y:S02]  /*2a20*/  DFMA R138, R158, R78, R138 ;  /* 0x0000004e9e8a722b */ /* 0x000fe4000000008a */
[----:B------:R-:W-:Y:S02]  /*2a30*/  DFMA R110, R140, R110, -R118 ;  /* 0x0000006e8c6e722b */ /* 0x000fe40000000876 */
[----:B------:R-:W-:-:S02]  /*2a40*/  DFMA R154, R160, R86, R154 ;  /* 0x00000056a09a722b */ /* 0x000fc4000000009a */
[----:B------:R-:W-:Y:S02]  /*2a50*/  DFMA R142, R158, R96, R142 ;  /* 0x000000609e8e722b */ /* 0x000fe4000000008e */
[----:B------:R-:W-:Y:S02]  /*2a60*/  DFMA R118, R124, R112, R116 ;  /* 0x000000707c76722b */ /* 0x000fe40000000074 */
[----:B---3--:R-:W-:Y:S02]  /*2a70*/  DMUL R108, R126, R108 ;  /* 0x0000006c7e6c7228 */ /* 0x008fe40000000000 */
        /* <DEDUP_REMOVED lines=8> */
[----:B------:R-:W-:-:S02]  /*2b00*/  DFMA R112, R124, R112, -R116 ;  /* 0x000000707c70722b */ /* 0x000fc40000000874 */
[----:B------:R-:W-:Y:S02]  /*2b10*/  DFMA R154, R156, R88, R154 ;  /* 0x000000589c9a722b */ /* 0x000fe4000000009a */
[----:B------:R-:W-:Y:S02]  /*2b20*/  DFMA R142, R110, R98, R142 ;  /* 0x000000626e8e722b */ /* 0x000fe4000000008e */
[----:B------:R-:W-:Y:S02]  /*2b30*/  DFMA R110, R122, R106, R108 ;  /* 0x0000006a7a6e722b */ /* 0x000fe4000000006c */
        /* <DEDUP_REMOVED lines=41> */
[----:B-1----:R-:W-:Y:S05]  /*2dd0*/  @!P1 BRA `(.L_x_347) ;  /* 0xffffffe800949947 */ /* 0x002fea000383ffff */
.L_x_346:
[----:B0-----:R-:W-:Y:S05]  /*2de0*/  BSYNC.RECONVERGENT B0 ;  /* 0x0000000000007941 */ /* 0x001fea0003800200 */
.L_x_345:
[----:B------:R-:W0:Y:S01]  /*2df0*/  S2R R53, SR_TID.X ;  /* 0x0000000000357919 */ /* 0x000e220000002100 */
[----:B------:R-:W-:Y:S01]  /*2e00*/  BSSY.RECONVERGENT B0, `(.L_x_348) ;  /* 0x000006d000007945 */ /* 0x000fe20003800200 */
[----:B------:R-:W-:Y:S01]  /*2e10*/  BAR.SYNC.DEFER_BLOCKING 0x0 ;  /* 0x0000000000007b1d */ /* 0x000fe20000010000 */
[----:B0-----:R-:W-:-:S13]  /*2e20*/  ISETP.GT.U32.AND P0, PT, R53, 0x59, PT ;  /* 0x000000593500780c */ /* 0x001fda0003f04070 */
[----:B------:R-:W-:Y:S05]  /*2e30*/  @P0 BRA `(.L_x_349) ;  /* 0x0000000400a40947 */ /* 0x000fea0003800000 */
[----:B------:R-:W-:-:S07]  /*2e40*/  MOV R105, R53 ;  /* 0x0000003500697202 */ /* 0x000fce0000000f00 */
.L_x_350:
        /* <DEDUP_REMOVED lines=9> */
[----:B------:R-:W-:Y:S02]  /*2ee0*/  LOP3.LUT R107, R106, 0xffff, RZ, 0xc0, !PT ;  /* 0x0000ffff6a6b7812 */ /* 0x000fe400078ec0ff */
[----:B------:R-:W-:Y:S02]  /*2ef0*/  IADD3 R106, PT, PT, R108, R105, RZ ;  /* 0x000000696c6a7210 */ /* 0x000fe40007ffe0ff */
[----:B------:R-:W-:Y:S01]  /*2f00*/  IADD3 R105, PT, PT, R105, 0x51, RZ ;  /* 0x0000005169697810 */ /* 0x000fe20007ffe0ff */
[----:B------:R-:W-:Y:S01]  /*2f10*/  IMAD R107, R107, 0x320, R52 ;  /* 0x000003206b6b7824 */ /* 0x000fe200078e0234 */
        /* <DEDUP_REMOVED lines=12> */
[----:B------:R-:W-:-:S06]  /*2fe0*/  DADD R108, R108, -R110 ;  /* 0x000000006c6c7229 */ /* 0x000fcc000000086e */
[C---:B------:R-:W-:Y:S02]  /*2ff0*/  DFMA R128, R112.reuse, R2, RZ ;  /* 0x000000027080722b */ /* 0x040fe400000000ff */
[C---:B------:R-:W-:Y:S02]  /*3000*/  DFMA R130, R112.reuse, R4, RZ ;  /* 0x000000047082722b */ /* 0x040fe400000000ff */
[C---:B------:R-:W-:Y:S02]  /*3010*/  DFMA R132, R112.reuse, R42, RZ ;  /* 0x0000002a7084722b */ /* 0x040fe400000000ff */
[C---:B------:R-:W-:Y:S02]  /*3020*/  DFMA R136, R112.reuse, R64, RZ ;  /* 0x000000407088722b */ /* 0x040fe400000000ff */
[----:B------:R-:W-:Y:S01]  /*3030*/  DFMA R140, R112, R84, RZ ;  /* 0x00000054708c722b */ /* 0x000fe200000000ff */
[----:B------:R-:W0:Y:S01]  /*3040*/  LDS.64 R112, [R106+0x190] ;  /* 0x000190006a707984 */ /* 0x000e220000000a00 */
[----:B-1----:R-:W-:-:S02]  /*3050*/  DADD R110, R114, R116 ;  /* 0x00000000726e7229 */ /* 0x002fc40000000074 */
[----:B------:R-:W-:Y:S02]  /*3060*/  DADD R114, R114, -R116 ;  /* 0x0000000072727229 */ /* 0x000fe40000000874 */
[----:B------:R-:W-:-:S04]  /*3070*/  DFMA R116, R108, R24, RZ ;  /* 0x000000186c74722b */ /* 0x000fc800000000ff */
        /* <DEDUP_REMOVED lines=8> */
[----:B------:R-:W-:Y:S02]  /*3100*/  DFMA R140, R108, R94, RZ ;  /* 0x0000005e6c8c722b */ /* 0x000fe400000000ff */
[----:B--2---:R-:W-:Y:S02]  /*3110*/  DADD R108, R118, R120 ;  /* 0x00000000766c7229 */ /* 0x004fe40000000078 */
[C---:B------:R-:W-:Y:S02]  /*3120*/  DFMA R110, R114.reuse, R26, R110 ;  /* 0x0000001a726e722b */ /* 0x040fe4000000006e */
[----:B------:R-:W-:-:S02]  /*3130*/  DFMA R116, R114, R36, R116 ;  /* 0x000000247274722b */ /* 0x000fc40000000074 */
[C---:B------:R-:W-:Y:S02]  /*3140*/  DFMA R132, R114.reuse, R56, R132 ;  /* 0x000000387284722b */ /* 0x040fe40000000084 */
[----:B------:R-:W-:Y:S02]  /*3150*/  DFMA R136, R114, R78, R136 ;  /* 0x0000004e7288722b */ /* 0x000fe40000000088 */
[----:B------:R-:W-:Y:S02]  /*3160*/  DADD R118, R118, -R120 ;  /* 0x0000000076767229 */ /* 0x000fe40000000878 */
[----:B------:R-:W-:Y:S02]  /*3170*/  DFMA R140, R114, R96, R140 ;  /* 0x00000060728c722b */ /* 0x000fe4000000008c */
[C---:B------:R-:W-:Y:S02]  /*3180*/  DFMA R128, R108.reuse, R8, R128 ;  /* 0x000000086c80722b */ /* 0x040fe40000000080 */
[----:B------:R-:W-:-:S02]  /*3190*/  DFMA R130, R108, R10, R130 ;  /* 0x0000000a6c82722b */ /* 0x000fc40000000082 */
[C---:B------:R-:W-:Y:S02]  /*31a0*/  DFMA R134, R108.reuse, R46, R134 ;  /* 0x0000002e6c86722b */ /* 0x040fe40000000086 */
[C---:B------:R-:W-:Y:S02]  /*31b0*/  DFMA R138, R108.reuse, R68, R138 ;  /* 0x000000446c8a722b */ /* 0x040fe4000000008a */
[----:B------:R-:W-:Y:S02]  /*31c0*/  DFMA R142, R108, R88, R142 ;  /* 0x000000586c8e722b */ /* 0x000fe4000000008e */
[----:B---3--:R-:W-:Y:S02]  /*31d0*/  DADD R108, R122, R124 ;  /* 0x000000007a6c7229 */ /* 0x008fe4000000007c */
        /* <DEDUP_REMOVED lines=11> */
[C-C-:B0-----:R-:W-:Y:S02]  /*3290*/  DADD R108, R126.reuse, R112.reuse ;  /* 0x000000007e6c7229 */ /* 0x141fe40000000070 */
        /* <DEDUP_REMOVED lines=35> */
.L_x_349:
[----:B------:R-:W-:Y:S05]  /*34d0*/  BSYNC.RECONVERGENT B0 ;  /* 0x0000000000007941 */ /* 0x000fea0003800200 */
.L_x_348:
[----:B------:R-:W-:Y:S06]  /*34e0*/  BAR.SYNC.DEFER_BLOCKING 0x0 ;  /* 0x0000000000007b1d */ /* 0x000fec0000010000 */
[----:B------:R-:W1:Y:S01]  /*34f0*/  LDCU.128 UR8, c[0x3][0x10] ;  /* 0x00c00200ff0877ac */ /* 0x000e620008000c00 */
[----:B------:R-:W2:Y:S01]  /*3500*/  LDCU.64 UR24, c[0x3][0x20] ;  /* 0x00c00400ff1877ac */ /* 0x000ea20008000a00 */
[----:B------:R-:W4:Y:S01]  /*3510*/  LDCU.64 UR12, c[0x3][0x38] ;  /* 0x00c00700ff0c77ac */ /* 0x000f220008000a00 */
[----:B------:R-:W5:Y:S01]  /*3520*/  LDCU.128 UR20, c[0x3][0x40] ;  /* 0x00c00800ff1477ac */ /* 0x000f620008000c00 */
[----:B------:R-:W3:Y:S01]  /*3530*/  LDCU.64 UR32, c[0x3][0x720] ;  /* 0x00c0e400ff2077ac */ /* 0x000ee20008000a00 */
[----:B------:R-:W-:Y:S01]  /*3540*/  LDS.64 R18, [R104] ;  /* 0x0000000068127984 */ /* 0x000fe20000000a00 */
[----:B------:R-:W0:Y:S03]  /*3550*/  LDCU.64 UR34, c[0x3][0x70] ;  /* 0x00c00e00ff2277ac */ /* 0x000e260008000a00 */
[----:B------:R-:W1:Y:S01]  /*3560*/  LDS.64 R20, [R104+0x1c20] ;  /* 0x001c200068147984 */ /* 0x000e620000000a00 */
[----:B------:R-:W0:Y:S03]  /*3570*/  LDCU.64 UR14, c[0x3][0x738] ;  /* 0x00c0e700ff0e77ac */ /* 0x000e260008000a00 */
[----:B------:R-:W-:Y:S01]  /*3580*/  LDS.64 R38, [R104+0x320] ;  /* 0x0003200068267984 */ /* 0x000fe20000000a00 */
[----:B------:R-:W0:Y:S03]  /*3590*/  LDCU.128 UR28, c[0x3][0x740] ;  /* 0x00c0e800ff1c77ac */ /* 0x000e260008000c00 */
[----:B------:R-:W2:Y:S01]  /*35a0*/  LDS.64 R40, [R104+0x1900] ;  /* 0x0019000068287984 */ /* 0x000ea20000000a00 */
[----:B------:R-:W0:Y:S03]  /*35b0*/  LDCU.64 UR6, c[0x3][0x758] ;  /* 0x00c0eb00ff0677ac */ /* 0x000e260008000a00 */
[----:B------:R-:W-:Y:S01]  /*35c0*/  LDS.64 R44, [R104+0x640] ;  /* 0x00064000682c7984 */ /* 0x000fe20000000a00 */
[----:B------:R-:W0:Y:S03]  /*35d0*/  LDCU.64 UR36, c[0x3][0x770] ;  /* 0x00c0ee00ff2477ac */ /* 0x000e260008000a00 */
[----:B------:R-:W3:Y:S01]  /*35e0*/  LDS.64 R46, [R104+0x15e0] ;  /* 0x0015e000682e7984 */ /* 0x000ee20000000a00 */
[----:B------:R-:W4:Y:S01]  /*35f0*/  LDCU UR4, c[0x0][0x380] ;  /* 0x00007000ff0477ac */ /* 0x000f220008000800 */
[----:B------:R-:W0:Y:S01]  /*3600*/  LDCU.64 UR16, c[0x3][0xa8] ;  /* 0x00c01500ff1077ac */ /* 0x000e220008000a00 */
[----:B------:R-:W0:Y:S01]  /*3610*/  LDCU.64 UR18, c[0x3][0x7a8] ;  /* 0x00c0f500ff1277ac */ /* 0x000e220008000a00 */
[----:B----4-:R-:W-:Y:S01]  /*3620*/  ISETP.GE.AND P0, PT, R0, UR4, PT ;  /* 0x0000000400007c0c */ /* 0x010fe2000bf06270 */
[----:B-1----:R-:W-:-:S02]  /*3630*/  DADD R30, R18, R20 ;  /* 0x00000000121e7229 */ /* 0x002fc40000000014 */
[----:B------:R-:W-:Y:S01]  /*3640*/  DADD R18, R18, -R20 ;  /* 0x0000000012127229 */ /* 0x000fe20000000814 */
[----:B------:R-:W-:Y:S01]  /*3650*/  LDS.64 R20, [R104+0x12c0] ;  /* 0x0012c00068147984 */ /* 0x000fe20000000a00 */
[----:B--2---:R-:W-:-:S04]  /*3660*/  DADD R42, R38, R40 ;  /* 0x00000000262a7229 */ /* 0x004fc80000000028 */
[----:B------:R-:W-:Y:S02]  /*3670*/  DFMA R2, R30, R2, RZ ;  /* 0x000000021e02722b */ /* 0x000fe400000000ff */
[----:B------:R-:W-:Y:S02]  /*3680*/  DADD R38, R38, -R40 ;  /* 0x0000000026267229 */ /* 0x000fe40000000828 */
[C---:B------:R-:W-:Y:S02]  /*3690*/  DFMA R50, R30.reuse, UR8, RZ ;  /* 0x000000081e327c2b */ /* 0x040fe400080000ff */
[----:B------:R-:W-:Y:S01]  /*36a0*/  DFMA R54, R30, UR10, RZ ;  /* 0x0000000a1e367c2b */ /* 0x000fe200080000ff */
[----:B------:R-:W1:Y:S01]  /*36b0*/  LDCU.128 UR8, c[0x3][0x710] ;  /* 0x00c0e200ff0877ac */ /* 0x000e620008000c00 */
[----:B------:R-:W-:Y:S01]  /*36c0*/  DFMA R40, R42, R6, R2 ;  /* 0x000000062a28722b */ /* 0x000fe20000000002 */
[----:B------:R-:W2:Y:S01]  /*36d0*/  LDS.64 R6, [R104+0x960] ;  /* 0x0009600068067984 */ /* 0x000ea20000000a00 */
[----:B------:R-:W-:-:S02]  /*36e0*/  DFMA R48, R30, R4, RZ ;  /* 0x000000041e30722b */ /* 0x000fc400000000ff */
[----:B------:R-:W-:Y:S01]  /*36f0*/  DFMA R30, R30, UR24, RZ ;  /* 0x000000181e1e7c2b */ /* 0x000fe200080000ff */
[----:B------:R-:W-:Y:S01]  /*3700*/  LDS.64 R4, [R104+0xc80] ;  /* 0x000c800068047984 */ /* 0x000fe20000000a00 */
[----:B------:R-:W-:Y:S01]  /*3710*/  DFMA R2, R18, R22, RZ ;  /* 0x000000161202722b */ /* 0x000fe200000000ff */
[----:B------:R-:W4:Y:S01]  /*3720*/  LDCU.128 UR24, c[0x3][0x760] ;  /* 0x00c0ec00ff1877ac */ /* 0x000f220008000c00 */
[C---:B------:R-:W-:Y:S01]  /*3730*/  DFMA R50, R42.reuse, UR12, R50 ;  /* 0x0000000c2a327c2b */ /* 0x040fe20008000032 */
[----:B------:R-:W4:Y:S01]  /*3740*/  LDS.64 R22, [R104+0xfa0] ;  /* 0x000fa00068167984 */ /* 0x000f220000000a00 */
[C---:B------:R-:W-:Y:S02]  /*3750*/  DFMA R48, R42.reuse, R16, R48 ;  /* 0x000000102a30722b */ /* 0x040fe40000000030 */
[C---:B-----5:R-:W-:Y:S02]  /*3760*/  DFMA R54, R42.reuse, UR20, R54 ;  /* 0x000000142a367c2b */ /* 0x060fe40008000036 */
[----:B------:R-:W-:Y:S01]  /*3770*/  DFMA R42, R42, UR22, R30 ;  /* 0x000000162a2a7c2b */ /* 0x000fe2000800001e */
[----:B------:R-:W5:Y:S01]  /*3780*/  LDCU.128 UR20, c[0x3][0x60] ;  /* 0x00c00c00ff1477ac */ /* 0x000f620008000c00 */
[----:B-1----:R-:W-:-:S02]  /*3790*/  DFMA R16, R18, UR8, RZ ;  /* 0x0000000812107c2b */ /* 0x002fc400080000ff */
[----:B------:R-:W-:Y:S01]  /*37a0*/  DFMA R30, R18, UR10, RZ ;  /* 0x0000000a121e7c2b */ /* 0x000fe200080000ff */
[----:B------:R-:W1:Y:S01]  /*37b0*/  LDCU.128 UR8, c[0x3][0x80] ;  /* 0x00c01000ff0877ac */ /* 0x000e620008000c00 */
[----:B------:R-:W-:Y:S02]  /*37c0*/  DFMA R26, R38, R26, R2 ;  /* 0x0000001a261a722b */ /* 0x000fe40000000002 */
[----:B------:R-:W-:Y:S02]  /*37d0*/  DFMA R24, R18, R24, RZ ;  /* 0x000000181218722b */ /* 0x000fe400000000ff */
[--C-:B---3--:R-:W-:Y:S02]  /*37e0*/  DADD R2, R44, R46.reuse ;  /* 0x000000002c027229 */ /* 0x108fe4000000002e */
[----:B------:R-:W-:Y:S02]  /*37f0*/  DFMA R18, R18, UR32, RZ ;  /* 0x0000002012127c2b */ /* 0x000fe400080000ff */
[----:B------:R-:W-:-:S02]  /*3800*/  DADD R44, R44, -R46 ;  /* 0x000000002c2c7229 */ /* 0x000fc4000000082e */
[----:B------:R-:W-:Y:S02]  /*3810*/  DFMA R24, R38, R36, R24 ;  /* 0x000000242618722b */ /* 0x000fe40000000018 */
[C---:B------:R-:W-:Y:S02]  /*3820*/  DFMA R40, R2.reuse, R8, R40 ;  /* 0x000000080228722b */ /* 0x040fe40000000028 */
[C---:B------:R-:W-:Y:S02]  /*3830*/  DFMA R48, R2.reuse, R10, R48 ;  /* 0x0000000a0230722b */ /* 0x040fe40000000030 */
[C---:B-----5:R-:W-:Y:S02]  /*3840*/  DFMA R50, R2.reuse, UR20, R50 ;  /* 0x0000001402327c2b */ /* 0x060fe40008000032 */
[C---:B------:R-:W-:Y:S01]  /*3850*/  DFMA R54, R2.reuse, UR22, R54 ;  /* 0x0000001602367c2b */ /* 0x040fe20008000036 */
[----:B------:R-:W3:Y:S01]  /*3860*/  LDCU.128 UR20, c[0x3][0xb0] ;  /* 0x00c01600ff1477ac */ /* 0x000ee20008000c00 */
[----:B0-----:R-:W-:-:S02]  /*3870*/  DFMA R42, R2, UR34, R42 ;  /* 0x00000022022a7c2b */ /* 0x001fc4000800002a */
[C---:B------:R-:W-:Y:S01]  /*3880*/  DFMA R16, R38.reuse, UR14, R16 ;  /* 0x0000000e26107c2b */ /* 0x040fe20008000010 */
[----:B------:R-:W0:Y:S01]  /*3890*/  LDCU.128 UR12, c[0x3][0x780] ;  /* 0x00c0f000ff0c77ac */ /* 0x000e220008000c00 */
[C---:B------:R-:W-:Y:S02]  /*38a0*/  DFMA R30, R38.reuse, UR28, R30 ;  /* 0x0000001c261e7c2b */ /* 0x040fe4000800001e */
[----:B------:R-:W-:Y:S01]  /*38b0*/  DFMA R18, R38, UR30, R18 ;  /* 0x0000001e26127c2b */ /* 0x000fe20008000012 */
[----:B------:R-:W5:Y:S01]  /*38c0*/  LDCU.128 UR28, c[0x3][0x90] ;  /* 0x00c01200ff1c77ac */ /* 0x000f620008000c00 */
[----:B--2---:R-:W-:Y:S02]  /*38d0*/  DADD R2, R6, R20 ;  /* 0x0000000006027229 */ /* 0x004fe40000000014 */
[C---:B----4-:R-:W-:Y:S01]  /*38e0*/  DFMA R16, R44.reuse, UR24, R16 ;  /* 0x000000182c107c2b */ /* 0x050fe20008000010 */
[----:B------:R-:W2:Y:S01]  /*38f0*/  LDCU.128 UR32, c[0x3][0x790] ;  /* 0x00c0f200ff2077ac */ /* 0x000ea20008000c00 */
[----:B------:R-:W-:-:S02]  /*3900*/  DFMA R30, R44, UR26, R30 ;  /* 0x0000001a2c1e7c2b */ /* 0x000fc4000800001e */
[----:B------:R-:W-:Y:S01]  /*3910*/  DFMA R24, R44, UR6, R24 ;  /* 0x000000062c187c2b */ /* 0x000fe20008000018 */
[----:B------:R-:W4:Y:S01]  /*3920*/  LDCU.128 UR24, c[0x3][0x7b0] ;  /* 0x00c0f600ff1877ac */ /* 0x000f220008000c00 */
[----:B-1----:R-:W-:Y:S02]  /*3930*/  DFMA R48, R2, UR8, R48 ;  /* 0x0000000802307c2b */ /* 0x002fe40008000030 */
[----:B------:R-:W-:Y:S01]  /*3940*/  DFMA R18, R44, UR36, R18 ;  /* 0x000000242c127c2b */ /* 0x000fe20008000012 */
[----:B------:R-:W1:Y:S01]  /*3950*/  LDCU.64 UR6, c[0x3][0xc0] ;  /* 0x00c01800ff0677ac */ /* 0x000e620008000a00 */
[----:B------:R-:W-:Y:S02]  /*3960*/  DADD R6, R6, -R20 ;  /* 0x0000000006067229 */ /* 0x000fe40000000814 */
[C-C-:B------:R-:W-:Y:S01]  /*3970*/  DADD R8, R4.reuse, R22.reuse ;  /* 0x0000000004087229 */ /* 0x140fe20000000016 */
[----:B------:R-:W1:Y:S01]  /*3980*/  LDCU.64 UR8, c[0x3][0x7c0] ;  /* 0x00c0f800ff0877ac */ /* 0x000e620008000a00 */
[----:B------:R-:W-:-:S02]  /*3990*/  DADD R4, R4, -R22 ;  /* 0x0000000004047229 */ /* 0x000fc40000000816 */
[----:B------:R-:W-:Y:S02]  /*39a0*/  DFMA R50, R2, UR10, R50 ;  /* 0x0000000a02327c2b */ /* 0x000fe40008000032 */
[----:B0-----:R-:W-:Y:S02]  /*39b0*/  DFMA R24, R6, UR12, R24 ;  /* 0x0000000c06187c2b */ /* 0x001fe40008000018 */
[----:B-----5:R-:W-:Y:S02]  /*39c0*/  DFMA R54, R2, UR28, R54 ;  /* 0x0000001c02367c2b */ /* 0x020fe40008000036 */
[----:B------:R-:W-:Y:S02]  /*39d0*/  DFMA R16, R6, UR14, R16 ;  /* 0x0000000e06107c2b */ /* 0x000fe40008000010 */
[----:B------:R-:W-:Y:S02]  /*39e0*/  DFMA R42, R2, UR30, R42 ;  /* 0x0000001e022a7c2b */ /* 0x000fe4000800002a */
[----:B--2---:R-:W-:-:S02]  /*39f0*/  DFMA R30, R6, UR32, R30 ;  /* 0x00000020061e7c2b */ /* 0x004fc4000800001e */
[----:B------:R-:W-:Y:S02]  /*3a00*/  DFMA R18, R6, UR34, R18 ;  /* 0x0000002206127c2b */ /* 0x000fe40008000012 */
[C---:B---3--:R-:W-:Y:S02]  /*3a10*/  DFMA R50, R8.reuse, UR20, R50 ;  /* 0x0000001408327c2b */ /* 0x048fe40008000032 */
[----:B------:R-:W-:Y:S02]  /*3a20*/  DFMA R54, R8, UR22, R54 ;  /* 0x0000001608367c2b */ /* 0x000fe40008000036 */
[C---:B----4-:R-:W-:Y:S02]  /*3a30*/  DFMA R20, R4.reuse, UR24, R16 ;  /* 0x0000001804147c2b */ /* 0x050fe40008000010 */
[----:B------:R-:W-:Y:S02]  /*3a40*/  DFMA R30, R4, UR26, R30 ;  /* 0x0000001a041e7c2b */ /* 0x000fe4000800001e */
[----:B------:R-:W-:-:S02]  /*3a50*/  DFMA R48, R8, UR16, R48 ;  /* 0x0000001008307c2b */ /* 0x000fc40008000030 */
[----:B-1----:R-:W-:Y:S02]  /*3a60*/  DFMA R42, R8, UR6, R42 ;  /* 0x00000006082a7c2b */ /* 0x002fe4000800002a */
[C---:B------:R-:W-:Y:S02]  /*3a70*/  DFMA R24, R4.reuse, UR18, R24 ;  /* 0x0000001204187c2b */ /* 0x040fe40008000018 */
[----:B------:R-:W-:Y:S02]  /*3a80*/  DFMA R18, R4, UR8, R18 ;  /* 0x0000000804127c2b */ /* 0x000fe40008000012 */
        /* <DEDUP_REMOVED lines=10> */
[----:B------:R-:W-:Y:S02]  /*3b30*/  DADD R12, R54, -R30 ;  /* 0x00000000360c7229 */ /* 0x000fe4000000081e */
[C-C-:B------:R-:W-:Y:S02]  /*3b40*/  DADD R8, R50.reuse, R20.reuse ;  /* 0x0000000032087229 */ /* 0x140fe40000000014 */
[----:B------:R-:W-:Y:S02]  /*3b50*/  DADD R14, R50, -R20 ;  /* 0x00000000320e7229 */ /* 0x000fe40000000814 */
[----:B------:R-:W-:Y:S02]  /*3b60*/  DADD R6, R48, R24 ;  /* 0x0000000030067229 */ /* 0x000fe40000000018 */
[C-C-:B------:R-:W-:Y:S02]  /*3b70*/  DADD R4, R40.reuse, R26.reuse ;  /* 0x0000000028047229 */ /* 0x140fe4000000001a */
[----:B------:R-:W-:Y:S01]  /*3b80*/  DADD R18, R40, -R26 ;  /* 0x0000000028127229 */ /* 0x000fe2000000081a */
[----:B0-----:R-:W-:Y:S01]  /*3b90*/  IMAD.WIDE R2, R3, 0x8, R16 ;  /* 0x0000000803027825 */ /* 0x001fe200078e0210 */
[----:B------:R-:W-:-:S04]  /*3ba0*/  DADD R16, R48, -R24 ;  /* 0x0000000030107229 */ /* 0x000fc80000000818 */
        /* <DEDUP_REMOVED lines=10> */
.L_x_351:
        /* <DEDUP_REMOVED lines=11> */
.L_x_1072:


//--------------------- .text._Z32massMatrixMultiplyRegisterKernelILi9ELi10ELi1EEviPKdS1_S1_S1_Pd --------------------------
	.section	.text._Z32massMatrixMultiplyRegisterKernelILi9ELi10ELi1EEviPKdS1_S1_S1_Pd,"ax",@progbits
	.align	128
        .global         _Z32massMatrixMultiplyRegisterKernelILi9ELi10ELi1EEviPKdS1_S1_S1_Pd
        .type           _Z32massMatrixMultiplyRegisterKernelILi9ELi10ELi1EEviPKdS1_S1_S1_Pd,@function
        .size           _Z32massMatrixMultiplyRegisterKernelILi9ELi10ELi1EEviPKdS1_S1_S1_Pd,(.L_x_1073 - _Z32massMatrixMultiplyRegisterKernelILi9ELi10ELi1EEviPKdS1_S1_S1_Pd)
        .other          _Z32massMatrixMultiplyRegisterKernelILi9ELi10ELi1EEviPKdS1_S1_S1_Pd,@"STO_CUDA_ENTRY STV_DEFAULT"
_Z32massMatrixMultiplyRegisterKernelILi9ELi10ELi1EEviPKdS1_S1_S1_Pd:
.text._Z32massMatrixMultiplyRegisterKernelILi9ELi10ELi1EEviPKdS1_S1_S1_Pd:
[----:B------:R-:W-:Y:S01]  /*0000*/  LDC R1, c[0x0][0x37c] ;  /* 0x0000df00ff017b82 */ /* 0x000fe20000000800 */
[----:B------:R-:W0:Y:S07]  /*0010*/  S2R R0, SR_TID.X ;  /* 0x0000000000007919 */ /* 0x000e2e0000002100 */
[----:B------:R-:W1:Y:S01]  /*0020*/  LDC.64 R8, c[0x0][0x390] ;  /* 0x0000e400ff087b82 */ /* 0x000e620000000a00 */
[----:B------:R-:W2:Y:S07]  /*0030*/  LDCU.64 UR6, c[0x0][0x358] ;  /* 0x00006b00ff0677ac */ /* 0x000eae0008000a00 */
[----:B------:R-:W3:Y:S01]  /*0040*/  LDC.64 R10, c[0x0][0x398] ;  /* 0x0000e600ff0a7b82 */ /* 0x000ee20000000a00 */
[----:B------:R-:W4:Y:S01]  /*0050*/  S2R R4, SR_TID.Y ;  /* 0x0000000000047919 */ /* 0x000f220000002200 */
[----:B------:R-:W5:Y:S01]  /*0060*/  LDCU UR5, c[0x0][0x380] ;  /* 0x00007000ff0577ac */ /* 0x000f620008000800 */
[----:B0-----:R-:W-:-:S05]  /*0070*/  IMAD.MOV.U32 R2, RZ, RZ, R0 ;  /* 0x000000ffff027224 */ /* 0x001fca00078e0000 */
[----:B------:R-:W-:-:S13]  /*0080*/  ISETP.GT.U32.AND P1, PT, R2, 0x18, PT ;  /* 0x000000180200780c */ /* 0x000fda0003f24070 */
        /* <DEDUP_REMOVED lines=14> */
[----:B------:R-:W4:Y:S04]  /*0170*/  @!P0 LDG.E.64.CONSTANT R24, desc[UR6][R6.64+0x288] ;  /* 0x0002880606188981 */ /* 0x000f28000c1e9b00 */
[----:B------:R-:W4:Y:S04]  /*0180*/  @!P0 LDG.E.64.CONSTANT R22, desc[UR6][R6.64+0x11b8] ;  /* 0x0011b80606168981 */ /* 0x000f28000c1e9b00 */
[----:B------:R-:W4:Y:S04]  /*0190*/  @!P0 LDG.E.64.CONSTANT R16, desc[UR6][R6.64] ;  /* 0x0000000606108981 */ /* 0x000f28000c1e9b00 */
[----:B------:R-:W4:Y:S01]  /*01a0*/  @!P0 LDG.E.64.CONSTANT R20, desc[UR6][R6.64+0x1440] ;  /* 0x0014400606148981 */ /* 0x000f22000c1e9b00 */
[----:B------:R-:W0:Y:S03]  /*01b0*/  S2R R31, SR_CgaCtaId ;  /* 0x00000000001f7919 */ /* 0x000e260000008800 */
[----:B------:R1:W4:Y:S01]  /*01c0*/  @!P0 LDG.E.64.CONSTANT R18, desc[UR6][R6.64+0xa20] ;  /* 0x000a200606128981 */ /* 0x000322000c1e9b00 */
[----:B------:R-:W-:Y:S01]  /*01d0*/  MOV R5, 0x400 ;  /* 0x0000040000057802 */ /* 0x000fe20000000f00 */
[----:B------:R-:W-:Y:S01]  /*01e0*/  BSSY.RECONVERGENT B0, `(.L_x_352) ;  /* 0x000019b000007945 */ /* 0x000fe20003800200 */
[----:B------:R-:W-:-:S02]  /*01f0*/  LOP3.LUT R64, R2, 0xffff, RZ, 0xc0, !PT ;  /* 0x0000ffff02407812 */ /* 0x000fc400078ec0ff */
[----:B------:R-:W-:Y:S01]  /*0200*/  ISETP.GT.U32.AND P2, PT, R2, 0x59, PT ;  /* 0x000000590200780c */ /* 0x000fe20003f44070 */
[C---:B------:R-:W-:Y:S02]  /*0210*/  @!P1 VIADD R26, R5.reuse, 0x1f40 ;  /* 0x00001f40051a9836 */ /* 0x040fe40000000000 */
[----:B------:R-:W-:Y:S02]  /*0220*/  @!P1 VIADD R28, R5, 0x2008 ;  /* 0x00002008051c9836 */ /* 0x000fe40000000000 */
[----:B------:R-:W-:-:S05]  /*0230*/  IMAD R64, R64, 0x1c72, RZ ;  /* 0x00001c7240407824 */ /* 0x000fca00078e02ff */
[----:B------:R-:W-:-:S04]  /*0240*/  SHF.R.U32.HI R73, RZ, 0x10, R64 ;  /* 0x00000010ff497819 */ /* 0x000fc80000011640 */
[----:B------:R-:W-:Y:S02]  /*0250*/  PRMT R66, R73, 0x9910, RZ ;  /* 0x0000991049427816 */ /* 0x000fe400000000ff */
[C---:B0-----:R-:W-:Y:S02]  /*0260*/  @!P1 LEA R27, R31.reuse, R26, 0x18 ;  /* 0x0000001a1f1b9211 */ /* 0x041fe400078ec0ff */
        /* <DEDUP_REMOVED lines=8> */
[----:B------:R-:W0:Y:S04]  /*02f0*/  LDS.128 R28, [R5+0x2010] ;  /* 0x00201000051c7984 */ /* 0x000e280000000c00 */
[----:B------:R-:W2:Y:S04]  /*0300*/  LDS.128 R32, [R5+0x1f50] ;  /* 0x001f500005207984 */ /* 0x000ea80000000c00 */
[----:B------:R-:W3:Y:S04]  /*0310*/  LDS.128 R36, [R5+0x2030] ;  /* 0x0020300005247984 */ /* 0x000ee80000000c00 */
[----:B------:R-:W1:Y:S01]  /*0320*/  LDS.128 R40, [R5+0x1f70] ;  /* 0x001f700005287984 */ /* 0x000e620000000c00 */
[----:B0-----:R-:W-:-:S02]  /*0330*/  R2UR UR28, R30 ;  /* 0x000000001e1c72ca */ /* 0x001fc400000e0000 */
[----:B------:R-:W-:Y:S02]  /*0340*/  R2UR UR29, R31 ;  /* 0x000000001f1d72ca */ /* 0x000fe400000e0000 */
[----:B------:R-:W-:Y:S02]  /*0350*/  R2UR UR74, R28 ;  /* 0x000000001c4a72ca */ /* 0x000fe400000e0000 */
[----:B------:R-:W-:Y:S02]  /*0360*/  R2UR UR75, R29 ;  /* 0x000000001d4b72ca */ /* 0x000fe400000e0000 */
[----:B------:R-:W0:Y:S01]  /*0370*/  LDS.128 R28, [R5+0x2040] ;  /* 0x00204000051c7984 */ /* 0x000e220000000c00 */
[----:B--2---:R-:W-:Y:S02]  /*0380*/  R2UR UR26, R34 ;  /* 0x00000000221a72ca */ /* 0x004fe400000e0000 */
[----:B------:R-:W-:Y:S02]  /*0390*/  R2UR UR27, R35 ;  /* 0x00000000231b72ca */ /* 0x000fe400000e0000 */
[----:B------:R-:W-:-:S02]  /*03a0*/  R2UR UR76, R32 ;  /* 0x00000000204c72ca */ /* 0x000fc400000e0000 */
[----:B------:R-:W-:Y:S01]  /*03b0*/  R2UR UR77, R33 ;  /* 0x00000000214d72ca */ /* 0x000fe200000e0000 */
[----:B-----5:R-:W-:Y:S01]  /*03c0*/  DADD R64, R12, -R14 ;  /* 0x000000000c407229 */ /* 0x020fe2000000080e */
[----:B------:R-:W2:Y:S01]  /*03d0*/  LDS.128 R32, [R5+0x1f80] ;  /* 0x001f800005207984 */ /* 0x000ea20000000c00 */
[----:B---3--:R-:W-:Y:S01]  /*03e0*/  R2UR UR24, R38 ;  /* 0x00000000261872ca */ /* 0x008fe200000e0000 */
[----:B------:R-:W-:Y:S01]  /*03f0*/  IMAD.U32 R26, RZ, RZ, UR74 ;  /* 0x0000004aff1a7e24 */ /* 0x000fe2000f8e00ff */
[----:B------:R-:W-:Y:S01]  /*0400*/  R2UR UR25, R39 ;  /* 0x00000000271972ca */ /* 0x000fe200000e0000 */
[----:B------:R-:W-:Y:S01]  /*0410*/  IMAD.U32 R27, RZ, RZ, UR75 ;  /* 0x0000004bff1b7e24 */ /* 0x000fe2000f8e00ff */
[----:B------:R-:W-:Y:S02]  /*0420*/  R2UR UR22, R36 ;  /* 0x00000000241672ca */ /* 0x000fe400000e0000 */
[----:B------:R-:W-:Y:S01]  /*0430*/  R2UR UR23, R37 ;  /* 0x00000000251772ca */ /* 0x000fe200000e0000 */
[----:B----4-:R-:W-:Y:S01]  /*0440*/  DADD R68, R24, -R22 ;  /* 0x0000000018447229 */ /* 0x010fe20000000816 */
[----:B------:R-:W3:Y:S01]  /*0450*/  LDS.128 R36, [R5+0x2050] ;  /* 0x0020500005247984 */ /* 0x000ee20000000c00 */
[----:B-1----:R-:W-:Y:S01]  /*0460*/  R2UR UR20, R42 ;  /* 0x000000002a1472ca */ /* 0x002fe200000e0000 */
[----:B------:R-:W-:Y:S01]  /*0470*/  IMAD.U32 R48, RZ, RZ, UR76 ;  /* 0x0000004cff307e24 */ /* 0x000fe2000f8e00ff */
[----:B------:R-:W-:Y:S01]  /*0480*/  R2UR UR21, R43 ;  /* 0x000000002b1572ca */ /* 0x000fe200000e0000 */
[----:B------:R-:W-:Y:S01]  /*0490*/  IMAD.U32 R49, RZ, RZ, UR77 ;  /* 0x0000004dff317e24 */ /* 0x000fe2000f8e00ff */
[----:B------:R-:W-:Y:S01]  /*04a0*/  R2UR UR60, R40 ;  /* 0x00000000283c72ca */ /* 0x000fe200000e0000 */
[----:B------:R-:W-:Y:S01]  /*04b0*/  DADD R70, R16, -R20 ;  /* 0x0000000010467229 */ /* 0x000fe20000000814 */
[----:B------:R-:W-:-:S02]  /*04c0*/  R2UR UR61, R41 ;  /* 0x00000000293d72ca */ /* 0x000fc400000e0000 */
[----:B------:R-:W1:Y:S01]  /*04d0*/  LDS.128 R40, [R5+0x1f90] ;  /* 0x001f900005287984 */ /* 0x000e620000000c00 */
[----:B------:R-:W-:Y:S02]  /*04e0*/  MOV.SPILL R10, UR75 ;  /* 0x0000004b000a7c02 */ /* 0x000fe40009000f00 */
[----:B------:R-:W-:Y:S02]  /*04f0*/  MOV.SPILL R11, UR74 ;  /* 0x0000004a000b7c02 */ /* 0x000fe40009000f00 */
[----:B------:R-:W-:Y:S02]  /*0500*/  MOV.SPILL R8, UR27 ;  /* 0x0000001b00087c02 */ /* 0x000fe40009000f00 */
[----:B------:R-:W-:Y:S02]  /*0510*/  MOV.SPILL R9, UR26 ;  /* 0x0000001a00097c02 */ /* 0x000fe40009000f00 */
[----:B------:R-:W-:Y:S01]  /*0520*/  MOV.SPILL R6, UR29 ;  /* 0x0000001d00067c02 */ /* 0x000fe20009000f00 */
[----:B------:R-:W-:Y:S01]  /*0530*/  IMAD.U32 R50, RZ, RZ, UR60 ;  /* 0x0000003cff327e24 */ /* 0x000fe2000f8e00ff */
[----:B------:R-:W-:Y:S01]  /*0540*/  MOV.SPILL R7, UR28 ;  /* 0x0000001c00077c02 */ /* 0x000fe20009000f00 */
[----:B------:R-:W-:Y:S01]  /*0550*/  IMAD.U32 R51, RZ, RZ, UR61 ;  /* 0x0000003dff337e24 */ /* 0x000fe2000f8e00ff */
        /* <DEDUP_REMOVED lines=8> */
[----:B------:R-:W-:Y:S02]  /*05e0*/  R2UR UR71, R33 ;  /* 0x00000000214772ca */ /* 0x000fe400000e0000 */
[----:B------:R-:W2:Y:S01]  /*05f0*/  LDS.128 R32, [R5+0x1fa0] ;  /* 0x001fa00005207984 */ /* 0x000ea20000000c00 */
[----:B---3--:R-:W-:Y:S01]  /*0600*/  R2UR UR14, R38 ;  /* 0x00000000260e72ca */ /* 0x008fe200000e0000 */
[----:B------:R-:W-:Y:S01]  /*0610*/  IMAD.U32 R52, RZ, RZ, UR64 ;  /* 0x00000040ff347e24 */ /* 0x000fe2000f8e00ff */
[----:B------:R-:W-:Y:S01]  /*0620*/  R2UR UR15, R39 ;  /* 0x00000000270f72ca */ /* 0x000fe200000e0000 */
[----:B------:R-:W-:Y:S01]  /*0630*/  IMAD.U32 R53, RZ, RZ, UR65 ;  /* 0x00000041ff357e24 */ /* 0x000fe2000f8e00ff */
[----:B------:R-:W-:Y:S02]  /*0640*/  R2UR UR68, R36 ;  /* 0x00000000244472ca */ /* 0x000fe400000e0000 */
[----:B------:R-:W-:Y:S02]  /*0650*/  R2UR UR69, R37 ;  /* 0x00000000254572ca */ /* 0x000fe400000e0000 */
[----:B------:R-:W3:Y:S01]  /*0660*/  LDS.128 R36, [R5+0x2070] ;  /* 0x0020700005247984 */ /* 0x000ee20000000c00 */
[----:B-1----:R-:W-:Y:S01]  /*0670*/  R2UR UR12, R42 ;  /* 0x000000002a0c72ca */ /* 0x002fe200000e0000 */
[----:B------:R-:W-:Y:S01]  /*0680*/  IMAD.U32 R54, RZ, RZ, UR70 ;  /* 0x00000046ff367e24 */ /* 0x000fe2000f8e00ff */
[----:B------:R-:W-:Y:S01]  /*0690*/  R2UR UR13, R43 ;  /* 0x000000002b0d72ca */ /* 0x000fe200000e0000 */
[----:B------:R-:W-:Y:S01]  /*06a0*/  IMAD.U32 R55, RZ, RZ, UR71 ;  /* 0x00000047ff377e24 */ /* 0x000fe2000f8e00ff */
[----:B------:R-:W-:-:S02]  /*06b0*/  R2UR UR10, R40 ;  /* 0x00000000280a72ca */ /* 0x000fc400000e0000 */
[----:B------:R-:W-:Y:S02]  /*06c0*/  R2UR UR11, R41 ;  /* 0x00000000290b72ca */ /* 0x000fe400000e0000 */
[----:B------:R-:W1:Y:S01]  /*06d0*/  LDS.128 R40, [R5+0x1fb0] ;  /* 0x001fb00005287984 */ /* 0x000e620000000c00 */
[----:B------:R-:W-:Y:S02]  /*06e0*/  IMAD.U32 R56, RZ, RZ, UR68 ;  /* 0x00000044ff387e24 */ /* 0x000fe4000f8e00ff */
[----:B------:R-:W-:Y:S01]  /*06f0*/  IMAD.U32 R57, RZ, RZ, UR69 ;  /* 0x00000045ff397e24 */ /* 0x000fe2000f8e00ff */
[----:B0-----:R-:W-:Y:S02]  /*0700*/  R2UR UR8, R30 ;  /* 0x000000001e0872ca */ /* 0x001fe400000e0000 */
[----:B------:R-:W-:Y:S02]  /*0710*/  R2UR UR9, R31 ;  /* 0x000000001f0972ca */ /* 0x000fe400000e0000 */
[----:B------:R-:W-:-:S02]  /*0720*/  R2UR UR74, R28 ;  /* 0x000000001c4a72ca */ /* 0x000fc400000e0000 */
[----:B------:R-:W-:Y:S02]  /*0730*/  R2UR UR75, R29 ;  /* 0x000000001d4b72ca */ /* 0x000fe400000e0000 */
[----:B------:R-:W0:Y:S01]  /*0740*/  LDS.128 R28, [R5+0x2080] ;  /* 0x00208000051c7984 */ /* 0x000e220000000c00 */
[----:B--2---:R-:W-:Y:S02]  /*0750*/  R2UR UR6, R34 ;  /* 0x00000000220672ca */ /* 0x004fe400000e0000 */
[----:B------:R-:W-:Y:S02]  /*0760*/  R2UR UR7, R35 ;  /* 0x00000000230772ca */ /* 0x000fe400000e0000 */
[----:B------:R-:W-:Y:S02]  /*0770*/  R2UR UR26, R32 ;  /* 0x00000000201a72ca */ /* 0x000fe400000e0000 */
[----:B------:R-:W-:Y:S02]  /*0780*/  R2UR UR27, R33 ;  /* 0x00000000211b72ca */ /* 0x000fe400000e0000 */
[----:B------:R-:W2:Y:S01]  /*0790*/  LDS.128 R32, [R5+0x1fc0] ;  /* 0x001fc00005207984 */ /* 0x000ea20000000c00 */
[----:B---3--:R-:W-:Y:S01]  /*07a0*/  R2UR UR4, R38 ;  /* 0x00000000260472ca */ /* 0x008fe200000e0000 */
[----:B------:R-:W-:Y:S01]  /*07b0*/  IMAD.U32 R58, RZ, RZ, UR74 ;  /* 0x0000004aff3a7e24 */ /* 0x000fe2000f8e00ff */
[----:B------:R-:W-:Y:S01]  /*07c0*/  R2UR UR5, R39 ;  /* 0x00000000270572ca */ /* 0x000fe200000e0000 */
[----:B------:R-:W-:Y:S01]  /*07d0*/  IMAD.U32 R59, RZ, RZ, UR75 ;  /* 0x0000004bff3b7e24 */ /* 0x000fe2000f8e00ff */
[----:B------:R-:W-:-:S02]  /*07e0*/  R2UR UR28, R36 ;  /* 0x00000000241c72ca */ /* 0x000fc400000e0000 */
[----:B------:R-:W-:Y:S02]  /*07f0*/  R2UR UR29, R37 ;  /* 0x00000000251d72ca */ /* 0x000fe400000e0000 */
[----:B------:R-:W3:Y:S01]  /*0800*/  LDS.128 R36, [R5+0x2090] ;  /* 0x0020900005247984 */ /* 0x000ee20000000c00 */
[----:B-1----:R-:W-:Y:S01]  /*0810*/  R2UR UR30, R42 ;  /* 0x000000002a1e72ca */ /* 0x002fe200000e0000 */
[----:B------:R-:W-:Y:S01]  /*0820*/  IMAD.U32 R60, RZ, RZ, UR26 ;  /* 0x0000001aff3c7e24 */ /* 0x000fe2000f8e00ff */
[----:B------:R-:W-:Y:S01]  /*0830*/  R2UR UR31, R43 ;  /* 0x000000002b1f72ca */ /* 0x000fe200000e0000 */
[----:B------:R-:W-:Y:S01]  /*0840*/  IMAD.U32 R61, RZ, RZ, UR27 ;  /* 0x0000001bff3d7e24 */ /* 0x000fe2000f8e00ff */
[----:B------:R-:W-:Y:S02]  /*0850*/  R2UR UR32, R40 ;  /* 0x00000000282072ca */ /* 0x000fe400000e0000 */
[----:B------:R-:W-:Y:S02]  /*0860*/  R2UR UR33, R41 ;  /* 0x00000000292172ca */ /* 0x000fe400000e0000 */
[----:B------:R-:W1:Y:S01]  /*0870*/  LDS.128 R40, [R5+0x1fd0] ;  /* 0x001fd00005287984 */ /* 0x000e620000000c00 */
[----:B------:R-:W-:-:S02]  /*0880*/  IMAD.U32 R62, RZ, RZ, UR28 ;  /* 0x0000001cff3e7e24 */ /* 0x000fc4000f8e00ff */
[----:B------:R-:W-:Y:S01]  /*0890*/  IMAD.U32 R63, RZ, RZ, UR29 ;  /* 0x0000001dff3f7e24 */ /* 0x000fe2000f8e00ff */
[----:B0-----:R-:W-:Y:S02]  /*08a0*/  R2UR UR34, R30 ;  /* 0x000000001e2272ca */ /* 0x001fe400000e0000 */
[----:B------:R-:W-:Y:S02]  /*08b0*/  R2UR UR35, R31 ;  /* 0x000000001f2372ca */ /* 0x000fe400000e0000 */
[----:B------:R-:W-:Y:S02]  /*08c0*/  R2UR UR36, R28 ;  /* 0x000000001c2472ca */ /* 0x000fe400000e0000 */
[----:B------:R-:W-:Y:S02]  /*08d0*/  R2UR UR37, R29 ;  /* 0x000000001d2572ca */ /* 0x000fe400000e0000 */
[----:B------:R-:W0:Y:S01]  /*08e0*/  LDS.128 R28, [R5+0x1f60] ;  /* 0x001f6000051c7984 */ /* 0x000e220000000c00 */
[----:B--2---:R-:W-:-:S02]  /*08f0*/  R2UR UR38, R34 ;  /* 0x00000000222672ca */ /* 0x004fc400000e0000 */
[----:B------:R-:W-:Y:S02]  /*0900*/  R2UR UR39, R35 ;  /* 0x00000000232772ca */ /* 0x000fe400000e0000 */
[----:B------:R-:W-:Y:S02]  /*0910*/  R2UR UR40, R32 ;  /* 0x00000000202872ca */ /* 0x000fe400000e0000 */
[----:B------:R-:W-:Y:S02]  /*0920*/  R2UR UR41, R33 ;  /* 0x00000000212972ca */ /* 0x000fe400000e0000 */
[----:B------:R-:W2:Y:S01]  /*0930*/  LDS.128 R32, [R5+0x20a0] ;  /* 0x0020a00005207984 */ /* 0x000ea20000000c00 */
[----:B---3--:R-:W-:Y:S02]  /*0940*/  R2UR UR42, R38 ;  /* 0x00000000262a72ca */ /* 0x008fe400000e0000 */
[----:B------:R-:W-:Y:S02]  /*0950*/  R2UR UR43, R39 ;  /* 0x00000000272b72ca */ /* 0x000fe400000e0000 */
[----:B------:R-:W-:-:S02]  /*0960*/  R2UR UR44, R36 ;  /* 0x00000000242c72ca */ /* 0x000fc400000e0000 */
[----:B------:R-:W-:Y:S02]  /*0970*/  R2UR UR45, R37 ;  /* 0x00000000252d72ca */ /* 0x000fe400000e0000 */
[----:B------:R-:W3:Y:S01]  /*0980*/  LDS.128 R36, [R5+0x1fe0] ;  /* 0x001fe00005247984 */ /* 0x000ee20000000c00 */
[----:B-1----:R-:W-:Y:S02]  /*0990*/  R2UR UR48, R42 ;  /* 0x000000002a3072ca */ /* 0x002fe400000e0000 */
[----:B------:R-:W-:Y:S02]  /*09a0*/  R2UR UR49, R43 ;  /* 0x000000002b3172ca */ /* 0x000fe400000e0000 */
[----:B------:R-:W-:Y:S02]  /*09b0*/  R2UR UR50, R40 ;  /* 0x00000000283272ca */ /* 0x000fe400000e0000 */
[----:B------:R-:W-:Y:S02]  /*09c0*/  R2UR UR51, R41 ;  /* 0x00000000293372ca */ /* 0x000fe400000e0000 */
[----:B------:R-:W1:Y:S01]  /*09d0*/  LDS.128 R40, [R5+0x20b0] ;  /* 0x0020b00005287984 */ /* 0x000e620000000c00 */
[----:B0-----:R-:W-:-:S02]  /*09e0*/  R2UR UR46, R30 ;  /* 0x000000001e2e72ca */ /* 0x001fc400000e0000 */
[----:B------:R-:W-:Y:S01]  /*09f0*/  R2UR UR47, R31 ;  /* 0x000000001f2f72ca */ /* 0x000fe200000e0000 */
[C-C-:B------:R-:W-:Y:S02]  /*0a00*/  DADD R30, R46.reuse, R44.reuse ;  /* 0x000000002e1e7229 */ /* 0x140fe4000000002c */
[----:B------:R-:W-:Y:S02]  /*0a10*/  DADD R44, R46, -R44 ;  /* 0x000000002e2c7229 */ /* 0x000fe4000000082c */
[----:B------:R-:W-:Y:S01]  /*0a20*/  DADD R46, R12, R14 ;  /* 0x000000000c2e7229 */ /* 0x000fe2000000000e */
[----:B--2---:R-:W-:Y:S01]  /*0a30*/  R2UR UR52, R34 ;  /* 0x00000000223472ca */ /* 0x004fe200000e0000 */
[----:B------:R-:W-:Y:S01]  /*0a40*/  IMAD R34, R66, 0x9, RZ ;  /* 0x0000000942227824 */ /* 0x000fe200078e02ff */
[----:B------:R-:W-:Y:S01]  /*0a50*/  DADD R66, R24, R22 ;  /* 0x0000000018427229 */ /* 0x000fe20000000016 */
[----:B------:R-:W0:Y:S01]  /*0a60*/  LDS.128 R12, [R5+0x1ff0] ;  /* 0x001ff000050c7984 */ /* 0x000e220000000c00 */
[----:B------:R-:W-:Y:S01]  /*0a70*/  R2UR UR54, R32 ;  /* 0x00000000203672ca */ /* 0x000fe200000e0000 */
[----:B------:R-:W-:Y:S01]  /*0a80*/  IMAD.MOV R34, RZ, RZ, -R34 ;  /* 0x000000ffff227224 */ /* 0x000fe200078e0a22 */
[----:B------:R-:W-:Y:S01]  /*0a90*/  R2UR UR55, R33 ;  /* 0x00000000213772ca */ /* 0x000fe200000e0000 */
[----:B------:R-:W-:Y:S01]  /*0aa0*/  DFMA R32, R70, UR22, RZ ;  /* 0x0000001646207c2b */ /* 0x000fe200080000ff */
[----:B------:R-:W-:Y:S01]  /*0ab0*/  R2UR UR53, R35 ;  /* 0x00000000233572ca */ /* 0x000fe200000e0000 */
[----:B------:R-:W-:Y:S01]  /*0ac0*/  IMAD R24, R4, 0x1f40, R5 ;  /* 0x00001f4004187824 */ /* 0x000fe200078e0205 */
[----:B---3--:R-:W-:-:S02]  /*0ad0*/  R2UR UR56, R38 ;  /* 0x00000000263872ca */ /* 0x008fc400000e0000 */
[----:B------:R-:W-:Y:S01]  /*0ae0*/  R2UR UR57, R39 ;  /* 0x00000000273972ca */ /* 0x000fe200000e0000 */
[----:B------:R-:W-:Y:S01]  /*0af0*/  DADD R38, R16, R20 ;  /* 0x0000000010267229 */ /* 0x000fe20000000014 */
[----:B------:R-:W-:Y:S01]  /*0b00*/  R2UR UR58, R36 ;  /* 0x00000000243a72ca */ /* 0x000fe200000e0000 */
[----:B------:R-:W2:Y:S01]  /*0b10*/  LDS.128 R20, [R5+0x2020] ;  /* 0x0020200005147984 */ /* 0x000ea20000000c00 */
[----:B------:R-:W-:Y:S01]  /*0b20*/  PRMT R17, R34, 0x7710, RZ ;  /* 0x0000771022117816 */ /* 0x000fe200000000ff */
[----:B------:R-:W-:Y:S01]  /*0b30*/  IMAD R73, R73, 0x50, R24 ;  /* 0x0000005049497824 */ /* 0x000fe200078e0218 */
[----:B------:R-:W-:Y:S01]  /*0b40*/  R2UR UR59, R37 ;  /* 0x00000000253b72ca */ /* 0x000fe200000e0000 */
[----:B------:R-:W-:Y:S01]  /*0b50*/  DFMA R36, R68, UR24, R32 ;  /* 0x0000001844247c2b */ /* 0x000fe20008000020 */
[----:B-1----:R-:W-:Y:S01]  /*0b60*/  R2UR UR62, R40 ;  /* 0x00000000283e72ca */ /* 0x002fe200000e0000 */
[----:B------:R-:W-:Y:S01]  /*0b70*/  IMAD.IADD R4, R2, 0x1, R17 ;  /* 0x0000000102047824 */ /* 0x000fe200078e0211 */
[----:B------:R-:W1:Y:S01]  /*0b80*/  LDS.128 R32, [R5+0x20c0] ;  /* 0x0020c00005207984 */ /* 0x000e620000000c00 */
[----:B------:R-:W-:Y:S01]  /*0b90*/  DFMA R16, R38, UR46, RZ ;  /* 0x0000002e26107c2b */ /* 0x000fe200080000ff */
[----:B------:R-:W-:Y:S01]  /*0ba0*/  R2UR UR63, R41 ;  /* 0x00000000293f72ca */ /* 0x000fe200000e0000 */
[----:B------:R-:W-:Y:S01]  /*0bb0*/  DADD R40, R18, -R18 ;  /* 0x0000000012287229 */ /* 0x000fe20000000812 */
[----:B------:R-:W-:-:S05]  /*0bc0*/  LOP3.LUT R4, R4, 0xffff, RZ, 0xc0, !PT ;  /* 0x0000ffff04047812 */ /* 0x000fca00078ec0ff */
[----:B------:R-:W-:Y:S01]  /*0bd0*/  DFMA R16, R66, UR60, R16 ;  /* 0x0000003c42107c2b */ /* 0x000fe20008000010 */
[----:B------:R-:W-:Y:S01]  /*0be0*/  R2UR UR60, R42 ;  /* 0x000000002a3c72ca */ /* 0x000fe200000e0000 */
[----:B------:R-:W-:Y:S01]  /*0bf0*/  IMAD R4, R4, 0x8, R73 ;  /* 0x0000000804047824 */ /* 0x000fe200078e0249 */
[----:B------:R-:W-:Y:S01]  /*0c00*/  R2UR UR61, R43 ;  /* 0x000000002b3d72ca */ /* 0x000fe200000e0000 */
[----:B------:R-:W-:-:S04]  /*0c10*/  DFMA R42, R64, UR64, R36 ;  /* 0x00000040402a7c2b */ /* 0x000fc80008000024 */
[----:B------:R-:W-:Y:S01]  /*0c20*/  DFMA R16, R46, UR20, R16 ;  /* 0x000000142e107c2b */ /* 0x000fe20008000010 */
[----:B0-----:R-:W-:-:S03]  /*0c30*/  R2UR UR64, R14 ;  /* 0x000000000e4072ca */ /* 0x001fc600000e0000 */
[----:B------:R-:W-:Y:S01]  /*0c40*/  DFMA R42, R44, UR18, R42 ;  /* 0x000000122c2a7c2b */ /* 0x000fe2000800002a */
[----:B------:R-:W-:Y:S02]  /*0c50*/  R2UR UR65, R15 ;  /* 0x000000000f4172ca */ /* 0x000fe400000e0000 */
[----:B------:R-:W-:Y:S01]  /*0c60*/  R2UR UR66, R12 ;  /* 0x000000000c4272ca */ /* 0x000fe200000e0000 */
[----:B------:R-:W-:Y:S01]  /*0c70*/  DFMA R16, R30, UR70, R16 ;  /* 0x000000461e107c2b */ /* 0x000fe20008000010 */
[----:B------:R-:W-:Y:S02]  /*0c80*/  R2UR UR67, R13 ;  /* 0x000000000d4372ca */ /* 0x000fe400000e0000 */
[----:B------:R-:W0:Y:S01]  /*0c90*/  LDS.128 R12, [R5+0x1f40] ;  /* 0x001f4000050c7984 */ /* 0x000e220000000c00 */
[----:B------:R-:W-:Y:S01]  /*0ca0*/  DFMA R42, R40, UR68, R42 ;  /* 0x00000044282a7c2b */ /* 0x000fe2000800002a */
[----:B--2---:R-:W-:Y:S02]  /*0cb0*/  R2UR UR72, R20 ;  /* 0x00000000144872ca */ /* 0x004fe400000e0000 */
[----:B------:R-:W-:Y:S01]  /*0cc0*/  R2UR UR73, R21 ;  /* 0x00000000154972ca */ /* 0x000fe200000e0000 */
[----:B------:R-:W-:Y:S01]  /*0cd0*/  DADD R20, R18, R18 ;  /* 0x0000000012147229 */ /* 0x000fe20000000012 */
[----:B-1----:R-:W-:-:S02]  /*0ce0*/  R2UR UR68, R32 ;  /* 0x00000000204472ca */ /* 0x002fc400000e0000 */
[----:B------:R-:W-:-:S05]  /*0cf0*/  R2UR UR69, R33 ;  /* 0x00000000214572ca */ /* 0x000fca00000e0000 */
[----:B------:R-:W-:Y:S02]  /*0d00*/  DMUL R20, R20, 0.5 ;  /* 0x3fe0000014147828 */ /* 0x000fe40000000000 */
[----:B------:R-:W-:Y:S02]  /*0d10*/  IMAD.U32 R36, RZ, RZ, UR72 ;  /* 0x00000048ff247e24 */ /* 0x000fe4000f8e00ff */
[----:B------:R-:W-:-:S04]  /*0d20*/  IMAD.U32 R37, RZ, RZ, UR73 ;  /* 0x00000049ff257e24 */ /* 0x000fc8000f8e00ff */
[----:B------:R-:W-:Y:S01]  /*0d30*/  DFMA R72, R20, UR16, R16 ;  /* 0x0000001014487c2b */ /* 0x000fe20008000010 */
[----:B------:R-:W1:Y:S07]  /*0d40*/  LDS.128 R16, [R5+0x2000] ;  /* 0x0020000005107984 */ /* 0x000e6e0000000c00 */
[C-C-:B------:R-:W-:Y:S02]  /*0d50*/  DADD R74, R72.reuse, -R42.reuse ;  /* 0x00000000484a7229 */ /* 0x140fe4000000082a */
[----:B------:R-:W-:-:S02]  /*0d60*/  DADD R32, R72, R42 ;  /* 0x0000000048207229 */ /* 0x000fc4000000002a */
[----:B------:R-:W-:-:S03]  /*0d70*/  DFMA R42, R70, UR14, RZ ;  /* 0x0000000e462a7c2b */ /* 0x000fc600080000ff */
[----:B------:R2:W-:Y:S01]  /*0d80*/  STS.64 [R4+0x1900], R74 ;  /* 0x0019004a04007388 */ /* 0x0005e20000000a00 */
[----:B0-----:R-:W-:Y:S02]  /*0d90*/  R2UR UR70, R14 ;  /* 0x000000000e4672ca */ /* 0x001fe400000e0000 */
[----:B------:R-:W-:Y:S02]  /*0da0*/  R2UR UR71, R15 ;  /* 0x000000000f4772ca */ /* 0x000fe400000e0000 */
[----:B------:R-:W-:Y:S01]  /*0db0*/  DFMA R42, R68, UR74, R42 ;  /* 0x0000004a442a7c2b */ /* 0x000fe2000800002a */
[----:B------:R-:W-:Y:S01]  /*0dc0*/  R2UR.FILL UR75, R10 ;  /* 0x000000000a4b72ca */ /* 0x000fe200004e0000 */
[----:B------:R-:W-:Y:S01]  /*0dd0*/  DFMA R14, R38, UR10, RZ ;  /* 0x0000000a260e7c2b */ /* 0x000fe200080000ff */
[----:B------:R-:W-:Y:S01]  /*0de0*/  R2UR.FILL UR74, R11 ;  /* 0x000000000b4a72ca */ /* 0x000fe200004e0000 */
[----:B------:R2:W-:Y:S04]  /*0df0*/  STS.64 [R4+0x320], R32 ;  /* 0x0003202004007388 */ /* 0x0005e80000000a00 */
[----:B------:R-:W-:-:S02]  /*0e00*/  DFMA R42, R64, UR8, R42 ;  /* 0x00000008402a7c2b */ /* 0x000fc4000800002a */
[----:B------:R-:W-:-:S06]  /*0e10*/  DFMA R14, R66, UR12, R14 ;  /* 0x0000000c420e7c2b */ /* 0x000fcc000800000e */
[----:B------:R-:W-:Y:S01]  /*0e20*/  DFMA R42, R44, UR28, R42 ;  /* 0x0000001c2c2a7c2b */ /* 0x000fe2000800002a */
[----:B------:R-:W-:Y:S01]  /*0e30*/  R2UR.FILL UR29, R6 ;  /* 0x00000000061d72ca */ /* 0x000fe200004e0000 */
[----:B------:R-:W-:Y:S01]  /*0e40*/  DFMA R14, R46, UR26, R14 ;  /* 0x0000001a2e0e7c2b */ /* 0x000fe2000800000e */
[----:B------:R-:W-:Y:S01]  /*0e50*/  R2UR.FILL UR28, R7 ;  /* 0x00000000071c72ca */ /* 0x000fe200004e0000 */
[----:B------:R-:W-:Y:S01]  /*0e60*/  DFMA R6, R38, UR30, RZ ;  /* 0x0000001e26067c2b */ /* 0x000fe200080000ff */
[----:B------:R-:W-:Y:S02]  /*0e70*/  R2UR.FILL UR27, R8 ;  /* 0x00000000081b72ca */ /* 0x000fe400004e0000 */
[----:B------:R-:W-:Y:S01]  /*0e80*/  R2UR.FILL UR26, R9 ;  /* 0x00000000091a72ca */ /* 0x000fe200004e0000 */
[----:B------:R-:W-:Y:S02]  /*0e90*/  DFMA R42, R40, UR4, R42 ;  /* 0x00000004282a7c2b */ /* 0x000fe4000800002a */
[----:B------:R-:W-:-:S02]  /*0ea0*/  DFMA R14, R30, UR6, R14 ;  /* 0x000000061e0e7c2b */ /* 0x000fc4000800000e */
[----:B------:R-:W-:-:S06]  /*0eb0*/  DFMA R6, R66, UR40, R6 ;  /* 0x0000002842067c2b */ /* 0x000fcc0008000006 */
[----:B------:R-:W-:Y:S02]  /*0ec0*/  DFMA R10, R20, UR32, R14 ;  /* 0x00000020140a7c2b */ /* 0x000fe4000800000e */
[----:B------:R-:W-:-:S06]  /*0ed0*/  DFMA R6, R46, UR38, R6 ;  /* 0x000000262e067c2b */ /* 0x000fcc0008000006 */
[----:B------:R-:W-:Y:S02]  /*0ee0*/  DADD R14, R10, -R42 ;  /* 0x000000000a0e7229 */ /* 0x000fe4000000082a */
[----:B------:R-:W-:Y:S02]  /*0ef0*/  DFMA R6, R30, UR50, R6 ;  /* 0x000000321e067c2b */ /* 0x000fe40008000006 */
[----:B------:R-:W-:-:S03]  /*0f00*/  DADD R10, R10, R42 ;  /* 0x000000000a0a7229 */ /* 0x000fc6000000002a */
[----:B------:R2:W-:Y:S03]  /*0f10*/  STS.64 [R4+0x15e0], R14 ;  /* 0x0015e00e04007388 */ /* 0x0005e60000000a00 */
[----:B------:R-:W-:Y:S01]  /*0f20*/  DFMA R42, R20, UR48, R6 ;  /* 0x00000030142a7c2b */ /* 0x000fe20008000006 */
[----:B------:R2:W-:Y:S01]  /*0f30*/  STS.64 [R4+0x640], R10 ;  /* 0x0006400a04007388 */ /* 0x0005e20000000a00 */
[----:B------:R-:W-:-:S08]  /*0f40*/  DFMA R6, R70, UR36, RZ ;  /* 0x0000002446067c2b */ /* 0x000fd000080000ff */
[----:B------:R-:W-:-:S08]  /*0f50*/  DFMA R6, R68, UR34, R6 ;  /* 0x0000002244067c2b */ /* 0x000fd00008000006 */
[----:B------:R-:W-:-:S08]  /*0f60*/  DFMA R6, R64, UR44, R6 ;  /* 0x0000002c40067c2b */ /* 0x000fd00008000006 */
[----:B------:R-:W-:-:S08]  /*0f70*/  DFMA R6, R44, UR42, R6 ;  /* 0x0000002a2c067c2b */ /* 0x000fd00008000006 */
[----:B------:R-:W-:-:S08]  /*0f80*/  DFMA R6, R40, UR54, R6 ;  /* 0x0000003628067c2b */ /* 0x000fd00008000006 */
[C-C-:B------:R-:W-:Y:S02]  /*0f90*/  DADD R8, R42.reuse, -R6.reuse ;  /* 0x000000002a087229 */ /* 0x140fe40000000806 */
[----:B------:R-:W-:Y:S02]  /*0fa0*/  DADD R6, R42, R6 ;  /* 0x000000002a067229 */ /* 0x000fe40000000006 */
[----:B------:R-:W-:Y:S02]  /*0fb0*/  DFMA R42, R12, R38, RZ ;  /* 0x000000260c2a722b */ /* 0x000fe400000000ff */
[----:B------:R-:W-:Y:S01]  /*0fc0*/  DFMA R38, R38, UR58, RZ ;  /* 0x0000003a26267c2b */ /* 0x000fe200080000ff */
[----:B------:R2:W-:Y:S04]  /*0fd0*/  STS.64 [R4+0x12c0], R8 ;  /* 0x0012c00804007388 */ /* 0x0005e80000000a00 */
[----:B------:R2:W-:Y:S01]  /*0fe0*/  STS.64 [R4+0x960], R6 ;  /* 0x0009600604007388 */ /* 0x0005e20000000a00 */
[----:B------:R-:W-:-:S02]  /*0ff0*/  DFMA R42, R66, UR70, R42 ;  /* 0x00000046422a7c2b */ /* 0x000fc4000800002a */
[----:B------:R-:W-:-:S06]  /*1000*/  DFMA R38, R66, UR56, R38 ;  /* 0x0000003842267c2b */ /* 0x000fcc0008000026 */
[C---:B------:R-:W-:Y:S01]  /*1010*/  DFMA R42, R46.reuse, UR76, R42 ;  /* 0x0000004c2e2a7c2b */ /* 0x040fe2000800002a */
[----:B------:R-:W-:Y:S01]  /*1020*/  R2UR UR76, R28 ;  /* 0x000000001c4c72ca */ /* 0x000fe200000e0000 */
[----:B------:R-:W-:Y:S01]  /*1030*/  DFMA R46, R46, UR66, R38 ;  /* 0x000000422e2e7c2b */ /* 0x000fe20008000026 */
[----:B------:R-:W-:Y:S01]  /*1040*/  R2UR UR77, R29 ;  /* 0x000000001d4d72ca */ /* 0x000fe200000e0000 */
[----:B-1----:R-:W-:Y:S02]  /*1050*/  DFMA R38, R18, R70, RZ ;  /* 0x000000461226722b */ /* 0x002fe400000000ff */
[----:B------:R-:W-:Y:S02]  /*1060*/  DFMA R70, R70, UR52, RZ ;  /* 0x0000003446467c2b */ /* 0x000fe400080000ff */
[C---:B------:R-:W-:Y:S02]  /*1070*/  DFMA R42, R30.reuse, UR26, R42 ;  /* 0x0000001a1e2a7c2b */ /* 0x040fe4000800002a */
[----:B------:R-:W-:-:S02]  /*1080*/  DFMA R46, R30, UR64, R46 ;  /* 0x000000401e2e7c2b */ /* 0x000fc4000800002e */
[C---:B------:R-:W-:Y:S01]  /*1090*/  DFMA R38, R68.reuse, UR74, R38 ;  /* 0x0000004a44267c2b */ /* 0x040fe20008000026 */
[----:B------:R-:W-:Y:S01]  /*10a0*/  R2UR UR74, R22 ;  /* 0x00000000164a72ca */ /* 0x000fe200000e0000 */
[----:B------:R-:W-:Y:S01]  /*10b0*/  DFMA R70, R68, UR62, R70 ;  /* 0x0000003e44467c2b */ /* 0x000fe20008000046 */
[----:B------:R-:W-:Y:S01]  /*10c0*/  R2UR UR75, R23 ;  /* 0x00000000174b72ca */ /* 0x000fe200000e0000 */
[----:B------:R-:W-:-:S04]  /*10d0*/  DFMA R42, R20, UR76, R42 ;  /* 0x0000004c142a7c2b */ /* 0x000fc8000800002a */
[C---:B------:R-:W-:Y:S02]  /*10e0*/  DFMA R38, R64.reuse, UR28, R38 ;  /* 0x0000001c40267c2b */ /* 0x040fe40008000026 */
[----:B------:R-:W-:-:S06]  /*10f0*/  DFMA R70, R64, UR60, R70 ;  /* 0x0000003c40467c2b */ /* 0x000fcc0008000046 */
[C---:B------:R-:W-:Y:S01]  /*1100*/  DFMA R38, R44.reuse, UR72, R38 ;  /* 0x000000482c267c2b */ /* 0x040fe20008000026 */
[----:B------:R-:W-:Y:S01]  /*1110*/  R2UR UR72, R34 ;  /* 0x00000000224872ca */ /* 0x000fe200000e0000 */
[----:B------:R-:W-:Y:S01]  /*1120*/  IMAD.U32 R34, RZ, RZ, UR76 ;  /* 0x0000004cff227e24 */ /* 0x000fe2000f8e00ff */
[----:B------:R-:W-:Y:S01]  /*1130*/  R2UR UR73, R35 ;  /* 0x00000000234972ca */ /* 0x000fe200000e0000 */
[----:B------:R-:W-:Y:S01]  /*1140*/  IMAD.U32 R35, RZ, RZ, UR77 ;  /* 0x0000004dff237e24 */ /* 0x000fe2000f8e00ff */
[----:B------:R-:W-:Y:S01]  /*1150*/  R2UR UR76, R16 ;  /* 0x00000000104c72ca */ /* 0x000fe200000e0000 */
[----:B------:R-:W-:Y:S01]  /*1160*/  DFMA R70, R44, UR68, R70 ;  /* 0x000000442c467c2b */ /* 0x000fe20008000046 */
[----:B------:R-:W-:Y:S01]  /*1170*/  R2UR UR77, R17 ;  /* 0x00000000114d72ca */ /* 0x000fe200000e0000 */
[----:B------:R-:W-:-:S08]  /*1180*/  DFMA R38, R40, UR74, R38 ;  /* 0x0000004a28267c2b */ /* 0x000fd00008000026 */
[----:B------:R-:W-:Y:S02]  /*1190*/  DFMA R70, R40, UR72, R70 ;  /* 0x0000004828467c2b */ /* 0x000fe40008000046 */
[----:B------:R-:W-:Y:S02]  /*11a0*/  DADD R16, R42, -R38 ;  /* 0x000000002a107229 */ /* 0x000fe40000000826 */
[----:B------:R-:W-:Y:S02]  /*11b0*/  DFMA R46, R20, UR76, R46 ;  /* 0x0000004c142e7c2b */ /* 0x000fe4000800002e */
[----:B------:R-:W-:-:S03]  /*11c0*/  DADD R38, R42, R38 ;  /* 0x000000002a267229 */ /* 0x000fc60000000026 */
[----:B------:R2:W-:Y:S03]  /*11d0*/  STS.64 [R4+0x1c20], R16 ;  /* 0x001c201004007388 */ /* 0x0005e60000000a00 */
[C-C-:B------:R-:W-:Y:S01]  /*11e0*/  DADD R20, R46.reuse, -R70.reuse ;  /* 0x000000002e147229 */ /* 0x140fe20000000846 */
[----:B------:R2:W-:Y:S01]  /*11f0*/  STS.64 [R4], R38 ;  /* 0x0000002604007388 */ /* 0x0005e20000000a00 */
[----:B------:R-:W-:-:S05]  /*1200*/  DADD R46, R46, R70 ;  /* 0x000000002e2e7229 */ /* 0x000fca0000000046 */
[----:B------:R2:W-:Y:S04]  /*1210*/  STS.64 [R4+0xfa0], R20 ;  /* 0x000fa01404007388 */ /* 0x0005e80000000a00 */
[----:B------:R2:W-:Y:S01]  /*1220*/  STS.64 [R4+0xc80], R46 ;  /* 0x000c802e04007388 */ /* 0x0005e20000000a00 */
[----:B------:R-:W-:Y:S06]  /*1230*/  BAR.SYNC.DEFER_BLOCKING 0x0 ;  /* 0x0000000000007b1d */ /* 0x000fec0000010000 */
[----:B------:R-:W-:Y:S05]  /*1240*/  @P2 BRA `(.L_x_353) ;  /* 0x0000000800502947 */ /* 0x000fea0003800000 */
.L_x_354:
        /* <DEDUP_REMOVED lines=10> */
[C---:B--2---:R-:W-:Y:S02]  /*12f0*/  PRMT R6, R5.reuse, 0x9910, RZ ;  /* 0x0000991005067816 */ /* 0x044fe400000000ff */
        /* <DEDUP_REMOVED lines=36> */
[----:B------:R-:W-:Y:S02]  /*1540*/  DFMA R30, R12, R32, RZ ;  /* 0x000000200c1e722b */ /* 0x000fe400000000ff */
[C---:B------:R-:W-:Y:S02]  /*1550*/  DFMA R40, R32.reuse, UR46, RZ ;  /* 0x0000002e20287c2b */ /* 0x040fe400080000ff */
[C---:B------:R-:W-:Y:S02]  /*1560*/  DFMA R38, R32.reuse, UR10, RZ ;  /* 0x0000000a20267c2b */ /* 0x040fe400080000ff */
[C---:B------:R-:W-:Y:S02]  /*1570*/  DFMA R42, R32.reuse, UR30, RZ ;  /* 0x0000001e202a7c2b */ /* 0x040fe400080000ff */
[----:B------:R-:W-:Y:S02]  /*1580*/  DFMA R32, R32, UR58, RZ ;  /* 0x0000003a20207c2b */ /* 0x000fe400080000ff */
[----:B------:R-:W-:-:S02]  /*1590*/  DADD R20, R20, -R22 ;  /* 0x0000000014147229 */ /* 0x000fc40000000816 */
[----:B------:R-:W-:Y:S02]  /*15a0*/  DFMA R22, R44, UR70, R30 ;  /* 0x000000462c167c2b */ /* 0x000fe4000800001e */
[----:B--2---:R-:W-:Y:S02]  /*15b0*/  DADD R46, R14, R28 ;  /* 0x000000000e2e7229 */ /* 0x004fe4000000001c */
[C---:B------:R-:W-:Y:S01]  /*15c0*/  DFMA R30, R44.reuse, UR4, R40 ;  /* 0x000000042c1e7c2b */ /* 0x040fe20008000028 */
[----:B------:R-:W-:Y:S01]  /*15d0*/  R2UR UR4, R52 ;  /* 0x00000000340472ca */ /* 0x000fe200000e0000 */
[C---:B------:R-:W-:Y:S01]  /*15e0*/  DFMA R38, R44.reuse, UR12, R38 ;  /* 0x0000000c2c267c2b */ /* 0x040fe20008000026 */
[----:B------:R-:W-:Y:S01]  /*15f0*/  R2UR UR5, R53 ;  /* 0x00000000350572ca */ /* 0x000fe200000e0000 */
[C---:B------:R-:W-:Y:S02]  /*1600*/  DFMA R42, R44.reuse, UR40, R42 ;  /* 0x000000282c2a7c2b */ /* 0x040fe4000800002a */
[----:B------:R-:W-:-:S02]  /*1610*/  DFMA R44, R44, UR56, R32 ;  /* 0x000000382c2c7c2b */ /* 0x000fc40008000020 */
[----:B------:R-:W-:Y:S02]  /*1620*/  DFMA R32, R16, UR22, RZ ;  /* 0x0000001610207c2b */ /* 0x000fe400080000ff */
[----:B------:R-:W-:Y:S01]  /*1630*/  DFMA R22, R46, UR72, R22 ;  /* 0x000000482e167c2b */ /* 0x000fe20008000016 */
[----:B------:R-:W-:Y:S01]  /*1640*/  R2UR UR72, R54 ;  /* 0x00000000364872ca */ /* 0x000fe200000e0000 */
[----:B------:R-:W-:Y:S01]  /*1650*/  DADD R14, R14, -R28 ;  /* 0x000000000e0e7229 */ /* 0x000fe2000000081c */
[----:B------:R-:W-:Y:S01]  /*1660*/  R2UR UR73, R55 ;  /* 0x00000000374972ca */ /* 0x000fe200000e0000 */
[----:B------:R-:W-:Y:S02]  /*1670*/  DFMA R40, R18, R16, RZ ;  /* 0x000000101228722b */ /* 0x000fe400000000ff */
[----:B------:R-:W-:Y:S02]  /*1680*/  DFMA R28, R16, UR14, RZ ;  /* 0x0000000e101c7c2b */ /* 0x000fe400080000ff */
[----:B------:R-:W-:-:S02]  /*1690*/  DFMA R32, R20, UR24, R32 ;  /* 0x0000001814207c2b */ /* 0x000fc40008000020 */
[C---:B------:R-:W-:Y:S02]  /*16a0*/  DFMA R30, R46.reuse, UR20, R30 ;  /* 0x000000142e1e7c2b */ /* 0x040fe4000800001e */
[C---:B------:R-:W-:Y:S01]  /*16b0*/  DFMA R38, R46.reuse, UR54, R38 ;  /* 0x000000362e267c2b */ /* 0x040fe20008000026 */
[----:B------:R-:W-:Y:S01]  /*16c0*/  R2UR UR54, R34 ;  /* 0x00000000223672ca */ /* 0x000fe200000e0000 */
[C---:B------:R-:W-:Y:S01]  /*16d0*/  DFMA R42, R46.reuse, UR38, R42 ;  /* 0x000000262e2a7c2b */ /* 0x040fe2000800002a */
[----:B------:R-:W-:Y:S01]  /*16e0*/  R2UR UR55, R35 ;  /* 0x00000000233772ca */ /* 0x000fe200000e0000 */
[----:B------:R-:W-:Y:S02]  /*16f0*/  DFMA R44, R46, UR66, R44 ;  /* 0x000000422e2c7c2b */ /* 0x000fe4000800002c */
[----:B0-----:R-:W-:Y:S02]  /*1700*/  DADD R46, R6, R8 ;  /* 0x00000000062e7229 */ /* 0x001fe40000000008 */
[----:B------:R-:W-:-:S02]  /*1710*/  DFMA R72, R16, UR36, RZ ;  /* 0x0000002410487c2b */ /* 0x000fc400080000ff */
[----:B------:R-:W-:Y:S02]  /*1720*/  DFMA R74, R16, UR52, RZ ;  /* 0x00000034104a7c2b */ /* 0x000fe400080000ff */
[----:B------:R-:W-:Y:S02]  /*1730*/  DADD R6, R6, -R8 ;  /* 0x0000000006067229 */ /* 0x000fe40000000808 */
[C---:B------:R-:W-:Y:S01]  /*1740*/  DFMA R40, R20.reuse, UR76, R40 ;  /* 0x0000004c14287c2b */ /* 0x040fe20008000028 */
[----:B------:R-:W-:Y:S01]  /*1750*/  R2UR.FILL UR77, R71 ;  /* 0x00000000474d72ca */ /* 0x000fe200004e0000 */
[----:B------:R-:W-:Y:S01]  /*1760*/  DFMA R28, R20, UR74, R28 ;  /* 0x0000004a141c7c2b */ /* 0x000fe2000800001c */
[----:B------:R-:W-:Y:S01]  /*1770*/  R2UR UR74, R36 ;  /* 0x00000000244a72ca */ /* 0x000fe200000e0000 */
[----:B------:R-:W-:Y:S01]  /*1780*/  DFMA R32, R14, UR4, R32 ;  /* 0x000000040e207c2b */ /* 0x000fe20008000020 */
[----:B------:R-:W-:Y:S01]  /*1790*/  R2UR UR75, R37 ;  /* 0x00000000254b72ca */ /* 0x000fe200000e0000 */
[----:B------:R-:W-:Y:S01]  /*17a0*/  DADD R8, R10, R10 ;  /* 0x000000000a087229 */ /* 0x000fe2000000000a */
        /* <DEDUP_REMOVED lines=8> */
[----:B------:R-:W-:Y:S01]  /*1830*/  R2UR.FILL UR76, R76 ;  /* 0x000000004c4c72ca */ /* 0x000fe200004e0000 */
[----:B------:R-:W-:-:S02]  /*1840*/  DFMA R28, R14, UR8, R28 ;  /* 0x000000080e1c7c2b */ /* 0x000fc4000800001c */
[----:B------:R-:W-:Y:S02]  /*1850*/  DFMA R22, R46, UR26, R22 ;  /* 0x0000001a2e167c2b */ /* 0x000fe40008000016 */
[----:B------:R-:W-:Y:S02]  /*1860*/  DMUL R8, R8, 0.5 ;  /* 0x3fe0000008087828 */ /* 0x000fe40000000000 */
[----:B------:R-:W-:Y:S02]  /*1870*/  DADD R10, R10, -R10 ;  /* 0x000000000a0a7229 */ /* 0x000fe4000000080a */
[----:B------:R-:W-:Y:S02]  /*1880*/  DFMA R32, R6, UR18, R32 ;  /* 0x0000001206207c2b */ /* 0x000fe40008000020 */
        /* <DEDUP_REMOVED lines=48> */
.L_x_353:
[----:B------:R-:W-:Y:S05]  /*1b90*/  BSYNC.RECONVERGENT B0 ;  /* 0x0000000000007941 */ /* 0x000fea0003800200 */
.L_x_352:
[----:B------:R-:W-:Y:S06]  /*1ba0*/  BAR.SYNC.DEFER_BLOCKING 0x0 ;  /* 0x0000000000007b1d */ /* 0x000fec0000010000 */
[----:B------:R-:W-:Y:S04]  /*1bb0*/  BSSY.RECONVERGENT B0, `(.L_x_355) ;  /* 0x0000124000007945 */ /* 0x000fe80003800200 */
[----:B------:R-:W-:Y:S05]  /*1bc0*/  @P1 BRA `(.L_x_356) ;  /* 0x0000001000881947 */ /* 0x000fea0003800000 */
.L_x_357:
[----:B------:R-:W-:Y:S02]  /*1bd0*/  PRMT R2, R0, 0x9910, RZ ;  /* 0x0000991000027816 */ /* 0x000fe400000000ff */
[----:B012---:R-:W-:Y:S01]  /*1be0*/  MOV.SPILL R8, UR73 ;  /* 0x0000004900087c02 */ /* 0x007fe20009000f00 */
        /* <DEDUP_REMOVED lines=13> */
[----:B------:R-:W-:-:S02]  /*1cc0*/  MOV.SPILL R88, UR53 ;  /* 0x0000003500587c02 */ /* 0x000fc40009000f00 */
        /* <DEDUP_REMOVED lines=18> */
[----:B------:R-:W-:-:S02]  /*1df0*/  MOV.SPILL R15, UR10 ;  /* 0x0000000a000f7c02 */ /* 0x000fc40009000f00 */
[----:B------:R-:W-:Y:S01]  /*1e00*/  MOV.SPILL R76, UR41 ;  /* 0x00000029004c7c02 */ /* 0x000fe20009000f00 */
[----:B------:R-:W-:Y:S01]  /*1e10*/  IMAD R5, R6, 0x50, R5 ;  /* 0x0000005006057824 */ /* 0x000fe200078e0205 */
[----:B------:R-:W-:Y:S02]  /*1e20*/  MOV.SPILL R78, UR40 ;  /* 0x00000028004e7c02 */ /* 0x000fe40009000f00 */
[----:B------:R-:W-:Y:S02]  /*1e30*/  MOV.SPILL R6, UR31 ;  /* 0x0000001f00067c02 */ /* 0x000fe40009000f00 */
[----:B------:R-:W-:Y:S01]  /*1e40*/  LDS.64 R38, [R5+0x40] ;  /* 0x0000400005267984 */ /* 0x000fe20000000a00 */
[----:B------:R-:W-:-:S03]  /*1e50*/  MOV.SPILL R80, UR12 ;  /* 0x0000000c00507c02 */ /* 0x000fc60009000f00 */
[----:B------:R-:W0:Y:S04]  /*1e60*/  LDS.128 R28, [R5] ;  /* 0x00000000051c7984 */ /* 0x000e280000000c00 */
[----:B------:R-:W1:Y:S04]  /*1e70*/  LDS.128 R8, [R5+0x30] ;  /* 0x0000300005087984 */ /* 0x000e680000000c00 */
[----:B------:R-:W2:Y:S01]  /*1e80*/  LDS.128 R20, [R5+0x10] ;  /* 0x0000100005147984 */ /* 0x000ea20000000c00 */
[C-C-:B0-----:R-:W-:Y:S02]  /*1e90*/  DADD R44, R28.reuse, R38.reuse ;  /* 0x000000001c2c7229 */ /* 0x141fe40000000026 */
[----:B------:R-:W-:-:S02]  /*1ea0*/  DADD R38, R28, -R38 ;  /* 0x000000001c267229 */ /* 0x000fc40000000826 */
[C-C-:B-1----:R-:W-:Y:S02]  /*1eb0*/  DADD R64, R10.reuse, R30.reuse ;  /* 0x000000000a407229 */ /* 0x142fe4000000001e */
[----:B------:R-:W-:Y:S02]  /*1ec0*/  DADD R66, -R10, R30 ;  /* 0x000000000a427229 */ /* 0x000fe4000000011e */
[----:B------:R-:W-:Y:S01]  /*1ed0*/  DFMA R68, R44, UR46, RZ ;  /* 0x0000002e2c447c2b */ /* 0x000fe200080000ff */
[----:B------:R-:W-:Y:S01]  /*1ee0*/  R2UR UR46, R50 ;  /* 0x00000000322e72ca */ /* 0x000fe200000e0000 */
[----:B------:R-:W0:Y:S01]  /*1ef0*/  LDS.128 R28, [R5+0x20] ;  /* 0x00002000051c7984 */ /* 0x000e220000000c00 */
[----:B------:R-:W-:Y:S01]  /*1f00*/  R2UR UR47, R51 ;  /* 0x00000000332f72ca */ /* 0x000fe200000e0000 */
[----:B------:R-:W-:Y:S01]  /*1f10*/  DFMA R42, R12, R44, RZ ;  /* 0x0000002c0c2a722b */ /* 0x000fe200000000ff */
[----:B------:R-:W-:Y:S01]  /*1f20*/  MOV.SPILL R10, UR70 ;  /* 0x00000046000a7c02 */ /* 0x000fe20009000f00 */
[C---:B------:R-:W-:Y:S01]  /*1f30*/  DFMA R40, R44.reuse, UR10, RZ ;  /* 0x0000000a2c287c2b */ /* 0x040fe200080000ff */
[----:B------:R-:W-:Y:S01]  /*1f40*/  R2UR UR10, R54 ;  /* 0x00000000360a72ca */ /* 0x000fe200000e0000 */
[C---:B------:R-:W-:Y:S01]  /*1f50*/  DFMA R46, R44.reuse, UR30, RZ ;  /* 0x0000001e2c2e7c2b */ /* 0x040fe200080000ff */
[----:B------:R-:W1:Y:S01]  /*1f60*/  LDCU UR30, c[0x0][0x380] ;  /* 0x00007000ff1e77ac */ /* 0x000e620008000800 */
[----:B------:R-:W-:Y:S01]  /*1f70*/  DFMA R44, R44, UR58, RZ ;  /* 0x0000003a2c2c7c2b */ /* 0x000fe200080000ff */
        /* <DEDUP_REMOVED lines=8> */
[----:B------:R-:W3:Y:S01]  /*2000*/  LDCU.64 UR70, c[0x0][0x358] ;  /* 0x00006b00ff4677ac */ /* 0x000ee20008000a00 */
[C---:B------:R-:W-:Y:S01]  /*2010*/  DFMA R46, R64.reuse, UR40, R46 ;  /* 0x00000028402e7c2b */ /* 0x040fe2000800002e */
[----:B------:R-:W-:Y:S01]  /*2020*/  R2UR UR11, R55 ;  /* 0x00000000370b72ca */ /* 0x000fe200000e0000 */
[----:B------:R-:W-:Y:S01]  /*2030*/  DFMA R64, R64, UR56, R44 ;  /* 0x0000003840407c2b */ /* 0x000fe2000800002c */
[----:B------:R-:W-:Y:S01]  /*2040*/  R2UR UR56, R52 ;  /* 0x00000000343872ca */ /* 0x000fe200000e0000 */
[C-C-:B--2---:R-:W-:Y:S01]  /*2050*/  DADD R44, R20.reuse, R8.reuse ;  /* 0x00000000142c7229 */ /* 0x144fe20000000008 */
[----:B------:R-:W-:Y:S01]  /*2060*/  R2UR UR57, R53 ;  /* 0x00000000353972ca */ /* 0x000fe200000e0000 */
[----:B------:R-:W-:Y:S01]  /*2070*/  DADD R8, R20, -R8 ;  /* 0x0000000014087229 */ /* 0x000fe20000000808 */
[----:B------:R-:W-:Y:S01]  /*2080*/  MOV.SPILL R11, UR13 ;  /* 0x0000000d000b7c02 */ /* 0x000fe20009000f00 */
[----:B------:R-:W-:-:S02]  /*2090*/  DFMA R90, R18, R38, RZ ;  /* 0x00000026125a722b */ /* 0x000fc400000000ff */
[C---:B------:R-:W-:Y:S02]  /*20a0*/  DFMA R20, R38.reuse, UR22, RZ ;  /* 0x0000001626147c2b */ /* 0x040fe400080000ff */
        /* <DEDUP_REMOVED lines=9> */
[----:B------:R-:W-:Y:S01]  /*2140*/  CS2R R90, SRZ ;  /* 0x00000000005a7805 */ /* 0x000fe2000001ff00 */
[----:B------:R-:W-:-:S02]  /*2150*/  DFMA R72, R66, UR34, R72 ;  /* 0x0000002242487c2b */ /* 0x000fc40008000048 */
[----:B------:R-:W-:Y:S01]  /*2160*/  DFMA R74, R66, UR62, R74 ;  /* 0x0000003e424a7c2b */ /* 0x000fe2000800004a */
[----:B------:R-:W2:Y:S01]  /*2170*/  @!P0 LDC.64 R66, c[0x0][0x388] ;  /* 0x0000e200ff428b82 */ /* 0x000ea20000000a00 */
[C---:B------:R-:W-:Y:S02]  /*2180*/  DFMA R68, R44.reuse, UR20, R68 ;  /* 0x000000142c447c2b */ /* 0x040fe40008000044 */
[C---:B------:R-:W-:Y:S02]  /*2190*/  DFMA R40, R44.reuse, UR36, R40 ;  /* 0x000000242c287c2b */ /* 0x040fe40008000028 */
[C---:B------:R-:W-:Y:S02]  /*21a0*/  DFMA R46, R44.reuse, UR38, R46 ;  /* 0x000000262c2e7c2b */ /* 0x040fe4000800002e */
[C---:B------:R-:W-:Y:S02]  /*21b0*/  DFMA R42, R44.reuse, UR52, R42 ;  /* 0x000000342c2a7c2b */ /* 0x040fe4000800002a */
[----:B------:R-:W-:-:S02]  /*21c0*/  DFMA R64, R44, UR66, R64 ;  /* 0x000000422c407c2b */ /* 0x000fc40008000040 */
[C-C-:B0-----:R-:W-:Y:S02]  /*21d0*/  DADD R44, R30.reuse, R22.reuse ;  /* 0x000000001e2c7229 */ /* 0x141fe40000000016 */
[----:B------:R-:W-:Y:S01]  /*21e0*/  DADD R22, -R30, R22 ;  /* 0x000000001e167229 */ /* 0x000fe20000000116 */
[----:B------:R-:W-:-:S04]  /*21f0*/  @!P0 IMAD R31, R3, 0x3e8, R2 ;  /* 0x000003e8031f8824 */ /* 0x000fc800078e0202 */
[----:B--2---:R-:W-:Y:S01]  /*2200*/  @!P0 IMAD.WIDE R66, R31, 0x8, R66 ;  /* 0x000000081f428825 */ /* 0x004fe200078e0242 */
[----:B------:R-:W-:-:S04]  /*2210*/  CS2R R30, SRZ ;  /* 0x00000000001e7805 */ /* 0x000fc8000001ff00 */
[----:B---3--:R-:W2:Y:S04]  /*2220*/  @!P0 LDG.E.64.CONSTANT R90, desc[UR70][R66.64] ;  /* 0x00000046425a8981 */ /* 0x008ea8000c1e9b00 */
[----:B------:R0:W3:Y:S01]  /*2230*/  @!P0 LDG.E.64.CONSTANT R30, desc[UR70][R66.64+0x48] ;  /* 0x00004846421e8981 */ /* 0x0000e2000c1e9b00 */
        /* <DEDUP_REMOVED lines=8> */
[----:B-1----:R-:W-:Y:S01]  /*22c0*/  ISETP.GE.AND P0, PT, R3, UR30, PT ;  /* 0x0000001e03007c0c */ /* 0x002fe2000bf06270 */
[----:B------:R-:W-:Y:S01]  /*22d0*/  DFMA R74, R8, UR60, R74 ;  /* 0x0000003c084a7c2b */ /* 0x000fe2000800004a */
[----:B------:R-:W-:Y:S01]  /*22e0*/  R2UR UR40, R56 ;  /* 0x00000000382872ca */ /* 0x000fe200000e0000 */
[----:B------:R-:W-:Y:S01]  /*22f0*/  DADD R8, R28, R28 ;  /* 0x000000001c087229 */ /* 0x000fe2000000001c */
[----:B------:R-:W-:Y:S01]  /*2300*/  R2UR UR41, R57 ;  /* 0x00000000392972ca */ /* 0x000fe200000e0000 */
[----:B------:R-:W-:Y:S01]  /*2310*/  DFMA R42, R44, UR26, R42 ;  /* 0x0000001a2c2a7c2b */ /* 0x000fe2000800002a */
[----:B------:R-:W-:Y:S01]  /*2320*/  R2UR UR31, R63 ;  /* 0x000000003f1f72ca */ /* 0x000fe200000e0000 */
[----:B------:R-:W-:Y:S01]  /*2330*/  DADD R28, R28, -R28 ;  /* 0x000000001c1c7229 */ /* 0x000fe2000000081c */
[----:B------:R-:W-:Y:S01]  /*2340*/  R2UR UR12, R50 ;  /* 0x00000000320c72ca */ /* 0x000fe200000e0000 */
[----:B------:R-:W-:Y:S01]  /*2350*/  DFMA R38, R22, UR22, R38 ;  /* 0x0000001616267c2b */ /* 0x000fe20008000026 */
[----:B------:R-:W-:Y:S01]  /*2360*/  R2UR UR13, R51 ;  /* 0x00000000330d72ca */ /* 0x000fe200000e0000 */
[----:B------:R-:W-:-:S02]  /*2370*/  DMUL R8, R8, 0.5 ;  /* 0x3fe0000008087828 */ /* 0x000fc40000000000 */
[C---:B------:R-:W-:Y:S02]  /*2380*/  DFMA R68, R44.reuse, UR10, R68 ;  /* 0x0000000a2c447c2b */ /* 0x040fe40008000044 */
[C---:B------:R-:W-:Y:S02]  /*2390*/  DFMA R40, R44.reuse, UR6, R40 ;  /* 0x000000062c287c2b */ /* 0x040fe40008000028 */
[C---:B------:R-:W-:Y:S02]  /*23a0*/  DFMA R46, R44.reuse, UR50, R46 ;  /* 0x000000322c2e7c2b */ /* 0x040fe4000800002e */
[----:B------:R-:W-:Y:S01]  /*23b0*/  DFMA R64, R44, UR64, R64 ;  /* 0x000000402c407c2b */ /* 0x000fe20008000040 */
[----:B0-----:R-:W-:Y:S01]  /*23c0*/  CS2R R66, SRZ ;  /* 0x0000000000427805 */ /* 0x001fe2000001ff00 */
[----:B------:R-:W-:Y:S01]  /*23d0*/  DFMA R42, R8, UR46, R42 ;  /* 0x0000002e082a7c2b */ /* 0x000fe2000800002a */
[----:B------:R-:W-:Y:S01]  /*23e0*/  R2UR UR30, R62 ;  /* 0x000000003e1e72ca */ /* 0x000fe200000e0000 */
        /* <DEDUP_REMOVED lines=23> */
[----:B------:R-:W-:Y:S01]  /*2560*/  CS2R R68, SRZ ;  /* 0x0000000000447805 */ /* 0x000fe2000001ff00 */
[----:B------:R-:W0:Y:S05]  /*2570*/  @!P0 LDC.64 R20, c[0x0][0x388] ;  /* 0x0000e200ff148b82 */ /* 0x000e2a0000000a00 */
[----:B------:R-:W2:Y:S01]  /*2580*/  @!P0 LDG.E.64.CONSTANT R68, desc[UR70][R38.64+0x38] ;  /* 0x0000384626448981 */ /* 0x000ea2000c1e9b00 */
[C---:B------:R-:W-:Y:S02]  /*2590*/  DFMA R70, R22.reuse, UR30, R70 ;  /* 0x0000001e16467c2b */ /* 0x040fe40008000046 */
[----:B------:R-:W-:-:S02]  /*25a0*/  DFMA R72, R22, UR42, R72 ;  /* 0x0000002a16487c2b */ /* 0x000fc40008000048 */
[----:B------:R-:W-:Y:S01]  /*25b0*/  DFMA R74, R22, UR68, R74 ;  /* 0x00000044164a7c2b */ /* 0x000fe2000800004a */
[----:B------:R-:W1:Y:S01]  /*25c0*/  @!P0 LDC.64 R22, c[0x0][0x388] ;  /* 0x0000e200ff168b82 */ /* 0x000e620000000a00 */
[C---:B------:R-:W-:Y:S02]  /*25d0*/  DFMA R40, R8.reuse, UR32, R40 ;  /* 0x0000002008287c2b */ /* 0x040fe40008000028 */
[C---:B------:R-:W-:Y:S02]  /*25e0*/  DFMA R46, R8.reuse, UR48, R46 ;  /* 0x00000030082e7c2b */ /* 0x040fe4000800002e */
[----:B------:R-:W-:Y:S02]  /*25f0*/  DFMA R64, R8, UR76, R64 ;  /* 0x0000004c08407c2b */ /* 0x000fe40008000040 */
[C---:B------:R-:W-:Y:S01]  /*2600*/  DFMA R70, R28.reuse, UR4, R70 ;  /* 0x000000041c467c2b */ /* 0x040fe20008000046 */
[----:B------:R-:W-:Y:S01]  /*2610*/  CS2R R8, SRZ ;  /* 0x0000000000087805 */ /* 0x000fe2000001ff00 */
[----:B------:R-:W-:-:S02]  /*2620*/  DFMA R72, R28, UR54, R72 ;  /* 0x000000361c487c2b */ /* 0x000fc40008000048 */
[----:B------:R-:W-:Y:S01]  /*2630*/  DFMA R74, R28, UR72, R74 ;  /* 0x000000481c4a7c2b */ /* 0x000fe2000800004a */
[----:B------:R-:W-:Y:S02]  /*2640*/  @!P0 IMAD R29, R3, 0x3e8, R2 ;  /* 0x000003e8031d8824 */ /* 0x000fe400078e0202 */
[----:B------:R3:W4:Y:S02]  /*2650*/  @!P0 LDG.E.64.CONSTANT R8, desc[UR70][R38.64+0x10] ;  /* 0x0000104626088981 */ /* 0x000724000c1e9b00 */
[----:B0-----:R-:W-:Y:S01]  /*2660*/  @!P0 IMAD.WIDE R20, R29, 0x8, R20 ;  /* 0x000000081d148825 */ /* 0x001fe200078e0214 */
[----:B------:R-:W-:Y:S01]  /*2670*/  CS2R R28, SRZ ;  /* 0x00000000001c7805 */ /* 0x000fe2000001ff00 */
[----:B------:R-:W-:Y:S02]  /*2680*/  DADD R92, R40, R70 ;  /* 0x00000000285c7229 */ /* 0x000fe40000000046 */
[----:B---3--:R-:W-:-:S03]  /*2690*/  @!P0 IMAD R39, R3, 0x3e8, R2 ;  /* 0x000003e803278824 */ /* 0x008fc600078e0202 */
[----:B------:R-:W3:Y:S01]  /*26a0*/  @!P0 LDG.E.64.CONSTANT R28, desc[UR70][R20.64+0x30] ;  /* 0x00003046141c8981 */ /* 0x000ee2000c1e9b00 */
[----:B------:R-:W-:Y:S01]  /*26b0*/  DADD R70, R40, -R70 ;  /* 0x0000000028467229 */ /* 0x000fe20000000846 */
[----:B-1----:R-:W-:Y:S01]  /*26c0*/  @!P0 IMAD.WIDE R22, R39, 0x8, R22 ;  /* 0x0000000827168825 */ /* 0x002fe200078e0216 */
[----:B------:R-:W-:Y:S02]  /*26d0*/  CS2R R38, SRZ ;  /* 0x0000000000267805 */ /* 0x000fe4000001ff00 */
[----:B------:R-:W-:-:S04]  /*26e0*/  CS2R R90, SRZ ;  /* 0x00000000005a7805 */ /* 0x000fc8000001ff00 */
[----:B------:R-:W5:Y:S04]  /*26f0*/  @!P0 LDG.E.64.CONSTANT R38, desc[UR70][R22.64+0x28] ;  /* 0x0000284616268981 */ /* 0x000f68000c1e9b00 */
[----:B------:R0:W5:Y:S01]  /*2700*/  @!P0 LDG.E.64.CONSTANT R90, desc[UR70][R20.64+0x18] ;  /* 0x00001846145a8981 */ /* 0x000162000c1e9b00 */
[----:B--2---:R-:W-:Y:S01]  /*2710*/  DMUL R70, R70, R68 ;  /* 0x0000004446467228 */ /* 0x004fe20000000000 */
[----:B------:R-:W-:-:S06]  /*2720*/  CS2R R68, SRZ ;  /* 0x0000000000447805 */ /* 0x000fcc000001ff00 */
[----:B------:R1:W2:Y:S01]  /*2730*/  @!P0 LDG.E.64.CONSTANT R68, desc[UR70][R22.64+0x20] ;  /* 0x0000204616448981 */ /* 0x0002a2000c1e9b00 */
[C-C-:B------:R-:W-:Y:S01]  /*2740*/  DADD R40, R46.reuse, R72.reuse ;  /* 0x000000002e287229 */ /* 0x140fe20000000048 */
[----:B------:R-:W-:Y:S01]  /*2750*/  R2UR.FILL UR71, R33 ;  /* 0x00000000214772ca */ /* 0x000fe200004e0000 */
[----:B------:R-:W-:Y:S01]  /*2760*/  DADD R46, R46, -R72 ;  /* 0x000000002e2e7229 */ /* 0x000fe20000000848 */
[----:B------:R-:W-:Y:S01]  /*2770*/  R2UR.FILL UR70, R10 ;  /* 0x000000000a4672ca */ /* 0x000fe200004e0000 */
[C-C-:B0-----:R-:W-:Y:S02]  /*2780*/  DADD R20, R64.reuse, R74.reuse ;  /* 0x0000000040147229 */ /* 0x141fe4000000004a */
[----:B------:R-:W-:Y:S02]  /*2790*/  DADD R64, R64, -R74 ;  /* 0x0000000040407229 */ /* 0x000fe4000000084a */
[----:B-1----:R-:W-:Y:S02]  /*27a0*/  DFMA R22, R44, UR26, RZ ;  /* 0x0000001a2c167c2b */ /* 0x002fe400080000ff */
[----:B------:R-:W-:-:S06]  /*27b0*/  DFMA R74, R12, R44, RZ ;  /* 0x0000002c0c4a722b */ /* 0x000fcc00000000ff */
[----:B------:R-:W-:Y:S02]  /*27c0*/  DFMA R72, R44, UR70, RZ ;  /* 0x000000462c487c2b */ /* 0x000fe400080000ff */
[----:B---3--:R-:W-:Y:S02]  /*27d0*/  DMUL R28, R46, R28 ;  /* 0x0000001c2e1c7228 */ /* 0x008fe40000000000 */
[CCC-:B----4-:R-:W-:Y:S02]  /*27e0*/  DFMA R46, R92.reuse, R8.reuse, -R70.reuse ;  /* 0x000000085c2e722b */ /* 0x1d0fe40000000846 */
[----:B------:R-:W-:Y:S02]  /*27f0*/  DFMA R70, R92, R8, R70 ;  /* 0x000000085c46722b */ /* 0x000fe40000000046 */
[----:B------:R-:W-:Y:S01]  /*2800*/  DFMA R22, R66, UR10, R22 ;  /* 0x0000000a42167c2b */ /* 0x000fe20008000016 */
[----:B------:R-:W-:Y:S01]  /*2810*/  R2UR.FILL UR11, R32 ;  /* 0x00000000200b72ca */ /* 0x000fe200004e0000 */
[----:B-----5:R-:W-:-:S02]  /*2820*/  DMUL R38, R64, R38 ;  /* 0x0000002640267228 */ /* 0x020fc40000000000 */
[CCC-:B------:R-:W-:Y:S02]  /*2830*/  DFMA R8, R40.reuse, R90.reuse, -R28.reuse ;  /* 0x0000005a2808722b */ /* 0x1c0fe4000000081c */
[----:B------:R-:W-:Y:S02]  /*2840*/  DFMA R28, R40, R90, R28 ;  /* 0x0000005a281c722b */ /* 0x000fe4000000001c */
[C---:B------:R-:W-:Y:S02]  /*2850*/  DFMA R40, R44.reuse, UR52, RZ ;  /* 0x000000342c287c2b */ /* 0x040fe400080000ff */
[----:B------:R-:W-:Y:S01]  /*2860*/  DFMA R44, R44, UR46, RZ ;  /* 0x0000002e2c2c7c2b */ /* 0x000fe200080000ff */
[----:B------:R-:W-:Y:S01]  /*2870*/  R2UR.FILL UR47, R14 ;  /* 0x000000000e2f72ca */ /* 0x000fe200004e0000 */
[----:B------:R-:W-:Y:S01]  /*2880*/  DFMA R32, R30, UR22, RZ ;  /* 0x000000161e207c2b */ /* 0x000fe200080000ff */
[----:B------:R-:W-:Y:S01]  /*2890*/  R2UR.FILL UR46, R16 ;  /* 0x00000000102e72ca */ /* 0x000fe200004e0000 */
[----:B------:R-:W-:Y:S01]  /*28a0*/  DFMA R72, R66, UR12, R72 ;  /* 0x0000000c42487c2b */ /* 0x000fe20008000048 */
[----:B------:R-:W-:-:S02]  /*28b0*/  R2UR.FILL UR23, R85 ;  /* 0x00000000551772ca */ /* 0x000fc400004e0000 */
[----:B------:R-:W-:Y:S02]  /*28c0*/  R2UR.FILL UR22, R83 ;  /* 0x00000000531672ca */ /* 0x000fe400004e0000 */
[----:B------:R-:W-:Y:S01]  /*28d0*/  R2UR.FILL UR13, R11 ;  /* 0x000000000b0d72ca */ /* 0x000fe200004e0000 */
[----:B------:R-:W-:Y:S01]  /*28e0*/  DFMA R64, R18, R30, RZ ;  /* 0x0000001e1240722b */ /* 0x000fe200000000ff */
[----:B------:R-:W-:Y:S01]  /*28f0*/  R2UR.FILL UR10, R15 ;  /* 0x000000000f0a72ca */ /* 0x000fe200004e0000 */
[----:B------:R-:W-:Y:S01]  /*2900*/  DFMA R14, R30, UR14, RZ ;  /* 0x0000000e1e0e7c2b */ /* 0x000fe200080000ff */
[----:B------:R-:W-:Y:S01]  /*2910*/  R2UR.FILL UR12, R80 ;  /* 0x00000000500c72ca */ /* 0x000fe200004e0000 */
[----:B------:R-:W-:Y:S01]  /*2920*/  DFMA R40, R66, UR20, R40 ;  /* 0x0000001442287c2b */ /* 0x000fe20008000028 */
[----:B------:R-:W-:Y:S01]  /*2930*/  R2UR.FILL UR15, R84 ;  /* 0x00000000540f72ca */ /* 0x000fe200004e0000 */
[----:B------:R-:W-:Y:S01]  /*2940*/  DFMA R32, R42, UR18, R32 ;  /* 0x000000122a207c2b */ /* 0x000fe20008000020 */
[----:B------:R-:W-:Y:S01]  /*2950*/  R2UR.FILL UR14, R81 ;  /* 0x00000000510e72ca */ /* 0x000fe200004e0000 */
[----:B------:R-:W-:-:S02]  /*2960*/  DFMA R74, R66, UR46, R74 ;  /* 0x0000002e424a7c2b */ /* 0x000fc4000800004a */
[C---:B------:R-:W-:Y:S02]  /*2970*/  DFMA R64, R42.reuse, UR22, R64 ;  /* 0x000000162a407c2b */ /* 0x040fe40008000040 */
[----:B------:R-:W-:Y:S02]  /*2980*/  DFMA R14, R42, UR24, R14 ;  /* 0x000000182a0e7c2b */ /* 0x000fe4000800000e */
[----:B------:R-:W-:Y:S02]  /*2990*/  DFMA R44, R66, UR16, R44 ;  /* 0x00000010422c7c2b */ /* 0x000fe4000800002c */
[----:B------:R-:W-:Y:S01]  /*29a0*/  DFMA R40, R70, UR36, R40 ;  /* 0x0000002446287c2b */ /* 0x000fe20008000028 */
[----:B------:R-:W-:Y:S01]  /*29b0*/  R2UR.FILL UR37, R82 ;  /* 0x00000000522572ca */ /* 0x000fe200004e0000 */
[----:B------:R-:W-:Y:S01]  /*29c0*/  DFMA R32, R46, UR30, R32 ;  /* 0x0000001e2e207c2b */ /* 0x000fe20008000020 */
[----:B------:R-:W-:Y:S02]  /*29d0*/  R2UR.FILL UR36, R86 ;  /* 0x00000000562472ca */ /* 0x000fe400004e0000 */
[----:B------:R-:W-:-:S02]  /*29e0*/  R2UR.FILL UR31, R6 ;  /* 0x00000000061f72ca */ /* 0x000fc400004e0000 */
[----:B------:R-:W-:Y:S01]  /*29f0*/  R2UR.FILL UR30, R17 ;  /* 0x00000000111e72ca */ /* 0x000fe200004e0000 */
[C---:B------:R-:W-:Y:S02]  /*2a00*/  DFMA R74, R70.reuse, UR10, R74 ;  /* 0x0000000a464a7c2b */ /* 0x040fe4000800004a */
[C---:B------:R-:W-:Y:S02]  /*2a10*/  DFMA R72, R70.reuse, UR12, R72 ;  /* 0x0000000c46487c2b */ /* 0x040fe40008000048 */
[----:B------:R-:W-:Y:S02]  /*2a20*/  DFMA R22, R70, UR6, R22 ;  /* 0x0000000646167c2b */ /* 0x000fe40008000016 */
[C---:B------:R-:W-:Y:S02]  /*2a30*/  DFMA R64, R46.reuse, UR14, R64 ;  /* 0x0000000e2e407c2b */ /* 0x040fe40008000040 */
[----:B------:R-:W-:Y:S02]  /*2a40*/  DFMA R14, R46, UR58, R14 ;  /* 0x0000003a2e0e7c2b */ /* 0x000fe4000800000e */
[----:B------:R-:W-:Y:S01]  /*2a50*/  DFMA R44, R70, UR32, R44 ;  /* 0x00000020462c7c2b */ /* 0x000fe2000800002c */
[----:B------:R-:W-:-:S02]  /*2a60*/  R2UR.FILL UR53, R88 ;  /* 0x00000000583572ca */ /* 0x000fc400004e0000 */
[----:B------:R-:W-:Y:S02]  /*2a70*/  R2UR.FILL UR52, R87 ;  /* 0x00000000573472ca */ /* 0x000fe400004e0000 */
[----:B------:R-:W-:Y:S02]  /*2a80*/  R2UR.FILL UR59, R7 ;  /* 0x00000000073b72ca */ /* 0x000fe400004e0000 */
[----:B------:R-:W-:Y:S01]  /*2a90*/  R2UR.FILL UR58, R25 ;  /* 0x00000000193a72ca */ /* 0x000fe200004e0000 */
[C---:B------:R-:W-:Y:S02]  /*2aa0*/  DFMA R74, R28.reuse, UR30, R74 ;  /* 0x0000001e1c4a7c2b */ /* 0x040fe4000800004a */
[C---:B------:R-:W-:Y:S02]  /*2ab0*/  DFMA R40, R28.reuse, UR38, R40 ;  /* 0x000000261c287c2b */ /* 0x040fe40008000028 */
[----:B------:R-:W-:Y:S02]  /*2ac0*/  DFMA R22, R28, UR50, R22 ;  /* 0x000000321c167c2b */ /* 0x000fe40008000016 */
[----:B------:R-:W-:-:S02]  /*2ad0*/  DFMA R64, R8, UR36, R64 ;  /* 0x0000002408407c2b */ /* 0x000fc40008000040 */
[C---:B------:R-:W-:Y:S02]  /*2ae0*/  DFMA R14, R8.reuse, UR34, R14 ;  /* 0x00000022080e7c2b */ /* 0x040fe4000800000e */
[----:B------:R-:W-:Y:S02]  /*2af0*/  DFMA R32, R8, UR42, R32 ;  /* 0x0000002a08207c2b */ /* 0x000fe40008000020 */
[----:B------:R-:W-:Y:S01]  /*2b00*/  DFMA R44, R28, UR48, R44 ;  /* 0x000000301c2c7c2b */ /* 0x000fe2000800002c */
[C---:B------:R-:W-:Y:S01]  /*2b10*/  ISETP.GE.U32.AND P1, PT, R0.reuse, 0x13, PT ;  /* 0x000000130000780c */ /* 0x040fe20003f26070 */
[----:B------:R-:W-:Y:S01]  /*2b20*/  VIADD R0, R0, 0x51 ;  /* 0x0000005100007836 */ /* 0x000fe20000000000 */
[CCC-:B--2---:R-:W-:Y:S02]  /*2b30*/  DFMA R10, R20.reuse, R68.reuse, -R38.reuse ;  /* 0x00000044140a722b */ /* 0x1c4fe40000000826 */
[----:B------:R-:W-:Y:S02]  /*2b40*/  DFMA R20, R20, R68, R38 ;  /* 0x000000441414722b */ /* 0x000fe40000000026 */
[----:B------:R-:W-:-:S02]  /*2b50*/  DFMA R38, R30, UR28, RZ ;  /* 0x0000001c1e267c2b */ /* 0x000fc400080000ff */
        /* <DEDUP_REMOVED lines=9> */
[----:B------:R-:W-:Y:S02]  /*2bf0*/  DFMA R38, R8, UR44, R38 ;  /* 0x0000002c08267c2b */ /* 0x000fe40008000026 */
[----:B------:R-:W-:Y:S02]  /*2c00*/  DFMA R72, R28, UR40, R72 ;  /* 0x000000281c487c2b */ /* 0x000fe40008000048 */
[----:B------:R-:W-:Y:S02]  /*2c10*/  DFMA R30, R8, UR54, R30 ;  /* 0x00000036081e7c2b */ /* 0x000fe4000800001e */
[C---:B------:R-:W-:Y:S02]  /*2c20*/  DFMA R74, R20.reuse, UR58, R74 ;  /* 0x0000003a144a7c2b */ /* 0x040fe4000800004a */
[C---:B------:R-:W-:Y:S02]  /*2c30*/  DFMA R40, R20.reuse, UR66, R40 ;  /* 0x0000004214287c2b */ /* 0x040fe40008000028 */
[----:B------:R-:W-:-:S02]  /*2c40*/  DFMA R72, R20, UR56, R72 ;  /* 0x0000003814487c2b */ /* 0x000fc40008000048 */
[----:B------:R-:W-:Y:S02]  /*2c50*/  DFMA R22, R20, UR64, R22 ;  /* 0x0000004014167c2b */ /* 0x000fe40008000016 */
[C---:B------:R-:W-:Y:S02]  /*2c60*/  DFMA R64, R10.reuse, UR52, R64 ;  /* 0x000000340a407c2b */ /* 0x040fe40008000040 */
        /* <DEDUP_REMOVED lines=24> */
.L_x_356:
[----:B------:R-:W-:Y:S05]  /*2df0*/  BSYNC.RECONVERGENT B0 ;  /* 0x0000000000007941 */ /* 0x000fea0003800200 */
.L_x_355:
[----:B------:R-:W3:Y:S01]  /*2e00*/  S2R R0, SR_TID.X ;  /* 0x0000000000007919 */ /* 0x000ee20000002100 */
[----:B------:R-:W-:Y:S01]  /*2e10*/  BSSY.RECONVERGENT B0, `(.L_x_358) ;  /* 0x00000a0000007945 */ /* 0x000fe20003800200 */
[----:B------:R-:W-:Y:S01]  /*2e20*/  BAR.SYNC.DEFER_BLOCKING 0x0 ;  /* 0x0000000000007b1d */ /* 0x000fe20000010000 */
[----:B---3--:R-:W-:-:S13]  /*2e30*/  ISETP.GT.U32.AND P1, PT, R0, 0x59, PT ;  /* 0x000000590000780c */ /* 0x008fda0003f24070 */
[----:B------:R-:W-:Y:S05]  /*2e40*/  @P1 BRA `(.L_x_359) ;  /* 0x0000000800701947 */ /* 0x000fea0003800000 */
[----:B------:R-:W3:Y:S01]  /*2e50*/  S2R R3, SR_CgaCtaId ;  /* 0x0000000000037919 */ /* 0x000ee20000008800 */
[----:B------:R-:W-:Y:S01]  /*2e60*/  MOV R2, 0x400 ;  /* 0x0000040000027802 */ /* 0x000fe20000000f00 */
[----:B------:R-:W-:Y:S01]  /*2e70*/  IMAD.MOV.U32 R42, RZ, RZ, R0 ;  /* 0x000000ffff2a7224 */ /* 0x000fe200078e0000 */
[----:B01----:R-:W0:Y:S02]  /*2e80*/  S2R R5, SR_TID.Y ;  /* 0x0000000000057919 */ /* 0x003e240000002200 */
[----:B---3--:R-:W-:-:S05]  /*2e90*/  LEA R2, R3, R2, 0x18 ;  /* 0x0000000203027211 */ /* 0x008fca00078ec0ff */
[----:B0-----:R-:W-:-:S07]  /*2ea0*/  IMAD R5, R5, 0x1f40, R2 ;  /* 0x00001f4005057824 */ /* 0x001fce00078e0202 */
.L_x_360:
        /* <DEDUP_REMOVED lines=11> */
[----:B--2---:R-:W-:Y:S02]  /*2f60*/  LOP3.LUT R6, R2, 0xffff, RZ, 0xc0, !PT ;  /* 0x0000ffff02067812 */ /* 0x004fe400078ec0ff */
        /* <DEDUP_REMOVED lines=42> */
[----:B------:R-:W-:Y:S01]  /*3210*/  DFMA R20, R10, UR26, RZ ;  /* 0x0000001a0a147c2b */ /* 0x000fe200080000ff */
[----:B------:R-:W-:Y:S01]  /*3220*/  R2UR UR63, R57 ;  /* 0x00000000393f72ca */ /* 0x000fe200000e0000 */
[----:B-1----:R-:W-:-:S02]  /*3230*/  DADD R22, R16, R44 ;  /* 0x0000000010167229 */ /* 0x002fc4000000002c */
[----:B------:R-:W-:Y:S01]  /*3240*/  DFMA R10, R10, UR52, RZ ;  /* 0x000000340a0a7c2b */ /* 0x000fe200080000ff */
[----:B------:R-:W-:Y:S01]  /*3250*/  R2UR UR52, R52 ;  /* 0x00000000343472ca */ /* 0x000fe200000e0000 */
[----:B--2---:R-:W-:Y:S01]  /*3260*/  DADD R24, R30, R40 ;  /* 0x000000001e187229 */ /* 0x004fe20000000028 */
[----:B------:R-:W-:Y:S01]  /*3270*/  R2UR UR53, R53 ;  /* 0x00000000353572ca */ /* 0x000fe200000e0000 */
[----:B------:R-:W-:Y:S02]  /*3280*/  DADD R16, R16, -R44 ;  /* 0x0000000010107229 */ /* 0x000fe4000000082c */
[C---:B------:R-:W-:Y:S02]  /*3290*/  DFMA R38, R22.reuse, UR46, R38 ;  /* 0x0000002e16267c2b */ /* 0x040fe40008000026 */
        /* <DEDUP_REMOVED lines=8> */
[----:B------:R-:W0:Y:S01]  /*3320*/  LDS.64 R10, [R43+0x140] ;  /* 0x000140002b0a7984 */ /* 0x000e220000000a00 */
[----:B------:R-:W-:-:S02]  /*3330*/  DFMA R38, R24, UR10, R38 ;  /* 0x0000000a18267c2b */ /* 0x000fc40008000026 */
[C---:B------:R-:W-:Y:S02]  /*3340*/  DFMA R32, R24.reuse, UR12, R32 ;  /* 0x0000000c18207c2b */ /* 0x040fe40008000020 */
[C---:B------:R-:W-:Y:S01]  /*3350*/  DFMA R28, R24.reuse, UR60, R28 ;  /* 0x0000003c181c7c2b */ /* 0x040fe2000800001c */
[----:B------:R-:W-:Y:S01]  /*3360*/  R2UR UR60, R58 ;  /* 0x000000003a3c72ca */ /* 0x000fe200000e0000 */
[C---:B------:R-:W-:Y:S01]  /*3370*/  DFMA R20, R24.reuse, UR6, R20 ;  /* 0x0000000618147c2b */ /* 0x040fe20008000014 */
[----:B------:R-:W-:Y:S01]  /*3380*/  R2UR UR61, R59 ;  /* 0x000000003b3d72ca */ /* 0x000fe200000e0000 */
[----:B------:R-:W-:Y:S02]  /*3390*/  DFMA R22, R24, UR32, R22 ;  /* 0x0000002018167c2b */ /* 0x000fe40008000016 */
[----:B---3--:R-:W-:Y:S02]  /*33a0*/  DADD R24, R6, R8 ;  /* 0x0000000006187229 */ /* 0x008fe40000000008 */
[----:B------:R-:W-:-:S02]  /*33b0*/  DADD R30, R30, -R40 ;  /* 0x000000001e1e7229 */ /* 0x000fc40000000828 */
[----:B------:R-:W-:Y:S02]  /*33c0*/  DADD R6, R6, -R8 ;  /* 0x0000000006067229 */ /* 0x000fe40000000808 */
[----:B------:R-:W-:Y:S02]  /*33d0*/  DFMA R74, R18, R2, RZ ;  /* 0x00000002124a722b */ /* 0x000fe400000000ff */
[C---:B------:R-:W-:Y:S01]  /*33e0*/  DFMA R8, R2.reuse, UR76, RZ ;  /* 0x0000004c02087c2b */ /* 0x040fe200080000ff */
[----:B------:R-:W-:Y:S01]  /*33f0*/  R2UR.FILL UR77, R70 ;  /* 0x00000000464d72ca */ /* 0x000fe200004e0000 */
[C---:B------:R-:W-:Y:S01]  /*3400*/  DFMA R44, R2.reuse, UR28, RZ ;  /* 0x0000001c022c7c2b */ /* 0x040fe200080000ff */
[----:B------:R-:W-:Y:S01]  /*3410*/  R2UR.FILL UR76, R46 ;  /* 0x000000002e4c72ca */ /* 0x000fe200004e0000 */
[C---:B------:R-:W-:Y:S01]  /*3420*/  DFMA R40, R2.reuse, UR72, RZ ;  /* 0x0000004802287c2b */ /* 0x040fe200080000ff */
[----:B------:R-:W-:Y:S01]  /*3430*/  R2UR.FILL UR73, R72 ;  /* 0x00000000484972ca */ /* 0x000fe200004e0000 */
[----:B------:R-:W-:Y:S01]  /*3440*/  DFMA R76, R2, UR74, RZ ;  /* 0x0000004a024c7c2b */ /* 0x000fe200080000ff */
[----:B------:R-:W-:Y:S01]  /*3450*/  R2UR.FILL UR72, R65 ;  /* 0x00000000414872ca */ /* 0x000fe200004e0000 */
[----:B------:R-:W-:-:S02]  /*3460*/  DFMA R74, R16, UR22, R74 ;  /* 0x00000016104a7c2b */ /* 0x000fc4000800004a */
        /* <DEDUP_REMOVED lines=18> */
[----:B0-----:R-:W-:Y:S02]  /*3590*/  DADD R20, R10, R14 ;  /* 0x000000000a147229 */ /* 0x001fe4000000000e */
[C---:B------:R-:W-:Y:S02]  /*35a0*/  DFMA R38, R24.reuse, UR30, R38 ;  /* 0x0000001e18267c2b */ /* 0x040fe40008000026 */
[C---:B------:R-:W-:Y:S02]  /*35b0*/  DFMA R32, R24.reuse, UR40, R32 ;  /* 0x0000002818207c2b */ /* 0x040fe40008000020 */
[----:B------:R-:W-:Y:S02]  /*35c0*/  DFMA R28, R24, UR38, R28 ;  /* 0x00000026181c7c2b */ /* 0x000fe4000800001c */
[----:B------:R-:W-:Y:S02]  /*35d0*/  DADD R10, R10, -R14 ;  /* 0x000000000a0a7229 */ /* 0x000fe4000000080e */
[----:B------:R-:W-:-:S02]  /*35e0*/  DFMA R8, R6, UR36, R8 ;  /* 0x0000002406087c2b */ /* 0x000fc40008000008 */
[C---:B------:R-:W-:Y:S02]  /*35f0*/  DFMA R2, R6.reuse, UR34, R2 ;  /* 0x0000002206027c2b */ /* 0x040fe40008000002 */
[C---:B------:R-:W-:Y:S02]  /*3600*/  DFMA R44, R6.reuse, UR44, R44 ;  /* 0x0000002c062c7c2b */ /* 0x040fe4000800002c */
[----:B------:R-:W-:Y:S02]  /*3610*/  DFMA R16, R6, UR42, R16 ;  /* 0x0000002a06107c2b */ /* 0x000fe40008000010 */
[----:B------:R-:W-:Y:S02]  /*3620*/  DFMA R22, R24, UR48, R22 ;  /* 0x0000003018167c2b */ /* 0x000fe40008000016 */
        /* <DEDUP_REMOVED lines=30> */
.L_x_359:
[----:B------:R-:W-:Y:S05]  /*3810*/  BSYNC.RECONVERGENT B0 ;  /* 0x0000000000007941 */ /* 0x000fea0003800200 */
.L_x_358:
[----:B------:R-:W-:Y:S01]  /*3820*/  BAR.SYNC.DEFER_BLOCKING 0x0 ;  /* 0x0000000000007b1d */ /* 0x000fe20000010000 */
[----:B---3--:R-:W-:Y:S02]  /*3830*/  MOV.SPILL R43, UR53 ;  /* 0x00000035002b7c02 */ /* 0x008fe40009000f00 */
[----:B------:R-:W-:Y:S02]  /*3840*/  MOV.SPILL R2, UR69 ;  /* 0x0000004500027c02 */ /* 0x000fe40009000f00 */
[----:B------:R-:W-:-:S03]  /*3850*/  MOV.SPILL R44, UR68 ;  /* 0x00000044002c7c02 */ /* 0x000fc60009000f00 */
[----:B------:R-:W3:Y:S01]  /*3860*/  S2UR UR53, SR_CTAID.X ;  /* 0x00000000003579c3 */ /* 0x000ee20000002500 */
[----:B------:R-:W-:Y:S01]  /*3870*/  R2UR UR68, R48 ;  /* 0x00000000304472ca */ /* 0x000fe200000e0000 */
[----:B------:R-:W3:Y:S01]  /*3880*/  S2R R3, SR_TID.Y ;  /* 0x0000000000037919 */ /* 0x000ee20000002200 */
[----:B------:R-:W-:Y:S02]  /*3890*/  R2UR UR69, R49 ;  /* 0x00000000314572ca */ /* 0x000fe400000e0000 */
[----:B------:R-:W-:Y:S02]  /*38a0*/  MOV.SPILL R42, UR52 ;  /* 0x00000034002a7c02 */ /* 0x000fe40009000f00 */
[----:B------:R-:W-:Y:S02]  /*38b0*/  R2UR UR52, R34 ;  /* 0x00000000223472ca */ /* 0x000fe400000e0000 */
[----:B-1----:R-:W-:Y:S02]  /*38c0*/  MOV.SPILL R65, UR63 ;  /* 0x0000003f00417c02 */ /* 0x002fe40009000f00 */
[----:B------:R-:W-:-:S02]  /*38d0*/  MOV.SPILL R66, UR62 ;  /* 0x0000003e00427c02 */ /* 0x000fc40009000f00 */
[----:B------:R-:W-:Y:S02]  /*38e0*/  R2UR UR62, R50 ;  /* 0x00000000323e72ca */ /* 0x000fe400000e0000 */
[----:B------:R-:W-:Y:S02]  /*38f0*/  R2UR UR63, R51 ;  /* 0x00000000333f72ca */ /* 0x000fe400000e0000 */
[----:B--2---:R-:W-:Y:S01]  /*3900*/  MOV.SPILL R47, UR61 ;  /* 0x0000003d002f7c02 */ /* 0x004fe20009000f00 */
        /* <DEDUP_REMOVED lines=9> */
[----:B------:R-:W1:Y:S01]  /*39a0*/  LDS.64 R22, [R4+0x1900] ;  /* 0x0019000004167984 */ /* 0x000e620000000a00 */
[----:B------:R-:W-:-:S03]  /*39b0*/  R2UR UR73, R27 ;  /* 0x000000001b4972ca */ /* 0x000fc600000e0000 */
[----:B------:R-:W-:Y:S01]  /*39c0*/  LDS.64 R14, [R4+0x640] ;  /* 0x00064000040e7984 */ /* 0x000fe20000000a00 */
[----:B---3--:R-:W-:Y:S01]  /*39d0*/  VIADD R3, R3, UR53 ;  /* 0x0000003503037c36 */ /* 0x008fe20008000000 */
[----:B------:R-:W-:Y:S02]  /*39e0*/  R2UR UR53, R35 ;  /* 0x00000000233572ca */ /* 0x000fe400000e0000 */
[----:B------:R-:W2:Y:S04]  /*39f0*/  LDS.64 R16, [R4+0x15e0] ;  /* 0x0015e00004107984 */ /* 0x000ea80000000a00 */
[----:B------:R-:W-:Y:S04]  /*3a00*/  LDS.64 R6, [R4+0x960] ;  /* 0x0009600004067984 */ /* 0x000fe80000000a00 */
[----:B------:R-:W3:Y:S01]  /*3a10*/  LDS.64 R8, [R4+0x12c0] ;  /* 0x0012c00004087984 */ /* 0x000ee20000000a00 */
[----:B0-----:R-:W-:-:S02]  /*3a20*/  DADD R20, R32, R10 ;  /* 0x0000000020147229 */ /* 0x001fc4000000000a */
[----:B------:R-:W-:Y:S01]  /*3a30*/  DADD R32, R32, -R10 ;  /* 0x0000000020207229 */ /* 0x000fe2000000080a */
[----:B------:R-:W-:Y:S05]  /*3a40*/  LDS.64 R10, [R4+0xc80] ;  /* 0x000c8000040a7984 */ /* 0x000fea0000000a00 */
[----:B------:R-:W-:Y:S01]  /*3a50*/  DFMA R28, R12, R20, RZ ;  /* 0x000000140c1c722b */ /* 0x000fe200000000ff */
[----:B------:R0:W4:Y:S01]  /*3a60*/  LDS.64 R12, [R4+0xfa0] ;  /* 0x000fa000040c7984 */ /* 0x0001220000000a00 */
[----:B------:R-:W-:Y:S01]  /*3a70*/  DFMA R40, R20, UR68, RZ ;  /* 0x0000004414287c2b */ /* 0x000fe200080000ff */
[----:B------:R-:W-:Y:S01]  /*3a80*/  R2UR UR68, R36 ;  /* 0x00000000244472ca */ /* 0x000fe200000e0000 */
[----:B-1----:R-:W-:Y:S01]  /*3a90*/  DADD R24, R38, R22 ;  /* 0x0000000026187229 */ /* 0x002fe20000000016 */
[----:B------:R-:W-:Y:S01]  /*3aa0*/  R2UR UR69, R37 ;  /* 0x00000000254572ca */ /* 0x000fe200000e0000 */
[----:B------:R-:W-:-:S02]  /*3ab0*/  DFMA R30, R20, UR70, RZ ;  /* 0x00000046141e7c2b */ /* 0x000fc400080000ff */
[C---:B------:R-:W-:Y:S02]  /*3ac0*/  DFMA R68, R20.reuse, UR26, RZ ;  /* 0x0000001a14447c2b */ /* 0x040fe400080000ff */
[----:B------:R-:W-:Y:S01]  /*3ad0*/  DFMA R70, R20, UR52, RZ ;  /* 0x0000003414467c2b */ /* 0x000fe200080000ff */
[----:B------:R-:W-:Y:S01]  /*3ae0*/  R2UR UR52, R52 ;  /* 0x00000000343472ca */ /* 0x000fe200000e0000 */
[----:B------:R-:W-:Y:S01]  /*3af0*/  DADD R38, R38, -R22 ;  /* 0x0000000026267229 */ /* 0x000fe20000000816 */
[----:B------:R-:W-:Y:S01]  /*3b00*/  R2UR UR53, R53 ;  /* 0x00000000353572ca */ /* 0x000fe200000e0000 */
[C---:B------:R-:W-:Y:S01]  /*3b10*/  DFMA R30, R24.reuse, UR62, R30 ;  /* 0x0000003e181e7c2b */ /* 0x040fe2000800001e */
[----:B------:R-:W-:Y:S01]  /*3b20*/  R2UR UR62, R56 ;  /* 0x00000000383e72ca */ /* 0x000fe200000e0000 */
[----:B------:R-:W-:Y:S01]  /*3b30*/  DFMA R22, R24, UR20, R40 ;  /* 0x0000001418167c2b */ /* 0x000fe20008000028 */
[----:B------:R-:W-:Y:S01]  /*3b40*/  R2UR UR63, R57 ;  /* 0x00000000393f72ca */ /* 0x000fe200000e0000 */
[----:B------:R-:W-:-:S02]  /*3b50*/  DFMA R40, R18, R32, RZ ;  /* 0x000000201228722b */ /* 0x000fc400000000ff */
[----:B------:R-:W-:Y:S01]  /*3b60*/  DFMA R20, R24, UR60, R68 ;  /* 0x0000003c18147c2b */ /* 0x000fe20008000044 */
[----:B------:R-:W-:Y:S01]  /*3b70*/  R2UR UR60, R60 ;  /* 0x000000003c3c72ca */ /* 0x000fe200000e0000 */
[----:B------:R-:W-:Y:S01]  /*3b80*/  DFMA R18, R32, UR72, RZ ;  /* 0x0000004820127c2b */ /* 0x000fe200080000ff */
[----:B------:R-:W-:Y:S01]  /*3b90*/  R2UR UR61, R61 ;  /* 0x000000003d3d72ca */ /* 0x000fe200000e0000 */
[----:B------:R-:W-:Y:S01]  /*3ba0*/  DFMA R28, R24, UR46, R28 ;  /* 0x0000002e181c7c2b */ /* 0x000fe2000800001c */
[----:B------:R-:W-:Y:S01]  /*3bb0*/  R2UR UR72, R62 ;  /* 0x000000003e4872ca */ /* 0x000fe200000e0000 */
[----:B------:R-:W-:Y:S01]  /*3bc0*/  DFMA R68, R32, UR28, RZ ;  /* 0x0000001c20447c2b */ /* 0x000fe200080000ff */
[----:B------:R-:W-:Y:S01]  /*3bd0*/  R2UR UR73, R63 ;  /* 0x000000003f4972ca */ /* 0x000fe200000e0000 */
[----:B------:R-:W-:Y:S02]  /*3be0*/  DFMA R24, R24, UR16, R70 ;  /* 0x0000001018187c2b */ /* 0x000fe40008000046 */
[C---:B------:R-:W-:Y:S01]  /*3bf0*/  DFMA R70, R32.reuse, UR68, RZ ;  /* 0x0000004420467c2b */ /* 0x040fe200080000ff */
[----:B------:R-:W-:Y:S01]  /*3c00*/  R2UR UR68, R58 ;  /* 0x000000003a4472ca */ /* 0x000fe200000e0000 */
[----:B------:R-:W-:Y:S01]  /*3c10*/  DFMA R72, R32, UR74, RZ ;  /* 0x0000004a20487c2b */ /* 0x000fe200080000ff */
[----:B------:R-:W-:Y:S01]  /*3c20*/  R2UR UR69, R59 ;  /* 0x000000003b4572ca */ /* 0x000fe200000e0000 */
[----:B0-----:R-:W-:-:S02]  /*3c30*/  DFMA R4, R38, UR24, R18 ;  /* 0x0000001826047c2b */ /* 0x001fc40008000012 */
[----:B--2---:R-:W-:Y:S02]  /*3c40*/  DADD R32, R14, R16 ;  /* 0x000000000e207229 */ /* 0x004fe40000000010 */
[C---:B------:R-:W-:Y:S01]  /*3c50*/  DFMA R18, R38.reuse, UR52, R68 ;  /* 0x0000003426127c2b */ /* 0x040fe20008000044 */
[----:B------:R-:W-:Y:S01]  /*3c60*/  R2UR.FILL UR53, R43 ;  /* 0x000000002b3572ca */ /* 0x000fe200004e0000 */
[C---:B------:R-:W-:Y:S01]  /*3c70*/  DFMA R40, R38.reuse, UR22, R40 ;  /* 0x0000001626287c2b */ /* 0x040fe20008000028 */
[----:B------:R-:W-:Y:S01]  /*3c80*/  R2UR.FILL UR52, R42 ;  /* 0x000000002a3472ca */ /* 0x000fe200004e0000 */
[C---:B------:R-:W-:Y:S02]  /*3c90*/  DFMA R42, R38.reuse, UR18, R70 ;  /* 0x00000012262a7c2b */ /* 0x040fe40008000046 */
        /* <DEDUP_REMOVED lines=8> */
[----:B---3--:R-:W-:-:S02]  /*3d20*/  DADD R16, R6, R8 ;  /* 0x0000000006107229 */ /* 0x008fc40000000008 */
[C---:B------:R-:W-:Y:S02]  /*3d30*/  DFMA R28, R32.reuse, UR10, R28 ;  /* 0x0000000a201c7c2b */ /* 0x040fe4000800001c */
        /* <DEDUP_REMOVED lines=38> */
[C-C-:B------:R-:W-:Y:S02]  /*3fa0*/  DADD R8, R22.reuse, R18.reuse ;  /* 0x0000000016087229 */ /* 0x140fe40000000012 */
[----:B------:R-:W-:Y:S02]  /*3fb0*/  DADD R14, R22, -R18 ;  /* 0x00000000160e7229 */ /* 0x000fe40000000812 */
[----:B------:R-:W-:Y:S02]  /*3fc0*/  DADD R24, R24, R38 ;  /* 0x0000000018187229 */ /* 0x000fe40000000026 */
[C-C-:B------:R-:W-:Y:S02]  /*3fd0*/  DADD R10, R64.reuse, R42.reuse ;  /* 0x00000000400a7229 */ /* 0x140fe4000000002a */
[----:B------:R-:W-:-:S02]  /*3fe0*/  DADD R12, R64, -R42 ;  /* 0x00000000400c7229 */ /* 0x000fc4000000082a */
[C-C-:B------:R-:W-:Y:S02]  /*3ff0*/  DADD R6, R30.reuse, R20.reuse ;  /* 0x000000001e067229 */ /* 0x140fe40000000014 */
[----:B------:R-:W-:Y:S02]  /*4000*/  DADD R16, R30, -R20 ;  /* 0x000000001e107229 */ /* 0x000fe40000000814 */
[C-C-:B------:R-:W-:Y:S01]  /*4010*/  DADD R18, R28.reuse, -R40.reuse ;  /* 0x000000001c127229 */ /* 0x140fe20000000828 */
[----:B0-----:R-:W-:Y:S01]  /*4020*/  IMAD.WIDE R2, R3, 0x8, R4 ;  /* 0x0000000803027825 */ /* 0x001fe200078e0204 */
[----:B------:R-:W-:-:S04]  /*4030*/  DADD R4, R28, R40 ;  /* 0x000000001c047229 */ /* 0x000fc80000000028 */
        /* <DEDUP_REMOVED lines=10> */
.L_x_361:
        /* <DEDUP_REMOVED lines=10> */
.L_x_1073:


//--------------------- .text._Z32massMatrixMultiplyConstantKernelILi9ELi9ELi1EEviPKdS1_S1_S1_Pd --------------------------
	.section	.text._Z32massMatrixMultiplyConstantKernelILi9ELi9ELi1EEviPKdS1_S1_S1_Pd,"ax",@progbits
	.align	128
        .global         _Z32massMatrixMultiplyConstantKernelILi9ELi9ELi1EEviPKdS1_S1_S1_Pd
        .type           _Z32massMatrixMultiplyConstantKernelILi9ELi9ELi1EEviPKdS1_S1_S1_Pd,@function
        .size           _Z32massMatrixMultiplyConstantKernelILi9ELi9ELi1EEviPKdS1_S1_S1_Pd,(.L_x_1074 - _Z32massMatrixMultiplyConstantKernelILi9ELi9ELi1EEviPKdS1_S1_S1_Pd)
        .other          _Z32massMatrixMultiplyConstantKernelILi9ELi9ELi1EEviPKdS1_S1_S1_Pd,@"STO_CUDA_ENTRY STV_DEFAULT"
_Z32massMatrixMultiplyConstantKernelILi9ELi9ELi1EEviPKdS1_S1_S1_Pd:
.text._Z32massMatrixMultiplyConstantKernelILi9ELi9ELi1EEviPKdS1_S1_S1_Pd:
        /* <DEDUP_REMOVED lines=17> */
[----:B------:R-:W1:Y:S10]  /*0110*/  LDCU.128 UR56, c[0x3][0x720] ;  /* 0x00c0e400ff3877ac */ /* 0x000e740008000c00 */
[----:B------:R-:W3:Y:S01]  /*0120*/  @!P0 LDC.64 R2, c[0x0][0x3a0] ;  /* 0x0000e800ff028b82 */ /* 0x000ee20000000a00 */
[----:B--2---:R-:W-:Y:S01]  /*0130*/  @!P0 IMAD R17, R0, 0x2d9, R23 ;  /* 0x000002d900118824 */ /* 0x004fe200078e0217 */
[----:B------:R-:W2:Y:S01]  /*0140*/  LDCU.128 UR44, c[0x3][0x7a0] ;  /* 0x00c0f400ff2c77ac */ /* 0x000ea20008000c00 */
[----:B------:R-:W1:Y:S01]  /*0150*/  LDCU.128 UR8, c[0x3][0x700] ;  /* 0x00c0e000ff0877ac */ /* 0x000e620008000c00 */
[----:B------:R-:W1:Y:S01]  /*0160*/  LDCU.128 UR28, c[0x3][0x730] ;  /* 0x00c0e600ff1c77ac */ /* 0x000e620008000c00 */
[----:B------:R-:W1:Y:S01]  /*0170*/  LDCU.128 UR40, c[0x3][0xb0] ;  /* 0x00c01600ff2877ac */ /* 0x000e620008000c00 */
[----:B------:R-:W1:Y:S01]  /*0180*/  LDCU.128 UR12, c[0x3][0x10] ;  /* 0x00c00200ff0c77ac */ /* 0x000e620008000c00 */
[----:B------:R-:W1:Y:S01]  /*0190*/  LDCU.128 UR48, c[0x3][0x7b0] ;  /* 0x00c0f600ff3077ac */ /* 0x000e620008000c00 */
[----:B---3--:R-:W-:Y:S01]  /*01a0*/  @!P0 IMAD.WIDE R2, R17, 0x8, R2 ;  /* 0x0000000811028825 */ /* 0x008fe200078e0202 */
[----:B------:R-:W3:Y:S01]  /*01b0*/  S2R R22, SR_CgaCtaId ;  /* 0x0000000000167919 */ /* 0x000ee20000008800 */
[----:B------:R-:W3:Y:S03]  /*01c0*/  LDCU.64 UR26, c[0x3][0x7c0] ;  /* 0x00c0f800ff1a77ac */ /* 0x000ee60008000a00 */
        /* <DEDUP_REMOVED lines=10> */
[----:B------:R-:W-:Y:S02]  /*0270*/  IMAD.U32 R51, RZ, RZ, UR35 ;  /* 0x00000023ff337e24 */ /* 0x000fe4000f8e00ff */
[----:B-----5:R-:W-:Y:S01]  /*0280*/  IMAD.U32 R2, RZ, RZ, UR22 ;  /* 0x00000016ff027e24 */ /* 0x020fe2000f8e00ff */
[----:B------:R-:W-:Y:S01]  /*0290*/  MOV R3, UR23 ;  /* 0x0000001700037c02 */ /* 0x000fe20008000f00 */
[----:B------:R-:W-:Y:S01]  /*02a0*/  IMAD.U32 R31, RZ, RZ, UR19 ;  /* 0x00000013ff1f7e24 */ /* 0x000fe2000f8e00ff */
[----:B------:R-:W-:Y:S01]  /*02b0*/  MOV R30, UR18 ;  /* 0x00000012001e7c02 */ /* 0x000fe20008000f00 */
[----:B------:R-:W-:Y:S01]  /*02c0*/  IMAD.U32 R52, RZ, RZ, UR68 ;  /* 0x00000044ff347e24 */ /* 0x000fe2000f8e00ff */
[----:B------:R-:W-:Y:S01]  /*02d0*/  MOV R53, UR69 ;  /* 0x0000004500357c02 */ /* 0x000fe20008000f00 */
[----:B0-----:R-:W-:Y:S02]  /*02e0*/  IMAD.U32 R84, RZ, RZ, UR38 ;  /* 0x00000026ff547e24 */ /* 0x001fe4000f8e00ff */
[----:B------:R-:W-:Y:S01]  /*02f0*/  IMAD.U32 R85, RZ, RZ, UR39 ;  /* 0x00000027ff557e24 */ /* 0x000fe2000f8e00ff */
[----:B--2---:R-:W-:Y:S01]  /*0300*/  MOV R74, UR46 ;  /* 0x0000002e004a7c02 */ /* 0x004fe20008000f00 */
[----:B------:R-:W-:Y:S01]  /*0310*/  IMAD.U32 R75, RZ, RZ, UR47 ;  /* 0x0000002fff4b7e24 */ /* 0x000fe2000f8e00ff */
[----:B------:R-:W-:Y:S01]  /*0320*/  MOV R108, UR70 ;  /* 0x00000046006c7c02 */ /* 0x000fe20008000f00 */
[----:B------:R-:W-:Y:S01]  /*0330*/  IMAD.U32 R109, RZ, RZ, UR71 ;  /* 0x00000047ff6d7e24 */ /* 0x000fe2000f8e00ff */
[----:B------:R-:W0:Y:S01]  /*0340*/  LDCU.128 UR68, c[0x3][0x90] ;  /* 0x00c01200ff4477ac */ /* 0x000e220008000c00 */
[----:B-1----:R-:W-:Y:S01]  /*0350*/  MOV R98, UR40 ;  /* 0x0000002800627c02 */ /* 0x002fe20008000f00 */
[----:B------:R-:W-:Y:S01]  /*0360*/  IMAD.U32 R99, RZ, RZ, UR41 ;  /* 0x00000029ff637e24 */ /* 0x000fe2000f8e00ff */
[----:B------:R-:W-:Y:S01]  /*0370*/  MOV R94, UR48 ;  /* 0x00000030005e7c02 */ /* 0x000fe20008000f00 */
[----:B------:R-:W-:Y:S01]  /*0380*/  IMAD.U32 R95, RZ, RZ, UR49 ;  /* 0x00000031ff5f7e24 */ /* 0x000fe2000f8e00ff */
[----:B------:R-:W1:Y:S01]  /*0390*/  LDCU.64 UR22, c[0x3][0xc0] ;  /* 0x00c01800ff1677ac */ /* 0x000e620008000a00 */
[----:B------:R-:W-:Y:S01]  /*03a0*/  MOV R86, UR42 ;  /* 0x0000002a00567c02 */ /* 0x000fe20008000f00 */
[----:B------:R-:W-:Y:S01]  /*03b0*/  IMAD.U32 R87, RZ, RZ, UR43 ;  /* 0x0000002bff577e24 */ /* 0x000fe2000f8e00ff */
[----:B------:R-:W-:-:S02]  /*03c0*/  MOV R76, UR50 ;  /* 0x00000032004c7c02 */ /* 0x000fc40008000f00 */
[----:B0-----:R-:W-:Y:S01]  /*03d0*/  MOV R88, UR68 ;  /* 0x0000004400587c02 */ /* 0x001fe20008000f00 */
[----:B------:R-:W-:Y:S02]  /*03e0*/  IMAD.U32 R89, RZ, RZ, UR69 ;  /* 0x00000045ff597e24 */ /* 0x000fe4000f8e00ff */
[----:B------:R-:W-:Y:S01]  /*03f0*/  IMAD.U32 R77, RZ, RZ, UR51 ;  /* 0x00000033ff4d7e24 */ /* 0x000fe2000f8e00ff */
[----:B------:R-:W-:Y:S01]  /*0400*/  MOV R70, UR52 ;  /* 0x0000003400467c02 */ /* 0x000fe20008000f00 */
[----:B------:R-:W-:Y:S01]  /*0410*/  IMAD.U32 R71, RZ, RZ, UR53 ;  /* 0x00000035ff477e24 */ /* 0x000fe2000f8e00ff */
[----:B------:R-:W-:-:S04]  /*0420*/  MOV R101, 0x400 ;  /* 0x0000040000657802 */ /* 0x000fc80000000f00 */
[----:B---3--:R-:W-:Y:S01]  /*0430*/  LEA R101, R22, R101, 0x18 ;  /* 0x0000006516657211 */ /* 0x008fe200078ec0ff */
[----:B------:R-:W0:Y:S01]  /*0440*/  S2R R113, SR_TID.X ;  /* 0x0000000000717919 */ /* 0x000e220000002100 */
[----:B------:R-:W-:-:S03]  /*0450*/  ISETP.GT.U32.AND P1, PT, R23, 0x50, PT ;  /* 0x000000501700780c */ /* 0x000fc60003f24070 */
[----:B------:R-:W-:Y:S01]  /*0460*/  IMAD R112, R112, 0x16c8, R101 ;  /* 0x000016c870707824 */ /* 0x000fe200078e0265 */
[----:B------:R-:W-:Y:S01]  /*0470*/  BSSY.RECONVERGENT B0, `(.L_x_362) ;  /* 0x0000166000007945 */ /* 0x000fe20003800200 */
[----:B------:R-:W-:Y:S06]  /*0480*/  BAR.SYNC.DEFER_BLOCKING 0x0 ;  /* 0x0000000000007b1d */ /* 0x000fec0000010000 */
        /* <DEDUP_REMOVED lines=8> */
[----:B------:R-:W2:Y:S01]  /*0510*/  LDCU.128 UR16, c[0x3][0x710] ;  /* 0x00c0e200ff1077ac */ /* 0x000ea20008000c00 */
[C-C-:B------:R-:W-:Y:S02]  /*0520*/  DADD R24, R36.reuse, R8.reuse ;  /* 0x0000000024187229 */ /* 0x140fe40000000008 */
[----:B------:R-:W-:Y:S01]  /*0530*/  DADD R36, R36, -R8 ;  /* 0x0000000024247229 */ /* 0x000fe20000000808 */
[----:B------:R-:W-:Y:S02]  /*0540*/  IMAD.U32 R8, RZ, RZ, UR32 ;  /* 0x00000020ff087e24 */ /* 0x000fe4000f8e00ff */
[----:B------:R-:W-:Y:S01]  /*0550*/  IMAD.U32 R9, RZ, RZ, UR33 ;  /* 0x00000021ff097e24 */ /* 0x000fe2000f8e00ff */
[C---:B------:R-:W-:Y:S01]  /*0560*/  DFMA R14, R12.reuse, UR4, RZ ;  /* 0x000000040c0e7c2b */ /* 0x040fe200080000ff */
[----:B------:R-:W3:Y:S01]  /*0570*/  LDCU.128 UR32, c[0x3][0x780] ;  /* 0x00c0f000ff2077ac */ /* 0x000ee20008000c00 */
[----:B------:R-:W-:-:S02]  /*0580*/  DFMA R18, R12, R2, RZ ;  /* 0x000000020c12722b */ /* 0x000fc400000000ff */
[C---:B------:R-:W-:Y:S02]  /*0590*/  DFMA R20, R12.reuse, R4, RZ ;  /* 0x000000040c14722b */ /* 0x040fe400000000ff */
[----:B------:R-:W-:Y:S02]  /*05a0*/  DFMA R38, R12, R6, RZ ;  /* 0x000000060c26722b */ /* 0x000fe400000000ff */
[--C-:B------:R-:W-:Y:S02]  /*05b0*/  DADD R34, R26, R10.reuse ;  /* 0x000000001a227229 */ /* 0x100fe4000000000a */
[----:B------:R-:W-:Y:S02]  /*05c0*/  DFMA R12, R12, R8, RZ ;  /* 0x000000080c0c722b */ /* 0x000fe400000000ff */
[----:B------:R-:W-:Y:S01]  /*05d0*/  DADD R26, R26, -R10 ;  /* 0x000000001a1a7229 */ /* 0x000fe2000000080a */
[----:B------:R-:W-:Y:S01]  /*05e0*/  MOV R10, UR64 ;  /* 0x00000040000a7c02 */ /* 0x000fe20008000f00 */
[----:B------:R-:W-:Y:S01]  /*05f0*/  IMAD.U32 R11, RZ, RZ, UR65 ;  /* 0x00000041ff0b7e24 */ /* 0x000fe2000f8e00ff */
[----:B------:R-:W-:-:S02]  /*0600*/  DFMA R40, R16, UR6, R14 ;  /* 0x0000000610287c2b */ /* 0x000fc4000800000e */
[C---:B------:R-:W-:Y:S02]  /*0610*/  DFMA R56, R16.reuse, R30, R20 ;  /* 0x0000001e1038722b */ /* 0x040fe40000000014 */
[C---:B------:R-:W-:Y:S02]  /*0620*/  DFMA R60, R16.reuse, R52, R38 ;  /* 0x00000034103c722b */ /* 0x040fe40000000026 */
[C---:B------:R-:W-:Y:S02]  /*0630*/  DFMA R44, R16.reuse, R10, R18 ;  /* 0x0000000a102c722b */ /* 0x040fe40000000012 */
[----:B------:R-:W-:Y:S01]  /*0640*/  DFMA R66, R16, R50, R12 ;  /* 0x000000321042722b */ /* 0x000fe2000000000c */
[----:B------:R-:W-:Y:S01]  /*0650*/  IMAD.U32 R14, RZ, RZ, UR36 ;  /* 0x00000024ff0e7e24 */ /* 0x000fe2000f8e00ff */
[----:B------:R-:W-:Y:S01]  /*0660*/  MOV R16, UR62 ;  /* 0x0000003e00107c02 */ /* 0x000fe20008000f00 */
[----:B------:R-:W-:Y:S01]  /*0670*/  IMAD.U32 R17, RZ, RZ, UR63 ;  /* 0x0000003fff117e24 */ /* 0x000fe2000f8e00ff */
[----:B------:R-:W-:Y:S01]  /*0680*/  MOV R15, UR37 ;  /* 0x00000025000f7c02 */ /* 0x000fe20008000f00 */
[----:B------:R-:W4:Y:S01]  /*0690*/  LDCU.128 UR36, c[0x3][0x60] ;  /* 0x00c00c00ff2477ac */ /* 0x000f220008000c00 */
[----:B---3--:R-:W-:Y:S01]  /*06a0*/  MOV R110, UR32 ;  /* 0x00000020006e7c02 */ /* 0x008fe20008000f00 */
[----:B------:R-:W-:-:S02]  /*06b0*/  IMAD.U32 R111, RZ, RZ, UR33 ;  /* 0x00000021ff6f7e24 */ /* 0x000fc4000f8e00ff */
[C---:B------:R-:W-:Y:S01]  /*06c0*/  DFMA R54, R28.reuse, R16, RZ ;  /* 0x000000101c36722b */ /* 0x040fe200000000ff */
[----:B------:R-:W-:Y:S01]  /*06d0*/  MOV R12, UR58 ;  /* 0x0000003a000c7c02 */ /* 0x000fe20008000f00 */
[----:B------:R-:W-:Y:S01]  /*06e0*/  IMAD.U32 R13, RZ, RZ, UR59 ;  /* 0x0000003bff0d7e24 */ /* 0x000fe2000f8e00ff */
[----:B------:R-:W-:Y:S01]  /*06f0*/  MOV R18, UR44 ;  /* 0x0000002c00127c02 */ /* 0x000fe20008000f00 */
[----:B------:R-:W-:Y:S01]  /*0700*/  IMAD.U32 R19, RZ, RZ, UR45 ;  /* 0x0000002dff137e24 */ /* 0x000fe2000f8e00ff */
[C---:B------:R-:W-:Y:S01]  /*0710*/  DFMA R38, R28.reuse, UR8, RZ ;  /* 0x000000081c267c2b */ /* 0x040fe200080000ff */
[----:B------:R-:W-:Y:S01]  /*0720*/  MOV R20, UR28 ;  /* 0x0000001c00147c02 */ /* 0x000fe20008000f00 */
[----:B------:R-:W-:Y:S01]  /*0730*/  DFMA R48, R28, R14, RZ ;  /* 0x0000000e1c30722b */ /* 0x000fe200000000ff */
[----:B------:R-:W-:Y:S01]  /*0740*/  IMAD.U32 R21, RZ, RZ, UR29 ;  /* 0x0000001dff157e24 */ /* 0x000fe2000f8e00ff */
[----:B------:R-:W-:Y:S01]  /*0750*/  DFMA R62, R32, R110, R54 ;  /* 0x0000006e203e722b */ /* 0x000fe20000000036 */
[----:B------:R-:W3:Y:S01]  /*0760*/  LDCU.128 UR44, c[0x3][0x760] ;  /* 0x00c0ec00ff2c77ac */ /* 0x000ee20008000c00 */
[----:B------:R-:W-:Y:S01]  /*0770*/  MOV R54, UR66 ;  /* 0x0000004200367c02 */ /* 0x000fe20008000f00 */
[----:B------:R-:W-:Y:S01]  /*0780*/  IMAD.U32 R55, RZ, RZ, UR67 ;  /* 0x00000043ff377e24 */ /* 0x000fe2000f8e00ff */
[C---:B------:R-:W-:Y:S01]  /*0790*/  DFMA R42, R28.reuse, R12, RZ ;  /* 0x0000000c1c2a722b */ /* 0x040fe200000000ff */
[----:B------:R-:W5:Y:S01]  /*07a0*/  LDCU.128 UR64, c[0x3][0x40] ;  /* 0x00c00800ff4077ac */ /* 0x000f620008000c00 */
[----:B------:R-:W-:Y:S01]  /*07b0*/  DFMA R64, R28, R18, RZ ;  /* 0x000000121c40722b */ /* 0x000fe200000000ff */
[----:B----4-:R-:W-:Y:S01]  /*07c0*/  MOV R106, UR36 ;  /* 0x00000024006a7c02 */ /* 0x010fe20008000f00 */
[----:B------:R-:W-:Y:S01]  /*07d0*/  IMAD.U32 R107, RZ, RZ, UR37 ;  /* 0x00000025ff6b7e24 */ /* 0x000fe2000f8e00ff */
[----:B------:R-:W-:-:S02]  /*07e0*/  DFMA R28, R32, UR10, R38 ;  /* 0x0000000a201c7c2b */ /* 0x000fc40008000026 */
[C---:B------:R-:W-:Y:S02]  /*07f0*/  DFMA R58, R32.reuse, R84, R48 ;  /* 0x00000054203a722b */ /* 0x040fe40000000030 */
[C---:B------:R-:W-:Y:S02]  /*0800*/  DFMA R42, R32.reuse, R20, R42 ;  /* 0x00000014202a722b */ /* 0x040fe4000000002a */
[----:B------:R-:W-:Y:S02]  /*0810*/  DFMA R68, R32, R74, R64 ;  /* 0x0000004a2044722b */ /* 0x000fe40000000040 */
[C---:B------:R-:W-:Y:S01]  /*0820*/  DFMA R32, R34.reuse, R106, R56 ;  /* 0x0000006a2220722b */ /* 0x040fe20000000038 */
[----:B------:R-:W-:Y:S01]  /*0830*/  MOV R102, UR34 ;  /* 0x0000002200667c02 */ /* 0x000fe20008000f00 */
[----:B------:R-:W-:Y:S01]  /*0840*/  IMAD.U32 R57, RZ, RZ, UR31 ;  /* 0x0000001fff397e24 */ /* 0x000fe2000f8e00ff */
[----:B------:R-:W-:Y:S01]  /*0850*/  MOV R56, UR30 ;  /* 0x0000001e00387c02 */ /* 0x000fe20008000f00 */
[----:B------:R-:W-:Y:S01]  /*0860*/  IMAD.U32 R103, RZ, RZ, UR35 ;  /* 0x00000023ff677e24 */ /* 0x000fe2000f8e00ff */
[----:B------:R-:W4:Y:S01]  /*0870*/  LDCU.128 UR28, c[0x3][0x790] ;  /* 0x00c0f200ff1c77ac */ /* 0x000f220008000c00 */
[C---:B------:R-:W-:Y:S01]  /*0880*/  DFMA R44, R34.reuse, R54, R44 ;  /* 0x00000036222c722b */ /* 0x040fe2000000002c */
[----:B------:R-:W1:Y:S01]  /*0890*/  LDCU.128 UR32, c[0x3][0x740] ;  /* 0x00c0e800ff2077ac */ /* 0x000e620008000c00 */
[----:B-----5:R-:W-:Y:S01]  /*08a0*/  MOV R92, UR64 ;  /* 0x00000040005c7c02 */ /* 0x020fe20008000f00 */
[----:B------:R-:W-:Y:S01]  /*08b0*/  IMAD.U32 R93, RZ, RZ, UR65 ;  /* 0x00000041ff5d7e24 */ /* 0x000fe2000f8e00ff */
[C---:B------:R-:W-:Y:S01]  /*08c0*/  DFMA R40, R34.reuse, UR12, R40 ;  /* 0x0000000c22287c2b */ /* 0x040fe20008000028 */
[----:B---3--:R-:W-:Y:S01]  /*08d0*/  MOV R38, UR44 ;  /* 0x0000002c00267c02 */ /* 0x008fe20008000f00 */
[C---:B------:R-:W-:Y:S01]  /*08e0*/  DFMA R64, R34.reuse, R108, R60 ;  /* 0x0000006c2240722b */ /* 0x040fe2000000003c */
[----:B------:R-:W-:Y:S01]  /*08f0*/  IMAD.U32 R39, RZ, RZ, UR45 ;  /* 0x0000002dff277e24 */ /* 0x000fe2000f8e00ff */
[----:B------:R-:W-:Y:S01]  /*0900*/  DFMA R66, R34, R98, R66 ;  /* 0x000000622242722b */ /* 0x000fe20000000042 */
[----:B------:R-:W-:Y:S01]  /*0910*/  MOV R90, UR38 ;  /* 0x00000026005a7c02 */ /* 0x000fe20008000f00 */
[----:B------:R-:W-:Y:S01]  /*0920*/  IMAD.U32 R91, RZ, RZ, UR39 ;  /* 0x00000027ff5b7e24 */ /* 0x000fe2000f8e00ff */
[----:B--2---:R-:W-:-:S02]  /*0930*/  DFMA R60, R26, UR16, R28 ;  /* 0x000000101a3c7c2b */ /* 0x004fc4000800001c */
[----:B------:R-:W-:Y:S01]  /*0940*/  DFMA R28, R24, R92, R44 ;  /* 0x0000005c181c722b */ /* 0x000fe2000000002c */
[----:B------:R-:W-:Y:S01]  /*0950*/  LOP3.LUT R44, R23, 0xffff, RZ, 0xc0, !PT ;  /* 0x0000ffff172c7812 */ /* 0x000fe200078ec0ff */
[C---:B------:R-:W-:Y:S02]  /*0960*/  DFMA R48, R26.reuse, R56, R42 ;  /* 0x000000381a30722b */ /* 0x040fe4000000002a */
[C---:B------:R-:W-:Y:S02]  /*0970*/  DFMA R34, R26.reuse, R38, R58 ;  /* 0x000000261a22722b */ /* 0x040fe4000000003a */
[C---:B------:R-:W-:Y:S02]  /*0980*/  DFMA R62, R26.reuse, R102, R62 ;  /* 0x000000661a3e722b */ /* 0x040fe4000000003e */
[----:B------:R-:W-:Y:S02]  /*0990*/  DFMA R68, R26, R94, R68 ;  /* 0x0000005e1a44722b */ /* 0x000fe40000000044 */
[C---:B------:R-:W-:Y:S01]  /*09a0*/  DFMA R42, R24.reuse, R90, R32 ;  /* 0x0000005a182a722b */ /* 0x040fe20000000020 */
[----:B------:R-:W-:Y:S01]  /*09b0*/  MOV R80, UR46 ;  /* 0x0000002e00507c02 */ /* 0x000fe20008000f00 */
[C---:B------:R-:W-:Y:S01]  /*09c0*/  DFMA R26, R24.reuse, UR14, R40 ;  /* 0x0000000e181a7c2b */ /* 0x040fe20008000028 */
[----:B------:R-:W-:Y:S01]  /*09d0*/  IMAD.U32 R81, RZ, RZ, UR47 ;  /* 0x0000002fff517e24 */ /* 0x000fe2000f8e00ff */
[----:B------:R-:W-:-:S02]  /*09e0*/  DFMA R32, R24, R88, R64 ;  /* 0x000000581820722b */ /* 0x000fc40000000040 */
[----:B------:R-:W-:Y:S01]  /*09f0*/  DFMA R58, R24, R86, R66 ;  /* 0x00000056183a722b */ /* 0x000fe20000000042 */
[----:B----4-:R-:W-:Y:S01]  /*0a00*/  MOV R78, UR28 ;  /* 0x0000001c004e7c02 */ /* 0x010fe20008000f00 */
[----:B------:R-:W-:Y:S01]  /*0a10*/  DADD R24, R46, R46 ;  /* 0x000000002e187229 */ /* 0x000fe2000000002e */
[----:B------:R-:W-:Y:S01]  /*0a20*/  IMAD.U32 R79, RZ, RZ, UR29 ;  /* 0x0000001dff4f7e24 */ /* 0x000fe2000f8e00ff */
[----:B-1----:R-:W-:Y:S01]  /*0a30*/  MOV R82, UR32 ;  /* 0x0000002000527c02 */ /* 0x002fe20008000f00 */
[----:B------:R-:W-:Y:S02]  /*0a40*/  IMAD R44, R44, 0x1c72, RZ ;  /* 0x00001c722c2c7824 */ /* 0x000fe400078e02ff */
[----:B------:R-:W-:Y:S01]  /*0a50*/  IMAD.U32 R83, RZ, RZ, UR33 ;  /* 0x00000021ff537e24 */ /* 0x000fe2000f8e00ff */
[C---:B------:R-:W-:Y:S02]  /*0a60*/  DFMA R40, R36.reuse, R80, R34 ;  /* 0x000000502428722b */ /* 0x040fe40000000022 */
[----:B------:R-:W-:Y:S01]  /*0a70*/  SHF.R.U32.HI R45, RZ, 0x10, R44 ;  /* 0x00000010ff2d7819 */ /* 0x000fe2000001162c */
[----:B------:R-:W-:-:S02]  /*0a80*/  DFMA R34, R36, R78, R62 ;  /* 0x0000004e2422722b */ /* 0x000fc4000000003e */
[C---:B------:R-:W-:Y:S02]  /*0a90*/  DFMA R60, R36.reuse, UR18, R60 ;  /* 0x00000012243c7c2b */ /* 0x040fe4000800003c */
[----:B------:R-:W-:Y:S02]  /*0aa0*/  DFMA R48, R36, R82, R48 ;  /* 0x000000522430722b */ /* 0x000fe40000000030 */
[----:B------:R-:W-:Y:S01]  /*0ab0*/  DMUL R62, R24, 0.5 ;  /* 0x3fe00000183e7828 */ /* 0x000fe20000000000 */
        /* <DEDUP_REMOVED lines=8> */
[----:B------:R-:W-:Y:S01]  /*0b40*/  PRMT R44, R45, 0x9910, RZ ;  /* 0x000099102d2c7816 */ /* 0x000fe200000000ff */
[C---:B------:R-:W-:Y:S01]  /*0b50*/  DFMA R26, R62.reuse, UR20, R26 ;  /* 0x000000143e1a7c2b */ /* 0x040fe2000800001a */
[----:B------:R-:W-:Y:S01]  /*0b60*/  MOV R64, UR34 ;  /* 0x0000002200407c02 */ /* 0x000fe20008000f00 */
[----:B------:R-:W-:-:S02]  /*0b70*/  DFMA R28, R62, R72, R28 ;  /* 0x000000483e1c722b */ /* 0x000fc4000000001c */
[----:B------:R-:W-:Y:S01]  /*0b80*/  IMAD R44, R44, 0x9, RZ ;  /* 0x000000092c2c7824 */ /* 0x000fe200078e02ff */
        /* <DEDUP_REMOVED lines=8> */
[C---:B------:R-:W-:Y:S01]  /*0c10*/  DFMA R96, R46.reuse, UR56, R60 ;  /* 0x000000382e607c2b */ /* 0x040fe2000800003c */
[----:B------:R-:W-:Y:S01]  /*0c20*/  MOV R60, UR26 ;  /* 0x0000001a003c7c02 */ /* 0x000fe20008000f00 */
[----:B------:R-:W-:Y:S01]  /*0c30*/  IMAD.U32 R61, RZ, RZ, UR27 ;  /* 0x0000001bff3d7e24 */ /* 0x000fe2000f8e00ff */
[----:B------:R-:W-:Y:S01]  /*0c40*/  IADD3 R44, PT, PT, RZ, -R44, RZ ;  /* 0x8000002cff2c7210 */ /* 0x000fe20007ffe0ff */
[----:B------:R-:W-:-:S02]  /*0c50*/  DFMA R48, R46, R64, R48 ;  /* 0x000000402e30722b */ /* 0x000fc40000000030 */
[C---:B------:R-:W-:Y:S01]  /*0c60*/  DFMA R40, R46.reuse, R62, R40 ;  /* 0x0000003e2e28722b */ /* 0x040fe20000000028 */
[----:B------:R-:W-:Y:S01]  /*0c70*/  PRMT R22, R44, 0x7710, RZ ;  /* 0x000077102c167816 */ /* 0x000fe200000000ff */
[C---:B------:R-:W-:Y:S02]  /*0c80*/  DFMA R34, R46.reuse, R42, R34 ;  /* 0x0000002a2e22722b */ /* 0x040fe40000000022 */
[----:B------:R-:W-:Y:S02]  /*0c90*/  DFMA R46, R46, R60, R36 ;  /* 0x0000003c2e2e722b */ /* 0x000fe40000000024 */
[----:B------:R-:W-:Y:S01]  /*0ca0*/  IMAD.IADD R22, R22, 0x1, R23 ;  /* 0x0000000116167824 */ /* 0x000fe200078e0217 */
[C-C-:B------:R-:W-:Y:S01]  /*0cb0*/  DADD R36, R26.reuse, -R96.reuse ;  /* 0x000000001a247229 */ /* 0x140fe20000000860 */
[----:B------:R-:W-:Y:S01]  /*0cc0*/  IMAD R114, R45, 0x48, R112 ;  /* 0x000000482d727824 */ /* 0x000fe200078e0270 */
[----:B------:R-:W-:-:S03]  /*0cd0*/  DADD R26, R26, R96 ;  /* 0x000000001a1a7229 */ /* 0x000fc60000000060 */
[----:B------:R-:W-:Y:S01]  /*0ce0*/  DADD R58, R58, R46 ;  /* 0x000000003a3a7229 */ /* 0x000fe2000000002e */
[----:B------:R-:W-:Y:S01]  /*0cf0*/  LOP3.LUT R97, R22, 0xffff, RZ, 0xc0, !PT ;  /* 0x0000ffff16617812 */ /* 0x000fe200078ec0ff */
[C-C-:B------:R-:W-:Y:S02]  /*0d00*/  DADD R46, R24.reuse, -R40.reuse ;  /* 0x00000000182e7229 */ /* 0x140fe40000000828 */
[----:B------:R-:W-:Y:S02]  /*0d10*/  DADD R24, R24, R40 ;  /* 0x0000000018187229 */ /* 0x000fe40000000028 */
[----:B------:R-:W-:Y:S02]  /*0d20*/  DADD R44, R28, -R48 ;  /* 0x000000001c2c7229 */ /* 0x000fe40000000830 */
[----:B------:R-:W-:Y:S02]  /*0d30*/  DADD R40, R32, -R34 ;  /* 0x0000000020287229 */ /* 0x000fe40000000822 */
[----:B------:R-:W-:-:S02]  /*0d40*/  DADD R28, R28, R48 ;  /* 0x000000001c1c7229 */ /* 0x000fc40000000030 */
        /* <DEDUP_REMOVED lines=16> */
[----:B------:R-:W2:Y:S04]  /*0e50*/  LDCU.64 UR22, c[0x3][0x28] ;  /* 0x00c00500ff1677ac */ /* 0x000ea80008000a00 */
[----:B------:R-:W-:Y:S01]  /*0e60*/  LOP3.LUT R2, R2, 0xffff, RZ, 0xc0, !PT ;  /* 0x0000ffff02027812 */ /* 0x000fe200078ec0ff */
[----:B------:R-:W3:Y:S03]  /*0e70*/  LDCU.128 UR28, c[0x3][0x50] ;  /* 0x00c00a00ff1c77ac */ /* 0x000ee60008000c00 */
[----:B------:R-:W-:Y:S01]  /*0e80*/  SHF.R.U32.HI R2, RZ, 0x9, R2 ;  /* 0x00000009ff027819 */ /* 0x000fe20000011602 */
[----:B------:R-:W4:Y:S03]  /*0e90*/  LDCU.128 UR48, c[0x3][0x70] ;  /* 0x00c00e00ff3077ac */ /* 0x000f260008000c00 */
[----:B------:R-:W-:Y:S01]  /*0ea0*/  PRMT R3, R2, 0x9910, RZ ;  /* 0x0000991002037816 */ /* 0x000fe200000000ff */
[----:B------:R-:W5:Y:S01]  /*0eb0*/  LDCU.128 UR60, c[0x3][0x30] ;  /* 0x00c00600ff3c77ac */ /* 0x000f620008000c00 */
[----:B0-----:R-:W-:Y:S01]  /*0ec0*/  MOV R50, UR38 ;  /* 0x0000002600327c02 */ /* 0x001fe20008000f00 */
[----:B------:R-:W-:-:S02]  /*0ed0*/  IMAD.U32 R51, RZ, RZ, UR39 ;  /* 0x00000027ff337e24 */ /* 0x000fc4000f8e00ff */
[----:B------:R-:W-:Y:S01]  /*0ee0*/  IMAD R3, R3, 0x9, RZ ;  /* 0x0000000903037824 */ /* 0x000fe200078e02ff */
[----:B------:R-:W0:Y:S03]  /*0ef0*/  LDCU.128 UR64, c[0x3][0x80] ;  /* 0x00c01000ff4077ac */ /* 0x000e260008000c00 */
[----:B------:R-:W-:Y:S01]  /*0f00*/  IMAD.MOV R3, RZ, RZ, -R3 ;  /* 0x000000ffff037224 */ /* 0x000fe200078e0a03 */
[----:B------:R-:W1:Y:S01]  /*0f10*/  LDCU.128 UR32, c[0x3][0x750] ;  /* 0x00c0ea00ff2077ac */ /* 0x000e620008000c00 */
[----:B---3--:R-:W-:Y:S01]  /*0f20*/  MOV R30, UR30 ;  /* 0x0000001e001e7c02 */ /* 0x008fe20008000f00 */
[----:B------:R-:W-:Y:S02]  /*0f30*/  IMAD.U32 R31, RZ, RZ, UR31 ;  /* 0x0000001fff1f7e24 */ /* 0x000fe4000f8e00ff */
[----:B------:R-:W-:Y:S01]  /*0f40*/  PRMT R4, R3, 0x7710, RZ ;  /* 0x0000771003047816 */ /* 0x000fe200000000ff */
[----:B------:R-:W3:Y:S01]  /*0f50*/  LDCU.128 UR40, c[0x3][0x720] ;  /* 0x00c0e400ff2877ac */ /* 0x000ee20008000c00 */
[----:B------:R-:W-:-:S02]  /*0f60*/  LOP3.LUT R3, R2, 0xffff, RZ, 0xc0, !PT ;  /* 0x0000ffff02037812 */ /* 0x000fc400078ec0ff */
[----:B------:R-:W-:Y:S01]  /*0f70*/  IADD3 R2, PT, PT, R4, R23, RZ ;  /* 0x0000001704027210 */ /* 0x000fe20007ffe0ff */
[----:B------:R-:W2:Y:S01]  /*0f80*/  LDCU.128 UR52, c[0x3][0x7a0] ;  /* 0x00c0f400ff3477ac */ /* 0x000ea20008000c00 */
[----:B-----5:R-:W-:Y:S01]  /*0f90*/  MOV R10, UR60 ;  /* 0x0000003c000a7c02 */ /* 0x020fe20008000f00 */
[----:B------:R-:W-:Y:S01]  /*0fa0*/  IMAD R22, R3, 0x288, R112 ;  /* 0x0000028803167824 */ /* 0x000fe200078e0270 */
[----:B------:R-:W-:Y:S01]  /*0fb0*/  LOP3.LUT R3, R2, 0xff, RZ, 0xc0, !PT ;  /* 0x000000ff02037812 */ /* 0x000fe200078ec0ff */
[----:B------:R-:W5:Y:S01]  /*0fc0*/  LDCU.128 UR44, c[0x3][0x770] ;  /* 0x00c0ee00ff2c77ac */ /* 0x000f620008000c00 */
[----:B------:R-:W-:Y:S01]  /*0fd0*/  IMAD.U32 R11, RZ, RZ, UR61 ;  /* 0x0000003dff0b7e24 */ /* 0x000fe2000f8e00ff */
[----:B0-----:R-:W-:Y:S01]  /*0fe0*/  MOV R52, UR64 ;  /* 0x0000004000347c02 */ /* 0x001fe20008000f00 */
[----:B------:R-:W-:Y:S01]  /*0ff0*/  IMAD.U32 R53, RZ, RZ, UR65 ;  /* 0x00000041ff357e24 */ /* 0x000fe2000f8e00ff */
[----:B------:R-:W0:Y:S01]  /*1000*/  LDCU.128 UR68, c[0x3][0x730] ;  /* 0x00c0e600ff4477ac */ /* 0x000e220008000c00 */
[----:B------:R-:W-:Y:S01]  /*1010*/  IMAD R22, R3, 0x8, R22 ;  /* 0x0000000803167824 */ /* 0x000fe200078e0216 */
[----:B-1----:R-:W-:Y:S01]  /*1020*/  MOV R84, UR34 ;  /* 0x0000002200547c02 */ /* 0x002fe20008000f00 */
[----:B------:R-:W-:Y:S01]  /*1030*/  IMAD.U32 R85, RZ, RZ, UR35 ;  /* 0x00000023ff557e24 */ /* 0x000fe2000f8e00ff */
[----:B------:R-:W1:Y:S01]  /*1040*/  LDCU.128 UR56, c[0x3][0x760] ;  /* 0x00c0ec00ff3877ac */ /* 0x000e620008000c00 */
[----:B------:R-:W-:Y:S01]  /*1050*/  MOV R108, UR66 ;  /* 0x00000042006c7c02 */ /* 0x000fe20008000f00 */
[----:B------:R-:W-:Y:S01]  /*1060*/  LDS.64 R2, [R22] ;  /* 0x0000000016027984 */ /* 0x000fe20000000a00 */
[----:B------:R-:W-:Y:S01]  /*1070*/  IMAD.U32 R109, RZ, RZ, UR67 ;  /* 0x00000043ff6d7e24 */ /* 0x000fe2000f8e00ff */
[----:B------:R-:W4:Y:S02]  /*1080*/  LDCU.128 UR64, c[0x3][0x90] ;  /* 0x00c01200ff4077ac */ /* 0x000f240008000c00 */
[----:B------:R-:W3:Y:S01]  /*1090*/  LDS.64 R4, [R22+0x240] ;  /* 0x0002400016047984 */ /* 0x000ee20000000a00 */
[----:B--2---:R-:W-:Y:S01]  /*10a0*/  MOV R74, UR54 ;  /* 0x00000036004a7c02 */ /* 0x004fe20008000f00 */
[----:B------:R-:W-:Y:S01]  /*10b0*/  IMAD.U32 R75, RZ, RZ, UR55 ;  /* 0x00000037ff4b7e24 */ /* 0x000fe2000f8e00ff */
[----:B------:R-:W2:Y:S01]  /*10c0*/  LDCU.64 UR26, c[0x3][0x7c0] ;  /* 0x00c0f800ff1a77ac */ /* 0x000ea20008000a00 */
[----:B------:R-:W-:Y:S04]  /*10d0*/  LDS.64 R6, [R22+0x48] ;  /* 0x0000480016067984 */ /* 0x000fe80000000a00 */
[----:B------:R-:W5:Y:S04]  /*10e0*/  LDS.64 R8, [R22+0x1f8] ;  /* 0x0001f80016087984 */ /* 0x000f680000000a00 */
[----:B------:R-:W-:Y:S01]  /*10f0*/  LDS.64 R28, [R22+0x90] ;  /* 0x00009000161c7984 */ /* 0x000fe20000000a00 */
[----:B-1----:R-:W-:Y:S01]  /*1100*/  MOV R80, UR58 ;  /* 0x0000003a00507c02 */ /* 0x002fe20008000f00 */
[----:B------:R-:W-:-:S02]  /*1110*/  IMAD.U32 R81, RZ, RZ, UR59 ;  /* 0x0000003bff517e24 */ /* 0x000fc4000f8e00ff */
[----:B------:R-:W1:Y:S01]  /*1120*/  LDS.64 R32, [R22+0x1b0] ;  /* 0x0001b00016207984 */ /* 0x000e620000000a00 */
[----:B----4-:R-:W-:Y:S01]  /*1130*/  MOV R88, UR64 ;  /* 0x0000004000587c02 */ /* 0x010fe20008000f00 */
[----:B------:R-:W-:Y:S02]  /*1140*/  IMAD.U32 R89, RZ, RZ, UR65 ;  /* 0x00000041ff597e24 */ /* 0x000fe4000f8e00ff */
[----:B------:R-:W-:Y:S04]  /*1150*/  LDS.64 R36, [R22+0xd8] ;  /* 0x0000d80016247984 */ /* 0x000fe80000000a00 */
[----:B------:R-:W4:Y:S01]  /*1160*/  LDS.64 R40, [R22+0x168] ;  /* 0x0001680016287984 */ /* 0x000f220000000a00 */
[C-C-:B---3--:R-:W-:Y:S02]  /*1170*/  DADD R12, R2.reuse, R4.reuse ;  /* 0x00000000020c7229 */ /* 0x148fe40000000004 */
[----:B------:R-:W-:Y:S01]  /*1180*/  DADD R24, R2, -R4 ;  /* 0x0000000002187229 */ /* 0x000fe20000000804 */
[----:B------:R-:W-:Y:S01]  /*1190*/  MOV R2, UR22 ;  /* 0x0000001600027c02 */ /* 0x000fe20008000f00 */
[----:B------:R-:W-:Y:S01]  /*11a0*/  IMAD.U32 R3, RZ, RZ, UR23 ;  /* 0x00000017ff037e24 */ /* 0x000fe2000f8e00ff */
[----:B------:R-:W-:Y:S01]  /*11b0*/  MOV R4, UR28 ;  /* 0x0000001c00047c02 */ /* 0x000fe20008000f00 */
[----:B------:R-:W-:Y:S01]  /*11c0*/  IMAD.U32 R5, RZ, RZ, UR29 ;  /* 0x0000001dff057e24 */ /* 0x000fe2000f8e00ff */
[C-C-:B-----5:R-:W-:Y:S01]  /*11d0*/  DADD R14, R6.reuse, R8.reuse ;  /* 0x00000000060e7229 */ /* 0x160fe20000000008 */
[----:B------:R-:W3:Y:S01]  /*11e0*/  LDCU.128 UR28, c[0x3][0x60] ;  /* 0x00c00c00ff1c77ac */ /* 0x000ee20008000c00 */
[----:B------:R-:W-:Y:S01]  /*11f0*/  DADD R26, R6, -R8 ;  /* 0x00000000061a7229 */ /* 0x000fe20000000808 */
[----:B------:R-:W-:Y:S01]  /*1200*/  MOV R8, UR36 ;  /* 0x0000002400087c02 */ /* 0x000fe20008000f00 */
[----:B------:R-:W-:Y:S01]  /*1210*/  IMAD.U32 R9, RZ, RZ, UR37 ;  /* 0x00000025ff097e24 */ /* 0x000fe2000f8e00ff */
[----:B------:R-:W-:Y:S01]  /*1220*/  MOV R6, UR50 ;  /* 0x0000003200067c02 */ /* 0x000fe20008000f00 */
[----:B------:R-:W-:Y:S01]  /*1230*/  IMAD.U32 R7, RZ, RZ, UR51 ;  /* 0x00000033ff077e24 */ /* 0x000fe2000f8e00ff */
[C---:B------:R-:W-:Y:S01]  /*1240*/  DFMA R16, R12.reuse, UR4, RZ ;  /* 0x000000040c107c2b */ /* 0x040fe200080000ff */
[----:B------:R-:W5:Y:S01]  /*1250*/  LDCU.128 UR36, c[0x3][0x780] ;  /* 0x00c0f000ff2477ac */ /* 0x000f620008000c00 */
[----:B------:R-:W-:-:S02]  /*1260*/  DFMA R18, R12, R2, RZ ;  /* 0x000000020c12722b */ /* 0x000fc400000000ff */
[C---:B------:R-:W-:Y:S01]  /*1270*/  DFMA R34, R12.reuse, R8, RZ ;  /* 0x000000080c22722b */ /* 0x040fe200000000ff */
[----:B------:R-:W2:Y:S01]  /*1280*/  LDCU.64 UR22, c[0x3][0xc0] ;  /* 0x00c01800ff1677ac */ /* 0x000ea20008000a00 */
[C---:B------:R-:W-:Y:S02]  /*1290*/  DFMA R20, R12.reuse, R4, RZ ;  /* 0x000000040c14722b */ /* 0x040fe400000000ff */
[----:B------:R-:W-:Y:S02]  /*12a0*/  DFMA R12, R12, R6, RZ ;  /* 0x000000060c0c722b */ /* 0x000fe400000000ff */
[C---:B------:R-:W-:Y:S01]  /*12b0*/  DFMA R42, R14.reuse, UR6, R16 ;  /* 0x000000060e2a7c2b */ /* 0x040fe20008000010 */
[----:B---3--:R-:W-:Y:S01]  /*12c0*/  MOV R106, UR28 ;  /* 0x0000001c006a7c02 */ /* 0x008fe20008000f00 */
[C---:B------:R-:W-:Y:S01]  /*12d0*/  DFMA R70, R14.reuse, R50, R34 ;  /* 0x000000320e46722b */ /* 0x040fe20000000022 */
[----:B------:R-:W-:Y:S01]  /*12e0*/  MOV R16, UR46 ;  /* 0x0000002e00107c02 */ /* 0x000fe20008000f00 */
[----:B------:R-:W3:Y:S01]  /*12f0*/  LDS.64 R34, [R22+0x120] ;  /* 0x0001200016227984 */ /* 0x000ee20000000a00 */
        /* <DEDUP_REMOVED lines=8> */
[----:B------:R-:W4:Y:S01]  /*1380*/  LDCU.128 UR32, c[0x3][0xb0] ;  /* 0x00c01600ff2077ac */ /* 0x000f220008000c00 */
[----:B------:R-:W-:Y:S01]  /*1390*/  MOV R12, UR42 ;  /* 0x0000002a000c7c02 */ /* 0x000fe20008000f00 */
[----:B------:R-:W-:Y:S01]  /*13a0*/  IMAD.U32 R13, RZ, RZ, UR43 ;  /* 0x0000002bff0d7e24 */ /* 0x000fe2000f8e00ff */
[C---:B------:R-:W-:Y:S01]  /*13b0*/  DFMA R38, R24.reuse, UR8, RZ ;  /* 0x0000000818267c2b */ /* 0x040fe200080000ff */
[----:B------:R-:W-:Y:S01]  /*13c0*/  IMAD.U32 R107, RZ, RZ, UR29 ;  /* 0x0000001dff6b7e24 */ /* 0x000fe2000f8e00ff */
[C---:B------:R-:W-:Y:S01]  /*13d0*/  DFMA R54, R24.reuse, R14, RZ ;  /* 0x0000000e1836722b */ /* 0x040fe200000000ff */
[----:B0-----:R-:W-:Y:S01]  /*13e0*/  MOV R20, UR68 ;  /* 0x0000004400147c02 */ /* 0x001fe20008000f00 */
[C---:B------:R-:W-:Y:S01]  /*13f0*/  DFMA R62, R24.reuse, R18, RZ ;  /* 0x00000012183e722b */ /* 0x040fe200000000ff */
[----:B------:R-:W-:Y:S01]  /*1400*/  IMAD.U32 R21, RZ, RZ, UR69 ;  /* 0x00000045ff157e24 */ /* 0x000fe2000f8e00ff */
[C---:B------:R-:W-:Y:S01]  /*1410*/  DFMA R46, R24.reuse, R12, RZ ;  /* 0x0000000c182e722b */ /* 0x040fe200000000ff */
[----:B------:R-:W0:Y:S01]  /*1420*/  LDCU.128 UR52, c[0x3][0x7b0] ;  /* 0x00c0f600ff3477ac */ /* 0x000e220008000c00 */
[----:B------:R-:W-:Y:S01]  /*1430*/  DFMA R58, R24, R16, RZ ;  /* 0x00000010183a722b */ /* 0x000fe200000000ff */
[----:B-----5:R-:W-:Y:S01]  /*1440*/  MOV R110, UR36 ;  /* 0x00000024006e7c02 */ /* 0x020fe20008000f00 */
[----:B-1----:R-:W-:Y:S01]  /*1450*/  DADD R24, R28, R32 ;  /* 0x000000001c187229 */ /* 0x002fe20000000020 */
[----:B------:R-:W-:Y:S01]  /*1460*/  IMAD.U32 R111, RZ, RZ, UR37 ;  /* 0x00000025ff6f7e24 */ /* 0x000fe2000f8e00ff */
[C---:B------:R-:W-:Y:S01]  /*1470*/  DFMA R60, R26.reuse, R84, R54 ;  /* 0x000000541a3c722b */ /* 0x040fe20000000036 */
[----:B------:R-:W-:Y:S01]  /*1480*/  MOV R102, UR38 ;  /* 0x0000002600667c02 */ /* 0x000fe20008000f00 */
[----:B------:R-:W-:Y:S01]  /*1490*/  IMAD.U32 R55, RZ, RZ, UR63 ;  /* 0x0000003fff377e24 */ /* 0x000fe2000f8e00ff */
[----:B------:R-:W-:Y:S01]  /*14a0*/  MOV R54, UR62 ;  /* 0x0000003e00367c02 */ /* 0x000fe20008000f00 */
[----:B------:R-:W1:Y:S01]  /*14b0*/  LDCU.128 UR60, c[0x3][0x40] ;  /* 0x00c00800ff3c77ac */ /* 0x000e620008000c00 */
[----:B------:R-:W-:Y:S01]  /*14c0*/  DFMA R46, R26, R20, R46 ;  /* 0x000000141a2e722b */ /* 0x000fe2000000002e */
[----:B----4-:R-:W-:Y:S01]  /*14d0*/  MOV R98, UR32 ;  /* 0x0000002000627c02 */ /* 0x010fe20008000f00 */
[----:B------:R-:W-:Y:S01]  /*14e0*/  DFMA R64, R24, R106, R56 ;  /* 0x0000006a1840722b */ /* 0x000fe20000000038 */
[----:B------:R-:W-:Y:S01]  /*14f0*/  IMAD.U32 R99, RZ, RZ, UR33 ;  /* 0x00000021ff637e24 */ /* 0x000fe2000f8e00ff */
[----:B------:R-:W-:Y:S01]  /*1500*/  DADD R32, R28, -R32 ;  /* 0x000000001c207229 */ /* 0x000fe20000000820 */
[----:B------:R-:W-:Y:S01]  /*1510*/  MOV R56, UR70 ;  /* 0x0000004600387c02 */ /* 0x000fe20008000f00 */
[----:B------:R-:W-:Y:S01]  /*1520*/  IMAD.U32 R57, RZ, RZ, UR71 ;  /* 0x00000047ff397e24 */ /* 0x000fe2000f8e00ff */
[----:B------:R-:W4:Y:S01]  /*1530*/  LDCU.128 UR68, c[0x3][0x740] ;  /* 0x00c0e800ff4477ac */ /* 0x000f220008000c00 */
[----:B------:R-:W-:Y:S01]  /*1540*/  IMAD.U32 R103, RZ, RZ, UR39 ;  /* 0x00000027ff677e24 */ /* 0x000fe2000f8e00ff */
[C---:B------:R-:W-:Y:S01]  /*1550*/  DFMA R44, R26.reuse, UR10, R38 ;  /* 0x0000000a1a2c7c2b */ /* 0x040fe20008000026 */
[----:B0-----:R-:W-:Y:S01]  /*1560*/  MOV R94, UR52 ;  /* 0x00000034005e7c02 */ /* 0x001fe20008000f00 */
[----:B------:R-:W0:Y:S01]  /*1570*/  LDCU.128 UR36, c[0x3][0x790] ;  /* 0x00c0f200ff2477ac */ /* 0x000e220008000c00 */
[----:B------:R-:W-:Y:S01]  /*1580*/  MOV R38, UR56 ;  /* 0x0000003800267c02 */ /* 0x000fe20008000f00 */
[----:B------:R-:W-:Y:S01]  /*1590*/  IMAD.U32 R39, RZ, RZ, UR57 ;  /* 0x00000039ff277e24 */ /* 0x000fe2000f8e00ff */
[C---:B------:R-:W-:Y:S01]  /*15a0*/  DFMA R72, R26.reuse, R74, R62 ;  /* 0x0000004a1a48722b */ /* 0x040fe2000000003e */
[----:B------:R-:W-:Y:S01]  /*15b0*/  IMAD.U32 R95, RZ, RZ, UR53 ;  /* 0x00000035ff5f7e24 */ /* 0x000fe2000f8e00ff */
[----:B------:R-:W-:Y:S01]  /*15c0*/  DFMA R68, R26, R110, R58 ;  /* 0x0000006e1a44722b */ /* 0x000fe2000000003a */
[----:B------:R-:W-:Y:S01]  /*15d0*/  MOV R90, UR30 ;  /* 0x0000001e005a7c02 */ /* 0x000fe20008000f00 */
[C---:B------:R-:W-:Y:S01]  /*15e0*/  DFMA R58, R24.reuse, UR12, R42 ;  /* 0x0000000c183a7c2b */ /* 0x040fe2000800002a */
[----:B------:R-:W-:Y:S01]  /*15f0*/  IMAD.U32 R91, RZ, RZ, UR31 ;  /* 0x0000001fff5b7e24 */ /* 0x000fe2000f8e00ff */
[C---:B------:R-:W-:Y:S01]  /*1600*/  DFMA R62, R24.reuse, R54, R48 ;  /* 0x00000036183e722b */ /* 0x040fe20000000030 */
[----:B-1----:R-:W-:Y:S01]  /*1610*/  MOV R92, UR60 ;  /* 0x0000003c005c7c02 */ /* 0x002fe20008000f00 */
[C---:B------:R-:W-:Y:S01]  /*1620*/  DFMA R70, R24.reuse, R98, R70 ;  /* 0x000000621846722b */ /* 0x040fe20000000046 */
[----:B------:R-:W-:Y:S01]  /*1630*/  IMAD.U32 R93, RZ, RZ, UR61 ;  /* 0x0000003dff5d7e24 */ /* 0x000fe2000f8e00ff */
[----:B------:R-:W-:Y:S01]  /*1640*/  DFMA R66, R24, R108, R66 ;  /* 0x0000006c1842722b */ /* 0x000fe20000000042 */
[----:B------:R-:W-:Y:S01]  /*1650*/  MOV R86, UR34 ;  /* 0x0000002200567c02 */ /* 0x000fe20008000f00 */
[----:B------:R-:W-:Y:S01]  /*1660*/  DFMA R24, R32, R56, R46 ;  /* 0x000000382018722b */ /* 0x000fe2000000002e */
[----:B------:R-:W-:Y:S01]  /*1670*/  IMAD.U32 R87, RZ, RZ, UR35 ;  /* 0x00000023ff577e24 */ /* 0x000fe2000f8e00ff */
[----:B------:R-:W-:Y:S01]  /*1680*/  DADD R46, R36, R40 ;  /* 0x00000000242e7229 */ /* 0x000fe20000000028 */
[----:B----4-:R-:W-:Y:S01]  /*1690*/  MOV R82, UR68 ;  /* 0x0000004400527c02 */ /* 0x010fe20008000f00 */
[----:B------:R-:W-:Y:S01]  /*16a0*/  DFMA R26, R32, R38, R60 ;  /* 0x00000026201a722b */ /* 0x000fe2000000003c */
[----:B------:R-:W-:Y:S01]  /*16b0*/  IMAD.U32 R83, RZ, RZ, UR69 ;  /* 0x00000045ff537e24 */ /* 0x000fe2000f8e00ff */
[----:B---3--:R-:W-:Y:S01]  /*16c0*/  DADD R48, R34, R34 ;  /* 0x0000000022307229 */ /* 0x008fe20000000022 */
[----:B------:R-:W-:Y:S01]  /*16d0*/  MOV R76, UR54 ;  /* 0x00000036004c7c02 */ /* 0x000fe20008000f00 */
[----:B------:R-:W-:Y:S01]  /*16e0*/  DFMA R42, R32, UR16, R44 ;  /* 0x00000010202a7c2b */ /* 0x000fe2000800002c */
[----:B------:R-:W-:Y:S01]  /*16f0*/  IMAD.U32 R77, RZ, RZ, UR55 ;  /* 0x00000037ff4d7e24 */ /* 0x000fe2000f8e00ff */
[----:B------:R-:W-:Y:S01]  /*1700*/  DADD R60, R36, -R40 ;  /* 0x00000000243c7229 */ /* 0x000fe20000000828 */
[----:B0-----:R-:W-:Y:S01]  /*1710*/  MOV R78, UR36 ;  /* 0x00000024004e7c02 */ /* 0x001fe20008000f00 */
[----:B------:R-:W-:Y:S01]  /*1720*/  DFMA R36, R46, UR14, R58 ;  /* 0x0000000e2e247c2b */ /* 0x000fe2000800003a */
[----:B------:R-:W-:Y:S01]  /*1730*/  IMAD.U32 R79, RZ, RZ, UR37 ;  /* 0x00000025ff4f7e24 */ /* 0x000fe2000f8e00ff */
[----:B------:R-:W-:-:S02]  /*1740*/  DFMA R28, R32, R94, R72 ;  /* 0x0000005e201c722b */ /* 0x000fc40000000048 */
[C---:B------:R-:W-:Y:S01]  /*1750*/  DFMA R40, R46.reuse, R92, R62 ;  /* 0x0000005c2e28722b */ /* 0x040fe2000000003e */
[----:B------:R-:W-:Y:S01]  /*1760*/  MOV R72, UR62 ;  /* 0x0000003e00487c02 */ /* 0x000fe20008000f00 */
[C---:B------:R-:W-:Y:S01]  /*1770*/  DFMA R44, R46.reuse, R90, R64 ;  /* 0x0000005a2e2c722b */ /* 0x040fe20000000040 */
[----:B------:R-:W-:Y:S01]  /*1780*/  IMAD.U32 R73, RZ, RZ, UR63 ;  /* 0x0000003fff497e24 */ /* 0x000fe2000f8e00ff */
[----:B------:R-:W-:Y:S01]  /*1790*/  DFMA R58, R46, R86, R70 ;  /* 0x000000562e3a722b */ /* 0x000fe20000000046 */
[----:B------:R-:W-:Y:S01]  /*17a0*/  MOV R64, UR70 ;  /* 0x0000004600407c02 */ /* 0x000fe20008000f00 */
[----:B------:R-:W-:Y:S01]  /*17b0*/  DFMA R32, R32, R102, R68 ;  /* 0x000000662020722b */ /* 0x000fe20000000044 */
[----:B------:R-:W-:Y:S01]  /*17c0*/  MOV R70, UR48 ;  /* 0x0000003000467c02 */ /* 0x000fe20008000f00 */
[----:B------:R-:W-:Y:S01]  /*17d0*/  DFMA R46, R46, R88, R66 ;  /* 0x000000582e2e722b */ /* 0x000fe20000000042 */
[----:B------:R-:W-:Y:S01]  /*17e0*/  IMAD.U32 R71, RZ, RZ, UR49 ;  /* 0x00000031ff477e24 */ /* 0x000fe2000f8e00ff */
[----:B------:R-:W-:Y:S01]  /*17f0*/  DMUL R48, R48, 0.5 ;  /* 0x3fe0000030307828 */ /* 0x000fe20000000000 */
[----:B--2---:R-:W-:Y:S01]  /*1800*/  MOV R66, UR22 ;  /* 0x0000001600427c02 */ /* 0x004fe20008000f00 */
[----:B------:R-:W-:Y:S01]  /*1810*/  DFMA R42, R60, UR18, R42 ;  /* 0x000000123c2a7c2b */ /* 0x000fe2000800002a */
[----:B------:R-:W-:Y:S01]  /*1820*/  IMAD.U32 R67, RZ, RZ, UR23 ;  /* 0x00000017ff437e24 */ /* 0x000fe2000f8e00ff */
[----:B------:R-:W-:Y:S01]  /*1830*/  DADD R34, R34, -R34 ;  /* 0x0000000022227229 */ /* 0x000fe20000000822 */
[----:B------:R-:W-:Y:S01]  /*1840*/  MOV R68, UR66 ;  /* 0x0000004200447c02 */ /* 0x000fe20008000f00 */
[----:B------:R-:W-:Y:S01]  /*1850*/  IMAD.U32 R69, RZ, RZ, UR67 ;  /* 0x00000043ff457e24 */ /* 0x000fe2000f8e00ff */
[C---:B------:R-:W-:Y:S01]  /*1860*/  DFMA R24, R60.reuse, R82, R24 ;  /* 0x000000523c18722b */ /* 0x040fe20000000018 */
[----:B------:R-:W-:Y:S01]  /*1870*/  IMAD.U32 R65, RZ, RZ, UR71 ;  /* 0x00000047ff417e24 */ /* 0x000fe2000f8e00ff */
[C---:B------:R-:W-:Y:S01]  /*1880*/  DFMA R26, R60.reuse, R80, R26 ;  /* 0x000000503c1a722b */ /* 0x040fe2000000001a */
[----:B------:R-:W-:Y:S01]  /*1890*/  MOV R62, UR44 ;  /* 0x0000002c003e7c02 */ /* 0x000fe20008000f00 */
[C---:B------:R-:W-:Y:S01]  /*18a0*/  DFMA R28, R60.reuse, R76, R28 ;  /* 0x0000004c3c1c722b */ /* 0x040fe2000000001c */
[----:B------:R-:W-:Y:S01]  /*18b0*/  IMAD.U32 R63, RZ, RZ, UR45 ;  /* 0x0000002dff3f7e24 */ /* 0x000fe2000f8e00ff */
[----:B------:R-:W-:-:S02]  /*18c0*/  DFMA R32, R60, R78, R32 ;  /* 0x0000004e3c20722b */ /* 0x000fc40000000020 */
[C---:B------:R-:W-:Y:S01]  /*18d0*/  DFMA R36, R48.reuse, UR20, R36 ;  /* 0x0000001430247c2b */ /* 0x040fe20008000024 */
[----:B------:R-:W-:Y:S01]  /*18e0*/  MOV R60, UR26 ;  /* 0x0000001a003c7c02 */ /* 0x000fe20008000f00 */
[C---:B------:R-:W-:Y:S01]  /*18f0*/  DFMA R40, R48.reuse, R72, R40 ;  /* 0x000000483028722b */ /* 0x040fe20000000028 */
[----:B------:R-:W-:Y:S01]  /*1900*/  IMAD.U32 R61, RZ, RZ, UR27 ;  /* 0x0000001bff3d7e24 */ /* 0x000fe2000f8e00ff */
[C---:B------:R-:W-:Y:S02]  /*1910*/  DFMA R44, R48.reuse, R70, R44 ;  /* 0x00000046302c722b */ /* 0x040fe4000000002c */
[C---:B------:R-:W-:Y:S02]  /*1920*/  DFMA R58, R48.reuse, R66, R58 ;  /* 0x00000042303a722b */ /* 0x040fe4000000003a */
[----:B------:R-:W-:Y:S02]  /*1930*/  DFMA R46, R48, R68, R46 ;  /* 0x00000044302e722b */ /* 0x000fe4000000002e */
[C---:B------:R-:W-:Y:S01]  /*1940*/  DFMA R48, R34.reuse, UR40, R42 ;  /* 0x0000002822307c2b */ /* 0x040fe2000800002a */
[----:B------:R-:W-:Y:S01]  /*1950*/  MOV R42, UR38 ;  /* 0x00000026002a7c02 */ /* 0x000fe20008000f00 */
[----:B------:R-:W-:Y:S01]  /*1960*/  IMAD.U32 R43, RZ, RZ, UR39 ;  /* 0x00000027ff2b7e24 */ /* 0x000fe2000f8e00ff */
[----:B------:R-:W-:-:S02]  /*1970*/  DFMA R24, R34, R64, R24 ;  /* 0x000000402218722b */ /* 0x000fc40000000018 */
[C---:B------:R-:W-:Y:S02]  /*1980*/  DFMA R26, R34.reuse, R62, R26 ;  /* 0x0000003e221a722b */ /* 0x040fe4000000001a */
[C---:B------:R-:W-:Y:S02]  /*1990*/  DFMA R28, R34.reuse, R60, R28 ;  /* 0x0000003c221c722b */ /* 0x040fe4000000001c */
[----:B------:R-:W-:Y:S02]  /*19a0*/  DFMA R34, R34, R42, R32 ;  /* 0x0000002a2222722b */ /* 0x000fe40000000020 */
[C-C-:B------:R-:W-:Y:S02]  /*19b0*/  DADD R32, R36.reuse, -R48.reuse ;  /* 0x0000000024207229 */ /* 0x140fe40000000830 */
[----:B------:R-:W-:Y:S02]  /*19c0*/  DADD R48, R36, R48 ;  /* 0x0000000024307229 */ /* 0x000fe40000000030 */
[----:B------:R-:W-:-:S02]  /*19d0*/  DADD R36, R40, -R24 ;  /* 0x0000000028247229 */ /* 0x000fc40000000818 */
[----:B------:R-:W-:Y:S01]  /*19e0*/  DADD R24, R40, R24 ;  /* 0x0000000028187229 */ /* 0x000fe20000000018 */
[----:B------:R0:W-:Y:S01]  /*19f0*/  STS.64 [R22+0x240], R32 ;  /* 0x0002402016007388 */ /* 0x0001e20000000a00 */
[----:B------:R-:W-:Y:S02]  /*1a00*/  DADD R58, R58, R28 ;  /* 0x000000003a3a7229 */ /* 0x000fe4000000001c */
[----:B------:R-:W-:Y:S01]  /*1a10*/  DADD R40, R44, -R26 ;  /* 0x000000002c287229 */ /* 0x000fe2000000081a */
[----:B------:R0:W-:Y:S01]  /*1a20*/  STS.64 [R22], R48 ;  /* 0x0000003016007388 */ /* 0x0001e20000000a00 */
        /* <DEDUP_REMOVED lines=10> */
.L_x_363:
[----:B------:R-:W-:Y:S05]  /*1ad0*/  BSYNC.RECONVERGENT B0 ;  /* 0x0000000000007941 */ /* 0x000fea0003800200 */
.L_x_362:
[----:B------:R-:W-:Y:S06]  /*1ae0*/  BAR.SYNC.DEFER_BLOCKING 0x0 ;  /* 0x0000000000007b1d */ /* 0x000fec0000010000 */
[----:B------:R-:W-:Y:S04]  /*1af0*/  BSSY.RECONVERGENT B0, `(.L_x_364) ;  /* 0x00000ef000007945 */ /* 0x000fe80003800200 */
[----:B------:R-:W-:Y:S05]  /*1b00*/  @P1 BRA `(.L_x_365) ;  /* 0x0000000c00b41947 */ /* 0x000fea0003800000 */
[----:B0-----:R-:W-:Y:S01]  /*1b10*/  PRMT R22, R23, 0x9910, RZ ;  /* 0x0000991017167816 */ /* 0x001fe200000000ff */
[----:B-1----:R-:W0:Y:S01]  /*1b20*/  @!P0 LDC.64 R24, c[0x0][0x388] ;  /* 0x0000e200ff188b82 */ /* 0x002e220000000a00 */
[----:B------:R-:W-:Y:S01]  /*1b30*/  UMOV UR20, 0x5109 ;  /* 0x0000510900147882 */ /* 0x000fe20000000000 */
[----:B------:R-:W-:-:S06]  /*1b40*/  CS2R R40, SRZ ;  /* 0x0000000000287805 */ /* 0x000fcc000001ff00 */
[----:B------:R-:W1:Y:S01]  /*1b50*/  @!P0 LDC.64 R26, c[0x0][0x388] ;  /* 0x0000e200ff1a8b82 */ /* 0x000e620000000a00 */
[----:B------:R-:W-:-:S07]  /*1b60*/  IMAD R22, R22, 0x39, RZ ;  /* 0x0000003916167824 */ /* 0x000fce00078e02ff */
[----:B------:R-:W2:Y:S01]  /*1b70*/  @!P0 LDC.64 R32, c[0x0][0x388] ;  /* 0x0000e200ff208b82 */ /* 0x000ea20000000a00 */
[----:B------:R-:W-:Y:S02]  /*1b80*/  LOP3.LUT R22, R22, 0xffff, RZ, 0xc0, !PT ;  /* 0x0000ffff16167812 */ /* 0x000fe400078ec0ff */
[----:B------:R-:W-:-:S05]  /*1b90*/  CS2R R34, SRZ ;  /* 0x0000000000227805 */ /* 0x000fca000001ff00 */
[----:B------:R-:W3:Y:S01]  /*1ba0*/  @!P0 LDC.64 R48, c[0x0][0x388] ;  /* 0x0000e200ff308b82 */ /* 0x000ee20000000a00 */
[----:B------:R-:W-:Y:S02]  /*1bb0*/  SHF.R.U32.HI R28, RZ, 0x9, R22 ;  /* 0x00000009ff1c7819 */ /* 0x000fe40000011616 */
[----:B------:R-:W-:Y:S01]  /*1bc0*/  CS2R R36, SRZ ;  /* 0x0000000000247805 */ /* 0x000fe2000001ff00 */
[----:B------:R-:W4:Y:S01]  /*1bd0*/  LDCU.64 UR22, c[0x3][0x720] ;  /* 0x00c0e400ff1677ac */ /* 0x000f220008000a00 */
[----:B------:R-:W-:Y:S01]  /*1be0*/  PRMT R22, R28, 0x9910, RZ ;  /* 0x000099101c167816 */ /* 0x000fe200000000ff */
[----:B------:R-:W5:Y:S02]  /*1bf0*/  LDCU.64 UR36, c[0x3][0x20] ;  /* 0x00c00400ff2477ac */ /* 0x000f640008000a00 */
[----:B------:R-:W4:Y:S02]  /*1c00*/  @!P0 LDC.64 R58, c[0x0][0x388] ;  /* 0x0000e200ff3a8b82 */ /* 0x000f240000000a00 */
[----:B------:R-:W-:Y:S01]  /*1c10*/  IMAD R22, R22, 0x9, RZ ;  /* 0x0000000916167824 */ /* 0x000fe200078e02ff */
[----:B------:R-:W5:Y:S04]  /*1c20*/  LDCU.64 UR26, c[0x3][0x38] ;  /* 0x00c00700ff1a77ac */ /* 0x000f680008000a00 */
[----:B------:R-:W-:Y:S01]  /*1c30*/  IADD3 R22, PT, PT, RZ, -R22, RZ ;  /* 0x80000016ff167210 */ /* 0x000fe20007ffe0ff */
[----:B------:R-:W5:Y:S03]  /*1c40*/  LDCU.128 UR32, c[0x3][0x40] ;  /* 0x00c00800ff2077ac */ /* 0x000f660008000c00 */
[----:B------:R-:W-:Y:S01]  /*1c50*/  PRMT R22, R22, 0x7710, RZ ;  /* 0x0000771016167816 */ /* 0x000fe200000000ff */
[----:B------:R-:W5:Y:S04]  /*1c60*/  LDCU.128 UR28, c[0x3][0x710] ;  /* 0x00c0e200ff1c77ac */ /* 0x000f680008000c00 */
[----:B------:R-:W-:Y:S01]  /*1c70*/  IMAD.IADD R22, R22, 0x1, R23 ;  /* 0x0000000116167824 */ /* 0x000fe200078e0217 */
[----:B------:R-:W5:Y:S04]  /*1c80*/  LDCU.64 UR38, c[0x3][0x720] ;  /* 0x00c0e400ff2677ac */ /* 0x000f680008000a00 */
[----:B------:R-:W-:Y:S01]  /*1c90*/  LOP3.LUT R115, R22, 0xff, RZ, 0xc0, !PT ;  /* 0x000000ff16737812 */ /* 0x000fe200078ec0ff */
[----:B------:R-:W5:Y:S03]  /*1ca0*/  LDCU.128 UR40, c[0x3][0x740] ;  /* 0x00c0e800ff2877ac */ /* 0x000f660008000c00 */
[----:B------:R-:W-:Y:S01]  /*1cb0*/  PRMT R22, R115, 0x5410, R28 ;  /* 0x0000541073167816 */ /* 0x000fe2000000001c */
[----:B------:R-:W5:Y:S04]  /*1cc0*/  LDCU.64 UR44, c[0x3][0x70] ;  /* 0x00c00e00ff2c77ac */ /* 0x000f680008000a00 */
[----:B------:R-:W-:Y:S01]  /*1cd0*/  IDP.2A.LO.U16.U8 R29, R22, UR20, RZ ;  /* 0x00000014161d7c26 */ /* 0x000fe200080010ff */
[----:B------:R-:W5:Y:S03]  /*1ce0*/  LDCU.64 UR20, c[0x3][0x20] ;  /* 0x00c00400ff1477ac */ /* 0x000f660008000a00 */
[C-C-:B------:R-:W-:Y:S01]  /*1cf0*/  @!P0 IMAD R23, R0.reuse, 0x2d9, R29.reuse ;  /* 0x000002d900178824 */ /* 0x140fe200078e021d */
[----:B------:R-:W5:Y:S01]  /*1d00*/  LDCU.64 UR48, c[0x3][0x770] ;  /* 0x00c0ee00ff3077ac */ /* 0x000f620008000a00 */
[----:B------:R-:W-:-:S02]  /*1d10*/  @!P0 IMAD R45, R0, 0x2d9, R29 ;  /* 0x000002d9002d8824 */ /* 0x000fc400078e021d */
[----:B0-----:R-:W-:Y:S01]  /*1d20*/  @!P0 IMAD.WIDE R24, R23, 0x8, R24 ;  /* 0x0000000817188825 */ /* 0x001fe200078e0218 */
[----:B------:R-:W-:-:S03]  /*1d30*/  CS2R R22, SRZ ;  /* 0x0000000000167805 */ /* 0x000fc6000001ff00 */
[----:B-1----:R-:W-:Y:S01]  /*1d40*/  @!P0 IMAD.WIDE R44, R45, 0x8, R26 ;  /* 0x000000082d2c8825 */ /* 0x002fe200078e021a */
[----:B------:R-:W5:Y:S01]  /*1d50*/  @!P0 LDG.E.64.CONSTANT R40, desc[UR24][R24.64+0x40] ;  /* 0x0000401818288981 */ /* 0x000f62000c1e9b00 */
[----:B------:R-:W-:-:S03]  /*1d60*/  CS2R R26, SRZ ;  /* 0x00000000001a7805 */ /* 0x000fc6000001ff00 */
[----:B------:R-:W5:Y:S04]  /*1d70*/  @!P0 LDG.E.64.CONSTANT R22, desc[UR24][R44.64+0x38] ;  /* 0x000038182c168981 */ /* 0x000f68000c1e9b00 */
[----:B------:R0:W5:Y:S01]  /*1d80*/  @!P0 LDG.E.64.CONSTANT R26, desc[UR24][R24.64] ;  /* 0x00000018181a8981 */ /* 0x000162000c1e9b00 */
[----:B------:R-:W-:-:S03]  /*1d90*/  @!P0 IMAD R47, R0, 0x2d9, R29 ;  /* 0x000002d9002f8824 */ /* 0x000fc600078e021d */
[----:B------:R1:W5:Y:S01]  /*1da0*/  @!P0 LDG.E.64.CONSTANT R34, desc[UR24][R44.64+0x8] ;  /* 0x000008182c228981 */ /* 0x000362000c1e9b00 */
[----:B--2---:R-:W-:Y:S01]  /*1db0*/  @!P0 IMAD.WIDE R46, R47, 0x8, R32 ;  /* 0x000000082f2e8825 */ /* 0x004fe200078e0220 */
[----:B------:R-:W-:-:S03]  /*1dc0*/  CS2R R32, SRZ ;  /* 0x0000000000207805 */ /* 0x000fc6000001ff00 */
[----:B------:R-:W-:Y:S01]  /*1dd0*/  @!P0 IMAD R119, R0, 0x2d9, R29 ;  /* 0x000002d900778824 */ /* 0x000fe200078e021d */
[----:B------:R-:W2:Y:S01]  /*1de0*/  @!P0 LDG.E.64.CONSTANT R36, desc[UR24][R46.64+0x30] ;  /* 0x000030182e248981 */ /* 0x000ea2000c1e9b00 */
[----:B0-----:R-:W-:Y:S02]  /*1df0*/  CS2R R24, SRZ ;  /* 0x0000000000187805 */ /* 0x001fe4000001ff00 */
[----:B---3--:R-:W-:Y:S01]  /*1e00*/  @!P0 IMAD.WIDE R118, R119, 0x8, R48 ;  /* 0x0000000877768825 */ /* 0x008fe200078e0230 */
[----:B------:R0:W3:Y:S01]  /*1e10*/  @!P0 LDG.E.64.CONSTANT R32, desc[UR24][R46.64+0x10] ;  /* 0x000010182e208981 */ /* 0x0000e2000c1e9b00 */
[----:B------:R-:W-:-:S03]  /*1e20*/  CS2R R48, SRZ ;  /* 0x0000000000307805 */ /* 0x000fc6000001ff00 */
[----:B------:R-:W3:Y:S01]  /*1e30*/  @!P0 LDG.E.64.CONSTANT R24, desc[UR24][R118.64+0x28] ;  /* 0x0000281876188981 */ /* 0x000ee2000c1e9b00 */
[----:B------:R-:W-:Y:S01]  /*1e40*/  @!P0 IMAD R121, R0, 0x2d9, R29 ;  /* 0x000002d900798824 */ /* 0x000fe200078e021d */
[----:B-1----:R-:W-:Y:S02]  /*1e50*/  CS2R R44, SRZ ;  /* 0x00000000002c7805 */ /* 0x002fe4000001ff00 */
[----:B------:R1:W3:Y:S01]  /*1e60*/  @!P0 LDG.E.64.CONSTANT R48, desc[UR24][R118.64+0x18] ;  /* 0x0000181876308981 */ /* 0x0002e2000c1e9b00 */
[----:B----4-:R-:W-:-:S05]  /*1e70*/  @!P0 IMAD.WIDE R120, R121, 0x8, R58 ;  /* 0x0000000879788825 */ /* 0x010fca00078e023a */
[----:B------:R-:W4:Y:S01]  /*1e80*/  @!P0 LDG.E.64.CONSTANT R44, desc[UR24][R120.64+0x20] ;  /* 0x00002018782c8981 */ /* 0x000f22000c1e9b00 */
[----:B------:R-:W-:-:S05]  /*1e90*/  LOP3.LUT R29, R28, 0xffff, RZ, 0xc0, !PT ;  /* 0x0000ffff1c1d7812 */ /* 0x000fca00078ec0ff */
[----:B------:R-:W-:-:S04]  /*1ea0*/  IMAD R28, R29, 0x288, R112 ;  /* 0x000002881d1c7824 */ /* 0x000fc800078e0270 */
[----:B------:R-:W-:-:S05]  /*1eb0*/  IMAD R115, R115, 0x48, R28 ;  /* 0x0000004873737824 */ /* 0x000fca00078e021c */
[----:B------:R-:W-:Y:S04]  /*1ec0*/  LDS.64 R58, [R115] ;  /* 0x00000000733a7984 */ /* 0x000fe80000000a00 */
[----:B------:R-:W0:Y:S04]  /*1ed0*/  LDS.64 R104, [R115+0x40] ;  /* 0x0000400073687984 */ /* 0x000e280000000a00 */
[----:B------:R-:W-:Y:S04]  /*1ee0*/  LDS.64 R100, [R115+0x8] ;  /* 0x0000080073647984 */ /* 0x000fe80000000a00 */
[----:B------:R-:W1:Y:S04]  /*1ef0*/  LDS.64 R96, [R115+0x38] ;  /* 0x0000380073607984 */ /* 0x000e680000000a00 */
[----:B------:R-:W-:Y:S04]  /*1f00*/  LDS.64 R28, [R115+0x10] ;  /* 0x00001000731c7984 */ /* 0x000fe80000000a00 */
[----:B------:R-:W1:Y:S01]  /*1f10*/  LDS.64 R116, [R115+0x30] ;  /* 0x0000300073747984 */ /* 0x000e620000000a00 */
[----:B0-----:R-:W-:-:S02]  /*1f20*/  DADD R46, R58, -R104 ;  /* 0x000000003a2e7229 */ /* 0x001fc40000000868 */
[----:B------:R-:W-:Y:S02]  /*1f30*/  DADD R58, R58, R104 ;  /* 0x000000003a3a7229 */ /* 0x000fe40000000068 */
[C-C-:B-1----:R-:W-:Y:S02]  /*1f40*/  DADD R104, R100.reuse, R96.reuse ;  /* 0x0000000064687229 */ /* 0x142fe40000000060 */
[----:B------:R-:W-:Y:S02]  /*1f50*/  DADD R100, R100, -R96 ;  /* 0x0000000064647229 */ /* 0x000fe40000000860 */
[C-C-:B------:R-:W-:Y:S02]  /*1f60*/  DADD R96, R28.reuse, R116.reuse ;  /* 0x000000001c607229 */ /* 0x140fe40000000074 */
[----:B------:R-:W-:Y:S02]  /*1f70*/  DADD R28, R28, -R116 ;  /* 0x000000001c1c7229 */ /* 0x000fe40000000874 */
[----:B------:R-:W-:-:S08]  /*1f80*/  DFMA R116, R46, R14, RZ ;  /* 0x0000000e2e74722b */ /* 0x000fd000000000ff */
[----:B------:R-:W-:Y:S02]  /*1f90*/  DFMA R84, R100, R84, R116 ;  /* 0x000000546454722b */ /* 0x000fe40000000074 */
[----:B------:R-:W-:-:S08]  /*1fa0*/  DFMA R116, R46, R12, RZ ;  /* 0x0000000c2e74722b */ /* 0x000fd000000000ff */
[----:B------:R-:W-:Y:S02]  /*1fb0*/  DFMA R116, R100, R20, R116 ;  /* 0x000000146474722b */ /* 0x000fe40000000074 */
[----:B------:R-:W-:-:S06]  /*1fc0*/  DFMA R118, R58, R2, RZ ;  /* 0x000000023a76722b */ /* 0x000fcc00000000ff */
[----:B------:R-:W-:Y:S02]  /*1fd0*/  DFMA R56, R28, R56, R116 ;  /* 0x000000381c38722b */ /* 0x000fe40000000074 */
[----:B------:R-:W-:Y:S02]  /*1fe0*/  DFMA R116, R58, R6, RZ ;  /* 0x000000063a74722b */ /* 0x000fe400000000ff */
[----:B------:R-:W-:-:S06]  /*1ff0*/  DFMA R118, R104, R10, R118 ;  /* 0x0000000a6876722b */ /* 0x000fcc0000000076 */
[----:B------:R-:W-:Y:S02]  /*2000*/  DFMA R116, R104, R52, R116 ;  /* 0x000000346874722b */ /* 0x000fe40000000074 */
[----:B------:R-:W-:Y:S02]  /*2010*/  DFMA R52, R58, R4, RZ ;  /* 0x000000043a34722b */ /* 0x000fe400000000ff */
[----:B------:R-:W-:Y:S02]  /*2020*/  DFMA R54, R96, R54, R118 ;  /* 0x000000366036722b */ /* 0x000fe40000000076 */
[----:B------:R-:W-:Y:S01]  /*2030*/  DFMA R38, R28, R38, R84 ;  /* 0x000000261c26722b */ /* 0x000fe20000000054 */
[----:B------:R-:W-:Y:S03]  /*2040*/  LDS.64 R84, [R115+0x28] ;  /* 0x0000280073547984 */ /* 0x000fe60000000a00 */
[----:B------:R-:W-:-:S02]  /*2050*/  DFMA R118, R104, R30, R52 ;  /* 0x0000001e6876722b */ /* 0x000fc40000000034 */
[----:B------:R-:W0:Y:S01]  /*2060*/  LDS.64 R52, [R115+0x18] ;  /* 0x0000180073347984 */ /* 0x000e220000000a00 */
[----:B------:R-:W-:Y:S02]  /*2070*/  DFMA R108, R96, R108, R116 ;  /* 0x0000006c606c722b */ /* 0x000fe40000000074 */
[----:B------:R-:W-:-:S08]  /*2080*/  DFMA R116, R46, R16, RZ ;  /* 0x000000102e74722b */ /* 0x000fd000000000ff */
[----:B------:R-:W-:Y:S02]  /*2090*/  DFMA R110, R100, R110, R116 ;  /* 0x0000006e646e722b */ /* 0x000fe40000000074 */
[----:B------:R-:W1:Y:S01]  /*20a0*/  LDS.64 R116, [R115+0x20] ;  /* 0x0000200073747984 */ /* 0x000e620000000a00 */
[----:B------:R-:W-:Y:S02]  /*20b0*/  DFMA R106, R96, R106, R118 ;  /* 0x0000006a606a722b */ /* 0x000fe40000000076 */
[C---:B------:R-:W-:Y:S02]  /*20c0*/  DFMA R118, R58.reuse, R8, RZ ;  /* 0x000000083a76722b */ /* 0x040fe400000000ff */
[----:B------:R-:W-:-:S06]  /*20d0*/  DFMA R58, R58, UR4, RZ ;  /* 0x000000043a3a7c2b */ /* 0x000fcc00080000ff */
[C---:B------:R-:W-:Y:S02]  /*20e0*/  DFMA R118, R104.reuse, R50, R118 ;  /* 0x000000326876722b */ /* 0x040fe40000000076 */
[----:B------:R-:W-:Y:S02]  /*20f0*/  DFMA R58, R104, UR6, R58 ;  /* 0x00000006683a7c2b */ /* 0x000fe4000800003a */
[C-C-:B0-----:R-:W-:Y:S02]  /*2100*/  DADD R50, R52.reuse, R84.reuse ;  /* 0x0000000034327229 */ /* 0x141fe40000000054 */
[----:B------:R-:W-:Y:S02]  /*2110*/  DADD R52, R52, -R84 ;  /* 0x0000000034347229 */ /* 0x000fe40000000854 */
[C---:B------:R-:W-:Y:S02]  /*2120*/  DFMA R84, R46.reuse, R18, RZ ;  /* 0x000000122e54722b */ /* 0x040fe400000000ff */
[----:B------:R-:W-:-:S06]  /*2130*/  DFMA R46, R46, UR8, RZ ;  /* 0x000000082e2e7c2b */ /* 0x000fcc00080000ff */
[C---:B------:R-:W-:Y:S02]  /*2140*/  DFMA R84, R100.reuse, R74, R84 ;  /* 0x0000004a6454722b */ /* 0x040fe40000000054 */
[----:B------:R-:W-:Y:S02]  /*2150*/  DFMA R100, R100, UR10, R46 ;  /* 0x0000000a64647c2b */ /* 0x000fe4000800002e */
[----:B------:R-:W-:Y:S02]  /*2160*/  DFMA R58, R96, UR12, R58 ;  /* 0x0000000c603a7c2b */ /* 0x000fe4000800003a */
[----:B-1----:R-:W-:-:S04]  /*2170*/  DADD R46, R116, R116 ;  /* 0x00000000742e7229 */ /* 0x002fc80000000074 */
[----:B------:R-:W-:Y:S02]  /*2180*/  DFMA R100, R28, UR16, R100 ;  /* 0x000000101c647c2b */ /* 0x000fe40008000064 */
[----:B------:R-:W-:Y:S02]  /*2190*/  DFMA R58, R50, UR14, R58 ;  /* 0x0000000e323a7c2b */ /* 0x000fe4000800003a */
[----:B------:R-:W-:Y:S02]  /*21a0*/  DADD R116, R116, -R116 ;  /* 0x0000000074747229 */ /* 0x000fe40000000874 */
[----:B------:R-:W-:Y:S02]  /*21b0*/  DMUL R46, R46, 0.5 ;  /* 0x3fe000002e2e7828 */ /* 0x000fe40000000000 */
[----:B------:R-:W-:Y:S02]  /*21c0*/  DFMA R100, R52, UR18, R100 ;  /* 0x0000001234647c2b */ /* 0x000fe40008000064 */
[----:B------:R-:W-:-:S02]  /*21d0*/  DFMA R118, R96, R98, R118 ;  /* 0x000000626076722b */ /* 0x000fc40000000076 */
[----:B------:R-:W-:Y:S02]  /*21e0*/  DFMA R54, R50, R92, R54 ;  /* 0x0000005c3236722b */ /* 0x000fe40000000036 */
[----:B------:R-:W-:Y:S02]  /*21f0*/  DFMA R56, R52, R82, R56 ;  /* 0x000000523438722b */ /* 0x000fe40000000038 */
[----:B-----5:R-:W-:Y:S02]  /*2200*/  DFMA R58, R46, UR20, R58 ;  /* 0x000000142e3a7c2b */ /* 0x020fe4000800003a */
[----:B------:R-:W-:Y:S01]  /*2210*/  DFMA R100, R116, UR22, R100 ;  /* 0x0000001674647c2b */ /* 0x000fe20008000064 */
[----:B------:R-:W0:Y:S01]  /*2220*/  LDCU.128 UR20, c[0x3][0x10] ;  /* 0x00c00200ff1477ac */ /* 0x000e220008000c00 */
        /* <DEDUP_REMOVED lines=8> */
[----:B------:R-:W-:Y:S02]  /*22b0*/  DADD R28, R58, -R100 ;  /* 0x000000003a1c7229 */ /* 0x000fe40000000864 */
[----:B------:R-:W-:Y:S02]  /*22c0*/  DFMA R94, R52, R76, R94 ;  /* 0x0000004c345e722b */ /* 0x000fe4000000005e */
[C---:B------:R-:W-:Y:S02]  /*22d0*/  DFMA R106, R46.reuse, R70, R106 ;  /* 0x000000462e6a722b */ /* 0x040fe4000000006a */
[C---:B------:R-:W-:Y:S02]  /*22e0*/  DFMA R108, R46.reuse, R68, R108 ;  /* 0x000000442e6c722b */ /* 0x040fe4000000006c */
[----:B------:R-:W-:Y:S02]  /*22f0*/  DFMA R118, R46, R66, R118 ;  /* 0x000000422e76722b */ /* 0x000fe40000000076 */
[----:B------:R-:W-:-:S02]  /*2300*/  DFMA R62, R116, R62, R38 ;  /* 0x0000003e743e722b */ /* 0x000fc40000000026 */
[----:B------:R-:W-:Y:S02]  /*2310*/  DADD R58, R58, R100 ;  /* 0x000000003a3a7229 */ /* 0x000fe40000000064 */
[----:B------:R-:W-:Y:S02]  /*2320*/  DADD R38, R54, -R56 ;  /* 0x0000000036267229 */ /* 0x000fe40000000838 */
[----:B------:R-:W-:Y:S02]  /*2330*/  DFMA R94, R116, R60, R94 ;  /* 0x0000003c745e722b */ /* 0x000fe4000000005e */
[----:B------:R-:W-:Y:S02]  /*2340*/  DADD R54, R54, R56 ;  /* 0x0000000036367229 */ /* 0x000fe40000000038 */
[----:B------:R-:W-:Y:S02]  /*2350*/  DFMA R110, R52, R78, R110 ;  /* 0x0000004e346e722b */ /* 0x000fe4000000006e */
[----:B------:R-:W-:-:S02]  /*2360*/  DMUL R46, R28, R40 ;  /* 0x000000281c2e7228 */ /* 0x000fc40000000000 */
[----:B------:R-:W-:-:S06]  /*2370*/  DMUL R50, R38, R22 ;  /* 0x0000001626327228 */ /* 0x000fcc0000000000 */
[CCC-:B------:R-:W-:Y:S02]  /*2380*/  DFMA R60, R58.reuse, R26.reuse, R46.reuse ;  /* 0x0000001a3a3c722b */ /* 0x1c0fe4000000002e */
[----:B------:R-:W-:Y:S02]  /*2390*/  DFMA R66, R58, R26, -R46 ;  /* 0x0000001a3a42722b */ /* 0x000fe4000000082e */
[----:B------:R-:W-:Y:S02]  /*23a0*/  DFMA R64, R54, R34, R50 ;  /* 0x000000223640722b */ /* 0x000fe40000000032 */
[----:B------:R-:W-:Y:S02]  /*23b0*/  DADD R40, R106, R62 ;  /* 0x000000006a287229 */ /* 0x000fe4000000003e */
[C---:B------:R-:W-:Y:S02]  /*23c0*/  DFMA R46, R60.reuse, UR6, RZ ;  /* 0x000000063c2e7c2b */ /* 0x040fe400080000ff */
[----:B------:R-:W-:-:S02]  /*23d0*/  DFMA R26, R60, UR4, RZ ;  /* 0x000000043c1a7c2b */ /* 0x000fc400080000ff */
[C---:B0-----:R-:W-:Y:S01]  /*23e0*/  DFMA R52, R60.reuse, UR20, RZ ;  /* 0x000000143c347c2b */ /* 0x041fe200080000ff */
[----:B------:R-:W0:Y:S01]  /*23f0*/  LDCU.64 UR20, c[0x3][0x758] ;  /* 0x00c0eb00ff1477ac */ /* 0x000e220008000a00 */
[C---:B------:R-:W-:Y:S02]  /*2400*/  DFMA R56, R60.reuse, UR22, RZ ;  /* 0x000000163c387c2b */ /* 0x040fe400080000ff */
[----:B------:R-:W-:Y:S01]  /*2410*/  DFMA R60, R60, UR36, RZ ;  /* 0x000000243c3c7c2b */ /* 0x000fe200080000ff */
[----:B------:R-:W1:Y:S01]  /*2420*/  LDCU.64 UR22, c[0x3][0x738] ;  /* 0x00c0e700ff1677ac */ /* 0x000e620008000a00 */
[----:B------:R-:W-:Y:S02]  /*2430*/  DFMA R42, R116, R42, R110 ;  /* 0x0000002a742a722b */ /* 0x000fe4000000006e */
[----:B------:R-:W-:Y:S02]  /*2440*/  DADD R62, R106, -R62 ;  /* 0x000000006a3e7229 */ /* 0x000fe4000000083e */
[----:B------:R-:W-:-:S02]  /*2450*/  DFMA R68, R54, R34, -R50 ;  /* 0x000000223644722b */ /* 0x000fc40000000832 */
[C---:B------:R-:W-:Y:S02]  /*2460*/  DFMA R50, R64.reuse, R10, R46 ;  /* 0x0000000a4032722b */ /* 0x040fe4000000002e */
[C---:B------:R-:W-:Y:S02]  /*2470*/  DFMA R34, R64.reuse, R2, R26 ;  /* 0x000000024022722b */ /* 0x040fe4000000001a */
[C---:B------:R-:W-:Y:S01]  /*2480*/  DFMA R54, R64.reuse, UR26, R52 ;  /* 0x0000001a40367c2b */ /* 0x040fe20008000034 */
[----:B------:R-:W5:Y:S01]  /*2490*/  LDCU.64 UR26, c[0x3][0x7a8] ;  /* 0x00c0f500ff1a77ac */ /* 0x000f620008000a00 */
[C---:B------:R-:W-:Y:S02]  /*24a0*/  DFMA R58, R64.reuse, UR32, R56 ;  /* 0x00000020403a7c2b */ /* 0x040fe40008000038 */
[----:B------:R-:W-:Y:S01]  /*24b0*/  DFMA R64, R64, UR34, R60 ;  /* 0x0000002240407c2b */ /* 0x000fe2000800003c */
[----:B------:R-:W4:Y:S01]  /*24c0*/  LDCU.128 UR32, c[0x3][0x60] ;  /* 0x00c00c00ff2077ac */ /* 0x000f220008000c00 */
[----:B------:R-:W-:-:S02]  /*24d0*/  DFMA R56, R66, UR30, RZ ;  /* 0x0000001e42387c2b */ /* 0x000fc400080000ff */
[----:B------:R-:W-:Y:S01]  /*24e0*/  DFMA R60, R66, UR38, RZ ;  /* 0x00000026423c7c2b */ /* 0x000fe200080000ff */
[----:B------:R-:W0:Y:S01]  /*24f0*/  LDCU.128 UR36, c[0x3][0x760] ;  /* 0x00c0ec00ff2477ac */ /* 0x000e220008000c00 */
[--C-:B------:R-:W-:Y:S02]  /*2500*/  DADD R22, R108, R42.reuse ;  /* 0x000000006c167229 */ /* 0x100fe4000000002a */
[----:B--2---:R-:W-:Y:S02]  /*2510*/  DMUL R36, R62, R36 ;  /* 0x000000243e247228 */ /* 0x004fe40000000000 */
[----:B------:R-:W-:Y:S02]  /*2520*/  DADD R42, R108, -R42 ;  /* 0x000000006c2a7229 */ /* 0x000fe4000000082a */
[----:B------:R-:W-:Y:S01]  /*2530*/  DFMA R52, R66, UR28, RZ ;  /* 0x0000001c42347c2b */ /* 0x000fe200080000ff */
[----:B------:R-:W2:Y:S01]  /*2540*/  LDCU.128 UR28, c[0x3][0x80] ;  /* 0x00c01000ff1c77ac */ /* 0x000ea20008000c00 */
[----:B------:R-:W-:-:S02]  /*2550*/  DFMA R56, R68, UR40, R56 ;  /* 0x0000002844387c2b */ /* 0x000fc40008000038 */
[----:B------:R-:W-:Y:S01]  /*2560*/  DFMA R60, R68, UR42, R60 ;  /* 0x0000002a443c7c2b */ /* 0x000fe2000800003c */
[----:B------:R-:W5:Y:S01]  /*2570*/  LDCU.128 UR40, c[0x3][0x90] ;  /* 0x00c01200ff2877ac */ /* 0x000f620008000c00 */
[----:B---3--:R-:W-:Y:S02]  /*2580*/  DFMA R62, R40, R32, R36 ;  /* 0x00000020283e722b */ /* 0x008fe40000000024 */
[----:B------:R-:W-:Y:S02]  /*2590*/  DMUL R24, R42, R24 ;  /* 0x000000182a187228 */ /* 0x000fe40000000000 */
[----:B------:R-:W-:Y:S02]  /*25a0*/  DFMA R46, R66, UR10, RZ ;  /* 0x0000000a422e7c2b */ /* 0x000fe400080000ff */
[----:B------:R-:W-:Y:S02]  /*25b0*/  DADD R38, R118, -R94 ;  /* 0x0000000076267229 */ /* 0x000fe4000000085e */
[----:B------:R-:W-:-:S02]  /*25c0*/  DFMA R26, R66, UR8, RZ ;  /* 0x00000008421a7c2b */ /* 0x000fc400080000ff */
[----:B------:R-:W-:Y:S02]  /*25d0*/  DFMA R50, R62, R30, R50 ;  /* 0x0000001e3e32722b */ /* 0x000fe40000000032 */
[----:B-1----:R-:W-:Y:S01]  /*25e0*/  DFMA R52, R68, UR22, R52 ;  /* 0x0000001644347c2b */ /* 0x002fe20008000034 */
[----:B------:R-:W1:Y:S01]  /*25f0*/  LDCU.64 UR22, c[0x3][0xa8] ;  /* 0x00c01500ff1677ac */ /* 0x000e620008000a00 */
[----:B------:R-:W-:Y:S02]  /*2600*/  DFMA R32, R40, R32, -R36 ;  /* 0x000000202820722b */ /* 0x000fe40000000824 */
[C---:B----4-:R-:W-:Y:S02]  /*2610*/  DFMA R54, R62.reuse, UR32, R54 ;  /* 0x000000203e367c2b */ /* 0x050fe40008000036 */
[C---:B------:R-:W-:Y:S01]  /*2620*/  DFMA R58, R62.reuse, UR34, R58 ;  /* 0x000000223e3a7c2b */ /* 0x040fe2000800003a */
[----:B------:R-:W3:Y:S01]  /*2630*/  LDCU.128 UR32, c[0x3][0x780] ;  /* 0x00c0f000ff2077ac */ /* 0x000ee20008000c00 */
[----:B------:R-:W-:-:S02]  /*2640*/  DFMA R64, R62, UR44, R64 ;  /* 0x0000002c3e407c2b */ /* 0x000fc40008000040 */
[----:B------:R-:W-:Y:S01]  /*2650*/  DFMA R30, R22, R48, R24 ;  /* 0x00000030161e722b */ /* 0x000fe20000000018 */
[----:B------:R-:W4:Y:S01]  /*2660*/  LDCU.128 UR44, c[0x3][0x790] ;  /* 0x00c0f200ff2c77ac */ /* 0x000f220008000c00 */
[----:B------:R-:W-:Y:S02]  /*2670*/  DFMA R46, R68, R20, R46 ;  /* 0x00000014442e722b */ /* 0x000fe4000000002e */
[----:B------:R-:W-:Y:S02]  /*2680*/  DADD R28, R118, R94 ;  /* 0x00000000761c7229 */ /* 0x000fe4000000005e */
[----:B------:R-:W-:Y:S02]  /*2690*/  DFMA R26, R68, R12, R26 ;  /* 0x0000000c441a722b */ /* 0x000fe4000000001a */
[----:B------:R-:W-:Y:S02]  /*26a0*/  DMUL R38, R38, R44 ;  /* 0x0000002c26267228 */ /* 0x000fe40000000000 */
[----:B0-----:R-:W-:-:S02]  /*26b0*/  DFMA R52, R32, UR36, R52 ;  /* 0x0000002420347c2b */ /* 0x001fc40008000034 */
[----:B------:R-:W-:Y:S01]  /*26c0*/  DFMA R56, R32, UR38, R56 ;  /* 0x0000002620387c2b */ /* 0x000fe20008000038 */
[----:B------:R-:W0:Y:S01]  /*26d0*/  LDCU.128 UR36, c[0x3][0xb0] ;  /* 0x00c01600ff2477ac */ /* 0x000e220008000c00 */
[C---:B--2---:R-:W-:Y:S02]  /*26e0*/  DFMA R50, R30.reuse, UR28, R50 ;  /* 0x0000001c1e327c2b */ /* 0x044fe40008000032 */
[----:B------:R-:W-:Y:S01]  /*26f0*/  DFMA R54, R30, UR30, R54 ;  /* 0x0000001e1e367c2b */ /* 0x000fe20008000036 */
[----:B------:R-:W2:Y:S01]  /*2700*/  LDCU.128 UR28, c[0x3][0x7b0] ;  /* 0x00c0f600ff1c77ac */ /* 0x000ea20008000c00 */
[----:B------:R-:W-:Y:S02]  /*2710*/  DFMA R46, R32, UR20, R46 ;  /* 0x00000014202e7c2b */ /* 0x000fe4000800002e */
[----:B-----5:R-:W-:Y:S01]  /*2720*/  DFMA R58, R30, UR40, R58 ;  /* 0x000000281e3a7c2b */ /* 0x020fe2000800003a */
[----:B------:R-:W5:Y:S01]  /*2730*/  LDCU.64 UR20, c[0x3][0xc0] ;  /* 0x00c01800ff1477ac */ /* 0x000f620008000a00 */
[----:B------:R-:W-:-:S02]  /*2740*/  DFMA R34, R62, R4, R34 ;  /* 0x000000043e22722b */ /* 0x000fc40000000022 */
[----:B------:R-:W-:Y:S01]  /*2750*/  DFMA R26, R32, R14, R26 ;  /* 0x0000000e201a722b */ /* 0x000fe2000000001a */
[----:B------:R-:W5:Y:S01]  /*2760*/  LDCU.64 UR40, c[0x3][0x7c0] ;  /* 0x00c0f800ff2877ac */ /* 0x000f620008000a00 */
[----:B------:R-:W-:Y:S02]  /*2770*/  DFMA R22, R22, R48, -R24 ;  /* 0x000000301616722b */ /* 0x000fe40000000818 */
[----:B------:R-:W-:Y:S02]  /*2780*/  DFMA R28, R28, R44, R38 ;  /* 0x0000002c1c1c722b */ /* 0x000fe40000000026 */
[----:B------:R-:W-:Y:S02]  /*2790*/  DFMA R60, R32, UR48, R60 ;  /* 0x00000030203c7c2b */ /* 0x000fe4000800003c */
[----:B------:R-:W-:Y:S02]  /*27a0*/  DFMA R34, R30, R6, R34 ;  /* 0x000000061e22722b */ /* 0x000fe40000000022 */
[----:B---3--:R-:W-:-:S02]  /*27b0*/  DFMA R46, R22, UR32, R46 ;  /* 0x00000020162e7c2b */ /* 0x008fc4000800002e */
[----:B------:R-:W-:Y:S02]  /*27c0*/  DMUL R28, R28, 0.5 ;  /* 0x3fe000001c1c7828 */ /* 0x000fe40000000000 */
[C---:B------:R-:W-:Y:S02]  /*27d0*/  DFMA R52, R22.reuse, UR34, R52 ;  /* 0x0000002216347c2b */ /* 0x040fe40008000034 */
[C---:B------:R-:W-:Y:S02]  /*27e0*/  DFMA R26, R22.reuse, R16, R26 ;  /* 0x00000010161a722b */ /* 0x040fe4000000001a */
[----:B----4-:R-:W-:Y:S02]  /*27f0*/  DFMA R56, R22, UR44, R56 ;  /* 0x0000002c16387c2b */ /* 0x010fe40008000038 */
[----:B------:R-:W-:Y:S02]  /*2800*/  DFMA R64, R30, UR42, R64 ;  /* 0x0000002a1e407c2b */ /* 0x000fe40008000040 */
[----:B------:R-:W-:-:S02]  /*2810*/  DFMA R60, R22, UR46, R60 ;  /* 0x0000002e163c7c2b */ /* 0x000fc4000800003c */
[C---:B0-----:R-:W-:Y:S02]  /*2820*/  DFMA R54, R28.reuse, UR36, R54 ;  /* 0x000000241c367c2b */ /* 0x041fe40008000036 */
[C---:B------:R-:W-:Y:S02]  /*2830*/  DFMA R58, R28.reuse, UR38, R58 ;  /* 0x000000261c3a7c2b */ /* 0x040fe4000800003a */
[C---:B-1----:R-:W-:Y:S02]  /*2840*/  DFMA R50, R28.reuse, UR22, R50 ;  /* 0x000000161c327c2b */ /* 0x042fe40008000032 */
[C---:B------:R-:W-:Y:S02]  /*2850*/  DFMA R34, R28.reuse, R8, R34 ;  /* 0x000000081c22722b */ /* 0x040fe40000000022 */
[C---:B------:R-:W-:Y:S02]  /*2860*/  DFMA R26, R28.reuse, R18, R26 ;  /* 0x000000121c1a722b */ /* 0x040fe4000000001a */
[----:B------:R-:W-:-:S02]  /*2870*/  DFMA R46, R28, UR26, R46 ;  /* 0x0000001a1c2e7c2b */ /* 0x000fc4000800002e */
[C---:B--2---:R-:W-:Y:S02]  /*2880*/  DFMA R52, R28.reuse, UR28, R52 ;  /* 0x0000001c1c347c2b */ /* 0x044fe40008000034 */
[C---:B------:R-:W-:Y:S02]  /*2890*/  DFMA R56, R28.reuse, UR30, R56 ;  /* 0x0000001e1c387c2b */ /* 0x040fe40008000038 */
[C---:B-----5:R-:W-:Y:S02]  /*28a0*/  DFMA R64, R28.reuse, UR20, R64 ;  /* 0x000000141c407c2b */ /* 0x060fe40008000040 */
        /* <DEDUP_REMOVED lines=18> */
[----:B------:R2:W-:Y:S02]  /*29d0*/  STS.64 [R115+0x20], R60 ;  /* 0x0000203c73007388 */ /* 0x0005e40000000a00 */
.L_x_365:
[----:B------:R-:W-:Y:S05]  /*29e0*/  BSYNC.RECONVERGENT B0 ;  /* 0x0000000000007941 */ /* 0x000fea0003800200 */
.L_x_364:
[----:B------:R-:W-:Y:S06]  /*29f0*/  BAR.SYNC.DEFER_BLOCKING 0x0 ;  /* 0x0000000000007b1d */ /* 0x000fec0000010000 */
[----:B------:R-:W-:Y:S04]  /*2a00*/  BSSY.RECONVERGENT B0, `(.L_x_366) ;  /* 0x0000081000007945 */ /* 0x000fe80003800200 */
[----:B------:R-:W-:Y:S05]  /*2a10*/  @P1 BRA `(.L_x_367) ;  /* 0x0000000400fc1947 */ /* 0x000fea0003800000 */
[----:B------:R-:W-:Y:S01]  /*2a20*/  PRMT R20, R113, 0x9910, RZ ;  /* 0x0000991071147816 */ /* 0x000fe200000000ff */
[----:B------:R-:W3:Y:S04]  /*2a30*/  LDCU.128 UR16, c[0x3][0x10] ;  /* 0x00c00200ff1077ac */ /* 0x000ee80008000c00 */
[----:B------:R-:W-:Y:S01]  /*2a40*/  IMAD R20, R20, 0x39, RZ ;  /* 0x0000003914147824 */ /* 0x000fe200078e02ff */
[----:B------:R-:W4:Y:S04]  /*2a50*/  LDCU.64 UR26, c[0x3][0x20] ;  /* 0x00c00400ff1a77ac */ /* 0x000f280008000a00 */
[----:B------:R-:W-:Y:S01]  /*2a60*/  LOP3.LUT R20, R20, 0xffff, RZ, 0xc0, !PT ;  /* 0x0000ffff14147812 */ /* 0x000fe200078ec0ff */
[----:B------:R-:W5:Y:S03]  /*2a70*/  LDCU.64 UR14, c[0x3][0x38] ;  /* 0x00c00700ff0e77ac */ /* 0x000f660008000a00 */
[----:B------:R-:W-:Y:S01]  /*2a80*/  SHF.R.U32.HI R20, RZ, 0x9, R20 ;  /* 0x00000009ff147819 */ /* 0x000fe20000011614 */
[----:B------:R-:W5:Y:S03]  /*2a90*/  LDCU.128 UR28, c[0x3][0x40] ;  /* 0x00c00800ff1c77ac */ /* 0x000f660008000c00 */
[C---:B------:R-:W-:Y:S01]  /*2aa0*/  PRMT R21, R20.reuse, 0x9910, RZ ;  /* 0x0000991014157816 */ /* 0x040fe200000000ff */
[----:B------:R-:W5:Y:S04]  /*2ab0*/  LDCU.128 UR20, c[0x3][0x710] ;  /* 0x00c0e200ff1477ac */ /* 0x000f680008000c00 */
[----:B------:R-:W-:Y:S01]  /*2ac0*/  IMAD R21, R21, 0x9, RZ ;  /* 0x0000000915157824 */ /* 0x000fe200078e02ff */
[----:B------:R-:W5:Y:S04]  /*2ad0*/  LDCU.128 UR40, c[0x3][0x730] ;  /* 0x00c0e600ff2877ac */ /* 0x000f680008000c00 */
[----:B------:R-:W-:Y:S01]  /*2ae0*/  IADD3 R21, PT, PT, RZ, -R21, RZ ;  /* 0x80000015ff157210 */ /* 0x000fe20007ffe0ff */
[----:B------:R-:W5:Y:S03]  /*2af0*/  LDCU.64 UR36, c[0x3][0x720] ;  /* 0x00c0e400ff2477ac */ /* 0x000f660008000a00 */
[----:B0-2---:R-:W-:Y:S01]  /*2b00*/  PRMT R22, R21, 0x7710, RZ ;  /* 0x0000771015167816 */ /* 0x005fe200000000ff */
[----:B------:R-:W0:Y:S01]  /*2b10*/  LDCU.128 UR32, c[0x3][0x740] ;  /* 0x00c0e800ff2077ac */ /* 0x000e220008000c00 */
[----:B------:R-:W-:-:S03]  /*2b20*/  LOP3.LUT R21, R20, 0xffff, RZ, 0xc0, !PT ;  /* 0x0000ffff14157812 */ /* 0x000fc600078ec0ff */
[----:B------:R-:W-:Y:S01]  /*2b30*/  IMAD.IADD R22, R22, 0x1, R113 ;  /* 0x0000000116167824 */ /* 0x000fe200078e0271 */
[----:B------:R-:W2:Y:S01]  /*2b40*/  LDCU.64 UR12, c[0x3][0x58] ;  /* 0x00c00b00ff0c77ac */ /* 0x000ea20008000a00 */
[----:B------:R-:W-:-:S03]  /*2b50*/  IMAD R21, R21, 0x288, R112 ;  /* 0x0000028815157824 */ /* 0x000fc600078e0270 */
[----:B------:R-:W-:-:S04]  /*2b60*/  LOP3.LUT R22, R22, 0xff, RZ, 0xc0, !PT ;  /* 0x000000ff16167812 */ /* 0x000fc800078ec0ff */
[----:B------:R-:W-:-:S05]  /*2b70*/  LEA R22, R22, R21, 0x3 ;  /* 0x0000001516167211 */ /* 0x000fca00078e18ff */
[----:B------:R-:W-:Y:S04]  /*2b80*/  LDS.64 R20, [R22] ;  /* 0x0000000016147984 */ /* 0x000fe80000000a00 */
[----:B-1----:R-:W1:Y:S04]  /*2b90*/  LDS.64 R24, [R22+0x240] ;  /* 0x0002400016187984 */ /* 0x002e680000000a00 */
[----:B------:R-:W-:Y:S04]  /*2ba0*/  LDS.64 R28, [R22+0x48] ;  /* 0x00004800161c7984 */ /* 0x000fe80000000a00 */
[----:B------:R-:W3:Y:S04]  /*2bb0*/  LDS.64 R30, [R22+0x1f8] ;  /* 0x0001f800161e7984 */ /* 0x000ee80000000a00 */
[----:B------:R-:W-:Y:S04]  /*2bc0*/  LDS.64 R32, [R22+0x90] ;  /* 0x0000900016207984 */ /* 0x000fe80000000a00 */
[----:B------:R-:W0:Y:S04]  /*2bd0*/  LDS.64 R34, [R22+0x1b0] ;  /* 0x0001b00016227984 */ /* 0x000e280000000a00 */
[----:B------:R-:W-:Y:S01]  /*2be0*/  LDS.64 R36, [R22+0x168] ;  /* 0x0001680016247984 */ /* 0x000fe20000000a00 */
[----:B-1----:R-:W-:-:S02]  /*2bf0*/  DADD R26, R20, R24 ;  /* 0x00000000141a7229 */ /* 0x002fc40000000018 */
[----:B------:R-:W-:Y:S02]  /*2c00*/  DADD R20, R20, -R24 ;  /* 0x0000000014147229 */ /* 0x000fe40000000818 */
[C-C-:B---3--:R-:W-:Y:S02]  /*2c10*/  DADD R24, R28.reuse, R30.reuse ;  /* 0x000000001c187229 */ /* 0x148fe4000000001e */
[----:B------:R-:W-:Y:S01]  /*2c20*/  DADD R28, R28, -R30 ;  /* 0x000000001c1c7229 */ /* 0x000fe2000000081e */
[----:B------:R-:W1:Y:S01]  /*2c30*/  LDS.64 R30, [R22+0xd8] ;  /* 0x0000d800161e7984 */ /* 0x000e620000000a00 */
[C---:B------:R-:W-:Y:S02]  /*2c40*/  DFMA R38, R26.reuse, UR4, RZ ;  /* 0x000000041a267c2b */ /* 0x040fe400080000ff */
[C---:B------:R-:W-:Y:S02]  /*2c50*/  DFMA R42, R26.reuse, UR6, RZ ;  /* 0x000000061a2a7c2b */ /* 0x040fe400080000ff */
[----:B------:R-:W-:-:S02]  /*2c60*/  DFMA R46, R26, UR16, RZ ;  /* 0x000000101a2e7c2b */ /* 0x000fc400080000ff */
[C---:B------:R-:W-:Y:S01]  /*2c70*/  DFMA R48, R26.reuse, UR18, RZ ;  /* 0x000000121a307c2b */ /* 0x040fe200080000ff */
[----:B------:R-:W3:Y:S01]  /*2c80*/  LDCU.128 UR16, c[0x3][0x60] ;  /* 0x00c00c00ff1077ac */ /* 0x000ee20008000c00 */
[----:B----4-:R-:W-:Y:S02]  /*2c90*/  DFMA R50, R26, UR26, RZ ;  /* 0x0000001a1a327c2b */ /* 0x010fe400080000ff */
[C---:B------:R-:W-:Y:S01]  /*2ca0*/  DFMA R40, R24.reuse, R2, R38 ;  /* 0x000000021828722b */ /* 0x040fe20000000026 */
[----:B------:R-:W4:Y:S01]  /*2cb0*/  LDS.64 R26, [R22+0x120] ;  /* 0x00012000161a7984 */ /* 0x000f220000000a00 */
[C---:B------:R-:W-:Y:S01]  /*2cc0*/  DFMA R44, R24.reuse, R10, R42 ;  /* 0x0000000a182c722b */ /* 0x040fe2000000002a */
[----:B------:R-:W4:Y:S01]  /*2cd0*/  LDCU.64 UR26, c[0x3][0xa8] ;  /* 0x00c01500ff1a77ac */ /* 0x000f220008000a00 */
[C---:B-----5:R-:W-:Y:S02]  /*2ce0*/  DFMA R46, R24.reuse, UR14, R46 ;  /* 0x0000000e182e7c2b */ /* 0x060fe4000800002e */
[C---:B------:R-:W-:Y:S01]  /*2cf0*/  DFMA R52, R24.reuse, UR28, R48 ;  /* 0x0000001c18347c2b */ /* 0x040fe20008000030 */
[----:B------:R-:W5:Y:S01]  /*2d00*/  LDCU.64 UR28, c[0x3][0x70] ;  /* 0x00c00e00ff1c77ac */ /* 0x000f620008000a00 */
[----:B------:R-:W-:-:S02]  /*2d10*/  DFMA R56, R24, UR30, R50 ;  /* 0x0000001e18387c2b */ /* 0x000fc40008000032 */
[C---:B------:R-:W-:Y:S01]  /*2d20*/  DFMA R24, R20.reuse, UR20, RZ ;  /* 0x0000001414187c2b */ /* 0x040fe200080000ff */
[----:B------:R-:W1:Y:S01]  /*2d30*/  LDCU.64 UR30, c[0x3][0x770] ;  /* 0x00c0ee00ff1e77ac */ /* 0x000e620008000a00 */
[C---:B------:R-:W-:Y:S02]  /*2d40*/  DFMA R50, R20.reuse, UR22, RZ ;  /* 0x0000001614327c2b */ /* 0x040fe400080000ff */
[C---:B------:R-:W-:Y:S01]  /*2d50*/  DFMA R54, R20.reuse, UR36, RZ ;  /* 0x0000002414367c2b */ /* 0x040fe200080000ff */
[----:B------:R-:W1:Y:S01]  /*2d60*/  LDCU.128 UR20, c[0x3][0x760] ;  /* 0x00c0ec00ff1477ac */ /* 0x000e620008000c00 */
[----:B------:R-:W-:Y:S02]  /*2d70*/  DFMA R42, R20, UR10, RZ ;  /* 0x0000000a142a7c2b */ /* 0x000fe400080000ff */
[----:B------:R-:W-:Y:S01]  /*2d80*/  DFMA R48, R28, UR42, R24 ;  /* 0x0000002a1c307c2b */ /* 0x000fe20008000018 */
[----:B------:R-:W4:Y:S01]  /*2d90*/  LDCU.64 UR14, c[0x3][0x758] ;  /* 0x00c0eb00ff0e77ac */ /* 0x000f220008000a00 */
[----:B0-----:R-:W-:-:S02]  /*2da0*/  DADD R24, R32, R34 ;  /* 0x0000000020187229 */ /* 0x001fc40000000022 */
[----:B------:R-:W-:Y:S01]  /*2db0*/  DFMA R50, R28, UR32, R50 ;  /* 0x000000201c327c2b */ /* 0x000fe20008000032 */
[----:B------:R-:W0:Y:S01]  /*2dc0*/  LDCU.128 UR36, c[0x3][0x790] ;  /* 0x00c0f200ff2477ac */ /* 0x000e220008000c00 */
[----:B------:R-:W-:Y:S02]  /*2dd0*/  DADD R32, R32, -R34 ;  /* 0x0000000020207229 */ /* 0x000fe40000000822 */
[----:B------:R-:W-:Y:S02]  /*2de0*/  DFMA R38, R20, UR8, RZ ;  /* 0x0000000814267c2b */ /* 0x000fe400080000ff */
[C---:B---3--:R-:W-:Y:S01]  /*2df0*/  DFMA R46, R24.reuse, UR16, R46 ;  /* 0x00000010182e7c2b */ /* 0x048fe2000800002e */
[----:B------:R-:W-:Y:S01]  /*2e00*/  IMAD.U32 R20, RZ, RZ, UR40 ;  /* 0x00000028ff147e24 */ /* 0x000fe2000f8e00ff */
[C---:B------:R-:W-:Y:S01]  /*2e10*/  DFMA R52, R24.reuse, UR18, R52 ;  /* 0x0000001218347c2b */ /* 0x040fe20008000034 */
[----:B------:R-:W3:Y:S01]  /*2e20*/  LDCU.128 UR16, c[0x3][0x80] ;  /* 0x00c01000ff1077ac */ /* 0x000ee20008000c00 */
[----:B------:R-:W-:Y:S01]  /*2e30*/  MOV R21, UR41 ;  /* 0x0000002900157c02 */ /* 0x000fe20008000f00 */
[----:B------:R-:W-:-:S02]  /*2e40*/  DFMA R40, R24, R4, R40 ;  /* 0x000000041828722b */ /* 0x000fc40000000028 */
[C---:B--2---:R-:W-:Y:S01]  /*2e50*/  DFMA R44, R24.reuse, UR12, R44 ;  /* 0x0000000c182c7c2b */ /* 0x044fe2000800002c */
[----:B------:R-:W2:Y:S01]  /*2e60*/  LDCU.64 UR12, c[0x3][0x7a8] ;  /* 0x00c0f500ff0c77ac */ /* 0x000ea20008000a00 */
[----:B-----5:R-:W-:Y:S02]  /*2e70*/  DFMA R56, R24, UR28, R56 ;  /* 0x0000001c18387c2b */ /* 0x020fe40008000038 */
[----:B------:R-:W-:Y:S01]  /*2e80*/  DFMA R54, R28, UR34, R54 ;  /* 0x000000221c367c2b */ /* 0x000fe20008000036 */
[----:B------:R-:W5:Y:S01]  /*2e90*/  LDCU.128 UR32, c[0x3][0x90] ;  /* 0x00c01200ff2077ac */ /* 0x000f620008000c00 */
[C---:B-1----:R-:W-:Y:S02]  /*2ea0*/  DFMA R48, R32.reuse, UR20, R48 ;  /* 0x0000001420307c2b */ /* 0x042fe40008000030 */
[----:B------:R-:W-:Y:S01]  /*2eb0*/  DFMA R50, R32, UR22, R50 ;  /* 0x0000001620327c2b */ /* 0x000fe20008000032 */
[----:B------:R-:W1:Y:S01]  /*2ec0*/  LDCU.128 UR20, c[0x3][0x780] ;  /* 0x00c0f000ff1477ac */ /* 0x000e620008000c00 */
[----:B------:R-:W-:-:S02]  /*2ed0*/  DADD R24, R30, R36 ;  /* 0x000000001e187229 */ /* 0x000fc40000000024 */
[C---:B------:R-:W-:Y:S01]  /*2ee0*/  DFMA R42, R28.reuse, R20, R42 ;  /* 0x000000141c2a722b */ /* 0x040fe2000000002a */
[----:B------:R-:W2:Y:S01]  /*2ef0*/  LDCU.64 UR40, c[0x3][0xc0] ;  /* 0x00c01800ff2877ac */ /* 0x000ea20008000a00 */
[----:B------:R-:W-:Y:S02]  /*2f00*/  DFMA R38, R28, R12, R38 ;  /* 0x0000000c1c26722b */ /* 0x000fe40000000026 */
[----:B------:R-:W-:Y:S01]  /*2f10*/  DFMA R54, R32, UR30, R54 ;  /* 0x0000001e20367c2b */ /* 0x000fe20008000036 */
[----:B------:R-:W2:Y:S01]  /*2f20*/  LDCU.128 UR28, c[0x3][0xb0] ;  /* 0x00c01600ff1c77ac */ /* 0x000ea20008000c00 */
[C---:B---3--:R-:W-:Y:S02]  /*2f30*/  DFMA R44, R24.reuse, UR16, R44 ;  /* 0x00000010182c7c2b */ /* 0x048fe4000800002c */
[----:B------:R-:W-:Y:S01]  /*2f40*/  DFMA R46, R24, UR18, R46 ;  /* 0x00000012182e7c2b */ /* 0x000fe2000800002e */
[----:B------:R-:W3:Y:S01]  /*2f50*/  LDCU.128 UR16, c[0x3][0x7b0] ;  /* 0x00c0f600ff1077ac */ /* 0x000ee20008000c00 */
[----:B----4-:R-:W-:-:S02]  /*2f60*/  DFMA R42, R32, UR14, R42 ;  /* 0x0000000e202a7c2b */ /* 0x010fc4000800002a */
[----:B------:R-:W-:Y:S01]  /*2f70*/  DFMA R38, R32, R14, R38 ;  /* 0x0000000e2026722b */ /* 0x000fe20000000026 */
[----:B------:R-:W4:Y:S01]  /*2f80*/  LDCU.64 UR14, c[0x3][0x7c0] ;  /* 0x00c0f800ff0e77ac */ /* 0x000f220008000a00 */
[----:B------:R-:W-:Y:S02]  /*2f90*/  DADD R30, R30, -R36 ;  /* 0x000000001e1e7229 */ /* 0x000fe40000000824 */
[----:B------:R-:W-:Y:S02]  /*2fa0*/  DADD R28, R26, R26 ;  /* 0x000000001a1c7229 */ /* 0x000fe4000000001a */
[C---:B------:R-:W-:Y:S02]  /*2fb0*/  DFMA R40, R24.reuse, R6, R40 ;  /* 0x000000061828722b */ /* 0x040fe40000000028 */
[----:B-----5:R-:W-:Y:S02]  /*2fc0*/  DFMA R52, R24, UR32, R52 ;  /* 0x0000002018347c2b */ /* 0x020fe40008000034 */
[----:B0-----:R-:W-:-:S02]  /*2fd0*/  DFMA R50, R30, UR36, R50 ;  /* 0x000000241e327c2b */ /* 0x001fc40008000032 */
[----:B------:R-:W-:Y:S02]  /*2fe0*/  DMUL R28, R28, 0.5 ;  /* 0x3fe000001c1c7828 */ /* 0x000fe40000000000 */
[----:B------:R-:W-:Y:S02]  /*2ff0*/  DADD R26, R26, -R26 ;  /* 0x000000001a1a7229 */ /* 0x000fe4000000081a */
[C---:B------:R-:W-:Y:S02]  /*3000*/  DFMA R38, R30.reuse, R16, R38 ;  /* 0x000000101e26722b */ /* 0x040fe40000000026 */
[C---:B-1----:R-:W-:Y:S02]  /*3010*/  DFMA R48, R30.reuse, UR22, R48 ;  /* 0x000000161e307c2b */ /* 0x042fe40008000030 */
[----:B------:R-:W-:Y:S02]  /*3020*/  DFMA R42, R30, UR20, R42 ;  /* 0x000000141e2a7c2b */ /* 0x000fe4000800002a */
[----:B------:R-:W-:-:S02]  /*3030*/  DFMA R56, R24, UR34, R56 ;  /* 0x0000002218387c2b */ /* 0x000fc40008000038 */
[----:B------:R-:W-:Y:S02]  /*3040*/  DFMA R54, R30, UR38, R54 ;  /* 0x000000261e367c2b */ /* 0x000fe40008000036 */
[C---:B--2---:R-:W-:Y:S02]  /*3050*/  DFMA R46, R28.reuse, UR28, R46 ;  /* 0x0000001c1c2e7c2b */ /* 0x044fe4000800002e */
[C---:B------:R-:W-:Y:S02]  /*3060*/  DFMA R52, R28.reuse, UR30, R52 ;  /* 0x0000001e1c347c2b */ /* 0x040fe40008000034 */
[C---:B------:R-:W-:Y:S02]  /*3070*/  DFMA R40, R28.reuse, R8, R40 ;  /* 0x000000081c28722b */ /* 0x040fe40000000028 */
[----:B------:R-:W-:Y:S02]  /*3080*/  DFMA R44, R28, UR26, R44 ;  /* 0x0000001a1c2c7c2b */ /* 0x000fe4000800002c */
[----:B------:R-:W-:-:S02]  /*3090*/  DFMA R38, R26, R18, R38 ;  /* 0x000000121a26722b */ /* 0x000fc40000000026 */
[C---:B---3--:R-:W-:Y:S02]  /*30a0*/  DFMA R48, R26.reuse, UR16, R48 ;  /* 0x000000101a307c2b */ /* 0x048fe40008000030 */
[C---:B------:R-:W-:Y:S02]  /*30b0*/  DFMA R50, R26.reuse, UR18, R50 ;  /* 0x000000121a327c2b */ /* 0x040fe40008000032 */
[----:B------:R-:W-:Y:S02]  /*30c0*/  DFMA R42, R26, UR12, R42 ;  /* 0x0000000c1a2a7c2b */ /* 0x000fe4000800002a */
[----:B------:R-:W-:Y:S02]  /*30d0*/  DFMA R56, R28, UR40, R56 ;  /* 0x000000281c387c2b */ /* 0x000fe40008000038 */
[----:B----4-:R-:W-:Y:S02]  /*30e0*/  DFMA R54, R26, UR14, R54 ;  /* 0x0000000e1a367c2b */ /* 0x010fe40008000036 */
[----:B------:R-:W-:-:S02]  /*30f0*/  DADD R24, R40, -R38 ;  /* 0x0000000028187229 */ /* 0x000fc40000000826 */
[----:B------:R-:W-:Y:S02]  /*3100*/  DADD R28, R46, -R48 ;  /* 0x000000002e1c7229 */ /* 0x000fe40000000830 */
        /* <DEDUP_REMOVED lines=16> */
.L_x_367:
[----:B------:R-:W-:Y:S05]  /*3210*/  BSYNC.RECONVERGENT B0 ;  /* 0x0000000000007941 */ /* 0x000fea0003800200 */
.L_x_366:
[----:B------:R-:W-:Y:S06]  /*3220*/  BAR.SYNC.DEFER_BLOCKING 0x0 ;  /* 0x0000000000007b1d */ /* 0x000fec0000010000 */
[----:B------:R-:W4:Y:S01]  /*3230*/  LDCU.64 UR32, c[0x3][0x20] ;  /* 0x00c00400ff2077ac */ /* 0x000f220008000a00 */
[----:B------:R-:W5:Y:S01]  /*3240*/  LDCU.128 UR20, c[0x3][0x10] ;  /* 0x00c00200ff1477ac */ /* 0x000f620008000c00 */
[----:B------:R-:W4:Y:S01]  /*3250*/  LDCU.64 UR18, c[0x3][0x38] ;  /* 0x00c00700ff1277ac */ /* 0x000f220008000a00 */
[----:B------:R-:W4:Y:S01]  /*3260*/  LDCU.128 UR36, c[0x3][0x40] ;  /* 0x00c00800ff2477ac */ /* 0x000f220008000c00 */
[----:B------:R-:W4:Y:S01]  /*3270*/  LDCU.128 UR28, c[0x3][0x710] ;  /* 0x00c0e200ff1c77ac */ /* 0x000f220008000c00 */
[----:B0-23--:R-:W-:Y:S01]  /*3280*/  LDS.64 R22, [R114] ;  /* 0x0000000072167984 */ /* 0x00dfe20000000a00 */
[----:B------:R-:W0:Y:S03]  /*3290*/  LDCU.64 UR40, c[0x3][0x720] ;  /* 0x00c0e400ff2877ac */ /* 0x000e260008000a00 */
[----:B-1----:R-:W1:Y:S01]  /*32a0*/  LDS.64 R24, [R114+0x1440] ;  /* 0x0014400072187984 */ /* 0x002e620000000a00 */
[----:B------:R-:W2:Y:S03]  /*32b0*/  LDCU.64 UR26, c[0x3][0x738] ;  /* 0x00c0e700ff1a77ac */ /* 0x000ea60008000a00 */
[----:B------:R-:W-:Y:S01]  /*32c0*/  LDS.64 R28, [R114+0x288] ;  /* 0x00028800721c7984 */ /* 0x000fe20000000a00 */
[----:B------:R-:W3:Y:S03]  /*32d0*/  LDCU.64 UR42, c[0x3][0x70] ;  /* 0x00c00e00ff2a77ac */ /* 0x000ee60008000a00 */
[----:B------:R-:W5:Y:S01]  /*32e0*/  LDS.64 R30, [R114+0x11b8] ;  /* 0x0011b800721e7984 */ /* 0x000f620000000a00 */
[----:B------:R-:W3:Y:S03]  /*32f0*/  LDCU.64 UR14, c[0x3][0x58] ;  /* 0x00c00b00ff0e77ac */ /* 0x000ee60008000a00 */
[----:B------:R-:W-:Y:S01]  /*3300*/  LDS.64 R32, [R114+0x510] ;  /* 0x0005100072207984 */ /* 0x000fe20000000a00 */
[----:B------:R-:W3:Y:S03]  /*3310*/  LDCU.64 UR16, c[0x3][0x758] ;  /* 0x00c0eb00ff1077ac */ /* 0x000ee60008000a00 */
[----:B------:R-:W2:Y:S01]  /*3320*/  LDS.64 R34, [R114+0xf30] ;  /* 0x000f300072227984 */ /* 0x000ea20000000a00 */
[----:B------:R-:W3:Y:S01]  /*3330*/  LDCU.128 UR44, c[0x3][0x790] ;  /* 0x00c0f200ff2c77ac */ /* 0x000ee20008000c00 */
[----:B------:R-:W3:Y:S01]  /*3340*/  LDCU.64 UR12, c[0x3][0xa8] ;  /* 0x00c01500ff0c77ac */ /* 0x000ee20008000a00 */
[----:B-1----:R-:W-:-:S02]  /*3350*/  DADD R26, R22, R24 ;  /* 0x00000000161a7229 */ /* 0x002fc40000000018 */
[----:B------:R-:W-:-:S06]  /*3360*/  DADD R22, R22, -R24 ;  /* 0x0000000016167229 */ /* 0x000fcc0000000818 */
[----:B------:R-:W-:Y:S02]  /*3370*/  DFMA R36, R26, UR4, RZ ;  /* 0x000000041a247c2b */ /* 0x000fe400080000ff */
[C-C-:B-----5:R-:W-:Y:S02]  /*3380*/  DADD R24, R28.reuse, R30.reuse ;  /* 0x000000001c187229 */ /* 0x160fe4000000001e */
[----:B------:R-:W-:Y:S02]  /*3390*/  DADD R28, R28, -R30 ;  /* 0x000000001c1c7229 */ /* 0x000fe4000000081e */
[----:B------:R-:W-:Y:S01]  /*33a0*/  DFMA R38, R22, UR8, RZ ;  /* 0x0000000816267c2b */ /* 0x000fe200080000ff */
[----:B------:R-:W-:Y:S01]  /*33b0*/  LDS.64 R30, [R114+0x798] ;  /* 0x00079800721e7984 */ /* 0x000fe20000000a00 */
[----:B------:R-:W-:Y:S02]  /*33c0*/  DFMA R42, R26, UR20, RZ ;  /* 0x000000141a2a7c2b */ /* 0x000fe400080000ff */
[----:B------:R-:W-:Y:S01]  /*33d0*/  DFMA R40, R24, R2, R36 ;  /* 0x000000021828722b */ /* 0x000fe20000000024 */
[----:B------:R-:W1:Y:S01]  /*33e0*/  LDS.64 R36, [R114+0xca8] ;  /* 0x000ca80072247984 */ /* 0x000e620000000a00 */
[----:B------:R-:W-:-:S02]  /*33f0*/  DFMA R2, R26, UR6, RZ ;  /* 0x000000061a027c2b */ /* 0x000fc400080000ff */
[----:B------:R-:W-:Y:S01]  /*3400*/  DFMA R38, R28, R12, R38 ;  /* 0x0000000c1c26722b */ /* 0x000fe20000000026 */
[----:B------:R-:W5:Y:S01]  /*3410*/  LDS.64 R12, [R114+0xa20] ;  /* 0x000a2000720c7984 */ /* 0x000f620000000a00 */
[C---:B------:R-:W-:Y:S01]  /*3420*/  DFMA R44, R26.reuse, UR22, RZ ;  /* 0x000000161a2c7c2b */ /* 0x040fe200080000ff */
[----:B------:R-:W3:Y:S01]  /*3430*/  LDCU.128 UR20, c[0x3][0x740] ;  /* 0x00c0e800ff1477ac */ /* 0x000ee20008000c00 */
[----:B----4-:R-:W-:Y:S02]  /*3440*/  DFMA R48, R26, UR32, RZ ;  /* 0x000000201a307c2b */ /* 0x010fe400080000ff */
[C---:B------:R-:W-:Y:S01]  /*3450*/  DFMA R26, R24.reuse, R10, R2 ;  /* 0x0000000a181a722b */ /* 0x040fe20000000002 */
[----:B------:R-:W4:Y:S01]  /*3460*/  LDCU.128 UR32, c[0x3][0x60] ;  /* 0x00c00c00ff2077ac */ /* 0x000f220008000c00 */
[C---:B------:R-:W-:Y:S02]  /*3470*/  DFMA R42, R24.reuse, UR18, R42 ;  /* 0x00000012182a7c2b */ /* 0x040fe4000800002a */
[C---:B------:R-:W-:Y:S01]  /*3480*/  DFMA R46, R24.reuse, UR36, R44 ;  /* 0x00000024182e7c2b */ /* 0x040fe2000800002c */
[----:B------:R-:W5:Y:S01]  /*3490*/  LDCU.64 UR18, c[0x3][0x7a8] ;  /* 0x00c0f500ff1277ac */ /* 0x000f620008000a00 */
[----:B------:R-:W-:-:S02]  /*34a0*/  DFMA R48, R24, UR38, R48 ;  /* 0x0000002618307c2b */ /* 0x000fc40008000030 */
[C---:B------:R-:W-:Y:S01]  /*34b0*/  DFMA R24, R22.reuse, UR28, RZ ;  /* 0x0000001c16187c2b */ /* 0x040fe200080000ff */
[----:B------:R-:W1:Y:S01]  /*34c0*/  LDCU.128 UR36, c[0x3][0x760] ;  /* 0x00c0ec00ff2477ac */ /* 0x000e620008000c00 */
[C---:B------:R-:W-:Y:S02]  /*34d0*/  DFMA R10, R22.reuse, UR10, RZ ;  /* 0x0000000a160a7c2b */ /* 0x040fe400080000ff */
[C---:B------:R-:W-:Y:S01]  /*34e0*/  DFMA R44, R22.reuse, UR30, RZ ;  /* 0x0000001e162c7c2b */ /* 0x040fe200080000ff */
[----:B------:R-:W5:Y:S01]  /*34f0*/  LDCU.128 UR28, c[0x3][0x780] ;  /* 0x00c0f000ff1c77ac */ /* 0x000f620008000c00 */
[----:B0-----:R-:W-:Y:S02]  /*3500*/  DFMA R22, R22, UR40, RZ ;  /* 0x0000002816167c2b */ /* 0x001fe400080000ff */
[----:B--2---:R-:W-:Y:S02]  /*3510*/  DADD R2, R32, R34 ;  /* 0x0000000020027229 */ /* 0x004fe40000000022 */
[----:B------:R-:W-:Y:S01]  /*3520*/  DFMA R24, R28, UR26, R24 ;  /* 0x0000001a1c187c2b */ /* 0x000fe20008000018 */
[----:B------:R-:W0:Y:S01]  /*3530*/  LDCU.64 UR26, c[0x3][0x770] ;  /* 0x00c0ee00ff1a77ac */ /* 0x000e220008000a00 */
[----:B------:R-:W-:-:S02]  /*3540*/  DADD R32, R32, -R34 ;  /* 0x0000000020207229 */ /* 0x000fc40000000822 */
[C---:B------:R-:W-:Y:S02]  /*3550*/  DFMA R10, R28.reuse, R20, R10 ;  /* 0x000000141c0a722b */ /* 0x040fe4000000000a */
[C---:B---3--:R-:W-:Y:S02]  /*3560*/  DFMA R44, R28.reuse, UR20, R44 ;  /* 0x000000141c2c7c2b */ /* 0x048fe4000800002c */
[----:B------:R-:W-:Y:S01]  /*3570*/  DFMA R22, R28, UR22, R22 ;  /* 0x000000161c167c2b */ /* 0x000fe20008000016 */
[----:B------:R-:W2:Y:S01]  /*3580*/  LDCU.128 UR20, c[0x3][0x80] ;  /* 0x00c01000ff1477ac */ /* 0x000ea20008000c00 */
[C---:B------:R-:W-:Y:S02]  /*3590*/  DFMA R48, R2.reuse, UR42, R48 ;  /* 0x0000002a02307c2b */ /* 0x040fe40008000030 */
[C---:B----4-:R-:W-:Y:S01]  /*35a0*/  DFMA R42, R2.reuse, UR32, R42 ;  /* 0x00000020022a7c2b */ /* 0x050fe2000800002a */
[----:B------:R-:W3:Y:S01]  /*35b0*/  LDCU.128 UR40, c[0x3][0x90] ;  /* 0x00c01200ff2877ac */ /* 0x000ee20008000c00 */
[----:B------:R-:W-:-:S02]  /*35c0*/  DFMA R46, R2, UR34, R46 ;  /* 0x00000022022e7c2b */ /* 0x000fc4000800002e */
[----:B------:R-:W-:Y:S01]  /*35d0*/  DFMA R26, R2, UR14, R26 ;  /* 0x0000000e021a7c2b */ /* 0x000fe2000800001a */
[----:B------:R-:W4:Y:S01]  /*35e0*/  LDCU.128 UR32, c[0x3][0xb0] ;  /* 0x00c01600ff2077ac */ /* 0x000f220008000c00 */
[C---:B-1----:R-:W-:Y:S02]  /*35f0*/  DFMA R24, R32.reuse, UR36, R24 ;  /* 0x0000002420187c2b */ /* 0x042fe40008000018 */
[C---:B------:R-:W-:Y:S01]  /*3600*/  DFMA R44, R32.reuse, UR38, R44 ;  /* 0x00000026202c7c2b */ /* 0x040fe2000800002c */
[----:B------:R-:W1:Y:S01]  /*3610*/  LDCU.128 UR36, c[0x3][0x7b0] ;  /* 0x00c0f600ff2477ac */ /* 0x000e620008000c00 */
[----:B------:R-:W-:Y:S02]  /*3620*/  DFMA R10, R32, UR16, R10 ;  /* 0x00000010200a7c2b */ /* 0x000fe4000800000a */
[----:B------:R-:W-:Y:S01]  /*3630*/  DFMA R40, R2, R4, R40 ;  /* 0x000000040228722b */ /* 0x000fe20000000028 */
[----:B------:R-:W1:Y:S01]  /*3640*/  LDCU.64 UR14, c[0x3][0xc0] ;  /* 0x00c01800ff0e77ac */ /* 0x000e620008000a00 */
[----:B------:R-:W-:-:S02]  /*3650*/  DADD R2, R30, R36 ;  /* 0x000000001e027229 */ /* 0x000fc40000000024 */
[----:B------:R-:W-:Y:S01]  /*3660*/  DADD R30, R30, -R36 ;  /* 0x000000001e1e7229 */ /* 0x000fe20000000824 */
[----:B------:R-:W1:Y:S01]  /*3670*/  LDCU.64 UR16, c[0x3][0x7c0] ;  /* 0x00c0f800ff1077ac */ /* 0x000e620008000a00 */
[----:B0-----:R-:W-:Y:S02]  /*3680*/  DFMA R22, R32, UR26, R22 ;  /* 0x0000001a20167c2b */ /* 0x001fe40008000016 */
[----:B-----5:R-:W-:Y:S02]  /*3690*/  DADD R4, R12, R12 ;  /* 0x000000000c047229 */ /* 0x020fe4000000000c */
[C---:B--2---:R-:W-:Y:S02]  /*36a0*/  DFMA R26, R2.reuse, UR20, R26 ;  /* 0x00000014021a7c2b */ /* 0x044fe4000800001a */
[----:B------:R-:W-:Y:S02]  /*36b0*/  DFMA R42, R2, UR22, R42 ;  /* 0x00000016022a7c2b */ /* 0x000fe4000800002a */
[----:B------:R-:W-:-:S02]  /*36c0*/  DFMA R10, R30, UR28, R10 ;  /* 0x0000001c1e0a7c2b */ /* 0x000fc4000800000a */
[----:B------:R-:W-:Y:S02]  /*36d0*/  DFMA R24, R30, UR30, R24 ;  /* 0x0000001e1e187c2b */ /* 0x000fe40008000018 */
[----:B------:R-:W-:Y:S02]  /*36e0*/  DADD R12, R12, -R12 ;  /* 0x000000000c0c7229 */ /* 0x000fe4000000080c */
[----:B------:R-:W-:Y:S02]  /*36f0*/  DMUL R4, R4, 0.5 ;  /* 0x3fe0000004047828 */ /* 0x000fe40000000000 */
[----:B---3--:R-:W-:Y:S02]  /*3700*/  DFMA R46, R2, UR40, R46 ;  /* 0x00000028022e7c2b */ /* 0x008fe4000800002e */
[----:B------:R-:W-:Y:S02]  /*3710*/  DFMA R44, R30, UR44, R44 ;  /* 0x0000002c1e2c7c2b */ /* 0x000fe4000800002c */
[----:B------:R-:W-:-:S02]  /*3720*/  DFMA R48, R2, UR42, R48 ;  /* 0x0000002a02307c2b */ /* 0x000fc40008000030 */
[----:B------:R-:W-:Y:S02]  /*3730*/  DFMA R22, R30, UR46, R22 ;  /* 0x0000002e1e167c2b */ /* 0x000fe40008000016 */
[C---:B----4-:R-:W-:Y:S02]  /*3740*/  DFMA R42, R4.reuse, UR32, R42 ;  /* 0x00000020042a7c2b */ /* 0x050fe4000800002a */
[----:B------:R-:W-:Y:S02]  /*3750*/  DFMA R46, R4, UR34, R46 ;  /* 0x00000022042e7c2b */ /* 0x000fe4000800002e */
[C---:B-1----:R-:W-:Y:S02]  /*3760*/  DFMA R24, R12.reuse, UR36, R24 ;  /* 0x000000240c187c2b */ /* 0x042fe40008000018 */
[----:B------:R-:W-:Y:S02]  /*3770*/  DFMA R44, R12, UR38, R44 ;  /* 0x000000260c2c7c2b */ /* 0x000fe4000800002c */
[----:B------:R-:W-:-:S02]  /*3780*/  DFMA R26, R4, UR12, R26 ;  /* 0x0000000c041a7c2b */ /* 0x000fc4000800001a */
[----:B------:R-:W-:Y:S02]  /*3790*/  DFMA R48, R4, UR14, R48 ;  /* 0x0000000e04307c2b */ /* 0x000fe40008000030 */
        /* <DEDUP_REMOVED lines=30> */
.L_x_368:
        /* <DEDUP_REMOVED lines=16> */
.L_x_1074:


//--------------------- .text._Z32massMatrixMultiplyRegisterKernelILi9ELi9ELi1EEviPKdS1_S1_S1_Pd --------------------------
	.section	.text._Z32massMatrixMultiplyRegisterKernelILi9ELi9ELi1EEviPKdS1_S1_S1_Pd,"ax",@progbits
	.align	128
        .global         _Z32massMatrixMultiplyRegisterKernelILi9ELi9ELi1EEviPKdS1_S1_S1_Pd
        .type           _Z32massMatrixMultiplyRegisterKernelILi9ELi9ELi1EEviPKdS1_S1_S1_Pd,@function
        .size           _Z32massMatrixMultiplyRegisterKernelILi9ELi9ELi1EEviPKdS1_S1_S1_Pd,(.L_x_1075 - _Z32massMatrixMultiplyRegisterKernelILi9ELi9ELi1EEviPKdS1_S1_S1_Pd)
        .other          _Z32massMatrixMultiplyRegisterKernelILi9ELi9ELi1EEviPKdS1_S1_S1_Pd,@"STO_CUDA_ENTRY STV_DEFAULT"
_Z32massMatrixMultiplyRegisterKernelILi9ELi9ELi1EEviPKdS1_S1_S1_Pd:
.text._Z32massMatrixMultiplyRegisterKernelILi9ELi9ELi1EEviPKdS1_S1_S1_Pd:
        /* <DEDUP_REMOVED lines=23> */
[----:B------:R-:W5:Y:S04]  /*0170*/  @!P0 LDG.E.64.CONSTANT R28, desc[UR6][R22.64+0x11b8] ;  /* 0x0011b806161c8981 */ /* 0x000f68000c1e9b00 */
[----:B------:R-:W5:Y:S04]  /*0180*/  @!P0 LDG.E.64.CONSTANT R20, desc[UR6][R22.64] ;  /* 0x0000000616148981 */ /* 0x000f68000c1e9b00 */
[----:B------:R-:W5:Y:S01]  /*0190*/  @!P0 LDG.E.64.CONSTANT R50, desc[UR6][R22.64+0x1440] ;  /* 0x0014400616328981 */ /* 0x000f62000c1e9b00 */
[----:B------:R-:W-:Y:S01]  /*01a0*/  MOV R48, 0x400 ;  /* 0x0000040000307802 */ /* 0x000fe20000000f00 */
[----:B------:R-:W1:Y:S04]  /*01b0*/  S2R R13, SR_CgaCtaId ;  /* 0x00000000000d7919 */ /* 0x000e680000008800 */
[----:B------:R-:W-:-:S02]  /*01c0*/  @!P1 VIADD R2, R48, 0x16c8 ;  /* 0x000016c830029836 */ /* 0x000fc40000000000 */
[----:B0-----:R-:W-:Y:S01]  /*01d0*/  @!P1 VIADD R4, R48, 0x1790 ;  /* 0x0000179030049836 */ /* 0x001fe20000000000 */
[----:B------:R-:W5:Y:S02]  /*01e0*/  @!P0 LDG.E.64.CONSTANT R46, desc[UR6][R22.64+0xa20] ;  /* 0x000a2006162e8981 */ /* 0x000f64000c1e9b00 */
[C---:B-1----:R-:W-:Y:S02]  /*01f0*/  @!P1 LEA R5, R13.reuse, R2, 0x18 ;  /* 0x000000020d059211 */ /* 0x042fe400078ec0ff */
[C---:B------:R-:W-:Y:S02]  /*0200*/  @!P1 LEA R7, R13.reuse, R4, 0x18 ;  /* 0x000000040d079211 */ /* 0x040fe400078ec0ff */
[----:B------:R-:W-:Y:S01]  /*0210*/  LEA R48, R13, R48, 0x18 ;  /* 0x000000300d307211 */ /* 0x000fe200078ec0ff */
[C---:B------:R-:W-:Y:S02]  /*0220*/  @!P1 IMAD R33, R0.reuse, 0x8, R5 ;  /* 0x0000000800219824 */ /* 0x040fe400078e0205 */
[----:B------:R-:W-:-:S03]  /*0230*/  @!P1 IMAD R35, R0, 0x8, R7 ;  /* 0x0000000800239824 */ /* 0x000fc600078e0207 */
[----:B--2---:R-:W-:Y:S04]  /*0240*/  @!P1 STS.64 [R33], R8 ;  /* 0x0000000821009388 */ /* 0x004fe80000000a00 */
[----:B---3--:R-:W-:Y:S01]  /*0250*/  @!P1 STS.64 [R35], R10 ;  /* 0x0000000a23009388 */ /* 0x008fe20000000a00 */
[----:B------:R-:W-:Y:S06]  /*0260*/  BAR.SYNC.DEFER_BLOCKING 0x0 ;  /* 0x0000000000007b1d */ /* 0x000fec0000010000 */
[----:B------:R-:W0:Y:S04]  /*0270*/  LDS.128 R4, [R48+0x16d0] ;  /* 0x0016d00030047984 */ /* 0x000e280000000c00 */
[----:B------:R-:W1:Y:S04]  /*0280*/  LDS.128 R12, [R48+0x17a0] ;  /* 0x0017a000300c7984 */ /* 0x000e680000000c00 */
[----:B------:R-:W2:Y:S04]  /*0290*/  LDS.128 R8, [R48+0x17d0] ;  /* 0x0017d00030087984 */ /* 0x000ea80000000c00 */
[----:B------:R-:W-:Y:S04]  /*02a0*/  LDS.128 R16, [R48+0x17c0] ;  /* 0x0017c00030107984 */ /* 0x000fe80000000c00 */
[----:B------:R-:W-:Y:S04]  /*02b0*/  LDS.128 R36, [R48+0x17b0] ;  /* 0x0017b00030247984 */ /* 0x000fe80000000c00 */
[----:B------:R-:W-:Y:S01]  /*02c0*/  LDS.64 R70, [R48+0x1850] ;  /* 0x0018500030467984 */ /* 0x000fe20000000a00 */
        /* <DEDUP_REMOVED lines=25> */
[----:B------:R-:W-:Y:S02]  /*0460*/  R2UR UR4, R16 ;  /* 0x00000000100472ca */ /* 0x000fe400000e0000 */
[----:B------:R-:W-:Y:S02]  /*0470*/  R2UR UR5, R17 ;  /* 0x00000000110572ca */ /* 0x000fe400000e0000 */
[----:B------:R-:W-:Y:S02]  /*0480*/  R2UR UR72, R36 ;  /* 0x00000000244872ca */ /* 0x000fe400000e0000 */
[----:B------:R-:W-:-:S07]  /*0490*/  R2UR UR73, R37 ;  /* 0x00000000254972ca */ /* 0x000fce00000e0000 */
[----:B------:R-:W-:Y:S02]  /*04a0*/  IMAD.U32 R36, RZ, RZ, UR4 ;  /* 0x00000004ff247e24 */ /* 0x000fe4000f8e00ff */
[----:B------:R-:W-:Y:S01]  /*04b0*/  IMAD.U32 R37, RZ, RZ, UR5 ;  /* 0x00000005ff257e24 */ /* 0x000fe2000f8e00ff */
[----:B------:R-:W-:Y:S02]  /*04c0*/  R2UR UR16, R18 ;  /* 0x00000000121072ca */ /* 0x000fe400000e0000 */
[----:B------:R-:W-:Y:S02]  /*04d0*/  R2UR UR17, R19 ;  /* 0x00000000131172ca */ /* 0x000fe400000e0000 */
[----:B--2---:R-:W-:Y:S01]  /*04e0*/  R2UR UR24, R10 ;  /* 0x000000000a1872ca */ /* 0x004fe200000e0000 */
[----:B------:R-:W2:Y:S01]  /*04f0*/  LDS.128 R16, [R48+0x1720] ;  /* 0x0017200030107984 */ /* 0x000ea20000000c00 */
[----:B------:R-:W-:Y:S02]  /*0500*/  R2UR UR25, R11 ;  /* 0x000000000b1972ca */ /* 0x000fe400000e0000 */
[----:B0-----:R-:W-:-:S02]  /*0510*/  R2UR UR4, R6 ;  /* 0x00000000060472ca */ /* 0x001fc400000e0000 */
[----:B------:R-:W-:Y:S02]  /*0520*/  R2UR UR5, R7 ;  /* 0x00000000070572ca */ /* 0x000fe400000e0000 */
[----:B------:R-:W-:Y:S02]  /*0530*/  R2UR UR70, R4 ;  /* 0x00000000044672ca */ /* 0x000fe400000e0000 */
[----:B------:R-:W-:Y:S02]  /*0540*/  R2UR UR71, R5 ;  /* 0x00000000054772ca */ /* 0x000fe400000e0000 */
[----:B------:R-:W0:Y:S01]  /*0550*/  LDS.128 R4, [R48+0x1810] ;  /* 0x0018100030047984 */ /* 0x000e220000000c00 */
[----:B------:R-:W-:Y:S02]  /*0560*/  R2UR UR26, R8 ;  /* 0x00000000081a72ca */ /* 0x000fe400000e0000 */
[----:B------:R-:W-:Y:S02]  /*0570*/  R2UR UR27, R9 ;  /* 0x00000000091b72ca */ /* 0x000fe400000e0000 */
[----:B------:R-:W3:Y:S01]  /*0580*/  LDS.128 R8, [R48+0x1750] ;  /* 0x0017500030087984 */ /* 0x000ee20000000c00 */
[----:B-1----:R-:W-:-:S02]  /*0590*/  R2UR UR28, R14 ;  /* 0x000000000e1c72ca */ /* 0x002fc400000e0000 */
[----:B------:R-:W-:Y:S02]  /*05a0*/  R2UR UR29, R15 ;  /* 0x000000000f1d72ca */ /* 0x000fe400000e0000 */
[----:B------:R-:W-:Y:S02]  /*05b0*/  R2UR UR30, R12 ;  /* 0x000000000c1e72ca */ /* 0x000fe400000e0000 */
[----:B------:R-:W-:Y:S02]  /*05c0*/  R2UR UR31, R13 ;  /* 0x000000000d1f72ca */ /* 0x000fe400000e0000 */
[----:B------:R-:W1:Y:S01]  /*05d0*/  LDS.128 R12, [R48+0x1820] ;  /* 0x00182000300c7984 */ /* 0x000e620000000c00 */
[----:B----4-:R-:W-:Y:S01]  /*05e0*/  DADD R54, R52, R56 ;  /* 0x0000000034367229 */ /* 0x010fe20000000038 */
[----:B--2---:R-:W-:Y:S02]  /*05f0*/  R2UR UR6, R18 ;  /* 0x00000000120672ca */ /* 0x004fe400000e0000 */
[----:B------:R-:W-:-:S02]  /*0600*/  R2UR UR7, R19 ;  /* 0x00000000130772ca */ /* 0x000fc400000e0000 */
[----:B------:R-:W-:Y:S02]  /*0610*/  R2UR UR66, R16 ;  /* 0x00000000104272ca */ /* 0x000fe400000e0000 */
[----:B------:R-:W-:Y:S02]  /*0620*/  R2UR UR67, R17 ;  /* 0x00000000114372ca */ /* 0x000fe400000e0000 */
[----:B------:R-:W-:Y:S01]  /*0630*/  LDS.128 R16, [R48+0x1740] ;  /* 0x0017400030107984 */ /* 0x000fe20000000c00 */
[----:B0-----:R-:W-:Y:S02]  /*0640*/  R2UR UR36, R6 ;  /* 0x00000000062472ca */ /* 0x001fe400000e0000 */
[----:B------:R-:W-:Y:S02]  /*0650*/  R2UR UR37, R7 ;  /* 0x00000000072572ca */ /* 0x000fe400000e0000 */
[----:B------:R-:W-:Y:S02]  /*0660*/  R2UR UR38, R4 ;  /* 0x00000000042672ca */ /* 0x000fe400000e0000 */
[----:B------:R-:W-:-:S02]  /*0670*/  R2UR UR39, R5 ;  /* 0x00000000052772ca */ /* 0x000fc400000e0000 */
[----:B------:R-:W0:Y:S01]  /*0680*/  LDS.128 R4, [R48+0x1710] ;  /* 0x0017100030047984 */ /* 0x000e220000000c00 */
[----:B---3--:R-:W-:Y:S02]  /*0690*/  R2UR UR40, R10 ;  /* 0x000000000a2872ca */ /* 0x008fe400000e0000 */
[----:B------:R-:W-:Y:S02]  /*06a0*/  R2UR UR41, R11 ;  /* 0x000000000b2972ca */ /* 0x000fe400000e0000 */
[----:B------:R-:W-:Y:S02]  /*06b0*/  R2UR UR42, R8 ;  /* 0x00000000082a72ca */ /* 0x000fe400000e0000 */
[----:B------:R-:W-:Y:S02]  /*06c0*/  R2UR UR43, R9 ;  /* 0x00000000092b72ca */ /* 0x000fe400000e0000 */
[----:B------:R-:W2:Y:S01]  /*06d0*/  LDS.128 R8, [R48+0x1760] ;  /* 0x0017600030087984 */ /* 0x000ea20000000c00 */
[----:B-1----:R-:W-:-:S02]  /*06e0*/  R2UR UR44, R14 ;  /* 0x000000000e2c72ca */ /* 0x002fc400000e0000 */
[----:B------:R-:W-:Y:S02]  /*06f0*/  R2UR UR45, R15 ;  /* 0x000000000f2d72ca */ /* 0x000fe400000e0000 */
[----:B------:R-:W-:Y:S02]  /*0700*/  R2UR UR46, R12 ;  /* 0x000000000c2e72ca */ /* 0x000fe400000e0000 */
[----:B------:R-:W-:Y:S02]  /*0710*/  R2UR UR47, R13 ;  /* 0x000000000d2f72ca */ /* 0x000fe400000e0000 */
[----:B------:R-:W1:Y:S01]  /*0720*/  LDS.128 R12, [R48+0x16e0] ;  /* 0x0016e000300c7984 */ /* 0x000e620000000c00 */
[----:B------:R-:W-:Y:S02]  /*0730*/  DADD R52, R52, -R56 ;  /* 0x0000000034347229 */ /* 0x000fe40000000838 */
[C-C-:B-----5:R-:W-:Y:S02]  /*0740*/  DADD R60, R26.reuse, R24.reuse ;  /* 0x000000001a3c7229 */ /* 0x160fe40000000018 */
[----:B------:R-:W-:-:S02]  /*0750*/  DADD R56, R26, -R24 ;  /* 0x000000001a387229 */ /* 0x000fc40000000818 */
[C-C-:B------:R-:W-:Y:S01]  /*0760*/  DADD R62, R30.reuse, R28.reuse ;  /* 0x000000001e3e7229 */ /* 0x140fe2000000001c */
[----:B------:R-:W3:Y:S01]  /*0770*/  LDS.128 R24, [R48+0x16f0] ;  /* 0x0016f00030187984 */ /* 0x000ee20000000c00 */
[----:B------:R-:W-:-:S03]  /*0780*/  DADD R58, R30, -R28 ;  /* 0x000000001e3a7229 */ /* 0x000fc6000000081c */
[----:B------:R-:W4:Y:S01]  /*0790*/  LDS.128 R28, [R48+0x1770] ;  /* 0x00177000301c7984 */ /* 0x000f220000000c00 */
[C-C-:B------:R-:W-:Y:S02]  /*07a0*/  DADD R64, R20.reuse, R50.reuse ;  /* 0x0000000014407229 */ /* 0x140fe40000000032 */
[----:B------:R-:W-:Y:S01]  /*07b0*/  DADD R50, R20, -R50 ;  /* 0x0000000014327229 */ /* 0x000fe20000000832 */
[----:B------:R-:W5:Y:S01]  /*07c0*/  LDS.64 R20, [R48+0x16c8] ;  /* 0x0016c80030147984 */ /* 0x000f620000000a00 */
[----:B0-----:R-:W-:Y:S02]  /*07d0*/  R2UR UR52, R6 ;  /* 0x00000000063472ca */ /* 0x001fe400000e0000 */
[----:B------:R-:W-:Y:S02]  /*07e0*/  R2UR UR53, R7 ;  /* 0x00000000073572ca */ /* 0x000fe400000e0000 */
[----:B------:R-:W-:Y:S02]  /*07f0*/  R2UR UR34, R16 ;  /* 0x00000000102272ca */ /* 0x000fe400000e0000 */
[----:B------:R-:W-:-:S02]  /*0800*/  R2UR UR35, R17 ;  /* 0x00000000112372ca */ /* 0x000fc400000e0000 */
[----:B--2---:R-:W-:Y:S02]  /*0810*/  R2UR UR54, R10 ;  /* 0x000000000a3672ca */ /* 0x004fe400000e0000 */
[----:B------:R-:W-:Y:S02]  /*0820*/  R2UR UR55, R11 ;  /* 0x000000000b3772ca */ /* 0x000fe400000e0000 */
[----:B------:R-:W-:Y:S02]  /*0830*/  R2UR UR32, R18 ;  /* 0x00000000122072ca */ /* 0x000fe400000e0000 */
[----:B-1----:R-:W-:Y:S02]  /*0840*/  R2UR UR64, R12 ;  /* 0x000000000c4072ca */ /* 0x002fe400000e0000 */
[----:B------:R-:W-:Y:S01]  /*0850*/  R2UR UR65, R13 ;  /* 0x000000000d4172ca */ /* 0x000fe200000e0000 */
[----:B------:R-:W-:Y:S01]  /*0860*/  DFMA R12, R64, UR52, RZ ;  /* 0x00000034400c7c2b */ /* 0x000fe200080000ff */
[----:B------:R-:W-:-:S02]  /*0870*/  R2UR UR33, R19 ;  /* 0x00000000132172ca */ /* 0x000fc400000e0000 */
[----:B---3--:R-:W-:Y:S02]  /*0880*/  R2UR UR56, R26 ;  /* 0x000000001a3872ca */ /* 0x008fe400000e0000 */
[----:B------:R-:W-:Y:S02]  /*0890*/  R2UR UR57, R27 ;  /* 0x000000001b3972ca */ /* 0x000fe400000e0000 */
[----:B----4-:R-:W-:Y:S02]  /*08a0*/  R2UR UR60, R28 ;  /* 0x000000001c3c72ca */ /* 0x010fe400000e0000 */
[----:B------:R-:W-:Y:S01]  /*08b0*/  R2UR UR61, R29 ;  /* 0x000000001d3d72ca */ /* 0x000fe200000e0000 */
[-C--:B------:R-:W-:Y:S01]  /*08c0*/  DFMA R10, R24, R64.reuse, RZ ;  /* 0x00000040180a722b */ /* 0x080fe200000000ff */
[----:B------:R-:W-:Y:S01]  /*08d0*/  R2UR UR58, R30 ;  /* 0x000000001e3a72ca */ /* 0x000fe200000e0000 */
[----:B-----5:R-:W-:Y:S01]  /*08e0*/  DFMA R6, R20, R64, RZ ;  /* 0x000000401406722b */ /* 0x020fe200000000ff */
[----:B------:R-:W-:Y:S01]  /*08f0*/  R2UR UR59, R31 ;  /* 0x000000001f3b72ca */ /* 0x000fe200000e0000 */
[C---:B------:R-:W-:Y:S01]  /*0900*/  DFMA R30, R64.reuse, UR34, RZ ;  /* 0x00000022401e7c2b */ /* 0x040fe200080000ff */
[----:B------:R-:W0:Y:S01]  /*0910*/  LDS.128 R16, [R48+0x1830] ;  /* 0x0018300030107984 */ /* 0x000e220000000c00 */
[----:B------:R-:W-:-:S02]  /*0920*/  DFMA R68, R64, UR54, RZ ;  /* 0x0000003640447c2b */ /* 0x000fc400080000ff */
[C---:B------:R-:W-:Y:S02]  /*0930*/  DFMA R28, R62.reuse, UR66, R12 ;  /* 0x000000423e1c7c2b */ /* 0x040fe4000800000c */
[C---:B------:R-:W-:Y:S02]  /*0940*/  DFMA R10, R62.reuse, UR56, R10 ;  /* 0x000000383e0a7c2b */ /* 0x040fe4000800000a */
[C---:B------:R-:W-:Y:S02]  /*0950*/  DFMA R6, R62.reuse, UR68, R6 ;  /* 0x000000443e067c2b */ /* 0x040fe40008000006 */
[C---:B------:R-:W-:Y:S02]  /*0960*/  DFMA R64, R62.reuse, UR32, R30 ;  /* 0x000000203e407c2b */ /* 0x040fe4000800001e */
[----:B------:R-:W-:Y:S02]  /*0970*/  DFMA R68, R62, UR60, R68 ;  /* 0x0000003c3e447c2b */ /* 0x000fe40008000044 */
[C---:B------:R-:W-:Y:S01]  /*0980*/  DFMA R62, R60.reuse, UR6, R28 ;  /* 0x000000063c3e7c2b */ /* 0x040fe2000800001c */
[----:B------:R-:W1:Y:S01]  /*0990*/  LDS.128 R28, [R48+0x1840] ;  /* 0x00184000301c7984 */ /* 0x000e620000000c00 */
[----:B------:R-:W-:Y:S01]  /*09a0*/  DFMA R12, R60, UR22, R6 ;  /* 0x000000163c0c7c2b */ /* 0x000fe20008000006 */
[----:B------:R-:W-:-:S02]  /*09b0*/  IMAD.U32 R26, RZ, RZ, UR64 ;  /* 0x00000040ff1a7e24 */ /* 0x000fc4000f8e00ff */
[----:B------:R-:W-:-:S05]  /*09c0*/  IMAD.U32 R27, RZ, RZ, UR65 ;  /* 0x00000041ff1b7e24 */ /* 0x000fca000f8e00ff */
[----:B------:R-:W-:Y:S01]  /*09d0*/  DFMA R12, R54, UR64, R12 ;  /* 0x00000040360c7c2b */ /* 0x000fe2000800000c */
[----:B------:R-:W-:Y:S01]  /*09e0*/  IMAD.U32 R32, RZ, RZ, UR66 ;  /* 0x00000042ff207e24 */ /* 0x000fe2000f8e00ff */
[C---:B------:R-:W-:Y:S01]  /*09f0*/  DFMA R10, R60.reuse, UR62, R10 ;  /* 0x0000003e3c0a7c2b */ /* 0x040fe2000800000a */
[----:B------:R-:W-:Y:S01]  /*0a00*/  IMAD.U32 R33, RZ, RZ, UR67 ;  /* 0x00000043ff217e24 */ /* 0x000fe2000f8e00ff */
[C---:B------:R-:W-:Y:S02]  /*0a10*/  DFMA R64, R60.reuse, UR42, R64 ;  /* 0x0000002a3c407c2b */ /* 0x040fe40008000040 */
[----:B------:R-:W-:Y:S01]  /*0a20*/  DFMA R68, R60, UR58, R68 ;  /* 0x0000003a3c447c2b */ /* 0x000fe20008000044 */
[----:B0-----:R-:W-:Y:S02]  /*0a30*/  R2UR UR48, R18 ;  /* 0x00000000123072ca */ /* 0x001fe400000e0000 */
[----:B------:R-:W-:Y:S02]  /*0a40*/  R2UR UR49, R19 ;  /* 0x00000000133172ca */ /* 0x000fe400000e0000 */
[----:B------:R-:W-:-:S02]  /*0a50*/  R2UR UR50, R16 ;  /* 0x00000000103272ca */ /* 0x000fc400000e0000 */
[----:B------:R-:W-:Y:S02]  /*0a60*/  R2UR UR51, R17 ;  /* 0x00000000113372ca */ /* 0x000fe400000e0000 */
[----:B------:R-:W0:Y:S01]  /*0a70*/  LDS.128 R16, [R48+0x1780] ;  /* 0x0017800030107984 */ /* 0x000e220000000c00 */
[----:B-1----:R-:W-:Y:S02]  /*0a80*/  R2UR UR64, R30 ;  /* 0x000000001e4072ca */ /* 0x002fe400000e0000 */
[----:B------:R-:W-:Y:S01]  /*0a90*/  R2UR UR65, R31 ;  /* 0x000000001f4172ca */ /* 0x000fe200000e0000 */
[----:B------:R-:W-:Y:S01]  /*0aa0*/  DFMA R30, R50, UR8, RZ ;  /* 0x00000008321e7c2b */ /* 0x000fe200080000ff */
[----:B------:R-:W-:Y:S02]  /*0ab0*/  R2UR UR66, R28 ;  /* 0x000000001c4272ca */ /* 0x000fe400000e0000 */
[----:B------:R-:W-:-:S05]  /*0ac0*/  R2UR UR67, R29 ;  /* 0x000000001d4372ca */ /* 0x000fca00000e0000 */
[----:B------:R-:W-:Y:S02]  /*0ad0*/  DFMA R60, R58, UR10, R30 ;  /* 0x0000000a3a3c7c2b */ /* 0x000fe4000800001e */
[----:B------:R-:W1:Y:S01]  /*0ae0*/  LDS.128 R28, [R48+0x1790] ;  /* 0x00179000301c7984 */ /* 0x000e620000000c00 */
[C---:B------:R-:W-:Y:S02]  /*0af0*/  DFMA R6, R54.reuse, UR14, R10 ;  /* 0x0000000e36067c2b */ /* 0x040fe4000800000a */
[----:B------:R-:W-:-:S03]  /*0b00*/  DFMA R10, R54, UR40, R64 ;  /* 0x00000028360a7c2b */ /* 0x000fc60008000040 */
[----:B------:R-:W-:Y:S02]  /*0b10*/  DFMA R64, R56, UR70, R60 ;  /* 0x0000004638407c2b */ /* 0x000fe4000800003c */
[----:B------:R-:W-:Y:S01]  /*0b20*/  DADD R60, R46, R46 ;  /* 0x000000002e3c7229 */ /* 0x000fe2000000002e */
[----:B------:R-:W-:Y:S02]  /*0b30*/  IMAD.U32 R22, RZ, RZ, UR62 ;  /* 0x0000003eff167e24 */ /* 0x000fe4000f8e00ff */
[----:B------:R-:W-:-:S03]  /*0b40*/  IMAD.U32 R23, RZ, RZ, UR63 ;  /* 0x0000003fff177e24 */ /* 0x000fc6000f8e00ff */
[----:B------:R-:W-:Y:S02]  /*0b50*/  DFMA R64, R52, UR4, R64 ;  /* 0x0000000434407c2b */ /* 0x000fe40008000040 */
[----:B------:R-:W-:Y:S01]  /*0b60*/  DMUL R60, R60, 0.5 ;  /* 0x3fe000003c3c7828 */ /* 0x000fe20000000000 */
[----:B0-----:R-:W-:Y:S02]  /*0b70*/  R2UR UR62, R16 ;  /* 0x00000000103e72ca */ /* 0x001fe400000e0000 */
[----:B------:R-:W-:Y:S01]  /*0b80*/  R2UR UR63, R17 ;  /* 0x00000000113f72ca */ /* 0x000fe200000e0000 */
[----:B------:R-:W-:Y:S02]  /*0b90*/  DFMA R16, R54, UR26, R62 ;  /* 0x0000001a36107c2b */ /* 0x000fe4000800003e */
[----:B------:R-:W-:Y:S01]  /*0ba0*/  DADD R62, R46, -R46 ;  /* 0x000000002e3e7229 */ /* 0x000fe2000000082e */
[----:B------:R-:W-:Y:S02]  /*0bb0*/  R2UR UR18, R38 ;  /* 0x00000000261272ca */ /* 0x000fe400000e0000 */
[----:B------:R-:W-:Y:S01]  /*0bc0*/  R2UR UR19, R39 ;  /* 0x00000000271372ca */ /* 0x000fe200000e0000 */
[----:B------:R-:W-:-:S02]  /*0bd0*/  IMAD.U32 R40, RZ, RZ, UR70 ;  /* 0x00000046ff287e24 */ /* 0x000fc4000f8e00ff */
[----:B------:R-:W-:Y:S01]  /*0be0*/  IMAD.U32 R41, RZ, RZ, UR71 ;  /* 0x00000047ff297e24 */ /* 0x000fe2000f8e00ff */
[----:B------:R-:W-:Y:S02]  /*0bf0*/  DFMA R16, R60, UR24, R16 ;  /* 0x000000183c107c2b */ /* 0x000fe40008000010 */
[----:B------:R-:W-:Y:S01]  /*0c00*/  DFMA R64, R62, UR30, R64 ;  /* 0x0000001e3e407c2b */ /* 0x000fe20008000040 */
[----:B------:R-:W-:Y:S02]  /*0c10*/  MOV.SPILL R66, UR53 ;  /* 0x0000003500427c02 */ /* 0x000fe40009000f00 */
[----:B-1----:R-:W-:Y:S02]  /*0c20*/  R2UR UR70, R30 ;  /* 0x000000001e4672ca */ /* 0x002fe400000e0000 */
[----:B------:R-:W-:Y:S01]  /*0c30*/  R2UR UR71, R31 ;  /* 0x000000001f4772ca */ /* 0x000fe200000e0000 */
[----:B------:R-:W-:Y:S01]  /*0c40*/  DFMA R30, R50, UR28, RZ ;  /* 0x0000001c321e7c2b */ /* 0x000fe200080000ff */
[----:B------:R-:W-:-:S02]  /*0c50*/  MOV.SPILL R67, UR52 ;  /* 0x0000003400437c02 */ /* 0x000fc40009000f00 */
[----:B------:R-:W-:Y:S02]  /*0c60*/  R2UR UR52, R36 ;  /* 0x00000000243472ca */ /* 0x000fe400000e0000 */
[----:B------:R-:W-:Y:S01]  /*0c70*/  R2UR UR53, R37 ;  /* 0x00000000253572ca */ /* 0x000fe200000e0000 */
[C-C-:B------:R-:W-:Y:S01]  /*0c80*/  DADD R46, R16.reuse, -R64.reuse ;  /* 0x00000000102e7229 */ /* 0x140fe20000000840 */
[----:B------:R-:W-:Y:S01]  /*0c90*/  IMAD R2, R49, 0x16c8, R48 ;  /* 0x000016c831027824 */ /* 0x000fe200078e0230 */
[----:B------:R-:W-:Y:S02]  /*0ca0*/  DADD R16, R16, R64 ;  /* 0x0000000010107229 */ /* 0x000fe40000000040 */
[----:B------:R-:W-:Y:S02]  /*0cb0*/  DFMA R48, R28, R50, RZ ;  /* 0x000000321c30722b */ /* 0x000fe400000000ff */
[----:B------:R-:W-:Y:S02]  /*0cc0*/  DFMA R64, R58, UR38, R30 ;  /* 0x000000263a407c2b */ /* 0x000fe4000800001e */
[----:B------:R-:W-:-:S02]  /*0cd0*/  DFMA R30, R50, UR18, RZ ;  /* 0x00000012321e7c2b */ /* 0x000fc400080000ff */
[----:B------:R-:W-:Y:S02]  /*0ce0*/  DFMA R50, R50, UR50, RZ ;  /* 0x0000003232327c2b */ /* 0x000fe400080000ff */
[----:B------:R-:W-:-:S04]  /*0cf0*/  DFMA R48, R58, UR70, R48 ;  /* 0x000000463a307c2b */ /* 0x000fc80008000030 */
[C---:B------:R-:W-:Y:S02]  /*0d00*/  DFMA R30, R58.reuse, UR52, R30 ;  /* 0x000000343a1e7c2b */ /* 0x040fe4000800001e */
[----:B------:R-:W-:Y:S02]  /*0d10*/  DFMA R50, R58, UR48, R50 ;  /* 0x000000303a327c2b */ /* 0x000fe40008000032 */
[----:B------:R-:W-:-:S04]  /*0d20*/  DFMA R48, R56, UR76, R48 ;  /* 0x0000004c38307c2b */ /* 0x000fc80008000030 */
[C---:B------:R-:W-:Y:S02]  /*0d30*/  DFMA R30, R56.reuse, UR16, R30 ;  /* 0x00000010381e7c2b */ /* 0x040fe4000800001e */
[C---:B------:R-:W-:Y:S02]  /*0d40*/  DFMA R64, R56.reuse, UR36, R64 ;  /* 0x0000002438407c2b */ /* 0x040fe40008000040 */
[----:B------:R-:W-:Y:S02]  /*0d50*/  DFMA R56, R56, UR66, R50 ;  /* 0x0000004238387c2b */ /* 0x000fe40008000032 */
[C---:B------:R-:W-:Y:S02]  /*0d60*/  DFMA R48, R52.reuse, UR20, R48 ;  /* 0x0000001434307c2b */ /* 0x040fe40008000030 */
[C---:B------:R-:W-:Y:S01]  /*0d70*/  DFMA R30, R52.reuse, UR74, R30 ;  /* 0x0000004a341e7c2b */ /* 0x040fe2000800001e */
[----:B------:R-:W-:Y:S01]  /*0d80*/  IMAD.U32 R34, RZ, RZ, UR68 ;  /* 0x00000044ff227e24 */ /* 0x000fe2000f8e00ff */
[----:B------:R-:W-:Y:S01]  /*0d90*/  R2UR UR68, R70 ;  /* 0x00000000464472ca */ /* 0x000fe200000e0000 */
[----:B------:R-:W-:Y:S01]  /*0da0*/  IMAD.U32 R35, RZ, RZ, UR69 ;  /* 0x00000045ff237e24 */ /* 0x000fe2000f8e00ff */
[----:B------:R-:W-:Y:S01]  /*0db0*/  R2UR UR69, R71 ;  /* 0x00000000474572ca */ /* 0x000fe200000e0000 */
[----:B------:R-:W-:-:S02]  /*0dc0*/  DFMA R50, R52, UR46, R64 ;  /* 0x0000002e34327c2b */ /* 0x000fc40008000040 */
[----:B------:R-:W-:Y:S02]  /*0dd0*/  DFMA R56, R52, UR64, R56 ;  /* 0x0000004034387c2b */ /* 0x000fe40008000038 */
[C---:B------:R-:W-:Y:S02]  /*0de0*/  DFMA R52, R62.reuse, UR72, R48 ;  /* 0x000000483e347c2b */ /* 0x040fe40008000030 */
[C---:B------:R-:W-:Y:S01]  /*0df0*/  DFMA R48, R62.reuse, UR12, R30 ;  /* 0x0000000c3e307c2b */ /* 0x040fe2000800001e */
[----:B------:R-:W-:Y:S01]  /*0e00*/  LOP3.LUT R30, R0, 0xffff, RZ, 0xc0, !PT ;  /* 0x0000ffff001e7812 */ /* 0x000fe200078ec0ff */
[----:B------:R-:W-:-:S04]  /*0e10*/  DFMA R50, R62, UR44, R50 ;  /* 0x0000002c3e327c2b */ /* 0x000fc80008000032 */
[----:B------:R-:W-:Y:S01]  /*0e20*/  IMAD R30, R30, 0x1c72, RZ ;  /* 0x00001c721e1e7824 */ /* 0x000fe200078e02ff */
[----:B------:R-:W-:-:S04]  /*0e30*/  DFMA R62, R62, UR68, R56 ;  /* 0x000000443e3e7c2b */ /* 0x000fc80008000038 */
[----:B------:R-:W-:Y:S01]  /*0e40*/  SHF.R.U32.HI R57, RZ, 0x10, R30 ;  /* 0x00000010ff397819 */ /* 0x000fe2000001161e */
[----:B------:R-:W-:-:S03]  /*0e50*/  IMAD.U32 R38, RZ, RZ, UR76 ;  /* 0x0000004cff267e24 */ /* 0x000fc6000f8e00ff */
[----:B------:R-:W-:Y:S01]  /*0e60*/  PRMT R30, R57, 0x9910, RZ ;  /* 0x00009910391e7816 */ /* 0x000fe200000000ff */
        /* <DEDUP_REMOVED lines=12> */
[----:B------:R-:W-:Y:S02]  /*0f30*/  R2UR UR52, R4 ;  /* 0x00000000043472ca */ /* 0x000fe400000e0000 */
[----:B------:R-:W-:Y:S01]  /*0f40*/  R2UR UR53, R5 ;  /* 0x00000000053572ca */ /* 0x000fe200000e0000 */
[----:B------:R-:W-:Y:S01]  /*0f50*/  DFMA R54, R54, UR62, R68 ;  /* 0x0000003e36367c2b */ /* 0x000fe20008000044 */
[----:B------:R-:W-:Y:S01]  /*0f60*/  IMAD.MOV R30, RZ, RZ, -R30 ;  /* 0x000000ffff1e7224 */ /* 0x000fe200078e0a1e */
[----:B------:R-:W-:-:S04]  /*0f70*/  DFMA R12, R60, UR72, R12 ;  /* 0x000000483c0c7c2b */ /* 0x000fc8000800000c */
[----:B------:R-:W-:Y:S01]  /*0f80*/  PRMT R31, R30, 0x7710, RZ ;  /* 0x000077101e1f7816 */ /* 0x000fe200000000ff */
[C---:B------:R-:W-:Y:S02]  /*0f90*/  DFMA R10, R60.reuse, UR74, R10 ;  /* 0x0000004a3c0a7c2b */ /* 0x040fe4000800000a */
[C---:B------:R-:W-:Y:S02]  /*0fa0*/  DFMA R54, R60.reuse, UR76, R54 ;  /* 0x0000004c3c367c2b */ /* 0x040fe40008000036 */
[----:B------:R-:W-:Y:S01]  /*0fb0*/  IMAD.IADD R56, R31, 0x1, R0 ;  /* 0x000000011f387824 */ /* 0x000fe200078e0200 */
[----:B------:R-:W-:Y:S01]  /*0fc0*/  DFMA R60, R60, UR52, R6 ;  /* 0x000000343c3c7c2b */ /* 0x000fe20008000006 */
[----:B------:R-:W-:Y:S01]  /*0fd0*/  ISETP.GT.U32.AND P1, PT, R0, 0x50, PT ;  /* 0x000000500000780c */ /* 0x000fe20003f24070 */
[----:B------:R-:W-:Y:S02]  /*0fe0*/  IMAD R4, R57, 0x48, R2 ;  /* 0x0000004839047824 */ /* 0x000fe400078e0202 */
[----:B------:R-:W-:Y:S01]  /*0ff0*/  LOP3.LUT R5, R56, 0xffff, RZ, 0xc0, !PT ;  /* 0x0000ffff38057812 */ /* 0x000fe200078ec0ff */
[----:B------:R-:W-:-:S02]  /*1000*/  DADD R6, R12, -R52 ;  /* 0x000000000c067229 */ /* 0x000fc40000000834 */
[----:B------:R-:W-:Y:S02]  /*1010*/  DADD R14, R10, -R50 ;  /* 0x000000000a0e7229 */ /* 0x000fe40000000832 */
[----:B------:R-:W-:Y:S02]  /*1020*/  DADD R8, R60, -R48 ;  /* 0x000000003c087229 */ /* 0x000fe40000000830 */
[----:B------:R-:W-:Y:S02]  /*1030*/  DADD R12, R12, R52 ;  /* 0x000000000c0c7229 */ /* 0x000fe40000000034 */
[----:B------:R-:W-:Y:S02]  /*1040*/  DADD R10, R10, R50 ;  /* 0x000000000a0a7229 */ /* 0x000fe40000000032 */
[----:B------:R-:W-:Y:S02]  /*1050*/  DADD R54, R54, R62 ;  /* 0x0000000036367229 */ /* 0x000fe4000000003e */
[----:B------:R-:W-:Y:S01]  /*1060*/  DADD R48, R60, R48 ;  /* 0x000000003c307229 */ /* 0x000fe20000000030 */
[----:B------:R-:W-:Y:S01]  /*1070*/  IMAD R4, R5, 0x8, R4 ;  /* 0x0000000805047824 */ /* 0x000fe200078e0204 */
[----:B------:R-:W-:Y:S01]  /*1080*/  BSSY.RECONVERGENT B0, `(.L_x_369) ;  /* 0x0000099000007945 */ /* 0x000fe20003800200 */
[----:B------:R-:W-:Y:S01]  /*1090*/  IMAD.U32 R30, RZ, RZ, UR52 ;  /* 0x00000034ff1e7e24 */ /* 0x000fe2000f8e00ff */
[----:B------:R-:W-:Y:S01]  /*10a0*/  R2UR.FILL UR52, R67 ;  /* 0x00000000433472ca */ /* 0x000fe200004e0000 */
[----:B------:R-:W-:Y:S01]  /*10b0*/  IMAD.U32 R31, RZ, RZ, UR53 ;  /* 0x00000035ff1f7e24 */ /* 0x000fe2000f8e00ff */
        /* <DEDUP_REMOVED lines=22> */
[C---:B0-----:R-:W-:Y:S02]  /*1220*/  PRMT R6, R5.reuse, 0x9910, RZ ;  /* 0x0000991005067816 */ /* 0x041fe400000000ff */
        /* <DEDUP_REMOVED lines=29> */
[----:B-1----:R-:W-:-:S04]  /*1400*/  DADD R12, R46, R14 ;  /* 0x000000002e0c7229 */ /* 0x002fc8000000000e */
[C---:B------:R-:W-:Y:S02]  /*1410*/  DFMA R56, R18.reuse, UR52, RZ ;  /* 0x0000003412387c2b */ /* 0x040fe400080000ff */
[----:B------:R-:W-:Y:S02]  /*1420*/  DFMA R58, R18, UR34, RZ ;  /* 0x00000022123a7c2b */ /* 0x000fe400080000ff */
[-C--:B------:R-:W-:Y:S02]  /*1430*/  DFMA R52, R20, R18.reuse, RZ ;  /* 0x000000121434722b */ /* 0x080fe400000000ff */
[----:B------:R-:W-:Y:S02]  /*1440*/  DFMA R48, R24, R18, RZ ;  /* 0x000000121830722b */ /* 0x000fe400000000ff */
[----:B------:R-:W-:Y:S02]  /*1450*/  DFMA R68, R18, UR54, RZ ;  /* 0x0000003612447c2b */ /* 0x000fe400080000ff */
[C---:B------:R-:W-:Y:S01]  /*1460*/  DFMA R18, R12.reuse, UR12, R56 ;  /* 0x0000000c0c127c2b */ /* 0x040fe20008000038 */
[----:B------:R-:W-:Y:S01]  /*1470*/  R2UR UR12, R36 ;  /* 0x00000000240c72ca */ /* 0x000fe200000e0000 */
[----:B------:R-:W-:Y:S01]  /*1480*/  DFMA R58, R12, UR32, R58 ;  /* 0x000000200c3a7c2b */ /* 0x000fe2000800003a */
[----:B------:R-:W-:Y:S01]  /*1490*/  R2UR UR13, R37 ;  /* 0x00000000250d72ca */ /* 0x000fe200000e0000 */
[----:B--2---:R-:W-:-:S02]  /*14a0*/  DADD R56, R10, R8 ;  /* 0x000000000a387229 */ /* 0x004fc40000000008 */
[C---:B------:R-:W-:Y:S01]  /*14b0*/  DFMA R52, R12.reuse, UR30, R52 ;  /* 0x0000001e0c347c2b */ /* 0x040fe20008000034 */
[----:B------:R-:W-:Y:S01]  /*14c0*/  R2UR UR30, R26 ;  /* 0x000000001a1e72ca */ /* 0x000fe200000e0000 */
[C---:B------:R-:W-:Y:S01]  /*14d0*/  DFMA R48, R12.reuse, UR56, R48 ;  /* 0x000000380c307c2b */ /* 0x040fe20008000030 */
[----:B------:R-:W-:Y:S01]  /*14e0*/  R2UR UR31, R27 ;  /* 0x000000001b1f72ca */ /* 0x000fe200000e0000 */
[----:B------:R-:W-:Y:S02]  /*14f0*/  DFMA R68, R12, UR60, R68 ;  /* 0x0000003c0c447c2b */ /* 0x000fe40008000044 */
[----:B------:R-:W-:Y:S02]  /*1500*/  DADD R46, R46, -R14 ;  /* 0x000000002e2e7229 */ /* 0x000fe4000000080e */
[----:B------:R-:W-:Y:S02]  /*1510*/  DFMA R14, R56, UR42, R58 ;  /* 0x0000002a380e7c2b */ /* 0x000fe4000800003a */
[----:B------:R-:W-:-:S02]  /*1520*/  DFMA R58, R28, R50, RZ ;  /* 0x000000321c3a722b */ /* 0x000fc400000000ff */
[----:B------:R-:W-:Y:S02]  /*1530*/  DADD R8, R10, -R8 ;  /* 0x000000000a087229 */ /* 0x000fe40000000808 */
[C---:B------:R-:W-:Y:S02]  /*1540*/  DFMA R52, R56.reuse, UR22, R52 ;  /* 0x0000001638347c2b */ /* 0x040fe40008000034 */
[C---:B------:R-:W-:Y:S01]  /*1550*/  DFMA R48, R56.reuse, UR68, R48 ;  /* 0x0000004438307c2b */ /* 0x040fe20008000030 */
[----:B------:R-:W-:Y:S01]  /*1560*/  R2UR UR68, R40 ;  /* 0x00000000284472ca */ /* 0x000fe200000e0000 */
[C---:B------:R-:W-:Y:S01]  /*1570*/  DFMA R18, R56.reuse, UR6, R18 ;  /* 0x0000000638127c2b */ /* 0x040fe20008000012 */
[----:B------:R-:W-:Y:S01]  /*1580*/  R2UR UR69, R41 ;  /* 0x00000000294572ca */ /* 0x000fe200000e0000 */
[----:B------:R-:W-:Y:S02]  /*1590*/  DFMA R10, R56, UR58, R68 ;  /* 0x0000003a380a7c2b */ /* 0x000fe40008000044 */
[----:B---3--:R-:W-:-:S02]  /*15a0*/  DADD R12, R16, R54 ;  /* 0x00000000100c7229 */ /* 0x008fc40000000036 */
[----:B------:R-:W-:Y:S02]  /*15b0*/  DADD R16, R16, -R54 ;  /* 0x0000000010107229 */ /* 0x000fe40000000836 */
[C---:B------:R-:W-:Y:S02]  /*15c0*/  DFMA R56, R50.reuse, UR8, RZ ;  /* 0x0000000832387c2b */ /* 0x040fe400080000ff */
[C---:B------:R-:W-:Y:S02]  /*15d0*/  DFMA R54, R50.reuse, UR18, RZ ;  /* 0x0000001232367c2b */ /* 0x040fe400080000ff */
[C---:B------:R-:W-:Y:S02]  /*15e0*/  DFMA R68, R50.reuse, UR28, RZ ;  /* 0x0000001c32447c2b */ /* 0x040fe400080000ff */
        /* <DEDUP_REMOVED lines=8> */
[C---:B------:R-:W-:Y:S01]  /*1670*/  DFMA R52, R12.reuse, UR30, R52 ;  /* 0x0000001e0c347c2b */ /* 0x040fe20008000034 */
[----:B------:R-:W-:Y:S01]  /*1680*/  R2UR UR30, R30 ;  /* 0x000000001e1e72ca */ /* 0x000fe200000e0000 */
[C---:B------:R-:W-:Y:S01]  /*1690*/  DFMA R48, R12.reuse, UR14, R48 ;  /* 0x0000000e0c307c2b */ /* 0x040fe20008000030 */
[----:B------:R-:W-:Y:S01]  /*16a0*/  R2UR UR31, R31 ;  /* 0x000000001f1f72ca */ /* 0x000fe200000e0000 */
[----:B------:R-:W-:-:S02]  /*16b0*/  DFMA R18, R12, UR26, R18 ;  /* 0x0000001a0c127c2b */ /* 0x000fc40008000012 */
[C---:B------:R-:W-:Y:S02]  /*16c0*/  DFMA R14, R12.reuse, UR40, R14 ;  /* 0x000000280c0e7c2b */ /* 0x040fe4000800000e */
[----:B------:R-:W-:Y:S02]  /*16d0*/  DFMA R10, R12, UR62, R10 ;  /* 0x0000003e0c0a7c2b */ /* 0x000fe4000800000a */
[----:B0-----:R-:W-:Y:S02]  /*16e0*/  DADD R12, R6, R6 ;  /* 0x00000000060c7229 */ /* 0x001fe40000000006 */
[C---:B------:R-:W-:Y:S01]  /*16f0*/  DFMA R58, R8.reuse, UR44, R58 ;  /* 0x0000002c083a7c2b */ /* 0x040fe2000800003a */
[----:B------:R-:W-:Y:S01]  /*1700*/  R2UR UR44, R44 ;  /* 0x000000002c2c72ca */ /* 0x000fe200000e0000 */
[C---:B------:R-:W-:Y:S01]  /*1710*/  DFMA R68, R8.reuse, UR66, R46 ;  /* 0x0000004208447c2b */ /* 0x040fe2000800002e */
[----:B------:R-:W-:Y:S01]  /*1720*/  R2UR UR45, R45 ;  /* 0x000000002d2d72ca */ /* 0x000fe200000e0000 */
[----:B------:R-:W-:-:S02]  /*1730*/  DFMA R54, R8, UR16, R54 ;  /* 0x0000001008367c2b */ /* 0x000fc40008000036 */
[----:B------:R-:W-:Y:S02]  /*1740*/  DMUL R46, R12, 0.5 ;  /* 0x3fe000000c2e7828 */ /* 0x000fe40000000000 */
[----:B------:R-:W-:Y:S02]  /*1750*/  DADD R6, R6, -R6 ;  /* 0x0000000006067229 */ /* 0x000fe40000000806 */
        /* <DEDUP_REMOVED lines=20> */
[C---:B------:R-:W-:Y:S02]  /*18a0*/  DFMA R18, R46.reuse, UR24, R18 ;  /* 0x000000182e127c2b */ /* 0x040fe40008000012 */
[----:B------:R-:W-:Y:S02]  /*18b0*/  DFMA R16, R46, UR74, R14 ;  /* 0x0000004a2e107c2b */ /* 0x000fe4000800000e */
[C---:B------:R-:W-:Y:S02]  /*18c0*/  DFMA R8, R6.reuse, UR12, R8 ;  /* 0x0000000c06087c2b */ /* 0x040fe40008000008 */
[----:B------:R-:W-:-:S02]  /*18d0*/  DFMA R50, R6, UR30, R50 ;  /* 0x0000001e06327c2b */ /* 0x000fc40008000032 */
[----:B------:R-:W-:Y:S02]  /*18e0*/  DFMA R56, R6, UR44, R56 ;  /* 0x0000002c06387c2b */ /* 0x000fe40008000038 */
[----:B------:R-:W-:Y:S02]  /*18f0*/  DADD R68, R10, R68 ;  /* 0x000000000a447229 */ /* 0x000fe40000000044 */
        /* <DEDUP_REMOVED lines=17> */
.L_x_370:
[----:B------:R-:W-:Y:S05]  /*1a10*/  BSYNC.RECONVERGENT B0 ;  /* 0x0000000000007941 */ /* 0x000fea0003800200 */
.L_x_369:
[----:B------:R-:W-:Y:S06]  /*1a20*/  BAR.SYNC.DEFER_BLOCKING 0x0 ;  /* 0x0000000000007b1d */ /* 0x000fec0000010000 */
[----:B------:R-:W-:Y:S04]  /*1a30*/  BSSY.RECONVERGENT B0, `(.L_x_371) ;  /* 0x000011b000007945 */ /* 0x000fe80003800200 */
[----:B------:R-:W-:Y:S05]  /*1a40*/  @P1 BRA `(.L_x_372) ;  /* 0x0000001000641947 */ /* 0x000fea0003800000 */
[----:B-1----:R-:W-:Y:S02]  /*1a50*/  PRMT R5, R0, 0x9910, RZ ;  /* 0x0000991000057816 */ /* 0x002fe400000000ff */
[----:B------:R-:W-:Y:S01]  /*1a60*/  MOV.SPILL R80, UR69 ;  /* 0x0000004500507c02 */ /* 0x000fe20009000f00 */
[----:B------:R-:W-:Y:S01]  /*1a70*/  UMOV UR69, 0x5109 ;  /* 0x0000510900457882 */ /* 0x000fe20000000000 */
[----:B------:R-:W-:Y:S01]  /*1a80*/  MOV.SPILL R86, UR68 ;  /* 0x0000004400567c02 */ /* 0x000fe20009000f00 */
[----:B------:R-:W-:Y:S01]  /*1a90*/  IMAD R5, R5, 0x39, RZ ;  /* 0x0000003905057824 */ /* 0x000fe200078e02ff */
[----:B------:R-:W-:Y:S02]  /*1aa0*/  MOV.SPILL R83, UR52 ;  /* 0x0000003400537c02 */ /* 0x000fe40009000f00 */
[----:B------:R-:W-:Y:S02]  /*1ab0*/  R2UR UR68, R32 ;  /* 0x00000000204472ca */ /* 0x000fe400000e0000 */
[----:B------:R-:W-:-:S02]  /*1ac0*/  LOP3.LUT R5, R5, 0xffff, RZ, 0xc0, !PT ;  /* 0x0000ffff05057812 */ /* 0x000fc400078ec0ff */
[----:B------:R-:W-:Y:S02]  /*1ad0*/  MOV.SPILL R79, UR32 ;  /* 0x00000020004f7c02 */ /* 0x000fe40009000f00 */
[----:B------:R-:W-:Y:S02]  /*1ae0*/  SHF.R.U32.HI R5, RZ, 0x9, R5 ;  /* 0x00000009ff057819 */ /* 0x000fe40000011605 */
[----:B0-----:R-:W-:Y:S02]  /*1af0*/  MOV.SPILL R17, UR34 ;  /* 0x0000002200117c02 */ /* 0x001fe40009000f00 */
        /* <DEDUP_REMOVED lines=10> */
[----:B------:R-:W-:-:S03]  /*1ba0*/  MOV.SPILL R18, UR61 ;  /* 0x0000003d00127c02 */ /* 0x000fc60009000f00 */
[----:B------:R-:W-:-:S05]  /*1bb0*/  IMAD.IADD R7, R7, 0x1, R0 ;  /* 0x0000000107077824 */ /* 0x000fca00078e0200 */
[----:B------:R-:W-:Y:S02]  /*1bc0*/  LOP3.LUT R6, R7, 0xff, RZ, 0xc0, !PT ;  /* 0x000000ff07067812 */ /* 0x000fe400078ec0ff */
[----:B------:R-:W-:Y:S02]  /*1bd0*/  MOV.SPILL R7, UR28 ;  /* 0x0000001c00077c02 */ /* 0x000fe40009000f00 */
[----:B------:R-:W-:Y:S02]  /*1be0*/  PRMT R16, R6, 0x5410, R5 ;  /* 0x0000541006107816 */ /* 0x000fe40000000005 */
[----:B------:R-:W-:-:S03]  /*1bf0*/  LOP3.LUT R5, R5, 0xffff, RZ, 0xc0, !PT ;  /* 0x0000ffff05057812 */ /* 0x000fc600078ec0ff */
[----:B------:R-:W-:Y:S01]  /*1c00*/  IDP.2A.LO.U16.U8 R16, R16, UR69, RZ ;  /* 0x0000004510107c26 */ /* 0x000fe200080010ff */
[----:B------:R-:W-:Y:S01]  /*1c10*/  R2UR UR69, R33 ;  /* 0x00000000214572ca */ /* 0x000fe200000e0000 */
[----:B------:R-:W-:Y:S02]  /*1c20*/  IMAD R5, R5, 0x288, R2 ;  /* 0x0000028805057824 */ /* 0x000fe400078e0202 */
[----:B------:R-:W-:Y:S02]  /*1c30*/  @!P0 IMAD R77, R3, 0x2d9, R16 ;  /* 0x000002d9034d8824 */ /* 0x000fe400078e0210 */
[----:B------:R-:W-:Y:S01]  /*1c40*/  IMAD R6, R6, 0x48, R5 ;  /* 0x0000004806067824 */ /* 0x000fe200078e0205 */
[----:B------:R-:W-:-:S04]  /*1c50*/  MOV.SPILL R5, UR35 ;  /* 0x0000002300057c02 */ /* 0x000fc80009000f00 */
        /* <DEDUP_REMOVED lines=10> */
[----:B------:R-:W-:Y:S02]  /*1d00*/  MOV.SPILL R8, UR33 ;  /* 0x0000002100087c02 */ /* 0x000fe40009000f00 */
[----:B------:R-:W-:Y:S01]  /*1d10*/  MOV.SPILL R9, UR60 ;  /* 0x0000003c00097c02 */ /* 0x000fe20009000f00 */
[C-C-:B-1----:R-:W-:Y:S02]  /*1d20*/  DADD R54, R46.reuse, R12.reuse ;  /* 0x000000002e367229 */ /* 0x142fe4000000000c */
[----:B------:R-:W-:Y:S02]  /*1d30*/  DADD R46, R46, -R12 ;  /* 0x000000002e2e7229 */ /* 0x000fe4000000080c */
[C---:B------:R-:W-:Y:S01]  /*1d40*/  DFMA R74, R50.reuse, UR52, RZ ;  /* 0x00000034324a7c2b */ /* 0x040fe200080000ff */
[----:B------:R-:W-:Y:S01]  /*1d50*/  MOV.SPILL R12, UR53 ;  /* 0x00000035000c7c02 */ /* 0x000fe20009000f00 */
[----:B------:R-:W-:Y:S01]  /*1d60*/  DFMA R68, R50, UR34, RZ ;  /* 0x0000002232447c2b */ /* 0x000fe200080000ff */
[----:B------:R-:W-:Y:S01]  /*1d70*/  R2UR UR52, R34 ;  /* 0x00000000223472ca */ /* 0x000fe200000e0000 */
[-C--:B------:R-:W-:Y:S01]  /*1d80*/  DFMA R56, R20, R50.reuse, RZ ;  /* 0x000000321438722b */ /* 0x080fe200000000ff */
[----:B------:R-:W-:Y:S01]  /*1d90*/  R2UR UR53, R35 ;  /* 0x00000000233572ca */ /* 0x000fe200000e0000 */
[----:B------:R-:W-:Y:S01]  /*1da0*/  DFMA R70, R24, R50, RZ ;  /* 0x000000321846722b */ /* 0x000fe200000000ff */
[----:B------:R-:W-:Y:S01]  /*1db0*/  R2UR UR34, R40 ;  /* 0x00000000282272ca */ /* 0x000fe200000e0000 */
[----:B------:R-:W-:Y:S01]  /*1dc0*/  DFMA R50, R50, UR54, RZ ;  /* 0x0000003632327c2b */ /* 0x000fe200080000ff */
[----:B------:R-:W-:Y:S01]  /*1dd0*/  R2UR UR35, R41 ;  /* 0x00000000292372ca */ /* 0x000fe200000e0000 */
[C---:B------:R-:W-:Y:S01]  /*1de0*/  DFMA R68, R54.reuse, UR32, R68 ;  /* 0x0000002036447c2b */ /* 0x040fe20008000044 */
[----:B------:R-:W-:Y:S01]  /*1df0*/  R2UR UR32, R36 ;  /* 0x00000000242072ca */ /* 0x000fe200000e0000 */
[C---:B------:R-:W-:Y:S01]  /*1e00*/  DFMA R74, R54.reuse, UR68, R74 ;  /* 0x00000044364a7c2b */ /* 0x040fe2000800004a */
[----:B------:R-:W-:Y:S01]  /*1e10*/  R2UR UR33, R37 ;  /* 0x00000000252172ca */ /* 0x000fe200000e0000 */
[----:B------:R-:W-:Y:S01]  /*1e20*/  DFMA R70, R54, UR56, R70 ;  /* 0x0000003836467c2b */ /* 0x000fe20008000046 */
[----:B------:R-:W0:Y:S01]  /*1e30*/  LDCU.64 UR68, c[0x0][0x358] ;  /* 0x00006b00ff4477ac */ /* 0x000e220008000a00 */
[----:B------:R-:W-:Y:S01]  /*1e40*/  DFMA R52, R62, UR18, RZ ;  /* 0x000000123e347c2b */ /* 0x000fe200080000ff */
[----:B------:R-:W-:Y:S01]  /*1e50*/  R2UR UR19, R39 ;  /* 0x00000000271372ca */ /* 0x000fe200000e0000 */
[C---:B------:R-:W-:Y:S01]  /*1e60*/  DFMA R56, R54.reuse, UR52, R56 ;  /* 0x0000003436387c2b */ /* 0x040fe20008000038 */
[----:B------:R-:W-:Y:S01]  /*1e70*/  MOV.SPILL R13, UR9 ;  /* 0x00000009000d7c02 */ /* 0x000fe20009000f00 */
[----:B------:R-:W-:Y:S01]  /*1e80*/  DFMA R54, R54, UR60, R50 ;  /* 0x0000003c36367c2b */ /* 0x000fe20008000032 */
[----:B------:R-:W-:Y:S01]  /*1e90*/  R2UR UR54, R42 ;  /* 0x000000002a3672ca */ /* 0x000fe200000e0000 */
[----:B------:R-:W-:Y:S01]  /*1ea0*/  DFMA R50, R28, R62, RZ ;  /* 0x0000003e1c32722b */ /* 0x000fe200000000ff */
[----:B------:R-:W-:Y:S01]  /*1eb0*/  R2UR UR55, R43 ;  /* 0x000000002b3772ca */ /* 0x000fe200000e0000 */
        /* <DEDUP_REMOVED lines=16> */
[----:B------:R-:W1:Y:S01]  /*1fc0*/  @!P0 LDC.64 R46, c[0x0][0x388] ;  /* 0x0000e200ff2e8b82 */ /* 0x000e620000000a00 */
[C-C-:B--2---:R-:W-:Y:S01]  /*1fd0*/  DADD R64, R60.reuse, R10.reuse ;  /* 0x000000003c407229 */ /* 0x144fe2000000000a */
[----:B------:R-:W-:Y:S01]  /*1fe0*/  MOV.SPILL R81, UR9 ;  /* 0x0000000900517c02 */ /* 0x000fe20009000f00 */
[----:B------:R-:W-:Y:S01]  /*1ff0*/  DADD R60, R60, -R10 ;  /* 0x000000003c3c7229 */ /* 0x000fe2000000080a */
[----:B------:R-:W-:-:S02]  /*2000*/  R2UR UR8, R22 ;  /* 0x00000000160872ca */ /* 0x000fc400000e0000 */
[----:B------:R-:W-:Y:S02]  /*2010*/  MOV.SPILL R11, UR18 ;  /* 0x00000012000b7c02 */ /* 0x000fe40009000f00 */
[----:B------:R-:W-:Y:S01]  /*2020*/  R2UR UR18, R38 ;  /* 0x00000000261272ca */ /* 0x000fe200000e0000 */
[----:B------:R-:W-:Y:S01]  /*2030*/  DFMA R56, R64, UR22, R56 ;  /* 0x0000001640387c2b */ /* 0x000fe20008000038 */
[----:B------:R-:W-:Y:S01]  /*2040*/  R2UR UR9, R23 ;  /* 0x00000000170972ca */ /* 0x000fe200000e0000 */
[C---:B------:R-:W-:Y:S01]  /*2050*/  DFMA R52, R60.reuse, UR16, R52 ;  /* 0x000000103c347c2b */ /* 0x040fe20008000034 */
[----:B------:R-:W-:Y:S01]  /*2060*/  R2UR UR53, R31 ;  /* 0x000000001f3572ca */ /* 0x000fe200000e0000 */
        /* <DEDUP_REMOVED lines=8> */
[C-C-:B---3--:R-:W-:Y:S01]  /*20f0*/  DADD R60, R48.reuse, R58.reuse ;  /* 0x00000000303c7229 */ /* 0x148fe2000000003a */
[----:B-1----:R-:W-:Y:S01]  /*2100*/  @!P0 IMAD.WIDE R76, R77, 0x8, R46 ;  /* 0x000000084d4c8825 */ /* 0x002fe200078e022e */
[----:B------:R-:W-:Y:S01]  /*2110*/  CS2R R46, SRZ ;  /* 0x00000000002e7805 */ /* 0x000fe2000001ff00 */
[----:B------:R-:W-:Y:S01]  /*2120*/  DADD R58, R48, -R58 ;  /* 0x00000000303a7229 */ /* 0x000fe2000000083a */
[----:B------:R-:W-:Y:S01]  /*2130*/  CS2R R48, SRZ ;  /* 0x0000000000307805 */ /* 0x000fe2000001ff00 */
[----:B------:R-:W-:-:S03]  /*2140*/  DFMA R70, R64, UR8, R70 ;  /* 0x0000000840467c2b */ /* 0x000fc60008000046 */
[----:B0-----:R-:W2:Y:S01]  /*2150*/  @!P0 LDG.E.64.CONSTANT R46, desc[UR68][R76.64+0x40] ;  /* 0x000040444c2e8981 */ /* 0x001ea2000c1e9b00 */
[C---:B------:R-:W-:Y:S02]  /*2160*/  DFMA R68, R64.reuse, UR42, R68 ;  /* 0x0000002a40447c2b */ /* 0x040fe40008000044 */
[----:B------:R-:W-:Y:S01]  /*2170*/  DFMA R54, R64, UR58, R54 ;  /* 0x0000003a40367c2b */ /* 0x000fe20008000036 */
[----:B------:R-:W3:Y:S04]  /*2180*/  @!P0 LDG.E.64.CONSTANT R48, desc[UR68][R76.64] ;  /* 0x000000444c308981 */ /* 0x000ee8000c1e9b00 */
[----:B------:R-:W0:Y:S01]  /*2190*/  LDS.64 R64, [R6+0x20] ;  /* 0x0000200006407984 */ /* 0x000e220000000a00 */
        /* <DEDUP_REMOVED lines=46> */
[----:B0-----:R-:W-:Y:S01]  /*2480*/  CS2R R70, SRZ ;  /* 0x0000000000467805 */ /* 0x001fe2000001ff00 */
[C---:B------:R-:W-:Y:S02]  /*2490*/  DFMA R68, R58.reuse, UR74, R68 ;  /* 0x0000004a3a447c2b */ /* 0x040fe40008000044 */
[----:B------:R-:W-:Y:S01]  /*24a0*/  DFMA R54, R58, UR76, R54 ;  /* 0x0000004c3a367c2b */ /* 0x000fe20008000036 */
[----:B------:R-:W-:Y:S02]  /*24b0*/  @!P0 IMAD R59, R3, 0x2d9, R16 ;  /* 0x000002d9033b8824 */ /* 0x000fe400078e0210 */
[----:B---3--:R-:W-:-:S08]  /*24c0*/  DMUL R74, R74, R50 ;  /* 0x000000324a4a7228 */ /* 0x008fd00000000000 */
[CCC-:B--2---:R-:W-:Y:S02]  /*24d0*/  DFMA R50, R72.reuse, R56.reuse, -R74.reuse ;  /* 0x000000384832722b */ /* 0x1c4fe4000000084a */
[----:B------:R-:W-:Y:S01]  /*24e0*/  DFMA R56, R72, R56, R74 ;  /* 0x000000384838722b */ /* 0x000fe2000000004a */
[----:B------:R-:W0:Y:S01]  /*24f0*/  @!P0 LDC.64 R74, c[0x0][0x388] ;  /* 0x0000e200ff4a8b82 */ /* 0x000e220000000a00 */
[----:B------:R-:W-:-:S04]  /*2500*/  @!P0 IMAD R73, R3, 0x2d9, R16 ;  /* 0x000002d903498824 */ /* 0x000fc800078e0210 */
[----:B-1----:R-:W-:Y:S01]  /*2510*/  @!P0 IMAD.WIDE R76, R73, 0x8, R76 ;  /* 0x00000008494c8825 */ /* 0x002fe200078e024c */
[----:B------:R-:W-:-:S04]  /*2520*/  CS2R R72, SRZ ;  /* 0x0000000000487805 */ /* 0x000fc8000001ff00 */
[----:B------:R-:W2:Y:S04]  /*2530*/  @!P0 LDG.E.64.CONSTANT R70, desc[UR68][R76.64+0x18] ;  /* 0x000018444c468981 */ /* 0x000ea8000c1e9b00 */
[----:B------:R-:W3:Y:S01]  /*2540*/  @!P0 LDG.E.64.CONSTANT R72, desc[UR68][R76.64+0x28] ;  /* 0x000028444c488981 */ /* 0x000ee2000c1e9b00 */
[----:B0-----:R-:W-:Y:S01]  /*2550*/  @!P0 IMAD.WIDE R74, R59, 0x8, R74 ;  /* 0x000000083b4a8825 */ /* 0x001fe200078e024a */
[----:B------:R-:W-:-:S06]  /*2560*/  CS2R R58, SRZ ;  /* 0x00000000003a7805 */ /* 0x000fcc000001ff00 */
[----:B------:R0:W4:Y:S01]  /*2570*/  @!P0 LDG.E.64.CONSTANT R58, desc[UR68][R74.64+0x20] ;  /* 0x000020444a3a8981 */ /* 0x000122000c1e9b00 */
[----:B------:R-:W-:Y:S02]  /*2580*/  R2UR.FILL UR69, R80 ;  /* 0x00000000504572ca */ /* 0x000fe400004e0000 */
[----:B------:R-:W-:Y:S01]  /*2590*/  R2UR.FILL UR68, R86 ;  /* 0x00000000564472ca */ /* 0x000fe200004e0000 */
[----:B------:R-:W-:-:S12]  /*25a0*/  DFMA R66, R64, UR44, R66 ;  /* 0x0000002c40427c2b */ /* 0x000fd80008000042 */
[----:B------:R-:W-:Y:S02]  /*25b0*/  DFMA R62, R64, UR68, R62 ;  /* 0x00000044403e7c2b */ /* 0x000fe4000800003e */
[C-C-:B------:R-:W-:Y:S02]  /*25c0*/  DADD R64, R68.reuse, -R66.reuse ;  /* 0x0000000044407229 */ /* 0x140fe40000000842 */
[----:B------:R-:W-:Y:S02]  /*25d0*/  DADD R66, R68, R66 ;  /* 0x0000000044427229 */ /* 0x000fe40000000042 */
[C---:B------:R-:W-:Y:S02]  /*25e0*/  DFMA R68, R48.reuse, UR28, RZ ;  /* 0x0000001c30447c2b */ /* 0x040fe400080000ff */
[----:B0-----:R-:W-:-:S08]  /*25f0*/  DFMA R74, R48, UR22, RZ ;  /* 0x00000016304a7c2b */ /* 0x001fd000080000ff */
[----:B------:R-:W-:Y:S01]  /*2600*/  DFMA R74, R60, UR8, R74 ;  /* 0x000000083c4a7c2b */ /* 0x000fe2000800004a */
[----:B------:R-:W-:Y:S02]  /*2610*/  R2UR.FILL UR9, R81 ;  /* 0x00000000510972ca */ /* 0x000fe400004e0000 */
[----:B------:R-:W-:Y:S02]  /*2620*/  R2UR.FILL UR8, R85 ;  /* 0x00000000550872ca */ /* 0x000fe400004e0000 */
[----:B------:R-:W-:-:S03]  /*2630*/  R2UR.FILL UR29, R10 ;  /* 0x000000000a1d72ca */ /* 0x000fc600004e0000 */
[----:B------:R-:W-:Y:S01]  /*2640*/  DFMA R74, R56, UR6, R74 ;  /* 0x00000006384a7c2b */ /* 0x000fe2000800004a */
[----:B------:R-:W-:Y:S01]  /*2650*/  R2UR.FILL UR28, R7 ;  /* 0x00000000071c72ca */ /* 0x000fe200004e0000 */
[----:B---3--:R-:W-:Y:S02]  /*2660*/  DMUL R72, R64, R72 ;  /* 0x0000004840487228 */ /* 0x008fe40000000000 */
[C-C-:B------:R-:W-:Y:S02]  /*2670*/  DADD R64, R54.reuse, R62.reuse ;  /* 0x0000000036407229 */ /* 0x140fe4000000003e */
[----:B------:R-:W-:-:S04]  /*2680*/  DADD R62, R54, -R62 ;  /* 0x00000000363e7229 */ /* 0x000fc8000000083e */
[CCC-:B--2---:R-:W-:Y:S02]  /*2690*/  DFMA R54, R66.reuse, R70.reuse, -R72.reuse ;  /* 0x000000464236722b */ /* 0x1c4fe40000000848 */
[----:B------:R-:W-:Y:S02]  /*26a0*/  DFMA R66, R66, R70, R72 ;  /* 0x000000464242722b */ /* 0x000fe40000000048 */
[----:B------:R-:W-:Y:S02]  /*26b0*/  DFMA R70, R20, R48, RZ ;  /* 0x000000301446722b */ /* 0x000fe400000000ff */
[C---:B------:R-:W-:Y:S01]  /*26c0*/  DFMA R72, R48.reuse, UR56, RZ ;  /* 0x0000003830487c2b */ /* 0x040fe200080000ff */
[----:B------:R-:W-:Y:S01]  /*26d0*/  R2UR.FILL UR57, R84 ;  /* 0x00000000543972ca */ /* 0x000fe200004e0000 */
[----:B------:R-:W-:Y:S01]  /*26e0*/  DFMA R48, R48, UR72, RZ ;  /* 0x0000004830307c2b */ /* 0x000fe200080000ff */
[----:B------:R-:W-:Y:S01]  /*26f0*/  R2UR.FILL UR56, R14 ;  /* 0x000000000e3872ca */ /* 0x000fe200004e0000 */
[----:B----4-:R-:W-:-:S06]  /*2700*/  DMUL R62, R62, R58 ;  /* 0x0000003a3e3e7228 */ /* 0x010fcc0000000000 */
[----:B------:R-:W-:Y:S01]  /*2710*/  DFMA R48, R60, UR52, R48 ;  /* 0x000000343c307c2b */ /* 0x000fe20008000030 */
[----:B------:R-:W-:Y:S02]  /*2720*/  R2UR.FILL UR53, R12 ;  /* 0x000000000c3572ca */ /* 0x000fe400004e0000 */
[----:B------:R-:W-:Y:S01]  /*2730*/  R2UR.FILL UR52, R83 ;  /* 0x00000000533472ca */ /* 0x000fe200004e0000 */
[----:B------:R-:W-:Y:S02]  /*2740*/  DFMA R70, R24, R60, R70 ;  /* 0x0000003c1846722b */ /* 0x000fe40000000046 */
[C---:B------:R-:W-:Y:S02]  /*2750*/  DFMA R68, R60.reuse, UR56, R68 ;  /* 0x000000383c447c2b */ /* 0x040fe40008000044 */
[----:B------:R-:W-:Y:S02]  /*2760*/  DFMA R72, R60, UR14, R72 ;  /* 0x0000000e3c487c2b */ /* 0x000fe40008000048 */
[----:B------:R-:W-:-:S02]  /*2770*/  DFMA R62, R64, R58, R62 ;  /* 0x0000003a403e722b */ /* 0x000fc4000000003e */
[----:B------:R-:W-:Y:S01]  /*2780*/  DFMA R58, R46, UR18, RZ ;  /* 0x000000122e3a7c2b */ /* 0x000fe200080000ff */
[----:B------:R-:W-:Y:S02]  /*2790*/  R2UR.FILL UR19, R78 ;  /* 0x000000004e1372ca */ /* 0x000fe400004e0000 */
[----:B------:R-:W-:Y:S01]  /*27a0*/  R2UR.FILL UR18, R11 ;  /* 0x000000000b1272ca */ /* 0x000fe200004e0000 */
[C---:B------:R-:W-:Y:S01]  /*27b0*/  DFMA R68, R56.reuse, UR8, R68 ;  /* 0x0000000838447c2b */ /* 0x040fe20008000044 */
[----:B------:R-:W-:Y:S01]  /*27c0*/  R2UR.FILL UR9, R13 ;  /* 0x000000000d0972ca */ /* 0x000fe200004e0000 */
[C---:B------:R-:W-:Y:S02]  /*27d0*/  DFMA R70, R56.reuse, UR52, R70 ;  /* 0x0000003438467c2b */ /* 0x040fe40008000046 */
[C---:B------:R-:W-:Y:S02]  /*27e0*/  DFMA R72, R56.reuse, UR26, R72 ;  /* 0x0000001a38487c2b */ /* 0x040fe40008000048 */
[----:B------:R-:W-:-:S02]  /*27f0*/  DFMA R48, R56, UR24, R48 ;  /* 0x0000001838307c2b */ /* 0x000fc40008000030 */
[----:B------:R-:W-:Y:S02]  /*2800*/  DFMA R12, R28, R46, RZ ;  /* 0x0000002e1c0c722b */ /* 0x000fe400000000ff */
[C---:B------:R-:W-:Y:S02]  /*2810*/  DFMA R56, R46.reuse, UR70, RZ ;  /* 0x000000462e387c2b */ /* 0x040fe400080000ff */
[C---:B------:R-:W-:Y:S02]  /*2820*/  DFMA R10, R46.reuse, UR20, RZ ;  /* 0x000000142e0a7c2b */ /* 0x040fe400080000ff */
[----:B------:R-:W-:Y:S01]  /*2830*/  DFMA R46, R46, UR60, RZ ;  /* 0x0000003c2e2e7c2b */ /* 0x000fe200080000ff */
[----:B------:R-:W-:Y:S01]  /*2840*/  R2UR.FILL UR8, R82 ;  /* 0x00000000520872ca */ /* 0x000fe200004e0000 */
[C---:B------:R-:W-:Y:S02]  /*2850*/  DFMA R58, R52.reuse, UR16, R58 ;  /* 0x00000010343a7c2b */ /* 0x040fe4000800003a */
[----:B------:R-:W-:-:S02]  /*2860*/  DFMA R12, R52, UR18, R12 ;  /* 0x00000012340c7c2b */ /* 0x000fc4000800000c */
[C---:B------:R-:W-:Y:S02]  /*2870*/  DFMA R56, R52.reuse, UR32, R56 ;  /* 0x0000002034387c2b */ /* 0x040fe40008000038 */
[C---:B------:R-:W-:Y:S02]  /*2880*/  DFMA R10, R52.reuse, UR54, R10 ;  /* 0x00000036340a7c2b */ /* 0x040fe4000800000a */
[----:B------:R-:W-:Y:S01]  /*2890*/  DFMA R46, R52, UR12, R46 ;  /* 0x0000000c342e7c2b */ /* 0x000fe2000800002e */
[----:B------:R-:W-:Y:S01]  /*28a0*/  R2UR.FILL UR33, R8 ;  /* 0x00000000082172ca */ /* 0x000fe200004e0000 */
[C---:B------:R-:W-:Y:S01]  /*28b0*/  DFMA R58, R50.reuse, UR34, R58 ;  /* 0x00000022323a7c2b */ /* 0x040fe2000800003a */
[----:B------:R-:W-:Y:S02]  /*28c0*/  R2UR.FILL UR32, R79 ;  /* 0x000000004f2072ca */ /* 0x000fe400004e0000 */
[----:B------:R-:W-:Y:S02]  /*28d0*/  R2UR.FILL UR35, R5 ;  /* 0x00000000052372ca */ /* 0x000fe400004e0000 */
[----:B------:R-:W-:Y:S01]  /*28e0*/  R2UR.FILL UR34, R17 ;  /* 0x00000000112272ca */ /* 0x000fe200004e0000 */
[----:B------:R-:W-:-:S02]  /*28f0*/  DFMA R12, R50, UR8, R12 ;  /* 0x00000008320c7c2b */ /* 0x000fc4000800000c */
[C---:B------:R-:W-:Y:S02]  /*2900*/  DFMA R56, R50.reuse, UR10, R56 ;  /* 0x0000000a32387c2b */ /* 0x040fe40008000038 */
[C---:B------:R-:W-:Y:S02]  /*2910*/  DFMA R10, R50.reuse, UR4, R10 ;  /* 0x00000004320a7c2b */ /* 0x040fe4000800000a */
[----:B------:R-:W-:Y:S01]  /*2920*/  DFMA R46, R50, UR30, R46 ;  /* 0x0000001e322e7c2b */ /* 0x000fe2000800002e */
[----:B------:R-:W-:Y:S02]  /*2930*/  R2UR.FILL UR61, R18 ;  /* 0x00000000123d72ca */ /* 0x000fe400004e0000 */
[----:B------:R-:W-:Y:S02]  /*2940*/  R2UR.FILL UR60, R9 ;  /* 0x00000000093c72ca */ /* 0x000fe400004e0000 */
[----:B------:R-:W-:Y:S02]  /*2950*/  R2UR.FILL UR55, R15 ;  /* 0x000000000f3772ca */ /* 0x000fe400004e0000 */
[----:B------:R-:W-:Y:S01]  /*2960*/  R2UR.FILL UR54, R19 ;  /* 0x00000000133672ca */ /* 0x000fe200004e0000 */
        /* <DEDUP_REMOVED lines=39> */
.L_x_372:
[----:B------:R-:W-:Y:S05]  /*2be0*/  BSYNC.RECONVERGENT B0 ;  /* 0x0000000000007941 */ /* 0x000fea0003800200 */
.L_x_371:
        /* <DEDUP_REMOVED lines=37> */
[----:B------:R-:W-:Y:S01]  /*2e40*/  R2UR UR50, R36 ;  /* 0x00000000243272ca */ /* 0x000fe200000e0000 */
[----:B------:R-:W0:Y:S01]  /*2e50*/  LDS.64 R6, [R2+0x240] ;  /* 0x0002400002067984 */ /* 0x000e220000000a00 */
[----:B------:R-:W-:Y:S02]  /*2e60*/  R2UR UR51, R37 ;  /* 0x00000000253372ca */ /* 0x000fe400000e0000 */
        /* <DEDUP_REMOVED lines=10> */
[----:B------:R-:W0:Y:S05]  /*2f10*/  LDS.64 R6, [R2+0x120] ;  /* 0x0001200002067984 */ /* 0x000e2a0000000a00 */
[----:B------:R-:W-:Y:S01]  /*2f20*/  DFMA R46, R52, UR76, RZ ;  /* 0x0000004c342e7c2b */ /* 0x000fe200080000ff */
[----:B------:R-:W-:Y:S01]  /*2f30*/  R2UR UR76, R38 ;  /* 0x00000000264c72ca */ /* 0x000fe200000e0000 */
[----:B-1----:R-:W-:Y:S01]  /*2f40*/  DADD R50, R16, R12 ;  /* 0x0000000010327229 */ /* 0x002fe2000000000c */
[----:B------:R-:W-:Y:S01]  /*2f50*/  R2UR UR77, R39 ;  /* 0x00000000274d72ca */ /* 0x000fe200000e0000 */
[----:B------:R-:W-:-:S02]  /*2f60*/  DFMA R18, R20, R52, RZ ;  /* 0x000000341412722b */ /* 0x000fc400000000ff */
[C---:B------:R-:W-:Y:S01]  /*2f70*/  DFMA R58, R52.reuse, UR68, RZ ;  /* 0x00000044343a7c2b */ /* 0x040fe200080000ff */
[----:B------:R-:W-:Y:S01]  /*2f80*/  R2UR UR68, R44 ;  /* 0x000000002c4472ca */ /* 0x000fe200000e0000 */
[C---:B------:R-:W-:Y:S01]  /*2f90*/  DFMA R14, R52.reuse, UR22, RZ ;  /* 0x00000016340e7c2b */ /* 0x040fe200080000ff */
[----:B------:R-:W-:Y:S01]  /*2fa0*/  R2UR UR69, R45 ;  /* 0x000000002d4572ca */ /* 0x000fe200000e0000 */
[----:B------:R-:W-:Y:S02]  /*2fb0*/  DFMA R52, R52, UR72, RZ ;  /* 0x0000004834347c2b */ /* 0x000fe400080000ff */
[----:B------:R-:W-:Y:S02]  /*2fc0*/  DADD R16, R16, -R12 ;  /* 0x0000000010107229 */ /* 0x000fe4000000080c */
[----:B------:R-:W-:Y:S02]  /*2fd0*/  DFMA R18, R24, R50, R18 ;  /* 0x000000321812722b */ /* 0x000fe40000000012 */
[----:B------:R-:W-:-:S02]  /*2fe0*/  DFMA R12, R50, UR56, R58 ;  /* 0x00000038320c7c2b */ /* 0x000fc4000800003a */
        /* <DEDUP_REMOVED lines=8> */
[----:B------:R-:W-:Y:S02]  /*3070*/  DADD R48, R48, -R56 ;  /* 0x0000000030307229 */ /* 0x000fe40000000838 */
[----:B------:R-:W-:Y:S01]  /*3080*/  DFMA R56, R54, UR76, RZ ;  /* 0x0000004c36387c2b */ /* 0x000fe200080000ff */
[----:B------:R-:W-:Y:S01]  /*3090*/  R2UR.FILL UR77, R61 ;  /* 0x000000003d4d72ca */ /* 0x000fe200004e0000 */
[----:B------:R-:W-:Y:S01]  /*30a0*/  DFMA R72, R28, R54, RZ ;  /* 0x000000361c48722b */ /* 0x000fe200000000ff */
[----:B------:R-:W-:Y:S01]  /*30b0*/  R2UR.FILL UR76, R60 ;  /* 0x000000003c4c72ca */ /* 0x000fe200004e0000 */
[----:B------:R-:W-:-:S02]  /*30c0*/  DFMA R58, R54, UR70, RZ ;  /* 0x00000046363a7c2b */ /* 0x000fc400080000ff */
[C---:B------:R-:W-:Y:S02]  /*30d0*/  DFMA R60, R54.reuse, UR20, RZ ;  /* 0x00000014363c7c2b */ /* 0x040fe400080000ff */
[----:B------:R-:W-:Y:S01]  /*30e0*/  DFMA R54, R54, UR68, RZ ;  /* 0x0000004436367c2b */ /* 0x000fe200080000ff */
[----:B------:R-:W-:Y:S01]  /*30f0*/  R2UR.FILL UR69, R62 ;  /* 0x000000003e4572ca */ /* 0x000fe200004e0000 */
[C---:B------:R-:W-:Y:S01]  /*3100*/  DFMA R56, R16.reuse, UR16, R56 ;  /* 0x0000001010387c2b */ /* 0x040fe20008000038 */
[----:B------:R-:W-:Y:S01]  /*3110*/  R2UR.FILL UR68, R63 ;  /* 0x000000003f4472ca */ /* 0x000fe200004e0000 */
[C---:B------:R-:W-:Y:S02]  /*3120*/  DFMA R62, R16.reuse, UR18, R72 ;  /* 0x00000012103e7c2b */ /* 0x040fe40008000048 */
        /* <DEDUP_REMOVED lines=8> */
[----:B---3--:R-:W-:-:S02]  /*31b0*/  DADD R14, R10, R8 ;  /* 0x000000000a0e7229 */ /* 0x008fc40000000008 */
[----:B------:R-:W-:Y:S02]  /*31c0*/  DADD R8, R10, -R8 ;  /* 0x000000000a087229 */ /* 0x000fe40000000808 */
[C---:B------:R-:W-:Y:S02]  /*31d0*/  DFMA R18, R52.reuse, UR52, R18 ;  /* 0x0000003434127c2b */ /* 0x040fe40008000012 */
[C---:B------:R-:W-:Y:S01]  /*31e0*/  DFMA R12, R52.reuse, UR66, R12 ;  /* 0x00000042340c7c2b */ /* 0x040fe2000800000c */
[----:B------:R-:W-:Y:S01]  /*31f0*/  R2UR.FILL UR67, R66 ;  /* 0x00000000424372ca */ /* 0x000fe200004e0000 */
[----:B------:R-:W-:Y:S01]  /*3200*/  DFMA R46, R52, UR26, R46 ;  /* 0x0000001a342e7c2b */ /* 0x000fe2000800002e */
[----:B------:R-:W-:Y:S01]  /*3210*/  R2UR.FILL UR66, R65 ;  /* 0x00000000414272ca */ /* 0x000fe200004e0000 */
[C---:B------:R-:W-:Y:S02]  /*3220*/  DFMA R62, R48.reuse, UR8, R62 ;  /* 0x00000008303e7c2b */ /* 0x040fe4000800003e */
[----:B------:R-:W-:-:S02]  /*3230*/  DFMA R58, R48, UR10, R58 ;  /* 0x0000000a303a7c2b */ /* 0x000fc4000800003a */
[C---:B------:R-:W-:Y:S01]  /*3240*/  DFMA R56, R48.reuse, UR64, R56 ;  /* 0x0000004030387c2b */ /* 0x040fe20008000038 */
[----:B------:R-:W-:Y:S01]  /*3250*/  R2UR.FILL UR65, R5 ;  /* 0x00000000054172ca */ /* 0x000fe200004e0000 */
[----:B------:R-:W-:Y:S01]  /*3260*/  DFMA R60, R48, UR4, R60 ;  /* 0x00000004303c7c2b */ /* 0x000fe2000800003c */
[----:B------:R-:W-:Y:S01]  /*3270*/  R2UR.FILL UR64, R64 ;  /* 0x00000000404072ca */ /* 0x000fe200004e0000 */
[----:B0-----:R-:W-:Y:S02]  /*3280*/  DADD R10, R6, R6 ;  /* 0x00000000060a7229 */ /* 0x001fe40000000006 */
[----:B------:R-:W-:Y:S02]  /*3290*/  DFMA R50, R52, UR24, R50 ;  /* 0x0000001834327c2b */ /* 0x000fe40008000032 */
[----:B------:R-:W-:Y:S02]  /*32a0*/  DFMA R54, R48, UR30, R54 ;  /* 0x0000001e30367c2b */ /* 0x000fe40008000036 */
[----:B------:R-:W-:-:S02]  /*32b0*/  DFMA R18, R14, UR34, R18 ;  /* 0x000000220e127c2b */ /* 0x000fc40008000012 */
[C---:B------:R-:W-:Y:S02]  /*32c0*/  DFMA R12, R14.reuse, UR32, R12 ;  /* 0x000000200e0c7c2b */ /* 0x040fe4000800000c */
[C---:B------:R-:W-:Y:S02]  /*32d0*/  DFMA R16, R14.reuse, UR42, R16 ;  /* 0x0000002a0e107c2b */ /* 0x040fe40008000010 */
[----:B------:R-:W-:Y:S02]  /*32e0*/  DFMA R46, R14, UR40, R46 ;  /* 0x000000280e2e7c2b */ /* 0x000fe4000800002e */
[----:B------:R-:W-:Y:S02]  /*32f0*/  DADD R6, R6, -R6 ;  /* 0x0000000006067229 */ /* 0x000fe40000000806 */
[----:B------:R-:W-:Y:S02]  /*3300*/  DMUL R10, R10, 0.5 ;  /* 0x3fe000000a0a7828 */ /* 0x000fe40000000000 */
        /* <DEDUP_REMOVED lines=34> */
.L_x_374:
[----:B------:R-:W-:Y:S05]  /*3530*/  BSYNC.RECONVERGENT B0 ;  /* 0x0000000000007941 */ /* 0x000fea0003800200 */
.L_x_373:
[----:B------:R-:W-:Y:S01]  /*3540*/  BAR.SYNC.DEFER_BLOCKING 0x0 ;  /* 0x0000000000007b1d */ /* 0x000fe20000010000 */
        /* <DEDUP_REMOVED lines=8> */
[----:B-1----:R-:W-:Y:S02]  /*35d0*/  MOV.SPILL R5, UR63 ;  /* 0x0000003f00057c02 */ /* 0x002fe40009000f00 */
[----:B------:R-:W-:Y:S02]  /*35e0*/  MOV.SPILL R69, UR62 ;  /* 0x0000003e00457c02 */ /* 0x000fe40009000f00 */
[----:B------:R-:W-:Y:S02]  /*35f0*/  MOV.SPILL R72, UR77 ;  /* 0x0000004d00487c02 */ /* 0x000fe40009000f00 */
[----:B------:R-:W-:Y:S01]  /*3600*/  MOV.SPILL R73, UR76 ;  /* 0x0000004c00497c02 */ /* 0x000fe20009000f00 */
[----:B0-23--:R-:W-:Y:S01]  /*3610*/  LDS.64 R46, [R4] ;  /* 0x00000000042e7984 */ /* 0x00dfe20000000a00 */
        /* <DEDUP_REMOVED lines=17> */
[----:B------:R-:W-:Y:S01]  /*3730*/  LDS.64 R10, [R4+0x798] ;  /* 0x00079800040a7984 */ /* 0x000fe20000000a00 */
[----:B------:R-:W-:-:S02]  /*3740*/  MOV.SPILL R63, UR67 ;  /* 0x00000043003f7c02 */ /* 0x000fc40009000f00 */
[----:B------:R-:W-:Y:S01]  /*3750*/  MOV.SPILL R62, UR66 ;  /* 0x00000042003e7c02 */ /* 0x000fe20009000f00 */
[----:B------:R-:W3:Y:S01]  /*3760*/  LDS.64 R12, [R4+0xca8] ;  /* 0x000ca800040c7984 */ /* 0x000ee20000000a00 */
[----:B------:R-:W-:Y:S02]  /*3770*/  R2UR UR66, R42 ;  /* 0x000000002a4272ca */ /* 0x000fe400000e0000 */
[----:B------:R-:W-:Y:S01]  /*3780*/  R2UR UR67, R43 ;  /* 0x000000002b4372ca */ /* 0x000fe200000e0000 */
[C-C-:B0-----:R-:W-:Y:S02]  /*3790*/  DADD R48, R46.reuse, R14.reuse ;  /* 0x000000002e307229 */ /* 0x141fe4000000000e */
[----:B------:R-:W-:Y:S01]  /*37a0*/  DADD R46, R46, -R14 ;  /* 0x000000002e2e7229 */ /* 0x000fe2000000080e */
[----:B------:R0:W4:Y:S01]  /*37b0*/  LDS.64 R14, [R4+0xa20] ;  /* 0x000a2000040e7984 */ /* 0x0001220000000a00 */
[----:B-1----:R-:W-:-:S04]  /*37c0*/  DADD R18, R16, R50 ;  /* 0x0000000010127229 */ /* 0x002fc80000000032 */
[----:B------:R-:W-:Y:S02]  /*37d0*/  DFMA R20, R20, R48, RZ ;  /* 0x000000301414722b */ /* 0x000fe400000000ff */
[C---:B------:R-:W-:Y:S01]  /*37e0*/  DFMA R70, R48.reuse, UR48, RZ ;  /* 0x0000003030467c2b */ /* 0x040fe200080000ff */
[----:B------:R-:W-:Y:S01]  /*37f0*/  R2UR UR48, R36 ;  /* 0x00000000243072ca */ /* 0x000fe200000e0000 */
[----:B------:R-:W-:Y:S01]  /*3800*/  DFMA R58, R48, UR22, RZ ;  /* 0x00000016303a7c2b */ /* 0x000fe200080000ff */
[----:B------:R-:W-:Y:S01]  /*3810*/  R2UR UR49, R37 ;  /* 0x00000000253172ca */ /* 0x000fe200000e0000 */
[----:B------:R-:W-:Y:S02]  /*3820*/  DADD R16, R16, -R50 ;  /* 0x0000000010107229 */ /* 0x000fe40000000832 */
[C---:B------:R-:W-:Y:S01]  /*3830*/  DFMA R50, R48.reuse, UR64, RZ ;  /* 0x0000004030327c2b */ /* 0x040fe200080000ff */
[----:B------:R-:W-:Y:S01]  /*3840*/  R2UR UR64, R32 ;  /* 0x00000000204072ca */ /* 0x000fe200000e0000 */
[----:B------:R-:W-:Y:S01]  /*3850*/  DFMA R56, R48, UR72, RZ ;  /* 0x0000004830387c2b */ /* 0x000fe200080000ff */
[----:B------:R-:W-:Y:S01]  /*3860*/  R2UR UR65, R33 ;  /* 0x00000000214172ca */ /* 0x000fe200000e0000 */
[----:B------:R-:W-:-:S02]  /*3870*/  DFMA R24, R24, R18, R20 ;  /* 0x000000121818722b */ /* 0x000fc40000000014 */
[----:B------:R-:W-:Y:S02]  /*3880*/  DFMA R52, R28, R46, RZ ;  /* 0x0000002e1c34722b */ /* 0x000fe400000000ff */
[C---:B------:R-:W-:Y:S02]  /*3890*/  DFMA R54, R46.reuse, UR70, RZ ;  /* 0x000000462e367c2b */ /* 0x040fe400080000ff */
[C---:B------:R-:W-:Y:S01]  /*38a0*/  DFMA R48, R46.reuse, UR62, RZ ;  /* 0x0000003e2e307c2b */ /* 0x040fe200080000ff */
[----:B------:R-:W-:Y:S01]  /*38b0*/  R2UR.FILL UR63, R5 ;  /* 0x00000000053f72ca */ /* 0x000fe200004e0000 */
[C---:B------:R-:W-:Y:S01]  /*38c0*/  DFMA R20, R46.reuse, UR20, RZ ;  /* 0x000000142e147c2b */ /* 0x040fe200080000ff */
[----:B------:R-:W-:Y:S01]  /*38d0*/  R2UR.FILL UR62, R69 ;  /* 0x00000000453e72ca */ /* 0x000fe200004e0000 */
[----:B------:R-:W-:Y:S01]  /*38e0*/  DFMA R28, R46, UR76, RZ ;  /* 0x0000004c2e1c7c2b */ /* 0x000fe200080000ff */
[----:B------:R-:W-:Y:S01]  /*38f0*/  R2UR.FILL UR77, R72 ;  /* 0x00000000484d72ca */ /* 0x000fe200004e0000 */
[C---:B------:R-:W-:Y:S01]  /*3900*/  DFMA R46, R18.reuse, UR68, R58 ;  /* 0x00000044122e7c2b */ /* 0x040fe2000800003a */
[----:B------:R-:W-:Y:S01]  /*3910*/  R2UR UR68, R40 ;  /* 0x00000000284472ca */ /* 0x000fe200000e0000 */
[C---:B0-----:R-:W-:Y:S01]  /*3920*/  DFMA R4, R18.reuse, UR56, R70 ;  /* 0x0000003812047c2b */ /* 0x041fe20008000046 */
[----:B------:R-:W-:Y:S01]  /*3930*/  R2UR UR69, R41 ;  /* 0x00000000294572ca */ /* 0x000fe200000e0000 */
[C---:B------:R-:W-:Y:S01]  /*3940*/  DFMA R50, R18.reuse, UR14, R50 ;  /* 0x0000000e12327c2b */ /* 0x040fe20008000032 */
[----:B------:R-:W-:Y:S01]  /*3950*/  R2UR.FILL UR76, R73 ;  /* 0x00000000494c72ca */ /* 0x000fe200004e0000 */
[----:B------:R-:W-:Y:S01]  /*3960*/  DFMA R18, R18, UR50, R56 ;  /* 0x0000003212127c2b */ /* 0x000fe20008000038 */
[----:B------:R-:W-:Y:S01]  /*3970*/  R2UR.FILL UR51, R67 ;  /* 0x00000000433372ca */ /* 0x000fe200004e0000 */
[----:B--2---:R-:W-:Y:S01]  /*3980*/  DADD R56, R6, R8 ;  /* 0x0000000006387229 */ /* 0x004fe20000000008 */
[----:B------:R-:W-:Y:S01]  /*3990*/  R2UR.FILL UR50, R68 ;  /* 0x00000000443272ca */ /* 0x000fe200004e0000 */
[----:B------:R-:W-:-:S02]  /*39a0*/  DFMA R52, R16, UR18, R52 ;  /* 0x0000001210347c2b */ /* 0x000fc40008000034 */
        /* <DEDUP_REMOVED lines=9> */
[----:B------:R-:W-:Y:S01]  /*3a40*/  DFMA R8, R56, UR64, R4 ;  /* 0x0000004038087c2b */ /* 0x000fe20008000004 */
[----:B------:R-:W-:Y:S01]  /*3a50*/  R2UR.FILL UR65, R61 ;  /* 0x000000003d4172ca */ /* 0x000fe200004e0000 */
[----:B---3--:R-:W-:Y:S01]  /*3a60*/  DADD R4, R10, R12 ;  /* 0x000000000a047229 */ /* 0x008fe2000000000c */
[----:B------:R-:W-:Y:S01]  /*3a70*/  R2UR.FILL UR64, R64 ;  /* 0x00000000404072ca */ /* 0x000fe200004e0000 */
[----:B------:R-:W-:-:S02]  /*3a80*/  DFMA R24, R56, UR52, R24 ;  /* 0x0000003438187c2b */ /* 0x000fc40008000018 */
[C---:B------:R-:W-:Y:S02]  /*3a90*/  DFMA R52, R6.reuse, UR8, R52 ;  /* 0x0000000806347c2b */ /* 0x040fe40008000034 */
[C---:B------:R-:W-:Y:S02]  /*3aa0*/  DFMA R54, R6.reuse, UR10, R54 ;  /* 0x0000000a06367c2b */ /* 0x040fe40008000036 */
[C---:B------:R-:W-:Y:S01]  /*3ab0*/  DFMA R48, R6.reuse, UR68, R48 ;  /* 0x0000004406307c2b */ /* 0x040fe20008000030 */
[----:B------:R-:W-:Y:S01]  /*3ac0*/  R2UR.FILL UR69, R60 ;  /* 0x000000003c4572ca */ /* 0x000fe200004e0000 */
[C---:B------:R-:W-:Y:S01]  /*3ad0*/  DFMA R20, R6.reuse, UR4, R20 ;  /* 0x0000000406147c2b */ /* 0x040fe20008000014 */
[----:B------:R-:W-:Y:S01]  /*3ae0*/  R2UR.FILL UR68, R2 ;  /* 0x00000000024472ca */ /* 0x000fe200004e0000 */
[----:B------:R-:W-:Y:S02]  /*3af0*/  DFMA R28, R6, UR30, R28 ;  /* 0x0000001e061c7c2b */ /* 0x000fe4000800001c */
[----:B------:R-:W-:-:S02]  /*3b00*/  DFMA R46, R56, UR6, R46 ;  /* 0x00000006382e7c2b */ /* 0x000fc4000800002e */
[C---:B------:R-:W-:Y:S02]  /*3b10*/  DFMA R50, R56.reuse, UR26, R50 ;  /* 0x0000001a38327c2b */ /* 0x040fe40008000032 */
[----:B------:R-:W-:Y:S02]  /*3b20*/  DFMA R18, R56, UR24, R18 ;  /* 0x0000001838127c2b */ /* 0x000fe40008000012 */
[----:B----4-:R-:W-:Y:S02]  /*3b30*/  DADD R6, R14, R14 ;  /* 0x000000000e067229 */ /* 0x010fe4000000000e */
[----:B------:R-:W-:Y:S02]  /*3b40*/  DADD R10, R10, -R12 ;  /* 0x000000000a0a7229 */ /* 0x000fe4000000080c */
[C---:B------:R-:W-:Y:S02]  /*3b50*/  DFMA R24, R4.reuse, UR34, R24 ;  /* 0x0000002204187c2b */ /* 0x040fe40008000018 */
[----:B------:R-:W-:-:S02]  /*3b60*/  DFMA R8, R4, UR32, R8 ;  /* 0x0000002004087c2b */ /* 0x000fc40008000008 */
[C---:B------:R-:W-:Y:S02]  /*3b70*/  DFMA R46, R4.reuse, UR42, R46 ;  /* 0x0000002a042e7c2b */ /* 0x040fe4000800002e */
[C---:B------:R-:W-:Y:S02]  /*3b80*/  DFMA R50, R4.reuse, UR40, R50 ;  /* 0x0000002804327c2b */ /* 0x040fe40008000032 */
[----:B------:R-:W-:Y:S02]  /*3b90*/  DFMA R18, R4, UR74, R18 ;  /* 0x0000004a04127c2b */ /* 0x000fe40008000012 */
[----:B------:R-:W-:Y:S02]  /*3ba0*/  DMUL R6, R6, 0.5 ;  /* 0x3fe0000006067828 */ /* 0x000fe40000000000 */
[----:B------:R-:W-:Y:S02]  /*3bb0*/  DADD R14, R14, -R14 ;  /* 0x000000000e0e7229 */ /* 0x000fe4000000080e */
        /* <DEDUP_REMOVED lines=39> */
.L_x_375:
        /* <DEDUP_REMOVED lines=13> */
.L_x_1075:


//--------------------- .text._Z32massMatrixMultiplyConstantKernelILi8ELi12ELi1EEviPKdS1_S1_S1_Pd --------------------------
	.section	.text._Z32massMatrixMultiplyConstantKernelILi8ELi12ELi1EEviPKdS1_S1_S1_Pd,"ax",@progbits
	.align	128
        .global         _Z32massMatrixMultiplyConstantKernelILi8ELi12ELi1EEviPKdS1_S1_S1_Pd
        .type           _Z32massMatrixMultiplyConstantKernelILi8ELi12ELi1EEviPKdS1_S1_S1_Pd,@function
        .size           _Z32massMatrixMultiplyConstantKernelILi8ELi12ELi1EEviPKdS1_S1_S1_Pd,(.L_x_1076 - _Z32massMatrixMultiplyConstantKernelILi8ELi12ELi1EEviPKdS1_S1_S1_Pd)
        .other          _Z32massMatrixMultiplyConstantKernelILi8ELi12ELi1EEviPKdS1_S1_S1_Pd,@"STO_CUDA_ENTRY STV_DEFAULT"
_Z32massMatrixMultiplyConstantKernelILi8ELi12ELi1EEviPKdS1_S1_S1_Pd:
.text._Z32massMatrixMultiplyConstantKernelILi8ELi12ELi1EEviPKdS1_S1_S1_Pd:
        /* <DEDUP_REMOVED lines=13> */
[----:B------:R-:W0:Y:S01]  /*00d0*/  LDCU.128 UR12, c[0x3][0x700] ;  /* 0x00c0e000ff0c77ac */ /* 0x000e220008000c00 */
[----:B--2---:R-:W-:-:S03]  /*00e0*/  LOP3.LUT R52, R0, 0x7, RZ, 0xc0, !PT ;  /* 0x0000000700347812 */ /* 0x004fc600078ec0ff */
[----:B-1----:R-:W-:Y:S01]  /*00f0*/  ISETP.GE.AND P0, PT, R2, UR5, PT ;  /* 0x0000000502007c0c */ /* 0x002fe2000bf06270 */
[----:B------:R-:W1:Y:S01]  /*0100*/  LDCU.128 UR16, c[0x3][0x740] ;  /* 0x00c0e800ff1077ac */ /* 0x000e620008000c00 */
[----:B------:R-:W-:Y:S01]  /*0110*/  LOP3.LUT R23, R0, 0x3f8, RZ, 0xc0, !PT ;  /* 0x000003f800177812 */ /* 0x000fe200078ec0ff */
[----:B-----5:R-:W-:Y:S01]  /*0120*/  IMAD.U32 R22, RZ, RZ, UR42 ;  /* 0x0000002aff167e24 */ /* 0x020fe2000f8e00ff */
[----:B------:R-:W2:Y:S01]  /*0130*/  LDCU.128 UR4, c[0x3][0x720] ;  /* 0x00c0e400ff0477ac */ /* 0x000ea20008000c00 */
[----:B------:R-:W5:Y:S08]  /*0140*/  LDCU.128 UR60, c[0x3][0x7a0] ;  /* 0x00c0f400ff3c77ac */ /* 0x000f700008000c00 */
[----:B------:R-:W3:Y:S01]  /*0150*/  @!P0 LDC.64 R4, c[0x0][0x3a0] ;  /* 0x0000e800ff048b82 */ /* 0x000ee20000000a00 */
[----:B------:R-:W-:Y:S01]  /*0160*/  @!P0 IMAD.IADD R23, R52, 0x1, R23 ;  /* 0x0000000134178824 */ /* 0x000fe200078e0217 */
[----:B------:R-:W0:Y:S04]  /*0170*/  LDCU.128 UR28, c[0x3][0x10] ;  /* 0x00c00200ff1c77ac */ /* 0x000e280008000c00 */
[----:B------:R-:W-:Y:S01]  /*0180*/  @!P0 LEA R23, R2, R23, 0x9 ;  /* 0x0000001702178211 */ /* 0x000fe200078e48ff */
[----:B------:R-:W0:Y:S01]  /*0190*/  LDCU.128 UR24, c[0x3][0x30] ;  /* 0x00c00600ff1877ac */ /* 0x000e220008000c00 */
[----:B------:R-:W0:Y:S01]  /*01a0*/  LDCU.128 UR56, c[0x3][0x90] ;  /* 0x00c01200ff3877ac */ /* 0x000e220008000c00 */
[----:B------:R-:W0:Y:S01]  /*01b0*/  LDCU.128 UR44, c[0x3][0x710] ;  /* 0x00c0e200ff2c77ac */ /* 0x000e220008000c00 */
[----:B------:R-:W0:Y:S01]  /*01c0*/  LDCU.128 UR20, c[0x3][0x730] ;  /* 0x00c0e600ff1477ac */ /* 0x000e220008000c00 */
[----:B---3--:R-:W-:-:S05]  /*01d0*/  @!P0 IMAD.WIDE R4, R23, 0x8, R4 ;  /* 0x0000000817048825 */ /* 0x008fca00078e0204 */
[----:B------:R-:W3:Y:S04]  /*01e0*/  @!P0 LDG.E.64.CONSTANT R12, desc[UR76][R4.64+0x600] ;  /* 0x0006004c040c8981 */ /* 0x000ee8000c1e9b00 */
[----:B------:R-:W3:Y:S04]  /*01f0*/  @!P0 LDG.E.64.CONSTANT R14, desc[UR76][R4.64+0x800] ;  /* 0x0008004c040e8981 */ /* 0x000ee8000c1e9b00 */
[----:B------:R-:W2:Y:S04]  /*0200*/  @!P0 LDG.E.64.CONSTANT R10, desc[UR76][R4.64+0x400] ;  /* 0x0004004c040a8981 */ /* 0x000ea8000c1e9b00 */
[----:B------:R-:W2:Y:S04]  /*0210*/  @!P0 LDG.E.64.CONSTANT R16, desc[UR76][R4.64+0xa00] ;  /* 0x000a004c04108981 */ /* 0x000ea8000c1e9b00 */
[----:B------:R-:W2:Y:S04]  /*0220*/  @!P0 LDG.E.64.CONSTANT R6, desc[UR76][R4.64] ;  /* 0x0000004c04068981 */ /* 0x000ea8000c1e9b00 */
[----:B------:R-:W2:Y:S04]  /*0230*/  @!P0 LDG.E.64.CONSTANT R20, desc[UR76][R4.64+0xe00] ;  /* 0x000e004c04148981 */ /* 0x000ea8000c1e9b00 */
[----:B------:R-:W2:Y:S04]  /*0240*/  @!P0 LDG.E.64.CONSTANT R8, desc[UR76][R4.64+0x200] ;  /* 0x0002004c04088981 */ /* 0x000ea8000c1e9b00 */
[----:B------:R1:W2:Y:S01]  /*0250*/  @!P0 LDG.E.64.CONSTANT R18, desc[UR76][R4.64+0xc00] ;  /* 0x000c004c04128981 */ /* 0x0002a2000c1e9b00 */
[----:B------:R-:W-:Y:S01]  /*0260*/  IMAD.U32 R23, RZ, RZ, UR43 ;  /* 0x0000002bff177e24 */ /* 0x000fe2000f8e00ff */
[----:B----4-:R-:W-:Y:S01]  /*0270*/  MOV R24, UR50 ;  /* 0x0000003200187c02 */ /* 0x010fe20008000f00 */
[----:B-1----:R-:W-:-:S02]  /*0280*/  IMAD.U32 R4, RZ, RZ, UR8 ;  /* 0x00000008ff047e24 */ /* 0x002fc4000f8e00ff */
[----:B------:R-:W-:Y:S02]  /*0290*/  IMAD.U32 R5, RZ, RZ, UR9 ;  /* 0x00000009ff057e24 */ /* 0x000fe4000f8e00ff */
[----:B------:R-:W-:Y:S01]  /*02a0*/  IMAD.U32 R25, RZ, RZ, UR51 ;  /* 0x00000033ff197e24 */ /* 0x000fe2000f8e00ff */
[----:B-----5:R-:W-:Y:S01]  /*02b0*/  MOV R45, UR61 ;  /* 0x0000003d002d7c02 */ /* 0x020fe20008000f00 */
[----:B------:R-:W-:Y:S01]  /*02c0*/  IMAD.U32 R44, RZ, RZ, UR60 ;  /* 0x0000003cff2c7e24 */ /* 0x000fe2000f8e00ff */
[----:B------:R-:W1:Y:S01]  /*02d0*/  S2R R152, SR_CgaCtaId ;  /* 0x0000000000987919 */ /* 0x000e620000008800 */
[----:B------:R-:W-:Y:S02]  /*02e0*/  MOV R53, 0x400 ;  /* 0x0000040000357802 */ /* 0x000fe40000000f00 */
[----:B------:R-:W-:Y:S02]  /*02f0*/  SHF.R.U32.HI R154, RZ, 0x3, R0 ;  /* 0x00000003ff9a7819 */ /* 0x000fe40000011600 */
[C---:B------:R-:W-:Y:S01]  /*0300*/  ISETP.GT.U32.AND P2, PT, R0.reuse, 0x5f, PT ;  /* 0x0000005f0000780c */ /* 0x040fe20003f44070 */
[----:B------:R-:W-:Y:S01]  /*0310*/  BSSY.RECONVERGENT B0, `(.L_x_376) ;  /* 0x0000145000007945 */ /* 0x000fe20003800200 */
[----:B------:R-:W-:-:S02]  /*0320*/  ISETP.GT.U32.AND P1, PT, R0, 0x8f, PT ;  /* 0x0000008f0000780c */ /* 0x000fc40003f24070 */
[----:B-1----:R-:W-:-:S05]  /*0330*/  LEA R152, R152, R53, 0x18 ;  /* 0x0000003598987211 */ /* 0x002fca00078ec0ff */
[----:B------:R-:W-:-:S04]  /*0340*/  IMAD R53, R3, 0x3a80, R152 ;  /* 0x00003a8003357824 */ /* 0x000fc800078e0298 */
[----:B------:R-:W-:-:S05]  /*0350*/  IMAD R149, R154, 0x68, R53 ;  /* 0x000000689a957824 */ /* 0x000fca00078e0235 */
[----:B------:R-:W-:Y:S01]  /*0360*/  LEA R153, R52, R149, 0x3 ;  /* 0x0000009534997211 */ /* 0x000fe200078e18ff */
[----:B------:R-:W-:Y:S06]  /*0370*/  BAR.SYNC.DEFER_BLOCKING 0x0 ;  /* 0x0000000000007b1d */ /* 0x000fec0000010000 */
[C-C-:B---3--:R-:W-:Y:S02]  /*0380*/  DADD R90, R12.reuse, R14.reuse ;  /* 0x000000000c5a7229 */ /* 0x148fe4000000000e */
[----:B------:R-:W-:Y:S01]  /*0390*/  DADD R102, R12, -R14 ;  /* 0x000000000c667229 */ /* 0x000fe2000000080e */
[----:B------:R-:W-:Y:S01]  /*03a0*/  MOV R12, UR36 ;  /* 0x00000024000c7c02 */ /* 0x000fe20008000f00 */
[----:B------:R-:W-:Y:S01]  /*03b0*/  IMAD.U32 R13, RZ, RZ, UR37 ;  /* 0x00000025ff0d7e24 */ /* 0x000fe2000f8e00ff */
[----:B------:R-:W-:Y:S01]  /*03c0*/  MOV R15, UR39 ;  /* 0x00000027000f7c02 */ /* 0x000fe20008000f00 */
[----:B------:R-:W-:Y:S01]  /*03d0*/  IMAD.U32 R14, RZ, RZ, UR38 ;  /* 0x00000026ff0e7e24 */ /* 0x000fe2000f8e00ff */
[C-C-:B--2---:R-:W-:Y:S01]  /*03e0*/  DADD R66, R10.reuse, R16.reuse ;  /* 0x000000000a427229 */ /* 0x144fe20000000010 */
[----:B------:R-:W1:Y:S01]  /*03f0*/  LDCU.128 UR36, c[0x3][0x760] ;  /* 0x00c0ec00ff2477ac */ /* 0x000e620008000c00 */
[----:B------:R-:W-:Y:S01]  /*0400*/  DADD R78, R10, -R16 ;  /* 0x000000000a4e7229 */ /* 0x000fe20000000810 */
[----:B------:R-:W-:-:S02]  /*0410*/  IMAD.U32 R16, RZ, RZ, UR40 ;  /* 0x00000028ff107e24 */ /* 0x000fc4000f8e00ff */
[----:B------:R-:W-:Y:S01]  /*0420*/  IMAD.U32 R17, RZ, RZ, UR41 ;  /* 0x00000029ff117e24 */ /* 0x000fe2000f8e00ff */
[----:B------:R-:W2:Y:S01]  /*0430*/  LDCU.128 UR40, c[0x3][0x780] ;  /* 0x00c0f000ff2877ac */ /* 0x000ea20008000c00 */
[C-C-:B------:R-:W-:Y:S02]  /*0440*/  DADD R26, R6.reuse, R20.reuse ;  /* 0x00000000061a7229 */ /* 0x140fe40000000014 */
[----:B------:R-:W-:Y:S01]  /*0450*/  DADD R50, R6, -R20 ;  /* 0x0000000006327229 */ /* 0x000fe20000000814 */
[----:B------:R-:W-:Y:S01]  /*0460*/  IMAD.U32 R20, RZ, RZ, UR52 ;  /* 0x00000034ff147e24 */ /* 0x000fe2000f8e00ff */
[----:B------:R-:W-:Y:S01]  /*0470*/  MOV R21, UR53 ;  /* 0x0000003500157c02 */ /* 0x000fe20008000f00 */
[C-C-:B------:R-:W-:Y:S02]  /*0480*/  DADD R28, R8.reuse, R18.reuse ;  /* 0x00000000081c7229 */ /* 0x140fe40000000012 */
[----:B------:R-:W-:Y:S01]  /*0490*/  DADD R54, R8, -R18 ;  /* 0x0000000008367229 */ /* 0x000fe20000000812 */
[----:B------:R-:W-:Y:S01]  /*04a0*/  IMAD.U32 R8, RZ, RZ, UR32 ;  /* 0x00000020ff087e24 */ /* 0x000fe2000f8e00ff */
[----:B------:R-:W-:Y:S01]  /*04b0*/  MOV R9, UR33 ;  /* 0x0000002100097c02 */ /* 0x000fe20008000f00 */
[----:B------:R-:W-:Y:S01]  /*04c0*/  IMAD.U32 R19, RZ, RZ, UR49 ;  /* 0x00000031ff137e24 */ /* 0x000fe2000f8e00ff */
[----:B------:R-:W-:Y:S01]  /*04d0*/  MOV R18, UR48 ;  /* 0x0000003000127c02 */ /* 0x000fe20008000f00 */
[----:B------:R-:W-:-:S02]  /*04e0*/  DFMA R30, R26, R4, RZ ;  /* 0x000000041a1e722b */ /* 0x000fc400000000ff */
[C---:B------:R-:W-:Y:S02]  /*04f0*/  DFMA R34, R26.reuse, R12, RZ ;  /* 0x0000000c1a22722b */ /* 0x040fe400000000ff */
[C---:B------:R-:W-:Y:S01]  /*0500*/  DFMA R36, R26.reuse, R16, RZ ;  /* 0x000000101a24722b */ /* 0x040fe200000000ff */
[----:B------:R-:W-:Y:S01]  /*0510*/  MOV R6, UR10 ;  /* 0x0000000a00067c02 */ /* 0x000fe20008000f00 */
[C---:B------:R-:W-:Y:S01]  /*0520*/  DFMA R32, R26.reuse, R8, RZ ;  /* 0x000000081a20722b */ /* 0x040fe200000000ff */
[----:B------:R-:W-:Y:S01]  /*0530*/  IMAD.U32 R7, RZ, RZ, UR11 ;  /* 0x0000000bff077e24 */ /* 0x000fe2000f8e00ff */
[C---:B------:R-:W-:Y:S01]  /*0540*/  DFMA R38, R26.reuse, R18, RZ ;  /* 0x000000121a26722b */ /* 0x040fe200000000ff */
[----:B------:R-:W-:Y:S01]  /*0550*/  IMAD.U32 R10, RZ, RZ, UR34 ;  /* 0x00000022ff0a7e24 */ /* 0x000fe2000f8e00ff */
[----:B------:R-:W-:Y:S01]  /*0560*/  DFMA R40, R26, R20, RZ ;  /* 0x000000141a28722b */ /* 0x000fe200000000ff */
[----:B------:R-:W-:Y:S01]  /*0570*/  IMAD.U32 R11, RZ, RZ, UR35 ;  /* 0x00000023ff0b7e24 */ /* 0x000fe2000f8e00ff */
[----:B------:R-:W-:Y:S01]  /*0580*/  MOV R27, UR55 ;  /* 0x00000037001b7c02 */ /* 0x000fe20008000f00 */
[----:B------:R-:W-:Y:S01]  /*0590*/  IMAD.U32 R26, RZ, RZ, UR54 ;  /* 0x00000036ff1a7e24 */ /* 0x000fe2000f8e00ff */
[----:B------:R-:W3:Y:S01]  /*05a0*/  LDCU.128 UR32, c[0x3][0x50] ;  /* 0x00c00a00ff2077ac */ /* 0x000ee20008000c00 */
[C---:B------:R-:W-:Y:S01]  /*05b0*/  DFMA R68, R28.reuse, R6, R30 ;  /* 0x000000061c44722b */ /* 0x040fe2000000001e */
[----:B------:R-:W4:Y:S01]  /*05c0*/  LDCU.128 UR48, c[0x3][0x70] ;  /* 0x00c00e00ff3077ac */ /* 0x000f220008000c00 */
[C---:B------:R-:W-:Y:S01]  /*05d0*/  DFMA R70, R28.reuse, R10, R32 ;  /* 0x0000000a1c46722b */ /* 0x040fe20000000020 */
[----:B------:R-:W5:Y:S01]  /*05e0*/  LDCU.128 UR52, c[0x3][0xb0] ;  /* 0x00c01600ff3477ac */ /* 0x000f620008000c00 */
        /* <DEDUP_REMOVED lines=9> */
[----:B0-----:R-:W-:-:S02]  /*0680*/  IMAD.U32 R28, RZ, RZ, UR12 ;  /* 0x0000000cff1c7e24 */ /* 0x001fc4000f8e00ff */
[----:B------:R-:W-:Y:S01]  /*0690*/  IMAD.U32 R43, RZ, RZ, UR41 ;  /* 0x00000029ff2b7e24 */ /* 0x000fe2000f8e00ff */
[C---:B------:R-:W-:Y:S01]  /*06a0*/  DFMA R88, R50.reuse, R44, RZ ;  /* 0x0000002c3258722b */ /* 0x040fe200000000ff */
[----:B------:R-:W-:Y:S01]  /*06b0*/  IMAD.U32 R29, RZ, RZ, UR13 ;  /* 0x0000000dff1d7e24 */ /* 0x000fe2000f8e00ff */
[----:B------:R-:W-:Y:S01]  /*06c0*/  MOV R48, UR42 ;  /* 0x0000002a00307c02 */ /* 0x000fe20008000f00 */
[----:B-1----:R-:W-:Y:S01]  /*06d0*/  IMAD.U32 R40, RZ, RZ, UR36 ;  /* 0x00000024ff287e24 */ /* 0x002fe2000f8e00ff */
[----:B------:R-:W0:Y:S01]  /*06e0*/  LDCU.128 UR8, c[0x3][0x750] ;  /* 0x00c0ea00ff0877ac */ /* 0x000e220008000c00 */
[----:B------:R-:W-:Y:S01]  /*06f0*/  IMAD.U32 R41, RZ, RZ, UR37 ;  /* 0x00000025ff297e24 */ /* 0x000fe2000f8e00ff */
[C---:B------:R-:W-:Y:S02]  /*0700*/  DFMA R58, R50.reuse, R32, RZ ;  /* 0x00000020323a722b */ /* 0x040fe400000000ff */
[C---:B------:R-:W-:Y:S02]  /*0710*/  DFMA R56, R50.reuse, R28, RZ ;  /* 0x0000001c3238722b */ /* 0x040fe400000000ff */
[----:B------:R-:W-:-:S02]  /*0720*/  DFMA R60, R50, R36, RZ ;  /* 0x00000024323c722b */ /* 0x000fc400000000ff */
[C---:B------:R-:W-:Y:S02]  /*0730*/  DFMA R62, R50.reuse, R40, RZ ;  /* 0x00000028323e722b */ /* 0x040fe400000000ff */
[----:B------:R-:W-:Y:S01]  /*0740*/  DFMA R64, R50, R42, RZ ;  /* 0x0000002a3240722b */ /* 0x000fe200000000ff */
[----:B------:R-:W-:Y:S01]  /*0750*/  MOV R30, UR14 ;  /* 0x0000000e001e7c02 */ /* 0x000fe20008000f00 */
[----:B------:R-:W-:Y:S01]  /*0760*/  IMAD.U32 R31, RZ, RZ, UR15 ;  /* 0x0000000fff1f7e24 */ /* 0x000fe2000f8e00ff */
[----:B------:R-:W-:Y:S01]  /*0770*/  MOV R39, UR19 ;  /* 0x0000001300277c02 */ /* 0x000fe20008000f00 */
[----:B------:R-:W-:Y:S01]  /*0780*/  IMAD.U32 R34, RZ, RZ, UR6 ;  /* 0x00000006ff227e24 */ /* 0x000fe2000f8e00ff */
[----:B------:R-:W-:Y:S01]  /*0790*/  MOV R51, UR63 ;  /* 0x0000003f00337c02 */ /* 0x000fe20008000f00 */
[----:B------:R-:W-:Y:S01]  /*07a0*/  IMAD.U32 R35, RZ, RZ, UR7 ;  /* 0x00000007ff237e24 */ /* 0x000fe2000f8e00ff */
[----:B------:R-:W1:Y:S01]  /*07b0*/  LDCU.128 UR4, c[0x3][0x7b0] ;  /* 0x00c0f600ff0477ac */ /* 0x000e620008000c00 */
[----:B------:R-:W-:-:S02]  /*07c0*/  IMAD.U32 R38, RZ, RZ, UR18 ;  /* 0x00000012ff267e24 */ /* 0x000fc4000f8e00ff */
[----:B------:R-:W-:Y:S01]  /*07d0*/  IMAD.U32 R46, RZ, RZ, UR38 ;  /* 0x00000026ff2e7e24 */ /* 0x000fe2000f8e00ff */
[----:B------:R-:W2:Y:S01]  /*07e0*/  LDCU.128 UR12, c[0x3][0x770] ;  /* 0x00c0ee00ff0c77ac */ /* 0x000ea20008000c00 */
[----:B------:R-:W-:Y:S02]  /*07f0*/  IMAD.U32 R47, RZ, RZ, UR39 ;  /* 0x00000027ff2f7e24 */ /* 0x000fe4000f8e00ff */
[----:B------:R-:W-:Y:S01]  /*0800*/  IMAD.U32 R49, RZ, RZ, UR43 ;  /* 0x0000002bff317e24 */ /* 0x000fe2000f8e00ff */
[----:B------:R-:W1:Y:S01]  /*0810*/  LDCU.128 UR16, c[0x3][0x790] ;  /* 0x00c0f200ff1077ac */ /* 0x000e620008000c00 */
[----:B------:R-:W-:Y:S01]  /*0820*/  IMAD.U32 R50, RZ, RZ, UR62 ;  /* 0x0000003eff327e24 */ /* 0x000fe2000f8e00ff */
[C---:B------:R-:W-:Y:S02]  /*0830*/  DFMA R76, R54.reuse, R30, R56 ;  /* 0x0000001e364c722b */ /* 0x040fe40000000038 */
[C---:B------:R-:W-:Y:S01]  /*0840*/  DFMA R80, R54.reuse, R34, R58 ;  /* 0x000000223650722b */ /* 0x040fe2000000003a */
[----:B------:R-:W-:Y:S01]  /*0850*/  MOV R56, UR24 ;  /* 0x0000001800387c02 */ /* 0x000fe20008000f00 */
[C---:B------:R-:W-:Y:S01]  /*0860*/  DFMA R82, R54.reuse, R38, R60 ;  /* 0x000000263652722b */ /* 0x040fe2000000003c */
[----:B------:R-:W-:Y:S01]  /*0870*/  IMAD.U32 R57, RZ, RZ, UR25 ;  /* 0x00000019ff397e24 */ /* 0x000fe2000f8e00ff */
[C---:B------:R-:W-:Y:S01]  /*0880*/  DFMA R84, R54.reuse, R46, R62 ;  /* 0x0000002e3654722b */ /* 0x040fe2000000003e */
[----:B---3--:R-:W-:Y:S01]  /*0890*/  IMAD.U32 R58, RZ, RZ, UR32 ;  /* 0x00000020ff3a7e24 */ /* 0x008fe2000f8e00ff */
[C---:B------:R-:W-:Y:S01]  /*08a0*/  DFMA R98, R54.reuse, R48, R64 ;  /* 0x000000303662722b */ /* 0x040fe20000000040 */
[----:B------:R-:W-:Y:S01]  /*08b0*/  MOV R59, UR33 ;  /* 0x00000021003b7c02 */ /* 0x000fe20008000f00 */
[----:B------:R-:W-:Y:S01]  /*08c0*/  DFMA R104, R54, R50, R88 ;  /* 0x000000323668722b */ /* 0x000fe20000000058 */
[----:B----4-:R-:W-:Y:S01]  /*08d0*/  IMAD.U32 R60, RZ, RZ, UR48 ;  /* 0x00000030ff3c7e24 */ /* 0x010fe2000f8e00ff */
[----:B------:R-:W-:Y:S01]  /*08e0*/  MOV R62, UR56 ;  /* 0x00000038003e7c02 */ /* 0x000fe20008000f00 */
[----:B------:R-:W-:Y:S01]  /*08f0*/  IMAD.U32 R54, RZ, RZ, UR28 ;  /* 0x0000001cff367e24 */ /* 0x000fe2000f8e00ff */
[----:B-----5:R-:W-:Y:S01]  /*0900*/  MOV R65, UR53 ;  /* 0x0000003500417c02 */ /* 0x020fe20008000f00 */
[----:B------:R-:W-:Y:S01]  /*0910*/  IMAD.U32 R55, RZ, RZ, UR29 ;  /* 0x0000001dff377e24 */ /* 0x000fe2000f8e00ff */
[----:B------:R-:W3:Y:S01]  /*0920*/  LDCU.128 UR36, c[0x3][0x10] ;  /* 0x00c00200ff2477ac */ /* 0x000ee20008000c00 */
[----:B------:R-:W-:-:S02]  /*0930*/  IMAD.U32 R61, RZ, RZ, UR49 ;  /* 0x00000031ff3d7e24 */ /* 0x000fc4000f8e00ff */
[----:B------:R-:W-:Y:S01]  /*0940*/  IMAD.U32 R63, RZ, RZ, UR57 ;  /* 0x00000039ff3f7e24 */ /* 0x000fe2000f8e00ff */
[----:B------:R-:W4:Y:S01]  /*0950*/  LDCU.128 UR40, c[0x3][0x30] ;  /* 0x00c00600ff2877ac */ /* 0x000f220008000c00 */
[----:B------:R-:W-:Y:S01]  /*0960*/  IMAD.U32 R64, RZ, RZ, UR52 ;  /* 0x00000034ff407e24 */ /* 0x000fe2000f8e00ff */
[C---:B------:R-:W-:Y:S02]  /*0970*/  DFMA R88, R66.reuse, R54, R68 ;  /* 0x000000364258722b */ /* 0x040fe40000000044 */
[C---:B------:R-:W-:Y:S02]  /*0980*/  DFMA R92, R66.reuse, R56, R70 ;  /* 0x00000038425c722b */ /* 0x040fe40000000046 */
[C---:B------:R-:W-:Y:S02]  /*0990*/  DFMA R94, R66.reuse, R58, R72 ;  /* 0x0000003a425e722b */ /* 0x040fe40000000048 */
[C---:B------:R-:W-:Y:S02]  /*09a0*/  DFMA R96, R66.reuse, R60, R74 ;  /* 0x0000003c4260722b */ /* 0x040fe4000000004a */
[----:B------:R-:W-:-:S02]  /*09b0*/  DFMA R106, R66, R62, R86 ;  /* 0x0000003e426a722b */ /* 0x000fc40000000056 */
[----:B------:R-:W-:Y:S01]  /*09c0*/  DFMA R124, R66, R64, R100 ;  /* 0x00000040427c722b */ /* 0x000fe20000000064 */
[----:B------:R-:W-:Y:S02]  /*09d0*/  IMAD.U32 R66, RZ, RZ, UR44 ;  /* 0x0000002cff427e24 */ /* 0x000fe4000f8e00ff */
[----:B------:R-:W-:Y:S01]  /*09e0*/  IMAD.U32 R67, RZ, RZ, UR45 ;  /* 0x0000002dff437e24 */ /* 0x000fe2000f8e00ff */
[----:B------:R-:W-:Y:S01]  /*09f0*/  MOV R68, UR20 ;  /* 0x0000001400447c02 */ /* 0x000fe20008000f00 */
[----:B------:R-:W-:Y:S01]  /*0a00*/  IMAD.U32 R69, RZ, RZ, UR21 ;  /* 0x00000015ff457e24 */ /* 0x000fe2000f8e00ff */
[----:B0-----:R-:W-:Y:S01]  /*0a10*/  MOV R71, UR9 ;  /* 0x0000000900477c02 */ /* 0x001fe20008000f00 */
[----:B------:R-:W-:Y:S02]  /*0a20*/  IMAD.U32 R70, RZ, RZ, UR8 ;  /* 0x00000008ff467e24 */ /* 0x000fe4000f8e00ff */
[----:B------:R-:W-:Y:S01]  /*0a30*/  DFMA R100, R78, R66, R76 ;  /* 0x000000424e64722b */ /* 0x000fe2000000004c */
[----:B--2---:R-:W-:Y:S01]  /*0a40*/  IMAD.U32 R72, RZ, RZ, UR12 ;  /* 0x0000000cff487e24 */ /* 0x004fe2000f8e00ff */
[----:B-1----:R-:W-:Y:S01]  /*0a50*/  MOV R76, UR4 ;  /* 0x00000004004c7c02 */ /* 0x002fe20008000f00 */
[----:B------:R-:W-:Y:S01]  /*0a60*/  IMAD.U32 R77, RZ, RZ, UR5 ;  /* 0x00000005ff4d7e24 */ /* 0x000fe2000f8e00ff */
[----:B------:R-:W-:Y:S01]  /*0a70*/  MOV R73, UR13 ;  /* 0x0000000d00497c02 */ /* 0x000fe20008000f00 */
[----:B------:R-:W-:Y:S01]  /*0a80*/  IMAD.U32 R74, RZ, RZ, UR16 ;  /* 0x00000010ff4a7e24 */ /* 0x000fe2000f8e00ff */
[----:B------:R-:W-:Y:S01]  /*0a90*/  MOV R86, UR30 ;  /* 0x0000001e00567c02 */ /* 0x000fe20008000f00 */
[----:B------:R-:W-:-:S02]  /*0aa0*/  IMAD.U32 R75, RZ, RZ, UR17 ;  /* 0x00000011ff4b7e24 */ /* 0x000fc4000f8e00ff */
[----:B------:R-:W-:Y:S01]  /*0ab0*/  IMAD.U32 R87, RZ, RZ, UR31 ;  /* 0x0000001fff577e24 */ /* 0x000fe2000f8e00ff */
[C---:B------:R-:W-:Y:S01]  /*0ac0*/  DFMA R126, R78.reuse, R76, R104 ;  /* 0x0000004c4e7e722b */ /* 0x040fe20000000068 */
[----:B---3--:R-:W-:Y:S01]  /*0ad0*/  IMAD.U32 R130, RZ, RZ, UR36 ;  /* 0x00000024ff827e24 */ /* 0x008fe2000f8e00ff */
        /* <DEDUP_REMOVED lines=25> */
[----:B------:R-:W1:Y:S01]  /*0c70*/  LDCU.128 UR32, c[0x3][0x50] ;  /* 0x00c00a00ff2077ac */ /* 0x000e620008000c00 */
[----:B------:R-:W-:Y:S01]  /*0c80*/  DFMA R124, R90, R88, R124 ;  /* 0x000000585a7c722b */ /* 0x000fe2000000007c */
[----:B------:R-:W-:Y:S01]  /*0c90*/  MOV R90, UR46 ;  /* 0x0000002e005a7c02 */ /* 0x000fe20008000f00 */
[----:B------:R-:W-:Y:S01]  /*0ca0*/  IMAD.U32 R91, RZ, RZ, UR47 ;  /* 0x0000002fff5b7e24 */ /* 0x000fe2000f8e00ff */
[----:B------:R-:W2:Y:S01]  /*0cb0*/  LDCU.128 UR44, c[0x3][URZ] ;  /* 0x00c00000ff2c77ac */ /* 0x000ea20008000c00 */
[----:B------:R-:W-:Y:S01]  /*0cc0*/  IMAD.U32 R92, RZ, RZ, UR22 ;  /* 0x00000016ff5c7e24 */ /* 0x000fe2000f8e00ff */
[----:B------:R-:W-:Y:S01]  /*0cd0*/  MOV R93, UR23 ;  /* 0x00000017005d7c02 */ /* 0x000fe20008000f00 */
[----:B------:R-:W-:Y:S01]  /*0ce0*/  IMAD.U32 R94, RZ, RZ, UR10 ;  /* 0x0000000aff5e7e24 */ /* 0x000fe2000f8e00ff */
[----:B------:R-:W3:Y:S01]  /*0cf0*/  LDCU.128 UR24, c[0x3][0x70] ;  /* 0x00c00e00ff1877ac */ /* 0x000ee20008000c00 */
[----:B------:R-:W-:Y:S01]  /*0d00*/  IMAD.U32 R95, RZ, RZ, UR11 ;  /* 0x0000000bff5f7e24 */ /* 0x000fe2000f8e00ff */
[----:B------:R-:W-:Y:S01]  /*0d10*/  MOV R96, UR14 ;  /* 0x0000000e00607c02 */ /* 0x000fe20008000f00 */
[----:B------:R-:W-:Y:S01]  /*0d20*/  IMAD.U32 R97, RZ, RZ, UR15 ;  /* 0x0000000fff617e24 */ /* 0x000fe2000f8e00ff */
[C---:B------:R-:W-:Y:S01]  /*0d30*/  DFMA R120, R102.reuse, R98, R120 ;  /* 0x000000626678722b */ /* 0x040fe20000000078 */
[----:B------:R-:W5:Y:S01]  /*0d40*/  LDCU.128 UR36, c[0x3][0x710] ;  /* 0x00c0e200ff2477ac */ /* 0x000f620008000c00 */
[----:B------:R-:W0:Y:S01]  /*0d50*/  LDCU.128 UR16, c[0x3][0x90] ;  /* 0x00c01200ff1077ac */ /* 0x000e220008000c00 */
[----:B------:R-:W0:Y:S01]  /*0d60*/  LDCU.128 UR48, c[0x3][0x740] ;  /* 0x00c0e800ff3077ac */ /* 0x000e220008000c00 */
[----:B--2---:R-:W-:Y:S01]  /*0d70*/  MOV R138, UR44 ;  /* 0x0000002c008a7c02 */ /* 0x004fe20008000f00 */
[----:B------:R-:W-:Y:S01]  /*0d80*/  IMAD.U32 R139, RZ, RZ, UR45 ;  /* 0x0000002dff8b7e24 */ /* 0x000fe2000f8e00ff */
[----:B------:R-:W-:Y:S01]  /*0d90*/  MOV R137, UR47 ;  /* 0x0000002f00897c02 */ /* 0x000fe20008000f00 */
[----:B------:R-:W-:Y:S01]  /*0da0*/  IMAD.U32 R136, RZ, RZ, UR46 ;  /* 0x0000002eff887e24 */ /* 0x000fe2000f8e00ff */
[----:B------:R-:W2:Y:S01]  /*0db0*/  LDCU.128 UR44, c[0x3][0x700] ;  /* 0x00c0e000ff2c77ac */ /* 0x000ea20008000c00 */
[C---:B------:R-:W-:Y:S01]  /*0dc0*/  DFMA R106, R102.reuse, R90, R100 ;  /* 0x0000005a666a722b */ /* 0x040fe20000000064 */
[----:B------:R-:W-:Y:S01]  /*0dd0*/  IMAD.U32 R100, RZ, RZ, UR6 ;  /* 0x00000006ff647e24 */ /* 0x000fe2000f8e00ff */
[C---:B------:R-:W-:Y:S01]  /*0de0*/  DFMA R108, R102.reuse, R92, R108 ;  /* 0x0000005c666c722b */ /* 0x040fe2000000006c */
[----:B------:R-:W-:Y:S01]  /*0df0*/  IMAD.U32 R101, RZ, RZ, UR7 ;  /* 0x00000007ff657e24 */ /* 0x000fe2000f8e00ff */
[----:B------:R-:W-:Y:S01]  /*0e00*/  DFMA R112, R102, R94, R112 ;  /* 0x0000005e6670722b */ /* 0x000fe20000000070 */
[----:B------:R-:W0:Y:S01]  /*0e10*/  LDCU.128 UR20, c[0x3][0x770] ;  /* 0x00c0ee00ff1477ac */ /* 0x000e220008000c00 */
[----:B------:R-:W0:Y:S01]  /*0e20*/  LDCU.128 UR12, c[0x3][0x790] ;  /* 0x00c0f200ff0c77ac */ /* 0x000e220008000c00 */
[----:B------:R-:W0:Y:S01]  /*0e30*/  LDCU.128 UR8, c[0x3][0xb0] ;  /* 0x00c01600ff0877ac */ /* 0x000e220008000c00 */
[----:B--2---:R-:W-:Y:S01]  /*0e40*/  IMAD.U32 R140, RZ, RZ, UR44 ;  /* 0x0000002cff8c7e24 */ /* 0x004fe2000f8e00ff */
[----:B------:R-:W-:Y:S01]  /*0e50*/  MOV R142, UR46 ;  /* 0x0000002e008e7c02 */ /* 0x000fe20008000f00 */
[----:B------:R-:W-:-:S02]  /*0e60*/  IMAD.U32 R141, RZ, RZ, UR45 ;  /* 0x0000002dff8d7e24 */ /* 0x000fc4000f8e00ff */
[----:B------:R-:W-:Y:S01]  /*0e70*/  IMAD.U32 R143, RZ, RZ, UR47 ;  /* 0x0000002fff8f7e24 */ /* 0x000fe2000f8e00ff */
[----:B------:R-:W2:Y:S01]  /*0e80*/  LDCU.128 UR44, c[0x3][0x20] ;  /* 0x00c00400ff2c77ac */ /* 0x000ea20008000c00 */
[C---:B------:R-:W-:Y:S02]  /*0e90*/  DFMA R116, R102.reuse, R96, R116 ;  /* 0x000000606674722b */ /* 0x040fe40000000074 */
[----:B------:R-:W-:Y:S01]  /*0ea0*/  DFMA R126, R102, R100, R126 ;  /* 0x00000064667e722b */ /* 0x000fe2000000007e */
[----:B-----5:R-:W-:Y:S01]  /*0eb0*/  IMAD.U32 R132, RZ, RZ, UR36 ;  /* 0x00000024ff847e24 */ /* 0x020fe2000f8e00ff */
[C-C-:B------:R-:W-:Y:S01]  /*0ec0*/  DADD R102, R104.reuse, -R106.reuse ;  /* 0x0000000068667229 */ /* 0x140fe2000000086a */
[----:B------:R-:W-:Y:S01]  /*0ed0*/  MOV R133, UR37 ;  /* 0x0000002500857c02 */ /* 0x000fe20008000f00 */
[----:B------:R-:W-:Y:S01]  /*0ee0*/  DADD R104, R104, R106 ;  /* 0x0000000068687229 */ /* 0x000fe2000000006a */
[----:B------:R-:W-:Y:S01]  /*0ef0*/  IMAD.U32 R134, RZ, RZ, UR38 ;  /* 0x00000026ff867e24 */ /* 0x000fe2000f8e00ff */
[C-C-:B------:R-:W-:Y:S01]  /*0f00*/  DADD R106, R110.reuse, -R108.reuse ;  /* 0x000000006e6a7229 */ /* 0x140fe2000000086c */
[----:B------:R-:W-:Y:S01]  /*0f10*/  IMAD.U32 R135, RZ, RZ, UR39 ;  /* 0x00000027ff877e24 */ /* 0x000fe2000f8e00ff */
[----:B------:R-:W-:Y:S01]  /*0f20*/  DADD R108, R110, R108 ;  /* 0x000000006e6c7229 */ /* 0x000fe2000000006c */
[----:B------:R-:W0:Y:S01]  /*0f30*/  LDCU.128 UR4, c[0x3][0x7b0] ;  /* 0x00c0f600ff0477ac */ /* 0x000e220008000c00 */
[----:B------:R-:W-:Y:S01]  /*0f40*/  DADD R110, R114, -R112 ;  /* 0x00000000726e7229 */ /* 0x000fe20000000870 */
[----:B--2---:R-:W-:Y:S01]  /*0f50*/  IMAD.U32 R146, RZ, RZ, UR44 ;  /* 0x0000002cff927e24 */ /* 0x004fe2000f8e00ff */
[----:B------:R-:W-:Y:S01]  /*0f60*/  MOV R147, UR45 ;  /* 0x0000002d00937c02 */ /* 0x000fe20008000f00 */
[----:B------:R-:W-:-:S02]  /*0f70*/  IMAD.U32 R144, RZ, RZ, UR46 ;  /* 0x0000002eff907e24 */ /* 0x000fc4000f8e00ff */
[----:B------:R-:W-:Y:S01]  /*0f80*/  IMAD.U32 R145, RZ, RZ, UR47 ;  /* 0x0000002fff917e24 */ /* 0x000fe2000f8e00ff */
[----:B------:R-:W2:Y:S01]  /*0f90*/  LDCU.128 UR44, c[0x3][0x720] ;  /* 0x00c0e400ff2c77ac */ /* 0x000ea20008000c00 */
[----:B------:R-:W-:Y:S02]  /*0fa0*/  DADD R112, R114, R112 ;  /* 0x0000000072707229 */ /* 0x000fe40000000070 */
[C-C-:B------:R-:W-:Y:S01]  /*0fb0*/  DADD R114, R118.reuse, -R116.reuse ;  /* 0x0000000076727229 */ /* 0x140fe20000000874 */
[----:B------:R0:W-:Y:S01]  /*0fc0*/  STS.64 [R153+0x35a0], R102 ;  /* 0x0035a06699007388 */ /* 0x0001e20000000a00 */
[----:B------:R-:W-:Y:S01]  /*0fd0*/  DADD R116, R118, R116 ;  /* 0x0000000076747229 */ /* 0x000fe20000000074 */
[----:B------:R-:W0:Y:S01]  /*0fe0*/  LDCU.128 UR36, c[0x3][0x730] ;  /* 0x00c0e600ff2477ac */ /* 0x000e220008000c00 */
[C-C-:B------:R-:W-:Y:S02]  /*0ff0*/  DADD R118, R122.reuse, -R120.reuse ;  /* 0x000000007a767229 */ /* 0x140fe40000000878 */
[----:B------:R-:W-:-:S02]  /*1000*/  DADD R120, R122, R120 ;  /* 0x000000007a787229 */ /* 0x000fc40000000078 */
[C-C-:B------:R-:W-:Y:S02]  /*1010*/  DADD R122, R124.reuse, -R126.reuse ;  /* 0x000000007c7a7229 */ /* 0x140fe4000000087e */
[----:B------:R-:W-:Y:S01]  /*1020*/  DADD R124, R124, R126 ;  /* 0x000000007c7c7229 */ /* 0x000fe2000000007e */
[----:B------:R0:W-:Y:S01]  /*1030*/  STS.64 [R153], R104 ;  /* 0x0000006899007388 */ /* 0x0001e20000000a00 */
[----:B--2---:R-:W-:Y:S01]  /*1040*/  IMAD.U32 R148, RZ, RZ, UR44 ;  /* 0x0000002cff947e24 */ /* 0x004fe2000f8e00ff */
        /* <DEDUP_REMOVED lines=16> */
[----:B------:R-:W-:-:S04]  /*1150*/  IMAD R3, R3, 0xc, R154 ;  /* 0x0000000c03037824 */ /* 0x000fc800078e029a */
[----:B------:R-:W-:Y:S01]  /*1160*/  IMAD R3, R3, 0x9c, R52 ;  /* 0x0000009c03037824 */ /* 0x000fe200078e0234 */
[----:B------:R-:W-:-:S03]  /*1170*/  MOV R52, R0 ;  /* 0x0000000000347202 */ /* 0x000fc60000000f00 */
[----:B------:R-:W-:-:S04]  /*1180*/  IMAD.U32 R3, R3, 0x8, R152 ;  /* 0x0000000803037824 */ /* 0x000fc800078e0098 */
[----:B------:R-:W-:-:S07]  /*1190*/  VIADD R3, R3, 0x270 ;  /* 0x0000027003037836 */ /* 0x000fce0000000000 */
.L_x_378:
[----:B------:R-:W-:Y:S01]  /*11a0*/  LDS.64 R102, [R3+-0x270] ;  /* 0xfffd900003667984 */ /* 0x000fe20000000a00 */
[C---:B------:R-:W-:Y:S01]  /*11b0*/  ISETP.GE.U32.AND P2, PT, R52.reuse, 0x20, PT ;  /* 0x000000203400780c */ /* 0x040fe20003f46070 */
[----:B------:R-:W-:Y:S02]  /*11c0*/  VIADD R52, R52, 0x40 ;  /* 0x0000004034347836 */ /* 0x000fe40000000000 */
[----:B------:R-:W0:Y:S04]  /*11d0*/  LDS.64 R104, [R3+0x68] ;  /* 0x0000680003687984 */ /* 0x000e280000000a00 */
[----:B--2---:R-:W-:Y:S04]  /*11e0*/  LDS.64 R108, [R3+-0x208] ;  /* 0xfffdf800036c7984 */ /* 0x004fe80000000a00 */
[----:B------:R-:W1:Y:S04]  /*11f0*/  LDS.64 R110, [R3] ;  /* 0x00000000036e7984 */ /* 0x000e680000000a00 */
[----:B------:R-:W-:Y:S04]  /*1200*/  LDS.64 R112, [R3+-0x1a0] ;  /* 0xfffe600003707984 */ /* 0x000fe80000000a00 */
[----:B------:R-:W2:Y:S04]  /*1210*/  LDS.64 R114, [R3+-0x68] ;  /* 0xffff980003727984 */ /* 0x000ea80000000a00 */
[----:B------:R-:W-:Y:S04]  /*1220*/  LDS.64 R116, [R3+-0x138] ;  /* 0xfffec80003747984 */ /* 0x000fe80000000a00 */
[----:B------:R-:W3:Y:S01]  /*1230*/  LDS.64 R118, [R3+-0xd0] ;  /* 0xffff300003767984 */ /* 0x000ee20000000a00 */
        /* <DEDUP_REMOVED lines=9> */
[----:B------:R-:W-:Y:S02]  /*12d0*/  DADD R108, R108, -R110 ;  /* 0x000000006c6c7229 */ /* 0x000fe4000000086e */
[----:B------:R-:W-:Y:S02]  /*12e0*/  DFMA R110, R102, R36, RZ ;  /* 0x00000024666e722b */ /* 0x000fe400000000ff */
[C---:B------:R-:W-:Y:S02]  /*12f0*/  DFMA R120, R104.reuse, R6, R120 ;  /* 0x000000066878722b */ /* 0x040fe40000000078 */
[C---:B------:R-:W-:Y:S02]  /*1300*/  DFMA R122, R104.reuse, R10, R122 ;  /* 0x0000000a687a722b */ /* 0x040fe4000000007a */
[----:B------:R-:W-:-:S02]  /*1310*/  DFMA R124, R104, R14, R124 ;  /* 0x0000000e687c722b */ /* 0x000fc4000000007c */
[C---:B------:R-:W-:Y:S02]  /*1320*/  DFMA R152, R104.reuse, R22, R126 ;  /* 0x000000166898722b */ /* 0x040fe4000000007e */
[C---:B------:R-:W-:Y:S02]  /*1330*/  DFMA R156, R104.reuse, R24, R154 ;  /* 0x00000018689c722b */ /* 0x040fe4000000009a */
[----:B------:R-:W-:Y:S02]  /*1340*/  DFMA R160, R104, R26, R106 ;  /* 0x0000001a68a0722b */ /* 0x000fe4000000006a */
[C---:B------:R-:W-:Y:S02]  /*1350*/  DFMA R104, R102.reuse, R28, RZ ;  /* 0x0000001c6668722b */ /* 0x040fe400000000ff */
[C---:B------:R-:W-:Y:S02]  /*1360*/  DFMA R106, R102.reuse, R32, RZ ;  /* 0x00000020666a722b */ /* 0x040fe400000000ff */
[----:B------:R-:W-:-:S02]  /*1370*/  DFMA R126, R102, R40, RZ ;  /* 0x00000028667e722b */ /* 0x000fc400000000ff */
[C---:B------:R-:W-:Y:S02]  /*1380*/  DFMA R154, R102.reuse, R42, RZ ;  /* 0x0000002a669a722b */ /* 0x040fe400000000ff */
[----:B------:R-:W-:Y:S02]  /*1390*/  DFMA R158, R102, R44, RZ ;  /* 0x0000002c669e722b */ /* 0x000fe400000000ff */
[----:B--2---:R-:W-:Y:S02]  /*13a0*/  DADD R102, R112, R114 ;  /* 0x0000000070667229 */ /* 0x004fe40000000072 */
        /* <DEDUP_REMOVED lines=36> */
[----:B------:R-:W-:Y:S01]  /*15f0*/  DADD R114, R152, -R126 ;  /* 0x0000000098727229 */ /* 0x000fe2000000087e */
[----:B------:R-:W-:Y:S01]  /*1600*/  STS.64 [R3+0x208], R102 ;  /* 0x0002086603007388 */ /* 0x000fe20000000a00 */
[----:B------:R-:W-:Y:S02]  /*1610*/  DADD R116, R156, -R154 ;  /* 0x000000009c747229 */ /* 0x000fe4000000089a */
[----:B------:R-:W-:Y:S01]  /*1620*/  DADD R118, R160, -R158 ;  /* 0x00000000a0767229 */ /* 0x000fe2000000089e */
[----:B------:R-:W-:Y:S01]  /*1630*/  STS.64 [R3+0x1a0], R108 ;  /* 0x0001a06c03007388 */ /* 0x000fe20000000a00 */
[----:B------:R-:W-:-:S02]  /*1640*/  DADD R104, R120, R104 ;  /* 0x0000000078687229 */ /* 0x000fc40000000068 */
[----:B------:R-:W-:Y:S01]  /*1650*/  DADD R106, R122, R106 ;  /* 0x000000007a6a7229 */ /* 0x000fe2000000006a */
[----:B------:R-:W-:Y:S01]  /*1660*/  STS.64 [R3+0x138], R112 ;  /* 0x0001387003007388 */ /* 0x000fe20000000a00 */
[----:B------:R-:W-:Y:S02]  /*1670*/  DADD R110, R124, R110 ;  /* 0x000000007c6e7229 */ /* 0x000fe4000000006e */
[----:B------:R-:W-:Y:S01]  /*1680*/  DADD R126, R152, R126 ;  /* 0x00000000987e7229 */ /* 0x000fe2000000007e */
[----:B------:R-:W-:Y:S01]  /*1690*/  STS.64 [R3+-0x270], R104 ;  /* 0xfffd906803007388 */ /* 0x000fe20000000a00 */
[----:B------:R-:W-:Y:S02]  /*16a0*/  DADD R154, R156, R154 ;  /* 0x000000009c9a7229 */ /* 0x000fe4000000009a */
[----:B------:R-:W-:Y:S01]  /*16b0*/  DADD R158, R160, R158 ;  /* 0x00000000a09e7229 */ /* 0x000fe2000000009e */
[----:B------:R-:W-:Y:S04]  /*16c0*/  STS.64 [R3+-0x208], R106 ;  /* 0xfffdf86a03007388 */ /* 0x000fe80000000a00 */
[----:B------:R-:W-:Y:S04]  /*16d0*/  STS.64 [R3+-0x1a0], R110 ;  /* 0xfffe606e03007388 */ /* 0x000fe80000000a00 */
[----:B------:R-:W-:Y:S04]  /*16e0*/  STS.64 [R3+0xd0], R114 ;  /* 0x0000d07203007388 */ /* 0x000fe80000000a00 */
[----:B------:R-:W-:Y:S04]  /*16f0*/  STS.64 [R3+-0x138], R126 ;  /* 0xfffec87e03007388 */ /* 0x000fe80000000a00 */
[----:B------:R-:W-:Y:S04]  /*1700*/  STS.64 [R3+0x68], R116 ;  /* 0x0000687403007388 */ /* 0x000fe80000000a00 */
[----:B------:R-:W-:Y:S04]  /*1710*/  STS.64 [R3+-0xd0], R154 ;  /* 0xffff309a03007388 */ /* 0x000fe80000000a00 */
[----:B------:R-:W-:Y:S04]  /*1720*/  STS.64 [R3], R118 ;  /* 0x0000007603007388 */ /* 0x000fe80000000a00 */
[----:B------:R0:W-:Y:S02]  /*1730*/  STS.64 [R3+-0x68], R158 ;  /* 0xffff989e03007388 */ /* 0x0001e40000000a00 */
[----:B0-----:R-:W-:Y:S01]  /*1740*/  IADD3 R3, PT, PT, R3, 0x2700, RZ ;  /* 0x0000270003037810 */ /* 0x001fe20007ffe0ff */
[----:B------:R-:W-:Y:S06]  /*1750*/  @!P2 BRA `(.L_x_378) ;  /* 0xfffffff80090a947 */ /* 0x000fec000383ffff */
.L_x_377:
[----:B------:R-:W-:Y:S05]  /*1760*/  BSYNC.RECONVERGENT B0 ;  /* 0x0000000000007941 */ /* 0x000fea0003800200 */
.L_x_376:
[----:B------:R-:W-:Y:S06]  /*1770*/  BAR.SYNC.DEFER_BLOCKING 0x0 ;  /* 0x0000000000007b1d */ /* 0x000fec0000010000 */
[----:B------:R-:W0:Y:S01]  /*1780*/  LDCU.128 UR52, c[0x3][0x60] ;  /* 0x00c00c00ff3477ac */ /* 0x000e220008000c00 */
[----:B------:R-:W-:Y:S01]  /*1790*/  BSSY.RECONVERGENT B0, `(.L_x_379) ;  /* 0x000016b000007945 */ /* 0x000fe20003800200 */
[----:B------:R-:W1:Y:S01]  /*17a0*/  LDCU.128 UR56, c[0x3][0x760] ;  /* 0x00c0ec00ff3877ac */ /* 0x000e620008000c00 */
[----:B------:R-:W3:Y:S01]  /*17b0*/  LDCU.128 UR60, c[0x3][0x80] ;  /* 0x00c01000ff3c77ac */ /* 0x000ee20008000c00 */
[----:B------:R-:W4:Y:S01]  /*17c0*/  LDCU.128 UR64, c[0x3][0x780] ;  /* 0x00c0f000ff4077ac */ /* 0x000f220008000c00 */
[----:B------:R-:W0:Y:S01]  /*17d0*/  LDCU.128 UR68, c[0x3][0xa0] ;  /* 0x00c01400ff4477ac */ /* 0x000e220008000c00 */
[----:B------:R-:W0:Y:S01]  /*17e0*/  LDCU.128 UR72, c[0x3][0x7a0] ;  /* 0x00c0f400ff4877ac */ /* 0x000e220008000c00 */
[----:B------:R-:W-:Y:S05]  /*17f0*/  @P1 BRA `(.L_x_380) ;  /* 0x0000001400901947 */ /* 0x000fea0003800000 */
[----:B------:R-:W-:-:S07]  /*1800*/  IMAD.MOV.U32 R3, RZ, RZ, R0 ;  /* 0x000000ffff037224 */ /* 0x000fce00078e0000 */
.L_x_381:
[----:B------:R-:W-:Y:S01]  /*1810*/  PRMT R4, R3, 0x9910, RZ ;  /* 0x0000991003047816 */ /* 0x000fe200000000ff */
[----:B------:R-:W5:Y:S01]  /*1820*/  @!P0 LDC.64 R8, c[0x0][0x388] ;  /* 0x0000e200ff088b82 */ /* 0x000f620000000a00 */
[----:B------:R-:W-:Y:S01]  /*1830*/  MOV.SPILL R40, UR19 ;  /* 0x0000001300287c02 */ /* 0x000fe20009000f00 */
[----:B------:R-:W-:Y:S01]  /*1840*/  UMOV UR19, 0x900c ;  /* 0x0000900c00137882 */ /* 0x000fe20000000000 */
[----:B--2---:R-:W-:Y:S01]  /*1850*/  CS2R R124, SRZ ;  /* 0x00000000007c7805 */ /* 0x004fe2000001ff00 */
[----:B------:R-:W-:Y:S01]  /*1860*/  IMAD R4, R4, 0xab, RZ ;  /* 0x000000ab04047824 */ /* 0x000fe200078e02ff */
[----:B------:R-:W-:Y:S02]  /*1870*/  CS2R R122, SRZ ;  /* 0x00000000007a7805 */ /* 0x000fe4000001ff00 */
[----:B------:R-:W-:Y:S01]  /*1880*/  MOV.SPILL R41, UR18 ;  /* 0x0000001200297c02 */ /* 0x000fe20009000f00 */
[----:B------:R-:W2:Y:S01]  /*1890*/  @!P0 LDC.64 R6, c[0x0][0x388] ;  /* 0x0000e200ff068b82 */ /* 0x000ea20000000a00 */
[----:B------:R-:W-:-:S02]  /*18a0*/  LOP3.LUT R4, R4, 0xffff, RZ, 0xc0, !PT ;  /* 0x0000ffff04047812 */ /* 0x000fc400078ec0ff */
[----:B------:R-:W-:Y:S02]  /*18b0*/  CS2R R120, SRZ ;  /* 0x0000000000787805 */ /* 0x000fe4000001ff00 */
[----:B------:R-:W-:Y:S02]  /*18c0*/  CS2R R114, SRZ ;  /* 0x0000000000727805 */ /* 0x000fe4000001ff00 */
[----:B------:R-:W-:Y:S02]  /*18d0*/  CS2R R116, SRZ ;  /* 0x0000000000747805 */ /* 0x000fe4000001ff00 */
[----:B------:R-:W-:Y:S02]  /*18e0*/  SHF.R.U32.HI R16, RZ, 0xb, R4 ;  /* 0x0000000bff107819 */ /* 0x000fe40000011604 */
[----:B------:R-:W-:Y:S02]  /*18f0*/  CS2R R112, SRZ ;  /* 0x0000000000707805 */ /* 0x000fe4000001ff00 */
[----:B------:R-:W-:-:S02]  /*1900*/  CS2R R118, SRZ ;  /* 0x0000000000767805 */ /* 0x000fc4000001ff00 */
[----:B------:R-:W-:Y:S02]  /*1910*/  CS2R R104, SRZ ;  /* 0x0000000000687805 */ /* 0x000fe4000001ff00 */
[----:B------:R-:W-:Y:S02]  /*1920*/  PRMT R4, R16, 0x9910, RZ ;  /* 0x0000991010047816 */ /* 0x000fe400000000ff */
[----:B------:R-:W-:Y:S02]  /*1930*/  CS2R R106, SRZ ;  /* 0x00000000006a7805 */ /* 0x000fe4000001ff00 */
[----:B------:R-:W-:Y:S02]  /*1940*/  CS2R R102, SRZ ;  /* 0x0000000000667805 */ /* 0x000fe4000001ff00 */
[----:B------:R-:W-:Y:S02]  /*1950*/  CS2R R110, SRZ ;  /* 0x00000000006e7805 */ /* 0x000fe4000001ff00 */
[----:B------:R-:W-:Y:S01]  /*1960*/  CS2R R108, SRZ ;  /* 0x00000000006c7805 */ /* 0x000fe2000001ff00 */
[----:B------:R-:W-:Y:S01]  /*1970*/  IMAD R4, R4, 0xc, RZ ;  /* 0x0000000c04047824 */ /* 0x000fe200078e02ff */
[----:B------:R-:W-:-:S02]  /*1980*/  MOV.SPILL R96, UR11 ;  /* 0x0000000b00607c02 */ /* 0x000fc40009000f00 */
[----:B------:R-:W-:Y:S01]  /*1990*/  LOP3.LUT R52, R16, 0xffff, RZ, 0xc0, !PT ;  /* 0x0000ffff10347812 */ /* 0x000fe200078ec0ff */
[----:B------:R-:W-:Y:S01]  /*19a0*/  IMAD.MOV R4, RZ, RZ, -R4 ;  /* 0x000000ffff047224 */ /* 0x000fe200078e0a04 */
[----:B------:R-:W-:Y:S02]  /*19b0*/  MOV.SPILL R97, UR10 ;  /* 0x0000000a00617c02 */ /* 0x000fe40009000f00 */
[----:B------:R-:W-:Y:S02]  /*19c0*/  MOV.SPILL R162, UR15 ;  /* 0x0000000f00a27c02 */ /* 0x000fe40009000f00 */
[----:B------:R-:W-:Y:S01]  /*19d0*/  PRMT R4, R4, 0x7710, RZ ;  /* 0x0000771004047816 */ /* 0x000fe200000000ff */
[----:B------:R-:W-:Y:S01]  /*19e0*/  IMAD R52, R52, 0x4e0, R53 ;  /* 0x000004e034347824 */ /* 0x000fe200078e0235 */
[----:B------:R-:W-:Y:S02]  /*19f0*/  MOV.SPILL R163, UR14 ;  /* 0x0000000e00a37c02 */ /* 0x000fe40009000f00 */
[----:B------:R-:W-:-:S02]  /*1a00*/  IADD3 R4, PT, PT, R4, R3, RZ ;  /* 0x0000000304047210 */ /* 0x000fc40007ffe0ff */
[----:B------:R-:W-:Y:S02]  /*1a10*/  R2UR UR18, R138 ;  /* 0x000000008a1272ca */ /* 0x000fe400000e0000 */
[----:B------:R-:W-:Y:S02]  /*1a20*/  LOP3.LUT R17, R4, 0xff, RZ, 0xc0, !PT ;  /* 0x000000ff04117812 */ /* 0x000fe400078ec0ff */
[----:B------:R-:W-:Y:S02]  /*1a30*/  R2UR UR10, R146 ;  /* 0x00000000920a72ca */ /* 0x000fe400000e0000 */
[----:B------:R-:W-:Y:S02]  /*1a40*/  PRMT R4, R17, 0x5410, R16 ;  /* 0x0000541011047816 */ /* 0x000fe40000000010 */
[----:B------:R-:W-:Y:S02]  /*1a50*/  R2UR UR11, R147 ;  /* 0x00000000930b72ca */ /* 0x000fe400000e0000 */
[----:B------:R-:W-:Y:S01]  /*1a60*/  R2UR UR14, R136 ;  /* 0x00000000880e72ca */ /* 0x000fe200000e0000 */
[----:B------:R-:W-:Y:S01]  /*1a70*/  IDP.2A.LO.U16.U8 R19, R4, UR19, RZ ;  /* 0x0000001304137c26 */ /* 0x000fe200080010ff */
[----:B------:R-:W-:Y:S01]  /*1a80*/  R2UR UR19, R139 ;  /* 0x000000008b1372ca */ /* 0x000fe200000e0000 */
[----:B------:R-:W1:Y:S01]  /*1a90*/  @!P0 LDC.64 R4, c[0x0][0x388] ;  /* 0x0000e200ff048b82 */ /* 0x000e620000000a00 */
[----:B------:R-:W-:Y:S01]  /*1aa0*/  R2UR UR15, R137 ;  /* 0x00000000890f72ca */ /* 0x000fe200000e0000 */
[C-C-:B------:R-:W-:Y:S01]  /*1ab0*/  @!P0 IMAD R11, R2.reuse, 0x6c0, R19.reuse ;  /* 0x000006c0020b8824 */ /* 0x140fe200078e0213 */
[----:B------:R-:W-:Y:S01]  /*1ac0*/  MOV.SPILL R160, UR7 ;  /* 0x0000000700a07c02 */ /* 0x000fe20009000f00 */
[C-C-:B------:R-:W-:Y:S01]  /*1ad0*/  @!P0 IMAD R15, R2.reuse, 0x6c0, R19.reuse ;  /* 0x000006c0020f8824 */ /* 0x140fe200078e0213 */
[----:B------:R-:W-:Y:S01]  /*1ae0*/  MOV.SPILL R161, UR6 ;  /* 0x0000000600a17c02 */ /* 0x000fe20009000f00 */
[----:B------:R-:W-:Y:S01]  /*1af0*/  @!P0 IMAD R13, R2, 0x6c0, R19 ;  /* 0x000006c0020d8824 */ /* 0x000fe200078e0213 */
[----:B------:R-:W-:Y:S01]  /*1b00*/  R2UR UR6, R144 ;  /* 0x00000000900672ca */ /* 0x000fe200000e0000 */
[----:B-----5:R-:W-:Y:S01]  /*1b10*/  @!P0 IMAD.WIDE R8, R15, 0x8, R8 ;  /* 0x000000080f088825 */ /* 0x020fe200078e0208 */
[----:B------:R-:W-:Y:S01]  /*1b20*/  R2UR UR7, R145 ;  /* 0x00000000910772ca */ /* 0x000fe200000e0000 */
[----:B------:R-:W5:Y:S02]  /*1b30*/  @!P0 LDC.64 R14, c[0x0][0x388] ;  /* 0x0000e200ff0e8b82 */ /* 0x000f640000000a00 */
[----:B--2---:R-:W-:Y:S01]  /*1b40*/  @!P0 IMAD.WIDE R6, R13, 0x8, R6 ;  /* 0x000000080d068825 */ /* 0x004fe200078e0206 */
[----:B------:R-:W2:Y:S04]  /*1b50*/  @!P0 LDG.E.64.CONSTANT R120, desc[UR76][R8.64+0x48] ;  /* 0x0000484c08788981 */ /* 0x000ea8000c1e9b00 */
[----:B------:R-:W2:Y:S01]  /*1b60*/  @!P0 LDG.E.64.CONSTANT R122, desc[UR76][R6.64+0x50] ;  /* 0x0000504c067a8981 */ /* 0x000ea2000c1e9b00 */
[----:B------:R-:W3:Y:S01]  /*1b70*/  @!P0 LDC.64 R12, c[0x0][0x388] ;  /* 0x0000e200ff0c8b82 */ /* 0x000ee20000000a00 */
[----:B------:R-:W-:-:S02]  /*1b80*/  @!P0 IMAD R21, R2, 0x6c0, R19 ;  /* 0x000006c002158824 */ /* 0x000fc400078e0213 */
[----:B------:R-:W2:Y:S01]  /*1b90*/  @!P0 LDG.E.64.CONSTANT R116, desc[UR76][R8.64+0x10] ;  /* 0x0000104c08748981 */ /* 0x000ea2000c1e9b00 */
[----:B-1----:R-:W-:-:S03]  /*1ba0*/  @!P0 IMAD.WIDE R4, R11, 0x8, R4 ;  /* 0x000000080b048825 */ /* 0x002fc600078e0204 */
[----:B------:R-:W2:Y:S01]  /*1bb0*/  @!P0 LDG.E.64.CONSTANT R112, desc[UR76][R6.64+0x8] ;  /* 0x0000084c06708981 */ /* 0x000ea2000c1e9b00 */
[----:B------:R-:W1:Y:S03]  /*1bc0*/  @!P0 LDC.64 R10, c[0x0][0x388] ;  /* 0x0000e200ff0a8b82 */ /* 0x000e660000000a00 */
[----:B------:R-:W2:Y:S04]  /*1bd0*/  @!P0 LDG.E.64.CONSTANT R124, desc[UR76][R4.64+0x58] ;  /* 0x0000584c047c8981 */ /* 0x000ea8000c1e9b00 */
[----:B------:R4:W2:Y:S02]  /*1be0*/  @!P0 LDG.E.64.CONSTANT R114, desc[UR76][R4.64] ;  /* 0x0000004c04728981 */ /* 0x0008a4000c1e9b00 */
[----:B----4-:R-:W-:-:S02]  /*1bf0*/  @!P0 IMAD R5, R2, 0x6c0, R19 ;  /* 0x000006c002058824 */ /* 0x010fc400078e0213 */
[----:B-1----:R-:W-:-:S05]  /*1c00*/  @!P0 IMAD.WIDE R10, R21, 0x8, R10 ;  /* 0x00000008150a8825 */ /* 0x002fca00078e020a */
[----:B------:R-:W4:Y:S01]  /*1c10*/  @!P0 LDG.E.64.CONSTANT R118, desc[UR76][R10.64+0x40] ;  /* 0x0000404c0a768981 */ /* 0x000f22000c1e9b00 */
[----:B---3--:R-:W-:-:S03]  /*1c20*/  @!P0 IMAD.WIDE R12, R5, 0x8, R12 ;  /* 0x00000008050c8825 */ /* 0x008fc600078e020c */
[----:B------:R1:W3:Y:S01]  /*1c30*/  @!P0 LDG.E.64.CONSTANT R104, desc[UR76][R10.64+0x18] ;  /* 0x0000184c0a688981 */ /* 0x0002e2000c1e9b00 */
[----:B------:R-:W-:-:S03]  /*1c40*/  @!P0 IMAD R19, R2, 0x6c0, R19 ;  /* 0x000006c002138824 */ /* 0x000fc600078e0213 */
[----:B------:R-:W3:Y:S01]  /*1c50*/  @!P0 LDG.E.64.CONSTANT R106, desc[UR76][R12.64+0x38] ;  /* 0x0000384c0c6a8981 */ /* 0x000ee2000c1e9b00 */
[----:B-----5:R-:W-:-:S03]  /*1c60*/  @!P0 IMAD.WIDE R14, R19, 0x8, R14 ;  /* 0x00000008130e8825 */ /* 0x020fc600078e020e */
[----:B------:R5:W3:Y:S04]  /*1c70*/  @!P0 LDG.E.64.CONSTANT R110, desc[UR76][R12.64+0x20] ;  /* 0x0000204c0c6e8981 */ /* 0x000ae8000c1e9b00 */
[----:B------:R-:W3:Y:S04]  /*1c80*/  @!P0 LDG.E.64.CONSTANT R102, desc[UR76][R14.64+0x30] ;  /* 0x0000304c0e668981 */ /* 0x000ee8000c1e9b00 */
[----:B------:R0:W3:Y:S01]  /*1c90*/  @!P0 LDG.E.64.CONSTANT R108, desc[UR76][R14.64+0x28] ;  /* 0x0000284c0e6c8981 */ /* 0x0000e2000c1e9b00 */
[----:B------:R-:W-:-:S05]  /*1ca0*/  IMAD R52, R17, 0x68, R52 ;  /* 0x0000006811347824 */ /* 0x000fca00078e0234 */
[----:B------:R-:W-:Y:S04]  /*1cb0*/  LDS.64 R4, [R52] ;  /* 0x0000000034047984 */ /* 0x000fe80000000a00 */
[----:B------:R-:W0:Y:S04]  /*1cc0*/  LDS.64 R6, [R52+0x38] ;  /* 0x0000380034067984 */ /* 0x000e280000000a00 */
[----:B------:R-:W-:Y:S04]  /*1cd0*/  LDS.64 R8, [R52+0x8] ;  /* 0x0000080034087984 */ /* 0x000fe80000000a00 */
[----:B-1----:R-:W1:Y:S04]  /*1ce0*/  LDS.64 R10, [R52+0x30] ;  /* 0x00003000340a7984 */ /* 0x002e680000000a00 */
[----:B------:R-:W-:Y:S04]  /*1cf0*/  LDS.64 R54, [R52+0x10] ;  /* 0x0000100034367984 */ /* 0x000fe80000000a00 */
[----:B------:R-:W1:Y:S01]  /*1d00*/  LDS.64 R56, [R52+0x28] ;  /* 0x0000280034387984 */ /* 0x000e620000000a00 */
[----:B-----5:R-:W-:Y:S01]  /*1d10*/  MOV R12, UR44 ;  /* 0x0000002c000c7c02 */ /* 0x020fe20008000f00 */
[----:B------:R-:W-:-:S02]  /*1d20*/  IMAD.U32 R13, RZ, RZ, UR45 ;  /* 0x0000002dff0d7e24 */ /* 0x000fc4000f8e00ff */
[----:B------:R-:W-:Y:S01]  /*1d30*/  LDS.64 R78, [R52+0x18] ;  /* 0x00001800344e7984 */ /* 0x000fe20000000a00 */
[----:B------:R-:W-:-:S03]  /*1d40*/  IMAD.U32 R18, RZ, RZ, UR60 ;  /* 0x0000003cff127e24 */ /* 0x000fc6000f8e00ff */
[----:B------:R-:W5:Y:S01]  /*1d50*/  LDS.64 R80, [R52+0x20] ;  /* 0x0000200034507984 */ /* 0x000f620000000a00 */
[----:B------:R-:W-:Y:S01]  /*1d60*/  IMAD.U32 R19, RZ, RZ, UR61 ;  /* 0x0000003dff137e24 */ /* 0x000fe2000f8e00ff */
[----:B0-----:R-:W-:Y:S01]  /*1d70*/  MOV R17, UR53 ;  /* 0x0000003500117c02 */ /* 0x001fe20008000f00 */
[----:B------:R-:W-:Y:S01]  /*1d80*/  IMAD.U32 R16, RZ, RZ, UR52 ;  /* 0x00000034ff107e24 */ /* 0x000fe2000f8e00ff */
[----:B------:R-:W-:Y:S01]  /*1d90*/  MOV R15, UR47 ;  /* 0x0000002f000f7c02 */ /* 0x000fe20008000f00 */
[----:B------:R-:W-:Y:S01]  /*1da0*/  IMAD.U32 R14, RZ, RZ, UR46 ;  /* 0x0000002eff0e7e24 */ /* 0x000fe2000f8e00ff */
[C-C-:B------:R-:W-:Y:S02]  /*1db0*/  DADD R38, R4.reuse, R6.reuse ;  /* 0x0000000004267229 */ /* 0x140fe40000000006 */
[----:B------:R-:W-:Y:S01]  /*1dc0*/  DADD R88, R4, -R6 ;  /* 0x0000000004587229 */ /* 0x000fe20000000806 */
[----:B------:R-:W-:Y:S01]  /*1dd0*/  IMAD.U32 R4, RZ, RZ, UR18 ;  /* 0x00000012ff047e24 */ /* 0x000fe2000f8e00ff */
[----:B------:R-:W-:Y:S01]  /*1de0*/  MOV R6, UR14 ;  /* 0x0000000e00067c02 */ /* 0x000fe20008000f00 */
[----:B------:R-:W-:Y:S01]  /*1df0*/  IMAD.U32 R5, RZ, RZ, UR19 ;  /* 0x00000013ff057e24 */ /* 0x000fe2000f8e00ff */
[----:B-1----:R-:W-:-:S02]  /*1e00*/  DADD R94, R8, R10 ;  /* 0x00000000085e7229 */ /* 0x002fc4000000000a */
[----:B------:R-:W-:Y:S01]  /*1e10*/  DADD R158, R8, -R10 ;  /* 0x00000000089e7229 */ /* 0x000fe2000000080a */
[----:B------:R-:W-:Y:S01]  /*1e20*/  IMAD.U32 R7, RZ, RZ, UR15 ;  /* 0x0000000fff077e24 */ /* 0x000fe2000f8e00ff */
[----:B------:R-:W-:Y:S01]  /*1e30*/  MOV R9, UR11 ;  /* 0x0000000b00097c02 */ /* 0x000fe20008000f00 */
[----:B------:R-:W-:Y:S01]  /*1e40*/  IMAD.U32 R8, RZ, RZ, UR10 ;  /* 0x0000000aff087e24 */ /* 0x000fe2000f8e00ff */
[----:B------:R-:W-:Y:S02]  /*1e50*/  R2UR UR18, R140 ;  /* 0x000000008c1272ca */ /* 0x000fe400000e0000 */
[----:B------:R-:W-:Y:S02]  /*1e60*/  R2UR UR19, R141 ;  /* 0x000000008d1372ca */ /* 0x000fe400000e0000 */
[----:B------:R-:W-:Y:S02]  /*1e70*/  R2UR UR14, R142 ;  /* 0x000000008e0e72ca */ /* 0x000fe400000e0000 */
[----:B------:R-:W-:-:S02]  /*1e80*/  R2UR UR15, R143 ;  /* 0x000000008f0f72ca */ /* 0x000fc400000e0000 */
[----:B------:R-:W-:Y:S02]  /*1e90*/  R2UR UR10, R148 ;  /* 0x00000000940a72ca */ /* 0x000fe400000e0000 */
[----:B------:R-:W-:Y:S01]  /*1ea0*/  R2UR UR11, R149 ;  /* 0x00000000950b72ca */ /* 0x000fe200000e0000 */
[C---:B------:R-:W-:Y:S02]  /*1eb0*/  DFMA R28, R38.reuse, R4, RZ ;  /* 0x00000004261c722b */ /* 0x040fe400000000ff */
[C---:B------:R-:W-:Y:S02]  /*1ec0*/  DFMA R30, R38.reuse, R8, RZ ;  /* 0x00000008261e722b */ /* 0x040fe400000000ff */
[C---:B------:R-:W-:Y:S01]  /*1ed0*/  DFMA R32, R38.reuse, R12, RZ ;  /* 0x0000000c2620722b */ /* 0x040fe200000000ff */
[----:B------:R-:W-:Y:S02]  /*1ee0*/  IMAD.U32 R10, RZ, RZ, UR6 ;  /* 0x00000006ff0a7e24 */ /* 0x000fe4000f8e00ff */
[----:B------:R-:W-:Y:S01]  /*1ef0*/  IMAD.U32 R11, RZ, RZ, UR7 ;  /* 0x00000007ff0b7e24 */ /* 0x000fe2000f8e00ff */
[----:B------:R-:W-:Y:S01]  /*1f00*/  R2UR UR6, R150 ;  /* 0x00000000960672ca */ /* 0x000fe200000e0000 */
[C---:B------:R-:W-:Y:S01]  /*1f10*/  DFMA R36, R38.reuse, R18, RZ ;  /* 0x000000122624722b */ /* 0x040fe200000000ff */
[----:B------:R-:W-:Y:S01]  /*1f20*/  R2UR UR7, R151 ;  /* 0x00000000970772ca */ /* 0x000fe200000e0000 */
[----:B------:R-:W-:Y:S01]  /*1f30*/  IMAD.U32 R21, RZ, RZ, UR69 ;  /* 0x00000045ff157e24 */ /* 0x000fe2000f8e00ff */
[----:B------:R-:W-:Y:S01]  /*1f40*/  MOV R20, UR68 ;  /* 0x0000004400147c02 */ /* 0x000fe20008000f00 */
[----:B------:R-:W-:Y:S01]  /*1f50*/  IMAD.U32 R24, RZ, RZ, UR62 ;  /* 0x0000003eff187e24 */ /* 0x000fe2000f8e00ff */
[----:B------:R-:W-:Y:S01]  /*1f60*/  MOV R25, UR63 ;  /* 0x0000003f00197c02 */ /* 0x000fe20008000f00 */
[----:B------:R-:W-:-:S02]  /*1f70*/  DFMA R34, R38, R16, RZ ;  /* 0x000000102622722b */ /* 0x000fc400000000ff */
        /* <DEDUP_REMOVED lines=13> */
[----:B------:R-:W-:Y:S01]  /*2050*/  DFMA R38, R38, R20, RZ ;  /* 0x000000142626722b */ /* 0x000fe200000000ff */
[----:B------:R-:W-:Y:S01]  /*2060*/  R2UR.FILL UR19, R40 ;  /* 0x00000000281372ca */ /* 0x000fe200004e0000 */
[----:B------:R-:W-:Y:S01]  /*2070*/  DFMA R76, R94, R24, R36 ;  /* 0x000000185e4c722b */ /* 0x000fe20000000024 */
        /* <DEDUP_REMOVED lines=11> */
[----:B------:R-:W-:-:S02]  /*2130*/  DFMA R58, R88, R28, RZ ;  /* 0x0000001c583a722b */ /* 0x000fc400000000ff */
[----:B------:R-:W-:Y:S01]  /*2140*/  DFMA R60, R88, R32, RZ ;  /* 0x00000020583c722b */ /* 0x000fe200000000ff */
[----:B------:R-:W-:Y:S01]  /*2150*/  R2UR UR10, R132 ;  /* 0x00000000840a72ca */ /* 0x000fe200000e0000 */
[----:B------:R-:W-:Y:S01]  /*2160*/  DFMA R72, R94, R22, R34 ;  /* 0x000000165e48722b */ /* 0x000fe20000000022 */
[----:B------:R-:W-:Y:S01]  /*2170*/  R2UR UR11, R133 ;  /* 0x00000000850b72ca */ /* 0x000fe200000e0000 */
[----:B------:R-:W-:Y:S01]  /*2180*/  IMAD.U32 R34, RZ, RZ, UR6 ;  /* 0x00000006ff227e24 */ /* 0x000fe2000f8e00ff */
[----:B------:R-:W-:Y:S01]  /*2190*/  MOV R35, UR7 ;  /* 0x0000000700237c02 */ /* 0x000fe20008000f00 */
[C---:B------:R-:W-:Y:S02]  /*21a0*/  DFMA R62, R88.reuse, R36, RZ ;  /* 0x00000024583e722b */ /* 0x040fe400000000ff */
[C---:B------:R-:W-:Y:S02]  /*21b0*/  DFMA R64, R88.reuse, R40, RZ ;  /* 0x000000285840722b */ /* 0x040fe400000000ff */
[----:B------:R-:W-:Y:S01]  /*21c0*/  DFMA R74, R88, R42, RZ ;  /* 0x0000002a584a722b */ /* 0x000fe200000000ff */
[----:B------:R-:W-:Y:S01]  /*21d0*/  IMAD.U32 R46, RZ, RZ, UR58 ;  /* 0x0000003aff2e7e24 */ /* 0x000fe2000f8e00ff */
[----:B------:R-:W-:Y:S01]  /*21e0*/  DFMA R94, R94, R26, R38 ;  /* 0x0000001a5e5e722b */ /* 0x000fe20000000026 */
[----:B------:R-:W-:Y:S01]  /*21f0*/  MOV R47, UR59 ;  /* 0x0000003b002f7c02 */ /* 0x000fe20008000f00 */
[----:B------:R-:W-:Y:S01]  /*2200*/  DFMA R88, R88, R44, RZ ;  /* 0x0000002c5858722b */ /* 0x000fe200000000ff */
[----:B------:R-:W-:Y:S01]  /*2210*/  IMAD.U32 R38, RZ, RZ, UR50 ;  /* 0x00000032ff267e24 */ /* 0x000fe2000f8e00ff */
[----:B------:R-:W-:Y:S01]  /*2220*/  MOV R39, UR51 ;  /* 0x0000003300277c02 */ /* 0x000fe20008000f00 */
[----:B------:R-:W-:Y:S01]  /*2230*/  IMAD.U32 R48, RZ, RZ, UR66 ;  /* 0x00000042ff307e24 */ /* 0x000fe2000f8e00ff */
[----:B------:R-:W-:Y:S01]  /*2240*/  MOV R49, UR67 ;  /* 0x0000004300317c02 */ /* 0x000fe20008000f00 */
[C-C-:B------:R-:W-:Y:S01]  /*2250*/  DADD R170, R54.reuse, R56.reuse ;  /* 0x0000000036aa7229 */ /* 0x140fe20000000038 */
[----:B------:R-:W-:Y:S01]  /*2260*/  IMAD.U32 R50, RZ, RZ, UR74 ;  /* 0x0000004aff327e24 */ /* 0x000fe2000f8e00ff */
[----:B------:R-:W-:Y:S01]  /*2270*/  MOV R51, UR75 ;  /* 0x0000004b00337c02 */ /* 0x000fe20008000f00 */
[----:B------:R-:W-:-:S02]  /*2280*/  DADD R172, R54, -R56 ;  /* 0x0000000036ac7229 */ /* 0x000fc40000000838 */
        /* <DEDUP_REMOVED lines=9> */
[----:B------:R-:W-:Y:S02]  /*2320*/  MOV R61, UR25 ;  /* 0x00000019003d7c02 */ /* 0x000fe40008000f00 */
        /* <DEDUP_REMOVED lines=26> */
[----:B-----5:R-:W-:Y:S01]  /*24d0*/  DADD R174, R78, R80 ;  /* 0x000000004eae7229 */ /* 0x020fe20000000050 */
[----:B------:R-:W-:Y:S01]  /*24e0*/  R2UR.FILL UR10, R97 ;  /* 0x00000000610a72ca */ /* 0x000fe200004e0000 */
[----:B------:R-:W-:Y:S01]  /*24f0*/  DFMA R96, R172, R66, R82 ;  /* 0x00000042ac60722b */ /* 0x000fe20000000052 */
[----:B------:R-:W-:Y:S01]  /*2500*/  MOV R65, UR9 ;  /* 0x0000000900417c02 */ /* 0x000fe20008000f00 */
[----:B------:R-:W-:-:S02]  /*2510*/  DADD R176, R78, -R80 ;  /* 0x000000004eb07229 */ /* 0x000fc40000000850 */
        /* <DEDUP_REMOVED lines=12> */
[C---:B------:R-:W-:Y:S01]  /*25e0*/  DFMA R166, R170.reuse, R62, R76 ;  /* 0x0000003eaaa6722b */ /* 0x040fe2000000004c */
[----:B------:R-:W-:Y:S01]  /*25f0*/  R2UR.FILL UR15, R162 ;  /* 0x00000000a20f72ca */ /* 0x000fe200004e0000 */
[----:B------:R-:W-:Y:S01]  /*2600*/  DFMA R170, R170, R64, R94 ;  /* 0x00000040aaaa722b */ /* 0x000fe2000000005e */
[----:B------:R-:W-:Y:S01]  /*2610*/  R2UR.FILL UR14, R163 ;  /* 0x00000000a30e72ca */ /* 0x000fe200004e0000 */
[----:B------:R-:W-:Y:S01]  /*2620*/  IMAD.U32 R82, RZ, RZ, UR34 ;  /* 0x00000022ff527e24 */ /* 0x000fe2000f8e00ff */
[----:B------:R-:W-:Y:S01]  /*2630*/  MOV R83, UR35 ;  /* 0x0000002300537c02 */ /* 0x000fe20008000f00 */
[----:B------:R-:W-:Y:S01]  /*2640*/  IMAD.U32 R94, RZ, RZ, UR30 ;  /* 0x0000001eff5e7e24 */ /* 0x000fe2000f8e00ff */
[----:B------:R-:W-:Y:S01]  /*2650*/  MOV R95, UR31 ;  /* 0x0000001f005f7c02 */ /* 0x000fe20008000f00 */
[----:B------:R-:W-:Y:S01]  /*2660*/  DFMA R88, R174, R86, R88 ;  /* 0x00000056ae58722b */ /* 0x000fe20000000058 */
[----:B------:R-:W-:Y:S01]  /*2670*/  IMAD.U32 R80, RZ, RZ, UR26 ;  /* 0x0000001aff507e24 */ /* 0x000fe2000f8e00ff */
[----:B------:R-:W-:Y:S01]  /*2680*/  DFMA R78, R176, R90, R96 ;  /* 0x0000005ab04e722b */ /* 0x000fe20000000060 */
[----:B------:R-:W-:Y:S01]  /*2690*/  MOV R81, UR27 ;  /* 0x0000001b00517c02 */ /* 0x000fe20008000f00 */
[----:B------:R-:W-:Y:S01]  /*26a0*/  DFMA R98, R174, R84, R98 ;  /* 0x00000054ae62722b */ /* 0x000fe20000000062 */
[----:B------:R-:W-:Y:S01]  /*26b0*/  IMAD.U32 R76, RZ, RZ, UR4 ;  /* 0x00000004ff4c7e24 */ /* 0x000fe2000f8e00ff */
[----:B------:R-:W-:Y:S01]  /*26c0*/  DFMA R100, R176, R92, R100 ;  /* 0x0000005cb064722b */ /* 0x000fe20000000064 */
[----:B------:R-:W-:Y:S01]  /*26d0*/  MOV R77, UR5 ;  /* 0x00000005004d7c02 */ /* 0x000fe20008000f00 */
[----:B------:R-:W-:Y:S01]  /*26e0*/  IMAD.U32 R96, RZ, RZ, UR22 ;  /* 0x00000016ff607e24 */ /* 0x000fe2000f8e00ff */
[----:B------:R-:W-:-:S02]  /*26f0*/  MOV R97, UR23 ;  /* 0x0000001700617c02 */ /* 0x000fc40008000f00 */
[----:B------:R-:W-:Y:S02]  /*2700*/  R2UR.FILL UR7, R160 ;  /* 0x00000000a00772ca */ /* 0x000fe400004e0000 */
[----:B------:R-:W-:Y:S01]  /*2710*/  R2UR.FILL UR6, R161 ;  /* 0x00000000a10672ca */ /* 0x000fe200004e0000 */
[----:B------:R-:W-:Y:S02]  /*2720*/  DFMA R126, R174, R82, R126 ;  /* 0x00000052ae7e722b */ /* 0x000fe4000000007e */
[----:B------:R-:W-:Y:S02]  /*2730*/  DFMA R162, R176, R94, R152 ;  /* 0x0000005eb0a2722b */ /* 0x000fe40000000098 */
[----:B------:R-:W-:Y:S02]  /*2740*/  DFMA R164, R174, R80, R154 ;  /* 0x00000050aea4722b */ /* 0x000fe4000000009a */
[----:B------:R-:W-:Y:S02]  /*2750*/  DFMA R172, R172, R76, R158 ;  /* 0x0000004cacac722b */ /* 0x000fe4000000009e */
[----:B------:R-:W-:-:S02]  /*2760*/  DFMA R178, R176, R96, R156 ;  /* 0x00000060b0b2722b */ /* 0x000fc4000000009c */
[C-C-:B------:R-:W-:Y:S02]  /*2770*/  DADD R154, R88.reuse, -R78.reuse ;  /* 0x00000000589a7229 */ /* 0x140fe4000000084e */
[----:B------:R-:W-:Y:S02]  /*2780*/  DADD R152, R88, R78 ;  /* 0x0000000058987229 */ /* 0x000fe4000000004e */
[C-C-:B------:R-:W-:Y:S01]  /*2790*/  DADD R156, R98.reuse, R100.reuse ;  /* 0x00000000629c7229 */ /* 0x140fe20000000064 */
[----:B------:R-:W-:Y:S01]  /*27a0*/  IMAD.U32 R78, RZ, RZ, UR18 ;  /* 0x00000012ff4e7e24 */ /* 0x000fe2000f8e00ff */
[----:B------:R-:W-:Y:S01]  /*27b0*/  DADD R158, R98, -R100 ;  /* 0x00000000629e7229 */ /* 0x000fe20000000864 */
[----:B------:R-:W-:Y:S01]  /*27c0*/  MOV R79, UR19 ;  /* 0x00000013004f7c02 */ /* 0x000fe20008000f00 */
[----:B------:R-:W-:Y:S01]  /*27d0*/  IMAD.U32 R98, RZ, RZ, UR14 ;  /* 0x0000000eff627e24 */ /* 0x000fe2000f8e00ff */
[----:B------:R-:W-:Y:S01]  /*27e0*/  MOV R99, UR15 ;  /* 0x0000000f00637c02 */ /* 0x000fe20008000f00 */
[----:B------:R-:W-:-:S02]  /*27f0*/  DADD R160, R126, R162 ;  /* 0x000000007ea07229 */ /* 0x000fc400000000a2 */
[----:B------:R-:W-:Y:S01]  /*2800*/  DADD R162, R126, -R162 ;  /* 0x000000007ea27229 */ /* 0x000fe200000008a2 */
[----:B------:R-:W-:Y:S01]  /*2810*/  IMAD.U32 R88, RZ, RZ, UR10 ;  /* 0x0000000aff587e24 */ /* 0x000fe2000f8e00ff */
[----:B------:R-:W-:Y:S01]  /*2820*/  MOV R89, UR11 ;  /* 0x0000000b00597c02 */ /* 0x000fe20008000f00 */
[----:B------:R-:W-:Y:S01]  /*2830*/  DFMA R166, R174, R78, R166 ;  /* 0x0000004eaea6722b */ /* 0x000fe200000000a6 */
[----:B------:R-:W-:Y:S01]  /*2840*/  IMAD.U32 R100, RZ, RZ, UR6 ;  /* 0x00000006ff647e24 */ /* 0x000fe2000f8e00ff */
[----:B------:R-:W-:Y:S01]  /*2850*/  DFMA R168, R176, R98, R168 ;  /* 0x00000062b0a8722b */ /* 0x000fe200000000a8 */
[----:B------:R-:W-:Y:S01]  /*2860*/  MOV R101, UR7 ;  /* 0x0000000700657c02 */ /* 0x000fe20008000f00 */
[----:B--2---:R-:W-:Y:S02]  /*2870*/  DMUL R154, R154, R124 ;  /* 0x0000007c9a9a7228 */ /* 0x004fe40000000000 */
[----:B------:R-:W-:Y:S02]  /*2880*/  DFMA R174, R174, R88, R170 ;  /* 0x00000058aeae722b */ /* 0x000fe400000000aa */
[----:B------:R-:W-:-:S02]  /*2890*/  DMUL R162, R162, R120 ;  /* 0x00000078a2a27228 */ /* 0x000fc40000000000 */
[----:B------:R-:W-:Y:S02]  /*28a0*/  DFMA R172, R176, R100, R172 ;  /* 0x00000064b0ac722b */ /* 0x000fe400000000ac */
[----:B------:R-:W-:Y:S02]  /*28b0*/  DMUL R122, R158, R122 ;  /* 0x0000007a9e7a7228 */ /* 0x000fe40000000000 */
[----:B------:R-:W-:Y:S02]  /*28c0*/  DADD R124, R166, R168 ;  /* 0x00000000a67c7229 */ /* 0x000fe400000000a8 */
[-C--:B------:R-:W-:Y:S02]  /*28d0*/  DFMA R170, R152, R114.reuse, R154 ;  /* 0x0000007298aa722b */ /* 0x080fe4000000009a */
[----:B------:R-:W-:Y:S02]  /*28e0*/  DADD R166, R166, -R168 ;  /* 0x00000000a6a67229 */ /* 0x000fe400000008a8 */
[----:B------:R-:W-:-:S02]  /*28f0*/  DFMA R168, R152, R114, -R154 ;  /* 0x0000007298a8722b */ /* 0x000fc4000000089a */
[C-C-:B------:R-:W-:Y:S02]  /*2900*/  DADD R120, R174.reuse, R172.reuse ;  /* 0x00000000ae787229 */ /* 0x140fe400000000ac */
[----:B------:R-:W-:Y:S02]  /*2910*/  DADD R158, R174, -R172 ;  /* 0x00000000ae9e7229 */ /* 0x000fe400000008ac */
[----:B------:R-:W-:Y:S02]  /*2920*/  DFMA R176, R160, R116, -R162 ;  /* 0x00000074a0b0722b */ /* 0x000fe400000008a2 */
[CCC-:B------:R-:W-:Y:S02]  /*2930*/  DFMA R172, R156.reuse, R112.reuse, -R122.reuse ;  /* 0x000000709cac722b */ /* 0x1c0fe4000000087a */
[----:B------:R-:W-:Y:S02]  /*2940*/  DFMA R174, R156, R112, R122 ;  /* 0x000000709cae722b */ /* 0x000fe4000000007a */
[----:B------:R-:W-:-:S02]  /*2950*/  DFMA R162, R160, R116, R162 ;  /* 0x00000074a0a2722b */ /* 0x000fc400000000a2 */
[--C-:B------:R-:W-:Y:S02]  /*2960*/  DADD R126, R164, R178.reuse ;  /* 0x00000000a47e7229 */ /* 0x100fe400000000b2 */
[C---:B------:R-:W-:Y:S02]  /*2970*/  DFMA R112, R170.reuse, R4, RZ ;  /* 0x00000004aa70722b */ /* 0x040fe400000000ff */
[C---:B------:R-:W-:Y:S02]  /*2980*/  DFMA R116, R170.reuse, R6, RZ ;  /* 0x00000006aa74722b */ /* 0x040fe400000000ff */
[C---:B------:R-:W-:Y:S02]  /*2990*/  DFMA R152, R170.reuse, R54, RZ ;  /* 0x00000036aa98722b */ /* 0x040fe400000000ff */
[----:B------:R-:W-:Y:S02]  /*29a0*/  DFMA R156, R170, R86, RZ ;  /* 0x00000056aa9c722b */ /* 0x000fe400000000ff */
[----:B------:R-:W-:-:S02]  /*29b0*/  DADD R164, R164, -R178 ;  /* 0x00000000a4a47229 */ /* 0x000fc400000008b2 */
[C---:B------:R-:W-:Y:S02]  /*29c0*/  DFMA R114, R168.reuse, R28, RZ ;  /* 0x0000001ca872722b */ /* 0x040fe400000000ff */
[C---:B------:R-:W-:Y:S02]  /*29d0*/  DFMA R122, R168.reuse, R30, RZ ;  /* 0x0000001ea87a722b */ /* 0x040fe400000000ff */
[C---:B------:R-:W-:Y:S02]  /*29e0*/  DFMA R154, R168.reuse, R66, RZ ;  /* 0x00000042a89a722b */ /* 0x040fe400000000ff */
[----:B------:R-:W-:Y:S02]  /*29f0*/  DFMA R160, R168, R90, RZ ;  /* 0x0000005aa8a0722b */ /* 0x000fe400000000ff */
[C---:B------:R-:W-:Y:S02]  /*2a00*/  DFMA R112, R174.reuse, R8, R112 ;  /* 0x00000008ae70722b */ /* 0x040fe40000000070 */
[----:B------:R-:W-:-:S02]  /*2a10*/  DFMA R116, R174, R10, R116 ;  /* 0x0000000aae74722b */ /* 0x000fc40000000074 */
[C---:B------:R-:W-:Y:S02]  /*2a20*/  DFMA R152, R174.reuse, R56, R152 ;  /* 0x00000038ae98722b */ /* 0x040fe40000000098 */
[----:B------:R-:W-:Y:S02]  /*2a30*/  DFMA R156, R174, R84, R156 ;  /* 0x00000054ae9c722b */ /* 0x000fe4000000009c */
[----:B----4-:R-:W-:Y:S02]  /*2a40*/  DMUL R118, R164, R118 ;  /* 0x00000076a4767228 */ /* 0x010fe40000000000 */
        /* <DEDUP_REMOVED lines=8> */
[----:B---3--:R-:W-:-:S02]  /*2ad0*/  DFMA R162, R126, R104, R118 ;  /* 0x000000687ea2722b */ /* 0x008fc40000000076 */
[----:B------:R-:W-:Y:S02]  /*2ae0*/  DMUL R106, R166, R106 ;  /* 0x0000006aa66a7228 */ /* 0x000fe40000000000 */
[C---:B------:R-:W-:Y:S02]  /*2af0*/  DFMA R114, R176.reuse, R36, R114 ;  /* 0x00000024b072722b */ /* 0x040fe40000000072 */
[C---:B------:R-:W-:Y:S02]  /*2b00*/  DFMA R122, R176.reuse, R38, R122 ;  /* 0x00000026b07a722b */ /* 0x040fe4000000007a */
[C---:B------:R-:W-:Y:S02]  /*2b10*/  DFMA R154, R176.reuse, R70, R154 ;  /* 0x00000046b09a722b */ /* 0x040fe4000000009a */
[----:B------:R-:W-:Y:S02]  /*2b20*/  DFMA R160, R176, R94, R160 ;  /* 0x0000005eb0a0722b */ /* 0x000fe400000000a0 */
[----:B------:R-:W-:-:S02]  /*2b30*/  DFMA R104, R126, R104, -R118 ;  /* 0x000000687e68722b */ /* 0x000fc40000000876 */
[----:B------:R-:W-:Y:S02]  /*2b40*/  DMUL R102, R158, R102 ;  /* 0x000000669e667228 */ /* 0x000fe40000000000 */
        /* <DEDUP_REMOVED lines=46> */
[----:B0-----:R-:W-:Y:S05]  /*2e30*/  @!P1 BRA `(.L_x_381) ;  /* 0xffffffe800749947 */ /* 0x001fea000383ffff */
.L_x_380:
[----:B01-34-:R-:W-:Y:S05]  /*2e40*/  BSYNC.RECONVERGENT B0 ;  /* 0x0000000000007941 */ /* 0x01bfea0003800200 */
.L_x_379:
[----:B------:R-:W0:Y:S01]  /*2e50*/  S2R R102, SR_CgaCtaId ;  /* 0x0000000000667919 */ /* 0x000e220000008800 */
[----:B------:R-:W-:Y:S01]  /*2e60*/  MOV R3, 0x400 ;  /* 0x0000040000037802 */ /* 0x000fe20000000f00 */
[----:B------:R-:W-:Y:S01]  /*2e70*/  BSSY.RECONVERGENT B0, `(.L_x_382) ;  /* 0x0000074000007945 */ /* 0x000fe20003800200 */
[----:B------:R-:W-:Y:S01]  /*2e80*/  BAR.SYNC.DEFER_BLOCKING 0x0 ;  /* 0x0000000000007b1d */ /* 0x000fe20000010000 */
[----:B------:R-:W-:-:S05]  /*2e90*/  ISETP.GT.U32.AND P0, PT, R0, 0x5f, PT ;  /* 0x0000005f0000780c */ /* 0x000fca0003f04070 */
[----:B------:R-:W1:Y:S01]  /*2ea0*/  S2R R52, SR_TID.Y ;  /* 0x0000000000347919 */ /* 0x000e620000002200 */
[----:B------:R-:W3:Y:S01]  /*2eb0*/  S2R R53, SR_TID.X ;  /* 0x0000000000357919 */ /* 0x000ee20000002100 */
[----:B0-----:R-:W-:-:S05]  /*2ec0*/  LEA R103, R102, R3, 0x18 ;  /* 0x0000000366677211 */ /* 0x001fca00078ec0ff */
[----:B-1----:R-:W-:Y:S01]  /*2ed0*/  IMAD R102, R52, 0x3a80, R103 ;  /* 0x00003a8034667824 */ /* 0x002fe200078e0267 */
[----:B---3--:R-:W-:Y:S02]  /*2ee0*/  SHF.R.U32.HI R3, RZ, 0x3, R53 ;  /* 0x00000003ff037819 */ /* 0x008fe40000011635 */
[----:B------:R-:W-:-:S03]  /*2ef0*/  SHF.L.U32 R52, R53, 0x3, RZ ;  /* 0x0000000335347819 */ /* 0x000fc600000006ff */
[----:B------:R-:W-:Y:S01]  /*2f00*/  IMAD R3, R3, 0x68, R102 ;  /* 0x0000006803037824 */ /* 0x000fe200078e0266 */
[----:B------:R-:W-:-:S05]  /*2f10*/  LOP3.LUT R52, R52, 0x38, RZ, 0xc0, !PT ;  /* 0x0000003834347812 */ /* 0x000fca00078ec0ff */
[----:B------:R-:W-:Y:S01]  /*2f20*/  IMAD.IADD R52, R3, 0x1, R52 ;  /* 0x0000000103347824 */ /* 0x000fe200078e0234 */
[----:B------:R-:W-:Y:S06]  /*2f30*/  @P0 BRA `(.L_x_383) ;  /* 0x00000004009c0947 */ /* 0x000fec0003800000 */
[----:B------:R-:W0:Y:S01]  /*2f40*/  S2R R3, SR_TID.Y ;  /* 0x0000000000037919 */ /* 0x000e220000002200 */
[----:B------:R-:W1:Y:S01]  /*2f50*/  S2UR UR5, SR_CgaCtaId ;  /* 0x00000000000579c3 */ /* 0x000e620000008800 */
[----:B------:R-:W-:Y:S01]  /*2f60*/  SHF.R.U32.HI R102, RZ, 0x3, R0 ;  /* 0x00000003ff667819 */ /* 0x000fe20000011600 */
[----:B------:R-:W-:Y:S02]  /*2f70*/  UMOV UR4, 0x400 ;  /* 0x0000040000047882 */ /* 0x000fe40000000000 */
[----:B-1----:R-:W-:Y:S02]  /*2f80*/  ULEA UR4, UR5, UR4, 0x18 ;  /* 0x0000000405047291 */ /* 0x002fe4000f8ec0ff */
[----:B0-----:R-:W-:Y:S01]  /*2f90*/  IMAD R3, R3, 0xc, R102 ;  /* 0x0000000c03037824 */ /* 0x001fe200078e0266 */
[----:B------:R-:W-:-:S03]  /*2fa0*/  SHF.L.U32 R102, R0, 0x3, RZ ;  /* 0x0000000300667819 */ /* 0x000fc600000006ff */
[----:B------:R-:W-:Y:S01]  /*2fb0*/  IMAD R3, R3, 0x4e0, RZ ;  /* 0x000004e003037824 */ /* 0x000fe200078e02ff */
[----:B------:R-:W-:-:S04]  /*2fc0*/  LOP3.LUT R102, R102, 0x38, RZ, 0xc0, !PT ;  /* 0x0000003866667812 */ /* 0x000fc800078ec0ff */
[----:B------:R-:W-:-:S05]  /*2fd0*/  IADD3 R3, PT, PT, R3, UR4, R102 ;  /* 0x0000000403037c10 */ /* 0x000fca000fffe066 */
[----:B------:R-:W-:-:S07]  /*2fe0*/  VIADD R3, R3, 0x270 ;  /* 0x0000027003037836 */ /* 0x000fce0000000000 */
.L_x_384:
[----:B------:R-:W-:Y:S01]  /*2ff0*/  LDS.64 R102, [R3+-0x270] ;  /* 0xfffd900003667984 */ /* 0x000fe20000000a00 */
[C---:B------:R-:W-:Y:S02]  /*3000*/  ISETP.GE.U32.AND P0, PT, R0.reuse, 0x20, PT ;  /* 0x000000200000780c */ /* 0x040fe40003f06070 */
[----:B------:R-:W-:Y:S01]  /*3010*/  IADD3 R0, PT, PT, R0, 0x40, RZ ;  /* 0x0000004000007810 */ /* 0x000fe20007ffe0ff */
[----:B------:R-:W0:Y:S04]  /*3020*/  LDS.64 R104, [R3+0x208] ;  /* 0x0002080003687984 */ /* 0x000e280000000a00 */
[----:B--2---:R-:W-:Y:S04]  /*3030*/  LDS.64 R108, [R3+-0x208] ;  /* 0xfffdf800036c7984 */ /* 0x004fe80000000a00 */
[----:B------:R-:W1:Y:S04]  /*3040*/  LDS.64 R110, [R3+0x1a0] ;  /* 0x0001a000036e7984 */ /* 0x000e680000000a00 */
[----:B------:R-:W-:Y:S04]  /*3050*/  LDS.64 R112, [R3+-0x1a0] ;  /* 0xfffe600003707984 */ /* 0x000fe80000000a00 */
[----:B------:R-:W2:Y:S04]  /*3060*/  LDS.64 R114, [R3+0x138] ;  /* 0x0001380003727984 */ /* 0x000ea80000000a00 */
[----:B------:R-:W-:Y:S04]  /*3070*/  LDS.64 R116, [R3+-0x138] ;  /* 0xfffec80003747984 */ /* 0x000fe80000000a00 */
[----:B------:R-:W3:Y:S04]  /*3080*/  LDS.64 R118, [R3+0xd0] ;  /* 0x0000d00003767984 */ /* 0x000ee80000000a00 */
[----:B------:R-:W-:Y:S04]  /*3090*/  LDS.64 R120, [R3+-0xd0] ;  /* 0xffff300003787984 */ /* 0x000fe80000000a00 */
[----:B------:R-:W4:Y:S04]  /*30a0*/  LDS.64 R122, [R3+0x68] ;  /* 0x00006800037a7984 */ /* 0x000f280000000a00 */
[----:B------:R-:W-:Y:S01]  /*30b0*/  LDS.64 R124, [R3+-0x68] ;  /* 0xffff9800037c7984 */ /* 0x000fe20000000a00 */
[----:B0-----:R-:W-:-:S03]  /*30c0*/  DADD R106, R102, R104 ;  /* 0x00000000666a7229 */ /* 0x001fc60000000068 */
[----:B------:R-:W0:Y:S01]  /*30d0*/  LDS.64 R126, [R3] ;  /* 0x00000000037e7984 */ /* 0x000e220000000a00 */
[----:B------:R-:W-:Y:S02]  /*30e0*/  DADD R102, R102, -R104 ;  /* 0x0000000066667229 */ /* 0x000fe40000000868 */
[----:B-1----:R-:W-:Y:S02]  /*30f0*/  DADD R104, R108, R110 ;  /* 0x000000006c687229 */ /* 0x002fe4000000006e */
[C---:B------:R-:W-:Y:S02]  /*3100*/  DFMA R128, R106.reuse, R4, RZ ;  /* 0x000000046a80722b */ /* 0x040fe400000000ff */
[C---:B------:R-:W-:Y:S02]  /*3110*/  DFMA R130, R106.reuse, R6, RZ ;  /* 0x000000066a82722b */ /* 0x040fe400000000ff */
[C---:B------:R-:W-:Y:S02]  /*3120*/  DFMA R134, R106.reuse, R54, RZ ;  /* 0x000000366a86722b */ /* 0x040fe400000000ff */
[----:B------:R-:W-:-:S02]  /*3130*/  DFMA R138, R106, R86, RZ ;  /* 0x000000566a8a722b */ /* 0x000fc400000000ff */
[----:B------:R-:W-:Y:S02]  /*3140*/  DADD R108, R108, -R110 ;  /* 0x000000006c6c7229 */ /* 0x000fe4000000086e */
[C---:B------:R-:W-:Y:S02]  /*3150*/  DFMA R106, R102.reuse, R28, RZ ;  /* 0x0000001c666a722b */ /* 0x040fe400000000ff */
[C---:B------:R-:W-:Y:S02]  /*3160*/  DFMA R132, R102.reuse, R30, RZ ;  /* 0x0000001e6684722b */ /* 0x040fe400000000ff */
[C---:B------:R-:W-:Y:S02]  /*3170*/  DFMA R136, R102.reuse, R66, RZ ;  /* 0x000000426688722b */ /* 0x040fe400000000ff */
[----:B------:R-:W-:Y:S02]  /*3180*/  DFMA R102, R102, R90, RZ ;  /* 0x0000005a6666722b */ /* 0x000fe400000000ff */
[----:B--2---:R-:W-:-:S02]  /*3190*/  DADD R110, R112, R114 ;  /* 0x00000000706e7229 */ /* 0x004fc40000000072 */
[C---:B------:R-:W-:Y:S02]  /*31a0*/  DFMA R106, R108.reuse, R32, R106 ;  /* 0x000000206c6a722b */ /* 0x040fe4000000006a */
[C---:B------:R-:W-:Y:S02]  /*31b0*/  DFMA R132, R108.reuse, R34, R132 ;  /* 0x000000226c84722b */ /* 0x040fe40000000084 */
[----:B------:R-:W-:Y:S02]  /*31c0*/  DFMA R136, R108, R68, R136 ;  /* 0x000000446c88722b */ /* 0x000fe40000000088 */
[----:B------:R-:W-:Y:S02]  /*31d0*/  DFMA R138, R104, R84, R138 ;  /* 0x00000054688a722b */ /* 0x000fe4000000008a */
[----:B------:R-:W-:Y:S02]  /*31e0*/  DFMA R108, R108, R92, R102 ;  /* 0x0000005c6c6c722b */ /* 0x000fe40000000066 */
[----:B------:R-:W-:-:S02]  /*31f0*/  DADD R112, R112, -R114 ;  /* 0x0000000070707229 */ /* 0x000fc40000000872 */
[C---:B------:R-:W-:Y:S02]  /*3200*/  DFMA R128, R104.reuse, R8, R128 ;  /* 0x000000086880722b */ /* 0x040fe40000000080 */
[C---:B------:R-:W-:Y:S02]  /*3210*/  DFMA R130, R104.reuse, R10, R130 ;  /* 0x0000000a6882722b */ /* 0x040fe40000000082 */
[----:B------:R-:W-:Y:S02]  /*3220*/  DFMA R134, R104, R56, R134 ;  /* 0x000000386886722b */ /* 0x000fe40000000086 */
[----:B---3--:R-:W-:Y:S02]  /*3230*/  DADD R102, R116, R118 ;  /* 0x0000000074667229 */ /* 0x008fe40000000076 */
[----:B------:R-:W-:Y:S02]  /*3240*/  DFMA R138, R110, R82, R138 ;  /* 0x000000526e8a722b */ /* 0x000fe4000000008a */
[----:B------:R-:W-:-:S02]  /*3250*/  DADD R116, R116, -R118 ;  /* 0x0000000074747229 */ /* 0x000fc40000000876 */
[----:B------:R-:W-:Y:S02]  /*3260*/  DFMA R108, R112, R94, R108 ;  /* 0x0000005e706c722b */ /* 0x000fe4000000006c */
[C---:B------:R-:W-:Y:S02]  /*3270*/  DFMA R128, R110.reuse, R12, R128 ;  /* 0x0000000c6e80722b */ /* 0x040fe40000000080 */
[C---:B------:R-:W-:Y:S02]  /*3280*/  DFMA R130, R110.reuse, R14, R130 ;  /* 0x0000000e6e82722b */ /* 0x040fe40000000082 */
[----:B------:R-:W-:Y:S02]  /*3290*/  DFMA R134, R110, R58, R134 ;  /* 0x0000003a6e86722b */ /* 0x000fe40000000086 */
[C---:B------:R-:W-:Y:S02]  /*32a0*/  DFMA R106, R112.reuse, R36, R106 ;  /* 0x00000024706a722b */ /* 0x040fe4000000006a */
[----:B------:R-:W-:-:S02]  /*32b0*/  DFMA R132, R112, R38, R132 ;  /* 0x000000267084722b */ /* 0x000fc40000000084 */
[----:B------:R-:W-:Y:S02]  /*32c0*/  DFMA R136, R112, R70, R136 ;  /* 0x000000467088722b */ /* 0x000fe40000000088 */
[----:B----4-:R-:W-:Y:S02]  /*32d0*/  DADD R104, R120, R122 ;  /* 0x0000000078687229 */ /* 0x010fe4000000007a */
[----:B------:R-:W-:Y:S02]  /*32e0*/  DFMA R138, R102, R80, R138 ;  /* 0x00000050668a722b */ /* 0x000fe4000000008a */
[----:B------:R-:W-:Y:S02]  /*32f0*/  DFMA R108, R116, R96, R108 ;  /* 0x00000060746c722b */ /* 0x000fe4000000006c */
[----:B------:R-:W-:Y:S02]  /*3300*/  DADD R120, R120, -R122 ;  /* 0x0000000078787229 */ /* 0x000fe4000000087a */
[----:B------:R-:W-:-:S02]  /*3310*/  DFMA R128, R102, R16, R128 ;  /* 0x000000106680722b */ /* 0x000fc40000000080 */
[C---:B------:R-:W-:Y:S02]  /*3320*/  DFMA R130, R102.reuse, R22, R130 ;  /* 0x000000166682722b */ /* 0x040fe40000000082 */
[----:B------:R-:W-:Y:S02]  /*3330*/  DFMA R134, R102, R60, R134 ;  /* 0x0000003c6686722b */ /* 0x000fe40000000086 */
[C---:B------:R-:W-:Y:S02]  /*3340*/  DFMA R106, R116.reuse, R40, R106 ;  /* 0x00000028746a722b */ /* 0x040fe4000000006a */
[C---:B------:R-:W-:Y:S02]  /*3350*/  DFMA R132, R116.reuse, R46, R132 ;  /* 0x0000002e7484722b */ /* 0x040fe40000000084 */
[----:B------:R-:W-:Y:S02]  /*3360*/  DFMA R136, R116, R72, R136 ;  /* 0x000000487488722b */ /* 0x000fe40000000088 */
[----:B0-----:R-:W-:-:S02]  /*3370*/  DADD R102, R124, R126 ;  /* 0x000000007c667229 */ /* 0x001fc4000000007e */
        /* <DEDUP_REMOVED lines=13> */
[----:B------:R-:W-:Y:S02]  /*3450*/  DFMA R134, R102, R64, R134 ;  /* 0x000000406686722b */ /* 0x000fe40000000086 */
[C---:B------:R-:W-:Y:S02]  /*3460*/  DFMA R106, R124.reuse, R44, R106 ;  /* 0x0000002c7c6a722b */ /* 0x040fe4000000006a */
[C---:B------:R-:W-:Y:S02]  /*3470*/  DFMA R132, R124.reuse, R50, R132 ;  /* 0x000000327c84722b */ /* 0x040fe40000000084 */
[----:B------:R-:W-:Y:S02]  /*3480*/  DFMA R136, R124, R76, R136 ;  /* 0x0000004c7c88722b */ /* 0x000fe40000000088 */
[----:B------:R-:W-:-:S02]  /*3490*/  DADD R110, R138, -R108 ;  /* 0x000000008a6e7229 */ /* 0x000fc4000000086c */
[----:B------:R-:W-:Y:S02]  /*34a0*/  DADD R138, R138, R108 ;  /* 0x000000008a8a7229 */ /* 0x000fe4000000006c */
[----:B------:R-:W-:Y:S02]  /*34b0*/  DADD R102, R128, -R106 ;  /* 0x0000000080667229 */ /* 0x000fe4000000086a */
[----:B------:R-:W-:Y:S01]  /*34c0*/  DADD R104, R130, -R132 ;  /* 0x0000000082687229 */ /* 0x000fe20000000884 */
[----:B------:R-:W-:Y:S01]  /*34d0*/  STS.64 [R3+-0xd0], R110 ;  /* 0xffff306e03007388 */ /* 0x000fe20000000a00 */
[----:B------:R-:W-:Y:S02]  /*34e0*/  DADD R108, R134, -R136 ;  /* 0x00000000866c7229 */ /* 0x000fe40000000888 */
[----:B------:R-:W-:Y:S01]  /*34f0*/  DADD R106, R128, R106 ;  /* 0x00000000806a7229 */ /* 0x000fe2000000006a */
[----:B------:R-:W-:Y:S01]  /*3500*/  STS.64 [R3+-0x138], R138 ;  /* 0xfffec88a03007388 */ /* 0x000fe20000000a00 */
[----:B------:R-:W-:-:S02]  /*3510*/  DADD R130, R130, R132 ;  /* 0x0000000082827229 */ /* 0x000fc40000000084 */
[----:B------:R-:W-:Y:S01]  /*3520*/  DADD R134, R134, R136 ;  /* 0x0000000086867229 */ /* 0x000fe20000000088 */
[----:B------:R-:W-:Y:S04]  /*3530*/  STS.64 [R3+0x68], R102 ;  /* 0x0000686603007388 */ /* 0x000fe80000000a00 */
[----:B------:R-:W-:Y:S04]  /*3540*/  STS.64 [R3+-0x270], R106 ;  /* 0xfffd906a03007388 */ /* 0x000fe80000000a00 */
[----:B------:R-:W-:Y:S04]  /*3550*/  STS.64 [R3], R104 ;  /* 0x0000006803007388 */ /* 0x000fe80000000a00 */
[----:B------:R-:W-:Y:S04]  /*3560*/  STS.64 [R3+-0x208], R130 ;  /* 0xfffdf88203007388 */ /* 0x000fe80000000a00 */
[----:B------:R-:W-:Y:S04]  /*3570*/  STS.64 [R3+-0x68], R108 ;  /* 0xffff986c03007388 */ /* 0x000fe80000000a00 */
[----:B------:R0:W-:Y:S02]  /*3580*/  STS.64 [R3+-0x1a0], R134 ;  /* 0xfffe608603007388 */ /* 0x0001e40000000a00 */
[----:B0-----:R-:W-:Y:S01]  /*3590*/  VIADD R3, R3, 0x2700 ;  /* 0x0000270003037836 */ /* 0x001fe20000000000 */
[----:B------:R-:W-:Y:S06]  /*35a0*/  @!P0 BRA `(.L_x_384) ;  /* 0xfffffff800908947 */ /* 0x000fec000383ffff */
.L_x_383:
[----:B------:R-:W-:Y:S05]  /*35b0*/  BSYNC.RECONVERGENT B0 ;  /* 0x0000000000007941 */ /* 0x000fea0003800200 */
.L_x_382:
[----:B------:R-:W-:Y:S06]  /*35c0*/  BAR.SYNC.DEFER_BLOCKING 0x0 ;  /* 0x0000000000007b1d */ /* 0x000fec0000010000 */
[----:B------:R-:W0:Y:S01]  /*35d0*/  LDCU.128 UR16, c[0x3][0x10] ;  /* 0x00c00200ff1077ac */ /* 0x000e220008000c00 */
[----:B------:R-:W1:Y:S01]  /*35e0*/  LDCU.128 UR24, c[0x3][0x30] ;  /* 0x00c00600ff1877ac */ /* 0x000e620008000c00 */
[----:B------:R-:W3:Y:S01]  /*35f0*/  LDCU.128 UR20, c[0x3][0x710] ;  /* 0x00c0e200ff1477ac */ /* 0x000ee20008000c00 */
[----:B------:R-:W4:Y:S01]  /*3600*/  LDCU.128 UR28, c[0x3][0x730] ;  /* 0x00c0e600ff1c77ac */ /* 0x000f220008000c00 */
[----:B------:R-:W5:Y:S01]  /*3610*/  LDCU.64 UR6, c[0x3][0x728] ;  /* 0x00c0e500ff0677ac */ /* 0x000f620008000a00 */
[----:B------:R-:W-:Y:S01]  /*3620*/  LDS.64 R14, [R52] ;  /* 0x00000000340e7984 */ /* 0x000fe20000000a00 */
[----:B------:R-:W2:Y:S03]  /*3630*/  LDCU.128 UR32, c[0x3][0x750] ;  /* 0x00c0ea00ff2077ac */ /* 0x000ea60008000c00 */
[----:B------:R-:W0:Y:S01]  /*3640*/  LDS.64 R22, [R52+0x35a0] ;  /* 0x0035a00034167984 */ /* 0x000e220000000a00 */
[----:B------:R-:W2:Y:S03]  /*3650*/  LDCU.64 UR8, c[0x3][0x48] ;  /* 0x00c00900ff0877ac */ /* 0x000ea60008000a00 */
[----:B------:R-:W-:Y:S01]  /*3660*/  LDS.64 R26, [R52+0x4e0] ;  /* 0x0004e000341a7984 */ /* 0x000fe20000000a00 */
[----:B------:R-:W2:Y:S03]  /*3670*/  LDCU.64 UR10, c[0x3][0x748] ;  /* 0x00c0e900ff0a77ac */ /* 0x000ea60008000a00 */
[----:B------:R-:W1:Y:S01]  /*3680*/  LDS.64 R34, [R52+0x30c0] ;  /* 0x0030c00034227984 */ /* 0x000e620000000a00 */
[----:B------:R-:W2:Y:S03]  /*3690*/  LDCU.64 UR12, c[0x3][0x68] ;  /* 0x00c00d00ff0c77ac */ /* 0x000ea60008000a00 */
[----:B------:R-:W-:Y:S01]  /*36a0*/  LDS.64 R38, [R52+0x9c0] ;  /* 0x0009c00034267984 */ /* 0x000fe20000000a00 */
[----:B------:R-:W2:Y:S03]  /*36b0*/  LDCU.64 UR14, c[0x3][0x768] ;  /* 0x00c0ed00ff0e77ac */ /* 0x000ea60008000a00 */
[----:B------:R-:W4:Y:S01]  /*36c0*/  LDS.64 R46, [R52+0x2be0] ;  /* 0x002be000342e7984 */ /* 0x000f220000000a00 */
[----:B------:R-:W3:Y:S03]  /*36d0*/  LDCU UR4, c[0x0][0x380] ;  /* 0x00007000ff0477ac */ /* 0x000ee60008000800 */
[----:B------:R-:W-:Y:S01]  /*36e0*/  LDS.64 R48, [R52+0x2700] ;  /* 0x0027000034307984 */ /* 0x000fe20000000a00 */
[----:B------:R-:W2:Y:S01]  /*36f0*/  LDCU.128 UR36, c[0x3][0x7b0] ;  /* 0x00c0f600ff2477ac */ /* 0x000ea20008000c00 */
[----:B---3--:R-:W-:Y:S01]  /*3700*/  ISETP.GE.AND P0, PT, R2, UR4, PT ;  /* 0x0000000402007c0c */ /* 0x008fe2000bf06270 */
[----:B0-----:R-:W-:-:S02]  /*3710*/  DADD R24, R14, R22 ;  /* 0x000000000e187229 */ /* 0x001fc40000000016 */
[----:B------:R-:W-:Y:S02]  /*3720*/  DADD R14, R14, -R22 ;  /* 0x000000000e0e7229 */ /* 0x000fe40000000816 */
[----:B-1----:R-:W-:-:S04]  /*3730*/  DADD R22, R26, R34 ;  /* 0x000000001a167229 */ /* 0x002fc80000000022 */
[----:B------:R-:W-:Y:S02]  /*3740*/  DFMA R4, R24, R4, RZ ;  /* 0x000000041804722b */ /* 0x000fe400000000ff */
[----:B------:R-:W-:Y:S01]  /*3750*/  DADD R26, R26, -R34 ;  /* 0x000000001a1a7229 */ /* 0x000fe20000000822 */
[----:B------:R-:W0:Y:S01]  /*3760*/  LDS.64 R34, [R52+0xea0] ;  /* 0x000ea00034227984 */ /* 0x000e220000000a00 */
[----:B------:R-:W-:Y:S02]  /*3770*/  DFMA R50, R24, R6, RZ ;  /* 0x000000061832722b */ /* 0x000fe400000000ff */
[----:B------:R-:W-:Y:S02]  /*3780*/  DFMA R28, R14, R28, RZ ;  /* 0x0000001c0e1c722b */ /* 0x000fe400000000ff */
[----:B------:R-:W-:Y:S02]  /*3790*/  DFMA R6, R22, R8, R4 ;  /* 0x000000081606722b */ /* 0x000fe40000000004 */
[C---:B------:R-:W-:Y:S01]  /*37a0*/  DFMA R4, R24.reuse, UR16, RZ ;  /* 0x0000001018047c2b */ /* 0x040fe200080000ff */
[----:B------:R-:W-:Y:S01]  /*37b0*/  LDS.64 R8, [R52+0x1380] ;  /* 0x0013800034087984 */ /* 0x000fe20000000a00 */
[----:B------:R-:W-:Y:S01]  /*37c0*/  DFMA R24, R24, UR18, RZ ;  /* 0x0000001218187c2b */ /* 0x000fe200080000ff */
[----:B------:R-:W1:Y:S01]  /*37d0*/  LDCU.64 UR16, c[0x3][0x88] ;  /* 0x00c01100ff1077ac */ /* 0x000e620008000a00 */
[----:B------:R-:W-:Y:S01]  /*37e0*/  DFMA R50, R22, R10, R50 ;  /* 0x0000000a1632722b */ /* 0x000fe20000000032 */
[----:B------:R-:W3:Y:S01]  /*37f0*/  LDS.64 R10, [R52+0x2220] ;  /* 0x00222000340a7984 */ /* 0x000ee20000000a00 */
[----:B------:R-:W-:-:S02]  /*3800*/  DFMA R28, R26, R32, R28 ;  /* 0x000000201a1c722b */ /* 0x000fc4000000001c */
[C---:B------:R-:W-:Y:S02]  /*3810*/  DFMA R54, R22.reuse, UR24, R4 ;  /* 0x0000001816367c2b */ /* 0x040fe40008000004 */
[----:B------:R-:W-:Y:S01]  /*3820*/  DFMA R56, R22, UR26, R24 ;  /* 0x0000001a16387c2b */ /* 0x000fe20008000018 */
[----:B------:R-:W2:Y:S01]  /*3830*/  LDCU.128 UR24, c[0x3][0x50] ;  /* 0x00c00a00ff1877ac */ /* 0x000ea20008000c00 */
[----:B------:R-:W-:Y:S01]  /*3840*/  LDS.64 R22, [R52+0x1860] ;  /* 0x0018600034167984 */ /* 0x000fe20000000a00 */
[C---:B------:R-:W-:Y:S02]  /*3850*/  DFMA R30, R14.reuse, R30, RZ ;  /* 0x0000001e0e1e722b */ /* 0x040fe400000000ff */
[C---:B------:R-:W-:Y:S01]  /*3860*/  DFMA R32, R14.reuse, UR20, RZ ;  /* 0x000000140e207c2b */ /* 0x040fe200080000ff */
[----:B------:R-:W1:Y:S01]  /*3870*/  LDS.64 R24, [R52+0x1d40] ;  /* 0x001d400034187984 */ /* 0x000e620000000a00 */
[----:B------:R-:W-:Y:S01]  /*3880*/  DFMA R14, R14, UR22, RZ ;  /* 0x000000160e0e7c2b */ /* 0x000fe200080000ff */
[----:B------:R-:W3:Y:S01]  /*3890*/  LDCU.128 UR20, c[0x3][0x70] ;  /* 0x00c00e00ff1477ac */ /* 0x000ee20008000c00 */
[----:B----4-:R-:W-:-:S02]  /*38a0*/  DADD R4, R38, R46 ;  /* 0x0000000026047229 */ /* 0x010fc4000000002e */
[----:B------:R-:W-:Y:S02]  /*38b0*/  DADD R38, R38, -R46 ;  /* 0x0000000026267229 */ /* 0x000fe4000000082e */
[C---:B------:R-:W-:Y:S02]  /*38c0*/  DFMA R32, R26.reuse, UR28, R32 ;  /* 0x0000001c1a207c2b */ /* 0x040fe40008000020 */
[C---:B------:R-:W-:Y:S01]  /*38d0*/  DFMA R14, R26.reuse, UR30, R14 ;  /* 0x0000001e1a0e7c2b */ /* 0x040fe2000800000e */
[----:B------:R-:W4:Y:S01]  /*38e0*/  LDCU.128 UR28, c[0x3][0x770] ;  /* 0x00c0ee00ff1c77ac */ /* 0x000f220008000c00 */
[----:B-----5:R-:W-:Y:S02]  /*38f0*/  DFMA R30, R26, UR6, R30 ;  /* 0x000000061a1e7c2b */ /* 0x020fe4000800001e */
[C---:B------:R-:W-:Y:S01]  /*3900*/  DFMA R12, R4.reuse, R12, R6 ;  /* 0x0000000c040c722b */ /* 0x040fe20000000006 */
[----:B------:R-:W5:Y:S01]  /*3910*/  LDCU.64 UR6, c[0x3][0x788] ;  /* 0x00c0f100ff0677ac */ /* 0x000f620008000a00 */
[----:B--2---:R-:W-:-:S02]  /*3920*/  DFMA R54, R4, UR24, R54 ;  /* 0x0000001804367c2b */ /* 0x004fc40008000036 */
[----:B0-----:R-:W-:Y:S02]  /*3930*/  DADD R6, R34, R48 ;  /* 0x0000000022067229 */ /* 0x001fe40000000030 */
[----:B------:R-:W-:Y:S01]  /*3940*/  DFMA R56, R4, UR26, R56 ;  /* 0x0000001a04387c2b */ /* 0x000fe20008000038 */
[----:B------:R-:W0:Y:S01]  /*3950*/  LDCU.128 UR24, c[0x3][0x90] ;  /* 0x00c01200ff1877ac */ /* 0x000e220008000c00 */
[C---:B------:R-:W-:Y:S02]  /*3960*/  DFMA R32, R38.reuse, UR32, R32 ;  /* 0x0000002026207c2b */ /* 0x040fe40008000020 */
[----:B------:R-:W-:Y:S01]  /*3970*/  DFMA R14, R38, UR34, R14 ;  /* 0x00000022260e7c2b */ /* 0x000fe2000800000e */
[----:B------:R-:W2:Y:S01]  /*3980*/  LDCU.128 UR32, c[0x3][0x790] ;  /* 0x00c0f200ff2077ac */ /* 0x000ea20008000c00 */
[----:B------:R-:W-:Y:S02]  /*3990*/  DFMA R50, R4, UR8, R50 ;  /* 0x0000000804327c2b */ /* 0x000fe40008000032 */
[----:B------:R-:W-:Y:S01]  /*39a0*/  DFMA R30, R38, UR10, R30 ;  /* 0x0000000a261e7c2b */ /* 0x000fe2000800001e */
[----:B------:R-:W5:Y:S01]  /*39b0*/  LDCU.64 UR8, c[0x3][0xa8] ;  /* 0x00c01500ff0877ac */ /* 0x000f620008000a00 */
[----:B------:R-:W-:-:S02]  /*39c0*/  DADD R34, R34, -R48 ;  /* 0x0000000022227229 */ /* 0x000fc40000000830 */
[C---:B---3--:R-:W-:Y:S01]  /*39d0*/  DFMA R54, R6.reuse, UR20, R54 ;  /* 0x0000001406367c2b */ /* 0x048fe20008000036 */
[----:B------:R-:W3:Y:S01]  /*39e0*/  LDCU.64 UR10, c[0x3][0x7a8] ;  /* 0x00c0f500ff0a77ac */ /* 0x000ee20008000a00 */
[----:B------:R-:W-:Y:S02]  /*39f0*/  DFMA R56, R6, UR22, R56 ;  /* 0x0000001606387c2b */ /* 0x000fe40008000038 */
[----:B------:R-:W-:Y:S01]  /*3a00*/  DADD R4, R8, R10 ;  /* 0x0000000008047229 */ /* 0x000fe2000000000a */
[----:B------:R-:W3:Y:S01]  /*3a10*/  LDCU.128 UR20, c[0x3][0xb0] ;  /* 0x00c01600ff1477ac */ /* 0x000ee20008000c00 */
[----:B------:R-:W-:Y:S02]  /*3a20*/  DFMA R50, R6, UR12, R50 ;  /* 0x0000000c06327c2b */ /* 0x000fe40008000032 */
[----:B------:R-:W-:Y:S02]  /*3a30*/  DADD R8, R8, -R10 ;  /* 0x0000000008087229 */ /* 0x000fe4000000080a */
[----:B----4-:R-:W-:-:S02]  /*3a40*/  DFMA R32, R34, UR28, R32 ;  /* 0x0000001c22207c2b */ /* 0x010fc40008000020 */
[C---:B------:R-:W-:Y:S02]  /*3a50*/  DFMA R14, R34.reuse, UR30, R14 ;  /* 0x0000001e220e7c2b */ /* 0x040fe4000800000e */
[----:B------:R-:W-:Y:S02]  /*3a60*/  DFMA R30, R34, UR14, R30 ;  /* 0x0000000e221e7c2b */ /* 0x000fe4000800001e */
[----:B------:R-:W-:Y:S02]  /*3a70*/  DFMA R12, R6, R16, R12 ;  /* 0x00000010060c722b */ /* 0x000fe4000000000c */
[C-C-:B-1----:R-:W-:Y:S02]  /*3a80*/  DADD R6, R22.reuse, R24.reuse ;  /* 0x0000000016067229 */ /* 0x142fe40000000018 */
[----:B------:R-:W-:Y:S02]  /*3a90*/  DADD R22, R22, -R24 ;  /* 0x0000000016167229 */ /* 0x000fe40000000818 */
[----:B0-----:R-:W-:-:S02]  /*3aa0*/  DFMA R54, R4, UR24, R54 ;  /* 0x0000001804367c2b */ /* 0x001fc40008000036 */
[----:B------:R-:W-:Y:S02]  /*3ab0*/  DFMA R56, R4, UR26, R56 ;  /* 0x0000001a04387c2b */ /* 0x000fe40008000038 */
[C---:B--2---:R-:W-:Y:S02]  /*3ac0*/  DFMA R32, R8.reuse, UR32, R32 ;  /* 0x0000002008207c2b */ /* 0x044fe40008000020 */
[----:B------:R-:W-:Y:S02]  /*3ad0*/  DFMA R14, R8, UR34, R14 ;  /* 0x00000022080e7c2b */ /* 0x000fe4000800000e */
[----:B------:R-:W-:Y:S02]  /*3ae0*/  DFMA R50, R4, UR16, R50 ;  /* 0x0000001004327c2b */ /* 0x000fe40008000032 */
[----:B-----5:R-:W-:Y:S02]  /*3af0*/  DFMA R30, R8, UR6, R30 ;  /* 0x00000006081e7c2b */ /* 0x020fe4000800001e */
[----:B---3--:R-:W-:-:S02]  /*3b00*/  DFMA R54, R6, UR20, R54 ;  /* 0x0000001406367c2b */ /* 0x008fc40008000036 */
[----:B------:R-:W-:Y:S02]  /*3b10*/  DFMA R56, R6, UR22, R56 ;  /* 0x0000001606387c2b */ /* 0x000fe40008000038 */
[C---:B------:R-:W-:Y:S02]  /*3b20*/  DFMA R32, R22.reuse, UR36, R32 ;  /* 0x0000002416207c2b */ /* 0x040fe40008000020 */
[----:B------:R-:W-:Y:S02]  /*3b30*/  DFMA R14, R22, UR38, R14 ;  /* 0x00000026160e7c2b */ /* 0x000fe4000800000e */
[----:B------:R-:W-:Y:S02]  /*3b40*/  DFMA R50, R6, UR8, R50 ;  /* 0x0000000806327c2b */ /* 0x000fe40008000032 */
[----:B------:R-:W-:Y:S02]  /*3b50*/  DFMA R30, R22, UR10, R30 ;  /* 0x0000000a161e7c2b */ /* 0x000fe4000800001e */
[----:B------:R-:W-:Y:S01]  /*3b60*/  DFMA R28, R38, R36, R28 ;  /* 0x00000024261c722b */ /* 0x000fe2000000001c */
[----:B------:R-:W-:Y:S10]  /*3b70*/  @P0 EXIT ;  /* 0x000000000000094d */ /* 0x000ff40003800000 */
[----:B------:R-:W-:Y:S01]  /*3b80*/  DFMA R28, R34, R40, R28 ;  /* 0x00000028221c722b */ /* 0x000fe2000000001c */
[----:B------:R-:W0:Y:S01]  /*3b90*/  LDC.64 R16, c[0x0][0x3a8] ;  /* 0x0000ea00ff107b82 */ /* 0x000e220000000a00 */
[----:B------:R-:W-:Y:S01]  /*3ba0*/  DFMA R12, R4, R18, R12 ;  /* 0x00000012040c722b */ /* 0x000fe2000000000c */
[----:B------:R-:W-:Y:S01]  /*3bb0*/  LEA R3, R2, R53, 0x9 ;  /* 0x0000003502037211 */ /* 0x000fe200078e48ff */
[C-C-:B------:R-:W-:Y:S02]  /*3bc0*/  DADD R10, R56.reuse, R14.reuse ;  /* 0x00000000380a7229 */ /* 0x140fe4000000000e */
[----:B------:R-:W-:Y:S02]  /*3bd0*/  DADD R14, R56, -R14 ;  /* 0x00000000380e7229 */ /* 0x000fe4000000080e */
[----:B------:R-:W-:Y:S02]  /*3be0*/  DFMA R28, R8, R42, R28 ;  /* 0x0000002a081c722b */ /* 0x000fe4000000001c */
[----:B------:R-:W-:-:S02]  /*3bf0*/  DFMA R12, R6, R20, R12 ;  /* 0x00000014060c722b */ /* 0x000fc4000000000c */
[----:B------:R-:W-:Y:S02]  /*3c00*/  DADD R8, R54, R32 ;  /* 0x0000000036087229 */ /* 0x000fe40000000020 */
[----:B------:R-:W-:Y:S02]  /*3c10*/  DADD R6, R50, R30 ;  /* 0x0000000032067229 */ /* 0x000fe4000000001e */
[----:B------:R-:W-:Y:S02]  /*3c20*/  DFMA R28, R22, R44, R28 ;  /* 0x0000002c161c722b */ /* 0x000fe4000000001c */
[----:B------:R-:W-:Y:S02]  /*3c30*/  DADD R32, R54, -R32 ;  /* 0x0000000036207229 */ /* 0x000fe40000000820 */
[----:B------:R-:W-:-:S04]  /*3c40*/  DADD R30, R50, -R30 ;  /* 0x00000000321e7229 */ /* 0x000fc8000000081e */
[C-C-:B------:R-:W-:Y:S01]  /*3c50*/  DADD R4, R12.reuse, R28.reuse ;  /* 0x000000000c047229 */ /* 0x140fe2000000001c */
        /* <DEDUP_REMOVED lines=11> */
.L_x_385:
        /* <DEDUP_REMOVED lines=15> */
.L_x_1076:


//--------------------- .text._Z32massMatrixMultiplyRegisterKernelILi8ELi12ELi1EEviPKdS1_S1_S1_Pd --------------------------
	.section	.text._Z32massMatrixMultiplyRegisterKernelILi8ELi12ELi1EEviPKdS1_S1_S1_Pd,"ax",@progbits
	.align	128
        .global         _Z32massMatrixMultiplyRegisterKernelILi8ELi12ELi1EEviPKdS1_S1_S1_Pd
        .type           _Z32massMatrixMultiplyRegisterKernelILi8ELi12ELi1EEviPKdS1_S1_S1_Pd,@function
        .size           _Z32massMatrixMultiplyRegisterKernelILi8ELi12ELi1EEviPKdS1_S1_S1_Pd,(.L_x_1077 - _Z32massMatrixMultiplyRegisterKernelILi8ELi12ELi1EEviPKdS1_S1_S1_Pd)
        .other          _Z32massMatrixMultiplyRegisterKernelILi8ELi12ELi1EEviPKdS1_S1_S1_Pd,@"STO_CUDA_ENTRY STV_DEFAULT"
_Z32massMatrixMultiplyRegisterKernelILi8ELi12ELi1EEviPKdS1_S1_S1_Pd:
.text._Z32massMatrixMultiplyRegisterKernelILi8ELi12ELi1EEviPKdS1_S1_S1_Pd:
[----:B------:R-:W-:Y:S01]  /*0000*/  LDC R1, c[0x0][0x37c] ;  /* 0x0000df00ff017b82 */ /* 0x000fe20000000800 */
[----:B------:R-:W0:Y:S07]  /*0010*/  S2R R0, SR_TID.X ;  /* 0x0000000000007919 */ /* 0x000e2e0000002100 */
[----:B------:R-:W1:Y:S01]  /*0020*/  LDC.64 R4, c[0x0][0x390] ;  /* 0x0000e400ff047b82 */ /* 0x000e620000000a00 */
[----:B------:R-:W2:Y:S07]  /*0030*/  LDCU.64 UR8, c[0x0][0x358] ;  /* 0x00006b00ff0877ac */ /* 0x000eae0008000a00 */
[----:B------:R-:W3:Y:S01]  /*0040*/  LDC.64 R6, c[0x0][0x398] ;  /* 0x0000e600ff067b82 */ /* 0x000ee20000000a00 */
[----:B0-----:R-:W-:-:S05]  /*0050*/  IMAD.MOV.U32 R2, RZ, RZ, R0 ;  /* 0x000000ffff027224 */ /* 0x001fca00078e0000 */
[----:B------:R-:W-:-:S13]  /*0060*/  ISETP.GT.U32.AND P0, PT, R2, 0x17, PT ;  /* 0x000000170200780c */ /* 0x000fda0003f04070 */
[----:B-1----:R-:W-:-:S04]  /*0070*/  @!P0 IMAD.WIDE.U32 R4, R2, 0x8, R4 ;  /* 0x0000000802048825 */ /* 0x002fc800078e0004 */
[----:B---3--:R-:W-:Y:S02]  /*0080*/  @!P0 IMAD.WIDE.U32 R6, R2, 0x8, R6 ;  /* 0x0000000802068825 */ /* 0x008fe400078e0006 */
[----:B--2---:R-:W2:Y:S04]  /*0090*/  @!P0 LDG.E.64.CONSTANT R4, desc[UR8][R4.64] ;  /* 0x0000000804048981 */ /* 0x004ea8000c1e9b00 */
[----:B------:R-:W3:Y:S01]  /*00a0*/  @!P0 LDG.E.64.CONSTANT R6, desc[UR8][R6.64] ;  /* 0x0000000806068981 */ /* 0x000ee2000c1e9b00 */
[----:B------:R-:W0:Y:S01]  /*00b0*/  S2UR UR7, SR_CgaCtaId ;  /* 0x00000000000779c3 */ /* 0x000e220000008800 */
[----:B------:R-:W-:Y:S01]  /*00c0*/  VOTEU.ALL UP0, P0 ;  /* 0x0000000000ff7886 */ /* 0x000fe20000000000 */
[----:B------:R-:W-:Y:S01]  /*00d0*/  UMOV UR4, 0x400 ;  /* 0x0000040000047882 */ /* 0x000fe20000000000 */
[----:B------:R-:W1:Y:S03]  /*00e0*/  S2R R3, SR_TID.Y ;  /* 0x0000000000037919 */ /* 0x000e660000002200 */
[----:B------:R-:W-:-:S02]  /*00f0*/  @!UP0 UIADD3 UR5, UPT, UPT, UR4, 0x3a80, URZ ;  /* 0x00003a8004058890 */ /* 0x000fc4000fffe0ff */
[----:B------:R-:W-:Y:S02]  /*0100*/  @!UP0 UIADD3 UR6, UPT, UPT, UR4, 0x3b40, URZ ;  /* 0x00003b4004068890 */ /* 0x000fe4000fffe0ff */
[----:B0-----:R-:W-:Y:S01]  /*0110*/  ULEA UR68, UR7, UR4, 0x18 ;  /* 0x0000000407447291 */ /* 0x001fe2000f8ec0ff */
[----:B------:R-:W1:Y:S01]  /*0120*/  S2UR UR4, SR_CTAID.X ;  /* 0x00000000000479c3 */ /* 0x000e620000002500 */
[----:B------:R-:W-:Y:S02]  /*0130*/  @!UP0 ULEA UR5, UR7, UR5, 0x18 ;  /* 0x0000000507058291 */ /* 0x000fe4000f8ec0ff */
[----:B------:R-:W-:-:S04]  /*0140*/  @!UP0 ULEA UR6, UR7, UR6, 0x18 ;  /* 0x0000000607068291 */ /* 0x000fc8000f8ec0ff */
[C---:B------:R-:W-:Y:S02]  /*0150*/  @!P0 LEA R9, R2.reuse, UR5, 0x3 ;  /* 0x0000000502098c11 */ /* 0x040fe4000f8e18ff */
[----:B------:R-:W-:-:S03]  /*0160*/  @!P0 LEA R11, R2, UR6, 0x3 ;  /* 0x00000006020b8c11 */ /* 0x000fc6000f8e18ff */
[----:B------:R-:W0:Y:S01]  /*0170*/  LDCU UR5, c[0x0][0x380] ;  /* 0x00007000ff0577ac */ /* 0x000e220008000800 */
[----:B--2---:R1:W-:Y:S04]  /*0180*/  @!P0 STS.64 [R9], R4 ;  /* 0x0000000409008388 */ /* 0x0043e80000000a00 */
[----:B---3--:R2:W-:Y:S01]  /*0190*/  @!P0 STS.64 [R11], R6 ;  /* 0x000000060b008388 */ /* 0x0085e20000000a00 */
[----:B------:R-:W-:Y:S01]  /*01a0*/  BAR.SYNC.DEFER_BLOCKING 0x0 ;  /* 0x0000000000007b1d */ /* 0x000fe20000010000 */
[----:B-1----:R-:W-:Y:S01]  /*01b0*/  VIADD R4, R3, UR4 ;  /* 0x0000000403047c36 */ /* 0x002fe20008000000 */
[C---:B------:R-:W-:Y:S01]  /*01c0*/  LOP3.LUT R5, R0.reuse, 0x7, RZ, 0xc0, !PT ;  /* 0x0000000700057812 */ /* 0x040fe200078ec0ff */
[----:B------:R-:W-:Y:S01]  /*01d0*/  IMAD.U32 R9, RZ, RZ, UR68 ;  /* 0x00000044ff097e24 */ /* 0x000fe2000f8e00ff */
[----:B--2---:R-:W-:-:S02]  /*01e0*/  LOP3.LUT R6, R0, 0x3f8, RZ, 0xc0, !PT ;  /* 0x000003f800067812 */ /* 0x004fc400078ec0ff */
[----:B0-----:R-:W-:-:S13]  /*01f0*/  ISETP.GE.AND P0, PT, R4, UR5, PT ;  /* 0x0000000504007c0c */ /* 0x001fda000bf06270 */
[----:B------:R-:W0:Y:S01]  /*0200*/  @!P0 LDC.64 R12, c[0x0][0x3a0] ;  /* 0x0000e800ff0c8b82 */ /* 0x000e220000000a00 */
[----:B------:R-:W-:Y:S01]  /*0210*/  @!P0 IMAD.IADD R11, R5, 0x1, R6 ;  /* 0x00000001050b8824 */ /* 0x000fe200078e0206 */
[----:B------:R-:W1:Y:S03]  /*0220*/  LDS.128 R20, [UR68+0x3b40] ;  /* 0x003b4044ff147984 */ /* 0x000e660008000c00 */
[----:B------:R-:W-:Y:S01]  /*0230*/  @!P0 IMAD R11, R4, 0x200, R11 ;  /* 0x00000200040b8824 */ /* 0x000fe200078e020b */
[----:B------:R-:W2:Y:S04]  /*0240*/  LDS.128 R24, [UR68+0x3a90] ;  /* 0x003a9044ff187984 */ /* 0x000ea80008000c00 */
[----:B------:R-:W3:Y:S04]  /*0250*/  LDS.128 R28, [UR68+0x3b60] ;  /* 0x003b6044ff1c7984 */ /* 0x000ee80008000c00 */
[----:B------:R-:W4:Y:S04]  /*0260*/  LDS.128 R32, [UR68+0x3aa0] ;  /* 0x003aa044ff207984 */ /* 0x000f280008000c00 */
[----:B------:R-:W5:Y:S01]  /*0270*/  LDS.128 R52, [UR68+0x3b50] ;  /* 0x003b5044ff347984 */ /* 0x000f620008000c00 */
[----:B0-----:R-:W-:-:S05]  /*0280*/  @!P0 IMAD.WIDE R12, R11, 0x8, R12 ;  /* 0x000000080b0c8825 */ /* 0x001fca00078e020c */
[----:B------:R-:W5:Y:S04]  /*0290*/  @!P0 LDG.E.64.CONSTANT R48, desc[UR8][R12.64] ;  /* 0x000000080c308981 */ /* 0x000f68000c1e9b00 */
[----:B------:R-:W5:Y:S04]  /*02a0*/  @!P0 LDG.E.64.CONSTANT R14, desc[UR8][R12.64+0xe00] ;  /* 0x000e00080c0e8981 */ /* 0x000f68000c1e9b00 */
[----:B------:R-:W5:Y:S04]  /*02b0*/  @!P0 LDG.E.64.CONSTANT R44, desc[UR8][R12.64+0x200] ;  /* 0x000200080c2c8981 */ /* 0x000f68000c1e9b00 */
[----:B------:R-:W5:Y:S01]  /*02c0*/  @!P0 LDG.E.64.CONSTANT R16, desc[UR8][R12.64+0xc00] ;  /* 0x000c00080c108981 */ /* 0x000f62000c1e9b00 */
[----:B-1----:R-:W-:-:S02]  /*02d0*/  R2UR UR62, R22 ;  /* 0x00000000163e72ca */ /* 0x002fc400000e0000 */
[----:B------:R-:W-:Y:S01]  /*02e0*/  R2UR UR63, R23 ;  /* 0x00000000173f72ca */ /* 0x000fe200000e0000 */
[----:B------:R-:W5:Y:S01]  /*02f0*/  @!P0 LDG.E.64.CONSTANT R42, desc[UR8][R12.64+0x400] ;  /* 0x000400080c2a8981 */ /* 0x000f62000c1e9b00 */
[----:B------:R-:W-:Y:S02]  /*0300*/  R2UR UR60, R20 ;  /* 0x00000000143c72ca */ /* 0x000fe400000e0000 */
[----:B------:R-:W-:Y:S01]  /*0310*/  R2UR UR61, R21 ;  /* 0x00000000153d72ca */ /* 0x000fe200000e0000 */
[----:B------:R-:W5:Y:S01]  /*0320*/  @!P0 LDG.E.64.CONSTANT R18, desc[UR8][R12.64+0xa00] ;  /* 0x000a00080c128981 */ /* 0x000f62000c1e9b00 */
[----:B--2---:R-:W-:Y:S02]  /*0330*/  R2UR UR58, R26 ;  /* 0x000000001a3a72ca */ /* 0x004fe400000e0000 */
[----:B------:R-:W-:Y:S01]  /*0340*/  R2UR UR59, R27 ;  /* 0x000000001b3b72ca */ /* 0x000fe200000e0000 */
[----:B------:R-:W2:Y:S01]  /*0350*/  @!P0 LDG.E.64.CONSTANT R40, desc[UR8][R12.64+0x600] ;  /* 0x000600080c288981 */ /* 0x000ea2000c1e9b00 */
[----:B------:R-:W-:-:S02]  /*0360*/  R2UR UR56, R24 ;  /* 0x00000000183872ca */ /* 0x000fc400000e0000 */
[----:B------:R-:W-:Y:S01]  /*0370*/  R2UR UR57, R25 ;  /* 0x00000000193972ca */ /* 0x000fe200000e0000 */
[----:B------:R0:W2:Y:S01]  /*0380*/  @!P0 LDG.E.64.CONSTANT R36, desc[UR8][R12.64+0x800] ;  /* 0x000800080c248981 */ /* 0x0000a2000c1e9b00 */
[----:B---3--:R-:W-:Y:S02]  /*0390*/  R2UR UR46, R30 ;  /* 0x000000001e2e72ca */ /* 0x008fe400000e0000 */
[----:B------:R-:W-:Y:S01]  /*03a0*/  R2UR UR47, R31 ;  /* 0x000000001f2f72ca */ /* 0x000fe200000e0000 */
[----:B------:R-:W1:Y:S01]  /*03b0*/  LDS.128 R20, [UR68+0x3ab0] ;  /* 0x003ab044ff147984 */ /* 0x000e620008000c00 */
[----:B------:R-:W-:Y:S02]  /*03c0*/  R2UR UR44, R28 ;  /* 0x000000001c2c72ca */ /* 0x000fe400000e0000 */
[----:B------:R-:W-:Y:S01]  /*03d0*/  R2UR UR45, R29 ;  /* 0x000000001d2d72ca */ /* 0x000fe200000e0000 */
[----:B------:R-:W3:Y:S01]  /*03e0*/  LDS.128 R24, [UR68+0x3b70] ;  /* 0x003b7044ff187984 */ /* 0x000ee20008000c00 */
[----:B----4-:R-:W-:-:S02]  /*03f0*/  R2UR UR50, R34 ;  /* 0x00000000223272ca */ /* 0x010fc400000e0000 */
[----:B------:R-:W-:Y:S01]  /*0400*/  R2UR UR51, R35 ;  /* 0x00000000233372ca */ /* 0x000fe200000e0000 */
[----:B------:R-:W4:Y:S01]  /*0410*/  LDS.128 R28, [UR68+0x3ac0] ;  /* 0x003ac044ff1c7984 */ /* 0x000f220008000c00 */
[----:B------:R-:W-:Y:S02]  /*0420*/  R2UR UR48, R32 ;  /* 0x00000000203072ca */ /* 0x000fe400000e0000 */
[----:B------:R-:W-:Y:S02]  /*0430*/  MOV.SPILL R8, UR46 ;  /* 0x0000002e00087c02 */ /* 0x000fe40009000f00 */
[----:B------:R-:W-:Y:S02]  /*0440*/  MOV.SPILL R7, UR47 ;  /* 0x0000002f00077c02 */ /* 0x000fe40009000f00 */
[----:B------:R-:W-:Y:S02]  /*0450*/  R2UR UR49, R33 ;  /* 0x00000000213172ca */ /* 0x000fe400000e0000 */
[----:B------:R-:W-:Y:S01]  /*0460*/  LDS.128 R32, [UR68+0x3b20] ;  /* 0x003b2044ff207984 */ /* 0x000fe20008000c00 */
[----:B-----5:R-:W-:-:S02]  /*0470*/  R2UR UR55, R55 ;  /* 0x00000000373772ca */ /* 0x020fc400000e0000 */
[----:B------:R-:W-:Y:S02]  /*0480*/  R2UR UR54, R54 ;  /* 0x00000000363672ca */ /* 0x000fe400000e0000 */
[----:B------:R-:W-:Y:S02]  /*0490*/  R2UR UR52, R52 ;  /* 0x00000000343472ca */ /* 0x000fe400000e0000 */
[----:B------:R-:W-:Y:S02]  /*04a0*/  R2UR UR53, R53 ;  /* 0x00000000353572ca */ /* 0x000fe400000e0000 */
[----:B-1----:R-:W-:Y:S02]  /*04b0*/  R2UR UR42, R22 ;  /* 0x00000000162a72ca */ /* 0x002fe400000e0000 */
[----:B------:R-:W-:Y:S02]  /*04c0*/  R2UR UR43, R23 ;  /* 0x00000000172b72ca */ /* 0x000fe400000e0000 */
[----:B------:R-:W-:-:S02]  /*04d0*/  R2UR UR46, R20 ;  /* 0x00000000142e72ca */ /* 0x000fc400000e0000 */
[----:B------:R-:W-:Y:S02]  /*04e0*/  R2UR UR47, R21 ;  /* 0x00000000152f72ca */ /* 0x000fe400000e0000 */
[----:B---3--:R-:W-:Y:S01]  /*04f0*/  R2UR UR40, R26 ;  /* 0x000000001a2872ca */ /* 0x008fe200000e0000 */
[----:B------:R-:W1:Y:S01]  /*0500*/  LDS.128 R20, [UR68+0x3b80] ;  /* 0x003b8044ff147984 */ /* 0x000e620008000c00 */
[----:B------:R-:W-:Y:S02]  /*0510*/  R2UR UR41, R27 ;  /* 0x000000001b2972ca */ /* 0x000fe400000e0000 */
[----:B----4-:R-:W-:Y:S02]  /*0520*/  R2UR UR38, R30 ;  /* 0x000000001e2672ca */ /* 0x010fe400000e0000 */
[----:B------:R-:W-:Y:S02]  /*0530*/  R2UR UR39, R31 ;  /* 0x000000001f2772ca */ /* 0x000fe400000e0000 */
[----:B------:R-:W-:Y:S01]  /*0540*/  R2UR UR36, R28 ;  /* 0x000000001c2472ca */ /* 0x000fe200000e0000 */
[----:B------:R-:W-:Y:S01]  /*0550*/  IMAD.U32 R50, RZ, RZ, UR46 ;  /* 0x0000002eff327e24 */ /* 0x000fe2000f8e00ff */
[----:B------:R-:W-:Y:S01]  /*0560*/  R2UR UR37, R29 ;  /* 0x000000001d2572ca */ /* 0x000fe200000e0000 */
[----:B------:R-:W-:Y:S01]  /*0570*/  IMAD.U32 R51, RZ, RZ, UR47 ;  /* 0x0000002fff337e24 */ /* 0x000fe2000f8e00ff */
[----:B------:R-:W3:Y:S01]  /*0580*/  LDS.128 R28, [UR68+0x3b90] ;  /* 0x003b9044ff1c7984 */ /* 0x000ee20008000c00 */
[----:B------:R-:W-:-:S02]  /*0590*/  MOV.SPILL R6, UR40 ;  /* 0x0000002800067c02 */ /* 0x000fc40009000f00 */
[----:B------:R-:W-:Y:S02]  /*05a0*/  MOV.SPILL R10, UR41 ;  /* 0x00000029000a7c02 */ /* 0x000fe40009000f00 */
[----:B------:R-:W-:Y:S02]  /*05b0*/  R2UR UR40, R24 ;  /* 0x00000000182872ca */ /* 0x000fe400000e0000 */
[----:B------:R-:W-:Y:S02]  /*05c0*/  R2UR UR41, R25 ;  /* 0x00000000192972ca */ /* 0x000fe400000e0000 */
[----:B------:R-:W4:Y:S01]  /*05d0*/  LDS.128 R24, [UR68+0x3ad0] ;  /* 0x003ad044ff187984 */ /* 0x000f220008000c00 */
[----:B-1----:R-:W-:Y:S02]  /*05e0*/  R2UR UR34, R22 ;  /* 0x00000000162272ca */ /* 0x002fe400000e0000 */
[----:B------:R-:W-:Y:S02]  /*05f0*/  R2UR UR35, R23 ;  /* 0x00000000172372ca */ /* 0x000fe400000e0000 */
[----:B---3--:R-:W-:-:S09]  /*0600*/  R2UR UR28, R30 ;  /* 0x000000001e1c72ca */ /* 0x008fd200000e0000 */
[----:B0-----:R-:W-:Y:S02]  /*0610*/  MOV.SPILL R12, UR34 ;  /* 0x00000022000c7c02 */ /* 0x001fe40009000f00 */
[----:B------:R-:W-:Y:S02]  /*0620*/  MOV.SPILL R11, UR35 ;  /* 0x00000023000b7c02 */ /* 0x000fe40009000f00 */
[----:B------:R-:W-:Y:S02]  /*0630*/  R2UR UR29, R31 ;  /* 0x000000001f1d72ca */ /* 0x000fe400000e0000 */
[----:B----4-:R-:W-:Y:S02]  /*0640*/  R2UR UR30, R26 ;  /* 0x000000001a1e72ca */ /* 0x010fe400000e0000 */
[----:B------:R-:W-:Y:S02]  /*0650*/  R2UR UR31, R27 ;  /* 0x000000001b1f72ca */ /* 0x000fe400000e0000 */
[----:B------:R-:W-:-:S02]  /*0660*/  R2UR UR34, R24 ;  /* 0x00000000182272ca */ /* 0x000fc400000e0000 */
[----:B------:R-:W-:Y:S02]  /*0670*/  R2UR UR35, R25 ;  /* 0x00000000192372ca */ /* 0x000fe400000e0000 */
[----:B------:R-:W0:Y:S01]  /*0680*/  LDS.128 R24, [UR68+0x3ba0] ;  /* 0x003ba044ff187984 */ /* 0x000e220008000c00 */
[----:B------:R-:W-:Y:S02]  /*0690*/  MOV.SPILL R38, UR28 ;  /* 0x0000001c00267c02 */ /* 0x000fe40009000f00 */
[----:B------:R-:W-:Y:S02]  /*06a0*/  MOV.SPILL R13, UR29 ;  /* 0x0000001d000d7c02 */ /* 0x000fe40009000f00 */
[----:B------:R-:W-:Y:S02]  /*06b0*/  R2UR UR28, R28 ;  /* 0x000000001c1c72ca */ /* 0x000fe400000e0000 */
[----:B------:R-:W-:Y:S02]  /*06c0*/  R2UR UR29, R29 ;  /* 0x000000001d1d72ca */ /* 0x000fe400000e0000 */
[----:B------:R-:W1:Y:S01]  /*06d0*/  LDS.128 R28, [UR68+0x3af0] ;  /* 0x003af044ff1c7984 */ /* 0x000e620008000c00 */
[----:B0-----:R-:W-:-:S02]  /*06e0*/  R2UR UR22, R26 ;  /* 0x000000001a1672ca */ /* 0x001fc400000e0000 */
[----:B------:R-:W-:Y:S02]  /*06f0*/  R2UR UR23, R27 ;  /* 0x000000001b1772ca */ /* 0x000fe400000e0000 */
[----:B-1----:R-:W-:Y:S02]  /*0700*/  R2UR UR18, R30 ;  /* 0x000000001e1272ca */ /* 0x002fe400000e0000 */
[----:B------:R-:W-:-:S07]  /*0710*/  R2UR UR19, R31 ;  /* 0x000000001f1372ca */ /* 0x000fce00000e0000 */
[----:B------:R-:W-:Y:S02]  /*0720*/  MOV.SPILL R46, UR22 ;  /* 0x00000016002e7c02 */ /* 0x000fe40009000f00 */
[----:B------:R-:W-:Y:S02]  /*0730*/  MOV.SPILL R39, UR23 ;  /* 0x0000001700277c02 */ /* 0x000fe40009000f00 */
[----:B------:R-:W-:Y:S02]  /*0740*/  R2UR UR22, R28 ;  /* 0x000000001c1672ca */ /* 0x000fe400000e0000 */
[----:B------:R-:W-:Y:S02]  /*0750*/  R2UR UR23, R29 ;  /* 0x000000001d1772ca */ /* 0x000fe400000e0000 */
[----:B------:R-:W0:Y:S01]  /*0760*/  LDS.128 R28, [UR68+0x3bc0] ;  /* 0x003bc044ff1c7984 */ /* 0x000e220008000c00 */
[----:B------:R-:W-:Y:S02]  /*0770*/  R2UR UR32, R20 ;  /* 0x00000000142072ca */ /* 0x000fe400000e0000 */
[----:B------:R-:W-:-:S02]  /*0780*/  R2UR UR33, R21 ;  /* 0x00000000152172ca */ /* 0x000fc400000e0000 */
[----:B------:R-:W1:Y:S01]  /*0790*/  LDS.128 R20, [UR68+0x3ae0] ;  /* 0x003ae044ff147984 */ /* 0x000e620008000c00 */
[----:B0-----:R-:W-:Y:S02]  /*07a0*/  R2UR UR10, R30 ;  /* 0x000000001e0a72ca */ /* 0x001fe400000e0000 */
[----:B------:R-:W-:Y:S02]  /*07b0*/  R2UR UR11, R31 ;  /* 0x000000001f0b72ca */ /* 0x000fe400000e0000 */
[----:B------:R-:W-:Y:S02]  /*07c0*/  R2UR UR8, R28 ;  /* 0x000000001c0872ca */ /* 0x000fe400000e0000 */
[----:B------:R-:W-:Y:S02]  /*07d0*/  R2UR UR9, R29 ;  /* 0x000000001d0972ca */ /* 0x000fe400000e0000 */
[----:B------:R-:W0:Y:S01]  /*07e0*/  LDS.128 R28, [UR68+0x3be0] ;  /* 0x003be044ff1c7984 */ /* 0x000e220008000c00 */
[----:B-1----:R-:W-:-:S02]  /*07f0*/  R2UR UR26, R22 ;  /* 0x00000000161a72ca */ /* 0x002fc400000e0000 */
[----:B------:R-:W-:Y:S02]  /*0800*/  R2UR UR27, R23 ;  /* 0x00000000171b72ca */ /* 0x000fe400000e0000 */
[----:B------:R-:W-:Y:S02]  /*0810*/  R2UR UR24, R20 ;  /* 0x00000000141872ca */ /* 0x000fe400000e0000 */
[----:B------:R-:W-:Y:S02]  /*0820*/  R2UR UR25, R21 ;  /* 0x00000000151972ca */ /* 0x000fe400000e0000 */
[----:B------:R-:W1:Y:S01]  /*0830*/  LDS.128 R20, [UR68+0x3bb0] ;  /* 0x003bb044ff147984 */ /* 0x000e620008000c00 */
[----:B------:R-:W-:Y:S02]  /*0840*/  R2UR UR20, R24 ;  /* 0x00000000181472ca */ /* 0x000fe400000e0000 */
[----:B------:R-:W-:Y:S02]  /*0850*/  R2UR UR21, R25 ;  /* 0x00000000191572ca */ /* 0x000fe400000e0000 */
[----:B------:R-:W3:Y:S01]  /*0860*/  LDS.128 R24, [UR68+0x3b00] ;  /* 0x003b0044ff187984 */ /* 0x000ee20008000c00 */
[----:B------:R-:W-:-:S02]  /*0870*/  R2UR UR6, R34 ;  /* 0x00000000220672ca */ /* 0x000fc400000e0000 */
[----:B------:R-:W-:Y:S02]  /*0880*/  R2UR UR7, R35 ;  /* 0x00000000230772ca */ /* 0x000fe400000e0000 */
[----:B------:R-:W-:Y:S02]  /*0890*/  R2UR UR76, R32 ;  /* 0x00000000204c72ca */ /* 0x000fe400000e0000 */
[----:B------:R-:W-:Y:S02]  /*08a0*/  R2UR UR77, R33 ;  /* 0x00000000214d72ca */ /* 0x000fe400000e0000 */
[----:B------:R-:W4:Y:S01]  /*08b0*/  LDS.128 R32, [UR68+0x3b30] ;  /* 0x003b3044ff207984 */ /* 0x000f220008000c00 */
[C-C-:B------:R-:W-:Y:S02]  /*08c0*/  DADD R66, R48.reuse, R14.reuse ;  /* 0x0000000030427229 */ /* 0x140fe4000000000e */
[----:B------:R-:W-:Y:S02]  /*08d0*/  DADD R68, R48, -R14 ;  /* 0x0000000030447229 */ /* 0x000fe4000000080e */
[----:B------:R-:W-:-:S02]  /*08e0*/  DADD R48, R44, R16 ;  /* 0x000000002c307229 */ /* 0x000fc40000000010 */
[----:B------:R-:W-:Y:S02]  /*08f0*/  DADD R70, R44, -R16 ;  /* 0x000000002c467229 */ /* 0x000fe40000000810 */
[C-C-:B------:R-:W-:Y:S02]  /*0900*/  DADD R44, R42.reuse, R18.reuse ;  /* 0x000000002a2c7229 */ /* 0x140fe40000000012 */
[----:B------:R-:W-:Y:S01]  /*0910*/  DADD R72, R42, -R18 ;  /* 0x000000002a487229 */ /* 0x000fe20000000812 */
[----:B------:R-:W-:Y:S01]  /*0920*/  IMAD.SHL.U32 R16, R2, 0x8, RZ ;  /* 0x0000000802107824 */ /* 0x000fe200078e00ff */
[C-C-:B--2---:R-:W-:Y:S02]  /*0930*/  DADD R42, R40.reuse, R36.reuse ;  /* 0x00000000282a7229 */ /* 0x144fe40000000024 */
[----:B------:R-:W-:Y:S01]  /*0940*/  DADD R40, R40, -R36 ;  /* 0x0000000028287229 */ /* 0x000fe20000000824 */
[----:B------:R-:W-:Y:S01]  /*0950*/  IMAD.MOV.U32 R36, RZ, RZ, 0x3a80 ;  /* 0x00003a80ff247424 */ /* 0x000fe200078e00ff */
[----:B------:R-:W-:-:S03]  /*0960*/  SHF.R.U32.HI R37, RZ, 0x3, R2 ;  /* 0x00000003ff257819 */ /* 0x000fc60000011602 */
[----:B------:R-:W-:Y:S01]  /*0970*/  IMAD R36, R3, R36, UR68 ;  /* 0x0000004403247e24 */ /* 0x000fe2000f8e0224 */
[----:B------:R-:W-:-:S03]  /*0980*/  LOP3.LUT R16, R16, 0x38, RZ, 0xc0, !PT ;  /* 0x0000003810107812 */ /* 0x000fc600078ec0ff */
[----:B------:R-:W-:-:S04]  /*0990*/  IMAD R55, R37, 0x68, R36 ;  /* 0x0000006825377824 */ /* 0x000fc800078e0224 */
[----:B------:R-:W-:Y:S02]  /*09a0*/  IMAD.IADD R55, R55, 0x1, R16 ;  /* 0x0000000137377824 */ /* 0x000fe400078e0210 */
[----:B------:R-:W2:Y:S01]  /*09b0*/  LDS.128 R16, [UR68+0x3a80] ;  /* 0x003a8044ff107984 */ /* 0x000ea20008000c00 */
[----:B0-----:R-:W-:Y:S02]  /*09c0*/  R2UR UR4, R30 ;  /* 0x000000001e0472ca */ /* 0x001fe400000e0000 */
[----:B------:R-:W-:Y:S02]  /*09d0*/  R2UR UR5, R31 ;  /* 0x000000001f0572ca */ /* 0x000fe400000e0000 */
[----:B------:R-:W-:Y:S02]  /*09e0*/  R2UR UR74, R28 ;  /* 0x000000001c4a72ca */ /* 0x000fe400000e0000 */
[----:B------:R-:W-:Y:S02]  /*09f0*/  R2UR UR75, R29 ;  /* 0x000000001d4b72ca */ /* 0x000fe400000e0000 */
[----:B------:R-:W0:Y:S01]  /*0a00*/  LDS.128 R28, [UR68+0x3bf0] ;  /* 0x003bf044ff1c7984 */ /* 0x000e220008000c00 */
[----:B-1----:R-:W-:-:S02]  /*0a10*/  R2UR UR16, R22 ;  /* 0x00000000161072ca */ /* 0x002fc400000e0000 */
[----:B------:R-:W-:Y:S02]  /*0a20*/  R2UR UR17, R23 ;  /* 0x00000000171172ca */ /* 0x000fe400000e0000 */
[----:B---3--:R-:W-:Y:S02]  /*0a30*/  R2UR UR14, R26 ;  /* 0x000000001a0e72ca */ /* 0x008fe400000e0000 */
[----:B------:R-:W-:Y:S02]  /*0a40*/  R2UR UR15, R27 ;  /* 0x000000001b0f72ca */ /* 0x000fe400000e0000 */
[----:B------:R-:W-:Y:S02]  /*0a50*/  R2UR UR12, R24 ;  /* 0x00000000180c72ca */ /* 0x000fe400000e0000 */
[----:B------:R-:W-:Y:S02]  /*0a60*/  R2UR UR13, R25 ;  /* 0x00000000190d72ca */ /* 0x000fe400000e0000 */
[----:B------:R-:W1:Y:S01]  /*0a70*/  LDS.128 R24, [UR68+0x3bd0] ;  /* 0x003bd044ff187984 */ /* 0x000e620008000c00 */
[----:B------:R-:W-:-:S02]  /*0a80*/  MOV.SPILL R54, UR16 ;  /* 0x0000001000367c02 */ /* 0x000fc40009000f00 */
[----:B------:R-:W-:Y:S02]  /*0a90*/  MOV.SPILL R47, UR17 ;  /* 0x00000011002f7c02 */ /* 0x000fe40009000f00 */
[----:B------:R-:W-:Y:S02]  /*0aa0*/  R2UR UR16, R20 ;  /* 0x00000000141072ca */ /* 0x000fe400000e0000 */
[----:B------:R-:W-:Y:S02]  /*0ab0*/  R2UR UR17, R21 ;  /* 0x00000000151172ca */ /* 0x000fe400000e0000 */
[----:B------:R-:W3:Y:S01]  /*0ac0*/  LDS.128 R20, [UR68+0x3b10] ;  /* 0x003b1044ff147984 */ /* 0x000ee20008000c00 */
[----:B----4-:R-:W-:Y:S02]  /*0ad0*/  R2UR UR64, R32 ;  /* 0x00000000204072ca */ /* 0x010fe400000e0000 */
[----:B------:R-:W-:Y:S02]  /*0ae0*/  R2UR UR65, R33 ;  /* 0x00000000214172ca */ /* 0x000fe400000e0000 */
[----:B--2---:R-:W-:-:S02]  /*0af0*/  R2UR UR68, R18 ;  /* 0x00000000124472ca */ /* 0x004fc400000e0000 */
[----:B------:R-:W-:Y:S01]  /*0b00*/  R2UR UR69, R19 ;  /* 0x00000000134572ca */ /* 0x000fe200000e0000 */
[----:B------:R-:W-:Y:S01]  /*0b10*/  DFMA R32, R16, R66, RZ ;  /* 0x000000421020722b */ /* 0x000fe200000000ff */
[----:B0-----:R-:W-:Y:S02]  /*0b20*/  R2UR UR66, R28 ;  /* 0x000000001c4272ca */ /* 0x001fe400000e0000 */
[----:B------:R-:W-:Y:S01]  /*0b30*/  R2UR UR67, R29 ;  /* 0x000000001d4372ca */ /* 0x000fe200000e0000 */
[----:B------:R-:W-:-:S08]  /*0b40*/  DFMA R28, R68, UR60, RZ ;  /* 0x0000003c441c7c2b */ /* 0x000fd000080000ff */
[----:B------:R-:W-:Y:S02]  /*0b50*/  DFMA R32, R48, UR68, R32 ;  /* 0x0000004430207c2b */ /* 0x000fe40008000020 */
[----:B------:R-:W-:-:S06]  /*0b60*/  DFMA R28, R70, UR62, R28 ;  /* 0x0000003e461c7c2b */ /* 0x000fcc000800001c */
[----:B------:R-:W-:Y:S02]  /*0b70*/  DFMA R32, R44, UR56, R32 ;  /* 0x000000382c207c2b */ /* 0x000fe40008000020 */
[----:B------:R-:W-:-:S06]  /*0b80*/  DFMA R28, R72, UR52, R28 ;  /* 0x00000034481c7c2b */ /* 0x000fcc000800001c */
[----:B------:R-:W-:Y:S02]  /*0b90*/  DFMA R32, R42, UR58, R32 ;  /* 0x0000003a2a207c2b */ /* 0x000fe40008000020 */
[----:B------:R-:W-:-:S08]  /*0ba0*/  DFMA R28, R40, UR54, R28 ;  /* 0x00000036281c7c2b */ /* 0x000fd0000800001c */
[C-C-:B------:R-:W-:Y:S02]  /*0bb0*/  DADD R18, R32.reuse, -R28.reuse ;  /* 0x0000000020127229 */ /* 0x140fe4000000081c */
[----:B------:R-:W-:Y:S02]  /*0bc0*/  DADD R32, R32, R28 ;  /* 0x0000000020207229 */ /* 0x000fe4000000001c */
[----:B------:R-:W-:-:S08]  /*0bd0*/  DFMA R28, R66, UR48, RZ ;  /* 0x00000030421c7c2b */ /* 0x000fd000080000ff */
[----:B------:R-:W-:Y:S01]  /*0be0*/  DFMA R28, R48, UR50, R28 ;  /* 0x00000032301c7c2b */ /* 0x000fe2000800001c */
[----:B------:R0:W-:Y:S01]  /*0bf0*/  STS.64 [R55+0x35a0], R18 ;  /* 0x0035a01237007388 */ /* 0x0001e20000000a00 */
[----:B------:R-:W-:-:S06]  /*0c00*/  DFMA R74, R68, UR44, RZ ;  /* 0x0000002c444a7c2b */ /* 0x000fcc00080000ff */
[----:B------:R-:W-:Y:S01]  /*0c10*/  DFMA R28, R44, UR46, R28 ;  /* 0x0000002e2c1c7c2b */ /* 0x000fe2000800001c */
[----:B------:R-:W-:Y:S02]  /*0c20*/  R2UR.FILL UR47, R7 ;  /* 0x00000000072f72ca */ /* 0x000fe400004e0000 */
[----:B------:R-:W-:Y:S01]  /*0c30*/  R2UR.FILL UR46, R8 ;  /* 0x00000000082e72ca */ /* 0x000fe200004e0000 */
[----:B0-----:R-:W-:-:S08]  /*0c40*/  DFMA R18, R66, UR36, RZ ;  /* 0x0000002442127c2b */ /* 0x001fd000080000ff */
[----:B------:R-:W-:-:S04]  /*0c50*/  DFMA R18, R48, UR38, R18 ;  /* 0x0000002630127c2b */ /* 0x000fc80008000012 */
[----:B------:R-:W-:Y:S01]  /*0c60*/  DFMA R74, R70, UR46, R74 ;  /* 0x0000002e464a7c2b */ /* 0x000fe2000800004a */
[----:B------:R-:W-:Y:S02]  /*0c70*/  IMAD.U32 R56, RZ, RZ, UR34 ;  /* 0x00000022ff387e24 */ /* 0x000fe4000f8e00ff */
[----:B------:R-:W-:Y:S01]  /*0c80*/  IMAD.U32 R57, RZ, RZ, UR35 ;  /* 0x00000023ff397e24 */ /* 0x000fe2000f8e00ff */
[----:B------:R-:W-:Y:S01]  /*0c90*/  DFMA R18, R44, UR34, R18 ;  /* 0x000000222c127c2b */ /* 0x000fe20008000012 */
[----:B------:R-:W-:Y:S02]  /*0ca0*/  R2UR.FILL UR35, R11 ;  /* 0x000000000b2372ca */ /* 0x000fe400004e0000 */
[----:B------:R-:W-:Y:S01]  /*0cb0*/  R2UR.FILL UR34, R12 ;  /* 0x000000000c2272ca */ /* 0x000fe200004e0000 */
[----:B------:R-:W-:Y:S01]  /*0cc0*/  IMAD.U32 R53, RZ, RZ, UR41 ;  /* 0x00000029ff357e24 */ /* 0x000fe2000f8e00ff */
[----:B------:R-:W-:Y:S01]  /*0cd0*/  DFMA R74, R72, UR40, R74 ;  /* 0x00000028484a7c2b */ /* 0x000fe2000800004a */
[----:B------:R-:W-:Y:S01]  /*0ce0*/  R2UR.FILL UR41, R10 ;  /* 0x000000000a2972ca */ /* 0x000fe200004e0000 */
[----:B------:R-:W-:Y:S01]  /*0cf0*/  DFMA R10, R68, UR32, RZ ;  /* 0x00000020440a7c2b */ /* 0x000fe200080000ff */
[----:B------:R-:W-:Y:S01]  /*0d00*/  IMAD.U32 R52, RZ, RZ, UR40 ;  /* 0x00000028ff347e24 */ /* 0x000fe2000f8e00ff */
[----:B------:R-:W-:-:S07]  /*0d10*/  R2UR.FILL UR40, R6 ;  /* 0x00000000062872ca */ /* 0x000fce00004e0000 */
[----:B------:R-:W-:Y:S01]  /*0d20*/  DFMA R10, R70, UR34, R10 ;  /* 0x00000022460a7c2b */ /* 0x000fe2000800000a */
[----:B------:R-:W-:Y:S02]  /*0d30*/  IMAD.U32 R58, RZ, RZ, UR28 ;  /* 0x0000001cff3a7e24 */ /* 0x000fe4000f8e00ff */
[----:B------:R-:W-:-:S05]  /*0d40*/  IMAD.U32 R59, RZ, RZ, UR29 ;  /* 0x0000001dff3b7e24 */ /* 0x000fca000f8e00ff */
[----:B------:R-:W-:Y:S01]  /*0d50*/  DFMA R10, R72, UR28, R10 ;  /* 0x0000001c480a7c2b */ /* 0x000fe2000800000a */
[----:B------:R-:W-:Y:S02]  /*0d60*/  R2UR.FILL UR29, R13 ;  /* 0x000000000d1d72ca */ /* 0x000fe400004e0000 */
[----:B------:R-:W-:Y:S01]  /*0d70*/  R2UR.FILL UR28, R38 ;  /* 0x00000000261c72ca */ /* 0x000fe200004e0000 */
[----:B------:R-:W-:Y:S02]  /*0d80*/  DFMA R28, R42, UR42, R28 ;  /* 0x0000002a2a1c7c2b */ /* 0x000fe4000800001c */
[----:B------:R-:W-:Y:S02]  /*0d90*/  DFMA R74, R40, UR40, R74 ;  /* 0x00000028284a7c2b */ /* 0x000fe4000800004a */
[----:B------:R-:W-:-:S06]  /*0da0*/  DFMA R18, R42, UR30, R18 ;  /* 0x0000001e2a127c2b */ /* 0x000fcc0008000012 */
[----:B------:R-:W-:Y:S02]  /*0db0*/  DADD R6, R28, -R74 ;  /* 0x000000001c067229 */ /* 0x000fe4000000084a */
[----:B------:R-:W-:-:S05]  /*0dc0*/  DFMA R10, R40, UR28, R10 ;  /* 0x0000001c280a7c2b */ /* 0x000fca000800000a */
[----:B------:R0:W-:Y:S03]  /*0dd0*/  STS.64 [R55+0x30c0], R6 ;  /* 0x0030c00637007388 */ /* 0x0001e60000000a00 */
[C-C-:B0-----:R-:W-:Y:S02]  /*0de0*/  DADD R6, R18.reuse, -R10.reuse ;  /* 0x0000000012067229 */ /* 0x141fe4000000080a */
[----:B------:R-:W-:Y:S02]  /*0df0*/  DADD R18, R18, R10 ;  /* 0x0000000012127229 */ /* 0x000fe4000000000a */
[----:B------:R-:W-:-:S08]  /*0e00*/  DFMA R10, R66, UR24, RZ ;  /* 0x00000018420a7c2b */ /* 0x000fd000080000ff */
[----:B------:R-:W-:Y:S01]  /*0e10*/  DFMA R10, R48, UR26, R10 ;  /* 0x0000001a300a7c2b */ /* 0x000fe2000800000a */
[----:B------:R-:W-:Y:S02]  /*0e20*/  IMAD.U32 R60, RZ, RZ, UR22 ;  /* 0x00000016ff3c7e24 */ /* 0x000fe4000f8e00ff */
[----:B------:R-:W-:-:S05]  /*0e30*/  IMAD.U32 R61, RZ, RZ, UR23 ;  /* 0x00000017ff3d7e24 */ /* 0x000fca000f8e00ff */
[----:B------:R-:W-:Y:S01]  /*0e40*/  DFMA R10, R44, UR22, R10 ;  /* 0x000000162c0a7c2b */ /* 0x000fe2000800000a */
[----:B------:R-:W-:Y:S02]  /*0e50*/  R2UR.FILL UR23, R39 ;  /* 0x00000000271772ca */ /* 0x000fe400004e0000 */
[----:B------:R-:W-:Y:S01]  /*0e60*/  R2UR.FILL UR22, R46 ;  /* 0x000000002e1672ca */ /* 0x000fe200004e0000 */
[----:B------:R-:W-:Y:S01]  /*0e70*/  DFMA R12, R68, UR20, RZ ;  /* 0x00000014440c7c2b */ /* 0x000fe200080000ff */
[----:B------:R-:W-:Y:S02]  /*0e80*/  IMAD.U32 R62, RZ, RZ, UR16 ;  /* 0x00000010ff3e7e24 */ /* 0x000fe4000f8e00ff */
[----:B------:R-:W-:-:S09]  /*0e90*/  IMAD.U32 R63, RZ, RZ, UR17 ;  /* 0x00000011ff3f7e24 */ /* 0x000fd2000f8e00ff */
[----:B------:R-:W-:-:S08]  /*0ea0*/  DFMA R12, R70, UR22, R12 ;  /* 0x00000016460c7c2b */ /* 0x000fd0000800000c */
[----:B------:R-:W-:Y:S01]  /*0eb0*/  DFMA R12, R72, UR16, R12 ;  /* 0x00000010480c7c2b */ /* 0x000fe2000800000c */
[----:B------:R-:W-:Y:S02]  /*0ec0*/  R2UR.FILL UR17, R47 ;  /* 0x000000002f1172ca */ /* 0x000fe400004e0000 */
[----:B------:R-:W-:Y:S01]  /*0ed0*/  R2UR.FILL UR16, R54 ;  /* 0x00000000361072ca */ /* 0x000fe200004e0000 */
[----:B------:R-:W-:Y:S01]  /*0ee0*/  DFMA R10, R42, UR18, R10 ;  /* 0x000000122a0a7c2b */ /* 0x000fe2000800000a */
[----:B------:R-:W-:Y:S04]  /*0ef0*/  STS.64 [R55+0x2be0], R6 ;  /* 0x002be00637007388 */ /* 0x000fe80000000a00 */
[----:B------:R0:W-:Y:S07]  /*0f00*/  STS.64 [R55+0x9c0], R18 ;  /* 0x0009c01237007388 */ /* 0x0001ee0000000a00 */
[----:B------:R-:W-:Y:S01]  /*0f10*/  DFMA R12, R40, UR16, R12 ;  /* 0x00000010280c7c2b */ /* 0x000fe2000800000c */
[----:B-1----:R-:W-:Y:S01]  /*0f20*/  R2UR UR70, R24 ;  /* 0x00000000184672ca */ /* 0x002fe200000e0000 */
[----:B0-----:R-:W-:-:S06]  /*0f30*/  DFMA R18, R68, UR8, RZ ;  /* 0x0000000844127c2b */ /* 0x001fcc00080000ff */
[C-C-:B------:R-:W-:Y:S02]  /*0f40*/  DADD R6, R10.reuse, -R12.reuse ;  /* 0x000000000a067229 */ /* 0x140fe4000000080c */
[----:B------:R-:W-:Y:S01]  /*0f50*/  DADD R10, R10, R12 ;  /* 0x000000000a0a7229 */ /* 0x000fe2000000000c */
[----:B------:R-:W-:Y:S01]  /*0f60*/  R2UR UR71, R25 ;  /* 0x00000000194772ca */ /* 0x000fe200000e0000 */
[C---:B------:R-:W-:Y:S01]  /*0f70*/  DFMA R12, R66.reuse, UR12, RZ ;  /* 0x0000000c420c7c2b */ /* 0x040fe200080000ff */
[----:B---3--:R-:W-:Y:S02]  /*0f80*/  R2UR UR72, R20 ;  /* 0x00000000144872ca */ /* 0x008fe400000e0000 */
[----:B------:R-:W-:Y:S01]  /*0f90*/  R2UR UR73, R21 ;  /* 0x00000000154972ca */ /* 0x000fe200000e0000 */
[----:B------:R-:W-:Y:S02]  /*0fa0*/  DFMA R66, R66, UR76, RZ ;  /* 0x0000004c42427c2b */ /* 0x000fe400080000ff */
[----:B------:R-:W-:-:S02]  /*0fb0*/  DFMA R18, R70, UR10, R18 ;  /* 0x0000000a46127c2b */ /* 0x000fc40008000012 */
[----:B------:R-:W-:Y:S02]  /*0fc0*/  DFMA R68, R68, UR74, RZ ;  /* 0x0000004a44447c2b */ /* 0x000fe400080000ff */
[C---:B------:R-:W-:Y:S01]  /*0fd0*/  DFMA R12, R48.reuse, UR14, R12 ;  /* 0x0000000e300c7c2b */ /* 0x040fe2000800000c */
[----:B------:R-:W-:Y:S01]  /*0fe0*/  IMAD.U32 R24, RZ, RZ, UR70 ;  /* 0x00000046ff187e24 */ /* 0x000fe2000f8e00ff */
        /* <DEDUP_REMOVED lines=14> */
[----:B------:R-:W-:Y:S01]  /*10d0*/  DFMA R12, R44, UR72, R12 ;  /* 0x000000482c0c7c2b */ /* 0x000fe2000800000c */
[----:B------:R-:W-:-:S02]  /*10e0*/  R2UR UR72, R34 ;  /* 0x00000000224872ca */ /* 0x000fc400000e0000 */
[----:B------:R-:W-:Y:S02]  /*10f0*/  R2UR UR73, R35 ;  /* 0x00000000234972ca */ /* 0x000fe400000e0000 */
[----:B------:R-:W-:Y:S02]  /*1100*/  R2UR UR76, R30 ;  /* 0x000000001e4c72ca */ /* 0x000fe400000e0000 */
[----:B------:R-:W-:Y:S01]  /*1110*/  R2UR UR77, R31 ;  /* 0x000000001f4d72ca */ /* 0x000fe200000e0000 */
[----:B------:R-:W-:Y:S02]  /*1120*/  DFMA R48, R44, UR64, R48 ;  /* 0x000000402c307c2b */ /* 0x000fe40008000030 */
[----:B------:R-:W-:Y:S02]  /*1130*/  DFMA R68, R72, UR66, R68 ;  /* 0x0000004248447c2b */ /* 0x000fe40008000044 */
[----:B------:R-:W-:Y:S02]  /*1140*/  DFMA R12, R42, UR70, R12 ;  /* 0x000000462a0c7c2b */ /* 0x000fe4000800000c */
[----:B------:R-:W-:-:S02]  /*1150*/  DFMA R18, R40, UR74, R18 ;  /* 0x0000004a28127c2b */ /* 0x000fc40008000012 */
[----:B------:R-:W-:-:S04]  /*1160*/  DFMA R48, R42, UR72, R48 ;  /* 0x000000482a307c2b */ /* 0x000fc80008000030 */
[----:B------:R-:W-:Y:S01]  /*1170*/  DFMA R68, R40, UR76, R68 ;  /* 0x0000004c28447c2b */ /* 0x000fe20008000044 */
[----:B------:R-:W-:Y:S01]  /*1180*/  ISETP.GT.U32.AND P1, PT, R2, 0x5f, PT ;  /* 0x0000005f0200780c */ /* 0x000fe20003f24070 */
[C-C-:B------:R-:W-:Y:S02]  /*1190*/  DADD R22, R12.reuse, -R18.reuse ;  /* 0x000000000c167229 */ /* 0x140fe40000000812 */
[----:B------:R-:W-:Y:S02]  /*11a0*/  DADD R12, R12, R18 ;  /* 0x000000000c0c7229 */ /* 0x000fe40000000012 */
[----:B------:R-:W-:Y:S02]  /*11b0*/  DADD R28, R28, R74 ;  /* 0x000000001c1c7229 */ /* 0x000fe4000000004a */
[C-C-:B------:R-:W-:Y:S02]  /*11c0*/  DADD R18, R48.reuse, -R68.reuse ;  /* 0x0000000030127229 */ /* 0x140fe40000000844 */
[----:B------:R-:W-:Y:S01]  /*11d0*/  DADD R48, R48, R68 ;  /* 0x0000000030307229 */ /* 0x000fe20000000044 */
[----:B------:R0:W-:Y:S01]  /*11e0*/  STS.64 [R55], R32 ;  /* 0x0000002037007388 */ /* 0x0001e20000000a00 */
[----:B------:R-:W-:Y:S03]  /*11f0*/  BSSY.RECONVERGENT B0, `(.L_x_386) ;  /* 0x0000095000007945 */ /* 0x000fe60003800200 */
        /* <DEDUP_REMOVED lines=9> */
[----:B0-----:R-:W-:Y:S01]  /*1290*/  MOV.SPILL R7, UR4 ;  /* 0x0000000400077c02 */ /* 0x001fe20009000f00 */
[----:B------:R-:W-:Y:S01]  /*12a0*/  IMAD R6, R3, 0xc, R37 ;  /* 0x0000000c03067824 */ /* 0x000fe200078e0225 */
[----:B------:R-:W-:-:S03]  /*12b0*/  R2UR UR4, R9 ;  /* 0x00000000090472ca */ /* 0x000fc600000e0000 */
[----:B------:R-:W-:-:S10]  /*12c0*/  IMAD R3, R6, 0x9c, R5 ;  /* 0x0000009c06037824 */ /* 0x000fd400078e0205 */
[----:B------:R-:W-:Y:S02]  /*12d0*/  LEA R3, R3, UR4, 0x3 ;  /* 0x0000000403037c11 */ /* 0x000fe4000f8e18ff */
[----:B------:R-:W-:-:S03]  /*12e0*/  R2UR.FILL UR4, R7 ;  /* 0x00000000070472ca */ /* 0x000fc600004e0000 */
[----:B------:R-:W-:-:S12]  /*12f0*/  VIADD R3, R3, 0x270 ;  /* 0x0000027003037836 */ /* 0x000fd80000000000 */
.L_x_388:
[----:B------:R-:W-:Y:S01]  /*1300*/  LDS.64 R40, [R3+-0x270] ;  /* 0xfffd900003287984 */ /* 0x000fe20000000a00 */
[----:B------:R-:W-:Y:S02]  /*1310*/  MOV.SPILL R10, UR71 ;  /* 0x00000047000a7c02 */ /* 0x000fe40009000f00 */
[----:B------:R-:W-:Y:S01]  /*1320*/  MOV.SPILL R7, UR70 ;  /* 0x0000004600077c02 */ /* 0x000fe20009000f00 */
[----:B------:R-:W0:Y:S01]  /*1330*/  LDS.64 R26, [R3+0x68] ;  /* 0x00006800031a7984 */ /* 0x000e220000000a00 */
[----:B------:R-:W-:Y:S02]  /*1340*/  MOV.SPILL R8, UR73 ;  /* 0x0000004900087c02 */ /* 0x000fe40009000f00 */
[----:B------:R-:W-:Y:S01]  /*1350*/  MOV.SPILL R12, UR72 ;  /* 0x00000048000c7c02 */ /* 0x000fe20009000f00 */
[----:B------:R-:W-:Y:S01]  /*1360*/  LDS.64 R38, [R3+-0x208] ;  /* 0xfffdf80003267984 */ /* 0x000fe20000000a00 */
[----:B------:R-:W-:Y:S02]  /*1370*/  R2UR UR70, R50 ;  /* 0x00000000324672ca */ /* 0x000fe400000e0000 */
[----:B------:R-:W-:Y:S01]  /*1380*/  R2UR UR71, R51 ;  /* 0x00000000334772ca */ /* 0x000fe200000e0000 */
[----:B------:R-:W1:Y:S01]  /*1390*/  LDS.64 R30, [R3] ;  /* 0x00000000031e7984 */ /* 0x000e620000000a00 */
[----:B------:R-:W-:-:S02]  /*13a0*/  R2UR UR72, R52 ;  /* 0x00000000344872ca */ /* 0x000fc400000e0000 */
[----:B------:R-:W-:Y:S01]  /*13b0*/  R2UR UR73, R53 ;  /* 0x00000000354972ca */ /* 0x000fe200000e0000 */
[----:B------:R-:W-:Y:S01]  /*13c0*/  LDS.64 R28, [R3+-0x138] ;  /* 0xfffec800031c7984 */ /* 0x000fe20000000a00 */
[----:B------:R-:W-:Y:S02]  /*13d0*/  MOV.SPILL R37, UR67 ;  /* 0x0000004300257c02 */ /* 0x000fe40009000f00 */
[----:B------:R-:W-:Y:S01]  /*13e0*/  MOV.SPILL R66, UR66 ;  /* 0x0000004200427c02 */ /* 0x000fe20009000f00 */
[----:B------:R-:W2:Y:S01]  /*13f0*/  LDS.64 R18, [R3+-0xd0] ;  /* 0xffff300003127984 */ /* 0x000ea20000000a00 */
[----:B------:R-:W-:Y:S02]  /*1400*/  R2UR UR66, R56 ;  /* 0x00000000384272ca */ /* 0x000fe400000e0000 */
[----:B------:R-:W-:Y:S01]  /*1410*/  R2UR UR67, R57 ;  /* 0x00000000394372ca */ /* 0x000fe200000e0000 */
[----:B------:R-:W-:Y:S01]  /*1420*/  LDS.64 R32, [R3+-0x1a0] ;  /* 0xfffe600003207984 */ /* 0x000fe20000000a00 */
[----:B------:R-:W-:-:S02]  /*1430*/  MOV.SPILL R5, UR77 ;  /* 0x0000004d00057c02 */ /* 0x000fc40009000f00 */
[----:B------:R-:W-:Y:S01]  /*1440*/  MOV.SPILL R11, UR76 ;  /* 0x0000004c000b7c02 */ /* 0x000fe20009000f00 */
[----:B------:R-:W3:Y:S01]  /*1450*/  LDS.64 R22, [R3+-0x68] ;  /* 0xffff980003167984 */ /* 0x000ee20000000a00 */
[----:B------:R-:W-:Y:S02]  /*1460*/  R2UR UR76, R60 ;  /* 0x000000003c4c72ca */ /* 0x000fe400000e0000 */
[----:B------:R-:W-:Y:S02]  /*1470*/  R2UR UR77, R61 ;  /* 0x000000003d4d72ca */ /* 0x000fe400000e0000 */
[----:B------:R-:W-:Y:S02]  /*1480*/  MOV.SPILL R6, UR75 ;  /* 0x0000004b00067c02 */ /* 0x000fe40009000f00 */
[----:B------:R-:W-:Y:S02]  /*1490*/  MOV.SPILL R13, UR74 ;  /* 0x0000004a000d7c02 */ /* 0x000fe40009000f00 */
[----:B------:R-:W-:-:S02]  /*14a0*/  R2UR UR74, R20 ;  /* 0x00000000144a72ca */ /* 0x000fc400000e0000 */
[----:B------:R-:W-:Y:S02]  /*14b0*/  R2UR UR75, R21 ;  /* 0x00000000154b72ca */ /* 0x000fe400000e0000 */
[C---:B------:R-:W-:Y:S01]  /*14c0*/  ISETP.GE.U32.AND P1, PT, R2.reuse, 0x20, PT ;  /* 0x000000200200780c */ /* 0x040fe20003f26070 */
[----:B------:R-:W-:Y:S01]  /*14d0*/  VIADD R2, R2, 0x40 ;  /* 0x0000004002027836 */ /* 0x000fe20000000000 */
[C-C-:B0-----:R-:W-:Y:S02]  /*14e0*/  DADD R44, R40.reuse, R26.reuse ;  /* 0x00000000282c7229 */ /* 0x141fe4000000001a */
[----:B------:R-:W-:Y:S02]  /*14f0*/  DADD R40, R40, -R26 ;  /* 0x0000000028287229 */ /* 0x000fe4000000081a */
[C-C-:B-1----:R-:W-:Y:S02]  /*1500*/  DADD R42, R38.reuse, R30.reuse ;  /* 0x00000000262a7229 */ /* 0x142fe4000000001e */
[----:B------:R-:W-:-:S04]  /*1510*/  DADD R38, R38, -R30 ;  /* 0x0000000026267229 */ /* 0x000fc8000000081e */
[C---:B------:R-:W-:Y:S02]  /*1520*/  DFMA R26, R40.reuse, UR44, RZ ;  /* 0x0000002c281a7c2b */ /* 0x040fe400080000ff */
[----:B------:R-:W-:Y:S02]  /*1530*/  DFMA R68, R40, UR60, RZ ;  /* 0x0000003c28447c2b */ /* 0x000fe400080000ff */
[C-C-:B--2---:R-:W-:Y:S02]  /*1540*/  DADD R30, R28.reuse, R18.reuse ;  /* 0x000000001c1e7229 */ /* 0x144fe40000000012 */
[----:B------:R-:W-:Y:S02]  /*1550*/  DADD R28, R28, -R18 ;  /* 0x000000001c1c7229 */ /* 0x000fe40000000812 */
[----:B------:R-:W-:Y:S02]  /*1560*/  DFMA R18, R44, UR48, RZ ;  /* 0x000000302c127c2b */ /* 0x000fe400080000ff */
[----:B------:R-:W-:-:S02]  /*1570*/  DFMA R26, R38, UR46, R26 ;  /* 0x0000002e261a7c2b */ /* 0x000fc4000800001a */
[C-C-:B---3--:R-:W-:Y:S02]  /*1580*/  DADD R34, R32.reuse, R22.reuse ;  /* 0x0000000020227229 */ /* 0x148fe40000000016 */
[----:B------:R-:W-:Y:S02]  /*1590*/  DADD R32, R32, -R22 ;  /* 0x0000000020207229 */ /* 0x000fe40000000816 */
[----:B------:R-:W-:Y:S02]  /*15a0*/  DFMA R18, R42, UR50, R18 ;  /* 0x000000322a127c2b */ /* 0x000fe40008000012 */
[----:B------:R-:W-:Y:S02]  /*15b0*/  DFMA R22, R16, R44, RZ ;  /* 0x0000002c1016722b */ /* 0x000fe400000000ff */
[----:B------:R-:W-:Y:S02]  /*15c0*/  DFMA R46, R44, UR36, RZ ;  /* 0x000000242c2e7c2b */ /* 0x000fe400080000ff */
        /* <DEDUP_REMOVED lines=12> */
[----:B------:R-:W-:Y:S02]  /*1690*/  DFMA R68, R32, UR52, R68 ;  /* 0x0000003420447c2b */ /* 0x000fe40008000044 */
[C-C-:B------:R-:W-:Y:S02]  /*16a0*/  DADD R54, R18.reuse, -R26.reuse ;  /* 0x0000000012367229 */ /* 0x140fe4000000081a */
[----:B------:R-:W-:-:S02]  /*16b0*/  DADD R26, R18, R26 ;  /* 0x00000000121a7229 */ /* 0x000fc4000000001a */
[----:B------:R-:W-:Y:S02]  /*16c0*/  DFMA R18, R40, UR32, RZ ;  /* 0x0000002028127c2b */ /* 0x000fe400080000ff */
[----:B------:R-:W-:Y:S01]  /*16d0*/  DFMA R46, R34, UR66, R46 ;  /* 0x00000042222e7c2b */ /* 0x000fe2000800002e */
[----:B------:R-:W-:Y:S01]  /*16e0*/  R2UR UR66, R62 ;  /* 0x000000003e4272ca */ /* 0x000fe200000e0000 */
[----:B------:R-:W-:Y:S01]  /*16f0*/  DFMA R22, R30, UR58, R22 ;  /* 0x0000003a1e167c2b */ /* 0x000fe20008000016 */
[----:B------:R-:W-:Y:S01]  /*1700*/  R2UR UR67, R63 ;  /* 0x000000003f4372ca */ /* 0x000fe200000e0000 */
[----:B------:R-:W-:Y:S01]  /*1710*/  DFMA R68, R28, UR54, R68 ;  /* 0x000000361c447c2b */ /* 0x000fe20008000044 */
[----:B------:R-:W-:Y:S01]  /*1720*/  STS.64 [R3+0x1a0], R54 ;  /* 0x0001a03603007388 */ /* 0x000fe20000000a00 */
[----:B------:R-:W-:Y:S02]  /*1730*/  DFMA R18, R38, UR34, R18 ;  /* 0x0000002226127c2b */ /* 0x000fe40008000012 */
[----:B------:R-:W-:Y:S01]  /*1740*/  DFMA R46, R30, UR30, R46 ;  /* 0x0000001e1e2e7c2b */ /* 0x000fe2000800002e */
[----:B------:R-:W-:Y:S03]  /*1750*/  STS.64 [R3+-0x208], R26 ;  /* 0xfffdf81a03007388 */ /* 0x000fe60000000a00 */
[----:B------:R-:W-:-:S02]  /*1760*/  DADD R48, R22, -R68 ;  /* 0x0000000016307229 */ /* 0x000fc40000000844 */
[----:B------:R-:W-:Y:S01]  /*1770*/  DFMA R18, R32, UR70, R18 ;  /* 0x0000004620127c2b */ /* 0x000fe20008000012 */
[----:B------:R-:W-:Y:S01]  /*1780*/  R2UR UR70, R64 ;  /* 0x00000000404672ca */ /* 0x000fe200000e0000 */
[----:B------:R-:W-:Y:S01]  /*1790*/  DADD R68, R22, R68 ;  /* 0x0000000016447229 */ /* 0x000fe20000000044 */
[----:B------:R-:W-:Y:S02]  /*17a0*/  R2UR UR71, R65 ;  /* 0x00000000414772ca */ /* 0x000fe400000e0000 */
[----:B------:R0:W-:Y:S03]  /*17b0*/  STS.64 [R3+0x208], R48 ;  /* 0x0002083003007388 */ /* 0x0001e60000000a00 */
[----:B------:R-:W-:Y:S01]  /*17c0*/  DFMA R18, R28, UR28, R18 ;  /* 0x0000001c1c127c2b */ /* 0x000fe20008000012 */
[----:B------:R-:W-:Y:S07]  /*17d0*/  STS.64 [R3+-0x270], R68 ;  /* 0xfffd904403007388 */ /* 0x000fee0000000a00 */
[----:B------:R-:W-:-:S02]  /*17e0*/  DADD R22, R46, -R18 ;  /* 0x000000002e167229 */ /* 0x000fc40000000812 */
[----:B------:R-:W-:Y:S02]  /*17f0*/  DADD R18, R46, R18 ;  /* 0x000000002e127229 */ /* 0x000fe40000000012 */
[----:B------:R-:W-:Y:S02]  /*1800*/  DFMA R46, R44, UR24, RZ ;  /* 0x000000182c2e7c2b */ /* 0x000fe400080000ff */
[----:B0-----:R-:W-:Y:S01]  /*1810*/  DFMA R48, R40, UR20, RZ ;  /* 0x0000001428307c2b */ /* 0x001fe200080000ff */
[----:B------:R-:W-:Y:S04]  /*1820*/  STS.64 [R3+0x138], R22 ;  /* 0x0001381603007388 */ /* 0x000fe80000000a00 */
[----:B------:R-:W-:Y:S01]  /*1830*/  STS.64 [R3+-0x1a0], R18 ;  /* 0xfffe601203007388 */ /* 0x000fe20000000a00 */
[----:B------:R-:W-:-:S02]  /*1840*/  DFMA R46, R42, UR26, R46 ;  /* 0x0000001a2a2e7c2b */ /* 0x000fc4000800002e */
[----:B------:R-:W-:-:S06]  /*1850*/  DFMA R48, R38, UR22, R48 ;  /* 0x0000001626307c2b */ /* 0x000fcc0008000030 */
[----:B------:R-:W-:Y:S01]  /*1860*/  DFMA R46, R34, UR76, R46 ;  /* 0x0000004c222e7c2b */ /* 0x000fe2000800002e */
[----:B------:R-:W-:Y:S01]  /*1870*/  R2UR UR76, R24 ;  /* 0x00000000184c72ca */ /* 0x000fe200000e0000 */
[----:B------:R-:W-:Y:S01]  /*1880*/  DFMA R48, R32, UR66, R48 ;  /* 0x0000004220307c2b */ /* 0x000fe20008000030 */
[----:B------:R-:W-:Y:S02]  /*1890*/  R2UR.FILL UR66, R66 ;  /* 0x00000000424272ca */ /* 0x000fe400004e0000 */
[----:B------:R-:W-:Y:S02]  /*18a0*/  R2UR UR77, R25 ;  /* 0x00000000194d72ca */ /* 0x000fe400000e0000 */
[----:B------:R-:W-:Y:S01]  /*18b0*/  R2UR.FILL UR67, R37 ;  /* 0x00000000254372ca */ /* 0x000fe200004e0000 */
[----:B------:R-:W-:Y:S02]  /*18c0*/  DFMA R46, R30, UR18, R46 ;  /* 0x000000121e2e7c2b */ /* 0x000fe4000800002e */
[----:B------:R-:W-:-:S08]  /*18d0*/  DFMA R48, R28, UR16, R48 ;  /* 0x000000101c307c2b */ /* 0x000fd00008000030 */
[C-C-:B------:R-:W-:Y:S02]  /*18e0*/  DADD R66, R46.reuse, -R48.reuse ;  /* 0x000000002e427229 */ /* 0x140fe40000000830 */
[----:B------:R-:W-:Y:S02]  /*18f0*/  DADD R46, R46, R48 ;  /* 0x000000002e2e7229 */ /* 0x000fe40000000030 */
[C---:B------:R-:W-:Y:S02]  /*1900*/  DFMA R48, R44.reuse, UR12, RZ ;  /* 0x0000000c2c307c2b */ /* 0x040fe400080000ff */
[----:B------:R-:W-:Y:S01]  /*1910*/  DFMA R44, R44, UR70, RZ ;  /* 0x000000462c2c7c2b */ /* 0x000fe200080000ff */
[----:B------:R-:W-:Y:S01]  /*1920*/  R2UR.FILL UR71, R10 ;  /* 0x000000000a4772ca */ /* 0x000fe200004e0000 */
[----:B------:R-:W-:Y:S01]  /*1930*/  STS.64 [R3+0xd0], R66 ;  /* 0x0000d04203007388 */ /* 0x000fe20000000a00 */
[----:B------:R-:W-:-:S03]  /*1940*/  R2UR.FILL UR70, R7 ;  /* 0x00000000074672ca */ /* 0x000fc600004e0000 */
[C---:B------:R-:W-:Y:S01]  /*1950*/  DFMA R48, R42.reuse, UR14, R48 ;  /* 0x0000000e2a307c2b */ /* 0x040fe20008000030 */
[----:B------:R-:W-:Y:S01]  /*1960*/  STS.64 [R3+-0x138], R46 ;  /* 0xfffec82e03007388 */ /* 0x000fe20000000a00 */
[----:B------:R-:W-:Y:S02]  /*1970*/  DFMA R44, R42, UR6, R44 ;  /* 0x000000062a2c7c2b */ /* 0x000fe4000800002c */
[C---:B------:R-:W-:Y:S02]  /*1980*/  DFMA R42, R40.reuse, UR8, RZ ;  /* 0x00000008282a7c2b */ /* 0x040fe400080000ff */
[----:B------:R-:W-:Y:S01]  /*1990*/  DFMA R40, R40, UR72, RZ ;  /* 0x0000004828287c2b */ /* 0x000fe200080000ff */
        /* <DEDUP_REMOVED lines=8> */
[----:B------:R-:W-:-:S04]  /*1a20*/  DFMA R48, R30, UR70, R48 ;  /* 0x000000461e307c2b */ /* 0x000fc80008000030 */
[C---:B------:R-:W-:Y:S01]  /*1a30*/  DFMA R42, R32.reuse, UR76, R42 ;  /* 0x0000004c202a7c2b */ /* 0x040fe2000800002a */
[----:B------:R-:W-:Y:S01]  /*1a40*/  R2UR.FILL UR77, R5 ;  /* 0x00000000054d72ca */ /* 0x000fe200004e0000 */
[----:B------:R-:W-:Y:S01]  /*1a50*/  DFMA R40, R32, UR66, R40 ;  /* 0x0000004220287c2b */ /* 0x000fe20008000028 */
[----:B------:R-:W-:Y:S01]  /*1a60*/  R2UR.FILL UR76, R11 ;  /* 0x000000000b4c72ca */ /* 0x000fe200004e0000 */
[----:B------:R-:W-:-:S04]  /*1a70*/  DFMA R44, R30, UR72, R44 ;  /* 0x000000481e2c7c2b */ /* 0x000fc8000800002c */
[----:B------:R-:W-:-:S08]  /*1a80*/  DFMA R42, R28, UR74, R42 ;  /* 0x0000004a1c2a7c2b */ /* 0x000fd0000800002a */
[----:B------:R-:W-:Y:S02]  /*1a90*/  DFMA R40, R28, UR76, R40 ;  /* 0x0000004c1c287c2b */ /* 0x000fe40008000028 */
[C-C-:B------:R-:W-:Y:S02]  /*1aa0*/  DADD R6, R48.reuse, -R42.reuse ;  /* 0x0000000030067229 */ /* 0x140fe4000000082a */
[----:B------:R-:W-:-:S04]  /*1ab0*/  DADD R42, R48, R42 ;  /* 0x00000000302a7229 */ /* 0x000fc8000000002a */
[C-C-:B------:R-:W-:Y:S01]  /*1ac0*/  DADD R10, R44.reuse, -R40.reuse ;  /* 0x000000002c0a7229 */ /* 0x140fe20000000828 */
[----:B------:R-:W-:Y:S01]  /*1ad0*/  STS.64 [R3+0x68], R6 ;  /* 0x0000680603007388 */ /* 0x000fe20000000a00 */
[----:B------:R-:W-:-:S03]  /*1ae0*/  DADD R40, R44, R40 ;  /* 0x000000002c287229 */ /* 0x000fc60000000028 */
[----:B------:R-:W-:Y:S04]  /*1af0*/  STS.64 [R3+-0xd0], R42 ;  /* 0xffff302a03007388 */ /* 0x000fe80000000a00 */
[----:B------:R-:W-:Y:S04]  /*1b00*/  STS.64 [R3], R10 ;  /* 0x0000000a03007388 */ /* 0x000fe80000000a00 */
[----:B------:R0:W-:Y:S02]  /*1b10*/  STS.64 [R3+-0x68], R40 ;  /* 0xffff982803007388 */ /* 0x0001e40000000a00 */
[----:B0-----:R-:W-:Y:S01]  /*1b20*/  VIADD R3, R3, 0x2700 ;  /* 0x0000270003037836 */ /* 0x001fe20000000000 */
[----:B------:R-:W-:Y:S06]  /*1b30*/  @!P1 BRA `(.L_x_388) ;  /* 0xfffffff400f09947 */ /* 0x000fec000383ffff */
.L_x_387:
[----:B------:R-:W-:Y:S05]  /*1b40*/  BSYNC.RECONVERGENT B0 ;  /* 0x0000000000007941 */ /* 0x000fea0003800200 */
.L_x_386:
[----:B------:R-:W-:Y:S01]  /*1b50*/  BAR.SYNC.DEFER_BLOCKING 0x0 ;  /* 0x0000000000007b1d */ /* 0x000fe20000010000 */
[----:B------:R-:W-:-:S05]  /*1b60*/  ISETP.GT.U32.AND P1, PT, R0, 0x8f, PT ;  /* 0x0000008f0000780c */ /* 0x000fca0003f24070 */
[----:B------:R-:W-:Y:S08]  /*1b70*/  BSSY.RECONVERGENT B0, `(.L_x_389) ;  /* 0x000012f000007945 */ /* 0x000ff00003800200 */
[----:B------:R-:W-:Y:S05]  /*1b80*/  @P1 BRA `(.L_x_390) ;  /* 0x0000001000b41947 */ /* 0x000fea0003800000 */
.L_x_391:
[----:B-1----:R-:W-:Y:S02]  /*1b90*/  PRMT R3, R0, 0x9910, RZ ;  /* 0x0000991000037816 */ /* 0x002fe400000000ff */
[----:B0-----:R-:W-:Y:S02]  /*1ba0*/  CS2R R48, SRZ ;  /* 0x0000000000307805 */ /* 0x001fe4000001ff00 */
[----:B------:R-:W-:Y:S02]  /*1bb0*/  MOV.SPILL R37, UR75 ;  /* 0x0000004b00257c02 */ /* 0x000fe40009000f00 */
[----:B------:R-:W-:Y:S01]  /*1bc0*/  MOV.SPILL R38, UR74 ;  /* 0x0000004a00267c02 */ /* 0x000fe20009000f00 */
[----:B------:R-:W-:Y:S01]  /*1bd0*/  IMAD R3, R3, 0xab, RZ ;  /* 0x000000ab03037824 */ /* 0x000fe200078e02ff */
[----:B------:R-:W-:Y:S02]  /*1be0*/  R2UR UR74, R64 ;  /* 0x00000000404a72ca */ /* 0x000fe400000e0000 */
[----:B------:R-:W-:-:S02]  /*1bf0*/  R2UR UR75, R65 ;  /* 0x00000000414b72ca */ /* 0x000fc400000e0000 */
[----:B------:R-:W-:Y:S02]  /*1c00*/  LOP3.LUT R3, R3, 0xffff, RZ, 0xc0, !PT ;  /* 0x0000ffff03037812 */ /* 0x000fe400078ec0ff */
[----:B------:R-:W-:Y:S02]  /*1c10*/  MOV.SPILL R75, UR69 ;  /* 0x00000045004b7c02 */ /* 0x000fe40009000f00 */
[----:B------:R-:W-:Y:S02]  /*1c20*/  SHF.R.U32.HI R3, RZ, 0xb, R3 ;  /* 0x0000000bff037819 */ /* 0x000fe40000011603 */
[----:B------:R-:W-:Y:S02]  /*1c30*/  MOV.SPILL R77, UR68 ;  /* 0x00000044004d7c02 */ /* 0x000fe40009000f00 */
[----:B------:R-:W-:Y:S02]  /*1c40*/  PRMT R5, R3, 0x9910, RZ ;  /* 0x0000991003057816 */ /* 0x000fe400000000ff */
[----:B------:R-:W-:Y:S01]  /*1c50*/  MOV.SPILL R2, UR77 ;  /* 0x0000004d00027c02 */ /* 0x000fe20009000f00 */
[----:B------:R-:W-:Y:S01]  /*1c60*/  UMOV UR77, 0x900c ;  /* 0x0000900c004d7882 */ /* 0x000fe20000000000 */
[----:B------:R-:W-:Y:S01]  /*1c70*/  MOV.SPILL R6, UR76 ;  /* 0x0000004c00067c02 */ /* 0x000fe20009000f00 */
[----:B------:R-:W-:Y:S01]  /*1c80*/  IMAD R5, R5, 0xc, RZ ;  /* 0x0000000c05057824 */ /* 0x000fe200078e02ff */
[----:B------:R-:W-:-:S02]  /*1c90*/  MOV.SPILL R76, UR51 ;  /* 0x00000033004c7c02 */ /* 0x000fc40009000f00 */
[----:B------:R-:W-:Y:S01]  /*1ca0*/  R2UR UR76, R56 ;  /* 0x00000000384c72ca */ /* 0x000fe200000e0000 */
[----:B------:R-:W-:-:S05]  /*1cb0*/  IMAD.MOV R5, RZ, RZ, -R5 ;  /* 0x000000ffff057224 */ /* 0x000fca00078e0a05 */
[----:B------:R-:W-:-:S05]  /*1cc0*/  PRMT R5, R5, 0x7710, RZ ;  /* 0x0000771005057816 */ /* 0x000fca00000000ff */
[----:B------:R-:W-:-:S05]  /*1cd0*/  IMAD.IADD R5, R5, 0x1, R0 ;  /* 0x0000000105057824 */ /* 0x000fca00078e0200 */
[----:B------:R-:W-:Y:S02]  /*1ce0*/  LOP3.LUT R8, R5, 0xff, RZ, 0xc0, !PT ;  /* 0x000000ff05087812 */ /* 0x000fe400078ec0ff */
[----:B------:R-:W-:Y:S02]  /*1cf0*/  MOV.SPILL R5, UR50 ;  /* 0x0000003200057c02 */ /* 0x000fe40009000f00 */
        /* <DEDUP_REMOVED lines=19> */
[C---:B------:R-:W-:Y:S02]  /*1e30*/  DFMA R26, R44.reuse, UR48, RZ ;  /* 0x000000302c1a7c2b */ /* 0x040fe400080000ff */
[----:B------:R-:W-:-:S02]  /*1e40*/  DFMA R30, R44, UR36, RZ ;  /* 0x000000242c1e7c2b */ /* 0x000fc400080000ff */
        /* <DEDUP_REMOVED lines=15> */
[----:B------:R-:W-:Y:S01]  /*1f40*/  CS2R R44, SRZ ;  /* 0x00000000002c7805 */ /* 0x000fe2000001ff00 */
[----:B--2---:R-:W-:-:S02]  /*1f50*/  DADD R8, R22, R10 ;  /* 0x0000000016087229 */ /* 0x004fc4000000000a */
[----:B------:R-:W-:Y:S01]  /*1f60*/  DADD R22, R22, -R10 ;  /* 0x0000000016167229 */ /* 0x000fe2000000080a */
[----:B------:R-:W0:Y:S05]  /*1f70*/  @!P0 LDC.64 R10, c[0x0][0x388] ;  /* 0x0000e200ff0a8b82 */ /* 0x000e2a0000000a00 */
[C---:B------:R-:W-:Y:S01]  /*1f80*/  DFMA R34, R8.reuse, UR68, R34 ;  /* 0x0000004408227c2b */ /* 0x040fe20008000022 */
[----:B------:R-:W1:Y:S01]  /*1f90*/  LDCU.64 UR68, c[0x0][0x358] ;  /* 0x00006b00ff4477ac */ /* 0x000e620008000a00 */
[C---:B------:R-:W-:Y:S02]  /*1fa0*/  DFMA R46, R8.reuse, UR56, R46 ;  /* 0x00000038082e7c2b */ /* 0x040fe4000800002e */
[C---:B------:R-:W-:Y:S01]  /*1fb0*/  DFMA R26, R8.reuse, UR74, R26 ;  /* 0x0000004a081a7c2b */ /* 0x040fe2000800001a */
[----:B------:R-:W-:Y:S01]  /*1fc0*/  R2UR.FILL UR74, R38 ;  /* 0x00000000264a72ca */ /* 0x000fe200004e0000 */
[C---:B------:R-:W-:Y:S01]  /*1fd0*/  DFMA R30, R8.reuse, UR76, R30 ;  /* 0x0000004c081e7c2b */ /* 0x040fe2000800001e */
[----:B------:R-:W-:Y:S01]  /*1fe0*/  R2UR.FILL UR75, R37 ;  /* 0x00000000254b72ca */ /* 0x000fe200004e0000 */
[C---:B------:R-:W-:Y:S01]  /*1ff0*/  DFMA R32, R8.reuse, UR50, R32 ;  /* 0x0000003208207c2b */ /* 0x040fe20008000020 */
[----:B------:R-:W2:Y:S01]  /*2000*/  LDCU UR50, c[0x0][0x380] ;  /* 0x00007000ff3277ac */ /* 0x000ea20008000800 */
[----:B------:R-:W-:Y:S01]  /*2010*/  DFMA R40, R8, UR64, R40 ;  /* 0x0000004008287c2b */ /* 0x000fe20008000028 */
[----:B------:R-:W-:Y:S01]  /*2020*/  R2UR.FILL UR77, R2 ;  /* 0x00000000024d72ca */ /* 0x000fe200004e0000 */
[----:B------:R-:W-:Y:S01]  /*2030*/  @!P0 IMAD R9, R4, 0x6c0, R7 ;  /* 0x000006c004098824 */ /* 0x000fe200078e0207 */
[C-C-:B---3--:R-:W-:Y:S01]  /*2040*/  DADD R38, R42.reuse, R28.reuse ;  /* 0x000000002a267229 */ /* 0x148fe2000000001c */
[----:B------:R-:W-:Y:S01]  /*2050*/  MOV.SPILL R2, UR65 ;  /* 0x0000004100027c02 */ /* 0x000fe20009000f00 */
[----:B------:R-:W-:Y:S01]  /*2060*/  DADD R28, R42, -R28 ;  /* 0x000000002a1c7229 */ /* 0x000fe2000000081c */
[----:B------:R-:W-:Y:S01]  /*2070*/  MOV.SPILL R8, UR64 ;  /* 0x0000004000087c02 */ /* 0x000fe20009000f00 */
[----:B------:R-:W-:Y:S01]  /*2080*/  DFMA R54, R12, UR8, RZ ;  /* 0x000000080c367c2b */ /* 0x000fe200080000ff */
[----:B------:R-:W-:Y:S01]  /*2090*/  MOV.SPILL R66, UR19 ;  /* 0x0000001300427c02 */ /* 0x000fe20009000f00 */
[----:B0-----:R-:W-:Y:S01]  /*20a0*/  @!P0 IMAD.WIDE R10, R9, 0x8, R10 ;  /* 0x00000008090a8825 */ /* 0x001fe200078e020a */
[----:B------:R-:W-:-:S02]  /*20b0*/  MOV.SPILL R69, UR18 ;  /* 0x0000001200457c02 */ /* 0x000fc40009000f00 */
[----:B------:R-:W-:Y:S02]  /*20c0*/  MOV.SPILL R70, UR73 ;  /* 0x0000004900467c02 */ /* 0x000fe40009000f00 */
[----:B-1----:R-:W3:Y:S01]  /*20d0*/  @!P0 LDG.E.64.CONSTANT R48, desc[UR68][R10.64+0x58] ;  /* 0x000058440a308981 */ /* 0x002ee2000c1e9b00 */
[----:B------:R-:W-:Y:S02]  /*20e0*/  MOV.SPILL R73, UR72 ;  /* 0x0000004800497c02 */ /* 0x000fe40009000f00 */
[----:B------:R-:W-:Y:S01]  /*20f0*/  R2UR.FILL UR76, R6 ;  /* 0x00000000064c72ca */ /* 0x000fe200004e0000 */
[----:B------:R0:W4:Y:S01]  /*2100*/  @!P0 LDG.E.64.CONSTANT R44, desc[UR68][R10.64] ;  /* 0x000000440a2c8981 */ /* 0x000122000c1e9b00 */
[C---:B------:R-:W-:Y:S02]  /*2110*/  DFMA R46, R38.reuse, UR58, R46 ;  /* 0x0000003a262e7c2b */ /* 0x040fe4000800002e */
[C---:B------:R-:W-:Y:S02]  /*2120*/  DFMA R26, R38.reuse, UR42, R26 ;  /* 0x0000002a261a7c2b */ /* 0x040fe4000800001a */
[----:B------:R-:W-:-:S02]  /*2130*/  DFMA R30, R38, UR30, R30 ;  /* 0x0000001e261e7c2b */ /* 0x000fc4000800001e */
[C---:B------:R-:W-:Y:S02]  /*2140*/  DFMA R32, R38.reuse, UR18, R32 ;  /* 0x0000001226207c2b */ /* 0x040fe40008000020 */
[C---:B------:R-:W-:Y:S02]  /*2150*/  DFMA R34, R38.reuse, UR70, R34 ;  /* 0x0000004626227c2b */ /* 0x040fe40008000022 */
[----:B------:R-:W-:Y:S02]  /*2160*/  DFMA R38, R38, UR72, R40 ;  /* 0x0000004826267c2b */ /* 0x000fe40008000028 */
[----:B------:R-:W-:-:S08]  /*2170*/  DFMA R40, R12, UR60, RZ ;  /* 0x0000003c0c287c2b */ /* 0x000fd000080000ff */
[----:B------:R-:W-:-:S08]  /*2180*/  DFMA R40, R18, UR62, R40 ;  /* 0x0000003e12287c2b */ /* 0x000fd00008000028 */
[----:B------:R-:W-:-:S08]  /*2190*/  DFMA R40, R22, UR52, R40 ;  /* 0x0000003416287c2b */ /* 0x000fd00008000028 */
[----:B------:R-:W-:Y:S01]  /*21a0*/  DFMA R40, R28, UR54, R40 ;  /* 0x000000361c287c2b */ /* 0x000fe20008000028 */
[----:B------:R-:W-:-:S07]  /*21b0*/  R2UR UR68, R14 ;  /* 0x000000000e4472ca */ /* 0x000fce00000e0000 */
[C-C-:B------:R-:W-:Y:S02]  /*21c0*/  DADD R42, R46.reuse, R40.reuse ;  /* 0x000000002e2a7229 */ /* 0x140fe40000000028 */
[----:B------:R-:W-:Y:S01]  /*21d0*/  DADD R40, R46, -R40 ;  /* 0x000000002e287229 */ /* 0x000fe20000000828 */
[----:B------:R-:W-:Y:S01]  /*21e0*/  R2UR UR69, R15 ;  /* 0x000000000f4572ca */ /* 0x000fe200000e0000 */
[----:B------:R-:W-:Y:S01]  /*21f0*/  DFMA R46, R12, UR32, RZ ;  /* 0x000000200c2e7c2b */ /* 0x000fe200080000ff */
[----:B------:R-:W-:Y:S02]  /*2200*/  MOV.SPILL R9, UR43 ;  /* 0x0000002b00097c02 */ /* 0x000fe40009000f00 */
[----:B------:R-:W-:Y:S02]  /*2210*/  MOV.SPILL R37, UR42 ;  /* 0x0000002a00257c02 */ /* 0x000fe40009000f00 */
        /* <DEDUP_REMOVED lines=10> */
[----:B--2---:R-:W-:-:S05]  /*22c0*/  ISETP.GE.AND P0, PT, R4, UR50, PT ;  /* 0x0000003204007c0c */ /* 0x004fca000bf06270 */
[C---:B------:R-:W-:Y:S02]  /*22d0*/  DFMA R46, R22.reuse, UR18, R46 ;  /* 0x00000012162e7c2b */ /* 0x040fe4000800002e */
[----:B------:R-:W-:-:S06]  /*22e0*/  DFMA R54, R22, UR64, R54 ;  /* 0x0000004016367c2b */ /* 0x000fcc0008000036 */
[C---:B------:R-:W-:Y:S02]  /*22f0*/  DFMA R46, R28.reuse, UR28, R46 ;  /* 0x0000001c1c2e7c2b */ /* 0x040fe4000800002e */
[----:B------:R-:W-:Y:S01]  /*2300*/  DFMA R54, R28, UR74, R54 ;  /* 0x0000004a1c367c2b */ /* 0x000fe20008000036 */
[----:B------:R-:W-:Y:S02]  /*2310*/  MOV.SPILL R6, UR59 ;  /* 0x0000003b00067c02 */ /* 0x000fe40009000f00 */
[----:B0-----:R-:W-:Y:S01]  /*2320*/  MOV.SPILL R10, UR58 ;  /* 0x0000003a000a7c02 */ /* 0x001fe20009000f00 */
[----:B------:R-:W0:Y:S01]  /*2330*/  LDCU.64 UR58, c[0x0][0x358] ;  /* 0x00006b00ff3a77ac */ /* 0x000e220008000a00 */
[----:B---3--:R-:W-:-:S08]  /*2340*/  DMUL R48, R40, R48 ;  /* 0x0000003028307228 */ /* 0x008fd00000000000 */
[CCC-:B----4-:R-:W-:Y:S02]  /*2350*/  DFMA R40, R42.reuse, R44.reuse, -R48.reuse ;  /* 0x0000002c2a28722b */ /* 0x1d0fe40000000830 */
[----:B------:R-:W-:Y:S02]  /*2360*/  DFMA R42, R42, R44, R48 ;  /* 0x0000002c2a2a722b */ /* 0x000fe40000000030 */
[C---:B------:R-:W-:Y:S02]  /*2370*/  DFMA R44, R12.reuse, UR44, RZ ;  /* 0x0000002c0c2c7c2b */ /* 0x040fe400080000ff */
[C---:B------:R-:W-:Y:S02]  /*2380*/  DFMA R48, R12.reuse, UR20, RZ ;  /* 0x000000140c307c2b */ /* 0x040fe400080000ff */
[----:B------:R-:W-:-:S04]  /*2390*/  DFMA R12, R12, UR68, RZ ;  /* 0x000000440c0c7c2b */ /* 0x000fc800080000ff */
[C---:B------:R-:W-:Y:S02]  /*23a0*/  DFMA R44, R18.reuse, UR46, R44 ;  /* 0x0000002e122c7c2b */ /* 0x040fe4000800002c */
[C---:B------:R-:W-:Y:S02]  /*23b0*/  DFMA R48, R18.reuse, UR22, R48 ;  /* 0x0000001612307c2b */ /* 0x040fe40008000030 */
[----:B------:R-:W-:-:S04]  /*23c0*/  DFMA R12, R18, UR4, R12 ;  /* 0x00000004120c7c2b */ /* 0x000fc8000800000c */
[C---:B------:R-:W-:Y:S02]  /*23d0*/  DFMA R44, R22.reuse, UR72, R44 ;  /* 0x00000048162c7c2b */ /* 0x040fe4000800002c */
[C---:B------:R-:W-:Y:S02]  /*23e0*/  DFMA R48, R22.reuse, UR42, R48 ;  /* 0x0000002a16307c2b */ /* 0x040fe40008000030 */
[----:B------:R-:W-:-:S04]  /*23f0*/  DFMA R12, R22, UR66, R12 ;  /* 0x00000042160c7c2b */ /* 0x000fc8000800000c */
[C---:B------:R-:W-:Y:S02]  /*2400*/  DFMA R44, R28.reuse, UR40, R44 ;  /* 0x000000281c2c7c2b */ /* 0x040fe4000800002c */
[C---:B------:R-:W-:Y:S02]  /*2410*/  DFMA R48, R28.reuse, UR16, R48 ;  /* 0x000000101c307c2b */ /* 0x040fe40008000030 */
[----:B------:R-:W-:Y:S02]  /*2420*/  DFMA R28, R28, UR76, R12 ;  /* 0x0000004c1c1c7c2b */ /* 0x000fe4000800000c */
[----:B------:R-:W1:Y:S01]  /*2430*/  @!P0 LDC.64 R12, c[0x0][0x388] ;  /* 0x0000e200ff0c8b82 */ /* 0x000e620000000a00 */
[----:B------:R-:W-:Y:S01]  /*2440*/  @!P0 IMAD R19, R4, 0x6c0, R7 ;  /* 0x000006c004138824 */ /* 0x000fe200078e0207 */
[----:B------:R-:W-:-:S03]  /*2450*/  CS2R R22, SRZ ;  /* 0x0000000000167805 */ /* 0x000fc6000001ff00 */
[----:B-1----:R-:W-:Y:S01]  /*2460*/  @!P0 IMAD.WIDE R12, R19, 0x8, R12 ;  /* 0x00000008130c8825 */ /* 0x002fe200078e020c */
[----:B------:R-:W-:-:S04]  /*2470*/  CS2R R18, SRZ ;  /* 0x0000000000127805 */ /* 0x000fc8000001ff00 */
[----:B0-----:R-:W2:Y:S04]  /*2480*/  @!P0 LDG.E.64.CONSTANT R22, desc[UR58][R12.64+0x8] ;  /* 0x0000083a0c168981 */ /* 0x001ea8000c1e9b00 */
[----:B------:R0:W3:Y:S02]  /*2490*/  @!P0 LDG.E.64.CONSTANT R18, desc[UR58][R12.64+0x50] ;  /* 0x0000503a0c128981 */ /* 0x0000e4000c1e9b00 */
[C-C-:B0-----:R-:W-:Y:S02]  /*24a0*/  DADD R12, R26.reuse, R44.reuse ;  /* 0x000000001a0c7229 */ /* 0x141fe4000000002c */
        /* <DEDUP_REMOVED lines=37> */
[----:B------:R-:W-:Y:S01]  /*2700*/  @!P0 IMAD R7, R4, 0x6c0, R7 ;  /* 0x000006c004078824 */ /* 0x000fe200078e0207 */
[----:B------:R-:W-:-:S06]  /*2710*/  CS2R R54, SRZ ;  /* 0x0000000000367805 */ /* 0x000fcc000001ff00 */
[----:B---3--:R-:W-:-:S08]  /*2720*/  DMUL R48, R34, R48 ;  /* 0x0000003022307228 */ /* 0x008fd00000000000 */
[CCC-:B--2---:R-:W-:Y:S02]  /*2730*/  DFMA R34, R22.reuse, R12.reuse, -R48.reuse ;  /* 0x0000000c1622722b */ /* 0x1c4fe40000000830 */
[----:B------:R-:W-:Y:S01]  /*2740*/  DFMA R12, R22, R12, R48 ;  /* 0x0000000c160c722b */ /* 0x000fe20000000030 */
[----:B------:R-:W0:Y:S01]  /*2750*/  @!P0 LDC.64 R48, c[0x0][0x388] ;  /* 0x0000e200ff308b82 */ /* 0x000e220000000a00 */
[----:B------:R-:W-:Y:S01]  /*2760*/  CS2R R22, SRZ ;  /* 0x0000000000167805 */ /* 0x000fe2000001ff00 */
[----:B0-----:R-:W-:-:S05]  /*2770*/  @!P0 IMAD.WIDE R48, R7, 0x8, R48 ;  /* 0x0000000807308825 */ /* 0x001fca00078e0230 */
[----:B------:R-:W2:Y:S04]  /*2780*/  @!P0 LDG.E.64.CONSTANT R54, desc[UR58][R48.64+0x30] ;  /* 0x0000303a30368981 */ /* 0x000ea8000c1e9b00 */
[----:B------:R0:W3:Y:S02]  /*2790*/  @!P0 LDG.E.64.CONSTANT R22, desc[UR58][R48.64+0x28] ;  /* 0x0000283a30168981 */ /* 0x0000e4000c1e9b00 */
[C-C-:B0-----:R-:W-:Y:S02]  /*27a0*/  DADD R48, R38.reuse, R28.reuse ;  /* 0x0000000026307229 */ /* 0x141fe4000000001c */
[----:B------:R-:W-:Y:S02]  /*27b0*/  DADD R28, R38, -R28 ;  /* 0x00000000261c7229 */ /* 0x000fe4000000081c */
[----:B------:R-:W-:-:S08]  /*27c0*/  DFMA R38, R40, UR60, RZ ;  /* 0x0000003c28267c2b */ /* 0x000fd000080000ff */
[----:B------:R-:W-:-:S08]  /*27d0*/  DFMA R38, R18, UR44, R38 ;  /* 0x0000002c12267c2b */ /* 0x000fd00008000026 */
[----:B------:R-:W-:-:S08]  /*27e0*/  DFMA R38, R30, UR32, R38 ;  /* 0x000000201e267c2b */ /* 0x000fd00008000026 */
[----:B------:R-:W-:Y:S01]  /*27f0*/  DFMA R38, R32, UR20, R38 ;  /* 0x0000001420267c2b */ /* 0x000fe20008000026 */
[----:B------:R-:W-:Y:S02]  /*2800*/  R2UR UR50, R64 ;  /* 0x00000000403272ca */ /* 0x000fe400000e0000 */
[----:B------:R-:W-:-:S05]  /*2810*/  R2UR UR51, R65 ;  /* 0x00000000413372ca */ /* 0x000fca00000e0000 */
[----:B------:R-:W-:Y:S01]  /*2820*/  DFMA R38, R34, UR8, R38 ;  /* 0x0000000822267c2b */ /* 0x000fe20008000026 */
        /* <DEDUP_REMOVED lines=8> */
[----:B------:R-:W-:Y:S02]  /*28b0*/  MOV.SPILL R11, UR31 ;  /* 0x0000001f000b7c02 */ /* 0x000fe40009000f00 */
[----:B------:R-:W-:Y:S02]  /*28c0*/  MOV.SPILL R67, UR30 ;  /* 0x0000001e00437c02 */ /* 0x000fe40009000f00 */
[----:B------:R-:W-:Y:S02]  /*28d0*/  R2UR UR30, R60 ;  /* 0x000000003c1e72ca */ /* 0x000fe400000e0000 */
[----:B------:R-:W-:-:S02]  /*28e0*/  R2UR UR31, R61 ;  /* 0x000000003d1f72ca */ /* 0x000fc400000e0000 */
[----:B------:R-:W-:Y:S02]  /*28f0*/  R2UR UR58, R20 ;  /* 0x00000000143a72ca */ /* 0x000fe400000e0000 */
[----:B------:R-:W-:Y:S02]  /*2900*/  R2UR UR59, R21 ;  /* 0x00000000153b72ca */ /* 0x000fe400000e0000 */
[----:B------:R-:W-:Y:S01]  /*2910*/  ISETP.GE.U32.AND P1, PT, R0, 0x50, PT ;  /* 0x000000500000780c */ /* 0x000fe20003f26070 */
[----:B--2---:R-:W-:-:S08]  /*2920*/  DMUL R54, R28, R54 ;  /* 0x000000361c367228 */ /* 0x004fd00000000000 */
[CCC-:B---3--:R-:W-:Y:S02]  /*2930*/  DFMA R28, R48.reuse, R22.reuse, -R54.reuse ;  /* 0x00000016301c722b */ /* 0x1c8fe40000000836 */
[----:B------:R-:W-:Y:S02]  /*2940*/  DFMA R54, R48, R22, R54 ;  /* 0x000000163036722b */ /* 0x000fe40000000036 */
[----:B------:R-:W-:-:S08]  /*2950*/  DFMA R22, R16, R42, RZ ;  /* 0x0000002a1016722b */ /* 0x000fd000000000ff */
[----:B------:R-:W-:-:S08]  /*2960*/  DFMA R22, R26, UR48, R22 ;  /* 0x000000301a167c2b */ /* 0x000fd00008000016 */
[----:B------:R-:W-:-:S08]  /*2970*/  DFMA R22, R44, UR36, R22 ;  /* 0x000000242c167c2b */ /* 0x000fd00008000016 */
[----:B------:R-:W-:Y:S02]  /*2980*/  DFMA R22, R46, UR24, R22 ;  /* 0x000000182e167c2b */ /* 0x000fe40008000016 */
[----:B------:R-:W-:Y:S01]  /*2990*/  DFMA R38, R28, UR68, R38 ;  /* 0x000000441c267c2b */ /* 0x000fe20008000026 */
[----:B------:R-:W-:-:S05]  /*29a0*/  R2UR.FILL UR69, R75 ;  /* 0x000000004b4572ca */ /* 0x000fca00004e0000 */
[----:B------:R-:W-:Y:S01]  /*29b0*/  DFMA R22, R12, UR12, R22 ;  /* 0x0000000c0c167c2b */ /* 0x000fe20008000016 */
[----:B------:R-:W-:-:S07]  /*29c0*/  R2UR.FILL UR68, R77 ;  /* 0x000000004d4472ca */ /* 0x000fce00004e0000 */
[----:B------:R-:W-:Y:S01]  /*29d0*/  DFMA R22, R54, UR50, R22 ;  /* 0x0000003236167c2b */ /* 0x000fe20008000016 */
[----:B------:R-:W-:Y:S02]  /*29e0*/  R2UR.FILL UR51, R76 ;  /* 0x000000004c3372ca */ /* 0x000fe400004e0000 */
[----:B------:R-:W-:-:S05]  /*29f0*/  R2UR.FILL UR50, R5 ;  /* 0x00000000053272ca */ /* 0x000fca00004e0000 */
[C-C-:B------:R-:W-:Y:S02]  /*2a00*/  DADD R48, R22.reuse, -R38.reuse ;  /* 0x0000000016307229 */ /* 0x140fe40000000826 */
[----:B------:R-:W-:Y:S02]  /*2a10*/  DADD R76, R22, R38 ;  /* 0x00000000164c7229 */ /* 0x000fe40000000026 */
[----:B------:R-:W-:Y:S02]  /*2a20*/  DFMA R22, R42, UR68, RZ ;  /* 0x000000442a167c2b */ /* 0x000fe400080000ff */
[----:B------:R-:W-:-:S06]  /*2a30*/  DFMA R38, R40, UR62, RZ ;  /* 0x0000003e28267c2b */ /* 0x000fcc00080000ff */
[----:B------:R-:W-:Y:S02]  /*2a40*/  DFMA R22, R26, UR50, R22 ;  /* 0x000000321a167c2b */ /* 0x000fe40008000016 */
[----:B------:R-:W-:-:S06]  /*2a50*/  DFMA R38, R18, UR46, R38 ;  /* 0x0000002e12267c2b */ /* 0x000fcc0008000026 */
[----:B------:R-:W-:Y:S02]  /*2a60*/  DFMA R22, R44, UR38, R22 ;  /* 0x000000262c167c2b */ /* 0x000fe40008000016 */
[----:B------:R-:W-:-:S06]  /*2a70*/  DFMA R38, R30, UR34, R38 ;  /* 0x000000221e267c2b */ /* 0x000fcc0008000026 */
[----:B------:R-:W-:Y:S02]  /*2a80*/  DFMA R22, R46, UR26, R22 ;  /* 0x0000001a2e167c2b */ /* 0x000fe40008000016 */
[----:B------:R-:W-:-:S06]  /*2a90*/  DFMA R38, R32, UR22, R38 ;  /* 0x0000001620267c2b */ /* 0x000fcc0008000026 */
[----:B------:R-:W-:Y:S02]  /*2aa0*/  DFMA R22, R12, UR14, R22 ;  /* 0x0000000e0c167c2b */ /* 0x000fe40008000016 */
[----:B------:R-:W-:Y:S01]  /*2ab0*/  DFMA R38, R34, UR10, R38 ;  /* 0x0000000a22267c2b */ /* 0x000fe20008000026 */
[----:B------:R0:W-:Y:S07]  /*2ac0*/  STS.64 [R3+0x38], R48 ;  /* 0x0000383003007388 */ /* 0x0001ee0000000a00 */
[----:B------:R-:W-:-:S02]  /*2ad0*/  DFMA R38, R28, UR4, R38 ;  /* 0x000000041c267c2b */ /* 0x000fc40008000026 */
[----:B0-----:R-:W-:Y:S01]  /*2ae0*/  DFMA R48, R54, UR6, R22 ;  /* 0x0000000636307c2b */ /* 0x001fe20008000016 */
[----:B------:R0:W-:Y:S07]  /*2af0*/  STS.64 [R3], R76 ;  /* 0x0000004c03007388 */ /* 0x0001ee0000000a00 */
[C-C-:B------:R-:W-:Y:S02]  /*2b00*/  DADD R22, R48.reuse, -R38.reuse ;  /* 0x0000000030167229 */ /* 0x140fe40000000826 */
[----:B0-----:R-:W-:-:S02]  /*2b10*/  DADD R76, R48, R38 ;  /* 0x00000000304c7229 */ /* 0x001fc40000000026 */
[----:B------:R-:W-:-:S08]  /*2b20*/  DFMA R38, R42, UR56, RZ ;  /* 0x000000382a267c2b */ /* 0x000fd000080000ff */
[----:B------:R-:W-:Y:S02]  /*2b30*/  DFMA R38, R26, UR54, R38 ;  /* 0x000000361a267c2b */ /* 0x000fe40008000026 */
[----:B------:R-:W-:-:S06]  /*2b40*/  DFMA R48, R40, UR52, RZ ;  /* 0x0000003428307c2b */ /* 0x000fcc00080000ff */
[----:B------:R-:W-:Y:S02]  /*2b50*/  DFMA R38, R44, UR70, R38 ;  /* 0x000000462c267c2b */ /* 0x000fe40008000026 */
[----:B------:R-:W-:-:S06]  /*2b60*/  DFMA R48, R18, UR72, R48 ;  /* 0x0000004812307c2b */ /* 0x000fcc0008000030 */
[----:B------:R-:W-:Y:S01]  /*2b70*/  DFMA R38, R46, UR30, R38 ;  /* 0x0000001e2e267c2b */ /* 0x000fe20008000026 */
[----:B------:R-:W-:Y:S01]  /*2b80*/  R2UR.FILL UR55, R72 ;  /* 0x00000000483772ca */ /* 0x000fe200004e0000 */
[----:B------:R-:W-:Y:S01]  /*2b90*/  DFMA R48, R30, UR18, R48 ;  /* 0x000000121e307c2b */ /* 0x000fe20008000030 */
[----:B------:R-:W-:-:S05]  /*2ba0*/  R2UR.FILL UR54, R74 ;  /* 0x000000004a3672ca */ /* 0x000fca00004e0000 */
[----:B------:R-:W-:Y:S01]  /*2bb0*/  DFMA R38, R12, UR58, R38 ;  /* 0x0000003a0c267c2b */ /* 0x000fe20008000026 */
[----:B------:R-:W-:Y:S02]  /*2bc0*/  R2UR.FILL UR59, R6 ;  /* 0x00000000063b72ca */ /* 0x000fe400004e0000 */
[----:B------:R-:W-:Y:S01]  /*2bd0*/  R2UR.FILL UR58, R10 ;  /* 0x000000000a3a72ca */ /* 0x000fe200004e0000 */
[----:B------:R-:W-:Y:S01]  /*2be0*/  DFMA R48, R32, UR42, R48 ;  /* 0x0000002a20307c2b */ /* 0x000fe20008000030 */
[----:B------:R-:W-:Y:S02]  /*2bf0*/  R2UR.FILL UR43, R9 ;  /* 0x00000000092b72ca */ /* 0x000fe400004e0000 */
[----:B------:R-:W-:Y:S01]  /*2c00*/  R2UR.FILL UR42, R37 ;  /* 0x00000000252a72ca */ /* 0x000fe200004e0000 */
[----:B------:R-:W-:Y:S01]  /*2c10*/  DFMA R40, R40, UR54, RZ ;  /* 0x0000003628287c2b */ /* 0x000fe200080000ff */
[----:B------:R-:W-:Y:S02]  /*2c20*/  R2UR.FILL UR31, R11 ;  /* 0x000000000b1f72ca */ /* 0x000fe400004e0000 */
[----:B------:R-:W-:-:S05]  /*2c30*/  R2UR.FILL UR30, R67 ;  /* 0x00000000431e72ca */ /* 0x000fca00004e0000 */
[----:B------:R-:W-:Y:S02]  /*2c40*/  DFMA R42, R42, UR58, RZ ;  /* 0x0000003a2a2a7c2b */ /* 0x000fe400080000ff */
[----:B------:R-:W-:Y:S01]  /*2c50*/  DFMA R40, R18, UR40, R40 ;  /* 0x0000002812287c2b */ /* 0x000fe20008000028 */
[----:B------:R-:W-:Y:S02]  /*2c60*/  R2UR.FILL UR19, R66 ;  /* 0x00000000421372ca */ /* 0x000fe400004e0000 */
[----:B------:R-:W-:-:S03]  /*2c70*/  R2UR.FILL UR18, R69 ;  /* 0x00000000451272ca */ /* 0x000fc600004e0000 */
[----:B------:R-:W-:Y:S02]  /*2c80*/  DFMA R42, R26, UR42, R42 ;  /* 0x0000002a1a2a7c2b */ /* 0x000fe4000800002a */
[----:B------:R-:W-:Y:S01]  /*2c90*/  DFMA R40, R30, UR28, R40 ;  /* 0x0000001c1e287c2b */ /* 0x000fe20008000028 */
[----:B------:R-:W-:Y:S02]  /*2ca0*/  R2UR.FILL UR71, R68 ;  /* 0x00000000444772ca */ /* 0x000fe400004e0000 */
[----:B------:R-:W-:-:S03]  /*2cb0*/  R2UR.FILL UR70, R71 ;  /* 0x00000000474672ca */ /* 0x000fc600004e0000 */
[----:B------:R-:W-:Y:S02]  /*2cc0*/  DFMA R42, R44, UR30, R42 ;  /* 0x0000001e2c2a7c2b */ /* 0x000fe4000800002a */
[----:B------:R-:W-:Y:S01]  /*2cd0*/  DFMA R40, R32, UR16, R40 ;  /* 0x0000001020287c2b */ /* 0x000fe20008000028 */
[----:B------:R-:W-:Y:S01]  /*2ce0*/  R2UR.FILL UR73, R70 ;  /* 0x00000000464972ca */ /* 0x000fe200004e0000 */
[----:B------:R-:W-:Y:S01]  /*2cf0*/  DFMA R48, R34, UR64, R48 ;  /* 0x0000004022307c2b */ /* 0x000fe20008000030 */
[----:B------:R-:W-:-:S03]  /*2d00*/  R2UR.FILL UR72, R73 ;  /* 0x00000000494872ca */ /* 0x000fc600004e0000 */
[----:B------:R-:W-:Y:S01]  /*2d10*/  DFMA R42, R46, UR18, R42 ;  /* 0x000000122e2a7c2b */ /* 0x000fe2000800002a */
[----:B------:R-:W-:Y:S02]  /*2d20*/  R2UR.FILL UR65, R2 ;  /* 0x00000000024172ca */ /* 0x000fe400004e0000 */
[----:B------:R-:W-:Y:S01]  /*2d30*/  R2UR.FILL UR64, R8 ;  /* 0x00000000084072ca */ /* 0x000fe200004e0000 */
[----:B------:R-:W-:-:S04]  /*2d40*/  DFMA R40, R34, UR74, R40 ;  /* 0x0000004a22287c2b */ /* 0x000fc80008000028 */
[----:B------:R-:W-:Y:S02]  /*2d50*/  DFMA R42, R12, UR70, R42 ;  /* 0x000000460c2a7c2b */ /* 0x000fe4000800002a */
[C---:B------:R-:W-:Y:S02]  /*2d60*/  DFMA R48, R28.reuse, UR66, R48 ;  /* 0x000000421c307c2b */ /* 0x040fe40008000030 */
[----:B------:R-:W-:-:S04]  /*2d70*/  DFMA R40, R28, UR76, R40 ;  /* 0x0000004c1c287c2b */ /* 0x000fc80008000028 */
[C---:B------:R-:W-:Y:S02]  /*2d80*/  DFMA R42, R54.reuse, UR72, R42 ;  /* 0x00000048362a7c2b */ /* 0x040fe4000800002a */
[----:B------:R-:W-:-:S06]  /*2d90*/  DFMA R38, R54, UR64, R38 ;  /* 0x0000004036267c2b */ /* 0x000fcc0008000026 */
[----:B------:R-:W-:Y:S02]  /*2da0*/  DADD R10, R42, -R40 ;  /* 0x000000002a0a7229 */ /* 0x000fe40000000828 */
[C-C-:B------:R-:W-:Y:S02]  /*2db0*/  DADD R6, R38.reuse, -R48.reuse ;  /* 0x0000000026067229 */ /* 0x140fe40000000830 */
[----:B------:R-:W-:Y:S02]  /*2dc0*/  DADD R8, R38, R48 ;  /* 0x0000000026087229 */ /* 0x000fe40000000030 */
[----:B------:R-:W-:Y:S01]  /*2dd0*/  DADD R40, R42, R40 ;  /* 0x000000002a287229 */ /* 0x000fe20000000028 */
[----:B------:R1:W-:Y:S04]  /*2de0*/  STS.64 [R3+0x30], R22 ;  /* 0x0000301603007388 */ /* 0x0003e80000000a00 */
[----:B------:R1:W-:Y:S04]  /*2df0*/  STS.64 [R3+0x8], R76 ;  /* 0x0000084c03007388 */ /* 0x0003e80000000a00 */
[----:B------:R1:W-:Y:S04]  /*2e00*/  STS.64 [R3+0x28], R6 ;  /* 0x0000280603007388 */ /* 0x0003e80000000a00 */
[----:B------:R1:W-:Y:S04]  /*2e10*/  STS.64 [R3+0x10], R8 ;  /* 0x0000100803007388 */ /* 0x0003e80000000a00 */
[----:B------:R1:W-:Y:S04]  /*2e20*/  STS.64 [R3+0x20], R10 ;  /* 0x0000200a03007388 */ /* 0x0003e80000000a00 */
[----:B------:R1:W-:Y:S01]  /*2e30*/  STS.64 [R3+0x18], R40 ;  /* 0x0000182803007388 */ /* 0x0003e20000000a00 */
[----:B------:R-:W-:Y:S01]  /*2e40*/  VIADD R0, R0, 0x40 ;  /* 0x0000004000007836 */ /* 0x000fe20000000000 */
[----:B------:R-:W-:Y:S06]  /*2e50*/  @!P1 BRA `(.L_x_391) ;  /* 0xffffffec004c9947 */ /* 0x000fec000383ffff */
.L_x_390:
[----:B------:R-:W-:Y:S05]  /*2e60*/  BSYNC.RECONVERGENT B0 ;  /* 0x0000000000007941 */ /* 0x000fea0003800200 */
.L_x_389:
[----:B------:R-:W2:Y:S01]  /*2e70*/  S2R R0, SR_TID.X ;  /* 0x0000000000007919 */ /* 0x000ea20000002100 */
[----:B------:R-:W-:Y:S01]  /*2e80*/  BSSY.RECONVERGENT B0, `(.L_x_392) ;  /* 0x0000094000007945 */ /* 0x000fe20003800200 */
[----:B------:R-:W-:Y:S01]  /*2e90*/  BAR.SYNC.DEFER_BLOCKING 0x0 ;  /* 0x0000000000007b1d */ /* 0x000fe20000010000 */
[----:B--2---:R-:W-:-:S13]  /*2ea0*/  ISETP.GT.U32.AND P1, PT, R0, 0x5f, PT ;  /* 0x0000005f0000780c */ /* 0x004fda0003f24070 */
[----:B------:R-:W-:Y:S05]  /*2eb0*/  @P1 BRA `(.L_x_393) ;  /* 0x0000000800401947 */ /* 0x000fea0003800000 */
[----:B------:R-:W-:Y:S01]  /*2ec0*/  MOV.SPILL R2, UR5 ;  /* 0x0000000500027c02 */ /* 0x000fe20009000f00 */
[----:B-1----:R-:W1:Y:S01]  /*2ed0*/  S2R R3, SR_TID.Y ;  /* 0x0000000000037919 */ /* 0x002e620000002200 */
[----:B------:R-:W2:Y:S01]  /*2ee0*/  S2UR UR5, SR_CgaCtaId ;  /* 0x00000000000579c3 */ /* 0x000ea20000008800 */
[----:B------:R-:W-:Y:S01]  /*2ef0*/  MOV.SPILL R4, UR4 ;  /* 0x0000000400047c02 */ /* 0x000fe20009000f00 */
[----:B------:R-:W-:Y:S01]  /*2f00*/  IMAD.MOV.U32 R39, RZ, RZ, R0 ;  /* 0x000000ffff277224 */ /* 0x000fe200078e0000 */
[----:B------:R-:W-:Y:S02]  /*2f10*/  UMOV UR4, 0x400 ;  /* 0x0000040000047882 */ /* 0x000fe40000000000 */
[----:B--2---:R-:W-:Y:S01]  /*2f20*/  ULEA UR4, UR5, UR4, 0x18 ;  /* 0x0000000405047291 */ /* 0x004fe2000f8ec0ff */
[----:B------:R-:W-:Y:S02]  /*2f30*/  R2UR.FILL UR5, R2 ;  /* 0x00000000020572ca */ /* 0x000fe400004e0000 */
[----:B------:R-:W-:-:S05]  /*2f40*/  SHF.R.U32.HI R2, RZ, 0x3, R39 ;  /* 0x00000003ff027819 */ /* 0x000fca0000011627 */
[----:B-1----:R-:W-:Y:S02]  /*2f50*/  IMAD R2, R3, 0xc, R2 ;  /* 0x0000000c03027824 */ /* 0x002fe400078e0202 */
[----:B------:R-:W-:Y:S02]  /*2f60*/  IMAD.SHL.U32 R3, R39, 0x8, RZ ;  /* 0x0000000827037824 */ /* 0x000fe400078e00ff */
[----:B------:R-:W-:-:S03]  /*2f70*/  IMAD R2, R2, 0x4e0, RZ ;  /* 0x000004e002027824 */ /* 0x000fc600078e02ff */
[----:B------:R-:W-:-:S04]  /*2f80*/  LOP3.LUT R3, R3, 0x38, RZ, 0xc0, !PT ;  /* 0x0000003803037812 */ /* 0x000fc800078ec0ff */
[----:B------:R-:W-:Y:S02]  /*2f90*/  IADD3 R2, PT, PT, R2, UR4, R3 ;  /* 0x0000000402027c10 */ /* 0x000fe4000fffe003 */
[----:B------:R-:W-:-:S03]  /*2fa0*/  R2UR.FILL UR4, R4 ;  /* 0x00000000040472ca */ /* 0x000fc600004e0000 */
[----:B------:R-:W-:-:S12]  /*2fb0*/  VIADD R38, R2, 0x270 ;  /* 0x0000027002267836 */ /* 0x000fd80000000000 */
.L_x_394:
[----:B------:R-:W-:Y:S01]  /*2fc0*/  LDS.64 R4, [R38+-0x270] ;  /* 0xfffd900026047984 */ /* 0x000fe20000000a00 */
[----:B------:R-:W-:Y:S02]  /*2fd0*/  MOV.SPILL R41, UR73 ;  /* 0x0000004900297c02 */ /* 0x000fe40009000f00 */
[----:B------:R-:W-:Y:S01]  /*2fe0*/  MOV.SPILL R45, UR72 ;  /* 0x00000048002d7c02 */ /* 0x000fe20009000f00 */
[----:B------:R-:W1:Y:S01]  /*2ff0*/  LDS.64 R2, [R38+0x208] ;  /* 0x0002080026027984 */ /* 0x000e620000000a00 */
[----:B------:R-:W-:Y:S02]  /*3000*/  R2UR UR72, R50 ;  /* 0x00000000324872ca */ /* 0x000fe400000e0000 */
[----:B------:R-:W-:Y:S01]  /*3010*/  R2UR UR73, R51 ;  /* 0x00000000334972ca */ /* 0x000fe200000e0000 */
[----:B0-----:R-:W-:Y:S01]  /*3020*/  LDS.64 R28, [R38+-0x208] ;  /* 0xfffdf800261c7984 */ /* 0x001fe20000000a00 */
[----:B------:R-:W-:Y:S02]  /*3030*/  MOV.SPILL R43, UR5 ;  /* 0x00000005002b7c02 */ /* 0x000fe40009000f00 */
[----:B------:R-:W-:Y:S01]  /*3040*/  MOV.SPILL R46, UR4 ;  /* 0x00000004002e7c02 */ /* 0x000fe20009000f00 */
[----:B------:R-:W0:Y:S01]  /*3050*/  LDS.64 R8, [R38+0x1a0] ;  /* 0x0001a00026087984 */ /* 0x000e220000000a00 */
[----:B------:R-:W-:-:S02]  /*3060*/  MOV.SPILL R40, UR77 ;  /* 0x0000004d00287c02 */ /* 0x000fc40009000f00 */
[----:B------:R-:W-:Y:S01]  /*3070*/  MOV.SPILL R47, UR76 ;  /* 0x0000004c002f7c02 */ /* 0x000fe20009000f00 */
[----:B------:R-:W-:Y:S01]  /*3080*/  LDS.64 R6, [R38+-0x1a0] ;  /* 0xfffe600026067984 */ /* 0x000fe20000000a00 */
[----:B------:R-:W-:Y:S02]  /*3090*/  R2UR UR4, R52 ;  /* 0x00000000340472ca */ /* 0x000fe400000e0000 */
[----:B------:R-:W-:Y:S01]  /*30a0*/  R2UR UR5, R53 ;  /* 0x00000000350572ca */ /* 0x000fe200000e0000 */
[----:B------:R-:W2:Y:S01]  /*30b0*/  LDS.64 R30, [R38+0x138] ;  /* 0x00013800261e7984 */ /* 0x000ea20000000a00 */
[----:B------:R-:W-:Y:S02]  /*30c0*/  R2UR UR76, R56 ;  /* 0x00000000384c72ca */ /* 0x000fe400000e0000 */
[----:B------:R-:W-:Y:S01]  /*30d0*/  R2UR UR77, R57 ;  /* 0x00000000394d72ca */ /* 0x000fe200000e0000 */
[----:B------:R-:W-:Y:S01]  /*30e0*/  LDS.64 R34, [R38+-0x138] ;  /* 0xfffec80026227984 */ /* 0x000fe20000000a00 */
[----:B------:R-:W-:-:S02]  /*30f0*/  MOV.SPILL R42, UR67 ;  /* 0x00000043002a7c02 */ /* 0x000fc40009000f00 */
[----:B------:R-:W-:Y:S01]  /*3100*/  MOV.SPILL R44, UR66 ;  /* 0x00000042002c7c02 */ /* 0x000fe20009000f00 */
[----:B------:R-:W3:Y:S01]  /*3110*/  LDS.64 R32, [R38+0xd0] ;  /* 0x0000d00026207984 */ /* 0x000ee20000000a00 */
[----:B------:R-:W-:Y:S02]  /*3120*/  R2UR UR66, R62 ;  /* 0x000000003e4272ca */ /* 0x000fe400000e0000 */
[----:B------:R-:W-:Y:S02]  /*3130*/  R2UR UR67, R63 ;  /* 0x000000003f4372ca */ /* 0x000fe400000e0000 */
[C---:B------:R-:W-:Y:S01]  /*3140*/  ISETP.GE.U32.AND P1, PT, R39.reuse, 0x20, PT ;  /* 0x000000202700780c */ /* 0x040fe20003f26070 */
[----:B------:R-:W-:Y:S01]  /*3150*/  VIADD R39, R39, 0x40 ;  /* 0x0000004027277836 */ /* 0x000fe20000000000 */
[C-C-:B-1----:R-:W-:Y:S02]  /*3160*/  DADD R10, R4.reuse, R2.reuse ;  /* 0x00000000040a7229 */ /* 0x142fe40000000002 */
[----:B------:R-:W-:-:S02]  /*3170*/  DADD R4, R4, -R2 ;  /* 0x0000000004047229 */ /* 0x000fc40000000802 */
[----:B0-----:R-:W-:-:S04]  /*3180*/  DADD R2, R28, R8 ;  /* 0x000000001c027229 */ /* 0x001fc80000000008 */
[----:B------:R-:W-:Y:S02]  /*3190*/  DFMA R26, R16, R10, RZ ;  /* 0x0000000a101a722b */ /* 0x000fe400000000ff */
[C---:B------:R-:W-:Y:S02]  /*31a0*/  DFMA R22, R10.reuse, UR68, RZ ;  /* 0x000000440a167c2b */ /* 0x040fe400080000ff */
[C---:B------:R-:W-:Y:S02]  /*31b0*/  DFMA R12, R10.reuse, UR56, RZ ;  /* 0x000000380a0c7c2b */ /* 0x040fe400080000ff */
[----:B------:R-:W-:Y:S02]  /*31c0*/  DFMA R10, R10, UR58, RZ ;  /* 0x0000003a0a0a7c2b */ /* 0x000fe400080000ff */
[C---:B------:R-:W-:Y:S02]  /*31d0*/  DFMA R26, R2.reuse, UR48, R26 ;  /* 0x00000030021a7c2b */ /* 0x040fe4000800001a */
[----:B------:R-:W-:-:S02]  /*31e0*/  DFMA R22, R2, UR50, R22 ;  /* 0x0000003202167c2b */ /* 0x000fc40008000016 */
[----:B------:R-:W-:Y:S01]  /*31f0*/  DFMA R12, R2, UR72, R12 ;  /* 0x00000048020c7c2b */ /* 0x000fe2000800000c */
[----:B------:R-:W-:Y:S01]  /*3200*/  R2UR UR72, R58 ;  /* 0x000000003a4872ca */ /* 0x000fe200000e0000 */
[----:B------:R-:W-:Y:S01]  /*3210*/  DADD R28, R28, -R8 ;  /* 0x000000001c1c7229 */ /* 0x000fe20000000808 */
[----:B------:R-:W-:Y:S01]  /*3220*/  R2UR UR73, R59 ;  /* 0x000000003b4972ca */ /* 0x000fe200000e0000 */
[----:B------:R-:W-:Y:S02]  /*3230*/  DFMA R2, R2, UR42, R10 ;  /* 0x0000002a02027c2b */ /* 0x000fe4000800000a */
[C---:B------:R-:W-:Y:S02]  /*3240*/  DFMA R8, R4.reuse, UR60, RZ ;  /* 0x0000003c04087c2b */ /* 0x040fe400080000ff */
[C---:B------:R-:W-:Y:S02]  /*3250*/  DFMA R10, R4.reuse, UR62, RZ ;  /* 0x0000003e040a7c2b */ /* 0x040fe400080000ff */
[----:B------:R-:W-:-:S02]  /*3260*/  DFMA R18, R4, UR52, RZ ;  /* 0x0000003404127c2b */ /* 0x000fc400080000ff */
[----:B------:R-:W-:Y:S02]  /*3270*/  DFMA R36, R4, UR54, RZ ;  /* 0x0000003604247c2b */ /* 0x000fe400080000ff */
[----:B--2---:R-:W-:Y:S02]  /*3280*/  DADD R4, R6, R30 ;  /* 0x0000000006047229 */ /* 0x004fe4000000001e */
[C---:B------:R-:W-:Y:S02]  /*3290*/  DFMA R8, R28.reuse, UR44, R8 ;  /* 0x0000002c1c087c2b */ /* 0x040fe40008000008 */
[C---:B------:R-:W-:Y:S02]  /*32a0*/  DFMA R10, R28.reuse, UR46, R10 ;  /* 0x0000002e1c0a7c2b */ /* 0x040fe4000800000a */
[C---:B------:R-:W-:Y:S01]  /*32b0*/  DFMA R18, R28.reuse, UR4, R18 ;  /* 0x000000041c127c2b */ /* 0x040fe20008000012 */
[----:B------:R-:W-:Y:S01]  /*32c0*/  R2UR UR4, R60 ;  /* 0x000000003c0472ca */ /* 0x000fe200000e0000 */
[----:B------:R-:W-:Y:S01]  /*32d0*/  DFMA R28, R28, UR40, R36 ;  /* 0x000000281c1c7c2b */ /* 0x000fe20008000024 */
[----:B------:R-:W-:Y:S01]  /*32e0*/  R2UR UR5, R61 ;  /* 0x000000003d0572ca */ /* 0x000fe200000e0000 */
[----:B------:R-:W-:Y:S01]  /*32f0*/  DADD R30, R6, -R30 ;  /* 0x00000000061e7229 */ /* 0x000fe2000000081e */
[----:B------:R-:W-:Y:S01]  /*3300*/  LDS.64 R36, [R38] ;  /* 0x0000000026247984 */ /* 0x000fe20000000a00 */
[----:B------:R-:W-:-:S02]  /*3310*/  DFMA R26, R4, UR36, R26 ;  /* 0x00000024041a7c2b */ /* 0x000fc4000800001a */
[C---:B------:R-:W-:Y:S01]  /*3320*/  DFMA R22, R4.reuse, UR38, R22 ;  /* 0x0000002604167c2b */ /* 0x040fe20008000016 */
[----:B------:R-:W-:Y:S01]  /*3330*/  LDS.64 R6, [R38+0x68] ;  /* 0x0000680026067984 */ /* 0x000fe20000000a00 */
[C---:B------:R-:W-:Y:S01]  /*3340*/  DFMA R12, R4.reuse, UR76, R12 ;  /* 0x0000004c040c7c2b */ /* 0x040fe2000800000c */
[----:B------:R-:W-:Y:S01]  /*3350*/  R2UR UR76, R24 ;  /* 0x00000000184c72ca */ /* 0x000fe200000e0000 */
[----:B------:R-:W-:Y:S01]  /*3360*/  DFMA R2, R4, UR30, R2 ;  /* 0x0000001e04027c2b */ /* 0x000fe20008000002 */
[----:B------:R-:W-:Y:S01]  /*3370*/  R2UR UR77, R25 ;  /* 0x00000000194d72ca */ /* 0x000fe200000e0000 */
[----:B------:R-:W0:Y:S01]  /*3380*/  LDS.64 R4, [R38+-0xd0] ;  /* 0xffff300026047984 */ /* 0x000e220000000a00 */
[C---:B------:R-:W-:Y:S02]  /*3390*/  DFMA R8, R30.reuse, UR32, R8 ;  /* 0x000000201e087c2b */ /* 0x040fe40008000008 */
[C---:B------:R-:W-:Y:S02]  /*33a0*/  DFMA R10, R30.reuse, UR34, R10 ;  /* 0x000000221e0a7c2b */ /* 0x040fe4000800000a */
[C---:B------:R-:W-:Y:S01]  /*33b0*/  DFMA R18, R30.reuse, UR72, R18 ;  /* 0x000000481e127c2b */ /* 0x040fe20008000012 */
[----:B------:R-:W-:Y:S01]  /*33c0*/  R2UR UR72, R20 ;  /* 0x00000000144872ca */ /* 0x000fe200000e0000 */
[----:B------:R-:W-:Y:S01]  /*33d0*/  DFMA R28, R30, UR28, R28 ;  /* 0x0000001c1e1c7c2b */ /* 0x000fe2000800001c */
[----:B------:R-:W-:Y:S01]  /*33e0*/  R2UR UR73, R21 ;  /* 0x00000000154972ca */ /* 0x000fe200000e0000 */
[----:B---3--:R-:W-:-:S02]  /*33f0*/  DADD R30, R34, R32 ;  /* 0x00000000221e7229 */ /* 0x008fc40000000020 */
[----:B------:R-:W-:Y:S01]  /*3400*/  DADD R32, R34, -R32 ;  /* 0x0000000022207229 */ /* 0x000fe20000000820 */
[----:B------:R-:W1:Y:S05]  /*3410*/  LDS.64 R34, [R38+-0x68] ;  /* 0xffff980026227984 */ /* 0x000e6a0000000a00 */
[C---:B------:R-:W-:Y:S02]  /*3420*/  DFMA R26, R30.reuse, UR24, R26 ;  /* 0x000000181e1a7c2b */ /* 0x040fe4000800001a */
[C---:B------:R-:W-:Y:S02]  /*3430*/  DFMA R22, R30.reuse, UR26, R22 ;  /* 0x0000001a1e167c2b */ /* 0x040fe40008000016 */
[C---:B------:R-:W-:Y:S01]  /*3440*/  DFMA R12, R30.reuse, UR4, R12 ;  /* 0x000000041e0c7c2b */ /* 0x040fe2000800000c */
[----:B------:R-:W-:Y:S01]  /*3450*/  R2UR UR4, R64 ;  /* 0x00000000400472ca */ /* 0x000fe200000e0000 */
[----:B------:R-:W-:Y:S01]  /*3460*/  DFMA R2, R30, UR18, R2 ;  /* 0x000000121e027c2b */ /* 0x000fe20008000002 */
[----:B------:R-:W-:Y:S01]  /*3470*/  R2UR UR5, R65 ;  /* 0x00000000410572ca */ /* 0x000fe200000e0000 */
[----:B------:R-:W-:-:S02]  /*3480*/  DFMA R8, R32, UR20, R8 ;  /* 0x0000001420087c2b */ /* 0x000fc40008000008 */
[C---:B------:R-:W-:Y:S01]  /*3490*/  DFMA R18, R32.reuse, UR66, R18 ;  /* 0x0000004220127c2b */ /* 0x040fe20008000012 */
[----:B------:R-:W-:Y:S01]  /*34a0*/  R2UR UR66, R14 ;  /* 0x000000000e4272ca */ /* 0x000fe200000e0000 */
[C---:B------:R-:W-:Y:S01]  /*34b0*/  DFMA R10, R32.reuse, UR22, R10 ;  /* 0x00000016200a7c2b */ /* 0x040fe2000800000a */
[----:B------:R-:W-:Y:S01]  /*34c0*/  R2UR UR67, R15 ;  /* 0x000000000f4372ca */ /* 0x000fe200000e0000 */
[----:B------:R-:W-:Y:S02]  /*34d0*/  DFMA R28, R32, UR16, R28 ;  /* 0x00000010201c7c2b */ /* 0x000fe4000800001c */
[C-C-:B0-----:R-:W-:Y:S02]  /*34e0*/  DADD R30, R4.reuse, R6.reuse ;  /* 0x00000000041e7229 */ /* 0x141fe40000000006 */
[----:B------:R-:W-:-:S06]  /*34f0*/  DADD R4, R4, -R6 ;  /* 0x0000000004047229 */ /* 0x000fcc0000000806 */
[C---:B------:R-:W-:Y:S02]  /*3500*/  DFMA R26, R30.reuse, UR12, R26 ;  /* 0x0000000c1e1a7c2b */ /* 0x040fe4000800001a */
[C---:B------:R-:W-:Y:S02]  /*3510*/  DFMA R22, R30.reuse, UR14, R22 ;  /* 0x0000000e1e167c2b */ /* 0x040fe40008000016 */
[C---:B------:R-:W-:Y:S01]  /*3520*/  DFMA R12, R30.reuse, UR72, R12 ;  /* 0x000000481e0c7c2b */ /* 0x040fe2000800000c */
[----:B------:R-:W-:Y:S01]  /*3530*/  R2UR.FILL UR73, R41 ;  /* 0x00000000294972ca */ /* 0x000fe200004e0000 */
[----:B------:R-:W-:Y:S01]  /*3540*/  DFMA R30, R30, UR70, R2 ;  /* 0x000000461e1e7c2b */ /* 0x000fe20008000002 */
[----:B------:R-:W-:Y:S01]  /*3550*/  R2UR.FILL UR72, R45 ;  /* 0x000000002d4872ca */ /* 0x000fe200004e0000 */
[C-C-:B-1----:R-:W-:Y:S02]  /*3560*/  DADD R2, R34.reuse, R36.reuse ;  /* 0x0000000022027229 */ /* 0x142fe40000000024 */
[----:B------:R-:W-:-:S02]  /*3570*/  DADD R34, R34, -R36 ;  /* 0x0000000022227229 */ /* 0x000fc40000000824 */
[C---:B------:R-:W-:Y:S02]  /*3580*/  DFMA R8, R4.reuse, UR8, R8 ;  /* 0x0000000804087c2b */ /* 0x040fe40008000008 */
        /* <DEDUP_REMOVED lines=15> */
[----:B------:R-:W-:Y:S02]  /*3680*/  DADD R2, R26, -R8 ;  /* 0x000000001a027229 */ /* 0x000fe40000000808 */
[----:B------:R-:W-:Y:S02]  /*3690*/  DFMA R10, R34, UR4, R10 ;  /* 0x00000004220a7c2b */ /* 0x000fe4000800000a */
[----:B------:R-:W-:Y:S02]  /*36a0*/  DADD R8, R26, R8 ;  /* 0x000000001a087229 */ /* 0x000fe40000000008 */
[----:B------:R-:W-:Y:S01]  /*36b0*/  DFMA R18, R34, UR66, R18 ;  /* 0x0000004222127c2b */ /* 0x000fe20008000012 */
[----:B------:R-:W-:Y:S01]  /*36c0*/  STS.64 [R38+0x68], R2 ;  /* 0x0000680226007388 */ /* 0x000fe20000000a00 */
[----:B------:R-:W-:-:S02]  /*36d0*/  DADD R32, R30, -R28 ;  /* 0x000000001e207229 */ /* 0x000fc4000000081c */
[----:B------:R-:W-:Y:S01]  /*36e0*/  DADD R4, R22, -R10 ;  /* 0x0000000016047229 */ /* 0x000fe2000000080a */
[----:B------:R-:W-:Y:S01]  /*36f0*/  STS.64 [R38+-0x270], R8 ;  /* 0xfffd900826007388 */ /* 0x000fe20000000a00 */
[----:B------:R-:W-:Y:S02]  /*3700*/  DADD R28, R30, R28 ;  /* 0x000000001e1c7229 */ /* 0x000fe4000000001c */
[----:B------:R-:W-:Y:S01]  /*3710*/  DADD R6, R12, -R18 ;  /* 0x000000000c067229 */ /* 0x000fe20000000812 */
[----:B------:R-:W-:Y:S01]  /*3720*/  STS.64 [R38+-0xd0], R32 ;  /* 0xffff302026007388 */ /* 0x000fe20000000a00 */
[----:B------:R-:W-:Y:S02]  /*3730*/  DADD R10, R22, R10 ;  /* 0x00000000160a7229 */ /* 0x000fe4000000000a */
[----:B------:R-:W-:Y:S01]  /*3740*/  DADD R12, R12, R18 ;  /* 0x000000000c0c7229 */ /* 0x000fe20000000012 */
[----:B------:R-:W-:Y:S04]  /*3750*/  STS.64 [R38+-0x138], R28 ;  /* 0xfffec81c26007388 */ /* 0x000fe80000000a00 */
[----:B------:R-:W-:Y:S04]  /*3760*/  STS.64 [R38], R4 ;  /* 0x0000000426007388 */ /* 0x000fe80000000a00 */
[----:B------:R-:W-:Y:S04]  /*3770*/  STS.64 [R38+-0x208], R10 ;  /* 0xfffdf80a26007388 */ /* 0x000fe80000000a00 */
[----:B------:R-:W-:Y:S04]  /*3780*/  STS.64 [R38+-0x68], R6 ;  /* 0xffff980626007388 */ /* 0x000fe80000000a00 */
[----:B------:R0:W-:Y:S02]  /*3790*/  STS.64 [R38+-0x1a0], R12 ;  /* 0xfffe600c26007388 */ /* 0x0001e40000000a00 */
[----:B0-----:R-:W-:Y:S01]  /*37a0*/  VIADD R38, R38, 0x2700 ;  /* 0x0000270026267836 */ /* 0x001fe20000000000 */
[----:B------:R-:W-:Y:S06]  /*37b0*/  @!P1 BRA `(.L_x_394) ;  /* 0xfffffff800009947 */ /* 0x000fec000383ffff */
.L_x_393:
[----:B------:R-:W-:Y:S05]  /*37c0*/  BSYNC.RECONVERGENT B0 ;  /* 0x0000000000007941 */ /* 0x000fea0003800200 */
.L_x_392:
[----:B------:R-:W2:Y:S01]  /*37d0*/  S2R R5, SR_CgaCtaId ;  /* 0x0000000000057919 */ /* 0x000ea20000008800 */
[----:B------:R-:W-:Y:S01]  /*37e0*/  MOV.SPILL R42, UR73 ;  /* 0x00000049002a7c02 */ /* 0x000fe20009000f00 */
[----:B------:R-:W3:Y:S01]  /*37f0*/  S2UR UR73, SR_CTAID.X ;  /* 0x00000000004979c3 */ /* 0x000ee20000002500 */
[----:B------:R-:W-:Y:S01]  /*3800*/  MOV R2, 0x400 ;  /* 0x0000040000027802 */ /* 0x000fe20000000f00 */
[----:B-1----:R-:W3:Y:S01]  /*3810*/  S2R R3, SR_TID.Y ;  /* 0x0000000000037919 */ /* 0x002ee20000002200 */
[----:B------:R-:W-:Y:S02]  /*3820*/  MOV.SPILL R44, UR5 ;  /* 0x00000005002c7c02 */ /* 0x000fe40009000f00 */
[----:B0-----:R-:W-:-:S03]  /*3830*/  MOV.SPILL R48, UR4 ;  /* 0x0000000400307c02 */ /* 0x001fc60009000f00 */
[----:B------:R-:W-:Y:S01]  /*3840*/  BAR.SYNC.DEFER_BLOCKING 0x0 ;  /* 0x0000000000007b1d */ /* 0x000fe20000010000 */
[----:B------:R-:W-:Y:S02]  /*3850*/  MOV.SPILL R36, UR67 ;  /* 0x0000004300247c02 */ /* 0x000fe40009000f00 */
[----:B------:R-:W-:Y:S02]  /*3860*/  MOV.SPILL R46, UR66 ;  /* 0x00000042002e7c02 */ /* 0x000fe40009000f00 */
[----:B------:R-:W-:Y:S02]  /*3870*/  R2UR UR66, R50 ;  /* 0x00000000324272ca */ /* 0x000fe400000e0000 */
[----:B------:R-:W-:Y:S02]  /*3880*/  R2UR UR67, R51 ;  /* 0x00000000334372ca */ /* 0x000fe400000e0000 */
[----:B------:R-:W-:Y:S02]  /*3890*/  R2UR UR4, R52 ;  /* 0x00000000340472ca */ /* 0x000fe400000e0000 */
[----:B------:R-:W-:-:S02]  /*38a0*/  R2UR UR5, R53 ;  /* 0x00000000350572ca */ /* 0x000fc400000e0000 */
[----:B------:R-:W-:Y:S02]  /*38b0*/  MOV.SPILL R47, UR72 ;  /* 0x00000048002f7c02 */ /* 0x000fe40009000f00 */
[----:B------:R-:W-:Y:S02]  /*38c0*/  R2UR UR72, R56 ;  /* 0x00000000384872ca */ /* 0x000fe400000e0000 */
[----:B------:R-:W-:Y:S02]  /*38d0*/  MOV.SPILL R43, UR77 ;  /* 0x0000004d002b7c02 */ /* 0x000fe40009000f00 */
[----:B------:R-:W-:Y:S02]  /*38e0*/  MOV.SPILL R45, UR76 ;  /* 0x0000004c002d7c02 */ /* 0x000fe40009000f00 */
[----:B------:R-:W-:Y:S02]  /*38f0*/  R2UR UR76, R62 ;  /* 0x000000003e4c72ca */ /* 0x000fe400000e0000 */
[----:B------:R-:W-:-:S02]  /*3900*/  R2UR UR77, R63 ;  /* 0x000000003f4d72ca */ /* 0x000fc400000e0000 */
[----:B--2---:R-:W-:Y:S02]  /*3910*/  LEA R4, R5, R2, 0x18 ;  /* 0x0000000205047211 */ /* 0x004fe400078ec0ff */
[----:B------:R-:W-:Y:S01]  /*3920*/  SHF.R.U32.HI R2, RZ, 0x3, R0 ;  /* 0x00000003ff027819 */ /* 0x000fe20000011600 */
[----:B---3--:R-:W-:Y:S01]  /*3930*/  VIADD R37, R3, UR73 ;  /* 0x0000004903257c36 */ /* 0x008fe20008000000 */
[----:B------:R-:W-:Y:S01]  /*3940*/  R2UR UR73, R57 ;  /* 0x00000000394972ca */ /* 0x000fe200000e0000 */
[----:B------:R-:W-:Y:S02]  /*3950*/  IMAD R5, R3, 0x3a80, R4 ;  /* 0x00003a8003057824 */ /* 0x000fe400078e0204 */
[----:B------:R-:W-:Y:S02]  /*3960*/  IMAD.SHL.U32 R3, R0, 0x8, RZ ;  /* 0x0000000800037824 */ /* 0x000fe400078e00ff */
[----:B------:R-:W-:-:S03]  /*3970*/  IMAD R2, R2, 0x68, R5 ;  /* 0x0000006802027824 */ /* 0x000fc600078e0205 */
[----:B------:R-:W-:-:S05]  /*3980*/  LOP3.LUT R3, R3, 0x38, RZ, 0xc0, !PT ;  /* 0x0000003803037812 */ /* 0x000fca00078ec0ff */
[----:B------:R-:W-:-:S05]  /*3990*/  IMAD.IADD R49, R2, 0x1, R3 ;  /* 0x0000000102317824 */ /* 0x000fca00078e0203 */
        /* <DEDUP_REMOVED lines=13> */
[C---:B------:R-:W-:Y:S01]  /*3a70*/  DFMA R28, R10.reuse, UR68, RZ ;  /* 0x000000440a1c7c2b */ /* 0x040fe200080000ff */
[----:B------:R-:W-:Y:S01]  /*3a80*/  LDS.64 R16, [R49+0x1860] ;  /* 0x0018600031107984 */ /* 0x000fe20000000a00 */
[----:B------:R-:W-:-:S02]  /*3a90*/  DFMA R34, R10, UR56, RZ ;  /* 0x000000380a227c2b */ /* 0x000fc400080000ff */
[C---:B------:R-:W-:Y:S02]  /*3aa0*/  DFMA R26, R8.reuse, UR60, RZ ;  /* 0x0000003c081a7c2b */ /* 0x040fe400080000ff */
[C---:B------:R-:W-:Y:S02]  /*3ab0*/  DFMA R2, R8.reuse, UR62, RZ ;  /* 0x0000003e08027c2b */ /* 0x040fe400080000ff */
[----:B------:R-:W-:Y:S02]  /*3ac0*/  DFMA R4, R8, UR52, RZ ;  /* 0x0000003408047c2b */ /* 0x000fe400080000ff */
[----:B------:R-:W-:Y:S02]  /*3ad0*/  DFMA R10, R10, UR58, RZ ;  /* 0x0000003a0a0a7c2b */ /* 0x000fe400080000ff */
[----:B------:R-:W-:Y:S02]  /*3ae0*/  DFMA R8, R8, UR54, RZ ;  /* 0x0000003608087c2b */ /* 0x000fe400080000ff */
[----:B------:R-:W-:-:S02]  /*3af0*/  DFMA R22, R38, UR48, R22 ;  /* 0x0000003026167c2b */ /* 0x000fc40008000016 */
[C---:B------:R-:W-:Y:S02]  /*3b00*/  DFMA R28, R38.reuse, UR50, R28 ;  /* 0x00000032261c7c2b */ /* 0x040fe4000800001c */
[----:B------:R-:W-:Y:S01]  /*3b10*/  DFMA R34, R38, UR66, R34 ;  /* 0x0000004226227c2b */ /* 0x000fe20008000022 */
[----:B------:R-:W-:Y:S01]  /*3b20*/  R2UR UR66, R58 ;  /* 0x000000003a4272ca */ /* 0x000fe200000e0000 */
[C---:B------:R-:W-:Y:S01]  /*3b30*/  DFMA R26, R6.reuse, UR44, R26 ;  /* 0x0000002c061a7c2b */ /* 0x040fe2000800001a */
[----:B------:R-:W-:Y:S01]  /*3b40*/  R2UR UR67, R59 ;  /* 0x000000003b4372ca */ /* 0x000fe200000e0000 */
[C---:B------:R-:W-:Y:S02]  /*3b50*/  DFMA R2, R6.reuse, UR46, R2 ;  /* 0x0000002e06027c2b */ /* 0x040fe40008000002 */
[----:B------:R-:W-:Y:S01]  /*3b60*/  DFMA R4, R6, UR4, R4 ;  /* 0x0000000406047c2b */ /* 0x000fe20008000004 */
[----:B------:R-:W-:Y:S01]  /*3b70*/  R2UR UR4, R60 ;  /* 0x000000003c0472ca */ /* 0x000fe200000e0000 */
[----:B------:R-:W-:Y:S01]  /*3b80*/  DFMA R38, R38, UR42, R10 ;  /* 0x0000002a26267c2b */ /* 0x000fe2000800000a */
[----:B------:R-:W-:Y:S01]  /*3b90*/  R2UR UR5, R61 ;  /* 0x000000003d0572ca */ /* 0x000fe200000e0000 */
[----:B------:R-:W-:Y:S01]  /*3ba0*/  DFMA R6, R6, UR40, R8 ;  /* 0x0000002806067c2b */ /* 0x000fe20008000008 */
[----:B------:R-:W-:Y:S01]  /*3bb0*/  LDS.64 R10, [R49+0x2220] ;  /* 0x00222000310a7984 */ /* 0x000fe20000000a00 */
[----:B--2---:R-:W-:-:S02]  /*3bc0*/  DADD R40, R18, R12 ;  /* 0x0000000012287229 */ /* 0x004fc4000000000c */
[----:B------:R-:W-:Y:S01]  /*3bd0*/  DADD R12, R18, -R12 ;  /* 0x00000000120c7229 */ /* 0x000fe2000000080c */
[----:B------:R-:W0:Y:S04]  /*3be0*/  LDS.64 R8, [R49+0x1380] ;  /* 0x0013800031087984 */ /* 0x000e280000000a00 */
[----:B------:R-:W1:Y:S01]  /*3bf0*/  LDS.64 R18, [R49+0x1d40] ;  /* 0x001d400031127984 */ /* 0x000e620000000a00 */
[C---:B------:R-:W-:Y:S02]  /*3c00*/  DFMA R22, R40.reuse, UR36, R22 ;  /* 0x0000002428167c2b */ /* 0x040fe40008000016 */
[C---:B------:R-:W-:Y:S02]  /*3c10*/  DFMA R28, R40.reuse, UR38, R28 ;  /* 0x00000026281c7c2b */ /* 0x040fe4000800001c */
[C---:B------:R-:W-:Y:S01]  /*3c20*/  DFMA R34, R40.reuse, UR72, R34 ;  /* 0x0000004828227c2b */ /* 0x040fe20008000022 */
[----:B------:R-:W-:Y:S01]  /*3c30*/  R2UR UR72, R20 ;  /* 0x00000000144872ca */ /* 0x000fe200000e0000 */
[----:B------:R-:W-:Y:S01]  /*3c40*/  DFMA R38, R40, UR30, R38 ;  /* 0x0000001e28267c2b */ /* 0x000fe20008000026 */
[----:B------:R-:W-:Y:S01]  /*3c50*/  R2UR UR73, R21 ;  /* 0x00000000154972ca */ /* 0x000fe200000e0000 */
[----:B---3--:R-:W-:-:S02]  /*3c60*/  DADD R40, R30, R32 ;  /* 0x000000001e287229 */ /* 0x008fc40000000020 */
[----:B------:R-:W-:Y:S02]  /*3c70*/  DADD R30, R30, -R32 ;  /* 0x000000001e1e7229 */ /* 0x000fe40000000820 */
[C---:B------:R-:W-:Y:S02]  /*3c80*/  DFMA R26, R12.reuse, UR32, R26 ;  /* 0x000000200c1a7c2b */ /* 0x040fe4000800001a */
[C---:B------:R-:W-:Y:S01]  /*3c90*/  DFMA R4, R12.reuse, UR66, R4 ;  /* 0x000000420c047c2b */ /* 0x040fe20008000004 */
[----:B------:R-:W-:Y:S01]  /*3ca0*/  R2UR UR66, R64 ;  /* 0x00000000404272ca */ /* 0x000fe200000e0000 */
[C---:B------:R-:W-:Y:S01]  /*3cb0*/  DFMA R2, R12.reuse, UR34, R2 ;  /* 0x000000220c027c2b */ /* 0x040fe20008000002 */
[----:B------:R-:W-:Y:S01]  /*3cc0*/  R2UR UR67, R65 ;  /* 0x00000000414372ca */ /* 0x000fe200000e0000 */
[----:B------:R-:W-:Y:S02]  /*3cd0*/  DFMA R6, R12, UR28, R6 ;  /* 0x0000001c0c067c2b */ /* 0x000fe40008000006 */
[----:B------:R-:W-:-:S02]  /*3ce0*/  DFMA R22, R40, UR24, R22 ;  /* 0x0000001828167c2b */ /* 0x000fc40008000016 */
[----:B------:R-:W-:Y:S02]  /*3cf0*/  DFMA R26, R30, UR20, R26 ;  /* 0x000000141e1a7c2b */ /* 0x000fe4000800001a */
        /* <DEDUP_REMOVED lines=8> */
[----:B------:R-:W-:-:S02]  /*3d80*/  DFMA R2, R30, UR22, R2 ;  /* 0x000000161e027c2b */ /* 0x000fc40008000002 */
[----:B------:R-:W-:Y:S02]  /*3d90*/  DFMA R6, R30, UR16, R6 ;  /* 0x000000101e067c2b */ /* 0x000fe40008000006 */
[C-C-:B0-----:R-:W-:Y:S02]  /*3da0*/  DADD R12, R8.reuse, R10.reuse ;  /* 0x00000000080c7229 */ /* 0x141fe4000000000a */
[----:B------:R-:W-:Y:S02]  /*3db0*/  DADD R10, R8, -R10 ;  /* 0x00000000080a7229 */ /* 0x000fe4000000080a */
[C-C-:B-1----:R-:W-:Y:S02]  /*3dc0*/  DADD R8, R16.reuse, R18.reuse ;  /* 0x0000000010087229 */ /* 0x142fe40000000012 */
[----:B------:R-:W-:Y:S02]  /*3dd0*/  DADD R16, R16, -R18 ;  /* 0x0000000010107229 */ /* 0x000fe40000000812 */
[----:B------:R-:W-:-:S02]  /*3de0*/  DFMA R22, R12, UR12, R22 ;  /* 0x0000000c0c167c2b */ /* 0x000fc40008000016 */
        /* <DEDUP_REMOVED lines=21> */
[----:B------:R-:W-:-:S04]  /*3f40*/  DFMA R4, R16, UR66, R4 ;  /* 0x0000004210047c2b */ /* 0x000fc80008000004 */
[----:B------:R-:W-:Y:S01]  /*3f50*/  DFMA R6, R16, UR76, R6 ;  /* 0x0000004c10067c2b */ /* 0x000fe20008000006 */
[----:B------:R-:W-:Y:S10]  /*3f60*/  @P0 EXIT ;  /* 0x000000000000094d */ /* 0x000ff40003800000 */
[----:B------:R-:W0:Y:S01]  /*3f70*/  LDC.64 R12, c[0x0][0x3a8] ;  /* 0x0000ea00ff0c7b82 */ /* 0x000e220000000a00 */
[----:B------:R-:W1:Y:S01]  /*3f80*/  LDCU.64 UR4, c[0x0][0x358] ;  /* 0x00006b00ff0477ac */ /* 0x000e620008000a00 */
[C-C-:B------:R-:W-:Y:S01]  /*3f90*/  DADD R10, R38.reuse, R6.reuse ;  /* 0x00000000260a7229 */ /* 0x140fe20000000006 */
[----:B------:R-:W-:Y:S01]  /*3fa0*/  IMAD R37, R37, 0x200, R0 ;  /* 0x0000020025257824 */ /* 0x000fe200078e0200 */
[----:B------:R-:W-:Y:S02]  /*3fb0*/  DADD R38, R38, -R6 ;  /* 0x0000000026267229 */ /* 0x000fe40000000806 */
[C-C-:B------:R-:W-:Y:S02]  /*3fc0*/  DADD R6, R28.reuse, R2.reuse ;  /* 0x000000001c067229 */ /* 0x140fe40000000002 */
[----:B------:R-:W-:Y:S02]  /*3fd0*/  DADD R28, R28, -R2 ;  /* 0x000000001c1c7229 */ /* 0x000fe40000000802 */
[----:B------:R-:W-:-:S02]  /*3fe0*/  DADD R8, R34, R4 ;  /* 0x0000000022087229 */ /* 0x000fc40000000004 */
[----:B------:R-:W-:Y:S02]  /*3ff0*/  DADD R2, R22, R26 ;  /* 0x0000000016027229 */ /* 0x000fe4000000001a */
[----:B------:R-:W-:Y:S02]  /*4000*/  DADD R34, R34, -R4 ;  /* 0x0000000022227229 */ /* 0x000fe40000000804 */
[----:B------:R-:W-:Y:S01]  /*4010*/  DADD R22, R22, -R26 ;  /* 0x0000000016167229 */ /* 0x000fe2000000081a */
[----:B0-----:R-:W-:-:S05]  /*4020*/  IMAD.WIDE R4, R37, 0x8, R12 ;  /* 0x0000000825047825 */ /* 0x001fca00078e020c */
[----:B-1----:R-:W-:Y:S04]  /*4030*/  STG.E.64 desc[UR4][R4.64+0x600], R10 ;  /* 0x0006000a04007986 */ /* 0x002fe8000c101b04 */
        /* <DEDUP_REMOVED lines=8> */
.L_x_395:
        /* <DEDUP_REMOVED lines=12> */
.L_x_1077:


//--------------------- .text._Z32massMatrixMultiplyConstantKernelILi8ELi11ELi1EEviPKdS1_S1_S1_Pd --------------------------
	.section	.text._Z32massMatrixMultiplyConstantKernelILi8ELi11ELi1EEviPKdS1_S1_S1_Pd,"ax",@progbits
	.align	128
        .global         _Z32massMatrixMultiplyConstantKernelILi8ELi11ELi1EEviPKdS1_S1_S1_Pd
        .type           _Z32massMatrixMultiplyConstantKernelILi8ELi11ELi1EEviPKdS1_S1_S1_Pd,@function
        .size           _Z32massMatrixMultiplyConstantKernelILi8ELi11ELi1EEviPKdS1_S1_S1_Pd,(.L_x_1078 - _Z32massMatrixMultiplyConstantKernelILi8ELi11ELi1EEviPKdS1_S1_S1_Pd)
        .other          _Z32massMatrixMultiplyConstantKernelILi8ELi11ELi1EEviPKdS1_S1_S1_Pd,@"STO_CUDA_ENTRY STV_DEFAULT"
_Z32massMatrixMultiplyConstantKernelILi8ELi11ELi1EEviPKdS1_S1_S1_Pd:
.text._Z32massMatrixMultiplyConstantKernelILi8ELi11ELi1EEviPKdS1_S1_S1_Pd:
        /* <DEDUP_REMOVED lines=10> */
[----:B------:R-:W4:Y:S01]  /*00a0*/  LDCU.128 UR48, c[0x3][0x80] ;  /* 0x00c01000ff3077ac */ /* 0x000f220008000c00 */
[----:B------:R-:W5:Y:S01]  /*00b0*/  LDCU.128 UR52, c[0x3][0xa0] ;  /* 0x00c01400ff3477ac */ /* 0x000f620008000c00 */
[----:B0-----:R-:W-:Y:S01]  /*00c0*/  VIADD R2, R3, UR4 ;  /* 0x0000000403027c36 */ /* 0x001fe20008000000 */
[----:B------:R-:W0:Y:S01]  /*00d0*/  LDCU.128 UR12, c[0x3][0x700] ;  /* 0x00c0e000ff0c77ac */ /* 0x000e220008000c00 */
[----:B--2---:R-:W-:-:S03]  /*00e0*/  LOP3.LUT R52, R0, 0x7, RZ, 0xc0, !PT ;  /* 0x0000000700347812 */ /* 0x004fc600078ec0ff */
[----:B-1----:R-:W-:Y:S01]  /*00f0*/  ISETP.GE.AND P0, PT, R2, UR5, PT ;  /* 0x0000000502007c0c */ /* 0x002fe2000bf06270 */
[----:B------:R-:W1:Y:S01]  /*0100*/  LDCU.128 UR4, c[0x3][0x720] ;  /* 0x00c0e400ff0477ac */ /* 0x000e620008000c00 */
[----:B------:R-:W-:Y:S01]  /*0110*/  LOP3.LUT R23, R0, 0x3f8, RZ, 0xc0, !PT ;  /* 0x000003f800177812 */ /* 0x000fe200078ec0ff */
[----:B------:R-:W2:Y:S01]  /*0120*/  LDCU.128 UR36, c[0x3][0x740] ;  /* 0x00c0e800ff2477ac */ /* 0x000ea20008000c00 */
[----:B------:R-:W2:Y:S09]  /*0130*/  LDCU.128 UR16, c[0x3][0x10] ;  /* 0x00c00200ff1077ac */ /* 0x000eb20008000c00 */
[----:B------:R-:W3:Y:S01]  /*0140*/  @!P0 LDC.64 R4, c[0x0][0x3a0] ;  /* 0x0000e800ff048b82 */ /* 0x000ee20000000a00 */
[----:B------:R-:W-:Y:S01]  /*0150*/  @!P0 IMAD.IADD R23, R52, 0x1, R23 ;  /* 0x0000000134178824 */ /* 0x000fe200078e0217 */
[----:B------:R-:W2:Y:S04]  /*0160*/  LDCU.128 UR20, c[0x3][0x30] ;  /* 0x00c00600ff1477ac */ /* 0x000ea80008000c00 */
[----:B------:R-:W-:Y:S01]  /*0170*/  @!P0 LEA R23, R2, R23, 0x9 ;  /* 0x0000001702178211 */ /* 0x000fe200078e48ff */
[----:B------:R-:W2:Y:S01]  /*0180*/  LDCU.128 UR24, c[0x3][0x710] ;  /* 0x00c0e200ff1877ac */ /* 0x000ea20008000c00 */
[----:B------:R-:W2:Y:S01]  /*0190*/  LDCU.128 UR28, c[0x3][0x730] ;  /* 0x00c0e600ff1c77ac */ /* 0x000ea20008000c00 */
[----:B------:R-:W2:Y:S02]  /*01a0*/  LDCU.128 UR56, c[0x3][0x7b0] ;  /* 0x00c0f600ff3877ac */ /* 0x000ea40008000c00 */
        /* <DEDUP_REMOVED lines=9> */
[----:B----4-:R-:W-:Y:S01]  /*0240*/  MOV R24, UR50 ;  /* 0x0000003200187c02 */ /* 0x010fe20008000f00 */
[----:B------:R-:W-:-:S02]  /*0250*/  IMAD.U32 R25, RZ, RZ, UR51 ;  /* 0x00000033ff197e24 */ /* 0x000fc4000f8e00ff */
[----:B-----5:R-:W-:Y:S02]  /*0260*/  IMAD.U32 R4, RZ, RZ, UR8 ;  /* 0x00000008ff047e24 */ /* 0x020fe4000f8e00ff */
[----:B------:R-:W-:Y:S02]  /*0270*/  IMAD.U32 R5, RZ, RZ, UR9 ;  /* 0x00000009ff057e24 */ /* 0x000fe4000f8e00ff */
[----:B------:R-:W-:Y:S02]  /*0280*/  IMAD.U32 R22, RZ, RZ, UR46 ;  /* 0x0000002eff167e24 */ /* 0x000fe4000f8e00ff */
[----:B------:R-:W-:Y:S01]  /*0290*/  IMAD.U32 R23, RZ, RZ, UR47 ;  /* 0x0000002fff177e24 */ /* 0x000fe2000f8e00ff */
[----:B------:R-:W4:Y:S01]  /*02a0*/  S2R R150, SR_CgaCtaId ;  /* 0x0000000000967919 */ /* 0x000f220000008800 */
[----:B------:R-:W-:Y:S02]  /*02b0*/  MOV R53, 0x400 ;  /* 0x0000040000357802 */ /* 0x000fe40000000f00 */
[----:B------:R-:W-:-:S02]  /*02c0*/  SHF.R.U32.HI R152, RZ, 0x3, R0 ;  /* 0x00000003ff987819 */ /* 0x000fc40000011600 */
[C---:B------:R-:W-:Y:S01]  /*02d0*/  ISETP.GT.U32.AND P2, PT, R0.reuse, 0x57, PT ;  /* 0x000000570000780c */ /* 0x040fe20003f44070 */
[----:B------:R-:W-:Y:S01]  /*02e0*/  BSSY.RECONVERGENT B0, `(.L_x_396) ;  /* 0x0000144000007945 */ /* 0x000fe20003800200 */
[----:B------:R-:W-:Y:S02]  /*02f0*/  ISETP.GT.U32.AND P1, PT, R0, 0x78, PT ;  /* 0x000000780000780c */ /* 0x000fe40003f24070 */
[----:B----4-:R-:W-:-:S05]  /*0300*/  LEA R150, R150, R53, 0x18 ;  /* 0x0000003596967211 */ /* 0x010fca00078ec0ff */
[----:B------:R-:W-:-:S04]  /*0310*/  IMAD R53, R3, 0x2998, R150 ;  /* 0x0000299803357824 */ /* 0x000fc800078e0296 */
[----:B------:R-:W-:Y:S01]  /*0320*/  IMAD R149, R152, 0x58, R53 ;  /* 0x0000005898957824 */ /* 0x000fe200078e0235 */
[----:B------:R-:W-:Y:S06]  /*0330*/  BAR.SYNC.DEFER_BLOCKING 0x0 ;  /* 0x0000000000007b1d */ /* 0x000fec0000010000 */
[C-C-:B---3--:R-:W-:Y:S02]  /*0340*/  DADD R26, R6.reuse, R20.reuse ;  /* 0x00000000061a7229 */ /* 0x148fe40000000014 */
[----:B------:R-:W-:Y:S01]  /*0350*/  DADD R50, R6, -R20 ;  /* 0x0000000006327229 */ /* 0x000fe20000000814 */
[----:B------:R-:W-:Y:S01]  /*0360*/  IMAD.U32 R20, RZ, RZ, UR52 ;  /* 0x00000034ff147e24 */ /* 0x000fe2000f8e00ff */
[----:B------:R-:W-:Y:S01]  /*0370*/  MOV R21, UR53 ;  /* 0x0000003500157c02 */ /* 0x000fe20008000f00 */
[----:B--2---:R-:W-:-:S02]  /*0380*/  DADD R102, R12, R14 ;  /* 0x000000000c667229 */ /* 0x004fc4000000000e */
[----:B------:R-:W-:Y:S01]  /*0390*/  DADD R90, R12, -R14 ;  /* 0x000000000c5a7229 */ /* 0x000fe2000000080e */
[----:B------:R-:W-:Y:S01]  /*03a0*/  MOV R12, UR40 ;  /* 0x00000028000c7c02 */ /* 0x000fe20008000f00 */
[----:B------:R-:W-:Y:S01]  /*03b0*/  IMAD.U32 R13, RZ, RZ, UR41 ;  /* 0x00000029ff0d7e24 */ /* 0x000fe2000f8e00ff */
[C-C-:B------:R-:W-:Y:S02]  /*03c0*/  DADD R66, R10.reuse, R16.reuse ;  /* 0x000000000a427229 */ /* 0x140fe40000000010 */
[----:B------:R-:W-:Y:S01]  /*03d0*/  DADD R78, R10, -R16 ;  /* 0x000000000a4e7229 */ /* 0x000fe20000000810 */
[----:B------:R-:W-:Y:S02]  /*03e0*/  IMAD.U32 R16, RZ, RZ, UR44 ;  /* 0x0000002cff107e24 */ /* 0x000fe4000f8e00ff */
        /* <DEDUP_REMOVED lines=8> */
[C---:B------:R-:W-:Y:S01]  /*0470*/  DFMA R30, R26.reuse, R4, RZ ;  /* 0x000000041a1e722b */ /* 0x040fe200000000ff */
[----:B------:R-:W-:Y:S01]  /*0480*/  MOV R15, UR43 ;  /* 0x0000002b000f7c02 */ /* 0x000fe20008000f00 */
[C---:B------:R-:W-:Y:S01]  /*0490*/  DFMA R34, R26.reuse, R12, RZ ;  /* 0x0000000c1a22722b */ /* 0x040fe200000000ff */
[----:B------:R-:W2:Y:S01]  /*04a0*/  LDCU.128 UR40, c[0x3][0x760] ;  /* 0x00c0ec00ff2877ac */ /* 0x000ea20008000c00 */
[----:B------:R-:W-:-:S02]  /*04b0*/  DFMA R32, R26, R8, RZ ;  /* 0x000000081a20722b */ /* 0x000fc400000000ff */
[C---:B------:R-:W-:Y:S01]  /*04c0*/  DFMA R36, R26.reuse, R16, RZ ;  /* 0x000000101a24722b */ /* 0x040fe200000000ff */
[----:B------:R-:W3:Y:S01]  /*04d0*/  LDCU.128 UR48, c[0x3][0x780] ;  /* 0x00c0f000ff3077ac */ /* 0x000ee20008000c00 */
[C---:B------:R-:W-:Y:S02]  /*04e0*/  DFMA R38, R26.reuse, R18, RZ ;  /* 0x000000121a26722b */ /* 0x040fe400000000ff */
[----:B------:R-:W-:Y:S01]  /*04f0*/  DFMA R40, R26, R20, RZ ;  /* 0x000000141a28722b */ /* 0x000fe200000000ff */
[----:B------:R-:W-:Y:S01]  /*0500*/  MOV R6, UR10 ;  /* 0x0000000a00067c02 */ /* 0x000fe20008000f00 */
[----:B------:R-:W-:Y:S01]  /*0510*/  IMAD.U32 R26, RZ, RZ, UR54 ;  /* 0x00000036ff1a7e24 */ /* 0x000fe2000f8e00ff */
[----:B------:R-:W-:Y:S01]  /*0520*/  MOV R27, UR55 ;  /* 0x00000037001b7c02 */ /* 0x000fe20008000f00 */
[----:B------:R-:W4:Y:S01]  /*0530*/  LDCU.128 UR52, c[0x3][0x7a0] ;  /* 0x00c0f400ff3477ac */ /* 0x000f220008000c00 */
[----:B------:R-:W-:Y:S02]  /*0540*/  IMAD.U32 R7, RZ, RZ, UR11 ;  /* 0x0000000bff077e24 */ /* 0x000fe4000f8e00ff */
[----:B------:R-:W-:-:S02]  /*0550*/  IMAD.U32 R10, RZ, RZ, UR34 ;  /* 0x00000022ff0a7e24 */ /* 0x000fc4000f8e00ff */
[----:B------:R-:W-:Y:S01]  /*0560*/  IMAD.U32 R11, RZ, RZ, UR35 ;  /* 0x00000023ff0b7e24 */ /* 0x000fe2000f8e00ff */
[C---:B------:R-:W-:Y:S01]  /*0570*/  DFMA R72, R28.reuse, R14, R34 ;  /* 0x0000000e1c48722b */ /* 0x040fe20000000022 */
[----:B------:R-:W5:Y:S01]  /*0580*/  LDCU.128 UR8, c[0x3][0x50] ;  /* 0x00c00a00ff0877ac */ /* 0x000f620008000c00 */
[C---:B------:R-:W-:Y:S01]  /*0590*/  DFMA R68, R28.reuse, R6, R30 ;  /* 0x000000061c44722b */ /* 0x040fe2000000001e */
[----:B-1----:R-:W-:Y:S01]  /*05a0*/  IMAD.U32 R34, RZ, RZ, UR6 ;  /* 0x00000006ff227e24 */ /* 0x002fe2000f8e00ff */
[C---:B------:R-:W-:Y:S01]  /*05b0*/  DFMA R74, R28.reuse, R22, R36 ;  /* 0x000000161c4a722b */ /* 0x040fe20000000024 */
[----:B0-----:R-:W-:Y:S01]  /*05c0*/  MOV R30, UR14 ;  /* 0x0000000e001e7c02 */ /* 0x001fe20008000f00 */
[C---:B------:R-:W-:Y:S01]  /*05d0*/  DFMA R70, R28.reuse, R10, R32 ;  /* 0x0000000a1c46722b */ /* 0x040fe20000000020 */
[----:B------:R-:W-:Y:S01]  /*05e0*/  IMAD.U32 R31, RZ, RZ, UR15 ;  /* 0x0000000fff1f7e24 */ /* 0x000fe2000f8e00ff */
[C---:B------:R-:W-:Y:S01]  /*05f0*/  DFMA R86, R28.reuse, R24, R38 ;  /* 0x000000181c56722b */ /* 0x040fe20000000026 */
[----:B------:R-:W-:Y:S01]  /*0600*/  IMAD.U32 R32, RZ, RZ, UR4 ;  /* 0x00000004ff207e24 */ /* 0x000fe2000f8e00ff */
[----:B------:R-:W-:Y:S01]  /*0610*/  DFMA R92, R28, R26, R40 ;  /* 0x0000001a1c5c722b */ /* 0x000fe20000000028 */
[----:B------:R-:W-:Y:S01]  /*0620*/  MOV R33, UR5 ;  /* 0x0000000500217c02 */ /* 0x000fe20008000f00 */
[----:B------:R-:W-:Y:S01]  /*0630*/  IMAD.U32 R28, RZ, RZ, UR12 ;  /* 0x0000000cff1c7e24 */ /* 0x000fe2000f8e00ff */
[----:B------:R-:W0:Y:S01]  /*0640*/  LDCU.128 UR44, c[0x3][0x90] ;  /* 0x00c01200ff2c77ac */ /* 0x000e220008000c00 */
[----:B------:R-:W-:-:S02]  /*0650*/  IMAD.U32 R29, RZ, RZ, UR13 ;  /* 0x0000000dff1d7e24 */ /* 0x000fc4000f8e00ff */
[----:B------:R-:W-:Y:S01]  /*0660*/  IMAD.U32 R35, RZ, RZ, UR7 ;  /* 0x00000007ff237e24 */ /* 0x000fe2000f8e00ff */
[----:B------:R-:W1:Y:S01]  /*0670*/  LDCU.128 UR12, c[0x3][0x70] ;  /* 0x00c00e00ff0c77ac */ /* 0x000e620008000c00 */
[----:B------:R-:W-:Y:S01]  /*0680*/  MOV R36, UR36 ;  /* 0x0000002400247c02 */ /* 0x000fe20008000f00 */
[----:B------:R-:W1:Y:S01]  /*0690*/  LDCU.128 UR4, c[0x3][0xb0] ;  /* 0x00c01600ff0477ac */ /* 0x000e620008000c00 */
[----:B------:R-:W-:Y:S01]  /*06a0*/  IMAD.U32 R37, RZ, RZ, UR37 ;  /* 0x00000025ff257e24 */ /* 0x000fe2000f8e00ff */
[----:B---3--:R-:W-:Y:S01]  /*06b0*/  MOV R42, UR48 ;  /* 0x00000030002a7c02 */ /* 0x008fe20008000f00 */
[----:B--2---:R-:W-:Y:S01]  /*06c0*/  IMAD.U32 R40, RZ, RZ, UR40 ;  /* 0x00000028ff287e24 */ /* 0x004fe2000f8e00ff */
[----:B----4-:R-:W-:Y:S01]  /*06d0*/  MOV R45, UR53 ;  /* 0x00000035002d7c02 */ /* 0x010fe20008000f00 */
[----:B------:R-:W-:Y:S02]  /*06e0*/  IMAD.U32 R41, RZ, RZ, UR41 ;  /* 0x00000029ff297e24 */ /* 0x000fe4000f8e00ff */
[----:B------:R-:W-:-:S02]  /*06f0*/  IMAD.U32 R43, RZ, RZ, UR49 ;  /* 0x00000031ff2b7e24 */ /* 0x000fc4000f8e00ff */
        /* <DEDUP_REMOVED lines=9> */
[C---:B------:R-:W-:Y:S01]  /*0790*/  DFMA R64, R50.reuse, R42, RZ ;  /* 0x0000002a3240722b */ /* 0x040fe200000000ff */
[----:B------:R-:W-:Y:S01]  /*07a0*/  MOV R48, UR50 ;  /* 0x0000003200307c02 */ /* 0x000fe20008000f00 */
[----:B------:R-:W-:Y:S01]  /*07b0*/  DFMA R88, R50, R44, RZ ;  /* 0x0000002c3258722b */ /* 0x000fe200000000ff */
[----:B------:R-:W-:Y:S01]  /*07c0*/  IMAD.U32 R49, RZ, RZ, UR51 ;  /* 0x00000033ff317e24 */ /* 0x000fe2000f8e00ff */
[----:B------:R-:W-:Y:S01]  /*07d0*/  MOV R51, UR55 ;  /* 0x0000003700337c02 */ /* 0x000fe20008000f00 */
[----:B------:R-:W-:Y:S01]  /*07e0*/  IMAD.U32 R50, RZ, RZ, UR54 ;  /* 0x00000036ff327e24 */ /* 0x000fe2000f8e00ff */
[----:B------:R-:W2:Y:S01]  /*07f0*/  LDCU.128 UR52, c[0x3][0x790] ;  /* 0x00c0f200ff3477ac */ /* 0x000ea20008000c00 */
[C---:B------:R-:W-:Y:S01]  /*0800*/  DFMA R76, R54.reuse, R30, R56 ;  /* 0x0000001e364c722b */ /* 0x040fe20000000038 */
[----:B------:R-:W3:Y:S01]  /*0810*/  LDCU.128 UR32, c[0x3][0x750] ;  /* 0x00c0ea00ff2077ac */ /* 0x000ee20008000c00 */
[C---:B------:R-:W-:Y:S01]  /*0820*/  DFMA R80, R54.reuse, R34, R58 ;  /* 0x000000223650722b */ /* 0x040fe2000000003a */
[----:B------:R-:W4:Y:S01]  /*0830*/  LDCU.128 UR48, c[0x3][0x770] ;  /* 0x00c0ee00ff3077ac */ /* 0x000f220008000c00 */
[C---:B------:R-:W-:Y:S01]  /*0840*/  DFMA R82, R54.reuse, R38, R60 ;  /* 0x000000263652722b */ /* 0x040fe2000000003c */
[----:B------:R-:W-:Y:S01]  /*0850*/  MOV R56, UR20 ;  /* 0x0000001400387c02 */ /* 0x000fe20008000f00 */
[C---:B------:R-:W-:Y:S01]  /*0860*/  DFMA R84, R54.reuse, R46, R62 ;  /* 0x0000002e3654722b */ /* 0x040fe2000000003e */
[----:B------:R-:W-:Y:S01]  /*0870*/  IMAD.U32 R57, RZ, RZ, UR21 ;  /* 0x00000015ff397e24 */ /* 0x000fe2000f8e00ff */
[C---:B------:R-:W-:Y:S01]  /*0880*/  DFMA R98, R54.reuse, R48, R64 ;  /* 0x000000303662722b */ /* 0x040fe20000000040 */
[----:B-----5:R-:W-:Y:S01]  /*0890*/  IMAD.U32 R58, RZ, RZ, UR8 ;  /* 0x00000008ff3a7e24 */ /* 0x020fe2000f8e00ff */
[----:B------:R-:W-:Y:S01]  /*08a0*/  DFMA R104, R54, R50, R88 ;  /* 0x000000323668722b */ /* 0x000fe20000000058 */
[----:B------:R-:W-:Y:S01]  /*08b0*/  MOV R59, UR9 ;  /* 0x00000009003b7c02 */ /* 0x000fe20008000f00 */
[----:B------:R-:W-:Y:S01]  /*08c0*/  IMAD.U32 R54, RZ, RZ, UR16 ;  /* 0x00000010ff367e24 */ /* 0x000fe2000f8e00ff */
[----:B0-----:R-:W-:Y:S01]  /*08d0*/  MOV R62, UR44 ;  /* 0x0000002c003e7c02 */ /* 0x001fe20008000f00 */
[----:B------:R-:W-:Y:S01]  /*08e0*/  IMAD.U32 R55, RZ, RZ, UR17 ;  /* 0x00000011ff377e24 */ /* 0x000fe2000f8e00ff */
[----:B-1----:R-:W-:Y:S01]  /*08f0*/  MOV R65, UR5 ;  /* 0x0000000500417c02 */ /* 0x002fe20008000f00 */
[----:B------:R-:W-:Y:S01]  /*0900*/  IMAD.U32 R60, RZ, RZ, UR12 ;  /* 0x0000000cff3c7e24 */ /* 0x000fe2000f8e00ff */
[----:B------:R-:W0:Y:S01]  /*0910*/  LDCU.128 UR36, c[0x3][0x10] ;  /* 0x00c00200ff2477ac */ /* 0x000e220008000c00 */
[----:B------:R-:W-:-:S02]  /*0920*/  IMAD.U32 R61, RZ, RZ, UR13 ;  /* 0x0000000dff3d7e24 */ /* 0x000fc4000f8e00ff */
[----:B------:R-:W-:Y:S01]  /*0930*/  IMAD.U32 R63, RZ, RZ, UR45 ;  /* 0x0000002dff3f7e24 */ /* 0x000fe2000f8e00ff */
[----:B------:R-:W1:Y:S01]  /*0940*/  LDCU.128 UR40, c[0x3][0x30] ;  /* 0x00c00600ff2877ac */ /* 0x000e620008000c00 */
        /* <DEDUP_REMOVED lines=10> */
[----:B--2---:R-:W-:Y:S01]  /*09f0*/  IMAD.U32 R74, RZ, RZ, UR52 ;  /* 0x00000034ff4a7e24 */ /* 0x004fe2000f8e00ff */
[----:B---3--:R-:W-:Y:S01]  /*0a00*/  MOV R71, UR33 ;  /* 0x0000002100477c02 */ /* 0x008fe20008000f00 */
[----:B------:R-:W-:Y:S01]  /*0a10*/  IMAD.U32 R75, RZ, RZ, UR53 ;  /* 0x00000035ff4b7e24 */ /* 0x000fe2000f8e00ff */
[----:B----4-:R-:W-:Y:S01]  /*0a20*/  MOV R73, UR49 ;  /* 0x0000003100497c02 */ /* 0x010fe20008000f00 */
        /* <DEDUP_REMOVED lines=10> */
[----:B------:R-:W-:Y:S01]  /*0ad0*/  DFMA R104, R78, R76, R104 ;  /* 0x0000004c4e68722b */ /* 0x000fe20000000068 */
[----:B------:R-:W-:Y:S01]  /*0ae0*/  IMAD.U32 R78, RZ, RZ, UR54 ;  /* 0x00000036ff4e7e24 */ /* 0x000fe2000f8e00ff */
[----:B------:R-:W-:-:S06]  /*0af0*/  MOV R79, UR55 ;  /* 0x00000037004f7c02 */ /* 0x000fcc0008000f00 */
[C---:B------:R-:W-:Y:S01]  /*0b00*/  DFMA R122, R90.reuse, R78, R98 ;  /* 0x0000004e5a7a722b */ /* 0x040fe20000000062 */
[----:B------:R-:W-:Y:S01]  /*0b10*/  IMAD.U32 R98, RZ, RZ, UR46 ;  /* 0x0000002eff627e24 */ /* 0x000fe2000f8e00ff */
[----:B------:R-:W-:Y:S01]  /*0b20*/  MOV R99, UR47 ;  /* 0x0000002f00637c02 */ /* 0x000fe20008000f00 */
[----:B------:R-:W2:Y:S01]  /*0b30*/  LDCU.128 UR44, c[0x3][URZ] ;  /* 0x00c00000ff2c77ac */ /* 0x000ea20008000c00 */
[----:B------:R-:W-:Y:S01]  /*0b40*/  MOV R86, UR26 ;  /* 0x0000001a00567c02 */ /* 0x000fe20008000f00 */
[----:B------:R-:W-:Y:S01]  /*0b50*/  IMAD.U32 R87, RZ, RZ, UR27 ;  /* 0x0000001bff577e24 */ /* 0x000fe2000f8e00ff */
[----:B------:R-:W-:Y:S01]  /*0b60*/  MOV R85, UR31 ;  /* 0x0000001f00557c02 */ /* 0x000fe20008000f00 */
[----:B------:R-:W-:Y:S01]  /*0b70*/  IMAD.U32 R84, RZ, RZ, UR30 ;  /* 0x0000001eff547e24 */ /* 0x000fe2000f8e00ff */
[----:B------:R-:W-:Y:S01]  /*0b80*/  MOV R80, UR50 ;  /* 0x0000003200507c02 */ /* 0x000fe20008000f00 */
[----:B------:R-:W-:Y:S02]  /*0b90*/  IMAD.U32 R82, RZ, RZ, UR34 ;  /* 0x00000022ff527e24 */ /* 0x000fe4000f8e00ff */
[----:B------:R-:W-:Y:S01]  /*0ba0*/  IMAD.U32 R83, RZ, RZ, UR35 ;  /* 0x00000023ff537e24 */ /* 0x000fe2000f8e00ff */
[----:B--2---:R-:W-:Y:S01]  /*0bb0*/  MOV R138, UR44 ;  /* 0x0000002c008a7c02 */ /* 0x004fe20008000f00 */
[----:B------:R-:W-:Y:S01]  /*0bc0*/  IMAD.U32 R139, RZ, RZ, UR45 ;  /* 0x0000002dff8b7e24 */ /* 0x000fe2000f8e00ff */
[----:B------:R-:W-:Y:S01]  /*0bd0*/  MOV R137, UR47 ;  /* 0x0000002f00897c02 */ /* 0x000fe20008000f00 */
[----:B------:R-:W-:Y:S01]  /*0be0*/  IMAD.U32 R136, RZ, RZ, UR46 ;  /* 0x0000002eff887e24 */ /* 0x000fe2000f8e00ff */
[----:B------:R-:W2:Y:S01]  /*0bf0*/  LDCU.128 UR44, c[0x3][0x700] ;  /* 0x00c0e000ff2c77ac */ /* 0x000ea20008000c00 */
[----:B------:R-:W-:Y:S01]  /*0c00*/  DFMA R106, R90, R86, R88 ;  /* 0x000000565a6a722b */ /* 0x000fe20000000058 */
[----:B------:R-:W-:-:S02]  /*0c10*/  IMAD.U32 R81, RZ, RZ, UR51 ;  /* 0x00000033ff517e24 */ /* 0x000fc4000f8e00ff */
[----:B------:R-:W-:Y:S01]  /*0c20*/  IMAD.U32 R88, RZ, RZ, UR58 ;  /* 0x0000003aff587e24 */ /* 0x000fe2000f8e00ff */
[C---:B------:R-:W-:Y:S01]  /*0c30*/  DFMA R110, R90.reuse, R84, R92 ;  /* 0x000000545a6e722b */ /* 0x040fe2000000005c */
[----:B------:R-:W-:Y:S01]  /*0c40*/  IMAD.U32 R89, RZ, RZ, UR59 ;  /* 0x0000003bff597e24 */ /* 0x000fe2000f8e00ff */
[C---:B------:R-:W-:Y:S01]  /*0c50*/  DFMA R114, R90.reuse, R82, R94 ;  /* 0x000000525a72722b */ /* 0x040fe2000000005e */
[----:B0-----:R-:W-:Y:S01]  /*0c60*/  IMAD.U32 R130, RZ, RZ, UR36 ;  /* 0x00000024ff827e24 */ /* 0x001fe2000f8e00ff */
[----:B------:R-:W-:Y:S01]  /*0c70*/  DFMA R118, R90, R80, R96 ;  /* 0x000000505a76722b */ /* 0x000fe20000000060 */
[----:B------:R-:W-:Y:S01]  /*0c80*/  IMAD.U32 R131, RZ, RZ, UR37 ;  /* 0x00000025ff837e24 */ /* 0x000fe2000f8e00ff */
[----:B------:R-:W-:Y:S01]  /*0c90*/  MOV R128, UR38 ;  /* 0x0000002600807c02 */ /* 0x000fe20008000f00 */
[----:B------:R-:W-:Y:S01]  /*0ca0*/  IMAD.U32 R129, RZ, RZ, UR39 ;  /* 0x00000027ff817e24 */ /* 0x000fe2000f8e00ff */
[----:B------:R-:W-:Y:S01]  /*0cb0*/  DFMA R120, R102, R98, R120 ;  /* 0x000000626678722b */ /* 0x000fe20000000078 */
[----:B------:R-:W0:Y:S01]  /*0cc0*/  LDCU.128 UR32, c[0x3][0x50] ;  /* 0x00c00a00ff2077ac */ /* 0x000e220008000c00 */
[----:B--2---:R-:W-:Y:S01]  /*0cd0*/  IMAD.U32 R140, RZ, RZ, UR44 ;  /* 0x0000002cff8c7e24 */ /* 0x004fe2000f8e00ff */
[----:B------:R-:W-:Y:S01]  /*0ce0*/  MOV R142, UR46 ;  /* 0x0000002e008e7c02 */ /* 0x000fe20008000f00 */
[----:B------:R-:W-:Y:S01]  /*0cf0*/  IMAD.U32 R141, RZ, RZ, UR45 ;  /* 0x0000002dff8d7e24 */ /* 0x000fe2000f8e00ff */
[----:B------:R-:W2:Y:S01]  /*0d00*/  LDCU.128 UR28, c[0x3][0x750] ;  /* 0x00c0ea00ff1c77ac */ /* 0x000ea20008000c00 */
[----:B------:R-:W-:Y:S01]  /*0d10*/  IMAD.U32 R143, RZ, RZ, UR47 ;  /* 0x0000002fff8f7e24 */ /* 0x000fe2000f8e00ff */
[----:B------:R-:W3:Y:S01]  /*0d20*/  LDCU.128 UR44, c[0x3][0x20] ;  /* 0x00c00400ff2c77ac */ /* 0x000ee20008000c00 */
[----:B------:R-:W-:Y:S01]  /*0d30*/  DFMA R126, R90, R88, R104 ;  /* 0x000000585a7e722b */ /* 0x000fe20000000068 */
[----:B------:R-:W-:Y:S01]  /*0d40*/  MOV R90, UR18 ;  /* 0x00000012005a7c02 */ /* 0x000fe20008000f00 */
[----:B------:R-:W-:Y:S01]  /*0d50*/  IMAD.U32 R91, RZ, RZ, UR19 ;  /* 0x00000013ff5b7e24 */ /* 0x000fe2000f8e00ff */
[----:B------:R-:W-:Y:S01]  /*0d60*/  MOV R93, UR23 ;  /* 0x00000017005d7c02 */ /* 0x000fe20008000f00 */
[----:B------:R-:W-:Y:S01]  /*0d70*/  IMAD.U32 R92, RZ, RZ, UR22 ;  /* 0x00000016ff5c7e24 */ /* 0x000fe2000f8e00ff */
[----:B------:R-:W4:Y:S01]  /*0d80*/  LDCU.128 UR24, c[0x3][0x70] ;  /* 0x00c00e00ff1877ac */ /* 0x000f220008000c00 */
[----:B------:R-:W-:-:S02]  /*0d90*/  IMAD.U32 R94, RZ, RZ, UR10 ;  /* 0x0000000aff5e7e24 */ /* 0x000fc4000f8e00ff */
[----:B------:R-:W-:Y:S01]  /*0da0*/  IMAD.U32 R95, RZ, RZ, UR11 ;  /* 0x0000000bff5f7e24 */ /* 0x000fe2000f8e00ff */
[----:B------:R-:W-:Y:S01]  /*0db0*/  MOV R96, UR14 ;  /* 0x0000000e00607c02 */ /* 0x000fe20008000f00 */
[----:B------:R-:W-:Y:S01]  /*0dc0*/  IMAD.U32 R97, RZ, RZ, UR15 ;  /* 0x0000000fff617e24 */ /* 0x000fe2000f8e00ff */
[C---:B------:R-:W-:Y:S01]  /*0dd0*/  DFMA R104, R102.reuse, R90, R100 ;  /* 0x0000005a6668722b */ /* 0x040fe20000000064 */
[----:B------:R-:W5:Y:S01]  /*0de0*/  LDCU.128 UR36, c[0x3][0x710] ;  /* 0x00c0e200ff2477ac */ /* 0x000f620008000c00 */
[----:B------:R-:W-:Y:S01]  /*0df0*/  IMAD.U32 R100, RZ, RZ, UR6 ;  /* 0x00000006ff647e24 */ /* 0x000fe2000f8e00ff */
[C---:B------:R-:W-:Y:S01]  /*0e00*/  DFMA R108, R102.reuse, R92, R108 ;  /* 0x0000005c666c722b */ /* 0x040fe2000000006c */
[----:B------:R-:W-:Y:S01]  /*0e10*/  IMAD.U32 R101, RZ, RZ, UR7 ;  /* 0x00000007ff657e24 */ /* 0x000fe2000f8e00ff */
[C---:B------:R-:W-:Y:S01]  /*0e20*/  DFMA R112, R102.reuse, R94, R112 ;  /* 0x0000005e6670722b */ /* 0x040fe20000000070 */
[----:B---3--:R-:W-:Y:S01]  /*0e30*/  IMAD.U32 R144, RZ, RZ, UR44 ;  /* 0x0000002cff907e24 */ /* 0x008fe2000f8e00ff */
[----:B------:R-:W-:Y:S01]  /*0e40*/  MOV R145, UR45 ;  /* 0x0000002d00917c02 */ /* 0x000fe20008000f00 */
[----:B------:R-:W-:Y:S01]  /*0e50*/  IMAD.U32 R146, RZ, RZ, UR46 ;  /* 0x0000002eff927e24 */ /* 0x000fe2000f8e00ff */
[C---:B------:R-:W-:Y:S01]  /*0e60*/  DFMA R116, R102.reuse, R96, R116 ;  /* 0x000000606674722b */ /* 0x040fe20000000074 */
[----:B------:R-:W-:Y:S01]  /*0e70*/  IMAD.U32 R147, RZ, RZ, UR47 ;  /* 0x0000002fff937e24 */ /* 0x000fe2000f8e00ff */
[----:B------:R-:W3:Y:S01]  /*0e80*/  LDCU.128 UR44, c[0x3][0x720] ;  /* 0x00c0e400ff2c77ac */ /* 0x000ee20008000c00 */
[----:B------:R-:W-:-:S02]  /*0e90*/  DFMA R124, R102, R100, R124 ;  /* 0x00000064667c722b */ /* 0x000fc4000000007c */
[C-C-:B------:R-:W-:Y:S01]  /*0ea0*/  DADD R102, R104.reuse, -R106.reuse ;  /* 0x0000000068667229 */ /* 0x140fe2000000086a */
[----:B------:R-:W0:Y:S01]  /*0eb0*/  LDCU.128 UR20, c[0x3][0x770] ;  /* 0x00c0ee00ff1477ac */ /* 0x000e220008000c00 */
[----:B------:R-:W-:Y:S02]  /*0ec0*/  DADD R104, R104, R106 ;  /* 0x0000000068687229 */ /* 0x000fe4000000006a */
[C-C-:B------:R-:W-:Y:S01]  /*0ed0*/  DADD R106, R108.reuse, -R110.reuse ;  /* 0x000000006c6a7229 */ /* 0x140fe2000000086e */
[----:B-----5:R-:W-:Y:S01]  /*0ee0*/  IMAD.U32 R132, RZ, RZ, UR36 ;  /* 0x00000024ff847e24 */ /* 0x020fe2000f8e00ff */
[----:B------:R-:W-:Y:S01]  /*0ef0*/  DADD R108, R108, R110 ;  /* 0x000000006c6c7229 */ /* 0x000fe2000000006e */
[----:B------:R-:W-:Y:S01]  /*0f00*/  MOV R133, UR37 ;  /* 0x0000002500857c02 */ /* 0x000fe20008000f00 */
[C-C-:B------:R-:W-:Y:S01]  /*0f10*/  DADD R110, R112.reuse, -R114.reuse ;  /* 0x00000000706e7229 */ /* 0x140fe20000000872 */
[----:B------:R-:W-:Y:S01]  /*0f20*/  IMAD.U32 R134, RZ, RZ, UR38 ;  /* 0x00000026ff867e24 */ /* 0x000fe2000f8e00ff */
[----:B------:R-:W-:Y:S01]  /*0f30*/  DADD R112, R112, R114 ;  /* 0x0000000070707229 */ /* 0x000fe20000000072 */
[----:B------:R-:W-:Y:S01]  /*0f40*/  IMAD.U32 R135, RZ, RZ, UR39 ;  /* 0x00000027ff877e24 */ /* 0x000fe2000f8e00ff */
[C-C-:B------:R-:W-:Y:S01]  /*0f50*/  DADD R114, R116.reuse, -R118.reuse ;  /* 0x0000000074727229 */ /* 0x140fe20000000876 */
[----:B------:R-:W0:Y:S01]  /*0f60*/  LDCU.128 UR36, c[0x3][0x730] ;  /* 0x00c0e600ff2477ac */ /* 0x000e220008000c00 */
[----:B------:R-:W-:-:S02]  /*0f70*/  DADD R116, R116, R118 ;  /* 0x0000000074747229 */ /* 0x000fc40000000076 */
[C-C-:B------:R-:W-:Y:S01]  /*0f80*/  DADD R118, R120.reuse, -R122.reuse ;  /* 0x0000000078767229 */ /* 0x140fe2000000087a */
[----:B------:R-:W0:Y:S01]  /*0f90*/  LDCU.128 UR16, c[0x3][0x90] ;  /* 0x00c01200ff1077ac */ /* 0x000e220008000c00 */
[----:B------:R-:W-:Y:S02]  /*0fa0*/  DADD R120, R120, R122 ;  /* 0x0000000078787229 */ /* 0x000fe4000000007a */
[----:B------:R-:W-:Y:S01]  /*0fb0*/  DADD R124, R124, R126 ;  /* 0x000000007c7c7229 */ /* 0x000fe2000000007e */
[----:B------:R-:W-:Y:S01]  /*0fc0*/  LEA R123, R52, R149, 0x3 ;  /* 0x00000095347b7211 */ /* 0x000fe200078e18ff */
[----:B---3--:R-:W-:Y:S01]  /*0fd0*/  IMAD.U32 R126, RZ, RZ, UR44 ;  /* 0x0000002cff7e7e24 */ /* 0x008fe2000f8e00ff */
[----:B------:R-:W-:Y:S01]  /*0fe0*/  MOV R148, UR46 ;  /* 0x0000002e00947c02 */ /* 0x000fe20008000f00 */
[----:B------:R-:W-:Y:S01]  /*0ff0*/  IMAD.U32 R127, RZ, RZ, UR45 ;  /* 0x0000002dff7f7e24 */ /* 0x000fe2000f8e00ff */
[----:B------:R-:W3:Y:S01]  /*1000*/  LDCU.128 UR12, c[0x3][0x790] ;  /* 0x00c0f200ff0c77ac */ /* 0x000ee20008000c00 */
[----:B------:R-:W-:Y:S01]  /*1010*/  IMAD.U32 R149, RZ, RZ, UR47 ;  /* 0x0000002fff957e24 */ /* 0x000fe2000f8e00ff */
[----:B------:R0:W-:Y:S01]  /*1020*/  STS.64 [R123+0x25d0], R102 ;  /* 0x0025d0667b007388 */ /* 0x0001e20000000a00 */
[----:B------:R-:W0:Y:S03]  /*1030*/  LDCU.128 UR8, c[0x3][0xb0] ;  /* 0x00c01600ff0877ac */ /* 0x000e260008000c00 */
[----:B------:R0:W-:Y:S01]  /*1040*/  STS.64 [R123], R104 ;  /* 0x000000687b007388 */ /* 0x0001e20000000a00 */
[----:B------:R-:W0:Y:S03]  /*1050*/  LDCU.128 UR4, c[0x3][0x7b0] ;  /* 0x00c0f600ff0477ac */ /* 0x000e260008000c00 */
[----:B------:R0:W-:Y:S01]  /*1060*/  STS.64 [R123+0x2208], R106 ;  /* 0x0022086a7b007388 */ /* 0x0001e20000000a00 */
[----:B------:R-:W0:Y:S03]  /*1070*/  LDCU.128 UR44, c[0x3][0x40] ;  /* 0x00c00800ff2c77ac */ /* 0x000e260008000c00 */
        /* <DEDUP_REMOVED lines=11> */
[----:B------:R-:W-:-:S04]  /*1130*/  IMAD R3, R3, 0xb, R152 ;  /* 0x0000000b03037824 */ /* 0x000fc800078e0298 */
[----:B------:R-:W-:Y:S01]  /*1140*/  IMAD R3, R3, 0x79, R52 ;  /* 0x0000007903037824 */ /* 0x000fe200078e0234 */
[----:B------:R-:W-:-:S03]  /*1150*/  MOV R52, R0 ;  /* 0x0000000000347202 */ /* 0x000fc60000000f00 */
[----:B------:R-:W-:-:S04]  /*1160*/  IMAD.U32 R3, R3, 0x8, R150 ;  /* 0x0000000803037824 */ /* 0x000fc800078e0096 */
[----:B------:R-:W-:-:S07]  /*1170*/  VIADD R3, R3, 0x1b8 ;  /* 0x000001b803037836 */ /* 0x000fce0000000000 */
.L_x_398:
[----:B0-----:R-:W-:Y:S01]  /*1180*/  LDS.64 R102, [R3+-0x1b8] ;  /* 0xfffe480003667984 */ /* 0x001fe20000000a00 */
[C---:B------:R-:W-:Y:S01]  /*1190*/  ISETP.GE.U32.AND P2, PT, R52.reuse, 0x18, PT ;  /* 0x000000183400780c */ /* 0x040fe20003f46070 */
[----:B------:R-:W-:Y:S02]  /*11a0*/  VIADD R52, R52, 0x40 ;  /* 0x0000004034347836 */ /* 0x000fe40000000000 */
[----:B------:R-:W0:Y:S04]  /*11b0*/  LDS.64 R104, [R3+0xb0] ;  /* 0x0000b00003687984 */ /* 0x000e280000000a00 */
[----:B------:R-:W-:Y:S04]  /*11c0*/  LDS.64 R108, [R3+-0x160] ;  /* 0xfffea000036c7984 */ /* 0x000fe80000000a00 */
[----:B------:R-:W1:Y:S04]  /*11d0*/  LDS.64 R110, [R3+0x58] ;  /* 0x00005800036e7984 */ /* 0x000e680000000a00 */
[----:B------:R-:W-:Y:S04]  /*11e0*/  LDS.64 R112, [R3+-0x108] ;  /* 0xfffef80003707984 */ /* 0x000fe80000000a00 */
[----:B------:R-:W2:Y:S04]  /*11f0*/  LDS.64 R114, [R3] ;  /* 0x0000000003727984 */ /* 0x000ea80000000a00 */
        /* <DEDUP_REMOVED lines=62> */
[----:B------:R-:W-:Y:S01]  /*15e0*/  STS.64 [R3+0x1b8], R102 ;  /* 0x0001b86603007388 */ /* 0x000fe20000000a00 */
[----:B------:R-:W-:Y:S02]  /*15f0*/  DADD R116, R156, -R154 ;  /* 0x000000009c747229 */ /* 0x000fe4000000089a */
[----:B------:R-:W-:Y:S01]  /*1600*/  DADD R158, R160, R158 ;  /* 0x00000000a09e7229 */ /* 0x000fe2000000009e */
[----:B------:R-:W-:Y:S01]  /*1610*/  STS.64 [R3+0x160], R108 ;  /* 0x0001606c03007388 */ /* 0x000fe20000000a00 */
[----:B------:R-:W-:-:S02]  /*1620*/  DADD R104, R120, R104 ;  /* 0x0000000078687229 */ /* 0x000fc40000000068 */
[----:B------:R-:W-:Y:S01]  /*1630*/  DADD R106, R122, R106 ;  /* 0x000000007a6a7229 */ /* 0x000fe2000000006a */
[----:B------:R-:W-:Y:S01]  /*1640*/  STS.64 [R3+0x108], R112 ;  /* 0x0001087003007388 */ /* 0x000fe20000000a00 */
[----:B------:R-:W-:Y:S02]  /*1650*/  DADD R110, R124, R110 ;  /* 0x000000007c6e7229 */ /* 0x000fe4000000006e */
[----:B------:R-:W-:Y:S01]  /*1660*/  DADD R150, R152, R150 ;  /* 0x0000000098967229 */ /* 0x000fe20000000096 */
[----:B------:R-:W-:Y:S01]  /*1670*/  STS.64 [R3], R158 ;  /* 0x0000009e03007388 */ /* 0x000fe20000000a00 */
[----:B------:R-:W-:-:S03]  /*1680*/  DADD R154, R156, R154 ;  /* 0x000000009c9a7229 */ /* 0x000fc6000000009a */
[----:B------:R-:W-:Y:S04]  /*1690*/  STS.64 [R3+-0x1b8], R104 ;  /* 0xfffe486803007388 */ /* 0x000fe80000000a00 */
[----:B------:R-:W-:Y:S04]  /*16a0*/  STS.64 [R3+-0x160], R106 ;  /* 0xfffea06a03007388 */ /* 0x000fe80000000a00 */
[----:B------:R-:W-:Y:S04]  /*16b0*/  STS.64 [R3+-0x108], R110 ;  /* 0xfffef86e03007388 */ /* 0x000fe80000000a00 */
[----:B------:R-:W-:Y:S04]  /*16c0*/  STS.64 [R3+0xb0], R114 ;  /* 0x0000b07203007388 */ /* 0x000fe80000000a00 */
[----:B------:R-:W-:Y:S04]  /*16d0*/  STS.64 [R3+-0xb0], R150 ;  /* 0xffff509603007388 */ /* 0x000fe80000000a00 */
[----:B------:R-:W-:Y:S04]  /*16e0*/  STS.64 [R3+0x58], R116 ;  /* 0x0000587403007388 */ /* 0x000fe80000000a00 */
[----:B------:R0:W-:Y:S02]  /*16f0*/  STS.64 [R3+-0x58], R154 ;  /* 0xffffa89a03007388 */ /* 0x0001e40000000a00 */
[----:B0-----:R-:W-:Y:S01]  /*1700*/  IADD3 R3, PT, PT, R3, 0x1e40, RZ ;  /* 0x00001e4003037810 */ /* 0x001fe20007ffe0ff */
[----:B------:R-:W-:Y:S06]  /*1710*/  @!P2 BRA `(.L_x_398) ;  /* 0xfffffff80098a947 */ /* 0x000fec000383ffff */
.L_x_397:
[----:B0-----:R-:W-:Y:S05]  /*1720*/  BSYNC.RECONVERGENT B0 ;  /* 0x0000000000007941 */ /* 0x001fea0003800200 */
.L_x_396:
[----:B------:R-:W-:Y:S06]  /*1730*/  BAR.SYNC.DEFER_BLOCKING 0x0 ;  /* 0x0000000000007b1d */ /* 0x000fec0000010000 */
[----:B------:R-:W0:Y:S01]  /*1740*/  LDCU.128 UR52, c[0x3][0x60] ;  /* 0x00c00c00ff3477ac */ /* 0x000e220008000c00 */
[----:B------:R-:W-:Y:S01]  /*1750*/  BSSY.RECONVERGENT B0, `(.L_x_399) ;  /* 0x000016e000007945 */ /* 0x000fe20003800200 */
[----:B------:R-:W1:Y:S01]  /*1760*/  LDCU.128 UR56, c[0x3][0x760] ;  /* 0x00c0ec00ff3877ac */ /* 0x000e620008000c00 */
[----:B------:R-:W2:Y:S01]  /*1770*/  LDCU.128 UR60, c[0x3][0x80] ;  /* 0x00c01000ff3c77ac */ /* 0x000ea20008000c00 */
[----:B------:R-:W3:Y:S01]  /*1780*/  LDCU.128 UR64, c[0x3][0x780] ;  /* 0x00c0f000ff4077ac */ /* 0x000ee20008000c00 */
[----:B------:R-:W4:Y:S01]  /*1790*/  LDCU.128 UR68, c[0x3][0xa0] ;  /* 0x00c01400ff4477ac */ /* 0x000f220008000c00 */
[----:B------:R-:W0:Y:S01]  /*17a0*/  LDCU.128 UR72, c[0x3][0x7a0] ;  /* 0x00c0f400ff4877ac */ /* 0x000e220008000c00 */
[----:B------:R-:W-:Y:S05]  /*17b0*/  @P1 BRA `(.L_x_400) ;  /* 0x00000014009c1947 */ /* 0x000fea0003800000 */
[----:B------:R-:W-:-:S07]  /*17c0*/  IMAD.MOV.U32 R3, RZ, RZ, R0 ;  /* 0x000000ffff037224 */ /* 0x000fce00078e0000 */
.L_x_401:
[----:B------:R-:W-:Y:S01]  /*17d0*/  PRMT R4, R3, 0x9910, RZ ;  /* 0x0000991003047816 */ /* 0x000fe200000000ff */
[----:B------:R-:W5:Y:S01]  /*17e0*/  @!P0 LDC.64 R8, c[0x0][0x388] ;  /* 0x0000e200ff088b82 */ /* 0x000f620000000a00 */
[----:B------:R-:W-:Y:S01]  /*17f0*/  MOV.SPILL R36, UR31 ;  /* 0x0000001f00247c02 */ /* 0x000fe20009000f00 */
[----:B------:R-:W-:Y:S01]  /*1800*/  UMOV UR31, 0x790b ;  /* 0x0000790b001f7882 */ /* 0x000fe20000000000 */
[----:B------:R-:W-:Y:S01]  /*1810*/  CS2R R122, SRZ ;  /* 0x00000000007a7805 */ /* 0x000fe2000001ff00 */
[----:B------:R-:W-:Y:S01]  /*1820*/  IMAD R4, R4, 0x75, RZ ;  /* 0x0000007504047824 */ /* 0x000fe200078e02ff */
[----:B------:R-:W-:Y:S02]  /*1830*/  CS2R R120, SRZ ;  /* 0x0000000000787805 */ /* 0x000fe4000001ff00 */
[----:B------:R-:W-:Y:S02]  /*1840*/  CS2R R114, SRZ ;  /* 0x0000000000727805 */ /* 0x000fe4000001ff00 */
[----:B------:R-:W-:Y:S01]  /*1850*/  CS2R R116, SRZ ;  /* 0x0000000000747805 */ /* 0x000fe2000001ff00 */
[----:B------:R-:W1:Y:S01]  /*1860*/  @!P0 LDC.64 R14, c[0x0][0x388] ;  /* 0x0000e200ff0e8b82 */ /* 0x000e620000000a00 */
[----:B------:R-:W-:-:S02]  /*1870*/  LOP3.LUT R4, R4, 0xffff, RZ, 0xc0, !PT ;  /* 0x0000ffff04047812 */ /* 0x000fc400078ec0ff */
[----:B------:R-:W-:Y:S02]  /*1880*/  MOV.SPILL R37, UR30 ;  /* 0x0000001e00257c02 */ /* 0x000fe40009000f00 */
[----:B------:R-:W-:Y:S02]  /*1890*/  SHF.R.U32.HI R4, RZ, 0x8, R4 ;  /* 0x00000008ff047819 */ /* 0x000fe40000011604 */
[----:B------:R-:W-:Y:S02]  /*18a0*/  CS2R R118, SRZ ;  /* 0x0000000000767805 */ /* 0x000fe4000001ff00 */
[----:B------:R-:W-:Y:S02]  /*18b0*/  CS2R R110, SRZ ;  /* 0x00000000006e7805 */ /* 0x000fe4000001ff00 */
[----:B------:R-:W-:Y:S02]  /*18c0*/  CS2R R112, SRZ ;  /* 0x0000000000707805 */ /* 0x000fe4000001ff00 */
[----:B------:R-:W-:Y:S01]  /*18d0*/  CS2R R106, SRZ ;  /* 0x00000000006a7805 */ /* 0x000fe2000001ff00 */
[----:B------:R-:W-:Y:S01]  /*18e0*/  IMAD.MOV R6, RZ, RZ, -R4 ;  /* 0x000000ffff067224 */ /* 0x000fe200078e0a04 */
[----:B------:R-:W-:-:S02]  /*18f0*/  CS2R R108, SRZ ;  /* 0x00000000006c7805 */ /* 0x000fc4000001ff00 */
[----:B------:R-:W-:Y:S02]  /*1900*/  CS2R R104, SRZ ;  /* 0x0000000000687805 */ /* 0x000fe4000001ff00 */
[----:B------:R-:W-:Y:S02]  /*1910*/  CS2R R102, SRZ ;  /* 0x0000000000667805 */ /* 0x000fe4000001ff00 */
[----:B------:R-:W-:Y:S02]  /*1920*/  R2UR UR30, R138 ;  /* 0x000000008a1e72ca */ /* 0x000fe400000e0000 */
[----:B------:R-:W-:Y:S02]  /*1930*/  PRMT R6, R6, 0x7710, RZ ;  /* 0x0000771006067816 */ /* 0x000fe400000000ff */
[----:B------:R-:W-:Y:S02]  /*1940*/  MOV.SPILL R100, UR15 ;  /* 0x0000000f00647c02 */ /* 0x000fe40009000f00 */
[----:B------:R-:W-:-:S02]  /*1950*/  IADD3 R5, PT, PT, R6, R3, RZ ;  /* 0x0000000306057210 */ /* 0x000fc40007ffe0ff */
[----:B------:R-:W2:Y:S01]  /*1960*/  @!P0 LDC.64 R6, c[0x0][0x388] ;  /* 0x0000e200ff068b82 */ /* 0x000ea20000000a00 */
[----:B------:R-:W-:Y:S02]  /*1970*/  MOV.SPILL R101, UR14 ;  /* 0x0000000e00657c02 */ /* 0x000fe40009000f00 */
[----:B------:R-:W-:Y:S02]  /*1980*/  LOP3.LUT R5, R5, 0xfe, RZ, 0xc0, !PT ;  /* 0x000000fe05057812 */ /* 0x000fe400078ec0ff */
[----:B------:R-:W-:Y:S02]  /*1990*/  R2UR UR14, R144 ;  /* 0x00000000900e72ca */ /* 0x000fe400000e0000 */
[----:B------:R-:W-:Y:S02]  /*19a0*/  LEA.HI R5, R5, R4, RZ, 0x1f ;  /* 0x0000000405057211 */ /* 0x000fe400078ff8ff */
[----:B------:R-:W-:Y:S02]  /*19b0*/  R2UR UR15, R145 ;  /* 0x00000000910f72ca */ /* 0x000fe400000e0000 */
[----:B------:R-:W-:-:S02]  /*19c0*/  LOP3.LUT R5, R5, 0xf8, RZ, 0xc0, !PT ;  /* 0x000000f805057812 */ /* 0x000fc400078ec0ff */
[----:B------:R-:W-:Y:S02]  /*19d0*/  MOV.SPILL R124, UR23 ;  /* 0x00000017007c7c02 */ /* 0x000fe40009000f00 */
[----:B------:R-:W-:Y:S02]  /*19e0*/  SHF.R.U32.HI R16, RZ, 0x3, R5 ;  /* 0x00000003ff107819 */ /* 0x000fe40000011605 */
[----:B------:R-:W-:Y:S02]  /*19f0*/  MOV.SPILL R125, UR22 ;  /* 0x00000016007d7c02 */ /* 0x000fe40009000f00 */
[C---:B------:R-:W-:Y:S01]  /*1a00*/  PRMT R4, R16.reuse, 0x9910, RZ ;  /* 0x0000991010047816 */ /* 0x040fe200000000ff */
[----:B------:R-:W-:Y:S01]  /*1a10*/  IMAD R52, R16, 0x3c8, R53 ;  /* 0x000003c810347824 */ /* 0x000fe200078e0235 */
[----:B------:R-:W-:Y:S02]  /*1a20*/  R2UR UR22, R136 ;  /* 0x00000000881672ca */ /* 0x000fe400000e0000 */
[----:B------:R-:W-:Y:S01]  /*1a30*/  R2UR UR23, R137 ;  /* 0x00000000891772ca */ /* 0x000fe200000e0000 */
[----:B------:R-:W-:Y:S01]  /*1a40*/  IMAD R4, R4, 0xb, RZ ;  /* 0x0000000b04047824 */ /* 0x000fe200078e02ff */
[----:B------:R-:W-:-:S02]  /*1a50*/  MOV.SPILL R98, UR7 ;  /* 0x0000000700627c02 */ /* 0x000fc40009000f00 */
[----:B------:R-:W-:Y:S01]  /*1a60*/  MOV.SPILL R99, UR6 ;  /* 0x0000000600637c02 */ /* 0x000fe20009000f00 */
[----:B------:R-:W-:Y:S01]  /*1a70*/  IMAD.MOV R4, RZ, RZ, -R4 ;  /* 0x000000ffff047224 */ /* 0x000fe200078e0a04 */
[----:B------:R-:W-:Y:S02]  /*1a80*/  R2UR UR6, R146 ;  /* 0x00000000920672ca */ /* 0x000fe400000e0000 */
[----:B------:R-:W-:Y:S02]  /*1a90*/  R2UR UR7, R147 ;  /* 0x00000000930772ca */ /* 0x000fe400000e0000 */
[----:B------:R-:W-:-:S05]  /*1aa0*/  PRMT R4, R4, 0x7710, RZ ;  /* 0x0000771004047816 */ /* 0x000fca00000000ff */
[----:B------:R-:W-:-:S05]  /*1ab0*/  IMAD.IADD R4, R4, 0x1, R3 ;  /* 0x0000000104047824 */ /* 0x000fca00078e0203 */
[----:B------:R-:W-:-:S04]  /*1ac0*/  LOP3.LUT R17, R4, 0xff, RZ, 0xc0, !PT ;  /* 0x000000ff04117812 */ /* 0x000fc800078ec0ff */
[----:B------:R-:W-:-:S05]  /*1ad0*/  PRMT R4, R17, 0x5410, R16 ;  /* 0x0000541011047816 */ /* 0x000fca0000000010 */
[----:B------:R-:W-:Y:S01]  /*1ae0*/  IDP.2A.LO.U16.U8 R19, R4, UR31, RZ ;  /* 0x0000001f04137c26 */ /* 0x000fe200080010ff */
[----:B------:R-:W-:Y:S01]  /*1af0*/  R2UR UR31, R139 ;  /* 0x000000008b1f72ca */ /* 0x000fe200000e0000 */
[----:B------:R-:W3:Y:S02]  /*1b00*/  @!P0 LDC.64 R4, c[0x0][0x388] ;  /* 0x0000e200ff048b82 */ /* 0x000ee40000000a00 */
[----:B------:R-:W-:-:S04]  /*1b10*/  @!P0 IMAD R11, R2, 0x533, R19 ;  /* 0x00000533020b8824 */ /* 0x000fc800078e0213 */
[----:B--2---:R-:W-:-:S04]  /*1b20*/  @!P0 IMAD.WIDE R6, R11, 0x8, R6 ;  /* 0x000000080b068825 */ /* 0x004fc800078e0206 */
[----:B------:R-:W-:Y:S01]  /*1b30*/  @!P0 IMAD R13, R2, 0x533, R19 ;  /* 0x00000533020d8824 */ /* 0x000fe200078e0213 */
[----:B------:R-:W2:Y:S01]  /*1b40*/  @!P0 LDG.E.64.CONSTANT R120, desc[UR76][R6.64+0x48] ;  /* 0x0000484c06788981 */ /* 0x000ea2000c1e9b00 */
[----:B---3--:R-:W-:-:S03]  /*1b50*/  @!P0 IMAD.WIDE R4, R11, 0x8, R4 ;  /* 0x000000080b048825 */ /* 0x008fc600078e0204 */
[----:B------:R-:W3:Y:S01]  /*1b60*/  @!P0 LDG.E.64.CONSTANT R116, desc[UR76][R6.64+0x8] ;  /* 0x0000084c06748981 */ /* 0x000ee2000c1e9b00 */
[----:B------:R-:W4:Y:S03]  /*1b70*/  @!P0 LDC.64 R10, c[0x0][0x388] ;  /* 0x0000e200ff0a8b82 */ /* 0x000f260000000a00 */
[----:B------:R-:W2:Y:S01]  /*1b80*/  @!P0 LDG.E.64.CONSTANT R122, desc[UR76][R4.64+0x50] ;  /* 0x0000504c047a8981 */ /* 0x000ea2000c1e9b00 */
[----:B-----5:R-:W-:-:S03]  /*1b90*/  @!P0 IMAD.WIDE R8, R13, 0x8, R8 ;  /* 0x000000080d088825 */ /* 0x020fc600078e0208 */
[----:B------:R5:W3:Y:S01]  /*1ba0*/  @!P0 LDG.E.64.CONSTANT R114, desc[UR76][R4.64] ;  /* 0x0000004c04728981 */ /* 0x000ae2000c1e9b00 */
[----:B------:R-:W0:Y:S01]  /*1bb0*/  @!P0 LDC.64 R12, c[0x0][0x388] ;  /* 0x0000e200ff0c8b82 */ /* 0x000e220000000a00 */
[C-C-:B------:R-:W-:Y:S02]  /*1bc0*/  @!P0 IMAD R21, R2.reuse, 0x533, R19.reuse ;  /* 0x0000053302158824 */ /* 0x140fe400078e0213 */
[----:B------:R-:W3:Y:S04]  /*1bd0*/  @!P0 LDG.E.64.CONSTANT R118, desc[UR76][R8.64+0x40] ;  /* 0x0000404c08768981 */ /* 0x000ee8000c1e9b00 */
[----:B------:R0:W3:Y:S01]  /*1be0*/  @!P0 LDG.E.64.CONSTANT R110, desc[UR76][R8.64+0x10] ;  /* 0x0000104c086e8981 */ /* 0x0000e2000c1e9b00 */
[C-C-:B-----5:R-:W-:Y:S02]  /*1bf0*/  @!P0 IMAD R5, R2.reuse, 0x533, R19.reuse ;  /* 0x0000053302058824 */ /* 0x160fe400078e0213 */
[----:B------:R-:W-:-:S02]  /*1c00*/  @!P0 IMAD R19, R2, 0x533, R19 ;  /* 0x0000053302138824 */ /* 0x000fc400078e0213 */
[----:B----4-:R-:W-:-:S05]  /*1c10*/  @!P0 IMAD.WIDE R10, R21, 0x8, R10 ;  /* 0x00000008150a8825 */ /* 0x010fca00078e020a */
[----:B------:R-:W4:Y:S01]  /*1c20*/  @!P0 LDG.E.64.CONSTANT R112, desc[UR76][R10.64+0x38] ;  /* 0x0000384c0a708981 */ /* 0x000f22000c1e9b00 */
[----:B-1----:R-:W-:-:S03]  /*1c30*/  @!P0 IMAD.WIDE R14, R19, 0x8, R14 ;  /* 0x00000008130e8825 */ /* 0x002fc600078e020e */
[----:B------:R1:W5:Y:S01]  /*1c40*/  @!P0 LDG.E.64.CONSTANT R106, desc[UR76][R10.64+0x18] ;  /* 0x0000184c0a6a8981 */ /* 0x000362000c1e9b00 */
[----:B0-----:R-:W-:-:S03]  /*1c50*/  @!P0 IMAD.WIDE R12, R5, 0x8, R12 ;  /* 0x00000008050c8825 */ /* 0x001fc600078e020c */
[----:B------:R-:W5:Y:S04]  /*1c60*/  @!P0 LDG.E.64.CONSTANT R104, desc[UR76][R14.64+0x28] ;  /* 0x0000284c0e688981 */ /* 0x000f68000c1e9b00 */
[----:B------:R-:W5:Y:S04]  /*1c70*/  @!P0 LDG.E.64.CONSTANT R108, desc[UR76][R12.64+0x30] ;  /* 0x0000304c0c6c8981 */ /* 0x000f68000c1e9b00 */
[----:B------:R0:W5:Y:S01]  /*1c80*/  @!P0 LDG.E.64.CONSTANT R102, desc[UR76][R12.64+0x20] ;  /* 0x0000204c0c668981 */ /* 0x000162000c1e9b00 */
[----:B------:R-:W-:-:S05]  /*1c90*/  IMAD R52, R17, 0x58, R52 ;  /* 0x0000005811347824 */ /* 0x000fca00078e0234 */
[----:B------:R-:W-:Y:S04]  /*1ca0*/  LDS.64 R4, [R52] ;  /* 0x0000000034047984 */ /* 0x000fe80000000a00 */
[----:B------:R-:W0:Y:S04]  /*1cb0*/  LDS.64 R6, [R52+0x38] ;  /* 0x0000380034067984 */ /* 0x000e280000000a00 */
[----:B------:R-:W-:Y:S04]  /*1cc0*/  LDS.64 R8, [R52+0x8] ;  /* 0x0000080034087984 */ /* 0x000fe80000000a00 */
[----:B-1----:R-:W1:Y:S04]  /*1cd0*/  LDS.64 R10, [R52+0x30] ;  /* 0x00003000340a7984 */ /* 0x002e680000000a00 */
[----:B------:R-:W-:Y:S04]  /*1ce0*/  LDS.64 R54, [R52+0x10] ;  /* 0x0000100034367984 */ /* 0x000fe80000000a00 */
[----:B------:R-:W1:Y:S01]  /*1cf0*/  LDS.64 R56, [R52+0x28] ;  /* 0x0000280034387984 */ /* 0x000e620000000a00 */
[----:B------:R-:W-:Y:S01]  /*1d00*/  IMAD.U32 R16, RZ, RZ, UR52 ;  /* 0x00000034ff107e24 */ /* 0x000fe2000f8e00ff */
[----:B------:R-:W-:-:S02]  /*1d10*/  MOV R17, UR53 ;  /* 0x0000003500117c02 */ /* 0x000fc40008000f00 */
[----:B------:R-:W-:Y:S01]  /*1d20*/  LDS.64 R68, [R52+0x18] ;  /* 0x0000180034447984 */ /* 0x000fe20000000a00 */
[----:B0-----:R-:W-:Y:S01]  /*1d30*/  MOV R12, UR44 ;  /* 0x0000002c000c7c02 */ /* 0x001fe20008000f00 */
[----:B------:R-:W-:Y:S02]  /*1d40*/  IMAD.U32 R13, RZ, RZ, UR45 ;  /* 0x0000002dff0d7e24 */ /* 0x000fe4000f8e00ff */
[----:B------:R-:W0:Y:S01]  /*1d50*/  LDS.64 R70, [R52+0x20] ;  /* 0x0000200034467984 */ /* 0x000e220000000a00 */
[----:B------:R-:W-:Y:S02]  /*1d60*/  IMAD.U32 R18, RZ, RZ, UR60 ;  /* 0x0000003cff127e24 */ /* 0x000fe4000f8e00ff */
[----:B------:R-:W-:Y:S01]  /*1d70*/  IMAD.U32 R19, RZ, RZ, UR61 ;  /* 0x0000003dff137e24 */ /* 0x000fe2000f8e00ff */
[----:B------:R-:W-:Y:S01]  /*1d80*/  MOV R22, UR54 ;  /* 0x0000003600167c02 */ /* 0x000fe20008000f00 */
[C-C-:B------:R-:W-:Y:S02]  /*1d90*/  DADD R34, R4.reuse, R6.reuse ;  /* 0x0000000004227229 */ /* 0x140fe40000000006 */
[----:B------:R-:W-:Y:S01]  /*1da0*/  DADD R88, R4, -R6 ;  /* 0x0000000004587229 */ /* 0x000fe20000000806 */
[----:B------:R-:W-:Y:S01]  /*1db0*/  MOV R4, UR30 ;  /* 0x0000001e00047c02 */ /* 0x000fe20008000f00 */
[----:B------:R-:W-:Y:S01]  /*1dc0*/  IMAD.U32 R5, RZ, RZ, UR31 ;  /* 0x0000001fff057e24 */ /* 0x000fe2000f8e00ff */
[----:B-1----:R-:W-:-:S02]  /*1dd0*/  DADD R94, R8, R10 ;  /* 0x00000000085e7229 */ /* 0x002fc4000000000a */
[----:B------:R-:W-:Y:S01]  /*1de0*/  DADD R96, R8, -R10 ;  /* 0x0000000008607229 */ /* 0x000fe2000000080a */
[----:B------:R-:W-:Y:S01]  /*1df0*/  IMAD.U32 R8, RZ, RZ, UR14 ;  /* 0x0000000eff087e24 */ /* 0x000fe2000f8e00ff */
[----:B------:R-:W-:Y:S01]  /*1e00*/  R2UR UR14, R142 ;  /* 0x000000008e0e72ca */ /* 0x000fe200000e0000 */
[----:B------:R-:W-:Y:S01]  /*1e10*/  IMAD.U32 R9, RZ, RZ, UR15 ;  /* 0x0000000fff097e24 */ /* 0x000fe2000f8e00ff */
[----:B------:R-:W-:Y:S01]  /*1e20*/  R2UR UR15, R143 ;  /* 0x000000008f0f72ca */ /* 0x000fe200000e0000 */
[C---:B------:R-:W-:Y:S01]  /*1e30*/  DFMA R24, R34.reuse, R4, RZ ;  /* 0x000000042218722b */ /* 0x040fe200000000ff */
[----:B------:R-:W-:Y:S01]  /*1e40*/  R2UR UR30, R140 ;  /* 0x000000008c1e72ca */ /* 0x000fe200000e0000 */
[----:B------:R-:W-:Y:S01]  /*1e50*/  IMAD.U32 R6, RZ, RZ, UR22 ;  /* 0x00000016ff067e24 */ /* 0x000fe2000f8e00ff */
[----:B------:R-:W-:Y:S01]  /*1e60*/  R2UR UR31, R141 ;  /* 0x000000008d1f72ca */ /* 0x000fe200000e0000 */
[----:B------:R-:W-:Y:S01]  /*1e70*/  DFMA R30, R34, R16, RZ ;  /* 0x00000010221e722b */ /* 0x000fe200000000ff */
[----:B------:R-:W-:Y:S01]  /*1e80*/  MOV R7, UR23 ;  /* 0x0000001700077c02 */ /* 0x000fe20008000f00 */
[----:B------:R-:W-:Y:S01]  /*1e90*/  IMAD.U32 R23, RZ, RZ, UR55 ;  /* 0x00000037ff177e24 */ /* 0x000fe2000f8e00ff */
[----:B------:R-:W-:-:S02]  /*1ea0*/  R2UR UR22, R126 ;  /* 0x000000007e1672ca */ /* 0x000fc400000e0000 */
[----:B------:R-:W-:Y:S01]  /*1eb0*/  R2UR UR23, R127 ;  /* 0x000000007f1772ca */ /* 0x000fe200000e0000 */
[C---:B------:R-:W-:Y:S01]  /*1ec0*/  DFMA R28, R34.reuse, R12, RZ ;  /* 0x0000000c221c722b */ /* 0x040fe200000000ff */
[----:B------:R-:W-:Y:S01]  /*1ed0*/  IMAD.U32 R14, RZ, RZ, UR46 ;  /* 0x0000002eff0e7e24 */ /* 0x000fe2000f8e00ff */
[C---:B------:R-:W-:Y:S01]  /*1ee0*/  DFMA R32, R34.reuse, R18, RZ ;  /* 0x000000122220722b */ /* 0x040fe200000000ff */
[----:B------:R-:W-:Y:S01]  /*1ef0*/  IMAD.U32 R15, RZ, RZ, UR47 ;  /* 0x0000002fff0f7e24 */ /* 0x000fe2000f8e00ff */
[----:B------:R-:W-:Y:S01]  /*1f00*/  DFMA R26, R34, R8, RZ ;  /* 0x00000008221a722b */ /* 0x000fe200000000ff */
[----:B------:R-:W-:Y:S01]  /*1f10*/  MOV R20, UR68 ;  /* 0x0000004400147c02 */ /* 0x000fe20008000f00 */
[C---:B------:R-:W-:Y:S01]  /*1f20*/  DFMA R66, R94.reuse, R6, R24 ;  /* 0x000000065e42722b */ /* 0x040fe20000000018 */
[----:B------:R-:W-:Y:S01]  /*1f30*/  IMAD.U32 R21, RZ, RZ, UR69 ;  /* 0x00000045ff157e24 */ /* 0x000fe2000f8e00ff */
[----:B------:R-:W-:Y:S01]  /*1f40*/  MOV R25, UR63 ;  /* 0x0000003f00197c02 */ /* 0x000fe20008000f00 */
[----:B------:R-:W-:Y:S01]  /*1f50*/  IMAD.U32 R24, RZ, RZ, UR62 ;  /* 0x0000003eff187e24 */ /* 0x000fe2000f8e00ff */
[----:B------:R-:W-:Y:S01]  /*1f60*/  MOV R11, UR7 ;  /* 0x00000007000b7c02 */ /* 0x000fe20008000f00 */
[----:B------:R-:W-:Y:S01]  /*1f70*/  IMAD.U32 R10, RZ, RZ, UR6 ;  /* 0x00000006ff0a7e24 */ /* 0x000fe2000f8e00ff */
[----:B------:R-:W-:Y:S01]  /*1f80*/  DFMA R80, R94, R22, R30 ;  /* 0x000000165e50722b */ /* 0x000fe2000000001e */
[----:B------:R-:W-:Y:S01]  /*1f90*/  R2UR UR6, R148 ;  /* 0x00000000940672ca */ /* 0x000fe200000e0000 */
[----:B------:R-:W-:Y:S01]  /*1fa0*/  IMAD.U32 R30, RZ, RZ, UR14 ;  /* 0x0000000eff1e7e24 */ /* 0x000fe2000f8e00ff */
[----:B------:R-:W-:-:S02]  /*1fb0*/  R2UR UR7, R149 ;  /* 0x00000000950772ca */ /* 0x000fc400000e0000 */
[----:B------:R-:W-:Y:S01]  /*1fc0*/  MOV R31, UR15 ;  /* 0x0000000f001f7c02 */ /* 0x000fe20008000f00 */
[----:B------:R-:W-:Y:S01]  /*1fd0*/  DFMA R74, R94, R14, R28 ;  /* 0x0000000e5e4a722b */ /* 0x000fe2000000001c */
[----:B------:R-:W-:Y:S02]  /*1fe0*/  R2UR UR14, R130 ;  /* 0x00000000820e72ca */ /* 0x000fe400000e0000 */
[----:B------:R-:W-:Y:S01]  /*1ff0*/  R2UR UR15, R131 ;  /* 0x00000000830f72ca */ /* 0x000fe200000e0000 */
[----:B------:R-:W-:Y:S01]  /*2000*/  IMAD.U32 R29, RZ, RZ, UR31 ;  /* 0x0000001fff1d7e24 */ /* 0x000fe2000f8e00ff */
[----:B------:R-:W-:Y:S01]  /*2010*/  MOV R28, UR30 ;  /* 0x0000001e001c7c02 */ /* 0x000fe20008000f00 */
[----:B------:R-:W-:Y:S01]  /*2020*/  DFMA R34, R34, R20, RZ ;  /* 0x000000142222722b */ /* 0x000fe200000000ff */
[----:B------:R-:W-:Y:S01]  /*2030*/  R2UR.FILL UR31, R36 ;  /* 0x00000000241f72ca */ /* 0x000fe200004e0000 */
[C---:B------:R-:W-:Y:S01]  /*2040*/  DFMA R90, R94.reuse, R24, R32 ;  /* 0x000000185e5a722b */ /* 0x040fe20000000020 */
[----:B------:R-:W-:Y:S01]  /*2050*/  R2UR.FILL UR30, R37 ;  /* 0x00000000251e72ca */ /* 0x000fe200004e0000 */
        /* <DEDUP_REMOVED lines=13> */
[----:B------:R-:W-:Y:S02]  /*2130*/  R2UR UR22, R132 ;  /* 0x00000000841672ca */ /* 0x000fe400000e0000 */
[----:B------:R-:W-:Y:S01]  /*2140*/  R2UR UR23, R133 ;  /* 0x00000000851772ca */ /* 0x000fe200000e0000 */
[C---:B------:R-:W-:Y:S02]  /*2150*/  DFMA R58, R88.reuse, R28, RZ ;  /* 0x0000001c583a722b */ /* 0x040fe400000000ff */
[C---:B------:R-:W-:Y:S02]  /*2160*/  DFMA R60, R88.reuse, R32, RZ ;  /* 0x00000020583c722b */ /* 0x040fe400000000ff */
[C---:B------:R-:W-:Y:S02]  /*2170*/  DFMA R62, R88.reuse, R36, RZ ;  /* 0x00000024583e722b */ /* 0x040fe400000000ff */
[----:B------:R-:W-:-:S02]  /*2180*/  DFMA R64, R88, R40, RZ ;  /* 0x000000285840722b */ /* 0x000fc400000000ff */
[----:B------:R-:W-:Y:S01]  /*2190*/  DFMA R78, R88, R42, RZ ;  /* 0x0000002a584e722b */ /* 0x000fe200000000ff */
[----:B------:R-:W-:Y:S01]  /*21a0*/  IMAD.U32 R38, RZ, RZ, UR50 ;  /* 0x00000032ff267e24 */ /* 0x000fe2000f8e00ff */
[----:B------:R-:W-:Y:S01]  /*21b0*/  DFMA R94, R94, R26, R34 ;  /* 0x0000001a5e5e722b */ /* 0x000fe20000000022 */
[----:B------:R-:W-:Y:S01]  /*21c0*/  MOV R39, UR51 ;  /* 0x0000003300277c02 */ /* 0x000fe20008000f00 */
[----:B------:R-:W-:Y:S01]  /*21d0*/  DFMA R88, R88, R44, RZ ;  /* 0x0000002c5858722b */ /* 0x000fe200000000ff */
[----:B------:R-:W-:Y:S01]  /*21e0*/  IMAD.U32 R34, RZ, RZ, UR6 ;  /* 0x00000006ff227e24 */ /* 0x000fe2000f8e00ff */
[C-C-:B------:R-:W-:Y:S01]  /*21f0*/  DADD R162, R54.reuse, R56.reuse ;  /* 0x0000000036a27229 */ /* 0x140fe20000000038 */
[----:B------:R-:W-:Y:S01]  /*2200*/  MOV R35, UR7 ;  /* 0x0000000700237c02 */ /* 0x000fe20008000f00 */
[----:B------:R-:W-:Y:S01]  /*2210*/  IMAD.U32 R46, RZ, RZ, UR58 ;  /* 0x0000003aff2e7e24 */ /* 0x000fe2000f8e00ff */
[----:B------:R-:W-:Y:S01]  /*2220*/  MOV R47, UR59 ;  /* 0x0000003b002f7c02 */ /* 0x000fe20008000f00 */
[----:B------:R-:W-:Y:S01]  /*2230*/  IMAD.U32 R48, RZ, RZ, UR66 ;  /* 0x00000042ff307e24 */ /* 0x000fe2000f8e00ff */
[----:B------:R-:W-:Y:S01]  /*2240*/  MOV R49, UR67 ;  /* 0x0000004300317c02 */ /* 0x000fe20008000f00 */
[----:B------:R-:W-:Y:S01]  /*2250*/  DADD R164, R54, -R56 ;  /* 0x0000000036a47229 */ /* 0x000fe20000000838 */
[----:B------:R-:W-:Y:S01]  /*2260*/  IMAD.U32 R50, RZ, RZ, UR74 ;  /* 0x0000004aff327e24 */ /* 0x000fe2000f8e00ff */
[----:B------:R-:W-:Y:S01]  /*2270*/  MOV R51, UR75 ;  /* 0x0000004b00337c02 */ /* 0x000fe20008000f00 */
[----:B------:R-:W-:Y:S01]  /*2280*/  IMAD.U32 R54, RZ, RZ, UR14 ;  /* 0x0000000eff367e24 */ /* 0x000fe2000f8e00ff */
[----:B------:R-:W-:Y:S01]  /*2290*/  MOV R55, UR15 ;  /* 0x0000000f00377c02 */ /* 0x000fe20008000f00 */
[----:B------:R-:W-:Y:S01]  /*22a0*/  IMAD.U32 R56, RZ, RZ, UR40 ;  /* 0x00000028ff387e24 */ /* 0x000fe2000f8e00ff */
[----:B------:R-:W-:-:S02]  /*22b0*/  MOV R57, UR41 ;  /* 0x0000002900397c02 */ /* 0x000fc40008000f00 */
[----:B------:R-:W-:Y:S02]  /*22c0*/  R2UR UR6, R134 ;  /* 0x00000000860672ca */ /* 0x000fe400000e0000 */
[----:B------:R-:W-:Y:S02]  /*22d0*/  R2UR UR7, R135 ;  /* 0x00000000870772ca */ /* 0x000fe400000e0000 */
[----:B------:R-:W-:Y:S02]  /*22e0*/  R2UR UR14, R128 ;  /* 0x00000000800e72ca */ /* 0x000fe400000e0000 */
[----:B------:R-:W-:Y:S01]  /*22f0*/  R2UR UR15, R129 ;  /* 0x00000000810f72ca */ /* 0x000fe200000e0000 */
        /* <DEDUP_REMOVED lines=9> */
[----:B------:R-:W-:-:S02]  /*2390*/  DFMA R96, R96, R50, R88 ;  /* 0x000000326060722b */ /* 0x000fc40000000058 */
[C---:B------:R-:W-:Y:S01]  /*23a0*/  DFMA R78, R162.reuse, R54, R66 ;  /* 0x00000036a24e722b */ /* 0x040fe20000000042 */
[----:B------:R-:W-:Y:S01]  /*23b0*/  IMAD.U32 R62, RZ, RZ, UR16 ;  /* 0x00000010ff3e7e24 */ /* 0x000fe2000f8e00ff */
[C---:B------:R-:W-:Y:S01]  /*23c0*/  DFMA R88, R162.reuse, R56, R72 ;  /* 0x00000038a258722b */ /* 0x040fe20000000048 */
[----:B------:R-:W-:Y:S01]  /*23d0*/  IMAD.U32 R66, RZ, RZ, UR22 ;  /* 0x00000016ff427e24 */ /* 0x000fe2000f8e00ff */
[----:B------:R-:W-:Y:S01]  /*23e0*/  MOV R67, UR23 ;  /* 0x0000001700437c02 */ /* 0x000fe20008000f00 */
[----:B------:R-:W-:Y:S01]  /*23f0*/  IMAD.U32 R72, RZ, RZ, UR20 ;  /* 0x00000014ff487e24 */ /* 0x000fe2000f8e00ff */
[----:B------:R-:W-:Y:S02]  /*2400*/  MOV R63, UR17 ;  /* 0x00000011003f7c02 */ /* 0x000fe40008000f00 */
[----:B------:R-:W-:Y:S01]  /*2410*/  MOV R73, UR21 ;  /* 0x0000001500497c02 */ /* 0x000fe20008000f00 */
[C---:B------:R-:W-:Y:S02]  /*2420*/  DFMA R150, R162.reuse, R58, R74 ;  /* 0x0000003aa296722b */ /* 0x040fe4000000004a */
[----:B------:R-:W-:Y:S01]  /*2430*/  DFMA R154, R162, R60, R80 ;  /* 0x0000003ca29a722b */ /* 0x000fe20000000050 */
[----:B------:R-:W-:Y:S01]  /*2440*/  IMAD.U32 R74, RZ, RZ, UR12 ;  /* 0x0000000cff4a7e24 */ /* 0x000fe2000f8e00ff */
[C-C-:B0-----:R-:W-:Y:S01]  /*2450*/  DADD R166, R68.reuse, R70.reuse ;  /* 0x0000000044a67229 */ /* 0x141fe20000000046 */
[----:B------:R-:W-:Y:S01]  /*2460*/  MOV R75, UR13 ;  /* 0x0000000d004b7c02 */ /* 0x000fe20008000f00 */
[----:B------:R-:W-:Y:S01]  /*2470*/  DADD R168, R68, -R70 ;  /* 0x0000000044a87229 */ /* 0x000fe20000000846 */
[----:B------:R-:W-:Y:S01]  /*2480*/  IMAD.U32 R68, RZ, RZ, UR36 ;  /* 0x00000024ff447e24 */ /* 0x000fe2000f8e00ff */
[----:B------:R-:W-:Y:S01]  /*2490*/  MOV R69, UR37 ;  /* 0x0000002500457c02 */ /* 0x000fe20008000f00 */
[----:B------:R-:W-:Y:S01]  /*24a0*/  IMAD.U32 R70, RZ, RZ, UR28 ;  /* 0x0000001cff467e24 */ /* 0x000fe2000f8e00ff */
[----:B------:R-:W-:Y:S01]  /*24b0*/  MOV R71, UR29 ;  /* 0x0000001d00477c02 */ /* 0x000fe20008000f00 */
[----:B------:R-:W-:-:S02]  /*24c0*/  DFMA R80, R164, R66, R76 ;  /* 0x00000042a450722b */ /* 0x000fc4000000004c */
[----:B------:R-:W-:Y:S01]  /*24d0*/  DFMA R158, R162, R62, R90 ;  /* 0x0000003ea29e722b */ /* 0x000fe2000000005a */
[----:B------:R-:W-:Y:S01]  /*24e0*/  IMAD.U32 R76, RZ, RZ, UR4 ;  /* 0x00000004ff4c7e24 */ /* 0x000fe2000f8e00ff */
[----:B------:R-:W-:Y:S01]  /*24f0*/  MOV R77, UR5 ;  /* 0x00000005004d7c02 */ /* 0x000fe20008000f00 */
[C---:B------:R-:W-:Y:S01]  /*2500*/  DFMA R156, R164.reuse, R72, R86 ;  /* 0x00000048a49c722b */ /* 0x040fe20000000056 */
[----:B------:R-:W-:Y:S01]  /*2510*/  IMAD.U32 R90, RZ, RZ, UR14 ;  /* 0x0000000eff5a7e24 */ /* 0x000fe2000f8e00ff */
[----:B------:R-:W-:Y:S01]  /*2520*/  MOV R91, UR15 ;  /* 0x0000000f005b7c02 */ /* 0x000fe20008000f00 */
[----:B------:R-:W-:Y:S01]  /*2530*/  IMAD.U32 R86, RZ, RZ, UR6 ;  /* 0x00000006ff567e24 */ /* 0x000fe2000f8e00ff */
[----:B------:R-:W-:Y:S02]  /*2540*/  MOV R87, UR7 ;  /* 0x0000000700577c02 */ /* 0x000fe40008000f00 */
[----:B------:R-:W-:Y:S02]  /*2550*/  R2UR.FILL UR23, R124 ;  /* 0x000000007c1772ca */ /* 0x000fe400004e0000 */
[----:B------:R-:W-:Y:S01]  /*2560*/  R2UR.FILL UR22, R125 ;  /* 0x000000007d1672ca */ /* 0x000fe200004e0000 */
[----:B------:R-:W-:-:S02]  /*2570*/  DFMA R124, R164, R68, R82 ;  /* 0x00000044a47c722b */ /* 0x000fc40000000052 */
[C---:B------:R-:W-:Y:S02]  /*2580*/  DFMA R152, R164.reuse, R70, R84 ;  /* 0x00000046a498722b */ /* 0x040fe40000000054 */
[C---:B------:R-:W-:Y:S01]  /*2590*/  DFMA R160, R164.reuse, R74, R92 ;  /* 0x0000004aa4a0722b */ /* 0x040fe2000000005c */
        /* <DEDUP_REMOVED lines=8> */
[----:B------:R-:W-:Y:S01]  /*2620*/  MOV R85, UR39 ;  /* 0x0000002700557c02 */ /* 0x000fe20008000f00 */
[----:B------:R-:W-:Y:S01]  /*2630*/  IMAD.U32 R92, RZ, RZ, UR42 ;  /* 0x0000002aff5c7e24 */ /* 0x000fe2000f8e00ff */
[----:B------:R-:W-:Y:S01]  /*2640*/  MOV R93, UR43 ;  /* 0x0000002b005d7c02 */ /* 0x000fe20008000f00 */
[----:B------:R-:W-:Y:S01]  /*2650*/  DFMA R162, R162, R64, R94 ;  /* 0x00000040a2a2722b */ /* 0x000fe2000000005e */
        /* <DEDUP_REMOVED lines=8> */
[----:B------:R-:W-:Y:S01]  /*26e0*/  MOV R95, UR35 ;  /* 0x00000023005f7c02 */ /* 0x000fe20008000f00 */
[----:B------:R-:W-:Y:S01]  /*26f0*/  DFMA R174, R166, R92, R88 ;  /* 0x0000005ca6ae722b */ /* 0x000fe20000000058 */
        /* <DEDUP_REMOVED lines=8> */
[----:B------:R-:W-:-:S02]  /*2780*/  DFMA R176, R166, R94, R150 ;  /* 0x0000005ea6b0722b */ /* 0x000fc40000000096 */
[C---:B------:R-:W-:Y:S02]  /*2790*/  DFMA R180, R166.reuse, R98, R158 ;  /* 0x00000062a6b4722b */ /* 0x040fe4000000009e */
[----:B------:R-:W-:Y:S02]  /*27a0*/  DFMA R184, R166, R100, R162 ;  /* 0x00000064a6b8722b */ /* 0x000fe400000000a2 */
[C---:B------:R-:W-:Y:S02]  /*27b0*/  DFMA R162, R168.reuse, R82, R152 ;  /* 0x00000052a8a2722b */ /* 0x040fe40000000098 */
[----:B------:R-:W-:Y:S02]  /*27c0*/  DFMA R166, R168, R80, R156 ;  /* 0x00000050a8a6722b */ /* 0x000fe4000000009c */
[----:B------:R-:W-:Y:S02]  /*27d0*/  DADD R150, R170, R172 ;  /* 0x00000000aa967229 */ /* 0x000fe400000000ac */
[----:B------:R-:W-:-:S02]  /*27e0*/  DADD R156, R174, -R154 ;  /* 0x00000000ae9c7229 */ /* 0x000fc4000000089a */
[----:B--2---:R-:W-:Y:S01]  /*27f0*/  DMUL R152, R124, R122 ;  /* 0x0000007a7c987228 */ /* 0x004fe20000000000 */
[----:B------:R-:W-:Y:S01]  /*2800*/  IMAD.U32 R78, RZ, RZ, UR14 ;  /* 0x0000000eff4e7e24 */ /* 0x000fe2000f8e00ff */
[----:B------:R-:W-:Y:S01]  /*2810*/  MOV R79, UR15 ;  /* 0x0000000f004f7c02 */ /* 0x000fe20008000f00 */
[----:B------:R-:W-:Y:S01]  /*2820*/  DADD R154, R174, R154 ;  /* 0x00000000ae9a7229 */ /* 0x000fe2000000009a */
[----:B------:R-:W-:Y:S02]  /*2830*/  IMAD.U32 R88, RZ, RZ, UR6 ;  /* 0x00000006ff587e24 */ /* 0x000fe4000f8e00ff */
[----:B------:R-:W-:Y:S01]  /*2840*/  DMUL R156, R156, R120 ;  /* 0x000000789c9c7228 */ /* 0x000fe20000000000 */
[----:B------:R-:W-:Y:S01]  /*2850*/  MOV R89, UR7 ;  /* 0x0000000700597c02 */ /* 0x000fe20008000f00 */
[----:B---3--:R-:W-:Y:S02]  /*2860*/  DFMA R170, R150, R114, R152 ;  /* 0x0000007296aa722b */ /* 0x008fe40000000098 */
[----:B------:R-:W-:-:S03]  /*2870*/  DFMA R182, R168, R78, R160 ;  /* 0x0000004ea8b6722b */ /* 0x000fc600000000a0 */
[----:B------:R-:W-:Y:S02]  /*2880*/  DFMA R168, R168, R88, R164 ;  /* 0x00000058a8a8722b */ /* 0x000fe400000000a4 */
[C-C-:B------:R-:W-:Y:S02]  /*2890*/  DADD R158, R176.reuse, R162.reuse ;  /* 0x00000000b09e7229 */ /* 0x140fe400000000a2 */
[----:B------:R-:W-:Y:S02]  /*28a0*/  DADD R160, R176, -R162 ;  /* 0x00000000b0a07229 */ /* 0x000fe400000008a2 */
[----:B------:R-:W-:Y:S02]  /*28b0*/  DFMA R172, R150, R114, -R152 ;  /* 0x0000007296ac722b */ /* 0x000fe40000000898 */
[----:B------:R-:W-:Y:S02]  /*28c0*/  DFMA R176, R154, R116, R156 ;  /* 0x000000749ab0722b */ /* 0x000fe4000000009c */
[----:B------:R-:W-:-:S02]  /*28d0*/  DFMA R114, R170, R4, RZ ;  /* 0x00000004aa72722b */ /* 0x000fc400000000ff */
[----:B------:R-:W-:Y:S02]  /*28e0*/  DFMA R150, R170, R6, RZ ;  /* 0x00000006aa96722b */ /* 0x000fe400000000ff */
[C-C-:B------:R-:W-:Y:S02]  /*28f0*/  DADD R124, R178.reuse, R166.reuse ;  /* 0x00000000b27c7229 */ /* 0x140fe400000000a6 */
[----:B------:R-:W-:Y:S02]  /*2900*/  DADD R162, R178, -R166 ;  /* 0x00000000b2a27229 */ /* 0x000fe400000008a6 */
[C-C-:B------:R-:W-:Y:S02]  /*2910*/  DADD R122, R184.reuse, R168.reuse ;  /* 0x00000000b87a7229 */ /* 0x140fe400000000a8 */
[----:B------:R-:W-:Y:S02]  /*2920*/  DADD R166, R184, -R168 ;  /* 0x00000000b8a67229 */ /* 0x000fe400000008a8 */
[----:B------:R-:W-:-:S02]  /*2930*/  DFMA R174, R154, R116, -R156 ;  /* 0x000000749aae722b */ /* 0x000fc4000000089c */
[----:B------:R-:W-:Y:S02]  /*2940*/  DFMA R168, R170, R54, RZ ;  /* 0x00000036aaa8722b */ /* 0x000fe400000000ff */
[----:B------:R-:W-:Y:S02]  /*2950*/  DMUL R118, R160, R118 ;  /* 0x00000076a0767228 */ /* 0x000fe40000000000 */
[C---:B------:R-:W-:Y:S02]  /*2960*/  DFMA R116, R176.reuse, R8, R114 ;  /* 0x00000008b074722b */ /* 0x040fe40000000072 */
[----:B------:R-:W-:Y:S02]  /*2970*/  DFMA R152, R176, R10, R150 ;  /* 0x0000000ab098722b */ /* 0x000fe40000000096 */
[----:B------:R-:W-:Y:S02]  /*2980*/  DFMA R170, R170, R90, RZ ;  /* 0x0000005aaaaa722b */ /* 0x000fe400000000ff */
[----:B------:R-:W-:-:S02]  /*2990*/  DFMA R114, R172, R28, RZ ;  /* 0x0000001cac72722b */ /* 0x000fc400000000ff */
[C---:B------:R-:W-:Y:S02]  /*29a0*/  DFMA R150, R172.reuse, R30, RZ ;  /* 0x0000001eac96722b */ /* 0x040fe400000000ff */
[C---:B------:R-:W-:Y:S02]  /*29b0*/  DFMA R154, R172.reuse, R66, RZ ;  /* 0x00000042ac9a722b */ /* 0x040fe400000000ff */
[----:B------:R-:W-:Y:S02]  /*29c0*/  DFMA R156, R172, R86, RZ ;  /* 0x00000056ac9c722b */ /* 0x000fe400000000ff */
[----:B------:R-:W-:Y:S02]  /*29d0*/  DADD R164, R180, -R182 ;  /* 0x00000000b4a47229 */ /* 0x000fe400000008b6 */
[----:B------:R-:W-:Y:S02]  /*29e0*/  DFMA R160, R158, R110, R118 ;  /* 0x0000006e9ea0722b */ /* 0x000fe40000000076 */
[----:B----4-:R-:W-:-:S02]  /*29f0*/  DMUL R112, R162, R112 ;  /* 0x00000070a2707228 */ /* 0x010fc40000000000 */
[C---:B------:R-:W-:Y:S02]  /*2a00*/  DFMA R168, R176.reuse, R56, R168 ;  /* 0x00000038b0a8722b */ /* 0x040fe400000000a8 */
[----:B------:R-:W-:Y:S02]  /*2a10*/  DFMA R170, R176, R92, R170 ;  /* 0x0000005cb0aa722b */ /* 0x000fe400000000aa */
[----:B------:R-:W-:Y:S02]  /*2a20*/  DFMA R110, R158, R110, -R118 ;  /* 0x0000006e9e6e722b */ /* 0x000fe40000000876 */
[C---:B------:R-:W-:Y:S02]  /*2a30*/  DFMA R114, R174.reuse, R32, R114 ;  /* 0x00000020ae72722b */ /* 0x040fe40000000072 */
[C---:B------:R-:W-:Y:S02]  /*2a40*/  DFMA R150, R174.reuse, R34, R150 ;  /* 0x00000022ae96722b */ /* 0x040fe40000000096 */
[----:B------:R-:W-:-:S02]  /*2a50*/  DFMA R154, R174, R68, R154 ;  /* 0x00000044ae9a722b */ /* 0x000fc4000000009a */
[----:B------:R-:W-:Y:S02]  /*2a60*/  DFMA R156, R174, R84, R156 ;  /* 0x00000054ae9c722b */ /* 0x000fe4000000009c */
[----:B------:R-:W-:Y:S02]  /*2a70*/  DADD R120, R180, R182 ;  /* 0x00000000b4787229 */ /* 0x000fe400000000b6 */
[----:B-----5:R-:W-:Y:S02]  /*2a80*/  DFMA R118, R124, R106, R112 ;  /* 0x0000006a7c76722b */ /* 0x020fe40000000070 */
[----:B------:R-:W-:Y:S02]  /*2a90*/  DMUL R108, R164, R108 ;  /* 0x0000006ca46c7228 */ /* 0x000fe40000000000 */
        /* <DEDUP_REMOVED lines=20> */
[----:B------:R-:W-:Y:S02]  /*2be0*/  DFMA R102, R120, R102, -R108 ;  /* 0x000000667866722b */ /* 0x000fe4000000086c */
[C---:B------:R-:W-:Y:S02]  /*2bf0*/  DFMA R116, R110.reuse, R18, R116 ;  /* 0x000000126e74722b */ /* 0x040fe40000000074 */
[C---:B------:R-:W-:Y:S02]  /*2c00*/  DFMA R152, R110.reuse, R24, R152 ;  /* 0x000000186e98722b */ /* 0x040fe40000000098 */
[C---:B------:R-:W-:Y:S02]  /*2c10*/  DFMA R168, R110.reuse, R62, R168 ;  /* 0x0000003e6ea8722b */ /* 0x040fe400000000a8 */
[----:B------:R-:W-:Y:S02]  /*2c20*/  DFMA R170, R110, R98, R170 ;  /* 0x000000626eaa722b */ /* 0x000fe400000000aa */
[----:B------:R-:W-:-:S02]  /*2c30*/  DMUL R122, R122, 0.5 ;  /* 0x3fe000007a7a7828 */ /* 0x000fc40000000000 */
        /* <DEDUP_REMOVED lines=31> */
.L_x_400:
[----:B01234-:R-:W-:Y:S05]  /*2e30*/  BSYNC.RECONVERGENT B0 ;  /* 0x0000000000007941 */ /* 0x01ffea0003800200 */
.L_x_399:
[----:B------:R-:W0:Y:S01]  /*2e40*/  S2R R102, SR_CgaCtaId ;  /* 0x0000000000667919 */ /* 0x000e220000008800 */
[----:B------:R-:W-:Y:S01]  /*2e50*/  MOV R3, 0x400 ;  /* 0x0000040000037802 */ /* 0x000fe20000000f00 */
[----:B------:R-:W-:Y:S01]  /*2e60*/  BSSY.RECONVERGENT B0, `(.L_x_402) ;  /* 0x0000074000007945 */ /* 0x000fe20003800200 */
[----:B------:R-:W-:Y:S01]  /*2e70*/  BAR.SYNC.DEFER_BLOCKING 0x0 ;  /* 0x0000000000007b1d */ /* 0x000fe20000010000 */
[----:B------:R-:W-:-:S05]  /*2e80*/  ISETP.GT.U32.AND P0, PT, R0, 0x57, PT ;  /* 0x000000570000780c */ /* 0x000fca0003f04070 */
[----:B------:R-:W1:Y:S01]  /*2e90*/  S2R R52, SR_TID.Y ;  /* 0x0000000000347919 */ /* 0x000e620000002200 */
[----:B------:R-:W2:Y:S01]  /*2ea0*/  S2R R53, SR_TID.X ;  /* 0x0000000000357919 */ /* 0x000ea20000002100 */
[----:B0-----:R-:W-:-:S05]  /*2eb0*/  LEA R103, R102, R3, 0x18 ;  /* 0x0000000366677211 */ /* 0x001fca00078ec0ff */
[----:B-1----:R-:W-:Y:S01]  /*2ec0*/  IMAD R102, R52, 0x2998, R103 ;  /* 0x0000299834667824 */ /* 0x002fe200078e0267 */
[----:B--2---:R-:W-:Y:S02]  /*2ed0*/  SHF.R.U32.HI R3, RZ, 0x3, R53 ;  /* 0x00000003ff037819 */ /* 0x004fe40000011635 */
        /* <DEDUP_REMOVED lines=16> */
.L_x_404:
[----:B------:R-:W-:Y:S01]  /*2fe0*/  LDS.64 R102, [R3+-0x1b8] ;  /* 0xfffe480003667984 */ /* 0x000fe20000000a00 */
[C---:B------:R-:W-:Y:S02]  /*2ff0*/  ISETP.GE.U32.AND P0, PT, R0.reuse, 0x18, PT ;  /* 0x000000180000780c */ /* 0x040fe40003f06070 */
[----:B------:R-:W-:Y:S01]  /*3000*/  IADD3 R0, PT, PT, R0, 0x40, RZ ;  /* 0x0000004000007810 */ /* 0x000fe20007ffe0ff */
[----:B------:R-:W0:Y:S04]  /*3010*/  LDS.64 R104, [R3+0x1b8] ;  /* 0x0001b80003687984 */ /* 0x000e280000000a00 */
[----:B------:R-:W-:Y:S04]  /*3020*/  LDS.64 R108, [R3+-0x160] ;  /* 0xfffea000036c7984 */ /* 0x000fe80000000a00 */
[----:B------:R-:W1:Y:S04]  /*3030*/  LDS.64 R110, [R3+0x160] ;  /* 0x00016000036e7984 */ /* 0x000e680000000a00 */
[----:B------:R-:W-:Y:S04]  /*3040*/  LDS.64 R114, [R3+-0x108] ;  /* 0xfffef80003727984 */ /* 0x000fe80000000a00 */
[----:B------:R-:W2:Y:S04]  /*3050*/  LDS.64 R116, [R3+0x108] ;  /* 0x0001080003747984 */ /* 0x000ea80000000a00 */
[----:B------:R-:W-:Y:S04]  /*3060*/  LDS.64 R118, [R3+-0xb0] ;  /* 0xffff500003767984 */ /* 0x000fe80000000a00 */
[----:B------:R-:W3:Y:S04]  /*3070*/  LDS.64 R120, [R3+0xb0] ;  /* 0x0000b00003787984 */ /* 0x000ee80000000a00 */
[----:B------:R-:W-:Y:S04]  /*3080*/  LDS.64 R122, [R3+-0x58] ;  /* 0xffffa800037a7984 */ /* 0x000fe80000000a00 */
[----:B------:R-:W4:Y:S04]  /*3090*/  LDS.64 R124, [R3+0x58] ;  /* 0x00005800037c7984 */ /* 0x000f280000000a00 */
[----:B------:R-:W5:Y:S01]  /*30a0*/  LDS.64 R126, [R3] ;  /* 0x00000000037e7984 */ /* 0x000f620000000a00 */
[----:B0-----:R-:W-:-:S02]  /*30b0*/  DADD R106, R102, R104 ;  /* 0x00000000666a7229 */ /* 0x001fc40000000068 */
[----:B------:R-:W-:-:S06]  /*30c0*/  DADD R102, R102, -R104 ;  /* 0x0000000066667229 */ /* 0x000fcc0000000868 */
[C---:B------:R-:W-:Y:S02]  /*30d0*/  DFMA R128, R106.reuse, R4, RZ ;  /* 0x000000046a80722b */ /* 0x040fe400000000ff */
[C---:B------:R-:W-:Y:S02]  /*30e0*/  DFMA R130, R106.reuse, R6, RZ ;  /* 0x000000066a82722b */ /* 0x040fe400000000ff */
[----:B------:R-:W-:Y:S02]  /*30f0*/  DFMA R132, R106, R54, RZ ;  /* 0x000000366a84722b */ /* 0x000fe400000000ff */
[--C-:B-1----:R-:W-:Y:S02]  /*3100*/  DADD R112, R108, R110.reuse ;  /* 0x000000006c707229 */ /* 0x102fe4000000006e */
[----:B------:R-:W-:Y:S02]  /*3110*/  DFMA R106, R106, R90, RZ ;  /* 0x0000005a6a6a722b */ /* 0x000fe400000000ff */
[----:B------:R-:W-:-:S02]  /*3120*/  DADD R108, R108, -R110 ;  /* 0x000000006c6c7229 */ /* 0x000fc4000000086e */
[----:B------:R-:W-:Y:S02]  /*3130*/  DFMA R104, R102, R28, RZ ;  /* 0x0000001c6668722b */ /* 0x000fe400000000ff */
[C---:B------:R-:W-:Y:S02]  /*3140*/  DFMA R128, R112.reuse, R8, R128 ;  /* 0x000000087080722b */ /* 0x040fe40000000080 */
[C---:B------:R-:W-:Y:S02]  /*3150*/  DFMA R130, R112.reuse, R10, R130 ;  /* 0x0000000a7082722b */ /* 0x040fe40000000082 */
[C---:B------:R-:W-:Y:S02]  /*3160*/  DFMA R132, R112.reuse, R56, R132 ;  /* 0x000000387084722b */ /* 0x040fe40000000084 */
[----:B------:R-:W-:Y:S02]  /*3170*/  DFMA R136, R112, R92, R106 ;  /* 0x0000005c7088722b */ /* 0x000fe4000000006a */
[----:B------:R-:W-:-:S02]  /*3180*/  DFMA R110, R102, R30, RZ ;  /* 0x0000001e666e722b */ /* 0x000fc400000000ff */
[C---:B------:R-:W-:Y:S02]  /*3190*/  DFMA R112, R102.reuse, R66, RZ ;  /* 0x000000426670722b */ /* 0x040fe400000000ff */
[----:B------:R-:W-:Y:S02]  /*31a0*/  DFMA R134, R102, R86, RZ ;  /* 0x000000566686722b */ /* 0x000fe400000000ff */
[C-C-:B--2---:R-:W-:Y:S02]  /*31b0*/  DADD R102, R114.reuse, R116.reuse ;  /* 0x0000000072667229 */ /* 0x144fe40000000074 */
[----:B------:R-:W-:Y:S02]  /*31c0*/  DADD R114, R114, -R116 ;  /* 0x0000000072727229 */ /* 0x000fe40000000874 */
[C---:B------:R-:W-:Y:S02]  /*31d0*/  DFMA R106, R108.reuse, R32, R104 ;  /* 0x000000206c6a722b */ /* 0x040fe40000000068 */
[----:B------:R-:W-:-:S02]  /*31e0*/  DFMA R110, R108, R34, R110 ;  /* 0x000000226c6e722b */ /* 0x000fc4000000006e */
[C---:B------:R-:W-:Y:S02]  /*31f0*/  DFMA R112, R108.reuse, R68, R112 ;  /* 0x000000446c70722b */ /* 0x040fe40000000070 */
[----:B------:R-:W-:Y:S02]  /*3200*/  DFMA R134, R108, R84, R134 ;  /* 0x000000546c86722b */ /* 0x000fe40000000086 */
[----:B---3--:R-:W-:Y:S02]  /*3210*/  DADD R104, R118, R120 ;  /* 0x0000000076687229 */ /* 0x008fe40000000078 */
        /* <DEDUP_REMOVED lines=12> */
[----:B------:R-:W-:Y:S02]  /*32e0*/  DFMA R136, R104, R96, R136 ;  /* 0x000000606888722b */ /* 0x000fe40000000088 */
[----:B----4-:R-:W-:Y:S02]  /*32f0*/  DADD R102, R122, R124 ;  /* 0x000000007a667229 */ /* 0x010fe4000000007c */
[----:B-----5:R-:W-:-:S02]  /*3300*/  DADD R104, R126, R126 ;  /* 0x000000007e687229 */ /* 0x020fc4000000007e */
        /* <DEDUP_REMOVED lines=9> */
[----:B------:R-:W-:Y:S02]  /*33a0*/  DMUL R104, R104, 0.5 ;  /* 0x3fe0000068687828 */ /* 0x000fe40000000000 */
        /* <DEDUP_REMOVED lines=17> */
[----:B------:R-:W-:Y:S01]  /*34c0*/  STS.64 [R3+-0x58], R114 ;  /* 0xffffa87203007388 */ /* 0x000fe20000000a00 */
[----:B------:R-:W-:Y:S02]  /*34d0*/  DADD R134, R136, R134 ;  /* 0x0000000088867229 */ /* 0x000fe40000000086 */
[----:B------:R-:W-:Y:S01]  /*34e0*/  DADD R106, R128, R106 ;  /* 0x00000000806a7229 */ /* 0x000fe2000000006a */
[----:B------:R-:W-:Y:S01]  /*34f0*/  STS.64 [R3+0xb0], R102 ;  /* 0x0000b06603007388 */ /* 0x000fe20000000a00 */
[----:B------:R-:W-:-:S02]  /*3500*/  DADD R110, R130, R110 ;  /* 0x00000000826e7229 */ /* 0x000fc4000000006e */
[----:B------:R-:W-:Y:S01]  /*3510*/  DADD R112, R132, R112 ;  /* 0x0000000084707229 */ /* 0x000fe20000000070 */
[----:B------:R-:W-:Y:S04]  /*3520*/  STS.64 [R3+-0xb0], R134 ;  /* 0xffff508603007388 */ /* 0x000fe80000000a00 */
[----:B------:R-:W-:Y:S04]  /*3530*/  STS.64 [R3+-0x1b8], R106 ;  /* 0xfffe486a03007388 */ /* 0x000fe80000000a00 */
[----:B------:R-:W-:Y:S04]  /*3540*/  STS.64 [R3+0x58], R104 ;  /* 0x0000586803007388 */ /* 0x000fe80000000a00 */
[----:B------:R-:W-:Y:S04]  /*3550*/  STS.64 [R3+-0x160], R110 ;  /* 0xfffea06e03007388 */ /* 0x000fe80000000a00 */
[----:B------:R-:W-:Y:S04]  /*3560*/  STS.64 [R3], R108 ;  /* 0x0000006c03007388 */ /* 0x000fe80000000a00 */
[----:B------:R0:W-:Y:S02]  /*3570*/  STS.64 [R3+-0x108], R112 ;  /* 0xfffef87003007388 */ /* 0x0001e40000000a00 */
[----:B0-----:R-:W-:Y:S01]  /*3580*/  VIADD R3, R3, 0x1e40 ;  /* 0x00001e4003037836 */ /* 0x001fe20000000000 */
[----:B------:R-:W-:Y:S06]  /*3590*/  @!P0 BRA `(.L_x_404) ;  /* 0xfffffff800908947 */ /* 0x000fec000383ffff */
.L_x_403:
[----:B------:R-:W-:Y:S05]  /*35a0*/  BSYNC.RECONVERGENT B0 ;  /* 0x0000000000007941 */ /* 0x000fea0003800200 */
.L_x_402:
[----:B------:R-:W-:Y:S06]  /*35b0*/  BAR.SYNC.DEFER_BLOCKING 0x0 ;  /* 0x0000000000007b1d */ /* 0x000fec0000010000 */
[----:B------:R-:W0:Y:S01]  /*35c0*/  LDCU.128 UR12, c[0x3][0x10] ;  /* 0x00c00200ff0c77ac */ /* 0x000e220008000c00 */
[----:B------:R-:W1:Y:S01]  /*35d0*/  LDCU.128 UR20, c[0x3][0x30] ;  /* 0x00c00600ff1477ac */ /* 0x000e620008000c00 */
[----:B------:R-:W2:Y:S01]  /*35e0*/  LDCU.128 UR16, c[0x3][0x710] ;  /* 0x00c0e200ff1077ac */ /* 0x000ea20008000c00 */
[----:B------:R-:W3:Y:S01]  /*35f0*/  LDCU.128 UR24, c[0x3][0x730] ;  /* 0x00c0e600ff1877ac */ /* 0x000ee20008000c00 */
[----:B------:R-:W4:Y:S01]  /*3600*/  LDCU.64 UR6, c[0x3][0x728] ;  /* 0x00c0e500ff0677ac */ /* 0x000f220008000a00 */
[----:B------:R-:W-:Y:S01]  /*3610*/  LDS.64 R14, [R52] ;  /* 0x00000000340e7984 */ /* 0x000fe20000000a00 */
[----:B------:R-:W5:Y:S03]  /*3620*/  LDCU.64 UR8, c[0x3][0x48] ;  /* 0x00c00900ff0877ac */ /* 0x000f660008000a00 */
[----:B------:R-:W0:Y:S01]  /*3630*/  LDS.64 R22, [R52+0x25d0] ;  /* 0x0025d00034167984 */ /* 0x000e220000000a00 */
[----:B------:R-:W5:Y:S03]  /*3640*/  LDCU.128 UR28, c[0x3][0x50] ;  /* 0x00c00a00ff1c77ac */ /* 0x000f660008000c00 */
[----:B------:R-:W-:Y:S01]  /*3650*/  LDS.64 R26, [R52+0x3c8] ;  /* 0x0003c800341a7984 */ /* 0x000fe20000000a00 */
[----:B------:R-:W5:Y:S03]  /*3660*/  LDCU.64 UR10, c[0x3][0x748] ;  /* 0x00c0e900ff0a77ac */ /* 0x000f660008000a00 */
[----:B------:R-:W1:Y:S01]  /*3670*/  LDS.64 R34, [R52+0x2208] ;  /* 0x0022080034227984 */ /* 0x000e620000000a00 */
[----:B------:R-:W2:Y:S03]  /*3680*/  LDCU UR4, c[0x0][0x380] ;  /* 0x00007000ff0477ac */ /* 0x000ea60008000800 */
[----:B------:R-:W-:Y:S04]  /*3690*/  LDS.64 R46, [R52+0x790] ;  /* 0x00079000342e7984 */ /* 0x000fe80000000a00 */
[----:B------:R-:W4:Y:S04]  /*36a0*/  LDS.64 R48, [R52+0x1e40] ;  /* 0x001e400034307984 */ /* 0x000f280000000a00 */
[----:B------:R-:W-:Y:S04]  /*36b0*/  LDS.64 R50, [R52+0xb58] ;  /* 0x000b580034327984 */ /* 0x000fe80000000a00 */
[----:B------:R-:W5:Y:S01]  /*36c0*/  LDS.64 R54, [R52+0x1a78] ;  /* 0x001a780034367984 */ /* 0x000f620000000a00 */
[----:B--2---:R-:W-:Y:S01]  /*36d0*/  ISETP.GE.AND P0, PT, R2, UR4, PT ;  /* 0x0000000402007c0c */ /* 0x004fe2000bf06270 */
[----:B0-----:R-:W-:-:S02]  /*36e0*/  DADD R24, R14, R22 ;  /* 0x000000000e187229 */ /* 0x001fc40000000016 */
[----:B------:R-:W-:Y:S01]  /*36f0*/  DADD R14, R14, -R22 ;  /* 0x000000000e0e7229 */ /* 0x000fe20000000816 */
[----:B------:R-:W-:Y:S01]  /*3700*/  LDS.64 R22, [R52+0x16b0] ;  /* 0x0016b00034167984 */ /* 0x000fe20000000a00 */
[----:B-1----:R-:W-:-:S04]  /*3710*/  DADD R38, R26, R34 ;  /* 0x000000001a267229 */ /* 0x002fc80000000022 */
[C---:B------:R-:W-:Y:S02]  /*3720*/  DFMA R4, R24.reuse, R4, RZ ;  /* 0x000000041804722b */ /* 0x040fe400000000ff */
[----:B------:R-:W-:Y:S02]  /*3730*/  DFMA R6, R24, R6, RZ ;  /* 0x000000061806722b */ /* 0x000fe400000000ff */
[----:B------:R-:W-:Y:S02]  /*3740*/  DADD R26, R26, -R34 ;  /* 0x000000001a1a7229 */ /* 0x000fe40000000822 */
[----:B------:R-:W-:Y:S01]  /*3750*/  DFMA R56, R24, UR14, RZ ;  /* 0x0000000e18387c2b */ /* 0x000fe200080000ff */
[----:B------:R-:W0:Y:S01]  /*3760*/  LDCU.64 UR14, c[0x3][0x768] ;  /* 0x00c0ed00ff0e77ac */ /* 0x000e220008000a00 */
[----:B------:R-:W-:Y:S02]  /*3770*/  DFMA R34, R38, R8, R4 ;  /* 0x000000082622722b */ /* 0x000fe40000000004 */
[----:B------:R-:W-:Y:S01]  /*3780*/  DFMA R4, R24, UR12, RZ ;  /* 0x0000000c18047c2b */ /* 0x000fe200080000ff */
[----:B------:R-:W1:Y:S01]  /*3790*/  LDS.64 R8, [R52+0xf20] ;  /* 0x000f200034087984 */ /* 0x000e620000000a00 */
[----:B------:R-:W-:Y:S01]  /*37a0*/  DFMA R24, R38, R10, R6 ;  /* 0x0000000a2618722b */ /* 0x000fe20000000006 */
[----:B------:R-:W2:Y:S01]  /*37b0*/  LDCU.64 UR12, c[0x3][0x68] ;  /* 0x00c00d00ff0c77ac */ /* 0x000ea20008000a00 */
[----:B------:R-:W-:Y:S01]  /*37c0*/  DFMA R28, R14, R28, RZ ;  /* 0x0000001c0e1c722b */ /* 0x000fe200000000ff */
[----:B------:R-:W0:Y:S01]  /*37d0*/  LDS.64 R10, [R52+0x12e8] ;  /* 0x0012e800340a7984 */ /* 0x000e220000000a00 */
[----:B------:R-:W-:-:S02]  /*37e0*/  DFMA R56, R38, UR22, R56 ;  /* 0x0000001626387c2b */ /* 0x000fc40008000038 */
[C---:B------:R-:W-:Y:S02]  /*37f0*/  DFMA R6, R14.reuse, UR16, RZ ;  /* 0x000000100e067c2b */ /* 0x040fe400080000ff */
[----:B------:R-:W-:Y:S02]  /*3800*/  DFMA R30, R14, R30, RZ ;  /* 0x0000001e0e1e722b */ /* 0x000fe400000000ff */
[----:B------:R-:W-:Y:S02]  /*3810*/  DFMA R28, R26, R32, R28 ;  /* 0x000000201a1c722b */ /* 0x000fe4000000001c */
[----:B------:R-:W-:Y:S01]  /*3820*/  DFMA R32, R38, UR20, R4 ;  /* 0x0000001426207c2b */ /* 0x000fe20008000004 */
[----:B------:R-:W2:Y:S01]  /*3830*/  LDCU.128 UR20, c[0x3][0x750] ;  /* 0x00c0ea00ff1477ac */ /* 0x000ea20008000c00 */
[----:B------:R-:W-:Y:S02]  /*3840*/  DFMA R38, R14, UR18, RZ ;  /* 0x000000120e267c2b */ /* 0x000fe400080000ff */
[----:B---3--:R-:W-:Y:S01]  /*3850*/  DFMA R14, R26, UR24, R6 ;  /* 0x000000181a0e7c2b */ /* 0x008fe20008000006 */
[----:B------:R-:W3:Y:S01]  /*3860*/  LDCU.128 UR16, c[0x3][0x70] ;  /* 0x00c00e00ff1077ac */ /* 0x000ee20008000c00 */
[----:B----4-:R-:W-:-:S02]  /*3870*/  DADD R4, R46, R48 ;  /* 0x000000002e047229 */ /* 0x010fc40000000030 */
[----:B------:R-:W-:Y:S02]  /*3880*/  DADD R46, R46, -R48 ;  /* 0x000000002e2e7229 */ /* 0x000fe40000000830 */
[C---:B------:R-:W-:Y:S01]  /*3890*/  DFMA R38, R26.reuse, UR26, R38 ;  /* 0x0000001a1a267c2b */ /* 0x040fe20008000026 */
[----:B------:R-:W4:Y:S01]  /*38a0*/  LDCU.128 UR24, c[0x3][0x770] ;  /* 0x00c0ee00ff1877ac */ /* 0x000f220008000c00 */
[----:B------:R-:W-:Y:S02]  /*38b0*/  DFMA R30, R26, UR6, R30 ;  /* 0x000000061a1e7c2b */ /* 0x000fe4000800001e */
[----:B-----5:R-:W-:Y:S01]  /*38c0*/  DADD R6, R50, R54 ;  /* 0x0000000032067229 */ /* 0x020fe20000000036 */
[----:B------:R-:W5:Y:S01]  /*38d0*/  LDCU.64 UR6, c[0x3][0x88] ;  /* 0x00c01100ff0677ac */ /* 0x000f620008000a00 */
[C---:B------:R-:W-:Y:S02]  /*38e0*/  DFMA R24, R4.reuse, UR8, R24 ;  /* 0x0000000804187c2b */ /* 0x040fe40008000018 */
[C---:B------:R-:W-:Y:S01]  /*38f0*/  DFMA R32, R4.reuse, UR28, R32 ;  /* 0x0000001c04207c2b */ /* 0x040fe20008000020 */
[----:B------:R-:W5:Y:S01]  /*3900*/  LDCU.64 UR8, c[0x3][0x788] ;  /* 0x00c0f100ff0877ac */ /* 0x000f620008000a00 */
[----:B------:R-:W-:-:S02]  /*3910*/  DFMA R56, R4, UR30, R56 ;  /* 0x0000001e04387c2b */ /* 0x000fc40008000038 */
[C---:B--2---:R-:W-:Y:S01]  /*3920*/  DFMA R14, R46.reuse, UR20, R14 ;  /* 0x000000142e0e7c2b */ /* 0x044fe2000800000e */
[----:B------:R-:W2:Y:S01]  /*3930*/  LDCU.128 UR28, c[0x3][0x90] ;  /* 0x00c01200ff1c77ac */ /* 0x000ea20008000c00 */
[----:B------:R-:W-:Y:S02]  /*3940*/  DFMA R38, R46, UR22, R38 ;  /* 0x000000162e267c2b */ /* 0x000fe40008000026 */
[----:B------:R-:W-:Y:S01]  /*3950*/  DADD R50, R50, -R54 ;  /* 0x0000000032327229 */ /* 0x000fe20000000836 */
[----:B------:R-:W5:Y:S01]  /*3960*/  LDCU.128 UR20, c[0x3][0x790] ;  /* 0x00c0f200ff1477ac */ /* 0x000f620008000c00 */
[----:B------:R-:W-:Y:S02]  /*3970*/  DFMA R34, R4, R12, R34 ;  /* 0x0000000c0422722b */ /* 0x000fe40000000022 */
[----:B------:R-:W-:Y:S01]  /*3980*/  DFMA R30, R46, UR10, R30 ;  /* 0x0000000a2e1e7c2b */ /* 0x000fe2000800001e */
[----:B------:R-:W5:Y:S01]  /*3990*/  LDCU.64 UR10, c[0x3][0xa8] ;  /* 0x00c01500ff0a77ac */ /* 0x000f620008000a00 */
[----:B------:R-:W-:-:S02]  /*39a0*/  DFMA R24, R6, UR12, R24 ;  /* 0x0000000c06187c2b */ /* 0x000fc40008000018 */
[C---:B---3--:R-:W-:Y:S01]  /*39b0*/  DFMA R32, R6.reuse, UR16, R32 ;  /* 0x0000001006207c2b */ /* 0x048fe20008000020 */
[----:B------:R-:W3:Y:S01]  /*39c0*/  LDCU.64 UR12, c[0x3][0x7a8] ;  /* 0x00c0f500ff0c77ac */ /* 0x000ee20008000a00 */
[----:B------:R-:W-:Y:S02]  /*39d0*/  DFMA R56, R6, UR18, R56 ;  /* 0x0000001206387c2b */ /* 0x000fe40008000038 */
[C---:B----4-:R-:W-:Y:S01]  /*39e0*/  DFMA R14, R50.reuse, UR24, R14 ;  /* 0x00000018320e7c2b */ /* 0x050fe2000800000e */
[----:B------:R-:W4:Y:S01]  /*39f0*/  LDCU.128 UR16, c[0x3][0xb0] ;  /* 0x00c01600ff1077ac */ /* 0x000f220008000c00 */
[----:B------:R-:W-:Y:S02]  /*3a00*/  DFMA R38, R50, UR26, R38 ;  /* 0x0000001a32267c2b */ /* 0x000fe40008000026 */
[----:B------:R-:W-:Y:S01]  /*3a10*/  DFMA R34, R6, R16, R34 ;  /* 0x000000100622722b */ /* 0x000fe20000000022 */
[----:B------:R-:W3:Y:S01]  /*3a20*/  LDCU.128 UR24, c[0x3][0x7b0] ;  /* 0x00c0f600ff1877ac */ /* 0x000ee20008000c00 */
[----:B-1----:R-:W-:-:S02]  /*3a30*/  DADD R4, R8, R22 ;  /* 0x0000000008047229 */ /* 0x002fc40000000016 */
[----:B------:R-:W-:Y:S02]  /*3a40*/  DADD R8, R8, -R22 ;  /* 0x0000000008087229 */ /* 0x000fe40000000816 */
[----:B0-----:R-:W-:Y:S02]  /*3a50*/  DADD R6, R10, R10 ;  /* 0x000000000a067229 */ /* 0x001fe4000000000a */
[----:B------:R-:W-:Y:S02]  /*3a60*/  DFMA R30, R50, UR14, R30 ;  /* 0x0000000e321e7c2b */ /* 0x000fe4000800001e */
[C---:B--2---:R-:W-:Y:S02]  /*3a70*/  DFMA R32, R4.reuse, UR28, R32 ;  /* 0x0000001c04207c2b */ /* 0x044fe40008000020 */
[----:B------:R-:W-:Y:S02]  /*3a80*/  DFMA R56, R4, UR30, R56 ;  /* 0x0000001e04387c2b */ /* 0x000fe40008000038 */
[----:B-----5:R-:W-:-:S02]  /*3a90*/  DFMA R14, R8, UR20, R14 ;  /* 0x00000014080e7c2b */ /* 0x020fc4000800000e */
[----:B------:R-:W-:Y:S02]  /*3aa0*/  DFMA R38, R8, UR22, R38 ;  /* 0x0000001608267c2b */ /* 0x000fe40008000026 */
[----:B------:R-:W-:Y:S02]  /*3ab0*/  DMUL R6, R6, 0.5 ;  /* 0x3fe0000006067828 */ /* 0x000fe40000000000 */
[----:B------:R-:W-:Y:S02]  /*3ac0*/  DADD R10, R10, -R10 ;  /* 0x000000000a0a7229 */ /* 0x000fe4000000080a */
[----:B------:R-:W-:Y:S02]  /*3ad0*/  DFMA R24, R4, UR6, R24 ;  /* 0x0000000604187c2b */ /* 0x000fe40008000018 */
[----:B------:R-:W-:Y:S02]  /*3ae0*/  DFMA R30, R8, UR8, R30 ;  /* 0x00000008081e7c2b */ /* 0x000fe4000800001e */
[----:B----4-:R-:W-:-:S02]  /*3af0*/  DFMA R32, R6, UR16, R32 ;  /* 0x0000001006207c2b */ /* 0x010fc40008000020 */
[----:B------:R-:W-:Y:S02]  /*3b00*/  DFMA R56, R6, UR18, R56 ;  /* 0x0000001206387c2b */ /* 0x000fe40008000038 */
[C---:B---3--:R-:W-:Y:S02]  /*3b10*/  DFMA R14, R10.reuse, UR24, R14 ;  /* 0x000000180a0e7c2b */ /* 0x048fe4000800000e */
        /* <DEDUP_REMOVED lines=8> */
[----:B------:R-:W-:-:S05]  /*3ba0*/  LEA R3, R2, R53, 0x9 ;  /* 0x0000003502037211 */ /* 0x000fca00078e48ff */
[----:B------:R-:W-:Y:S02]  /*3bb0*/  DFMA R28, R8, R42, R28 ;  /* 0x0000002a081c722b */ /* 0x000fe4000000001c */
[----:B------:R-:W-:Y:S02]  /*3bc0*/  DFMA R34, R6, R20, R34 ;  /* 0x000000140622722b */ /* 0x000fe40000000022 */
[----:B------:R-:W-:Y:S02]  /*3bd0*/  DADD R8, R32, R14 ;  /* 0x0000000020087229 */ /* 0x000fe4000000000e */
[----:B------:R-:W-:Y:S02]  /*3be0*/  DADD R6, R24, R30 ;  /* 0x0000000018067229 */ /* 0x000fe4000000001e */
[----:B------:R-:W-:Y:S02]  /*3bf0*/  DFMA R28, R10, R44, R28 ;  /* 0x0000002c0a1c722b */ /* 0x000fe4000000001c */
[----:B------:R-:W-:-:S02]  /*3c00*/  DADD R10, R56, R38 ;  /* 0x00000000380a7229 */ /* 0x000fc40000000026 */
[----:B------:R-:W-:Y:S02]  /*3c10*/  DADD R38, R56, -R38 ;  /* 0x0000000038267229 */ /* 0x000fe40000000826 */
[----:B------:R-:W-:Y:S02]  /*3c20*/  DADD R14, R32, -R14 ;  /* 0x00000000200e7229 */ /* 0x000fe4000000080e */
[----:B------:R-:W-:Y:S01]  /*3c30*/  DADD R4, R34, R28 ;  /* 0x0000000022047229 */ /* 0x000fe2000000001c */
[----:B0-----:R-:W-:Y:S01]  /*3c40*/  IMAD.WIDE R2, R3, 0x8, R12 ;  /* 0x0000000803027825 */ /* 0x001fe200078e020c */
[----:B------:R-:W-:Y:S02]  /*3c50*/  DADD R24, R24, -R30 ;  /* 0x0000000018187229 */ /* 0x000fe4000000081e */
        /* <DEDUP_REMOVED lines=10> */
.L_x_405:
        /* <DEDUP_REMOVED lines=16> */
.L_x_1078:


//--------------------- .text._Z32massMatrixMultiplyRegisterKernelILi8ELi11ELi1EEviPKdS1_S1_S1_Pd --------------------------
	.section	.text._Z32massMatrixMultiplyRegisterKernelILi8ELi11ELi1EEviPKdS1_S1_S1_Pd,"ax",@progbits
	.align	128
        .global         _Z32massMatrixMultiplyRegisterKernelILi8ELi11ELi1EEviPKdS1_S1_S1_Pd
        .type           _Z32massMatrixMultiplyRegisterKernelILi8ELi11ELi1EEviPKdS1_S1_S1_Pd,@function
        .size           _Z32massMatrixMultiplyRegisterKernelILi8ELi11ELi1EEviPKdS1_S1_S1_Pd,(.L_x_1079 - _Z32massMatrixMultiplyRegisterKernelILi8ELi11ELi1EEviPKdS1_S1_S1_Pd)
        .other          _Z32massMatrixMultiplyRegisterKernelILi8ELi11ELi1EEviPKdS1_S1_S1_Pd,@"STO_CUDA_ENTRY STV_DEFAULT"
_Z32massMatrixMultiplyRegisterKernelILi8ELi11ELi1EEviPKdS1_S1_S1_Pd:
.text._Z32massMatrixMultiplyRegisterKernelILi8ELi11ELi1EEviPKdS1_S1_S1_Pd:
        /* <DEDUP_REMOVED lines=10> */
[----:B---3--:R-:W-:Y:S01]  /*00a0*/  @!P1 IMAD.WIDE.U32 R26, R2, 0x8, R26 ;  /* 0x00000008021a9825 */ /* 0x008fe200078e001a */
[----:B--2---:R0:W2:Y:S05]  /*00b0*/  @!P1 LDG.E.64.CONSTANT R8, desc[UR8][R6.64] ;  /* 0x0000000806089981 */ /* 0x0040aa000c1e9b00 */
[----:B------:R-:W3:Y:S01]  /*00c0*/  @!P1 LDG.E.64.CONSTANT R26, desc[UR8][R26.64] ;  /* 0x000000081a1a9981 */ /* 0x000ee2000c1e9b00 */
[----:B------:R-:W4:Y:S01]  /*00d0*/  S2UR UR4, SR_CTAID.X ;  /* 0x00000000000479c3 */ /* 0x000f220000002500 */
[C---:B------:R-:W-:Y:S02]  /*00e0*/  LOP3.LUT R5, R0.reuse, 0x7, RZ, 0xc0, !PT ;  /* 0x0000000700057812 */ /* 0x040fe400078ec0ff */
[----:B------:R-:W-:Y:S01]  /*00f0*/  LOP3.LUT R30, R0, 0x3f8, RZ, 0xc0, !PT ;  /* 0x000003f8001e7812 */ /* 0x000fe200078ec0ff */
[----:B----4-:R-:W-:-:S05]  /*0100*/  VIADD R4, R3, UR4 ;  /* 0x0000000403047c36 */ /* 0x010fca0008000000 */
[----:B-----5:R-:W-:-:S13]  /*0110*/  ISETP.GE.AND P0, PT, R4, UR5, PT ;  /* 0x0000000504007c0c */ /* 0x020fda000bf06270 */
[----:B------:R-:W1:Y:S01]  /*0120*/  @!P0 LDC.64 R28, c[0x0][0x3a0] ;  /* 0x0000e800ff1c8b82 */ /* 0x000e620000000a00 */
[----:B------:R-:W-:-:S04]  /*0130*/  @!P0 IMAD.IADD R31, R5, 0x1, R30 ;  /* 0x00000001051f8824 */ /* 0x000fc800078e021e */
[----:B0-----:R-:W-:-:S04]  /*0140*/  @!P0 IMAD R7, R4, 0x200, R31 ;  /* 0x0000020004078824 */ /* 0x001fc800078e021f */
[----:B-1----:R-:W-:-:S05]  /*0150*/  @!P0 IMAD.WIDE R6, R7, 0x8, R28 ;  /* 0x0000000807068825 */ /* 0x002fca00078e021c */
[----:B------:R-:W4:Y:S04]  /*0160*/  @!P0 LDG.E.64.CONSTANT R24, desc[UR8][R6.64+0x400] ;  /* 0x0004000806188981 */ /* 0x000f28000c1e9b00 */
[----:B------:R-:W4:Y:S04]  /*0170*/  @!P0 LDG.E.64.CONSTANT R20, desc[UR8][R6.64+0xa00] ;  /* 0x000a000806148981 */ /* 0x000f28000c1e9b00 */
[----:B------:R-:W5:Y:S04]  /*0180*/  @!P0 LDG.E.64.CONSTANT R12, desc[UR8][R6.64+0x600] ;  /* 0x00060008060c8981 */ /* 0x000f68000c1e9b00 */
[----:B------:R-:W5:Y:S04]  /*0190*/  @!P0 LDG.E.64.CONSTANT R22, desc[UR8][R6.64+0x800] ;  /* 0x0008000806168981 */ /* 0x000f68000c1e9b00 */
[----:B------:R-:W4:Y:S04]  /*01a0*/  @!P0 LDG.E.64.CONSTANT R14, desc[UR8][R6.64] ;  /* 0x00000008060e8981 */ /* 0x000f28000c1e9b00 */
[----:B------:R0:W4:Y:S04]  /*01b0*/  @!P0 LDG.E.64.CONSTANT R10, desc[UR8][R6.64+0xe00] ;  /* 0x000e0008060a8981 */ /* 0x000128000c1e9b00 */
[----:B------:R-:W4:Y:S04]  /*01c0*/  @!P0 LDG.E.64.CONSTANT R18, desc[UR8][R6.64+0x200] ;  /* 0x0002000806128981 */ /* 0x000f28000c1e9b00 */
[----:B------:R-:W4:Y:S01]  /*01d0*/  @!P0 LDG.E.64.CONSTANT R16, desc[UR8][R6.64+0xc00] ;  /* 0x000c000806108981 */ /* 0x000f22000c1e9b00 */
        /* <DEDUP_REMOVED lines=17> */
[----:B------:R-:W-:Y:S04]  /*02f0*/  LDS.128 R32, [UR68+0x29b0] ;  /* 0x0029b044ff207984 */ /* 0x000fe80008000c00 */
[----:B------:R-:W-:Y:S01]  /*0300*/  LDS.128 R28, [UR68+0x2a70] ;  /* 0x002a7044ff1c7984 */ /* 0x000fe20008000c00 */
[----:B------:R-:W-:Y:S01]  /*0310*/  SHF.R.U32.HI R64, RZ, 0x3, R2 ;  /* 0x00000003ff407819 */ /* 0x000fe20000011602 */
[----:B-----5:R-:W-:Y:S01]  /*0320*/  DADD R60, R12, -R22 ;  /* 0x000000000c3c7229 */ /* 0x020fe20000000816 */
[----:B-1----:R-:W-:Y:S01]  /*0330*/  R2UR UR20, R38 ;  /* 0x00000000261472ca */ /* 0x002fe200000e0000 */
[----:B----4-:R-:W-:Y:S01]  /*0340*/  DADD R62, R18, R16 ;  /* 0x00000000123e7229 */ /* 0x010fe20000000010 */
[----:B------:R-:W-:Y:S01]  /*0350*/  R2UR UR21, R39 ;  /* 0x00000000271572ca */ /* 0x000fe200000e0000 */
[----:B0-----:R-:W-:-:S10]  /*0360*/  IMAD.U32 R6, RZ, RZ, UR68 ;  /* 0x00000044ff067e24 */ /* 0x001fd4000f8e00ff */
[----:B------:R-:W-:Y:S01]  /*0370*/  MOV.SPILL R8, UR20 ;  /* 0x0000001400087c02 */ /* 0x000fe20009000f00 */
[----:B------:R-:W-:Y:S01]  /*0380*/  LDS.64 R66, [UR68+0x2b10] ;  /* 0x002b1044ff427984 */ /* 0x000fe20008000a00 */
[----:B------:R-:W-:Y:S02]  /*0390*/  R2UR UR20, R36 ;  /* 0x00000000241472ca */ /* 0x000fe400000e0000 */
[----:B------:R-:W-:Y:S02]  /*03a0*/  MOV.SPILL R7, UR21 ;  /* 0x0000001500077c02 */ /* 0x000fe40009000f00 */
[----:B------:R-:W-:Y:S02]  /*03b0*/  R2UR UR21, R37 ;  /* 0x00000000251572ca */ /* 0x000fe400000e0000 */
[----:B------:R-:W0:Y:S01]  /*03c0*/  LDS.128 R36, [UR68+0x29d0] ;  /* 0x0029d044ff247984 */ /* 0x000e220008000c00 */
[----:B--2---:R-:W-:Y:S02]  /*03d0*/  R2UR UR12, R46 ;  /* 0x000000002e0c72ca */ /* 0x004fe400000e0000 */
[----:B------:R-:W-:-:S02]  /*03e0*/  R2UR UR13, R47 ;  /* 0x000000002f0d72ca */ /* 0x000fc400000e0000 */
[----:B------:R-:W-:Y:S02]  /*03f0*/  R2UR UR62, R44 ;  /* 0x000000002c3e72ca */ /* 0x000fe400000e0000 */
[----:B------:R-:W-:Y:S02]  /*0400*/  R2UR UR63, R45 ;  /* 0x000000002d3f72ca */ /* 0x000fe400000e0000 */
[----:B------:R-:W1:Y:S01]  /*0410*/  LDS.128 R44, [UR68+0x29e0] ;  /* 0x0029e044ff2c7984 */ /* 0x000e620008000c00 */
[----:B---3--:R-:W-:Y:S02]  /*0420*/  R2UR UR10, R50 ;  /* 0x00000000320a72ca */ /* 0x008fe400000e0000 */
[----:B------:R-:W-:Y:S02]  /*0430*/  R2UR UR11, R51 ;  /* 0x00000000330b72ca */ /* 0x000fe400000e0000 */
[----:B------:R-:W-:Y:S02]  /*0440*/  R2UR UR60, R48 ;  /* 0x00000000303c72ca */ /* 0x000fe400000e0000 */
[----:B------:R-:W-:-:S02]  /*0450*/  R2UR UR61, R49 ;  /* 0x00000000313d72ca */ /* 0x000fc400000e0000 */
[----:B------:R-:W-:Y:S01]  /*0460*/  R2UR UR18, R42 ;  /* 0x000000002a1272ca */ /* 0x000fe200000e0000 */
[----:B------:R-:W2:Y:S01]  /*0470*/  LDS.128 R48, [UR68+0x2aa0] ;  /* 0x002aa044ff307984 */ /* 0x000ea20008000c00 */
[----:B------:R-:W-:Y:S02]  /*0480*/  R2UR UR19, R43 ;  /* 0x000000002b1372ca */ /* 0x000fe400000e0000 */
[----:B------:R-:W-:Y:S02]  /*0490*/  R2UR UR76, R40 ;  /* 0x00000000284c72ca */ /* 0x000fe400000e0000 */
[----:B------:R-:W-:Y:S02]  /*04a0*/  R2UR UR77, R41 ;  /* 0x00000000294d72ca */ /* 0x000fe400000e0000 */
[----:B------:R-:W3:Y:S01]  /*04b0*/  LDS.128 R40, [UR68+0x2a90] ;  /* 0x002a9044ff287984 */ /* 0x000ee20008000c00 */
        /* <DEDUP_REMOVED lines=19> */
[----:B------:R-:W3:Y:S01]  /*05f0*/  LDS.128 R40, [UR68+0x2ab0] ;  /* 0x002ab044ff287984 */ /* 0x000ee20008000c00 */
[----:B0-----:R-:W-:Y:S02]  /*0600*/  R2UR UR26, R38 ;  /* 0x00000000261a72ca */ /* 0x001fe400000e0000 */
[----:B------:R-:W-:Y:S02]  /*0610*/  R2UR UR27, R39 ;  /* 0x00000000271b72ca */ /* 0x000fe400000e0000 */
[----:B------:R-:W-:Y:S02]  /*0620*/  R2UR UR28, R36 ;  /* 0x00000000241c72ca */ /* 0x000fe400000e0000 */
[----:B------:R-:W-:-:S02]  /*0630*/  R2UR UR29, R37 ;  /* 0x00000000251d72ca */ /* 0x000fc400000e0000 */
[----:B------:R-:W0:Y:S01]  /*0640*/  LDS.128 R36, [UR68+0x2a10] ;  /* 0x002a1044ff247984 */ /* 0x000e220008000c00 */
[----:B-1----:R-:W-:Y:S02]  /*0650*/  R2UR UR34, R46 ;  /* 0x000000002e2272ca */ /* 0x002fe400000e0000 */
[----:B------:R-:W-:Y:S02]  /*0660*/  R2UR UR35, R47 ;  /* 0x000000002f2372ca */ /* 0x000fe400000e0000 */
[----:B------:R-:W-:Y:S02]  /*0670*/  R2UR UR36, R44 ;  /* 0x000000002c2472ca */ /* 0x000fe400000e0000 */
[----:B------:R-:W-:Y:S02]  /*0680*/  R2UR UR37, R45 ;  /* 0x000000002d2572ca */ /* 0x000fe400000e0000 */
[----:B------:R-:W1:Y:S01]  /*0690*/  LDS.128 R44, [UR68+0x2a20] ;  /* 0x002a2044ff2c7984 */ /* 0x000e620008000c00 */
[----:B--2---:R-:W-:-:S02]  /*06a0*/  R2UR UR38, R50 ;  /* 0x00000000322672ca */ /* 0x004fc400000e0000 */
[----:B------:R-:W-:Y:S02]  /*06b0*/  R2UR UR39, R51 ;  /* 0x00000000332772ca */ /* 0x000fe400000e0000 */
[----:B------:R-:W-:Y:S02]  /*06c0*/  R2UR UR40, R48 ;  /* 0x00000000302872ca */ /* 0x000fe400000e0000 */
[----:B------:R-:W-:Y:S02]  /*06d0*/  R2UR UR41, R49 ;  /* 0x00000000312972ca */ /* 0x000fe400000e0000 */
[----:B---3--:R-:W-:Y:S01]  /*06e0*/  R2UR UR30, R42 ;  /* 0x000000002a1e72ca */ /* 0x008fe200000e0000 */
[----:B------:R-:W2:Y:S01]  /*06f0*/  LDS.128 R48, [UR68+0x2ae0] ;  /* 0x002ae044ff307984 */ /* 0x000ea20008000c00 */
[----:B------:R-:W-:Y:S02]  /*0700*/  R2UR UR31, R43 ;  /* 0x000000002b1f72ca */ /* 0x000fe400000e0000 */
[----:B------:R-:W-:-:S02]  /*0710*/  R2UR UR32, R40 ;  /* 0x00000000282072ca */ /* 0x000fc400000e0000 */
[----:B------:R-:W-:Y:S02]  /*0720*/  R2UR UR33, R41 ;  /* 0x00000000292172ca */ /* 0x000fe400000e0000 */
[----:B------:R-:W3:Y:S01]  /*0730*/  LDS.128 R40, [UR68+0x2ad0] ;  /* 0x002ad044ff287984 */ /* 0x000ee20008000c00 */
[----:B0-----:R-:W-:Y:S02]  /*0740*/  R2UR UR42, R38 ;  /* 0x00000000262a72ca */ /* 0x001fe400000e0000 */
[----:B------:R-:W-:Y:S02]  /*0750*/  R2UR UR43, R39 ;  /* 0x00000000272b72ca */ /* 0x000fe400000e0000 */
[----:B------:R-:W-:Y:S02]  /*0760*/  R2UR UR44, R36 ;  /* 0x00000000242c72ca */ /* 0x000fe400000e0000 */
[----:B------:R-:W-:Y:S02]  /*0770*/  R2UR UR45, R37 ;  /* 0x00000000252d72ca */ /* 0x000fe400000e0000 */
[----:B------:R-:W0:Y:S01]  /*0780*/  LDS.128 R36, [UR68+0x2a30] ;  /* 0x002a3044ff247984 */ /* 0x000e220008000c00 */
[----:B-1----:R-:W-:-:S02]  /*0790*/  R2UR UR52, R44 ;  /* 0x000000002c3472ca */ /* 0x002fc400000e0000 */
[----:B------:R-:W-:Y:S01]  /*07a0*/  R2UR UR53, R45 ;  /* 0x000000002d3572ca */ /* 0x000fe200000e0000 */
[C-C-:B------:R-:W-:Y:S01]  /*07b0*/  DADD R44, R24.reuse, R20.reuse ;  /* 0x00000000182c7229 */ /* 0x140fe20000000014 */
[----:B------:R-:W-:Y:S01]  /*07c0*/  R2UR UR50, R46 ;  /* 0x000000002e3272ca */ /* 0x000fe200000e0000 */
[----:B------:R-:W-:Y:S01]  /*07d0*/  DADD R24, R24, -R20 ;  /* 0x0000000018187229 */ /* 0x000fe20000000814 */
[----:B------:R-:W-:Y:S01]  /*07e0*/  R2UR UR51, R47 ;  /* 0x000000002f3372ca */ /* 0x000fe200000e0000 */
[----:B------:R-:W-:Y:S01]  /*07f0*/  IMAD.MOV.U32 R20, RZ, RZ, 0x2998 ;  /* 0x00002998ff147424 */ /* 0x000fe200078e00ff */
[----:B------:R-:W-:Y:S01]  /*0800*/  DADD R46, R12, R22 ;  /* 0x000000000c2e7229 */ /* 0x000fe20000000016 */
[----:B------:R-:W-:Y:S01]  /*0810*/  IMAD.SHL.U32 R12, R2, 0x8, RZ ;  /* 0x00000008020c7824 */ /* 0x000fe200078e00ff */
[----:B------:R-:W-:Y:S01]  /*0820*/  R2UR UR16, R34 ;  /* 0x00000000221072ca */ /* 0x000fe200000e0000 */
[----:B------:R-:W-:Y:S01]  /*0830*/  IMAD R9, R3, R20, UR68 ;  /* 0x0000004403097e24 */ /* 0x000fe2000f8e0214 */
[----:B------:R-:W-:-:S02]  /*0840*/  R2UR UR17, R35 ;  /* 0x00000000231172ca */ /* 0x000fc400000e0000 */
[----:B------:R-:W-:Y:S01]  /*0850*/  LOP3.LUT R12, R12, 0x38, RZ, 0xc0, !PT ;  /* 0x000000380c0c7812 */ /* 0x000fe200078ec0ff */
[----:B------:R-:W-:Y:S01]  /*0860*/  IMAD R65, R64, 0x58, R9 ;  /* 0x0000005840417824 */ /* 0x000fe200078e0209 */
[----:B--2---:R-:W-:Y:S02]  /*0870*/  R2UR UR56, R48 ;  /* 0x00000000303872ca */ /* 0x004fe400000e0000 */
[----:B------:R-:W-:Y:S01]  /*0880*/  R2UR UR57, R49 ;  /* 0x00000000313972ca */ /* 0x000fe200000e0000 */
[----:B------:R-:W-:Y:S01]  /*0890*/  DADD R48, R14, R10 ;  /* 0x000000000e307229 */ /* 0x000fe2000000000a */
[----:B---3--:R-:W-:Y:S02]  /*08a0*/  R2UR UR46, R42 ;  /* 0x000000002a2e72ca */ /* 0x008fe400000e0000 */
[----:B------:R-:W-:Y:S02]  /*08b0*/  R2UR UR47, R43 ;  /* 0x000000002b2f72ca */ /* 0x000fe400000e0000 */
[----:B------:R-:W-:-:S02]  /*08c0*/  R2UR UR48, R40 ;  /* 0x00000000283072ca */ /* 0x000fc400000e0000 */
[----:B------:R-:W-:Y:S02]  /*08d0*/  R2UR UR49, R41 ;  /* 0x00000000293172ca */ /* 0x000fe400000e0000 */
[----:B------:R-:W1:Y:S01]  /*08e0*/  LDS.128 R40, [UR68+0x2af0] ;  /* 0x002af044ff287984 */ /* 0x000e620008000c00 */
[----:B------:R-:W-:Y:S01]  /*08f0*/  R2UR UR54, R50 ;  /* 0x00000000323672ca */ /* 0x000fe200000e0000 */
[----:B------:R-:W-:Y:S01]  /*0900*/  IMAD.IADD R65, R65, 0x1, R12 ;  /* 0x0000000141417824 */ /* 0x000fe200078e020c */
[----:B------:R-:W-:Y:S01]  /*0910*/  R2UR UR55, R51 ;  /* 0x00000000333772ca */ /* 0x000fe200000e0000 */
[----:B------:R-:W-:Y:S01]  /*0920*/  DADD R50, R14, -R10 ;  /* 0x000000000e327229 */ /* 0x000fe2000000080a */
[----:B------:R-:W-:Y:S01]  /*0930*/  R2UR UR14, R30 ;  /* 0x000000001e0e72ca */ /* 0x000fe200000e0000 */
[----:B------:R-:W2:Y:S01]  /*0940*/  LDS.128 R12, [UR68+0x2a40] ;  /* 0x002a4044ff0c7984 */ /* 0x000ea20008000c00 */
[----:B------:R-:W-:Y:S01]  /*0950*/  R2UR UR15, R31 ;  /* 0x000000001f0f72ca */ /* 0x000fe200000e0000 */
[----:B------:R-:W-:Y:S01]  /*0960*/  DFMA R10, R48, UR16, RZ ;  /* 0x00000010300a7c2b */ /* 0x000fe200080000ff */
[----:B0-----:R-:W-:-:S02]  /*0970*/  R2UR UR58, R38 ;  /* 0x00000000263a72ca */ /* 0x001fc400000e0000 */
[----:B------:R-:W-:Y:S01]  /*0980*/  R2UR UR59, R39 ;  /* 0x00000000273b72ca */ /* 0x000fe200000e0000 */
[----:B------:R-:W-:-:S04]  /*0990*/  DADD R38, R18, -R16 ;  /* 0x0000000012267229 */ /* 0x000fc80000000810 */
[----:B------:R-:W-:-:S04]  /*09a0*/  DFMA R16, R62, UR62, R10 ;  /* 0x0000003e3e107c2b */ /* 0x000fc8000800000a */
[----:B------:R-:W-:-:S04]  /*09b0*/  DFMA R10, R50, UR14, RZ ;  /* 0x0000000e320a7c2b */ /* 0x000fc800080000ff */
[----:B------:R-:W-:Y:S02]  /*09c0*/  DFMA R20, R44, UR12, R16 ;  /* 0x0000000c2c147c2b */ /* 0x000fe40008000010 */
[----:B------:R-:W0:Y:S02]  /*09d0*/  LDS.128 R16, [UR68+0x2b00] ;  /* 0x002b0044ff107984 */ /* 0x000e240008000c00 */
[----:B------:R-:W-:Y:S01]  /*09e0*/  DFMA R10, R38, UR60, R10 ;  /* 0x0000003c260a7c2b */ /* 0x000fe2000800000a */
[----:B------:R-:W-:-:S07]  /*09f0*/  IMAD.U32 R34, RZ, RZ, UR62 ;  /* 0x0000003eff227e24 */ /* 0x000fce000f8e00ff */
[----:B------:R-:W-:Y:S01]  /*0a00*/  DFMA R10, R24, UR10, R10 ;  /* 0x0000000a180a7c2b */ /* 0x000fe2000800000a */
[----:B------:R-:W-:Y:S02]  /*0a10*/  IMAD.U32 R35, RZ, RZ, UR63 ;  /* 0x0000003fff237e24 */ /* 0x000fe4000f8e00ff */
[----:B------:R-:W-:Y:S01]  /*0a20*/  IMAD.U32 R52, RZ, RZ, UR60 ;  /* 0x0000003cff347e24 */ /* 0x000fe2000f8e00ff */
[----:B------:R-:W-:Y:S01]  /*0a30*/  R2UR UR60, R36 ;  /* 0x00000000243c72ca */ /* 0x000fe200000e0000 */
[----:B------:R-:W-:Y:S01]  /*0a40*/  IMAD.U32 R53, RZ, RZ, UR61 ;  /* 0x0000003dff357e24 */ /* 0x000fe2000f8e00ff */
[----:B------:R-:W-:Y:S01]  /*0a50*/  R2UR UR61, R37 ;  /* 0x00000000253d72ca */ /* 0x000fe200000e0000 */
[----:B------:R-:W-:Y:S01]  /*0a60*/  DFMA R36, R46, UR66, R20 ;  /* 0x000000422e247c2b */ /* 0x000fe20008000014 */
[----:B-1----:R-:W-:Y:S01]  /*0a70*/  R2UR UR62, R42 ;  /* 0x000000002a3e72ca */ /* 0x002fe200000e0000 */
[----:B------:R-:W-:Y:S01]  /*0a80*/  IMAD.U32 R54, RZ, RZ, UR66 ;  /* 0x00000042ff367e24 */ /* 0x000fe2000f8e00ff */
[----:B------:R-:W-:Y:S01]  /*0a90*/  R2UR UR63, R43 ;  /* 0x000000002b3f72ca */ /* 0x000fe200000e0000 */
[----:B------:R-:W-:Y:S01]  /*0aa0*/  DFMA R42, R60, UR64, R10 ;  /* 0x000000403c2a7c2b */ /* 0x000fe2000800000a */
[----:B------:R-:W-:Y:S01]  /*0ab0*/  IMAD.U32 R55, RZ, RZ, UR67 ;  /* 0x00000043ff377e24 */ /* 0x000fe2000f8e00ff */
[----:B------:R-:W1:Y:S01]  /*0ac0*/  LDS.64 R10, [UR68+0x2998] ;  /* 0x00299844ff0a7984 */ /* 0x000e620008000a00 */
[----:B--2---:R-:W-:-:S02]  /*0ad0*/  R2UR UR66, R14 ;  /* 0x000000000e4272ca */ /* 0x004fc400000e0000 */
[----:B------:R-:W-:Y:S01]  /*0ae0*/  R2UR UR67, R15 ;  /* 0x000000000f4372ca */ /* 0x000fe200000e0000 */
[----:B------:R-:W2:Y:S01]  /*0af0*/  LDS.128 R20, [UR68+0x2a50] ;  /* 0x002a5044ff147984 */ /* 0x000ea20008000c00 */
[----:B------:R-:W-:Y:S01]  /*0b00*/  R2UR UR68, R12 ;  /* 0x000000000c4472ca */ /* 0x000fe200000e0000 */
[----:B------:R-:W-:Y:S01]  /*0b10*/  DFMA R14, R50, UR6, RZ ;  /* 0x00000006320e7c2b */ /* 0x000fe200080000ff */
[----:B------:R-:W-:Y:S01]  /*0b20*/  R2UR UR69, R13 ;  /* 0x000000000d4572ca */ /* 0x000fe200000e0000 */
[----:B------:R-:W-:-:S06]  /*0b30*/  DFMA R12, R48, UR8, RZ ;  /* 0x00000008300c7c2b */ /* 0x000fcc00080000ff */
[----:B------:R-:W-:Y:S02]  /*0b40*/  DFMA R14, R38, UR24, R14 ;  /* 0x00000018260e7c2b */ /* 0x000fe4000800000e */
[----:B------:R-:W-:-:S06]  /*0b50*/  DFMA R12, R62, UR72, R12 ;  /* 0x000000483e0c7c2b */ /* 0x000fcc000800000c */
[----:B------:R-:W-:Y:S02]  /*0b60*/  DFMA R14, R24, UR22, R14 ;  /* 0x00000016180e7c2b */ /* 0x000fe4000800000e */
[----:B------:R-:W-:Y:S01]  /*0b70*/  DFMA R12, R44, UR4, R12 ;  /* 0x000000042c0c7c2b */ /* 0x000fe2000800000c */
[----:B0-----:R-:W-:Y:S02]  /*0b80*/  R2UR UR70, R18 ;  /* 0x00000000124672ca */ /* 0x001fe400000e0000 */
[----:B------:R-:W-:-:S03]  /*0b90*/  R2UR UR71, R19 ;  /* 0x00000000134772ca */ /* 0x000fc600000e0000 */
[----:B------:R-:W-:Y:S02]  /*0ba0*/  DFMA R18, R60, UR32, R14 ;  /* 0x000000203c127c2b */ /* 0x000fe4000800000e */
[----:B------:R-:W-:Y:S01]  /*0bb0*/  DFMA R12, R46, UR28, R12 ;  /* 0x0000001c2e0c7c2b */ /* 0x000fe2000800000c */
[----:B------:R-:W-:Y:S01]  /*0bc0*/  IMAD.U32 R58, RZ, RZ, UR72 ;  /* 0x00000048ff3a7e24 */ /* 0x000fe2000f8e00ff */
[----:B------:R-:W-:Y:S01]  /*0bd0*/  R2UR UR72, R16 ;  /* 0x00000000104872ca */ /* 0x000fe200000e0000 */
[----:B------:R-:W-:Y:S01]  /*0be0*/  IMAD.U32 R59, RZ, RZ, UR73 ;  /* 0x00000049ff3b7e24 */ /* 0x000fe2000f8e00ff */
[----:B------:R-:W-:Y:S01]  /*0bf0*/  R2UR UR73, R17 ;  /* 0x00000000114972ca */ /* 0x000fe200000e0000 */
[----:B------:R-:W-:-:S03]  /*0c00*/  DFMA R16, R48, UR26, RZ ;  /* 0x0000001a30107c2b */ /* 0x000fc600080000ff */
[C-C-:B------:R-:W-:Y:S02]  /*0c10*/  DADD R14, R12.reuse, -R18.reuse ;  /* 0x000000000c0e7229 */ /* 0x140fe40000000812 */
[----:B------:R-:W-:Y:S02]  /*0c20*/  DADD R12, R12, R18 ;  /* 0x000000000c0c7229 */ /* 0x000fe40000000012 */
[----:B------:R-:W-:Y:S02]  /*0c30*/  DFMA R18, R50, UR30, RZ ;  /* 0x0000001e32127c2b */ /* 0x000fe400080000ff */
[----:B------:R-:W-:-:S06]  /*0c40*/  DFMA R16, R62, UR36, R16 ;  /* 0x000000243e107c2b */ /* 0x000fcc0008000010 */
[----:B------:R-:W-:Y:S02]  /*0c50*/  DFMA R18, R38, UR40, R18 ;  /* 0x0000002826127c2b */ /* 0x000fe40008000012 */
[----:B------:R-:W-:Y:S01]  /*0c60*/  DFMA R16, R44, UR34, R16 ;  /* 0x000000222c107c2b */ /* 0x000fe20008000010 */
[----:B------:R-:W-:-:S05]  /*0c70*/  IMAD.U32 R56, RZ, RZ, UR64 ;  /* 0x00000040ff387e24 */ /* 0x000fca000f8e00ff */
[----:B------:R-:W-:Y:S01]  /*0c80*/  DFMA R18, R24, UR38, R18 ;  /* 0x0000002618127c2b */ /* 0x000fe20008000012 */
[----:B------:R-:W-:Y:S01]  /*0c90*/  IMAD.U32 R57, RZ, RZ, UR65 ;  /* 0x00000041ff397e24 */ /* 0x000fe2000f8e00ff */
[----:B------:R-:W-:Y:S02]  /*0ca0*/  R2UR UR64, R40 ;  /* 0x00000000284072ca */ /* 0x000fe400000e0000 */
[----:B------:R-:W-:Y:S01]  /*0cb0*/  R2UR UR65, R41 ;  /* 0x00000000294172ca */ /* 0x000fe200000e0000 */
[C-C-:B------:R-:W-:Y:S02]  /*0cc0*/  DADD R40, R36.reuse, -R42.reuse ;  /* 0x0000000024287229 */ /* 0x140fe4000000082a */
[----:B------:R-:W-:Y:S02]  /*0cd0*/  DADD R36, R36, R42 ;  /* 0x0000000024247229 */ /* 0x000fe4000000002a */
[----:B------:R-:W-:Y:S02]  /*0ce0*/  DFMA R16, R46, UR44, R16 ;  /* 0x0000002c2e107c2b */ /* 0x000fe40008000010 */
[----:B------:R-:W-:Y:S01]  /*0cf0*/  DFMA R18, R60, UR48, R18 ;  /* 0x000000303c127c2b */ /* 0x000fe20008000012 */
[----:B------:R0:W-:Y:S04]  /*0d00*/  STS.64 [R65+0x2208], R40 ;  /* 0x0022082841007388 */ /* 0x0001e80000000a00 */
[----:B------:R3:W-:Y:S03]  /*0d10*/  STS.64 [R65+0x3c8], R36 ;  /* 0x0003c82441007388 */ /* 0x0007e60000000a00 */
[----:B0-----:R-:W-:-:S02]  /*0d20*/  DADD R40, R16, -R18 ;  /* 0x0000000010287229 */ /* 0x001fc40000000812 */
[----:B---3--:R-:W-:Y:S02]  /*0d30*/  DADD R36, R16, R18 ;  /* 0x0000000010247229 */ /* 0x008fe40000000012 */
[----:B------:R-:W-:-:S08]  /*0d40*/  DFMA R16, R48, UR42, RZ ;  /* 0x0000002a30107c2b */ /* 0x000fd000080000ff */
[----:B------:R-:W-:-:S08]  /*0d50*/  DFMA R16, R62, UR52, R16 ;  /* 0x000000343e107c2b */ /* 0x000fd00008000010 */
[----:B------:R-:W-:-:S08]  /*0d60*/  DFMA R16, R44, UR50, R16 ;  /* 0x000000322c107c2b */ /* 0x000fd00008000010 */
[----:B------:R-:W-:Y:S02]  /*0d70*/  DFMA R42, R46, UR60, R16 ;  /* 0x0000003c2e2a7c2b */ /* 0x000fe40008000010 */
[----:B------:R-:W-:-:S08]  /*0d80*/  DFMA R16, R50, UR46, RZ ;  /* 0x0000002e32107c2b */ /* 0x000fd000080000ff */
[----:B------:R-:W-:-:S08]  /*0d90*/  DFMA R16, R38, UR56, R16 ;  /* 0x0000003826107c2b */ /* 0x000fd00008000010 */
[----:B------:R-:W-:-:S08]  /*0da0*/  DFMA R16, R24, UR54, R16 ;  /* 0x0000003618107c2b */ /* 0x000fd00008000010 */
[----:B------:R-:W-:-:S08]  /*0db0*/  DFMA R16, R60, UR64, R16 ;  /* 0x000000403c107c2b */ /* 0x000fd00008000010 */
[C-C-:B------:R-:W-:Y:S02]  /*0dc0*/  DADD R18, R42.reuse, -R16.reuse ;  /* 0x000000002a127229 */ /* 0x140fe40000000810 */
[----:B------:R-:W-:Y:S02]  /*0dd0*/  DADD R16, R42, R16 ;  /* 0x000000002a107229 */ /* 0x000fe40000000010 */
[----:B-1----:R-:W-:Y:S01]  /*0de0*/  DFMA R42, R10, R48, RZ ;  /* 0x000000300a2a722b */ /* 0x002fe200000000ff */
[----:B------:R-:W-:Y:S02]  /*0df0*/  IMAD.U32 R26, RZ, RZ, UR20 ;  /* 0x00000014ff1a7e24 */ /* 0x000fe4000f8e00ff */
[----:B------:R-:W-:-:S05]  /*0e00*/  IMAD.U32 R27, RZ, RZ, UR21 ;  /* 0x00000015ff1b7e24 */ /* 0x000fca000f8e00ff */
[----:B------:R-:W-:Y:S01]  /*0e10*/  DFMA R42, R62, UR20, R42 ;  /* 0x000000143e2a7c2b */ /* 0x000fe2000800002a */
[----:B------:R-:W-:Y:S02]  /*0e20*/  R2UR.FILL UR21, R7 ;  /* 0x00000000071572ca */ /* 0x000fe400004e0000 */
[----:B------:R-:W-:Y:S01]  /*0e30*/  R2UR.FILL UR20, R8 ;  /* 0x00000000081472ca */ /* 0x000fe200004e0000 */
[----:B------:R-:W-:-:S08]  /*0e40*/  DFMA R48, R48, UR58, RZ ;  /* 0x0000003a30307c2b */ /* 0x000fd000080000ff */
[----:B------:R-:W-:-:S04]  /*0e50*/  DFMA R62, R62, UR68, R48 ;  /* 0x000000443e3e7c2b */ /* 0x000fc80008000030 */
[----:B------:R-:W-:Y:S02]  /*0e60*/  DFMA R48, R44, UR20, R42 ;  /* 0x000000142c307c2b */ /* 0x000fe4000800002a */
[----:B--2---:R-:W-:Y:S02]  /*0e70*/  DFMA R42, R22, R50, RZ ;  /* 0x00000032162a722b */ /* 0x004fe400000000ff */
[----:B------:R-:W-:Y:S01]  /*0e80*/  DFMA R50, R50, UR62, RZ ;  /* 0x0000003e32327c2b */ /* 0x000fe200080000ff */
[----:B------:R-:W-:Y:S02]  /*0e90*/  IMAD.U32 R30, RZ, RZ, UR76 ;  /* 0x0000004cff1e7e24 */ /* 0x000fe4000f8e00ff */
[----:B------:R-:W-:-:S03]  /*0ea0*/  IMAD.U32 R31, RZ, RZ, UR77 ;  /* 0x0000004dff1f7e24 */ /* 0x000fc6000f8e00ff */
[C---:B------:R-:W-:Y:S01]  /*0eb0*/  DFMA R42, R38.reuse, UR76, R42 ;  /* 0x0000004c262a7c2b */ /* 0x040fe2000800002a */
[----:B------:R-:W-:Y:S02]  /*0ec0*/  R2UR UR76, R28 ;  /* 0x000000001c4c72ca */ /* 0x000fe400000e0000 */
[----:B------:R-:W-:Y:S01]  /*0ed0*/  R2UR UR77, R29 ;  /* 0x000000001d4d72ca */ /* 0x000fe200000e0000 */
[----:B------:R-:W-:-:S04]  /*0ee0*/  DFMA R50, R38, UR72, R50 ;  /* 0x0000004826327c2b */ /* 0x000fc80008000032 */
[----:B------:R-:W-:-:S04]  /*0ef0*/  DFMA R42, R24, UR18, R42 ;  /* 0x00000012182a7c2b */ /* 0x000fc8000800002a */
[----:B------:R-:W-:Y:S02]  /*0f00*/  DFMA R50, R24, UR70, R50 ;  /* 0x0000004618327c2b */ /* 0x000fe40008000032 */
[----:B------:R-:W-:Y:S02]  /*0f10*/  IMAD.U32 R24, RZ, RZ, UR76 ;  /* 0x0000004cff187e24 */ /* 0x000fe4000f8e00ff */
[----:B------:R-:W-:Y:S01]  /*0f20*/  IMAD.U32 R25, RZ, RZ, UR77 ;  /* 0x0000004dff197e24 */ /* 0x000fe2000f8e00ff */
[----:B------:R-:W-:Y:S01]  /*0f30*/  DFMA R42, R60, UR76, R42 ;  /* 0x0000004c3c2a7c2b */ /* 0x000fe2000800002a */
[----:B------:R-:W-:Y:S02]  /*0f40*/  R2UR UR76, R32 ;  /* 0x00000000204c72ca */ /* 0x000fe400000e0000 */
[----:B------:R-:W-:Y:S02]  /*0f50*/  R2UR UR77, R33 ;  /* 0x00000000214d72ca */ /* 0x000fe400000e0000 */
[----:B------:R-:W-:-:S02]  /*0f60*/  R2UR UR74, R66 ;  /* 0x00000000424a72ca */ /* 0x000fc400000e0000 */
[----:B------:R-:W-:Y:S01]  /*0f70*/  R2UR UR75, R67 ;  /* 0x00000000434b72ca */ /* 0x000fe200000e0000 */
[----:B------:R-:W-:-:S06]  /*0f80*/  DFMA R62, R44, UR66, R62 ;  /* 0x000000422c3e7c2b */ /* 0x000fcc000800003e */
[----:B------:R-:W-:Y:S02]  /*0f90*/  IMAD.U32 R28, RZ, RZ, UR76 ;  /* 0x0000004cff1c7e24 */ /* 0x000fe4000f8e00ff */
[----:B------:R-:W-:Y:S01]  /*0fa0*/  IMAD.U32 R29, RZ, RZ, UR77 ;  /* 0x0000004dff1d7e24 */ /* 0x000fe2000f8e00ff */
[----:B------:R-:W-:Y:S01]  /*0fb0*/  DFMA R48, R46, UR76, R48 ;  /* 0x0000004c2e307c2b */ /* 0x000fe20008000030 */
[----:B------:R-:W-:Y:S02]  /*0fc0*/  R2UR UR76, R20 ;  /* 0x00000000144c72ca */ /* 0x000fe400000e0000 */
[----:B------:R-:W-:Y:S01]  /*0fd0*/  R2UR UR77, R21 ;  /* 0x00000000154d72ca */ /* 0x000fe200000e0000 */
[----:B------:R-:W-:Y:S01]  /*0fe0*/  DFMA R50, R60, UR74, R50 ;  /* 0x0000004a3c327c2b */ /* 0x000fe20008000032 */
[----:B------:R-:W-:-:S03]  /*0ff0*/  ISETP.GT.U32.AND P1, PT, R2, 0x57, PT ;  /* 0x000000570200780c */ /* 0x000fc60003f24070 */
[----:B------:R-:W-:-:S08]  /*1000*/  DADD R20, R48, -R42 ;  /* 0x0000000030147229 */ /* 0x000fd0000000082a */
[----:B------:R-:W-:Y:S02]  /*1010*/  DFMA R62, R46, UR76, R62 ;  /* 0x0000004c2e3e7c2b */ /* 0x000fe4000800003e */
[----:B------:R-:W-:-:S06]  /*1020*/  DADD R42, R48, R42 ;  /* 0x00000000302a7229 */ /* 0x000fcc000000002a */
        /* <DEDUP_REMOVED lines=13> */
[----:B------:R-:W-:Y:S01]  /*1100*/  MOV.SPILL R7, UR4 ;  /* 0x0000000400077c02 */ /* 0x000fe20009000f00 */
[----:B------:R-:W-:Y:S01]  /*1110*/  IMAD R64, R3, 0xb, R64 ;  /* 0x0000000b03407824 */ /* 0x000fe200078e0240 */
[----:B------:R-:W-:-:S03]  /*1120*/  R2UR UR4, R6 ;  /* 0x00000000060472ca */ /* 0x000fc600000e0000 */
[----:B------:R-:W-:-:S10]  /*1130*/  IMAD R3, R64, 0x79, R5 ;  /* 0x0000007940037824 */ /* 0x000fd400078e0205 */
[----:B------:R-:W-:Y:S02]  /*1140*/  LEA R3, R3, UR4, 0x3 ;  /* 0x0000000403037c11 */ /* 0x000fe4000f8e18ff */
[----:B------:R-:W-:-:S03]  /*1150*/  R2UR.FILL UR4, R7 ;  /* 0x00000000070472ca */ /* 0x000fc600004e0000 */
[----:B------:R-:W-:-:S12]  /*1160*/  VIADD R3, R3, 0x1b8 ;  /* 0x000001b803037836 */ /* 0x000fd80000000000 */
.L_x_408:
[----:B0-----:R-:W-:Y:S01]  /*1170*/  LDS.64 R36, [R3+-0x1b8] ;  /* 0xfffe480003247984 */ /* 0x001fe20000000a00 */
        /* <DEDUP_REMOVED lines=8> */
[----:B------:R-:W1:Y:S01]  /*1200*/  LDS.64 R38, [R3+0x58] ;  /* 0x0000580003267984 */ /* 0x000e620000000a00 */
[----:B------:R-:W-:-:S02]  /*1210*/  R2UR UR74, R58 ;  /* 0x000000003a4a72ca */ /* 0x000fc400000e0000 */
[----:B------:R-:W-:Y:S01]  /*1220*/  R2UR UR75, R59 ;  /* 0x000000003b4b72ca */ /* 0x000fe200000e0000 */
[----:B------:R-:W-:Y:S01]  /*1230*/  LDS.64 R12, [R3+-0x108] ;  /* 0xfffef800030c7984 */ /* 0x000fe20000000a00 */
[----:B------:R-:W-:Y:S02]  /*1240*/  MOV.SPILL R61, UR33 ;  /* 0x00000021003d7c02 */ /* 0x000fe40009000f00 */
[----:B------:R-:W-:Y:S01]  /*1250*/  MOV.SPILL R62, UR32 ;  /* 0x00000020003e7c02 */ /* 0x000fe20009000f00 */
[----:B------:R-:W2:Y:S01]  /*1260*/  LDS.64 R42, [R3] ;  /* 0x00000000032a7984 */ /* 0x000ea20000000a00 */
        /* <DEDUP_REMOVED lines=8> */
[C---:B------:R-:W-:Y:S01]  /*12f0*/  ISETP.GE.U32.AND P1, PT, R2.reuse, 0x18, PT ;  /* 0x000000180200780c */ /* 0x040fe20003f26070 */
[----:B------:R-:W-:Y:S01]  /*1300*/  VIADD R2, R2, 0x40 ;  /* 0x0000004002027836 */ /* 0x000fe20000000000 */
[C-C-:B0-----:R-:W-:Y:S02]  /*1310*/  DADD R18, R36.reuse, R14.reuse ;  /* 0x0000000024127229 */ /* 0x141fe4000000000e */
[----:B------:R-:W-:-:S02]  /*1320*/  DADD R36, R36, -R14 ;  /* 0x0000000024247229 */ /* 0x000fc4000000080e */
[C-C-:B-1----:R-:W-:Y:S02]  /*1330*/  DADD R16, R44.reuse, R38.reuse ;  /* 0x000000002c107229 */ /* 0x142fe40000000026 */
[----:B------:R-:W-:Y:S02]  /*1340*/  DADD R44, R44, -R38 ;  /* 0x000000002c2c7229 */ /* 0x000fe40000000826 */
[----:B------:R-:W-:Y:S02]  /*1350*/  DFMA R38, R10, R18, RZ ;  /* 0x000000120a26722b */ /* 0x000fe400000000ff */
[C---:B------:R-:W-:Y:S02]  /*1360*/  DFMA R46, R18.reuse, UR8, RZ ;  /* 0x00000008122e7c2b */ /* 0x040fe400080000ff */
[C---:B------:R-:W-:Y:S02]  /*1370*/  DFMA R48, R18.reuse, UR26, RZ ;  /* 0x0000001a12307c2b */ /* 0x040fe400080000ff */
[----:B------:R-:W-:-:S02]  /*1380*/  DFMA R40, R18, UR16, RZ ;  /* 0x0000001012287c2b */ /* 0x000fc400080000ff */
[C---:B------:R-:W-:Y:S02]  /*1390*/  DFMA R50, R18.reuse, UR42, RZ ;  /* 0x0000002a12327c2b */ /* 0x040fe400080000ff */
[----:B------:R-:W-:Y:S02]  /*13a0*/  DFMA R66, R18, UR58, RZ ;  /* 0x0000003a12427c2b */ /* 0x000fe400080000ff */
[----:B--2---:R-:W-:Y:S02]  /*13b0*/  DADD R14, R12, R42 ;  /* 0x000000000c0e7229 */ /* 0x004fe4000000002a */
        /* <DEDUP_REMOVED lines=13> */
[----:B------:R-:W-:Y:S02]  /*1490*/  DFMA R46, R14, UR20, R38 ;  /* 0x000000140e2e7c2b */ /* 0x000fe40008000026 */
[----:B------:R-:W-:Y:S02]  /*14a0*/  DADD R20, R20, -R32 ;  /* 0x0000000014147229 */ /* 0x000fe40000000820 */
[----:B------:R-:W-:Y:S02]  /*14b0*/  DFMA R38, R14, UR4, R18 ;  /* 0x000000040e267c2b */ /* 0x000fe40008000012 */
[----:B------:R-:W-:Y:S02]  /*14c0*/  DFMA R32, R22, R36, RZ ;  /* 0x000000241620722b */ /* 0x000fe400000000ff */
[----:B------:R-:W-:Y:S02]  /*14d0*/  DFMA R18, R14, UR34, R48 ;  /* 0x000000220e127c2b */ /* 0x000fe40008000030 */
[----:B------:R-:W-:-:S02]  /*14e0*/  DFMA R48, R36, UR14, RZ ;  /* 0x0000000e24307c2b */ /* 0x000fc400080000ff */
[----:B------:R-:W-:Y:S02]  /*14f0*/  DADD R42, R12, -R42 ;  /* 0x000000000c2a7229 */ /* 0x000fe4000000082a */
[C---:B------:R-:W-:Y:S02]  /*1500*/  DFMA R40, R14.reuse, UR12, R40 ;  /* 0x0000000c0e287c2b */ /* 0x040fe40008000028 */
[C---:B------:R-:W-:Y:S02]  /*1510*/  DFMA R12, R14.reuse, UR50, R50 ;  /* 0x000000320e0c7c2b */ /* 0x040fe40008000032 */
[----:B------:R-:W-:Y:S02]  /*1520*/  DFMA R14, R14, UR66, R66 ;  /* 0x000000420e0e7c2b */ /* 0x000fe40008000042 */
[C---:B------:R-:W-:Y:S02]  /*1530*/  DFMA R50, R36.reuse, UR6, RZ ;  /* 0x0000000624327c2b */ /* 0x040fe400080000ff */
[----:B------:R-:W-:-:S02]  /*1540*/  DFMA R66, R36, UR30, RZ ;  /* 0x0000001e24427c2b */ /* 0x000fc400080000ff */
[C---:B------:R-:W-:Y:S02]  /*1550*/  DFMA R68, R36.reuse, UR46, RZ ;  /* 0x0000002e24447c2b */ /* 0x040fe400080000ff */
[----:B------:R-:W-:Y:S02]  /*1560*/  DFMA R70, R36, UR62, RZ ;  /* 0x0000003e24467c2b */ /* 0x000fe400080000ff */
        /* <DEDUP_REMOVED lines=32> */
[C---:B------:R-:W-:Y:S02]  /*1770*/  DFMA R38, R16.reuse, UR28, R38 ;  /* 0x0000001c10267c2b */ /* 0x040fe40008000026 */
[----:B------:R-:W-:Y:S02]  /*1780*/  DFMA R12, R16, UR60, R12 ;  /* 0x0000003c100c7c2b */ /* 0x000fe4000800000c */
[----:B------:R-:W-:-:S02]  /*1790*/  DFMA R50, R20, UR32, R50 ;  /* 0x0000002014327c2b */ /* 0x000fc40008000032 */
[----:B------:R-:W-:Y:S02]  /*17a0*/  DFMA R42, R20, UR64, R32 ;  /* 0x00000040142a7c2b */ /* 0x000fe40008000020 */
[----:B------:R-:W-:Y:S02]  /*17b0*/  DADD R32, R18, -R36 ;  /* 0x0000000012207229 */ /* 0x000fe40000000824 */
[----:B------:R-:W-:Y:S02]  /*17c0*/  DADD R70, R14, R70 ;  /* 0x000000000e467229 */ /* 0x000fe40000000046 */
[----:B------:R-:W-:Y:S02]  /*17d0*/  DADD R18, R18, R36 ;  /* 0x0000000012127229 */ /* 0x000fe40000000024 */
[----:B------:R-:W-:Y:S01]  /*17e0*/  DADD R14, R46, -R44 ;  /* 0x000000002e0e7229 */ /* 0x000fe2000000082c */
[----:B------:R-:W-:Y:S01]  /*17f0*/  STS.64 [R3+0xb0], R32 ;  /* 0x0000b02003007388 */ /* 0x000fe20000000a00 */
[----:B------:R-:W-:-:S02]  /*1800*/  DADD R16, R40, -R48 ;  /* 0x0000000028107229 */ /* 0x000fc40000000830 */
[----:B------:R-:W-:Y:S01]  /*1810*/  DADD R20, R38, -R50 ;  /* 0x0000000026147229 */ /* 0x000fe20000000832 */
[----:B------:R-:W-:Y:S01]  /*1820*/  STS.64 [R3], R70 ;  /* 0x0000004603007388 */ /* 0x000fe20000000a00 */
[----:B------:R-:W-:Y:S02]  /*1830*/  DADD R36, R12, -R42 ;  /* 0x000000000c247229 */ /* 0x000fe4000000082a */
[----:B------:R-:W-:Y:S01]  /*1840*/  DADD R44, R46, R44 ;  /* 0x000000002e2c7229 */ /* 0x000fe2000000002c */
[----:B------:R-:W-:Y:S01]  /*1850*/  STS.64 [R3+0x1b8], R14 ;  /* 0x0001b80e03007388 */ /* 0x000fe20000000a00 */
[----:B------:R-:W-:Y:S02]  /*1860*/  DADD R40, R40, R48 ;  /* 0x0000000028287229 */ /* 0x000fe40000000030 */
[----:B------:R-:W-:Y:S01]  /*1870*/  DADD R38, R38, R50 ;  /* 0x0000000026267229 */ /* 0x000fe20000000032 */
[----:B------:R-:W-:Y:S01]  /*1880*/  STS.64 [R3+0x160], R16 ;  /* 0x0001601003007388 */ /* 0x000fe20000000a00 */
[----:B------:R-:W-:-:S03]  /*1890*/  DADD R12, R12, R42 ;  /* 0x000000000c0c7229 */ /* 0x000fc6000000002a */
[----:B------:R-:W-:Y:S04]  /*18a0*/  STS.64 [R3+-0x1b8], R44 ;  /* 0xfffe482c03007388 */ /* 0x000fe80000000a00 */
[----:B------:R-:W-:Y:S04]  /*18b0*/  STS.64 [R3+-0x160], R40 ;  /* 0xfffea02803007388 */ /* 0x000fe80000000a00 */
[----:B------:R-:W-:Y:S04]  /*18c0*/  STS.64 [R3+0x108], R20 ;  /* 0x0001081403007388 */ /* 0x000fe80000000a00 */
[----:B------:R-:W-:Y:S04]  /*18d0*/  STS.64 [R3+-0x108], R38 ;  /* 0xfffef82603007388 */ /* 0x000fe80000000a00 */
[----:B------:R-:W-:Y:S04]  /*18e0*/  STS.64 [R3+-0xb0], R18 ;  /* 0xffff501203007388 */ /* 0x000fe80000000a00 */
[----:B------:R-:W-:Y:S04]  /*18f0*/  STS.64 [R3+0x58], R36 ;  /* 0x0000582403007388 */ /* 0x000fe80000000a00 */
[----:B------:R0:W-:Y:S02]  /*1900*/  STS.64 [R3+-0x58], R12 ;  /* 0xffffa80c03007388 */ /* 0x0001e40000000a00 */
[----:B0-----:R-:W-:Y:S01]  /*1910*/  VIADD R3, R3, 0x1e40 ;  /* 0x00001e4003037836 */ /* 0x001fe20000000000 */
[----:B------:R-:W-:Y:S06]  /*1920*/  @!P1 BRA `(.L_x_408) ;  /* 0xfffffff800109947 */ /* 0x000fec000383ffff */
.L_x_407:
[----:B------:R-:W-:Y:S05]  /*1930*/  BSYNC.RECONVERGENT B0 ;  /* 0x0000000000007941 */ /* 0x000fea0003800200 */
.L_x_406:
[----:B------:R-:W-:Y:S01]  /*1940*/  BAR.SYNC.DEFER_BLOCKING 0x0 ;  /* 0x0000000000007b1d */ /* 0x000fe20000010000 */
[----:B------:R-:W-:-:S05]  /*1950*/  ISETP.GT.U32.AND P1, PT, R0, 0x78, PT ;  /* 0x000000780000780c */ /* 0x000fca0003f24070 */
[----:B------:R-:W-:Y:S08]  /*1960*/  BSSY.RECONVERGENT B0, `(.L_x_409) ;  /* 0x000012e000007945 */ /* 0x000ff00003800200 */
[----:B------:R-:W-:Y:S05]  /*1970*/  @P1 BRA `(.L_x_410) ;  /* 0x0000001000b01947 */ /* 0x000fea0003800000 */
.L_x_411:
[----:B------:R-:W-:Y:S01]  /*1980*/  PRMT R2, R0, 0x9910, RZ ;  /* 0x0000991000027816 */ /* 0x000fe200000000ff */
[----:B-1----:R-:W1:Y:S01]  /*1990*/  @!P0 LDC.64 R32, c[0x0][0x388] ;  /* 0x0000e200ff208b82 */ /* 0x002e620000000a00 */
[----:B0-----:R-:W-:Y:S02]  /*19a0*/  MOV.SPILL R17, UR75 ;  /* 0x0000004b00117c02 */ /* 0x001fe40009000f00 */
[----:B------:R-:W-:Y:S02]  /*19b0*/  CS2R R66, SRZ ;  /* 0x0000000000427805 */ /* 0x000fe4000001ff00 */
[----:B------:R-:W-:Y:S01]  /*19c0*/  MOV.SPILL R12, UR74 ;  /* 0x0000004a000c7c02 */ /* 0x000fe20009000f00 */
[----:B------:R-:W-:Y:S01]  /*19d0*/  IMAD R2, R2, 0x75, RZ ;  /* 0x0000007502027824 */ /* 0x000fe200078e02ff */
[----:B------:R-:W0:Y:S01]  /*19e0*/  LDCU.64 UR74, c[0x0][0x358] ;  /* 0x00006b00ff4a77ac */ /* 0x000e220008000a00 */
[----:B------:R-:W-:Y:S02]  /*19f0*/  MOV.SPILL R8, UR65 ;  /* 0x0000004100087c02 */ /* 0x000fe40009000f00 */
[----:B------:R-:W-:Y:S01]  /*1a00*/  MOV.SPILL R16, UR49 ;  /* 0x0000003100107c02 */ /* 0x000fe20009000f00 */
[----:B------:R-:W-:Y:S01]  /*1a10*/  UMOV UR65, 0x790b ;  /* 0x0000790b00417882 */ /* 0x000fe20000000000 */
[----:B------:R-:W-:-:S02]  /*1a20*/  LOP3.LUT R2, R2, 0xffff, RZ, 0xc0, !PT ;  /* 0x0000ffff02027812 */ /* 0x000fc400078ec0ff */
[----:B------:R-:W-:Y:S02]  /*1a30*/  CS2R R64, SRZ ;  /* 0x0000000000407805 */ /* 0x000fe4000001ff00 */
[----:B------:R-:W-:Y:S02]  /*1a40*/  MOV.SPILL R18, UR48 ;  /* 0x0000003000127c02 */ /* 0x000fe40009000f00 */
[----:B------:R-:W-:Y:S02]  /*1a50*/  SHF.R.U32.HI R2, RZ, 0x8, R2 ;  /* 0x00000008ff027819 */ /* 0x000fe40000011602 */
[----:B------:R-:W-:Y:S02]  /*1a60*/  R2UR UR48, R26 ;  /* 0x000000001a3072ca */ /* 0x000fe400000e0000 */
[----:B------:R-:W-:Y:S01]  /*1a70*/  R2UR UR49, R27 ;  /* 0x000000001b3172ca */ /* 0x000fe200000e0000 */
[----:B------:R-:W-:Y:S01]  /*1a80*/  IMAD.MOV R3, RZ, RZ, -R2 ;  /* 0x000000ffff037224 */ /* 0x000fe200078e0a02 */
[----:B------:R-:W-:-:S02]  /*1a90*/  MOV.SPILL R13, UR64 ;  /* 0x00000040000d7c02 */ /* 0x000fc40009000f00 */
[----:B------:R-:W-:Y:S02]  /*1aa0*/  R2UR UR64, R30 ;  /* 0x000000001e4072ca */ /* 0x000fe400000e0000 */
        /* <DEDUP_REMOVED lines=14> */
[----:B------:R-:W-:-:S03]  /*1b90*/  R2UR UR65, R31 ;  /* 0x000000001f4172ca */ /* 0x000fc600000e0000 */
[----:B------:R-:W-:-:S04]  /*1ba0*/  @!P0 IMAD R3, R4, 0x533, R19 ;  /* 0x0000053304038824 */ /* 0x000fc800078e0213 */
[----:B-1----:R-:W-:-:S05]  /*1bb0*/  @!P0 IMAD.WIDE R32, R3, 0x8, R32 ;  /* 0x0000000803208825 */ /* 0x002fca00078e0220 */
[----:B0-----:R-:W2:Y:S04]  /*1bc0*/  @!P0 LDG.E.64.CONSTANT R66, desc[UR74][R32.64+0x50] ;  /* 0x0000504a20428981 */ /* 0x001ea8000c1e9b00 */
[----:B------:R0:W3:Y:S01]  /*1bd0*/  @!P0 LDG.E.64.CONSTANT R64, desc[UR74][R32.64] ;  /* 0x0000004a20408981 */ /* 0x0000e2000c1e9b00 */
[----:B------:R-:W-:Y:S01]  /*1be0*/  IMAD R3, R2, 0x3c8, R9 ;  /* 0x000003c802037824 */ /* 0x000fe200078e0209 */
[----:B------:R-:W-:Y:S02]  /*1bf0*/  MOV.SPILL R78, UR21 ;  /* 0x00000015004e7c02 */ /* 0x000fe40009000f00 */
[----:B------:R-:W-:Y:S01]  /*1c00*/  MOV.SPILL R81, UR20 ;  /* 0x0000001400517c02 */ /* 0x000fe20009000f00 */
[----:B------:R-:W-:Y:S01]  /*1c10*/  IMAD R3, R5, 0x58, R3 ;  /* 0x0000005805037824 */ /* 0x000fe200078e0203 */
[----:B------:R-:W-:-:S02]  /*1c20*/  MOV.SPILL R2, UR19 ;  /* 0x0000001300027c02 */ /* 0x000fc40009000f00 */
[----:B------:R-:W-:Y:S02]  /*1c30*/  MOV.SPILL R76, UR17 ;  /* 0x00000011004c7c02 */ /* 0x000fe40009000f00 */
[----:B------:R-:W-:Y:S01]  /*1c40*/  LDS.64 R48, [R3] ;  /* 0x0000000003307984 */ /* 0x000fe20000000a00 */
[----:B------:R-:W-:Y:S02]  /*1c50*/  MOV.SPILL R77, UR26 ;  /* 0x0000001a004d7c02 */ /* 0x000fe40009000f00 */
[----:B------:R-:W-:Y:S01]  /*1c60*/  MOV.SPILL R79, UR8 ;  /* 0x00000008004f7c02 */ /* 0x000fe20009000f00 */
[----:B------:R-:W1:Y:S04]  /*1c70*/  LDS.64 R6, [R3+0x38] ;  /* 0x0000380003067984 */ /* 0x000e680000000a00 */
[----:B------:R-:W-:Y:S04]  /*1c80*/  LDS.64 R40, [R3+0x8] ;  /* 0x0000080003287984 */ /* 0x000fe80000000a00 */
[----:B------:R-:W4:Y:S04]  /*1c90*/  LDS.64 R14, [R3+0x30] ;  /* 0x00003000030e7984 */ /* 0x000f280000000a00 */
[----:B------:R-:W-:Y:S04]  /*1ca0*/  LDS.64 R60, [R3+0x10] ;  /* 0x00001000033c7984 */ /* 0x000fe80000000a00 */
[----:B------:R-:W0:Y:S04]  /*1cb0*/  LDS.64 R20, [R3+0x28] ;  /* 0x0000280003147984 */ /* 0x000e280000000a00 */
[----:B------:R-:W-:Y:S04]  /*1cc0*/  LDS.64 R62, [R3+0x18] ;  /* 0x00001800033e7984 */ /* 0x000fe80000000a00 */
[----:B------:R-:W5:Y:S01]  /*1cd0*/  LDS.64 R38, [R3+0x20] ;  /* 0x0000200003267984 */ /* 0x000f620000000a00 */
[----:B-1----:R-:W-:-:S02]  /*1ce0*/  DADD R50, R48, R6 ;  /* 0x0000000030327229 */ /* 0x002fc40000000006 */
[----:B------:R-:W-:Y:S02]  /*1cf0*/  DADD R48, R48, -R6 ;  /* 0x0000000030307229 */ /* 0x000fe40000000806 */
[----:B----4-:R-:W-:-:S04]  /*1d00*/  DADD R44, R40, R14 ;  /* 0x00000000282c7229 */ /* 0x010fc8000000000e */
[----:B------:R-:W-:Y:S02]  /*1d10*/  DFMA R6, R10, R50, RZ ;  /* 0x000000320a06722b */ /* 0x000fe400000000ff */
[----:B------:R-:W-:Y:S02]  /*1d20*/  DADD R40, R40, -R14 ;  /* 0x0000000028287229 */ /* 0x000fe4000000080e */
[----:B------:R-:W-:Y:S02]  /*1d30*/  DFMA R14, R22, R48, RZ ;  /* 0x00000030160e722b */ /* 0x000fe400000000ff */
[----:B0-----:R-:W-:Y:S02]  /*1d40*/  DADD R32, R60, R20 ;  /* 0x000000003c207229 */ /* 0x001fe40000000014 */
[----:B------:R-:W-:Y:S01]  /*1d50*/  DFMA R6, R44, UR48, R6 ;  /* 0x000000302c067c2b */ /* 0x000fe20008000006 */
[----:B------:R-:W-:Y:S01]  /*1d60*/  R2UR.FILL UR49, R16 ;  /* 0x00000000103172ca */ /* 0x000fe200004e0000 */
[----:B------:R-:W-:Y:S01]  /*1d70*/  DADD R60, R60, -R20 ;  /* 0x000000003c3c7229 */ /* 0x000fe20000000814 */
[----:B------:R-:W-:Y:S01]  /*1d80*/  MOV.SPILL R16, UR16 ;  /* 0x0000001000107c02 */ /* 0x000fe20009000f00 */
[----:B------:R-:W-:Y:S01]  /*1d90*/  DFMA R14, R40, UR64, R14 ;  /* 0x00000040280e7c2b */ /* 0x000fe2000800000e */
[----:B------:R-:W-:Y:S01]  /*1da0*/  MOV.SPILL R21, UR18 ;  /* 0x0000001200157c02 */ /* 0x000fe20009000f00 */
[----:B------:R-:W-:Y:S01]  /*1db0*/  DFMA R46, R50, UR16, RZ ;  /* 0x00000010322e7c2b */ /* 0x000fe200080000ff */
[----:B------:R-:W-:Y:S01]  /*1dc0*/  R2UR UR16, R28 ;  /* 0x000000001c1072ca */ /* 0x000fe200000e0000 */
[----:B------:R-:W-:Y:S01]  /*1dd0*/  DFMA R72, R32, UR20, R6 ;  /* 0x0000001420487c2b */ /* 0x000fe20008000006 */
[----:B------:R-:W-:Y:S01]  /*1de0*/  R2UR UR20, R34 ;  /* 0x00000000221472ca */ /* 0x000fe200000e0000 */
[----:B-----5:R-:W-:Y:S01]  /*1df0*/  DADD R36, R62, R38 ;  /* 0x000000003e247229 */ /* 0x020fe20000000026 */
[----:B------:R-:W-:Y:S01]  /*1e00*/  R2UR UR21, R35 ;  /* 0x00000000231572ca */ /* 0x000fe200000e0000 */
[----:B------:R-:W-:Y:S01]  /*1e10*/  DFMA R42, R60, UR18, R14 ;  /* 0x000000123c2a7c2b */ /* 0x000fe2000800000e */
[----:B------:R-:W-:Y:S01]  /*1e20*/  R2UR UR18, R24 ;  /* 0x00000000181272ca */ /* 0x000fe200000e0000 */
[----:B------:R-:W-:Y:S01]  /*1e30*/  DADD R62, R62, -R38 ;  /* 0x000000003e3e7229 */ /* 0x000fe20000000826 */
[----:B------:R-:W-:Y:S01]  /*1e40*/  R2UR UR19, R25 ;  /* 0x00000000191372ca */ /* 0x000fe200000e0000 */
[C---:B------:R-:W-:Y:S01]  /*1e50*/  DFMA R70, R50.reuse, UR26, RZ ;  /* 0x0000001a32467c2b */ /* 0x040fe200080000ff */
[----:B------:R-:W-:Y:S01]  /*1e60*/  R2UR UR17, R29 ;  /* 0x000000001d1172ca */ /* 0x000fe200000e0000 */
[C---:B------:R-:W-:Y:S01]  /*1e70*/  DFMA R68, R50.reuse, UR8, RZ ;  /* 0x0000000832447c2b */ /* 0x040fe200080000ff */
[----:B------:R-:W-:Y:S01]  /*1e80*/  MOV.SPILL R14, UR27 ;  /* 0x0000001b000e7c02 */ /* 0x000fe20009000f00 */
[C---:B------:R-:W-:Y:S01]  /*1e90*/  DFMA R38, R50.reuse, UR42, RZ ;  /* 0x0000002a32267c2b */ /* 0x040fe200080000ff */
[----:B------:R-:W-:Y:S01]  /*1ea0*/  R2UR UR26, R58 ;  /* 0x000000003a1a72ca */ /* 0x000fe200000e0000 */
[----:B------:R-:W-:Y:S01]  /*1eb0*/  DFMA R50, R50, UR58, RZ ;  /* 0x0000003a32327c2b */ /* 0x000fe200080000ff */
[----:B------:R-:W-:Y:S01]  /*1ec0*/  R2UR UR27, R59 ;  /* 0x000000003b1b72ca */ /* 0x000fe200000e0000 */
[C---:B------:R-:W-:Y:S01]  /*1ed0*/  DFMA R46, R44.reuse, UR20, R46 ;  /* 0x000000142c2e7c2b */ /* 0x040fe2000800002e */
[----:B------:R-:W0:Y:S01]  /*1ee0*/  LDCU UR21, c[0x0][0x380] ;  /* 0x00007000ff1577ac */ /* 0x000e220008000800 */
[----:B------:R-:W-:Y:S01]  /*1ef0*/  DFMA R70, R44, UR36, R70 ;  /* 0x000000242c467c2b */ /* 0x000fe20008000046 */
[----:B------:R-:W-:Y:S01]  /*1f00*/  MOV.SPILL R15, UR59 ;  /* 0x0000003b000f7c02 */ /* 0x000fe20009000f00 */
[----:B------:R-:W-:Y:S01]  /*1f10*/  DFMA R42, R62, UR18, R42 ;  /* 0x000000123e2a7c2b */ /* 0x000fe2000800002a */
[----:B------:R-:W-:Y:S01]  /*1f20*/  MOV.SPILL R20, UR58 ;  /* 0x0000003a00147c02 */ /* 0x000fe20009000f00 */
[----:B------:R-:W-:Y:S01]  /*1f30*/  DFMA R72, R36, UR16, R72 ;  /* 0x0000001024487c2b */ /* 0x000fe20008000048 */
[----:B------:R-:W-:Y:S01]  /*1f40*/  R2UR UR58, R52 ;  /* 0x00000000343a72ca */ /* 0x000fe200000e0000 */
[----:B------:R-:W-:Y:S01]  /*1f50*/  DFMA R38, R44, UR52, R38 ;  /* 0x000000342c267c2b */ /* 0x000fe20008000026 */
[----:B------:R-:W-:Y:S01]  /*1f60*/  R2UR UR59, R53 ;  /* 0x00000000353b72ca */ /* 0x000fe200000e0000 */
[----:B------:R-:W-:Y:S01]  /*1f70*/  DFMA R46, R32, UR12, R46 ;  /* 0x0000000c202e7c2b */ /* 0x000fe2000800002e */
[----:B------:R-:W-:Y:S01]  /*1f80*/  MOV.SPILL R6, UR9 ;  /* 0x0000000900067c02 */ /* 0x000fe20009000f00 */
[C---:B------:R-:W-:Y:S01]  /*1f90*/  DFMA R68, R44.reuse, UR26, R68 ;  /* 0x0000001a2c447c2b */ /* 0x040fe20008000044 */
[----:B------:R-:W-:Y:S01]  /*1fa0*/  R2UR UR8, R54 ;  /* 0x00000000360872ca */ /* 0x000fe200000e0000 */
[----:B------:R-:W-:Y:S01]  /*1fb0*/  DFMA R44, R44, UR68, R50 ;  /* 0x000000442c2c7c2b */ /* 0x000fe20008000032 */
[----:B------:R-:W-:Y:S01]  /*1fc0*/  R2UR UR9, R55 ;  /* 0x00000000370972ca */ /* 0x000fe200000e0000 */
[C-C-:B------:R-:W-:Y:S01]  /*1fd0*/  DADD R50, R72.reuse, -R42.reuse ;  /* 0x0000000048327229 */ /* 0x140fe2000000082a */
[----:B------:R-:W-:Y:S01]  /*1fe0*/  R2UR.FILL UR48, R18 ;  /* 0x00000000123072ca */ /* 0x000fe200004e0000 */
[----:B------:R-:W-:Y:S01]  /*1ff0*/  DADD R42, R72, R42 ;  /* 0x00000000482a7229 */ /* 0x000fe2000000002a */
[----:B0-----:R-:W-:Y:S01]  /*2000*/  ISETP.GE.AND P0, PT, R4, UR21, PT ;  /* 0x0000001504007c0c */ /* 0x001fe2000bf06270 */
        /* <DEDUP_REMOVED lines=8> */
[----:B------:R-:W-:Y:S01]  /*2090*/  DFMA R72, R48, UR30, RZ ;  /* 0x0000001e30487c2b */ /* 0x000fe200080000ff */
[----:B------:R-:W-:Y:S01]  /*20a0*/  R2UR UR43, R57 ;  /* 0x00000000392b72ca */ /* 0x000fe200000e0000 */
[C---:B------:R-:W-:Y:S01]  /*20b0*/  DFMA R46, R36.reuse, UR8, R46 ;  /* 0x00000008242e7c2b */ /* 0x040fe2000800002e */
[----:B------:R-:W-:Y:S01]  /*20c0*/  R2UR.FILL UR64, R13 ;  /* 0x000000000d4072ca */ /* 0x000fe200004e0000 */
[----:B------:R-:W0:Y:S01]  /*20d0*/  @!P0 LDC.64 R74, c[0x0][0x388] ;  /* 0x0000e200ff4a8b82 */ /* 0x000e220000000a00 */
[C---:B------:R-:W-:Y:S01]  /*20e0*/  DFMA R68, R36.reuse, UR28, R68 ;  /* 0x0000001c24447c2b */ /* 0x040fe20008000044 */
[----:B------:R-:W-:Y:S01]  /*20f0*/  R2UR UR20, R26 ;  /* 0x000000001a1472ca */ /* 0x000fe200000e0000 */
[----:B------:R-:W-:Y:S01]  /*2100*/  DFMA R70, R36, UR44, R70 ;  /* 0x0000002c24467c2b */ /* 0x000fe20008000046 */
[----:B------:R-:W-:Y:S01]  /*2110*/  R2UR UR21, R27 ;  /* 0x000000001b1572ca */ /* 0x000fe200000e0000 */
[----:B------:R-:W-:Y:S01]  /*2120*/  DFMA R72, R40, UR40, R72 ;  /* 0x0000002828487c2b */ /* 0x000fe20008000048 */
[----:B------:R-:W-:Y:S01]  /*2130*/  MOV.SPILL R5, UR27 ;  /* 0x0000001b00057c02 */ /* 0x000fe20009000f00 */
[C---:B------:R-:W-:Y:S01]  /*2140*/  DFMA R38, R36.reuse, UR60, R38 ;  /* 0x0000003c24267c2b */ /* 0x040fe20008000026 */
[----:B------:R-:W1:Y:S01]  /*2150*/  @!P0 LDC.64 R82, c[0x0][0x388] ;  /* 0x0000e200ff528b82 */ /* 0x000e620000000a00 */
[----:B------:R-:W-:Y:S01]  /*2160*/  DFMA R36, R36, UR76, R32 ;  /* 0x0000004c24247c2b */ /* 0x000fe20008000020 */
[----:B------:R-:W-:-:S02]  /*2170*/  MOV.SPILL R80, UR26 ;  /* 0x0000001a00507c02 */ /* 0x000fc40009000f00 */
[----:B------:R-:W-:Y:S01]  /*2180*/  R2UR UR18, R30 ;  /* 0x000000001e1272ca */ /* 0x000fe200000e0000 */
[----:B------:R-:W-:Y:S01]  /*2190*/  DFMA R72, R60, UR38, R72 ;  /* 0x000000263c487c2b */ /* 0x000fe20008000048 */
[----:B------:R-:W-:Y:S02]  /*21a0*/  CS2R R32, SRZ ;  /* 0x0000000000207805 */ /* 0x000fe4000001ff00 */
[----:B------:R-:W-:Y:S02]  /*21b0*/  R2UR UR26, R34 ;  /* 0x00000000221a72ca */ /* 0x000fe400000e0000 */
[----:B------:R-:W-:Y:S02]  /*21c0*/  R2UR UR27, R35 ;  /* 0x00000000231b72ca */ /* 0x000fe400000e0000 */
[----:B------:R-:W-:Y:S02]  /*21d0*/  R2UR UR19, R31 ;  /* 0x000000001f1372ca */ /* 0x000fe400000e0000 */
[----:B------:R-:W-:Y:S01]  /*21e0*/  MOV.SPILL R7, UR53 ;  /* 0x0000003500077c02 */ /* 0x000fe20009000f00 */
[----:B--2---:R-:W-:Y:S01]  /*21f0*/  DMUL R50, R50, R66 ;  /* 0x0000004232327228 */ /* 0x004fe20000000000 */
[----:B------:R-:W-:Y:S01]  /*2200*/  MOV.SPILL R13, UR52 ;  /* 0x00000034000d7c02 */ /* 0x000fe20009000f00 */
[----:B------:R-:W-:Y:S01]  /*2210*/  DFMA R66, R48, UR6, RZ ;  /* 0x0000000630427c2b */ /* 0x000fe200080000ff */
[----:B------:R-:W-:Y:S01]  /*2220*/  R2UR UR52, R24 ;  /* 0x00000000183472ca */ /* 0x000fe200000e0000 */
[----:B------:R-:W-:Y:S01]  /*2230*/  DFMA R72, R62, UR48, R72 ;  /* 0x000000303e487c2b */ /* 0x000fe20008000048 */
[----:B------:R-:W-:-:S03]  /*2240*/  R2UR UR53, R25 ;  /* 0x00000000193572ca */ /* 0x000fc600000e0000 */
[CCC-:B---3--:R-:W-:Y:S02]  /*2250*/  DFMA R44, R42.reuse, R64.reuse, -R50.reuse ;  /* 0x000000402a2c722b */ /* 0x1c8fe40000000832 */
[----:B------:R-:W-:Y:S02]  /*2260*/  DFMA R50, R42, R64, R50 ;  /* 0x000000402a32722b */ /* 0x000fe40000000032 */
[C---:B------:R-:W-:Y:S02]  /*2270*/  DFMA R42, R48.reuse, UR14, RZ ;  /* 0x0000000e302a7c2b */ /* 0x040fe400080000ff */
[C---:B------:R-:W-:Y:S02]  /*2280*/  DFMA R64, R48.reuse, UR46, RZ ;  /* 0x0000002e30407c2b */ /* 0x040fe400080000ff */
[----:B------:R-:W-:Y:S02]  /*2290*/  DFMA R48, R48, UR62, RZ ;  /* 0x0000003e30307c2b */ /* 0x000fe400080000ff */
[----:B------:R-:W-:-:S02]  /*22a0*/  DFMA R66, R40, UR24, R66 ;  /* 0x0000001828427c2b */ /* 0x000fc40008000042 */
[C---:B------:R-:W-:Y:S02]  /*22b0*/  DFMA R42, R40.reuse, UR58, R42 ;  /* 0x0000003a282a7c2b */ /* 0x040fe4000800002a */
[C---:B------:R-:W-:Y:S02]  /*22c0*/  DFMA R64, R40.reuse, UR56, R64 ;  /* 0x0000003828407c2b */ /* 0x040fe40008000040 */
[----:B------:R-:W-:Y:S02]  /*22d0*/  DFMA R40, R40, UR72, R48 ;  /* 0x0000004828287c2b */ /* 0x000fe40008000030 */
[C---:B------:R-:W-:Y:S02]  /*22e0*/  DFMA R66, R60.reuse, UR22, R66 ;  /* 0x000000163c427c2b */ /* 0x040fe40008000042 */
[C---:B------:R-:W-:Y:S02]  /*22f0*/  DFMA R42, R60.reuse, UR10, R42 ;  /* 0x0000000a3c2a7c2b */ /* 0x040fe4000800002a */
[----:B------:R-:W-:-:S02]  /*2300*/  DFMA R64, R60, UR54, R64 ;  /* 0x000000363c407c2b */ /* 0x000fc40008000040 */
[----:B------:R-:W-:Y:S01]  /*2310*/  DFMA R60, R60, UR70, R40 ;  /* 0x000000463c3c7c2b */ /* 0x000fe20008000028 */
[----:B------:R-:W-:-:S04]  /*2320*/  @!P0 IMAD R41, R4, 0x533, R19 ;  /* 0x0000053304298824 */ /* 0x000fc800078e0213 */
[----:B0-----:R-:W-:Y:S01]  /*2330*/  @!P0 IMAD.WIDE R74, R41, 0x8, R74 ;  /* 0x00000008294a8825 */ /* 0x001fe200078e024a */
[----:B------:R-:W-:-:S04]  /*2340*/  CS2R R40, SRZ ;  /* 0x0000000000287805 */ /* 0x000fc8000001ff00 */
[----:B------:R-:W2:Y:S04]  /*2350*/  @!P0 LDG.E.64.CONSTANT R32, desc[UR74][R74.64+0x8] ;  /* 0x0000084a4a208981 */ /* 0x000ea8000c1e9b00 */
[----:B------:R0:W3:Y:S01]  /*2360*/  @!P0 LDG.E.64.CONSTANT R40, desc[UR74][R74.64+0x48] ;  /* 0x0000484a4a288981 */ /* 0x0000e2000c1e9b00 */
[----:B------:R-:W-:-:S08]  /*2370*/  DFMA R42, R62, UR42, R42 ;  /* 0x0000002a3e2a7c2b */ /* 0x000fd0000800002a */
[C-C-:B------:R-:W-:Y:S01]  /*2380*/  DADD R48, R46.reuse, R42.reuse ;  /* 0x000000002e307229 */ /* 0x140fe2000000002a */
[----:B0-----:R-:W0:Y:S01]  /*2390*/  @!P0 LDC.64 R74, c[0x0][0x388] ;  /* 0x0000e200ff4a8b82 */ /* 0x001e220000000a00 */
[----:B------:R-:W-:-:S08]  /*23a0*/  DADD R42, R46, -R42 ;  /* 0x000000002e2a7229 */ /* 0x000fd0000000082a */
[----:B---3--:R-:W-:-:S08]  /*23b0*/  DMUL R40, R42, R40 ;  /* 0x000000282a287228 */ /* 0x008fd00000000000 */
[CCC-:B--2---:R-:W-:Y:S02]  /*23c0*/  DFMA R42, R48.reuse, R32.reuse, -R40.reuse ;  /* 0x00000020302a722b */ /* 0x1c4fe40000000828 */
[----:B------:R-:W-:Y:S01]  /*23d0*/  DFMA R48, R48, R32, R40 ;  /* 0x000000203030722b */ /* 0x000fe20000000028 */
[----:B------:R-:W-:Y:S01]  /*23e0*/  @!P0 IMAD R33, R4, 0x533, R19 ;  /* 0x0000053304218824 */ /* 0x000fe200078e0213 */
[----:B------:R-:W-:-:S03]  /*23f0*/  CS2R R40, SRZ ;  /* 0x0000000000287805 */ /* 0x000fc6000001ff00 */
[----:B-1----:R-:W-:Y:S01]  /*2400*/  @!P0 IMAD.WIDE R82, R33, 0x8, R82 ;  /* 0x0000000821528825 */ /* 0x002fe200078e0252 */
[----:B------:R-:W-:-:S04]  /*2410*/  CS2R R32, SRZ ;  /* 0x0000000000207805 */ /* 0x000fc8000001ff00 */
[----:B------:R-:W2:Y:S04]  /*2420*/  @!P0 LDG.E.64.CONSTANT R40, desc[UR74][R82.64+0x40] ;  /* 0x0000404a52288981 */ /* 0x000ea8000c1e9b00 */
[----:B------:R-:W3:Y:S01]  /*2430*/  @!P0 LDG.E.64.CONSTANT R32, desc[UR74][R82.64+0x10] ;  /* 0x0000104a52208981 */ /* 0x000ee2000c1e9b00 */
[----:B------:R-:W-:-:S08]  /*2440*/  DFMA R66, R62, UR32, R66 ;  /* 0x000000203e427c2b */ /* 0x000fd00008000042 */
[C-C-:B------:R-:W-:Y:S02]  /*2450*/  DADD R46, R68.reuse, R66.reuse ;  /* 0x00000000442e7229 */ /* 0x140fe40000000042 */
[----:B------:R-:W-:Y:S01]  /*2460*/  DADD R66, R68, -R66 ;  /* 0x0000000044427229 */ /* 0x000fe20000000842 */
[----:B------:R-:W-:-:S07]  /*2470*/  CS2R R68, SRZ ;  /* 0x0000000000447805 */ /* 0x000fce000001ff00 */
[----:B--2---:R-:W-:-:S08]  /*2480*/  DMUL R66, R66, R40 ;  /* 0x0000002842427228 */ /* 0x004fd00000000000 */
[CCC-:B---3--:R-:W-:Y:S02]  /*2490*/  DFMA R40, R46.reuse, R32.reuse, -R66.reuse ;  /* 0x000000202e28722b */ /* 0x1c8fe40000000842 */
[----:B------:R-:W-:Y:S01]  /*24a0*/  DFMA R46, R46, R32, R66 ;  /* 0x000000202e2e722b */ /* 0x000fe20000000042 */
[----:B------:R-:W-:-:S04]  /*24b0*/  @!P0 IMAD R33, R4, 0x533, R19 ;  /* 0x0000053304218824 */ /* 0x000fc800078e0213 */
[----:B0-----:R-:W-:Y:S01]  /*24c0*/  @!P0 IMAD.WIDE R74, R33, 0x8, R74 ;  /* 0x00000008214a8825 */ /* 0x001fe200078e024a */
[----:B------:R-:W-:-:S04]  /*24d0*/  CS2R R32, SRZ ;  /* 0x0000000000207805 */ /* 0x000fc8000001ff00 */
[----:B------:R-:W2:Y:S04]  /*24e0*/  @!P0 LDG.E.64.CONSTANT R68, desc[UR74][R74.64+0x38] ;  /* 0x0000384a4a448981 */ /* 0x000ea8000c1e9b00 */
[----:B------:R0:W3:Y:S01]  /*24f0*/  @!P0 LDG.E.64.CONSTANT R32, desc[UR74][R74.64+0x18] ;  /* 0x0000184a4a208981 */ /* 0x0000e2000c1e9b00 */
[C-C-:B------:R-:W-:Y:S02]  /*2500*/  DADD R66, R70.reuse, R72.reuse ;  /* 0x0000000046427229 */ /* 0x140fe40000000048 */
[----:B------:R-:W-:Y:S01]  /*2510*/  DADD R72, R70, -R72 ;  /* 0x0000000046487229 */ /* 0x000fe20000000848 */
[----:B------:R-:W1:Y:S08]  /*2520*/  @!P0 LDC.64 R70, c[0x0][0x388] ;  /* 0x0000e200ff468b82 */ /* 0x000e700000000a00 */
[----:B0-----:R-:W0:Y:S01]  /*2530*/  @!P0 LDC.64 R74, c[0x0][0x388] ;  /* 0x0000e200ff4a8b82 */ /* 0x001e220000000a00 */
[----:B------:R-:W-:Y:S01]  /*2540*/  CS2R R82, SRZ ;  /* 0x0000000000527805 */ /* 0x000fe2000001ff00 */
[----:B--2---:R-:W-:-:S08]  /*2550*/  DMUL R72, R72, R68 ;  /* 0x0000004448487228 */ /* 0x004fd00000000000 */
[CCC-:B---3--:R-:W-:Y:S02]  /*2560*/  DFMA R68, R66.reuse, R32.reuse, -R72.reuse ;  /* 0x000000204244722b */ /* 0x1c8fe40000000848 */
[----:B------:R-:W-:Y:S01]  /*2570*/  DFMA R32, R66, R32, R72 ;  /* 0x000000204220722b */ /* 0x000fe20000000048 */
[----:B------:R-:W-:-:S04]  /*2580*/  @!P0 IMAD R73, R4, 0x533, R19 ;  /* 0x0000053304498824 */ /* 0x000fc800078e0213 */
[----:B-1----:R-:W-:Y:S01]  /*2590*/  @!P0 IMAD.WIDE R72, R73, 0x8, R70 ;  /* 0x0000000849488825 */ /* 0x002fe200078e0246 */
[----:B------:R-:W-:-:S06]  /*25a0*/  CS2R R70, SRZ ;  /* 0x0000000000467805 */ /* 0x000fcc000001ff00 */
[----:B------:R-:W2:Y:S01]  /*25b0*/  @!P0 LDG.E.64.CONSTANT R70, desc[UR74][R72.64+0x30] ;  /* 0x0000304a48468981 */ /* 0x000ea2000c1e9b00 */
[----:B------:R-:W-:-:S04]  /*25c0*/  @!P0 IMAD R19, R4, 0x533, R19 ;  /* 0x0000053304138824 */ /* 0x000fc800078e0213 */
[----:B0-----:R-:W-:Y:S01]  /*25d0*/  @!P0 IMAD.WIDE R74, R19, 0x8, R74 ;  /* 0x00000008134a8825 */ /* 0x001fe200078e024a */
[----:B------:R-:W-:-:S04]  /*25e0*/  CS2R R66, SRZ ;  /* 0x0000000000427805 */ /* 0x000fc8000001ff00 */
[----:B------:R-:W3:Y:S04]  /*25f0*/  @!P0 LDG.E.64.CONSTANT R82, desc[UR74][R74.64+0x28] ;  /* 0x0000284a4a528981 */ /* 0x000ee8000c1e9b00 */
[----:B------:R0:W4:Y:S01]  /*2600*/  @!P0 LDG.E.64.CONSTANT R66, desc[UR74][R72.64+0x20] ;  /* 0x0000204a48428981 */ /* 0x000122000c1e9b00 */
[----:B------:R-:W-:Y:S02]  /*2610*/  R2UR.FILL UR75, R17 ;  /* 0x00000000114b72ca */ /* 0x000fe400004e0000 */
[----:B------:R-:W-:Y:S01]  /*2620*/  R2UR.FILL UR74, R12 ;  /* 0x000000000c4a72ca */ /* 0x000fe200004e0000 */
[----:B------:R-:W-:-:S12]  /*2630*/  DFMA R64, R62, UR64, R64 ;  /* 0x000000403e407c2b */ /* 0x000fd80008000040 */
[----:B------:R-:W-:Y:S02]  /*2640*/  DFMA R60, R62, UR74, R60 ;  /* 0x0000004a3e3c7c2b */ /* 0x000fe4000800003c */
[C-C-:B------:R-:W-:Y:S02]  /*2650*/  DADD R62, R38.reuse, -R64.reuse ;  /* 0x00000000263e7229 */ /* 0x140fe40000000840 */
[----:B------:R-:W-:-:S04]  /*2660*/  DADD R64, R38, R64 ;  /* 0x0000000026407229 */ /* 0x000fc80000000040 */
[C-C-:B------:R-:W-:Y:S02]  /*2670*/  DADD R38, R36.reuse, R60.reuse ;  /* 0x0000000024267229 */ /* 0x140fe4000000003c */
[----:B------:R-:W-:Y:S02]  /*2680*/  DADD R36, R36, -R60 ;  /* 0x0000000024247229 */ /* 0x000fe4000000083c */
[----:B------:R-:W-:Y:S01]  /*2690*/  DFMA R60, R50, UR20, RZ ;  /* 0x00000014323c7c2b */ /* 0x000fe200080000ff */
[----:B------:R-:W-:Y:S02]  /*26a0*/  R2UR.FILL UR21, R78 ;  /* 0x000000004e1572ca */ /* 0x000fe400004e0000 */
[----:B------:R-:W-:-:S05]  /*26b0*/  R2UR.FILL UR20, R81 ;  /* 0x00000000511472ca */ /* 0x000fca00004e0000 */
[----:B------:R-:W-:Y:S01]  /*26c0*/  DFMA R60, R48, UR26, R60 ;  /* 0x0000001a303c7c2b */ /* 0x000fe2000800003c */
[----:B------:R-:W-:Y:S02]  /*26d0*/  R2UR.FILL UR27, R5 ;  /* 0x00000000051b72ca */ /* 0x000fe400004e0000 */
[----:B------:R-:W-:-:S05]  /*26e0*/  R2UR.FILL UR26, R80 ;  /* 0x00000000501a72ca */ /* 0x000fca00004e0000 */
[----:B0-----:R-:W-:-:S08]  /*26f0*/  DFMA R72, R50, UR20, RZ ;  /* 0x0000001432487c2b */ /* 0x001fd000080000ff */
[----:B------:R-:W-:Y:S02]  /*2700*/  DFMA R72, R48, UR12, R72 ;  /* 0x0000000c30487c2b */ /* 0x000fe40008000048 */
[----:B------:R-:W-:Y:S01]  /*2710*/  DFMA R60, R46, UR26, R60 ;  /* 0x0000001a2e3c7c2b */ /* 0x000fe2000800003c */
[----:B------:R-:W-:Y:S02]  /*2720*/  R2UR.FILL UR27, R14 ;  /* 0x000000000e1b72ca */ /* 0x000fe400004e0000 */
[----:B------:R-:W-:Y:S02]  /*2730*/  R2UR.FILL UR26, R77 ;  /* 0x000000004d1a72ca */ /* 0x000fe400004e0000 */
[C---:B------:R-:W-:Y:S01]  /*2740*/  ISETP.GE.U32.AND P1, PT, R0.reuse, 0x39, PT ;  /* 0x000000390000780c */ /* 0x040fe20003f26070 */
[----:B------:R-:W-:Y:S01]  /*2750*/  VIADD R0, R0, 0x40 ;  /* 0x0000004000007836 */ /* 0x000fe20000000000 */
[----:B--2---:R-:W-:Y:S02]  /*2760*/  DMUL R70, R62, R70 ;  /* 0x000000463e467228 */ /* 0x004fe40000000000 */
[----:B------:R-:W-:-:S02]  /*2770*/  DFMA R62, R10, R50, RZ ;  /* 0x000000320a3e722b */ /* 0x000fc400000000ff */
[----:B------:R-:W-:Y:S01]  /*2780*/  DFMA R50, R50, UR16, RZ ;  /* 0x0000001032327c2b */ /* 0x000fe200080000ff */
[----:B------:R-:W-:Y:S02]  /*2790*/  R2UR.FILL UR17, R76 ;  /* 0x000000004c1172ca */ /* 0x000fe400004e0000 */
[----:B------:R-:W-:-:S05]  /*27a0*/  R2UR.FILL UR16, R16 ;  /* 0x00000000101072ca */ /* 0x000fca00004e0000 */
[----:B------:R-:W-:Y:S01]  /*27b0*/  DFMA R50, R48, UR8, R50 ;  /* 0x0000000830327c2b */ /* 0x000fe20008000032 */
[----:B------:R-:W-:Y:S02]  /*27c0*/  R2UR.FILL UR9, R6 ;  /* 0x00000000060972ca */ /* 0x000fe400004e0000 */
[----:B------:R-:W-:-:S05]  /*27d0*/  R2UR.FILL UR8, R79 ;  /* 0x000000004f0872ca */ /* 0x000fca00004e0000 */
[----:B------:R-:W-:Y:S02]  /*27e0*/  DFMA R62, R48, UR16, R62 ;  /* 0x00000010303e7c2b */ /* 0x000fe4000800003e */
[C---:B------:R-:W-:Y:S02]  /*27f0*/  DFMA R16, R46.reuse, UR4, R72 ;  /* 0x000000042e107c2b */ /* 0x040fe40008000048 */
[----:B------:R-:W-:-:S04]  /*2800*/  DFMA R50, R46, UR28, R50 ;  /* 0x0000001c2e327c2b */ /* 0x000fc80008000032 */
[----:B------:R-:W-:Y:S02]  /*2810*/  DFMA R48, R46, UR8, R62 ;  /* 0x000000082e307c2b */ /* 0x000fe4000800003e */
[----:B------:R-:W-:Y:S02]  /*2820*/  DFMA R46, R32, UR36, R60 ;  /* 0x00000024202e7c2b */ /* 0x000fe4000800003c */
[----:B------:R-:W-:Y:S01]  /*2830*/  DFMA R60, R44, UR18, RZ ;  /* 0x000000122c3c7c2b */ /* 0x000fe200080000ff */
[----:B------:R-:W-:Y:S02]  /*2840*/  R2UR.FILL UR19, R2 ;  /* 0x00000000021372ca */ /* 0x000fe400004e0000 */
[----:B------:R-:W-:Y:S01]  /*2850*/  R2UR.FILL UR18, R21 ;  /* 0x00000000151272ca */ /* 0x000fe200004e0000 */
[C---:B------:R-:W-:Y:S02]  /*2860*/  DFMA R48, R32.reuse, UR26, R48 ;  /* 0x0000001a20307c2b */ /* 0x040fe40008000030 */
[----:B------:R-:W-:-:S02]  /*2870*/  DFMA R16, R32, UR34, R16 ;  /* 0x0000002220107c2b */ /* 0x000fc40008000010 */
[----:B------:R-:W-:Y:S02]  /*2880*/  DFMA R32, R32, UR44, R50 ;  /* 0x0000002c20207c2b */ /* 0x000fe40008000032 */
[----:B------:R-:W-:-:S06]  /*2890*/  DFMA R50, R22, R44, RZ ;  /* 0x0000002c1632722b */ /* 0x000fcc00000000ff */
[C---:B------:R-:W-:Y:S02]  /*28a0*/  DFMA R62, R44.reuse, UR18, RZ ;  /* 0x000000122c3e7c2b */ /* 0x040fe400080000ff */
[----:B------:R-:W-:Y:S02]  /*28b0*/  DFMA R44, R44, UR52, RZ ;  /* 0x000000342c2c7c2b */ /* 0x000fe400080000ff */
[C---:B------:R-:W-:Y:S02]  /*28c0*/  DFMA R50, R42.reuse, UR14, R50 ;  /* 0x0000000e2a327c2b */ /* 0x040fe40008000032 */
[C---:B------:R-:W-:Y:S02]  /*28d0*/  DFMA R60, R42.reuse, UR58, R60 ;  /* 0x0000003a2a3c7c2b */ /* 0x040fe4000800003c */
[C---:B------:R-:W-:Y:S02]  /*28e0*/  DFMA R62, R42.reuse, UR10, R62 ;  /* 0x0000000a2a3e7c2b */ /* 0x040fe4000800003e */
[----:B------:R-:W-:-:S02]  /*28f0*/  DFMA R44, R42, UR42, R44 ;  /* 0x0000002a2a2c7c2b */ /* 0x000fc4000800002c */
[----:B---3--:R-:W-:Y:S02]  /*2900*/  DMUL R36, R36, R82 ;  /* 0x0000005224247228 */ /* 0x008fe40000000000 */
[C---:B------:R-:W-:Y:S02]  /*2910*/  DFMA R50, R40.reuse, UR6, R50 ;  /* 0x0000000628327c2b */ /* 0x040fe40008000032 */
[C---:B------:R-:W-:Y:S02]  /*2920*/  DFMA R60, R40.reuse, UR24, R60 ;  /* 0x00000018283c7c2b */ /* 0x040fe4000800003c */
[C---:B------:R-:W-:Y:S02]  /*2930*/  DFMA R62, R40.reuse, UR22, R62 ;  /* 0x00000016283e7c2b */ /* 0x040fe4000800003e */
[----:B------:R-:W-:Y:S01]  /*2940*/  DFMA R44, R40, UR32, R44 ;  /* 0x00000020282c7c2b */ /* 0x000fe2000800002c */
[----:B------:R-:W-:Y:S02]  /*2950*/  R2UR.FILL UR53, R7 ;  /* 0x00000000073572ca */ /* 0x000fe400004e0000 */
[----:B------:R-:W-:-:S02]  /*2960*/  R2UR.FILL UR52, R13 ;  /* 0x000000000d3472ca */ /* 0x000fc400004e0000 */
[----:B------:R-:W-:Y:S02]  /*2970*/  R2UR.FILL UR43, R8 ;  /* 0x00000000082b72ca */ /* 0x000fe400004e0000 */
[----:B------:R-:W-:Y:S01]  /*2980*/  R2UR.FILL UR42, R18 ;  /* 0x00000000122a72ca */ /* 0x000fe200004e0000 */
[----:B----4-:R-:W-:Y:S02]  /*2990*/  DFMA R6, R64, R66, R70 ;  /* 0x000000424006722b */ /* 0x010fe40000000046 */
[----:B------:R-:W-:Y:S02]  /*29a0*/  DFMA R36, R38, R82, R36 ;  /* 0x000000522624722b */ /* 0x000fe40000000024 */
[----:B------:R-:W-:Y:S02]  /*29b0*/  DFMA R64, R64, R66, -R70 ;  /* 0x000000424040722b */ /* 0x000fe40000000846 */
[C---:B------:R-:W-:Y:S02]  /*29c0*/  DFMA R50, R68.reuse, UR30, R50 ;  /* 0x0000001e44327c2b */ /* 0x040fe40008000032 */
[----:B------:R-:W-:-:S02]  /*29d0*/  DFMA R60, R68, UR40, R60 ;  /* 0x00000028443c7c2b */ /* 0x000fc4000800003c */
[C---:B------:R-:W-:Y:S02]  /*29e0*/  DFMA R62, R68.reuse, UR38, R62 ;  /* 0x00000026443e7c2b */ /* 0x040fe4000800003e */
[----:B------:R-:W-:Y:S01]  /*29f0*/  DFMA R44, R68, UR48, R44 ;  /* 0x00000030442c7c2b */ /* 0x000fe2000800002c */
[----:B------:R-:W-:Y:S02]  /*2a00*/  R2UR.FILL UR59, R15 ;  /* 0x000000000f3b72ca */ /* 0x000fe400004e0000 */
[----:B------:R-:W-:Y:S01]  /*2a10*/  R2UR.FILL UR58, R20 ;  /* 0x00000000143a72ca */ /* 0x000fe200004e0000 */
[----:B------:R-:W-:Y:S02]  /*2a20*/  DMUL R36, R36, 0.5 ;  /* 0x3fe0000024247828 */ /* 0x000fe40000000000 */
        /* <DEDUP_REMOVED lines=33> */
.L_x_410:
[----:B------:R-:W-:Y:S05]  /*2c40*/  BSYNC.RECONVERGENT B0 ;  /* 0x0000000000007941 */ /* 0x000fea0003800200 */
.L_x_409:
[----:B------:R-:W2:Y:S01]  /*2c50*/  S2R R0, SR_TID.X ;  /* 0x0000000000007919 */ /* 0x000ea20000002100 */
[----:B------:R-:W-:Y:S01]  /*2c60*/  BSSY.RECONVERGENT B0, `(.L_x_412) ;  /* 0x000009b000007945 */ /* 0x000fe20003800200 */
[----:B------:R-:W3:Y:S01]  /*2c70*/  S2R R2, SR_TID.Y ;  /* 0x0000000000027919 */ /* 0x000ee20000002200 */
[----:B------:R-:W-:Y:S01]  /*2c80*/  BAR.SYNC.DEFER_BLOCKING 0x0 ;  /* 0x0000000000007b1d */ /* 0x000fe20000010000 */
[----:B--2---:R-:W-:-:S13]  /*2c90*/  ISETP.GT.U32.AND P1, PT, R0, 0x57, PT ;  /* 0x000000570000780c */ /* 0x004fda0003f24070 */
[----:B---3--:R-:W-:Y:S05]  /*2ca0*/  @P1 BRA `(.L_x_413) ;  /* 0x0000000800581947 */ /* 0x008fea0003800000 */
[----:B-1----:R-:W-:Y:S01]  /*2cb0*/  MOV.SPILL R3, UR5 ;  /* 0x0000000500037c02 */ /* 0x002fe20009000f00 */
[----:B------:R-:W1:Y:S01]  /*2cc0*/  S2R R6, SR_TID.Y ;  /* 0x0000000000067919 */ /* 0x000e620000002200 */
[----:B------:R-:W2:Y:S01]  /*2cd0*/  S2UR UR5, SR_CgaCtaId ;  /* 0x00000000000579c3 */ /* 0x000ea20000008800 */
[----:B------:R-:W-:Y:S01]  /*2ce0*/  MOV.SPILL R7, UR4 ;  /* 0x0000000400077c02 */ /* 0x000fe20009000f00 */
[----:B------:R-:W-:Y:S01]  /*2cf0*/  IMAD.MOV.U32 R4, RZ, RZ, R0 ;  /* 0x000000ffff047224 */ /* 0x000fe200078e0000 */
[----:B------:R-:W-:-:S03]  /*2d00*/  UMOV UR4, 0x400 ;  /* 0x0000040000047882 */ /* 0x000fc60000000000 */
[----:B------:R-:W-:Y:S01]  /*2d10*/  IMAD.SHL.U32 R5, R4, 0x8, RZ ;  /* 0x0000000804057824 */ /* 0x000fe200078e00ff */
[----:B--2---:R-:W-:Y:S01]  /*2d20*/  ULEA UR4, UR5, UR4, 0x18 ;  /* 0x0000000405047291 */ /* 0x004fe2000f8ec0ff */
[----:B------:R-:W-:Y:S02]  /*2d30*/  R2UR.FILL UR5, R3 ;  /* 0x00000000030572ca */ /* 0x000fe400004e0000 */
[----:B------:R-:W-:-:S05]  /*2d40*/  SHF.R.U32.HI R3, RZ, 0x3, R4 ;  /* 0x00000003ff037819 */ /* 0x000fca0000011604 */
[----:B-1----:R-:W-:Y:S01]  /*2d50*/  IMAD R3, R6, 0xb, R3 ;  /* 0x0000000b06037824 */ /* 0x002fe200078e0203 */
[----:B------:R-:W-:-:S03]  /*2d60*/  LOP3.LUT R6, R5, 0x38, RZ, 0xc0, !PT ;  /* 0x0000003805067812 */ /* 0x000fc600078ec0ff */
[----:B------:R-:W-:-:S05]  /*2d70*/  IMAD R3, R3, 0x3c8, RZ ;  /* 0x000003c803037824 */ /* 0x000fca00078e02ff */
[----:B------:R-:W-:Y:S02]  /*2d80*/  IADD3 R3, PT, PT, R3, UR4, R6 ;  /* 0x0000000403037c10 */ /* 0x000fe4000fffe006 */
[----:B------:R-:W-:-:S03]  /*2d90*/  R2UR.FILL UR4, R7 ;  /* 0x00000000070472ca */ /* 0x000fc600004e0000 */
[----:B------:R-:W-:-:S12]  /*2da0*/  VIADD R3, R3, 0x1b8 ;  /* 0x000001b803037836 */ /* 0x000fd80000000000 */
.L_x_414:
        /* <DEDUP_REMOVED lines=15> */
[----:B------:R-:W2:Y:S01]  /*2ea0*/  LDS.64 R18, [R3+0x108] ;  /* 0x0001080003127984 */ /* 0x000ea20000000a00 */
[----:B------:R-:W-:Y:S02]  /*2eb0*/  MOV.SPILL R44, UR67 ;  /* 0x00000043002c7c02 */ /* 0x000fe40009000f00 */
[----:B------:R-:W-:Y:S01]  /*2ec0*/  MOV.SPILL R45, UR66 ;  /* 0x00000042002d7c02 */ /* 0x000fe20009000f00 */
[----:B------:R-:W-:Y:S01]  /*2ed0*/  LDS.64 R16, [R3+-0xb0] ;  /* 0xffff500003107984 */ /* 0x000fe20000000a00 */
[----:B------:R-:W-:-:S02]  /*2ee0*/  R2UR UR70, R34 ;  /* 0x00000000224672ca */ /* 0x000fc400000e0000 */
[----:B------:R-:W-:Y:S01]  /*2ef0*/  R2UR UR71, R35 ;  /* 0x00000000234772ca */ /* 0x000fe200000e0000 */
[----:B------:R-:W3:Y:S01]  /*2f00*/  LDS.64 R14, [R3+0xb0] ;  /* 0x0000b000030e7984 */ /* 0x000ee20000000a00 */
[----:B------:R-:W-:Y:S02]  /*2f10*/  R2UR UR66, R54 ;  /* 0x00000000364272ca */ /* 0x000fe400000e0000 */
[----:B------:R-:W-:Y:S02]  /*2f20*/  R2UR UR67, R55 ;  /* 0x00000000374372ca */ /* 0x000fe400000e0000 */
[----:B------:R-:W-:Y:S02]  /*2f30*/  MOV.SPILL R50, UR77 ;  /* 0x0000004d00327c02 */ /* 0x000fe40009000f00 */
[----:B------:R-:W-:Y:S02]  /*2f40*/  MOV.SPILL R51, UR76 ;  /* 0x0000004c00337c02 */ /* 0x000fe40009000f00 */
[----:B------:R-:W-:-:S02]  /*2f50*/  R2UR UR76, R30 ;  /* 0x000000001e4c72ca */ /* 0x000fc400000e0000 */
[----:B------:R-:W-:Y:S02]  /*2f60*/  R2UR UR77, R31 ;  /* 0x000000001f4d72ca */ /* 0x000fe400000e0000 */
[----:B------:R-:W-:Y:S02]  /*2f70*/  MOV.SPILL R65, UR63 ;  /* 0x0000003f00417c02 */ /* 0x000fe40009000f00 */
[----:B------:R-:W-:Y:S01]  /*2f80*/  MOV.SPILL R66, UR62 ;  /* 0x0000003e00427c02 */ /* 0x000fe20009000f00 */
[C-C-:B0-----:R-:W-:Y:S01]  /*2f90*/  DADD R8, R42.reuse, R6.reuse ;  /* 0x000000002a087229 */ /* 0x141fe20000000006 */
[----:B------:R-:W-:Y:S01]  /*2fa0*/  R2UR UR62, R52 ;  /* 0x00000000343e72ca */ /* 0x000fe200000e0000 */
[----:B------:R-:W-:Y:S01]  /*2fb0*/  DADD R42, R42, -R6 ;  /* 0x000000002a2a7229 */ /* 0x000fe20000000806 */
[----:B------:R-:W-:Y:S02]  /*2fc0*/  R2UR UR63, R53 ;  /* 0x00000000353f72ca */ /* 0x000fe400000e0000 */
[C---:B------:R-:W-:Y:S01]  /*2fd0*/  ISETP.GE.U32.AND P1, PT, R4.reuse, 0x18, PT ;  /* 0x000000180400780c */ /* 0x040fe20003f26070 */
[----:B------:R-:W-:Y:S01]  /*2fe0*/  VIADD R4, R4, 0x40 ;  /* 0x0000004004047836 */ /* 0x000fe20000000000 */
[----:B-1----:R-:W-:-:S02]  /*2ff0*/  DADD R40, R46, R12 ;  /* 0x000000002e287229 */ /* 0x002fc4000000000c */
        /* <DEDUP_REMOVED lines=8> */
[----:B------:R-:W-:Y:S01]  /*3080*/  LDS.64 R8, [R3+0x58] ;  /* 0x0000580003087984 */ /* 0x000fe20000000a00 */
[C---:B------:R-:W-:Y:S01]  /*3090*/  DFMA R32, R40.reuse, UR16, R32 ;  /* 0x0000001028207c2b */ /* 0x040fe20008000020 */
[----:B------:R-:W-:Y:S01]  /*30a0*/  R2UR UR73, R57 ;  /* 0x00000000394972ca */ /* 0x000fe200000e0000 */
[C---:B------:R-:W-:Y:S01]  /*30b0*/  DFMA R36, R40.reuse, UR70, R36 ;  /* 0x0000004628247c2b */ /* 0x040fe20008000024 */
[----:B------:R-:W0:Y:S01]  /*30c0*/  LDS.64 R12, [R3+-0x58] ;  /* 0xffffa800030c7984 */ /* 0x000e220000000a00 */
[C---:B------:R-:W-:Y:S01]  /*30d0*/  DFMA R38, R40.reuse, UR12, R38 ;  /* 0x0000000c28267c2b */ /* 0x040fe20008000026 */
[----:B------:R-:W-:Y:S01]  /*30e0*/  R2UR UR70, R58 ;  /* 0x000000003a4672ca */ /* 0x000fe200000e0000 */
[----:B------:R-:W-:Y:S01]  /*30f0*/  DFMA R40, R40, UR66, R6 ;  /* 0x0000004228287c2b */ /* 0x000fe20008000006 */
[----:B------:R-:W-:Y:S01]  /*3100*/  R2UR.FILL UR67, R44 ;  /* 0x000000002c4372ca */ /* 0x000fe200004e0000 */
[----:B------:R-:W1:Y:S01]  /*3110*/  LDS.64 R6, [R3] ;  /* 0x0000000003067984 */ /* 0x000e620000000a00 */
[----:B------:R-:W-:Y:S01]  /*3120*/  R2UR.FILL UR66, R45 ;  /* 0x000000002d4272ca */ /* 0x000fe200004e0000 */
[----:B------:R-:W-:Y:S01]  /*3130*/  DFMA R48, R42, UR76, RZ ;  /* 0x0000004c2a307c2b */ /* 0x000fe200080000ff */
[----:B------:R-:W-:Y:S01]  /*3140*/  R2UR.FILL UR77, R50 ;  /* 0x00000000324d72ca */ /* 0x000fe200004e0000 */
[----:B------:R-:W-:Y:S01]  /*3150*/  DFMA R44, R22, R42, RZ ;  /* 0x0000002a162c722b */ /* 0x000fe200000000ff */
[----:B------:R-:W-:Y:S01]  /*3160*/  R2UR.FILL UR76, R51 ;  /* 0x00000000334c72ca */ /* 0x000fe200004e0000 */
[C---:B------:R-:W-:Y:S01]  /*3170*/  DFMA R50, R42.reuse, UR18, RZ ;  /* 0x000000122a327c2b */ /* 0x040fe200080000ff */
[----:B------:R-:W-:Y:S01]  /*3180*/  R2UR UR71, R59 ;  /* 0x000000003b4772ca */ /* 0x000fe200000e0000 */
[----:B------:R-:W-:Y:S01]  /*3190*/  DFMA R62, R42, UR74, RZ ;  /* 0x0000004a2a3e7c2b */ /* 0x000fe200080000ff */
[----:B------:R-:W-:-:S02]  /*31a0*/  R2UR.FILL UR75, R67 ;  /* 0x00000000434b72ca */ /* 0x000fc400004e0000 */
        /* <DEDUP_REMOVED lines=26> */
[C---:B------:R-:W-:Y:S02]  /*3350*/  DFMA R38, R20.reuse, UR34, R38 ;  /* 0x0000002214267c2b */ /* 0x040fe40008000026 */
[----:B------:R-:W-:Y:S02]  /*3360*/  DFMA R40, R20, UR44, R40 ;  /* 0x0000002c14287c2b */ /* 0x000fe40008000028 */
[----:B-1----:R-:W-:Y:S02]  /*3370*/  DADD R18, R6, R6 ;  /* 0x0000000006127229 */ /* 0x002fe40000000006 */
[C---:B------:R-:W-:Y:S02]  /*3380*/  DFMA R42, R14.reuse, UR30, R42 ;  /* 0x0000001e0e2a7c2b */ /* 0x040fe4000800002a */
[----:B------:R-:W-:-:S02]  /*3390*/  DFMA R44, R14, UR40, R44 ;  /* 0x000000280e2c7c2b */ /* 0x000fc4000800002c */
[C---:B------:R-:W-:Y:S02]  /*33a0*/  DFMA R50, R14.reuse, UR38, R50 ;  /* 0x000000260e327c2b */ /* 0x040fe40008000032 */
[----:B------:R-:W-:Y:S02]  /*33b0*/  DFMA R62, R14, UR48, R62 ;  /* 0x000000300e3e7c2b */ /* 0x000fe4000800003e */
[----:B------:R-:W-:Y:S02]  /*33c0*/  DADD R8, R12, -R8 ;  /* 0x000000000c087229 */ /* 0x000fe40000000808 */
[C---:B------:R-:W-:Y:S02]  /*33d0*/  DFMA R32, R16.reuse, UR42, R32 ;  /* 0x0000002a10207c2b */ /* 0x040fe40008000020 */
[C---:B------:R-:W-:Y:S02]  /*33e0*/  DFMA R36, R16.reuse, UR52, R36 ;  /* 0x0000003410247c2b */ /* 0x040fe40008000024 */
[----:B------:R-:W-:-:S02]  /*33f0*/  DFMA R38, R16, UR50, R38 ;  /* 0x0000003210267c2b */ /* 0x000fc40008000026 */
[----:B------:R-:W-:Y:S02]  /*3400*/  DFMA R40, R16, UR60, R40 ;  /* 0x0000003c10287c2b */ /* 0x000fe40008000028 */
[----:B------:R-:W-:Y:S02]  /*3410*/  DMUL R18, R18, 0.5 ;  /* 0x3fe0000012127828 */ /* 0x000fe40000000000 */
[----:B------:R-:W-:Y:S02]  /*3420*/  DADD R6, R6, -R6 ;  /* 0x0000000006067229 */ /* 0x000fe40000000806 */
        /* <DEDUP_REMOVED lines=16> */
[----:B------:R-:W-:Y:S01]  /*3530*/  STS.64 [R3+-0x58], R14 ;  /* 0xffffa80e03007388 */ /* 0x000fe20000000a00 */
[----:B------:R-:W-:Y:S02]  /*3540*/  DADD R40, R40, R62 ;  /* 0x0000000028287229 */ /* 0x000fe4000000003e */
[----:B------:R-:W-:Y:S01]  /*3550*/  DADD R32, R32, R42 ;  /* 0x0000000020207229 */ /* 0x000fe2000000002a */
[----:B------:R-:W-:Y:S01]  /*3560*/  STS.64 [R3+0xb0], R6 ;  /* 0x0000b00603007388 */ /* 0x000fe20000000a00 */
[----:B------:R-:W-:Y:S02]  /*3570*/  DADD R36, R36, R44 ;  /* 0x0000000024247229 */ /* 0x000fe4000000002c */
        /* <DEDUP_REMOVED lines=9> */
.L_x_413:
[----:B------:R-:W-:Y:S05]  /*3610*/  BSYNC.RECONVERGENT B0 ;  /* 0x0000000000007941 */ /* 0x000fea0003800200 */
.L_x_412:
[----:B------:R-:W2:Y:S01]  /*3620*/  S2R R5, SR_CgaCtaId ;  /* 0x0000000000057919 */ /* 0x000ea20000008800 */
[----:B------:R-:W-:Y:S01]  /*3630*/  MOV.SPILL R68, UR69 ;  /* 0x0000004500447c02 */ /* 0x000fe20009000f00 */
[----:B------:R-:W1:Y:S01]  /*3640*/  S2UR UR69, SR_CTAID.X ;  /* 0x00000000004579c3 */ /* 0x000e620000002500 */
[----:B------:R-:W-:-:S07]  /*3650*/  MOV R4, 0x400 ;  /* 0x0000040000047802 */ /* 0x000fce0000000f00 */
[----:B------:R-:W-:Y:S01]  /*3660*/  BAR.SYNC.DEFER_BLOCKING 0x0 ;  /* 0x0000000000007b1d */ /* 0x000fe20000010000 */
[----:B------:R-:W-:Y:S02]  /*3670*/  MOV.SPILL R60, UR73 ;  /* 0x00000049003c7c02 */ /* 0x000fe40009000f00 */
[----:B------:R-:W-:Y:S02]  /*3680*/  MOV.SPILL R61, UR72 ;  /* 0x00000048003d7c02 */ /* 0x000fe40009000f00 */
[----:B------:R-:W-:Y:S02]  /*3690*/  R2UR UR72, R26 ;  /* 0x000000001a4872ca */ /* 0x000fe400000e0000 */
[----:B------:R-:W-:Y:S02]  /*36a0*/  R2UR UR73, R27 ;  /* 0x000000001b4972ca */ /* 0x000fe400000e0000 */
[----:B0-----:R-:W-:Y:S02]  /*36b0*/  MOV.SPILL R50, UR71 ;  /* 0x0000004700327c02 */ /* 0x001fe40009000f00 */
[----:B------:R-:W-:-:S02]  /*36c0*/  MOV.SPILL R51, UR70 ;  /* 0x0000004600337c02 */ /* 0x000fc40009000f00 */
[----:B------:R-:W-:Y:S02]  /*36d0*/  R2UR UR70, R28 ;  /* 0x000000001c4672ca */ /* 0x000fe400000e0000 */
[----:B------:R-:W-:Y:S02]  /*36e0*/  R2UR UR71, R29 ;  /* 0x000000001d4772ca */ /* 0x000fe400000e0000 */
[----:B------:R-:W-:Y:S02]  /*36f0*/  MOV.SPILL R69, UR68 ;  /* 0x0000004400457c02 */ /* 0x000fe40009000f00 */
[----:B------:R-:W-:Y:S02]  /*3700*/  MOV.SPILL R67, UR67 ;  /* 0x0000004300437c02 */ /* 0x000fe40009000f00 */
[----:B------:R-:W-:Y:S01]  /*3710*/  MOV.SPILL R66, UR66 ;  /* 0x0000004200427c02 */ /* 0x000fe20009000f00 */
[----:B-1----:R-:W-:Y:S01]  /*3720*/  VIADD R3, R2, UR69 ;  /* 0x0000004502037c36 */ /* 0x002fe20008000000 */
[----:B------:R-:W-:-:S02]  /*3730*/  R2UR UR68, R34 ;  /* 0x00000000224472ca */ /* 0x000fc400000e0000 */
[----:B------:R-:W-:Y:S02]  /*3740*/  R2UR UR69, R35 ;  /* 0x00000000234572ca */ /* 0x000fe400000e0000 */
[----:B------:R-:W-:Y:S02]  /*3750*/  MOV.SPILL R64, UR77 ;  /* 0x0000004d00407c02 */ /* 0x000fe40009000f00 */
[----:B--2---:R-:W-:Y:S02]  /*3760*/  LEA R5, R5, R4, 0x18 ;  /* 0x0000000405057211 */ /* 0x004fe400078ec0ff */
[----:B------:R-:W-:Y:S02]  /*3770*/  SHF.R.U32.HI R4, RZ, 0x3, R0 ;  /* 0x00000003ff047819 */ /* 0x000fe40000011600 */
[----:B------:R-:W-:Y:S01]  /*3780*/  MOV.SPILL R65, UR76 ;  /* 0x0000004c00417c02 */ /* 0x000fe20009000f00 */
[----:B------:R-:W-:Y:S01]  /*3790*/  IMAD R5, R2, 0x2998, R5 ;  /* 0x0000299802057824 */ /* 0x000fe200078e0205 */
[----:B------:R-:W-:Y:S01]  /*37a0*/  R2UR UR66, R54 ;  /* 0x00000000364272ca */ /* 0x000fe200000e0000 */
[----:B------:R-:W-:Y:S01]  /*37b0*/  IMAD.SHL.U32 R2, R0, 0x8, RZ ;  /* 0x0000000800027824 */ /* 0x000fe200078e00ff */
[----:B------:R-:W-:Y:S01]  /*37c0*/  R2UR UR67, R55 ;  /* 0x00000000374372ca */ /* 0x000fe200000e0000 */
[----:B------:R-:W-:Y:S01]  /*37d0*/  IMAD R4, R4, 0x58, R5 ;  /* 0x0000005804047824 */ /* 0x000fe200078e0205 */
[----:B------:R-:W-:-:S02]  /*37e0*/  MOV.SPILL R62, UR63 ;  /* 0x0000003f003e7c02 */ /* 0x000fc40009000f00 */
[----:B------:R-:W-:Y:S02]  /*37f0*/  LOP3.LUT R5, R2, 0x38, RZ, 0xc0, !PT ;  /* 0x0000003802057812 */ /* 0x000fe400078ec0ff */
[----:B------:R-:W-:Y:S02]  /*3800*/  MOV.SPILL R63, UR62 ;  /* 0x0000003e003f7c02 */ /* 0x000fe40009000f00 */
[----:B------:R-:W-:Y:S01]  /*3810*/  R2UR UR76, R30 ;  /* 0x000000001e4c72ca */ /* 0x000fe200000e0000 */
[----:B------:R-:W-:Y:S01]  /*3820*/  IMAD.IADD R2, R4, 0x1, R5 ;  /* 0x0000000104027824 */ /* 0x000fe200078e0205 */
[----:B------:R-:W-:Y:S02]  /*3830*/  R2UR UR77, R31 ;  /* 0x000000001f4d72ca */ /* 0x000fe400000e0000 */
        /* <DEDUP_REMOVED lines=13> */
[----:B------:R-:W3:Y:S04]  /*3910*/  LDS.64 R14, [R2+0x1a78] ;  /* 0x001a7800020e7984 */ /* 0x000ee80000000a00 */
[----:B------:R-:W-:Y:S04]  /*3920*/  LDS.64 R6, [R2+0xf20] ;  /* 0x000f200002067984 */ /* 0x000fe80000000a00 */
[----:B------:R-:W4:Y:S04]  /*3930*/  LDS.64 R8, [R2+0x16b0] ;  /* 0x0016b00002087984 */ /* 0x000f280000000a00 */
[----:B------:R-:W5:Y:S01]  /*3940*/  LDS.64 R4, [R2+0x12e8] ;  /* 0x0012e80002047984 */ /* 0x000f620000000a00 */
[----:B0-----:R-:W-:-:S02]  /*3950*/  DADD R42, R40, R44 ;  /* 0x00000000282a7229 */ /* 0x001fc4000000002c */
[----:B------:R-:W-:-:S06]  /*3960*/  DADD R40, R40, -R44 ;  /* 0x0000000028287229 */ /* 0x000fcc000000082c */
[----:B------:R-:W-:Y:S02]  /*3970*/  DFMA R46, R10, R42, RZ ;  /* 0x0000002a0a2e722b */ /* 0x000fe400000000ff */
[--C-:B-1----:R-:W-:Y:S02]  /*3980*/  DADD R38, R36, R20.reuse ;  /* 0x0000000024267229 */ /* 0x102fe40000000014 */
        /* <DEDUP_REMOVED lines=8> */
[----:B------:R-:W-:-:S02]  /*3a10*/  DFMA R20, R38, UR16, R46 ;  /* 0x0000001026147c2b */ /* 0x000fc4000800002e */
[C---:B------:R-:W-:Y:S01]  /*3a20*/  DFMA R10, R38.reuse, UR68, R10 ;  /* 0x00000044260a7c2b */ /* 0x040fe2000800000a */
[----:B------:R-:W-:Y:S01]  /*3a30*/  R2UR.FILL UR69, R68 ;  /* 0x00000000444572ca */ /* 0x000fe200004e0000 */
[C---:B------:R-:W-:Y:S01]  /*3a40*/  DFMA R32, R38.reuse, UR12, R32 ;  /* 0x0000000c26207c2b */ /* 0x040fe20008000020 */
[----:B------:R-:W-:Y:S01]  /*3a50*/  R2UR.FILL UR68, R69 ;  /* 0x00000000454472ca */ /* 0x000fe200004e0000 */
[----:B------:R-:W-:Y:S01]  /*3a60*/  DFMA R38, R38, UR66, R42 ;  /* 0x0000004226267c2b */ /* 0x000fe2000800002a */
[----:B------:R-:W-:Y:S01]  /*3a70*/  R2UR.FILL UR67, R67 ;  /* 0x00000000434372ca */ /* 0x000fe200004e0000 */
[----:B------:R-:W-:Y:S01]  /*3a80*/  DFMA R42, R22, R40, RZ ;  /* 0x00000028162a722b */ /* 0x000fe200000000ff */
[----:B------:R-:W-:Y:S01]  /*3a90*/  R2UR.FILL UR66, R66 ;  /* 0x00000000424272ca */ /* 0x000fe200004e0000 */
[C---:B------:R-:W-:Y:S01]  /*3aa0*/  DFMA R44, R40.reuse, UR76, RZ ;  /* 0x0000004c282c7c2b */ /* 0x040fe200080000ff */
[----:B------:R-:W-:Y:S01]  /*3ab0*/  R2UR.FILL UR77, R64 ;  /* 0x00000000404d72ca */ /* 0x000fe200004e0000 */
[C---:B------:R-:W-:Y:S01]  /*3ac0*/  DFMA R46, R40.reuse, UR18, RZ ;  /* 0x00000012282e7c2b */ /* 0x040fe200080000ff */
[----:B------:R-:W-:Y:S01]  /*3ad0*/  R2UR.FILL UR76, R65 ;  /* 0x00000000414c72ca */ /* 0x000fe200004e0000 */
[----:B------:R-:W-:Y:S01]  /*3ae0*/  DFMA R40, R40, UR62, RZ ;  /* 0x0000003e28287c2b */ /* 0x000fe200080000ff */
[----:B------:R-:W-:Y:S01]  /*3af0*/  R2UR.FILL UR63, R62 ;  /* 0x000000003e3f72ca */ /* 0x000fe200004e0000 */
[C-C-:B--2---:R-:W-:Y:S01]  /*3b00*/  DADD R22, R16.reuse, R18.reuse ;  /* 0x0000000010167229 */ /* 0x144fe20000000012 */
[----:B------:R-:W-:Y:S01]  /*3b10*/  R2UR.FILL UR62, R63 ;  /* 0x000000003f3e72ca */ /* 0x000fe200004e0000 */
[----:B------:R-:W-:-:S02]  /*3b20*/  DADD R16, R16, -R18 ;  /* 0x0000000010107229 */ /* 0x000fc40000000812 */
[C---:B------:R-:W-:Y:S02]  /*3b30*/  DFMA R42, R36.reuse, UR14, R42 ;  /* 0x0000000e242a7c2b */ /* 0x040fe4000800002a */
        /* <DEDUP_REMOVED lines=8> */
[C---:B------:R-:W-:Y:S01]  /*3bc0*/  DFMA R10, R22.reuse, UR74, R10 ;  /* 0x0000004a160a7c2b */ /* 0x040fe2000800000a */
[----:B------:R-:W-:Y:S01]  /*3bd0*/  R2UR.FILL UR75, R48 ;  /* 0x00000000304b72ca */ /* 0x000fe200004e0000 */
[C---:B------:R-:W-:Y:S01]  /*3be0*/  DFMA R20, R22.reuse, UR8, R20 ;  /* 0x0000000816147c2b */ /* 0x040fe20008000014 */
[----:B------:R-:W-:Y:S01]  /*3bf0*/  R2UR.FILL UR74, R49 ;  /* 0x00000000314a72ca */ /* 0x000fe200004e0000 */
[----:B------:R-:W-:-:S02]  /*3c00*/  DFMA R32, R22, UR4, R32 ;  /* 0x0000000416207c2b */ /* 0x000fc40008000020 */
[----:B------:R-:W-:Y:S02]  /*3c10*/  DFMA R38, R22, UR28, R38 ;  /* 0x0000001c16267c2b */ /* 0x000fe40008000026 */
[C---:B------:R-:W-:Y:S02]  /*3c20*/  DFMA R42, R16.reuse, UR6, R42 ;  /* 0x00000006102a7c2b */ /* 0x040fe4000800002a */
[C---:B------:R-:W-:Y:S02]  /*3c30*/  DFMA R44, R16.reuse, UR24, R44 ;  /* 0x00000018102c7c2b */ /* 0x040fe4000800002c */
[C---:B------:R-:W-:Y:S02]  /*3c40*/  DFMA R46, R16.reuse, UR22, R46 ;  /* 0x00000016102e7c2b */ /* 0x040fe4000800002e */
[----:B------:R-:W-:Y:S02]  /*3c50*/  DFMA R40, R16, UR32, R40 ;  /* 0x0000002010287c2b */ /* 0x000fe40008000028 */
[----:B------:R-:W-:-:S02]  /*3c60*/  DADD R12, R12, -R14 ;  /* 0x000000000c0c7229 */ /* 0x000fc4000000080e */
[----:B------:R-:W-:Y:S02]  /*3c70*/  DFMA R16, R18, UR36, R10 ;  /* 0x0000002412107c2b */ /* 0x000fe4000800000a */
[----:B----4-:R-:W-:Y:S02]  /*3c80*/  DADD R10, R6, R8 ;  /* 0x00000000060a7229 */ /* 0x010fe40000000008 */
[C---:B------:R-:W-:Y:S02]  /*3c90*/  DFMA R20, R18.reuse, UR26, R20 ;  /* 0x0000001a12147c2b */ /* 0x040fe40008000014 */
[C---:B------:R-:W-:Y:S02]  /*3ca0*/  DFMA R32, R18.reuse, UR34, R32 ;  /* 0x0000002212207c2b */ /* 0x040fe40008000020 */
[----:B------:R-:W-:Y:S02]  /*3cb0*/  DFMA R38, R18, UR44, R38 ;  /* 0x0000002c12267c2b */ /* 0x000fe40008000026 */
[----:B-----5:R-:W-:-:S02]  /*3cc0*/  DADD R14, R4, R4 ;  /* 0x00000000040e7229 */ /* 0x020fc40000000004 */
        /* <DEDUP_REMOVED lines=30> */
[----:B------:R-:W-:Y:S02]  /*3eb0*/  DADD R38, R38, -R40 ;  /* 0x0000000026267229 */ /* 0x000fe40000000828 */
[----:B------:R-:W-:-:S02]  /*3ec0*/  DADD R32, R32, -R46 ;  /* 0x0000000020207229 */ /* 0x000fc4000000082e */
        /* <DEDUP_REMOVED lines=13> */
.L_x_415:
        /* <DEDUP_REMOVED lines=14> */
.L_x_1079:


//--------------------- .text._Z32massMatrixMultiplyConstantKernelILi8ELi10ELi1EEviPKdS1_S1_S1_Pd --------------------------
	.section	.text._Z32massMatrixMultiplyConstantKernelILi8ELi10ELi1EEviPKdS1_S1_S1_Pd,"ax",@progbits
	.align	128
        .global         _Z32massMatrixMultiplyConstantKernelILi8ELi10ELi1EEviPKdS1_S1_S1_Pd
        .type           _Z32massMatrixMultiplyConstantKernelILi8ELi10ELi1EEviPKdS1_S1_S1_Pd,@function
        .size           _Z32massMatrixMultiplyConstantKernelILi8ELi10ELi1EEviPKdS1_S1_S1_Pd,(.L_x_1080 - _Z32massMatrixMultiplyConstantKernelILi8ELi10ELi1EEviPKdS1_S1_S1_Pd)
        .other          _Z32massMatrixMultiplyConstantKernelILi8ELi10ELi1EEviPKdS1_S1_S1_Pd,@"STO_CUDA_ENTRY STV_DEFAULT"
_Z32massMatrixMultiplyConstantKernelILi8ELi10ELi1EEviPKdS1_S1_S1_Pd:
.text._Z32massMatrixMultiplyConstantKernelILi8ELi10ELi1EEviPKdS1_S1_S1_Pd:
        /* <DEDUP_REMOVED lines=40> */
[----:B------:R-:W-:Y:S01]  /*0280*/  IMAD.U32 R48, RZ, RZ, UR26 ;  /* 0x0000001aff307e24 */ /* 0x000fe2000f8e00ff */
[----:B-----5:R-:W-:Y:S01]  /*0290*/  MOV R46, UR32 ;  /* 0x00000020002e7c02 */ /* 0x020fe20008000f00 */
[----:B------:R-:W-:Y:S01]  /*02a0*/  IMAD.U32 R49, RZ, RZ, UR27 ;  /* 0x0000001bff317e24 */ /* 0x000fe2000f8e00ff */
[----:B------:R-:W4:Y:S01]  /*02b0*/  LDCU.128 UR24, c[0x3][0x760] ;  /* 0x00c0ec00ff1877ac */ /* 0x000f220008000c00 */
[----:B------:R-:W-:Y:S01]  /*02c0*/  IMAD.U32 R47, RZ, RZ, UR33 ;  /* 0x00000021ff2f7e24 */ /* 0x000fe2000f8e00ff */
[----:B------:R-:W-:Y:S01]  /*02d0*/  MOV R42, UR34 ;  /* 0x00000022002a7c02 */ /* 0x000fe20008000f00 */
[----:B------:R-:W-:Y:S01]  /*02e0*/  IMAD.U32 R43, RZ, RZ, UR35 ;  /* 0x00000023ff2b7e24 */ /* 0x000fe2000f8e00ff */
[----:B------:R-:W5:Y:S01]  /*02f0*/  LDCU.128 UR32, c[0x3][0x780] ;  /* 0x00c0f000ff2077ac */ /* 0x000f620008000c00 */
[----:B-1----:R-:W-:Y:S01]  /*0300*/  IMAD.U32 R54, RZ, RZ, UR4 ;  /* 0x00000004ff367e24 */ /* 0x002fe2000f8e00ff */
[----:B------:R-:W-:Y:S01]  /*0310*/  MOV R45, UR41 ;  /* 0x00000029002d7c02 */ /* 0x000fe20008000f00 */
[----:B------:R-:W-:-:S02]  /*0320*/  IMAD.U32 R55, RZ, RZ, UR5 ;  /* 0x00000005ff377e24 */ /* 0x000fc4000f8e00ff */
[----:B------:R-:W-:Y:S02]  /*0330*/  IMAD.U32 R44, RZ, RZ, UR40 ;  /* 0x00000028ff2c7e24 */ /* 0x000fe4000f8e00ff */
        /* <DEDUP_REMOVED lines=10> */
[----:B-----5:R-:W-:Y:S01]  /*03e0*/  MOV R70, UR32 ;  /* 0x0000002000467c02 */ /* 0x020fe20008000f00 */
[----:B------:R-:W-:-:S02]  /*03f0*/  IMAD.U32 R39, RZ, RZ, UR21 ;  /* 0x00000015ff277e24 */ /* 0x000fc4000f8e00ff */
[----:B------:R-:W-:Y:S02]  /*0400*/  IMAD.U32 R34, RZ, RZ, UR28 ;  /* 0x0000001cff227e24 */ /* 0x000fe4000f8e00ff */
[----:B------:R-:W-:Y:S02]  /*0410*/  IMAD.U32 R35, RZ, RZ, UR29 ;  /* 0x0000001dff237e24 */ /* 0x000fe4000f8e00ff */
[----:B------:R-:W-:Y:S02]  /*0420*/  IMAD.U32 R30, RZ, RZ, UR36 ;  /* 0x00000024ff1e7e24 */ /* 0x000fe4000f8e00ff */
[----:B----4-:R-:W-:Y:S02]  /*0430*/  IMAD.U32 R28, RZ, RZ, UR24 ;  /* 0x00000018ff1c7e24 */ /* 0x010fe4000f8e00ff */
        /* <DEDUP_REMOVED lines=12> */
[----:B------:R-:W1:Y:S01]  /*0500*/  LDCU.128 UR4, c[0x3][0x730] ;  /* 0x00c0e600ff0477ac */ /* 0x000e620008000c00 */
[----:B------:R-:W-:Y:S02]  /*0510*/  IMAD.U32 R75, RZ, RZ, UR35 ;  /* 0x00000023ff4b7e24 */ /* 0x000fe4000f8e00ff */
[----:B--2---:R-:W-:Y:S02]  /*0520*/  IMAD.U32 R76, RZ, RZ, UR64 ;  /* 0x00000040ff4c7e24 */ /* 0x004fe4000f8e00ff */
[----:B------:R-:W-:Y:S01]  /*0530*/  IMAD.U32 R77, RZ, RZ, UR65 ;  /* 0x00000041ff4d7e24 */ /* 0x000fe2000f8e00ff */
[----:B------:R-:W2:Y:S01]  /*0540*/  S2R R82, SR_CgaCtaId ;  /* 0x0000000000527919 */ /* 0x000ea20000008800 */
[----:B------:R-:W-:Y:S01]  /*0550*/  IMAD.U32 R22, RZ, RZ, UR12 ;  /* 0x0000000cff167e24 */ /* 0x000fe2000f8e00ff */
[----:B------:R-:W-:Y:S01]  /*0560*/  MOV R23, UR13 ;  /* 0x0000000d00177c02 */ /* 0x000fe20008000f00 */
[----:B------:R-:W4:Y:S01]  /*0570*/  LDCU.128 UR40, c[0x3][0x10] ;  /* 0x00c00200ff2877ac */ /* 0x000f220008000c00 */
[----:B------:R-:W-:-:S02]  /*0580*/  MOV R73, 0x400 ;  /* 0x0000040000497802 */ /* 0x000fc40000000f00 */
[C---:B------:R-:W-:Y:S01]  /*0590*/  ISETP.GT.U32.AND P1, PT, R72.reuse, 0x4f, PT ;  /* 0x0000004f4800780c */ /* 0x040fe20003f24070 */
[----:B------:R-:W0:Y:S01]  /*05a0*/  LDCU.128 UR36, c[0x3][0x710] ;  /* 0x00c0e200ff2477ac */ /* 0x000e220008000c00 */
[----:B------:R-:W-:Y:S01]  /*05b0*/  BSSY.RECONVERGENT B0, `(.L_x_416) ;  /* 0x00000df000007945 */ /* 0x000fe20003800200 */
[----:B------:R-:W0:Y:S01]  /*05c0*/  LDCU.128 UR32, c[0x3][0x30] ;  /* 0x00c00600ff2077ac */ /* 0x000e220008000c00 */
[----:B------:R-:W-:Y:S01]  /*05d0*/  ISETP.GT.U32.AND P3, PT, R72, 0x63, PT ;  /* 0x000000634800780c */ /* 0x000fe20003f64070 */
[----:B------:R-:W0:Y:S01]  /*05e0*/  LDCU.128 UR28, c[0x3][0x730] ;  /* 0x00c0e600ff1c77ac */ /* 0x000e220008000c00 */
[----:B------:R-:W0:Y:S01]  /*05f0*/  LDCU.128 UR24, c[0x3][0x50] ;  /* 0x00c00a00ff1877ac */ /* 0x000e220008000c00 */
[----:B------:R-:W0:Y:S01]  /*0600*/  LDCU.128 UR20, c[0x3][0x750] ;  /* 0x00c0ea00ff1477ac */ /* 0x000e220008000c00 */
[----:B--2---:R-:W-:Y:S02]  /*0610*/  LEA R87, R82, R73, 0x18 ;  /* 0x0000004952577211 */ /* 0x004fe400078ec0ff */
[----:B------:R-:W-:-:S03]  /*0620*/  SHF.R.U32.HI R73, RZ, 0x3, R72 ;  /* 0x00000003ff497819 */ /* 0x000fc60000011648 */
[----:B------:R-:W-:-:S04]  /*0630*/  IMAD R82, R86, 0x1f40, R87 ;  /* 0x00001f4056527824 */ /* 0x000fc800078e0257 */
[----:B------:R-:W-:-:S04]  /*0640*/  IMAD R118, R73, 0x50, R82 ;  /* 0x0000005049767824 */ /* 0x000fc800078e0252 */
[----:B------:R-:W-:Y:S01]  /*0650*/  IMAD R119, R83, 0x8, R118 ;  /* 0x0000000853777824 */ /* 0x000fe200078e0276 */
[C-C-:B---3--:R-:W-:Y:S02]  /*0660*/  DADD R2, R4.reuse, R16.reuse ;  /* 0x0000000004027229 */ /* 0x148fe40000000010 */
[----:B------:R-:W-:Y:S02]  /*0670*/  DADD R4, R4, -R16 ;  /* 0x0000000004047229 */ /* 0x000fe40000000810 */
[C-C-:B------:R-:W-:Y:S02]  /*0680*/  DADD R56, R88.reuse, R10.reuse ;  /* 0x0000000058387229 */ /* 0x140fe4000000000a */
[----:B------:R-:W-:Y:S02]  /*0690*/  DADD R88, R88, -R10 ;  /* 0x0000000058587229 */ /* 0x000fe4000000080a */
[----:B------:R-:W-:Y:S02]  /*06a0*/  DFMA R16, R2, R46, RZ ;  /* 0x0000002e0210722b */ /* 0x000fe400000000ff */
[----:B------:R-:W-:-:S02]  /*06b0*/  DADD R10, R8, R12 ;  /* 0x00000000080a7229 */ /* 0x000fc4000000000c */
[----:B------:R-:W-:Y:S02]  /*06c0*/  DADD R58, R8, -R12 ;  /* 0x00000000083a7229 */ /* 0x000fe4000000080c */
[C---:B------:R-:W-:Y:S02]  /*06d0*/  DFMA R12, R2.reuse, R54, RZ ;  /* 0x00000036020c722b */ /* 0x040fe400000000ff */
[----:B------:R-:W-:Y:S02]  /*06e0*/  DFMA R18, R2, R44, RZ ;  /* 0x0000002c0212722b */ /* 0x000fe400000000ff */
[C-C-:B------:R-:W-:Y:S02]  /*06f0*/  DADD R8, R6.reuse, R14.reuse ;  /* 0x0000000006087229 */ /* 0x140fe4000000000e */
[----:B------:R-:W-:Y:S02]  /*0700*/  DADD R6, R6, -R14 ;  /* 0x0000000006067229 */ /* 0x000fe4000000080e */
[----:B------:R-:W-:-:S02]  /*0710*/  DFMA R14, R2, R50, RZ ;  /* 0x00000032020e722b */ /* 0x000fc400000000ff */
[----:B------:R-:W-:Y:S02]  /*0720*/  DFMA R2, R2, R66, RZ ;  /* 0x000000420202722b */ /* 0x000fe400000000ff */
        /* <DEDUP_REMOVED lines=14> */
[----:B------:R-:W-:Y:S01]  /*0810*/  DFMA R6, R6, R74, R20 ;  /* 0x0000004a0606722b */ /* 0x000fe20000000014 */
[----:B------:R-:W-:Y:S02]  /*0820*/  IMAD.U32 R20, RZ, RZ, UR16 ;  /* 0x00000010ff147e24 */ /* 0x000fe4000f8e00ff */
[----:B------:R-:W-:Y:S01]  /*0830*/  IMAD.U32 R21, RZ, RZ, UR17 ;  /* 0x00000011ff157e24 */ /* 0x000fe2000f8e00ff */
[----:B------:R-:W-:Y:S01]  /*0840*/  MOV R18, UR56 ;  /* 0x0000003800127c02 */ /* 0x000fe20008000f00 */
[----:B------:R-:W-:Y:S01]  /*0850*/  IMAD.U32 R19, RZ, RZ, UR57 ;  /* 0x00000039ff137e24 */ /* 0x000fe2000f8e00ff */
[----:B------:R-:W-:Y:S01]  /*0860*/  MOV R17, UR61 ;  /* 0x0000003d00117c02 */ /* 0x000fe20008000f00 */
[----:B------:R-:W-:-:S02]  /*0870*/  IMAD.U32 R16, RZ, RZ, UR60 ;  /* 0x0000003cff107e24 */ /* 0x000fc4000f8e00ff */
[C---:B------:R-:W-:Y:S01]  /*0880*/  DFMA R64, R10.reuse, R20, R14 ;  /* 0x000000140a40722b */ /* 0x040fe2000000000e */
[----:B------:R-:W-:Y:S01]  /*0890*/  MOV R14, UR8 ;  /* 0x00000008000e7c02 */ /* 0x000fe20008000f00 */
[----:B------:R-:W-:Y:S01]  /*08a0*/  IMAD.U32 R15, RZ, RZ, UR9 ;  /* 0x00000009ff0f7e24 */ /* 0x000fe2000f8e00ff */
[C---:B------:R-:W-:Y:S02]  /*08b0*/  DFMA R84, R10.reuse, R18, R62 ;  /* 0x000000120a54722b */ /* 0x040fe4000000003e */
[C---:B------:R-:W-:Y:S02]  /*08c0*/  DFMA R106, R10.reuse, R76, R90 ;  /* 0x0000004c0a6a722b */ /* 0x040fe4000000005a */
[----:B------:R-:W-:Y:S02]  /*08d0*/  DFMA R102, R10, R16, R78 ;  /* 0x000000100a66722b */ /* 0x000fe4000000004e */
[----:B------:R-:W-:Y:S01]  /*08e0*/  DFMA R90, R58, R14, R2 ;  /* 0x0000000e3a5a722b */ /* 0x000fe20000000002 */
[----:B0-----:R-:W-:Y:S01]  /*08f0*/  IMAD.U32 R78, RZ, RZ, UR44 ;  /* 0x0000002cff4e7e24 */ /* 0x001fe2000f8e00ff */
[----:B------:R-:W-:Y:S01]  /*0900*/  MOV R3, UR59 ;  /* 0x0000003b00037c02 */ /* 0x000fe20008000f00 */
[----:B------:R-:W-:Y:S01]  /*0910*/  IMAD.U32 R2, RZ, RZ, UR58 ;  /* 0x0000003aff027e24 */ /* 0x000fe2000f8e00ff */
[----:B------:R-:W-:Y:S01]  /*0920*/  MOV R79, UR45 ;  /* 0x0000002d004f7c02 */ /* 0x000fe20008000f00 */
[----:B------:R-:W-:Y:S01]  /*0930*/  DFMA R60, R10, R22, R12 ;  /* 0x000000160a3c722b */ /* 0x000fe2000000000c */
[----:B------:R-:W-:Y:S01]  /*0940*/  MOV R8, UR52 ;  /* 0x0000003400087c02 */ /* 0x000fe20008000f00 */
[----:B-1----:R-:W-:Y:S01]  /*0950*/  IMAD.U32 R12, RZ, RZ, UR4 ;  /* 0x00000004ff0c7e24 */ /* 0x002fe2000f8e00ff */
[----:B------:R-:W-:Y:S01]  /*0960*/  MOV R13, UR5 ;  /* 0x00000005000d7c02 */ /* 0x000fe20008000f00 */
[----:B------:R-:W-:Y:S01]  /*0970*/  IMAD.U32 R10, RZ, RZ, UR48 ;  /* 0x00000030ff0a7e24 */ /* 0x000fe2000f8e00ff */
[----:B------:R-:W-:Y:S01]  /*0980*/  DFMA R100, R56, R2, R84 ;  /* 0x000000023864722b */ /* 0x000fe20000000054 */
[----:B------:R-:W-:Y:S01]  /*0990*/  IMAD.U32 R11, RZ, RZ, UR49 ;  /* 0x00000031ff0b7e24 */ /* 0x000fe2000f8e00ff */
[----:B------:R-:W-:Y:S01]  /*09a0*/  DFMA R112, R58, R78, R6 ;  /* 0x0000004e3a70722b */ /* 0x000fe20000000006 */
[----:B------:R-:W-:Y:S01]  /*09b0*/  IMAD.U32 R9, RZ, RZ, UR53 ;  /* 0x00000035ff097e24 */ /* 0x000fe2000f8e00ff */
[----:B------:R-:W0:Y:S01]  /*09c0*/  LDCU.128 UR56, c[0x3][0x740] ;  /* 0x00c0e800ff3877ac */ /* 0x000e220008000c00 */
[----:B------:R-:W-:-:S02]  /*09d0*/  IMAD.U32 R84, RZ, RZ, UR46 ;  /* 0x0000002eff547e24 */ /* 0x000fc4000f8e00ff */
[----:B------:R-:W-:Y:S01]  /*09e0*/  IMAD.U32 R85, RZ, RZ, UR47 ;  /* 0x0000002fff557e24 */ /* 0x000fe2000f8e00ff */
[----:B------:R-:W1:Y:S01]  /*09f0*/  LDCU.128 UR44, c[0x3][URZ] ;  /* 0x00c00000ff2c77ac */ /* 0x000e620008000c00 */
        /* <DEDUP_REMOVED lines=8> */
[----:B------:R-:W-:Y:S01]  /*0a80*/  IMAD.U32 R63, RZ, RZ, UR63 ;  /* 0x0000003fff3f7e24 */ /* 0x000fe2000f8e00ff */
[----:B------:R-:W-:Y:S01]  /*0a90*/  DFMA R104, R58, R8, R92 ;  /* 0x000000083a68722b */ /* 0x000fe2000000005c */
        /* <DEDUP_REMOVED lines=8> */
[----:B-1----:R-:W-:Y:S01]  /*0b20*/  MOV R108, UR44 ;  /* 0x0000002c006c7c02 */ /* 0x002fe20008000f00 */
[----:B------:R-:W-:Y:S01]  /*0b30*/  DFMA R106, R56, R80, R106 ;  /* 0x00000050386a722b */ /* 0x000fe2000000006a */
        /* <DEDUP_REMOVED lines=11> */
[----:B------:R-:W1:Y:S01]  /*0bf0*/  LDCU.128 UR44, c[0x3][0x700] ;  /* 0x00c0e000ff2c77ac */ /* 0x000e620008000c00 */
[----:B------:R-:W-:-:S02]  /*0c00*/  DFMA R116, R88, R84, R112 ;  /* 0x000000545874722b */ /* 0x000fc40000000070 */
[C-C-:B------:R-:W-:Y:S01]  /*0c10*/  DADD R88, R92.reuse, -R90.reuse ;  /* 0x000000005c587229 */ /* 0x140fe2000000085a */
[----:B------:R-:W-:Y:S06]  /*0c20*/  BAR.SYNC.DEFER_BLOCKING 0x0 ;  /* 0x0000000000007b1d */ /* 0x000fec0000010000 */
[----:B------:R-:W-:Y:S01]  /*0c30*/  DADD R90, R92, R90 ;  /* 0x000000005c5a7229 */ /* 0x000fe2000000005a */
[----:B------:R-:W2:Y:S01]  /*0c40*/  LDCU.128 UR16, c[0x3][0x70] ;  /* 0x00c00e00ff1077ac */ /* 0x000ea20008000c00 */
[C-C-:B------:R-:W-:Y:S02]  /*0c50*/  DADD R92, R96.reuse, -R94.reuse ;  /* 0x00000000605c7229 */ /* 0x140fe4000000085e */
[----:B------:R-:W-:Y:S01]  /*0c60*/  DADD R94, R96, R94 ;  /* 0x00000000605e7229 */ /* 0x000fe2000000005e */
[----:B------:R-:W3:Y:S01]  /*0c70*/  LDCU.128 UR12, c[0x3][0x770] ;  /* 0x00c0ee00ff0c77ac */ /* 0x000ee20008000c00 */
        /* <DEDUP_REMOVED lines=8> */
[----:B-1----:R-:W-:Y:S01]  /*0d00*/  IMAD.U32 R114, RZ, RZ, UR44 ;  /* 0x0000002cff727e24 */ /* 0x002fe2000f8e00ff */
[----:B------:R-:W-:Y:S01]  /*0d10*/  MOV R112, UR46 ;  /* 0x0000002e00707c02 */ /* 0x000fe20008000f00 */
[----:B------:R-:W-:Y:S01]  /*0d20*/  IMAD.U32 R115, RZ, RZ, UR45 ;  /* 0x0000002dff737e24 */ /* 0x000fe2000f8e00ff */
[----:B------:R1:W-:Y:S01]  /*0d30*/  STS.64 [R119+0x1c20], R88 ;  /* 0x001c205877007388 */ /* 0x0003e20000000a00 */
[----:B------:R-:W-:Y:S01]  /*0d40*/  IMAD.U32 R113, RZ, RZ, UR47 ;  /* 0x0000002fff717e24 */ /* 0x000fe2000f8e00ff */
[----:B------:R-:W0:Y:S02]  /*0d50*/  LDCU.128 UR44, c[0x3][0x20] ;  /* 0x00c00400ff2c77ac */ /* 0x000e240008000c00 */
[----:B------:R1:W-:Y:S01]  /*0d60*/  STS.64 [R119], R90 ;  /* 0x0000005a77007388 */ /* 0x0003e20000000a00 */
[----:B------:R-:W0:Y:S03]  /*0d70*/  LDCU.128 UR48, c[0x3][0x720] ;  /* 0x00c0e400ff3077ac */ /* 0x000e260008000c00 */
[----:B------:R1:W-:Y:S01]  /*0d80*/  STS.64 [R119+0x1900], R92 ;  /* 0x0019005c77007388 */ /* 0x0003e20000000a00 */
        /* <DEDUP_REMOVED lines=13> */
[----:B------:R-:W-:-:S05]  /*0e60*/  IMAD R86, R86, 0x64, R83 ;  /* 0x0000006456567824 */ /* 0x000fca00078e0253 */
[----:B------:R-:W-:Y:S01]  /*0e70*/  LEA R83, R86, R87, 0x3 ;  /* 0x0000005756537211 */ /* 0x000fe200078e18ff */
[----:B------:R-:W-:-:S04]  /*0e80*/  IMAD.MOV.U32 R86, RZ, RZ, R72 ;  /* 0x000000ffff567224 */ /* 0x000fc800078e0048 */
[----:B------:R-:W-:-:S07]  /*0e90*/  VIADD R83, R83, 0x190 ;  /* 0x0000019053537836 */ /* 0x000fce0000000000 */
.L_x_418:
[----:B-1----:R-:W-:Y:S01]  /*0ea0*/  LDS.64 R88, [R83+-0x190] ;  /* 0xfffe700053587984 */ /* 0x002fe20000000a00 */
[C---:B------:R-:W-:Y:S02]  /*0eb0*/  ISETP.GE.U32.AND P2, PT, R86.reuse, 0x10, PT ;  /* 0x000000105600780c */ /* 0x040fe40003f46070 */
[----:B------:R-:W-:Y:S01]  /*0ec0*/  IADD3 R86, PT, PT, R86, 0x40, RZ ;  /* 0x0000004056567810 */ /* 0x000fe20007ffe0ff */
[----:B------:R-:W0:Y:S04]  /*0ed0*/  LDS.64 R90, [R83+0xa0] ;  /* 0x0000a000535a7984 */ /* 0x000e280000000a00 */
[----:B------:R-:W-:Y:S04]  /*0ee0*/  LDS.64 R100, [R83+-0x140] ;  /* 0xfffec00053647984 */ /* 0x000fe80000000a00 */
[----:B------:R-:W1:Y:S04]  /*0ef0*/  LDS.64 R102, [R83+0x50] ;  /* 0x0000500053667984 */ /* 0x000e680000000a00 */
[----:B------:R-:W-:Y:S04]  /*0f00*/  LDS.64 R94, [R83+-0xf0] ;  /* 0xffff1000535e7984 */ /* 0x000fe80000000a00 */
[----:B------:R-:W2:Y:S01]  /*0f10*/  LDS.64 R92, [R83] ;  /* 0x00000000535c7984 */ /* 0x000ea20000000a00 */
[----:B0-----:R-:W-:-:S02]  /*0f20*/  DADD R96, R88, R90 ;  /* 0x0000000058607229 */ /* 0x001fc4000000005a */
[----:B------:R-:W-:Y:S01]  /*0f30*/  DADD R98, R88, -R90 ;  /* 0x0000000058627229 */ /* 0x000fe2000000085a */
[----:B------:R-:W-:Y:S04]  /*0f40*/  LDS.64 R88, [R83+-0xa0] ;  /* 0xffff600053587984 */ /* 0x000fe80000000a00 */
[----:B------:R-:W0:Y:S01]  /*0f50*/  LDS.64 R90, [R83+-0x50] ;  /* 0xffffb000535a7984 */ /* 0x000e220000000a00 */
[C---:B------:R-:W-:Y:S02]  /*0f60*/  DFMA R106, R96.reuse, R54, RZ ;  /* 0x00000036606a722b */ /* 0x040fe400000000ff */
[C---:B------:R-:W-:Y:S02]  /*0f70*/  DFMA R116, R96.reuse, R50, RZ ;  /* 0x000000326074722b */ /* 0x040fe400000000ff */
[----:B------:R-:W-:-:S02]  /*0f80*/  DFMA R118, R96, R46, RZ ;  /* 0x0000002e6076722b */ /* 0x000fc400000000ff */
[----:B------:R-:W-:Y:S02]  /*0f90*/  DFMA R120, R96, R44, RZ ;  /* 0x0000002c6078722b */ /* 0x000fe400000000ff */
[--C-:B-1----:R-:W-:Y:S02]  /*0fa0*/  DADD R104, R100, R102.reuse ;  /* 0x0000000064687229 */ /* 0x102fe40000000066 */
[----:B------:R-:W-:Y:S02]  /*0fb0*/  DFMA R96, R96, R66, RZ ;  /* 0x000000426060722b */ /* 0x000fe400000000ff */
[----:B------:R-:W-:Y:S02]  /*0fc0*/  DADD R100, R100, -R102 ;  /* 0x0000000064647229 */ /* 0x000fe40000000866 */
[----:B------:R-:W-:Y:S02]  /*0fd0*/  DFMA R102, R98, R34, RZ ;  /* 0x000000226266722b */ /* 0x000fe400000000ff */
[----:B------:R-:W-:-:S02]  /*0fe0*/  DFMA R106, R104, R52, R106 ;  /* 0x00000034686a722b */ /* 0x000fc4000000006a */
[----:B------:R-:W-:Y:S02]  /*0ff0*/  DFMA R126, R104, R68, R96 ;  /* 0x00000044687e722b */ /* 0x000fe40000000060 */
[----:B------:R-:W-:Y:S02]  /*1000*/  DFMA R96, R98, R38, RZ ;  /* 0x000000266260722b */ /* 0x000fe400000000ff */
[C---:B------:R-:W-:Y:S02]  /*1010*/  DFMA R116, R104.reuse, R48, R116 ;  /* 0x000000306874722b */ /* 0x040fe40000000074 */
[C---:B------:R-:W-:Y:S02]  /*1020*/  DFMA R118, R104.reuse, R42, R118 ;  /* 0x0000002a6876722b */ /* 0x040fe40000000076 */
[----:B------:R-:W-:Y:S02]  /*1030*/  DFMA R122, R104, R40, R120 ;  /* 0x00000028687a722b */ /* 0x000fe40000000078 */
[----:B------:R-:W-:-:S02]  /*1040*/  DFMA R104, R98, R30, RZ ;  /* 0x0000001e6268722b */ /* 0x000fc400000000ff */
[C---:B------:R-:W-:Y:S02]  /*1050*/  DFMA R120, R98.reuse, R28, RZ ;  /* 0x0000001c6278722b */ /* 0x040fe400000000ff */
[----:B------:R-:W-:Y:S02]  /*1060*/  DFMA R124, R98, R70, RZ ;  /* 0x00000046627c722b */ /* 0x000fe400000000ff */
[----:B------:R-:W-:Y:S02]  /*1070*/  DFMA R98, R100, R36, R96 ;  /* 0x000000246462722b */ /* 0x000fe40000000060 */
[----:B--2---:R-:W-:Y:S02]  /*1080*/  DADD R96, R94, R92 ;  /* 0x000000005e607229 */ /* 0x004fe4000000005c */
        /* <DEDUP_REMOVED lines=31> */
[----:B------:R-:W-:Y:S01]  /*1280*/  STS.64 [R83+0x140], R88 ;  /* 0x0001405853007388 */ /* 0x000fe20000000a00 */
[----:B------:R-:W-:-:S02]  /*1290*/  DADD R96, R126, -R124 ;  /* 0x000000007e607229 */ /* 0x000fc4000000087c */
[----:B------:R-:W-:Y:S01]  /*12a0*/  DADD R98, R106, R98 ;  /* 0x000000006a627229 */ /* 0x000fe20000000062 */
[----:B------:R-:W-:Y:S01]  /*12b0*/  STS.64 [R83+0xf0], R90 ;  /* 0x0000f05a53007388 */ /* 0x000fe20000000a00 */
[----:B------:R-:W-:Y:S02]  /*12c0*/  DADD R102, R116, R102 ;  /* 0x0000000074667229 */ /* 0x000fe40000000066 */
[----:B------:R-:W-:Y:S01]  /*12d0*/  DADD R104, R118, R104 ;  /* 0x0000000076687229 */ /* 0x000fe20000000068 */
[----:B------:R-:W-:Y:S01]  /*12e0*/  STS.64 [R83+0xa0], R92 ;  /* 0x0000a05c53007388 */ /* 0x000fe20000000a00 */
[----:B------:R-:W-:Y:S02]  /*12f0*/  DADD R120, R122, R120 ;  /* 0x000000007a787229 */ /* 0x000fe40000000078 */
[----:B------:R-:W-:Y:S01]  /*1300*/  DADD R124, R126, R124 ;  /* 0x000000007e7c7229 */ /* 0x000fe2000000007c */
[----:B------:R-:W-:Y:S04]  /*1310*/  STS.64 [R83+-0x190], R98 ;  /* 0xfffe706253007388 */ /* 0x000fe80000000a00 */
        /* <DEDUP_REMOVED lines=8> */
.L_x_417:
[----:B------:R-:W-:Y:S05]  /*13a0*/  BSYNC.RECONVERGENT B0 ;  /* 0x0000000000007941 */ /* 0x000fea0003800200 */
.L_x_416:
[----:B------:R-:W-:Y:S06]  /*13b0*/  BAR.SYNC.DEFER_BLOCKING 0x0 ;  /* 0x0000000000007b1d */ /* 0x000fec0000010000 */
[----:B------:R-:W0:Y:S01]  /*13c0*/  LDCU.128 UR68, c[0x3][0x80] ;  /* 0x00c01000ff4477ac */ /* 0x000e220008000c00 */
[----:B------:R-:W-:Y:S01]  /*13d0*/  BSSY.RECONVERGENT B0, `(.L_x_419) ;  /* 0x0000127000007945 */ /* 0x000fe20003800200 */
[----:B------:R-:W2:Y:S03]  /*13e0*/  LDCU.128 UR72, c[0x3][0x780] ;  /* 0x00c0f000ff4877ac */ /* 0x000ea60008000c00 */
[----:B------:R-:W-:Y:S05]  /*13f0*/  @P3 BRA `(.L_x_420) ;  /* 0x0000001000903947 */ /* 0x000fea0003800000 */
[----:B------:R-:W-:-:S07]  /*1400*/  IMAD.MOV.U32 R83, RZ, RZ, R72 ;  /* 0x000000ffff537224 */ /* 0x000fce00078e0048 */
.L_x_421:
[----:B------:R-:W-:Y:S01]  /*1410*/  PRMT R2, R83, 0x9910, RZ ;  /* 0x0000991053027816 */ /* 0x000fe200000000ff */
[----:B---3--:R-:W3:Y:S01]  /*1420*/  @!P0 LDC.64 R4, c[0x0][0x388] ;  /* 0x0000e200ff048b82 */ /* 0x008ee20000000a00 */
[----:B------:R-:W-:Y:S01]  /*1430*/  MOV.SPILL R20, UR5 ;  /* 0x0000000500147c02 */ /* 0x000fe20009000f00 */
[----:B------:R-:W-:Y:S01]  /*1440*/  UMOV UR5, 0x640a ;  /* 0x0000640a00057882 */ /* 0x000fe20000000000 */
[----:B------:R-:W-:Y:S01]  /*1450*/  CS2R R62, SRZ ;  /* 0x00000000003e7805 */ /* 0x000fe2000001ff00 */
[----:B------:R-:W-:Y:S01]  /*1460*/  IMAD R2, R2, 0xcd, RZ ;  /* 0x000000cd02027824 */ /* 0x000fe200078e02ff */
[----:B-1----:R-:W-:Y:S02]  /*1470*/  CS2R R92, SRZ ;  /* 0x00000000005c7805 */ /* 0x002fe4000001ff00 */
[----:B------:R-:W-:Y:S02]  /*1480*/  CS2R R90, SRZ ;  /* 0x00000000005a7805 */ /* 0x000fe4000001ff00 */
[----:B------:R-:W-:-:S02]  /*1490*/  CS2R R66, SRZ ;  /* 0x0000000000427805 */ /* 0x000fc4000001ff00 */
[----:B------:R-:W-:Y:S02]  /*14a0*/  MOV.SPILL R18, UR9 ;  /* 0x0000000900127c02 */ /* 0x000fe40009000f00 */
[----:B------:R-:W-:Y:S02]  /*14b0*/  MOV.SPILL R19, UR8 ;  /* 0x0000000800137c02 */ /* 0x000fe40009000f00 */
[----:B------:R-:W-:Y:S02]  /*14c0*/  MOV.SPILL R21, UR4 ;  /* 0x0000000400157c02 */ /* 0x000fe40009000f00 */
[----:B------:R-:W-:Y:S02]  /*14d0*/  MOV.SPILL R22, UR11 ;  /* 0x0000000b00167c02 */ /* 0x000fe40009000f00 */
[----:B------:R-:W-:Y:S02]  /*14e0*/  MOV.SPILL R23, UR10 ;  /* 0x0000000a00177c02 */ /* 0x000fe40009000f00 */
[----:B------:R-:W-:-:S02]  /*14f0*/  MOV.SPILL R24, UR7 ;  /* 0x0000000700187c02 */ /* 0x000fc40009000f00 */
[----:B------:R-:W-:Y:S01]  /*1500*/  MOV.SPILL R25, UR6 ;  /* 0x0000000600197c02 */ /* 0x000fe20009000f00 */
[----:B------:R-:W-:Y:S01]  /*1510*/  IMAD.U32 R61, RZ, RZ, UR39 ;  /* 0x00000027ff3d7e24 */ /* 0x000fe2000f8e00ff */
[----:B------:R-:W-:Y:S02]  /*1520*/  LOP3.LUT R2, R2, 0xffff, RZ, 0xc0, !PT ;  /* 0x0000ffff02027812 */ /* 0x000fe400078ec0ff */
[----:B------:R-:W-:Y:S01]  /*1530*/  MOV R60, UR38 ;  /* 0x00000026003c7c02 */ /* 0x000fe20008000f00 */
[----:B------:R-:W-:Y:S01]  /*1540*/  IMAD.U32 R51, RZ, RZ, UR45 ;  /* 0x0000002dff337e24 */ /* 0x000fe2000f8e00ff */
[----:B------:R-:W-:Y:S01]  /*1550*/  SHF.R.U32.HI R6, RZ, 0xb, R2 ;  /* 0x0000000bff067819 */ /* 0x000fe20000011602 */
[----:B------:R-:W-:Y:S01]  /*1560*/  IMAD.U32 R35, RZ, RZ, UR49 ;  /* 0x00000031ff237e24 */ /* 0x000fe2000f8e00ff */
[----:B------:R-:W-:Y:S02]  /*1570*/  R2UR UR8, R108 ;  /* 0x000000006c0872ca */ /* 0x000fe400000e0000 */
[----:B------:R-:W-:-:S02]  /*1580*/  MOV R50, UR44 ;  /* 0x0000002c00327c02 */ /* 0x000fc40008000f00 */
[----:B------:R-:W-:Y:S01]  /*1590*/  MOV R34, UR48 ;  /* 0x0000003000227c02 */ /* 0x000fe20008000f00 */
[----:B------:R-:W-:Y:S01]  /*15a0*/  IMAD.U32 R47, RZ, RZ, UR53 ;  /* 0x00000035ff2f7e24 */ /* 0x000fe2000f8e00ff */
[----:B------:R-:W-:Y:S01]  /*15b0*/  PRMT R2, R6, 0x9910, RZ ;  /* 0x0000991006027816 */ /* 0x000fe200000000ff */
[----:B------:R-:W-:Y:S01]  /*15c0*/  IMAD.U32 R31, RZ, RZ, UR57 ;  /* 0x00000039ff1f7e24 */ /* 0x000fe2000f8e00ff */
[----:B------:R-:W-:Y:S02]  /*15d0*/  R2UR UR9, R109 ;  /* 0x000000006d0972ca */ /* 0x000fe400000e0000 */
[----:B------:R-:W-:Y:S01]  /*15e0*/  MOV R46, UR52 ;  /* 0x00000034002e7c02 */ /* 0x000fe20008000f00 */
[----:B------:R-:W-:Y:S01]  /*15f0*/  IMAD R2, R2, 0xa, RZ ;  /* 0x0000000a02027824 */ /* 0x000fe200078e02ff */
[----:B------:R-:W-:Y:S02]  /*1600*/  R2UR UR4, R114 ;  /* 0x00000000720472ca */ /* 0x000fe400000e0000 */
[----:B------:R-:W-:Y:S01]  /*1610*/  MOV R30, UR56 ;  /* 0x00000038001e7c02 */ /* 0x000fe20008000f00 */
[----:B------:R-:W-:Y:S01]  /*1620*/  IMAD.U32 R49, RZ, RZ, UR47 ;  /* 0x0000002fff317e24 */ /* 0x000fe2000f8e00ff */
[----:B------:R-:W-:Y:S01]  /*1630*/  IADD3 R2, PT, PT, RZ, -R2, RZ ;  /* 0x80000002ff027210 */ /* 0x000fe20007ffe0ff */
[----:B------:R-:W-:Y:S01]  /*1640*/  IMAD.U32 R33, RZ, RZ, UR51 ;  /* 0x00000033ff217e24 */ /* 0x000fe2000f8e00ff */
[----:B------:R-:W-:-:S02]  /*1650*/  R2UR UR10, R110 ;  /* 0x000000006e0a72ca */ /* 0x000fc400000e0000 */
[----:B------:R-:W-:Y:S02]  /*1660*/  MOV R48, UR46 ;  /* 0x0000002e00307c02 */ /* 0x000fe40008000f00 */
[----:B------:R-:W-:Y:S01]  /*1670*/  MOV R32, UR50 ;  /* 0x0000003200207c02 */ /* 0x000fe20008000f00 */
[----:B------:R-:W-:Y:S01]  /*1680*/  IMAD.U32 R43, RZ, RZ, UR55 ;  /* 0x00000037ff2b7e24 */ /* 0x000fe2000f8e00ff */
[----:B------:R-:W-:Y:S01]  /*1690*/  PRMT R2, R2, 0x7710, RZ ;  /* 0x0000771002027816 */ /* 0x000fe200000000ff */
[----:B------:R-:W-:Y:S01]  /*16a0*/  IMAD.U32 R27, RZ, RZ, UR59 ;  /* 0x0000003bff1b7e24 */ /* 0x000fe2000f8e00ff */
[----:B------:R-:W-:Y:S02]  /*16b0*/  R2UR UR11, R111 ;  /* 0x000000006f0b72ca */ /* 0x000fe400000e0000 */
[----:B------:R-:W-:Y:S01]  /*16c0*/  MOV R42, UR54 ;  /* 0x00000036002a7c02 */ /* 0x000fe20008000f00 */
[----:B------:R-:W-:Y:S01]  /*16d0*/  IMAD.IADD R2, R2, 0x1, R83 ;  /* 0x0000000102027824 */ /* 0x000fe200078e0253 */
[----:B------:R-:W-:-:S02]  /*16e0*/  R2UR UR6, R112 ;  /* 0x00000000700672ca */ /* 0x000fc400000e0000 */
[----:B------:R-:W-:Y:S01]  /*16f0*/  MOV R26, UR58 ;  /* 0x0000003a001a7c02 */ /* 0x000fe20008000f00 */
[----:B------:R-:W-:Y:S01]  /*1700*/  IMAD.U32 R45, RZ, RZ, UR61 ;  /* 0x0000003dff2d7e24 */ /* 0x000fe2000f8e00ff */
[----:B------:R-:W-:Y:S02]  /*1710*/  LOP3.LUT R7, R2, 0xff, RZ, 0xc0, !PT ;  /* 0x000000ff02077812 */ /* 0x000fe400078ec0ff */
[----:B------:R-:W-:Y:S01]  /*1720*/  MOV R44, UR60 ;  /* 0x0000003c002c7c02 */ /* 0x000fe20008000f00 */
[----:B------:R-:W1:Y:S01]  /*1730*/  @!P0 LDC.64 R2, c[0x0][0x388] ;  /* 0x0000e200ff028b82 */ /* 0x000e620000000a00 */
[----:B------:R-:W-:Y:S02]  /*1740*/  PRMT R87, R7, 0x5410, R6 ;  /* 0x0000541007577816 */ /* 0x000fe40000000006 */
[----:B------:R-:W-:-:S03]  /*1750*/  R2UR UR7, R113 ;  /* 0x00000000710772ca */ /* 0x000fc600000e0000 */
[----:B------:R-:W-:Y:S01]  /*1760*/  IDP.2A.LO.U16.U8 R87, R87, UR5, RZ ;  /* 0x0000000557577c26 */ /* 0x000fe200080010ff */
[----:B------:R-:W-:Y:S01]  /*1770*/  R2UR UR5, R115 ;  /* 0x00000000730572ca */ /* 0x000fe200000e0000 */
[----:B------:R-:W-:Y:S01]  /*1780*/  IMAD.U32 R29, RZ, RZ, UR65 ;  /* 0x00000041ff1d7e24 */ /* 0x000fe2000f8e00ff */
[----:B------:R-:W-:Y:S01]  /*1790*/  MOV R28, UR64 ;  /* 0x00000040001c7c02 */ /* 0x000fe20008000f00 */
[C-C-:B------:R-:W-:Y:S01]  /*17a0*/  @!P0 IMAD R9, R0.reuse, 0x3e8, R87.reuse ;  /* 0x000003e800098824 */ /* 0x140fe200078e0257 */
[----:B------:R-:W-:Y:S01]  /*17b0*/  MOV R58, UR30 ;  /* 0x0000001e003a7c02 */ /* 0x000fe20008000f00 */
[----:B------:R-:W-:Y:S02]  /*17c0*/  @!P0 IMAD R17, R0, 0x3e8, R87 ;  /* 0x000003e800118824 */ /* 0x000fe400078e0257 */
[----:B------:R-:W-:Y:S01]  /*17d0*/  IMAD.U32 R59, RZ, RZ, UR31 ;  /* 0x0000001fff3b7e24 */ /* 0x000fe2000f8e00ff */
[----:B------:R-:W-:Y:S01]  /*17e0*/  MOV R40, UR62 ;  /* 0x0000003e00287c02 */ /* 0x000fe20008000f00 */
[----:B---3--:R-:W-:Y:S01]  /*17f0*/  @!P0 IMAD.WIDE R16, R17, 0x8, R4 ;  /* 0x0000000811108825 */ /* 0x008fe200078e0204 */
[----:B------:R-:W3:Y:S04]  /*1800*/  @!P0 LDC.64 R122, c[0x0][0x388] ;  /* 0x0000e200ff7a8b82 */ /* 0x000ee80000000a00 */
[----:B------:R-:W4:Y:S01]  /*1810*/  @!P0 LDG.E.64.CONSTANT R92, desc[UR76][R16.64+0x40] ;  /* 0x0000404c105c8981 */ /* 0x000f22000c1e9b00 */
[----:B-1----:R-:W-:-:S03]  /*1820*/  @!P0 IMAD.WIDE R2, R9, 0x8, R2 ;  /* 0x0000000809028825 */ /* 0x002fc600078e0202 */
[----:B------:R-:W5:Y:S01]  /*1830*/  @!P0 LDG.E.64.CONSTANT R66, desc[UR76][R16.64+0x8] ;  /* 0x0000084c10428981 */ /* 0x000f62000c1e9b00 */
[----:B------:R-:W1:Y:S03]  /*1840*/  @!P0 LDC.64 R124, c[0x0][0x388] ;  /* 0x0000e200ff7c8b82 */ /* 0x000e660000000a00 */
[----:B------:R-:W2:Y:S04]  /*1850*/  @!P0 LDG.E.64.CONSTANT R62, desc[UR76][R2.64+0x48] ;  /* 0x0000484c023e8981 */ /* 0x000ea8000c1e9b00 */
[----:B------:R0:W5:Y:S01]  /*1860*/  @!P0 LDG.E.64.CONSTANT R90, desc[UR76][R2.64] ;  /* 0x0000004c025a8981 */ /* 0x000162000c1e9b00 */
[----:B------:R-:W-:-:S05]  /*1870*/  LOP3.LUT R5, R6, 0xffff, RZ, 0xc0, !PT ;  /* 0x0000ffff06057812 */ /* 0x000fca00078ec0ff */
[----:B------:R-:W-:-:S04]  /*1880*/  IMAD R86, R5, 0x320, R82 ;  /* 0x0000032005567824 */ /* 0x000fc800078e0252 */
[----:B------:R-:W-:-:S05]  /*1890*/  IMAD R86, R7, 0x50, R86 ;  /* 0x0000005007567824 */ /* 0x000fca00078e0256 */
[----:B------:R-:W-:Y:S04]  /*18a0*/  LDS.128 R12, [R86] ;  /* 0x00000000560c7984 */ /* 0x000fe80000000c00 */
[----:B------:R-:W3:Y:S04]  /*18b0*/  LDS.128 R76, [R86+0x30] ;  /* 0x00003000564c7984 */ /* 0x000ee80000000c00 */
[----:B------:R-:W-:Y:S04]  /*18c0*/  LDS.128 R4, [R86+0x10] ;  /* 0x0000100056047984 */ /* 0x000fe80000000c00 */
[----:B------:R-:W1:Y:S01]  /*18d0*/  LDS.128 R8, [R86+0x20] ;  /* 0x0000200056087984 */ /* 0x000e620000000c00 */
        /* <DEDUP_REMOVED lines=8> */
[----:B------:R-:W-:-:S02]  /*1960*/  R2UR.FILL UR11, R22 ;  /* 0x00000000160b72ca */ /* 0x000fc400004e0000 */
[----:B------:R-:W-:Y:S01]  /*1970*/  R2UR.FILL UR10, R23 ;  /* 0x00000000170a72ca */ /* 0x000fe200004e0000 */
[----:B------:R-:W-:Y:S01]  /*1980*/  IMAD.U32 R23, RZ, RZ, UR41 ;  /* 0x00000029ff177e24 */ /* 0x000fe2000f8e00ff */
[----:B------:R-:W-:Y:S01]  /*1990*/  MOV R22, UR40 ;  /* 0x0000002800167c02 */ /* 0x000fe20008000f00 */
[C-C-:B---3--:R-:W-:Y:S02]  /*19a0*/  DADD R68, R12.reuse, R78.reuse ;  /* 0x000000000c447229 */ /* 0x148fe4000000004e */
[----:B------:R-:W-:Y:S02]  /*19b0*/  DADD R74, R12, -R78 ;  /* 0x000000000c4a7229 */ /* 0x000fe4000000084e */
[C-C-:B------:R-:W-:Y:S02]  /*19c0*/  DADD R70, R14.reuse, R76.reuse ;  /* 0x000000000e467229 */ /* 0x140fe4000000004c */
[----:B------:R-:W-:Y:S02]  /*19d0*/  DADD R76, R14, -R76 ;  /* 0x000000000e4c7229 */ /* 0x000fe4000000084c */
[----:B0-----:R-:W-:-:S02]  /*19e0*/  DFMA R2, R68, R54, RZ ;  /* 0x000000364402722b */ /* 0x001fc400000000ff */
[----:B------:R-:W-:Y:S02]  /*19f0*/  DFMA R12, R74, R38, RZ ;  /* 0x000000264a0c722b */ /* 0x000fe400000000ff */
[C-C-:B-1----:R-:W-:Y:S02]  /*1a00*/  DADD R78, R4.reuse, R10.reuse ;  /* 0x00000000044e7229 */ /* 0x142fe4000000000a */
[----:B------:R-:W-:Y:S02]  /*1a10*/  DADD R80, R4, -R10 ;  /* 0x0000000004507229 */ /* 0x000fe4000000080a */
[----:B------:R-:W-:Y:S02]  /*1a20*/  DFMA R2, R70, R52, R2 ;  /* 0x000000344602722b */ /* 0x000fe40000000002 */
        /* <DEDUP_REMOVED lines=8> */
[----:B------:R-:W-:-:S06]  /*1ab0*/  IMAD.U32 R7, RZ, RZ, UR43 ;  /* 0x0000002bff077e24 */ /* 0x000fcc000f8e00ff */
[----:B------:R-:W-:Y:S02]  /*1ac0*/  DFMA R2, R84, R6, R2 ;  /* 0x000000065402722b */ /* 0x000fe40000000002 */
[----:B------:R-:W-:Y:S02]  /*1ad0*/  DFMA R12, R88, R60, R12 ;  /* 0x0000003c580c722b */ /* 0x000fe4000000000c */
[----:B------:R-:W-:-:S06]  /*1ae0*/  DFMA R4, R74, R34, RZ ;  /* 0x000000224a04722b */ /* 0x000fcc00000000ff */
[C-C-:B------:R-:W-:Y:S02]  /*1af0*/  DADD R98, R2.reuse, R12.reuse ;  /* 0x0000000002627229 */ /* 0x140fe4000000000c */
[----:B------:R-:W-:Y:S02]  /*1b00*/  DADD R64, R2, -R12 ;  /* 0x0000000002407229 */ /* 0x000fe4000000080c */
[C---:B------:R-:W-:Y:S02]  /*1b10*/  DFMA R2, R68.reuse, R50, RZ ;  /* 0x000000324402722b */ /* 0x040fe400000000ff */
[----:B------:R-:W-:Y:S02]  /*1b20*/  DFMA R10, R68, R46, RZ ;  /* 0x0000002e440a722b */ /* 0x000fe400000000ff */
[----:B------:R-:W-:Y:S01]  /*1b30*/  DFMA R16, R74, R30, RZ ;  /* 0x0000001e4a10722b */ /* 0x000fe200000000ff */
[----:B------:R-:W-:Y:S01]  /*1b40*/  R2UR.FILL UR5, R20 ;  /* 0x00000000140572ca */ /* 0x000fe200004e0000 */
[----:B------:R-:W-:Y:S01]  /*1b50*/  DFMA R8, R76, R32, R4 ;  /* 0x000000204c08722b */ /* 0x000fe20000000004 */
[----:B------:R-:W-:Y:S01]  /*1b60*/  R2UR.FILL UR4, R21 ;  /* 0x00000000150472ca */ /* 0x000fe200004e0000 */
[----:B------:R-:W-:Y:S01]  /*1b70*/  DFMA R2, R70, R48, R2 ;  /* 0x000000304602722b */ /* 0x000fe20000000002 */
        /* <DEDUP_REMOVED lines=16> */
[----:B------:R-:W-:Y:S01]  /*1c80*/  MOV R4, UR34 ;  /* 0x0000002200047c02 */ /* 0x000fe20008000f00 */
[----:B------:R-:W-:Y:S01]  /*1c90*/  IMAD.U32 R5, RZ, RZ, UR35 ;  /* 0x00000023ff057e24 */ /* 0x000fe2000f8e00ff */
[----:B------:R-:W-:Y:S01]  /*1ca0*/  DFMA R100, R68, R44, RZ ;  /* 0x0000002c4464722b */ /* 0x000fe200000000ff */
[----:B------:R-:W-:Y:S01]  /*1cb0*/  IMAD.U32 R41, RZ, RZ, UR63 ;  /* 0x0000003fff297e24 */ /* 0x000fe2000f8e00ff */
[----:B------:R-:W-:-:S02]  /*1cc0*/  DFMA R94, R78, R18, R24 ;  /* 0x000000124e5e722b */ /* 0x000fc40000000018 */
[----:B------:R-:W-:Y:S01]  /*1cd0*/  DFMA R96, R80, R10, R56 ;  /* 0x0000000a5060722b */ /* 0x000fe20000000038 */
[----:B------:R-:W-:Y:S01]  /*1ce0*/  MOV R2, UR26 ;  /* 0x0000001a00027c02 */ /* 0x000fe20008000f00 */
[----:B------:R-:W-:Y:S01]  /*1cf0*/  DFMA R102, R74, R28, RZ ;  /* 0x0000001c4a66722b */ /* 0x000fe200000000ff */
        /* <DEDUP_REMOVED lines=9> */
[----:B------:R-:W-:Y:S02]  /*1d90*/  DFMA R96, R88, R56, R96 ;  /* 0x000000385860722b */ /* 0x000fe40000000060 */
[----:B------:R-:W-:Y:S02]  /*1da0*/  DFMA R116, R76, R24, R102 ;  /* 0x000000184c74722b */ /* 0x000fe40000000066 */
[C-C-:B------:R-:W-:Y:S02]  /*1db0*/  DADD R102, R104.reuse, R8.reuse ;  /* 0x0000000068667229 */ /* 0x140fe40000000008 */
[----:B------:R-:W-:Y:S02]  /*1dc0*/  DADD R104, R104, -R8 ;  /* 0x0000000068687229 */ /* 0x000fe40000000808 */
[----:B------:R-:W-:-:S02]  /*1dd0*/  DADD R94, R100, R96 ;  /* 0x00000000645e7229 */ /* 0x000fc40000000060 */
[----:B------:R-:W-:Y:S01]  /*1de0*/  DADD R96, R100, -R96 ;  /* 0x0000000064607229 */ /* 0x000fe20000000860 */
[----:B------:R-:W-:-:S04]  /*1df0*/  @!P0 IMAD R127, R0, 0x3e8, R87 ;  /* 0x000003e8007f8824 */ /* 0x000fc800078e0257 */
[----:B------:R-:W-:-:S04]  /*1e00*/  @!P0 IMAD.WIDE R126, R127, 0x8, R122 ;  /* 0x000000087f7e8825 */ /* 0x000fc800078e027a */
[C---:B------:R-:W-:Y:S01]  /*1e10*/  @!P0 IMAD R129, R0.reuse, 0x3e8, R87 ;  /* 0x000003e800818824 */ /* 0x040fe200078e0257 */
[----:B------:R-:W-:Y:S01]  /*1e20*/  MOV R16, UR16 ;  /* 0x0000001000107c02 */ /* 0x000fe20008000f00 */
[----:B------:R-:W-:Y:S01]  /*1e30*/  IMAD.U32 R17, RZ, RZ, UR17 ;  /* 0x00000011ff117e24 */ /* 0x000fe2000f8e00ff */
[----:B------:R-:W-:Y:S01]  /*1e40*/  MOV R8, UR12 ;  /* 0x0000000c00087c02 */ /* 0x000fe20008000f00 */
[----:B------:R-:W-:Y:S02]  /*1e50*/  IMAD.U32 R9, RZ, RZ, UR13 ;  /* 0x0000000dff097e24 */ /* 0x000fe4000f8e00ff */
[----:B------:R-:W-:Y:S02]  /*1e60*/  @!P0 IMAD.WIDE R128, R129, 0x8, R124 ;  /* 0x0000000881808825 */ /* 0x000fe400078e027c */
[----:B------:R-:W-:Y:S02]  /*1e70*/  DFMA R106, R78, R16, R106 ;  /* 0x000000104e6a722b */ /* 0x000fe4000000006a */
[----:B------:R-:W-:Y:S01]  /*1e80*/  DFMA R116, R80, R8, R116 ;  /* 0x000000085074722b */ /* 0x000fe20000000074 */
[----:B------:R-:W-:Y:S01]  /*1e90*/  @!P0 IMAD R131, R0, 0x3e8, R87 ;  /* 0x000003e800838824 */ /* 0x000fe200078e0257 */
[----:B----4-:R-:W-:-:S02]  /*1ea0*/  DMUL R104, R104, R92 ;  /* 0x0000005c68687228 */ /* 0x010fc40000000000 */
[----:B--2---:R-:W-:-:S08]  /*1eb0*/  DMUL R100, R64, R62 ;  /* 0x0000003e40647228 */ /* 0x004fd00000000000 */
[CCC-:B-----5:R-:W-:Y:S02]  /*1ec0*/  DFMA R92, R98.reuse, R90.reuse, -R100.reuse ;  /* 0x0000005a625c722b */ /* 0x1e0fe40000000864 */
[----:B------:R-:W-:Y:S02]  /*1ed0*/  DFMA R90, R98, R90, R100 ;  /* 0x0000005a625a722b */ /* 0x000fe40000000064 */
[CCC-:B------:R-:W-:Y:S02]  /*1ee0*/  DFMA R98, R102.reuse, R66.reuse, -R104.reuse ;  /* 0x000000426662722b */ /* 0x1c0fe40000000868 */
[----:B------:R-:W-:Y:S01]  /*1ef0*/  DFMA R100, R102, R66, R104 ;  /* 0x000000426664722b */ /* 0x000fe20000000068 */
[----:B------:R-:W-:Y:S01]  /*1f00*/  MOV R66, UR68 ;  /* 0x0000004400427c02 */ /* 0x000fe20008000f00 */
[----:B------:R-:W-:-:S06]  /*1f10*/  IMAD.U32 R67, RZ, RZ, UR69 ;  /* 0x00000045ff437e24 */ /* 0x000fcc000f8e00ff */
[----:B------:R-:W-:Y:S01]  /*1f20*/  DFMA R122, R68, R66, RZ ;  /* 0x00000042447a722b */ /* 0x000fe200000000ff */
[----:B------:R-:W-:Y:S01]  /*1f30*/  MOV R68, UR70 ;  /* 0x0000004600447c02 */ /* 0x000fe20008000f00 */
[----:B------:R-:W-:-:S06]  /*1f40*/  IMAD.U32 R69, RZ, RZ, UR71 ;  /* 0x00000047ff457e24 */ /* 0x000fcc000f8e00ff */
[----:B------:R-:W-:Y:S01]  /*1f50*/  DFMA R124, R70, R68, R122 ;  /* 0x00000044467c722b */ /* 0x000fe2000000007a */
[----:B------:R-:W-:Y:S01]  /*1f60*/  MOV R70, UR72 ;  /* 0x0000004800467c02 */ /* 0x000fe20008000f00 */
[----:B------:R-:W-:Y:S01]  /*1f70*/  IMAD.U32 R71, RZ, RZ, UR73 ;  /* 0x00000049ff477e24 */ /* 0x000fe2000f8e00ff */
[----:B------:R-:W-:Y:S01]  /*1f80*/  MOV R62, UR18 ;  /* 0x00000012003e7c02 */ /* 0x000fe20008000f00 */
[----:B------:R-:W-:Y:S01]  /*1f90*/  IMAD.U32 R63, RZ, RZ, UR19 ;  /* 0x00000013ff3f7e24 */ /* 0x000fe2000f8e00ff */
[----:B------:R-:W-:Y:S01]  /*1fa0*/  MOV R64, UR14 ;  /* 0x0000000e00407c02 */ /* 0x000fe20008000f00 */
[----:B------:R-:W-:Y:S02]  /*1fb0*/  IMAD.U32 R65, RZ, RZ, UR15 ;  /* 0x0000000fff417e24 */ /* 0x000fe4000f8e00ff */
[----:B------:R-:W-:Y:S01]  /*1fc0*/  DFMA R122, R74, R70, RZ ;  /* 0x000000464a7a722b */ /* 0x000fe200000000ff */
[----:B------:R-:W-:Y:S01]  /*1fd0*/  MOV R74, UR74 ;  /* 0x0000004a004a7c02 */ /* 0x000fe20008000f00 */
[----:B------:R-:W-:Y:S01]  /*1fe0*/  IMAD.U32 R75, RZ, RZ, UR75 ;  /* 0x0000004bff4b7e24 */ /* 0x000fe2000f8e00ff */
[----:B------:R-:W-:-:S02]  /*1ff0*/  DFMA R120, R84, R62, R106 ;  /* 0x0000003e5478722b */ /* 0x000fc4000000006a */
[----:B------:R-:W-:Y:S01]  /*2000*/  DFMA R118, R88, R64, R116 ;  /* 0x000000405876722b */ /* 0x000fe20000000074 */
[----:B------:R-:W-:Y:S02]  /*2010*/  CS2R R106, SRZ ;  /* 0x00000000006a7805 */ /* 0x000fe4000001ff00 */
[----:B------:R-:W-:Y:S01]  /*2020*/  CS2R R116, SRZ ;  /* 0x0000000000747805 */ /* 0x000fe2000001ff00 */
[----:B------:R-:W-:Y:S01]  /*2030*/  DFMA R122, R76, R74, R122 ;  /* 0x0000004a4c7a722b */ /* 0x000fe2000000007a */
[----:B------:R-:W-:Y:S01]  /*2040*/  MOV R76, UR8 ;  /* 0x00000008004c7c02 */ /* 0x000fe20008000f00 */
[----:B------:R-:W-:Y:S01]  /*2050*/  IMAD.U32 R77, RZ, RZ, UR9 ;  /* 0x00000009ff4d7e24 */ /* 0x000fe2000f8e00ff */
[----:B------:R-:W2:Y:S04]  /*2060*/  @!P0 LDG.E.64.CONSTANT R106, desc[UR76][R126.64+0x10] ;  /* 0x0000104c7e6a8981 */ /* 0x000ea8000c1e9b00 */
[----:B------:R0:W3:Y:S01]  /*2070*/  @!P0 LDG.E.64.CONSTANT R116, desc[UR76][R126.64+0x38] ;  /* 0x0000384c7e748981 */ /* 0x0000e2000c1e9b00 */
[----:B------:R-:W-:Y:S01]  /*2080*/  DFMA R124, R78, R76, R124 ;  /* 0x0000004c4e7c722b */ /* 0x000fe2000000007c */
[----:B------:R-:W-:Y:S01]  /*2090*/  MOV R78, UR4 ;  /* 0x00000004004e7c02 */ /* 0x000fe20008000f00 */
[----:B------:R-:W-:Y:S01]  /*20a0*/  IMAD.U32 R79, RZ, RZ, UR5 ;  /* 0x00000005ff4f7e24 */ /* 0x000fe2000f8e00ff */
[----:B0-----:R-:W0:Y:S05]  /*20b0*/  @!P0 LDC.64 R126, c[0x0][0x388] ;  /* 0x0000e200ff7e8b82 */ /* 0x001e2a0000000a00 */
[----:B------:R-:W-:Y:S01]  /*20c0*/  DFMA R122, R80, R78, R122 ;  /* 0x0000004e507a722b */ /* 0x000fe2000000007a */
[----:B------:R-:W-:Y:S01]  /*20d0*/  MOV R80, UR10 ;  /* 0x0000000a00507c02 */ /* 0x000fe20008000f00 */
[----:B------:R-:W-:Y:S01]  /*20e0*/  IMAD.U32 R81, RZ, RZ, UR11 ;  /* 0x0000000bff517e24 */ /* 0x000fe2000f8e00ff */
[----:B------:R-:W-:-:S02]  /*20f0*/  DADD R104, R120, R118 ;  /* 0x0000000078687229 */ /* 0x000fc40000000076 */
[----:B------:R-:W-:Y:S01]  /*2100*/  DADD R120, R120, -R118 ;  /* 0x0000000078787229 */ /* 0x000fe20000000876 */
[----:B------:R-:W-:Y:S02]  /*2110*/  CS2R R118, SRZ ;  /* 0x0000000000767805 */ /* 0x000fe4000001ff00 */
[----:B------:R-:W-:Y:S01]  /*2120*/  CS2R R102, SRZ ;  /* 0x0000000000667805 */ /* 0x000fe2000001ff00 */
[----:B------:R-:W-:Y:S01]  /*2130*/  DFMA R124, R84, R80, R124 ;  /* 0x00000050547c722b */ /* 0x000fe2000000007c */
[----:B------:R-:W-:Y:S01]  /*2140*/  MOV R84, UR6 ;  /* 0x0000000600547c02 */ /* 0x000fe20008000f00 */
[----:B------:R-:W-:Y:S01]  /*2150*/  IMAD.U32 R85, RZ, RZ, UR7 ;  /* 0x00000007ff557e24 */ /* 0x000fe2000f8e00ff */
[----:B------:R-:W4:Y:S04]  /*2160*/  @!P0 LDG.E.64.CONSTANT R118, desc[UR76][R128.64+0x30] ;  /* 0x0000304c80768981 */ /* 0x000f28000c1e9b00 */
[----:B------:R1:W5:Y:S01]  /*2170*/  @!P0 LDG.E.64.CONSTANT R102, desc[UR76][R128.64+0x18] ;  /* 0x0000184c80668981 */ /* 0x000362000c1e9b00 */
[----:B0-----:R-:W-:Y:S01]  /*2180*/  @!P0 IMAD.WIDE R130, R131, 0x8, R126 ;  /* 0x0000000883828825 */ /* 0x001fe200078e027e */
[----:B-1----:R-:W-:Y:S01]  /*2190*/  DFMA R128, R88, R84, R122 ;  /* 0x000000545880722b */ /* 0x002fe2000000007a */
[----:B------:R-:W-:-:S02]  /*21a0*/  CS2R R88, SRZ ;  /* 0x0000000000587805 */ /* 0x000fc4000001ff00 */
[----:B------:R-:W-:-:S04]  /*21b0*/  CS2R R122, SRZ ;  /* 0x00000000007a7805 */ /* 0x000fc8000001ff00 */
[----:B------:R-:W5:Y:S04]  /*21c0*/  @!P0 LDG.E.64.CONSTANT R88, desc[UR76][R130.64+0x28] ;  /* 0x0000284c82588981 */ /* 0x000f68000c1e9b00 */
[----:B------:R-:W5:Y:S01]  /*21d0*/  @!P0 LDG.E.64.CONSTANT R122, desc[UR76][R130.64+0x20] ;  /* 0x0000204c827a8981 */ /* 0x000f62000c1e9b00 */
[C-C-:B------:R-:W-:Y:S02]  /*21e0*/  DADD R126, R124.reuse, -R128.reuse ;  /* 0x000000007c7e7229 */ /* 0x140fe40000000880 */
[----:B------:R-:W-:Y:S01]  /*21f0*/  DADD R124, R124, R128 ;  /* 0x000000007c7c7229 */ /* 0x000fe20000000080 */
[C---:B------:R-:W-:Y:S02]  /*2200*/  ISETP.GE.U32.AND P2, PT, R83.reuse, 0x24, PT ;  /* 0x000000245300780c */ /* 0x040fe40003f46070 */
[----:B------:R-:W-:Y:S01]  /*2210*/  IADD3 R83, PT, PT, R83, 0x40, RZ ;  /* 0x0000004053537810 */ /* 0x000fe20007ffe0ff */
[----:B---3--:R-:W-:-:S08]  /*2220*/  DMUL R116, R96, R116 ;  /* 0x0000007460747228 */ /* 0x008fd00000000000 */
[CCC-:B--2---:R-:W-:Y:S02]  /*2230*/  DFMA R96, R94.reuse, R106.reuse, -R116.reuse ;  /* 0x0000006a5e60722b */ /* 0x1c4fe40000000874 */
[----:B------:R-:W-:Y:S02]  /*2240*/  DFMA R106, R94, R106, R116 ;  /* 0x0000006a5e6a722b */ /* 0x000fe40000000074 */
[----:B------:R-:W-:Y:S02]  /*2250*/  DFMA R116, R90, R54, RZ ;  /* 0x000000365a74722b */ /* 0x000fe400000000ff */
[----:B----4-:R-:W-:Y:S02]  /*2260*/  DMUL R118, R120, R118 ;  /* 0x0000007678767228 */ /* 0x010fe40000000000 */
[----:B------:R-:W-:-:S06]  /*2270*/  DFMA R120, R90, R22, RZ ;  /* 0x000000165a78722b */ /* 0x000fcc00000000ff */
[CCC-:B-----5:R-:W-:Y:S02]  /*2280*/  DFMA R94, R104.reuse, R102.reuse, -R118.reuse ;  /* 0x00000066685e722b */ /* 0x1e0fe40000000876 */
[----:B------:R-:W-:Y:S02]  /*2290*/  DFMA R104, R104, R102, R118 ;  /* 0x000000666868722b */ /* 0x000fe40000000076 */
[C---:B------:R-:W-:Y:S02]  /*22a0*/  DFMA R118, R90.reuse, R52, RZ ;  /* 0x000000345a76722b */ /* 0x040fe400000000ff */
[----:B------:R-:W-:Y:S02]  /*22b0*/  DFMA R90, R90, R6, RZ ;  /* 0x000000065a5a722b */ /* 0x000fe400000000ff */
[----:B------:R-:W-:Y:S02]  /*22c0*/  DMUL R126, R126, R88 ;  /* 0x000000587e7e7228 */ /* 0x000fe40000000000 */
[----:B------:R-:W-:-:S02]  /*22d0*/  DFMA R116, R100, R50, R116 ;  /* 0x000000326474722b */ /* 0x000fc40000000074 */
[----:B------:R-:W-:-:S04]  /*22e0*/  DFMA R118, R100, R48, R118 ;  /* 0x000000306476722b */ /* 0x000fc80000000076 */
[CCC-:B------:R-:W-:Y:S02]  /*22f0*/  DFMA R88, R124.reuse, R122.reuse, -R126.reuse ;  /* 0x0000007a7c58722b */ /* 0x1c0fe4000000087e */
[----:B------:R-:W-:Y:S02]  /*2300*/  DFMA R102, R124, R122, R126 ;  /* 0x0000007a7c66722b */ /* 0x000fe4000000007e */
[C---:B------:R-:W-:Y:S02]  /*2310*/  DFMA R122, R100.reuse, R20, R120 ;  /* 0x00000014647a722b */ /* 0x040fe40000000078 */
[----:B------:R-:W-:Y:S02]  /*2320*/  DFMA R124, R100, R4, R90 ;  /* 0x00000004647c722b */ /* 0x000fe4000000005a */
        /* <DEDUP_REMOVED lines=49> */
.L_x_420:
[----:B0-2---:R-:W-:Y:S05]  /*2640*/  BSYNC.RECONVERGENT B0 ;  /* 0x0000000000007941 */ /* 0x005fea0003800200 */
.L_x_419:
[----:B------:R-:W0:Y:S01]  /*2650*/  S2R R87, SR_CgaCtaId ;  /* 0x0000000000577919 */ /* 0x000e220000008800 */
[----:B---3--:R-:W-:Y:S01]  /*2660*/  MOV R86, 0x400 ;  /* 0x0000040000567802 */ /* 0x008fe20000000f00 */
[----:B------:R-:W-:Y:S01]  /*2670*/  BSSY.RECONVERGENT B0, `(.L_x_422) ;  /* 0x0000065000007945 */ /* 0x000fe20003800200 */
[----:B------:R-:W2:Y:S01]  /*2680*/  S2R R83, SR_TID.Y ;  /* 0x0000000000537919 */ /* 0x000ea20000002200 */
[----:B------:R-:W3:Y:S01]  /*2690*/  S2R R82, SR_TID.X ;  /* 0x0000000000527919 */ /* 0x000ee20000002100 */
[----:B------:R-:W-:Y:S01]  /*26a0*/  BAR.SYNC.DEFER_BLOCKING 0x0 ;  /* 0x0000000000007b1d */ /* 0x000fe20000010000 */
[----:B0-----:R-:W-:-:S05]  /*26b0*/  LEA R86, R87, R86, 0x18 ;  /* 0x0000005657567211 */ /* 0x001fca00078ec0ff */
[----:B--2---:R-:W-:Y:S01]  /*26c0*/  IMAD R86, R83, 0x1f40, R86 ;  /* 0x00001f4053567824 */ /* 0x004fe200078e0256 */
[----:B---3--:R-:W-:-:S03]  /*26d0*/  LOP3.LUT R82, R82, 0x7, RZ, 0xc0, !PT ;  /* 0x0000000752527812 */ /* 0x008fc600078ec0ff */
[----:B------:R-:W-:-:S04]  /*26e0*/  IMAD R73, R73, 0x50, R86 ;  /* 0x0000005049497824 */ /* 0x000fc800078e0256 */
[----:B------:R-:W-:Y:S01]  /*26f0*/  IMAD R82, R82, 0x8, R73 ;  /* 0x0000000852527824 */ /* 0x000fe200078e0249 */
[----:B------:R-:W-:Y:S06]  /*2700*/  @P1 BRA `(.L_x_423) ;  /* 0x00000004006c1947 */ /* 0x000fec0003800000 */
[----:B------:R-:W0:Y:S01]  /*2710*/  S2R R86, SR_TID.Y ;  /* 0x0000000000567919 */ /* 0x000e220000002200 */
[----:B------:R-:W2:Y:S01]  /*2720*/  S2UR UR5, SR_CgaCtaId ;  /* 0x00000000000579c3 */ /* 0x000ea20000008800 */
[----:B------:R-:W-:Y:S01]  /*2730*/  SHF.R.U32.HI R73, RZ, 0x3, R72 ;  /* 0x00000003ff497819 */ /* 0x000fe20000011648 */
[----:B------:R-:W-:Y:S01]  /*2740*/  UMOV UR4, 0x400 ;  /* 0x0000040000047882 */ /* 0x000fe20000000000 */
[----:B------:R-:W-:Y:S01]  /*2750*/  SHF.L.U32 R83, R72, 0x3, RZ ;  /* 0x0000000348537819 */ /* 0x000fe200000006ff */
[----:B--2---:R-:W-:Y:S02]  /*2760*/  ULEA UR4, UR5, UR4, 0x18 ;  /* 0x0000000405047291 */ /* 0x004fe4000f8ec0ff */
[----:B0-----:R-:W-:Y:S01]  /*2770*/  IMAD R73, R86, 0xa, R73 ;  /* 0x0000000a56497824 */ /* 0x001fe200078e0249 */
[----:B------:R-:W-:-:S03]  /*2780*/  LOP3.LUT R86, R83, 0x38, RZ, 0xc0, !PT ;  /* 0x0000003853567812 */ /* 0x000fc600078ec0ff */
[----:B------:R-:W-:-:S05]  /*2790*/  IMAD R73, R73, 0x320, RZ ;  /* 0x0000032049497824 */ /* 0x000fca00078e02ff */
[----:B------:R-:W-:-:S05]  /*27a0*/  IADD3 R73, PT, PT, R73, UR4, R86 ;  /* 0x0000000449497c10 */ /* 0x000fca000fffe056 */
[----:B------:R-:W-:-:S07]  /*27b0*/  VIADD R73, R73, 0x190 ;  /* 0x0000019049497836 */ /* 0x000fce0000000000 */
.L_x_424:
[----:B------:R-:W-:Y:S01]  /*27c0*/  LDS.64 R86, [R73+-0x190] ;  /* 0xfffe700049567984 */ /* 0x000fe20000000a00 */
[C---:B------:R-:W-:Y:S02]  /*27d0*/  ISETP.GE.U32.AND P0, PT, R72.reuse, 0x10, PT ;  /* 0x000000104800780c */ /* 0x040fe40003f06070 */
[----:B------:R-:W-:Y:S01]  /*27e0*/  IADD3 R72, PT, PT, R72, 0x40, RZ ;  /* 0x0000004048487810 */ /* 0x000fe20007ffe0ff */
[----:B-1----:R-:W0:Y:S04]  /*27f0*/  LDS.64 R88, [R73+0x140] ;  /* 0x0001400049587984 */ /* 0x002e280000000a00 */
[----:B------:R-:W-:Y:S04]  /*2800*/  LDS.64 R98, [R73+-0x140] ;  /* 0xfffec00049627984 */ /* 0x000fe80000000a00 */
[----:B------:R-:W1:Y:S04]  /*2810*/  LDS.64 R100, [R73+0xf0] ;  /* 0x0000f00049647984 */ /* 0x000e680000000a00 */
[----:B------:R-:W-:Y:S04]  /*2820*/  LDS.64 R102, [R73+-0xf0] ;  /* 0xffff100049667984 */ /* 0x000fe80000000a00 */
[----:B------:R-:W2:Y:S04]  /*2830*/  LDS.64 R104, [R73+0xa0] ;  /* 0x0000a00049687984 */ /* 0x000ea80000000a00 */
[----:B------:R-:W-:Y:S04]  /*2840*/  LDS.64 R92, [R73+-0xa0] ;  /* 0xffff6000495c7984 */ /* 0x000fe80000000a00 */
[----:B------:R-:W3:Y:S01]  /*2850*/  LDS.64 R90, [R73+0x50] ;  /* 0x00005000495a7984 */ /* 0x000ee20000000a00 */
[----:B0-----:R-:W-:-:S02]  /*2860*/  DADD R94, R86, R88 ;  /* 0x00000000565e7229 */ /* 0x001fc40000000058 */
[----:B------:R-:W-:Y:S01]  /*2870*/  DADD R96, R86, -R88 ;  /* 0x0000000056607229 */ /* 0x000fe20000000858 */
[----:B------:R-:W-:Y:S05]  /*2880*/  LDS.64 R86, [R73+-0x50] ;  /* 0xffffb00049567984 */ /* 0x000fea0000000a00 */
[----:B------:R-:W-:Y:S02]  /*2890*/  DFMA R88, R94, R54, RZ ;  /* 0x000000365e58722b */ /* 0x000fe400000000ff */
[C-C-:B-1----:R-:W-:Y:S02]  /*28a0*/  DADD R116, R98.reuse, R100.reuse ;  /* 0x0000000062747229 */ /* 0x142fe40000000064 */
[----:B------:R-:W-:-:S02]  /*28b0*/  DADD R98, R98, -R100 ;  /* 0x0000000062627229 */ /* 0x000fc40000000864 */
[C---:B------:R-:W-:Y:S02]  /*28c0*/  DFMA R106, R94.reuse, R52, RZ ;  /* 0x000000345e6a722b */ /* 0x040fe400000000ff */
[----:B------:R-:W-:Y:S02]  /*28d0*/  DFMA R110, R94, R22, RZ ;  /* 0x000000165e6e722b */ /* 0x000fe400000000ff */
[----:B------:R-:W-:Y:S01]  /*28e0*/  DFMA R100, R116, R50, R88 ;  /* 0x000000327464722b */ /* 0x000fe20000000058 */
[----:B------:R-:W0:Y:S01]  /*28f0*/  LDS.64 R88, [R73] ;  /* 0x0000000049587984 */ /* 0x000e220000000a00 */
[----:B------:R-:W-:Y:S02]  /*2900*/  DFMA R94, R94, R6, RZ ;  /* 0x000000065e5e722b */ /* 0x000fe400000000ff */
[C---:B------:R-:W-:Y:S02]  /*2910*/  DFMA R108, R116.reuse, R48, R106 ;  /* 0x00000030746c722b */ /* 0x040fe4000000006a */
[----:B------:R-:W-:-:S02]  /*2920*/  DFMA R112, R116, R20, R110 ;  /* 0x000000147470722b */ /* 0x000fc4000000006e */
[----:B------:R-:W-:Y:S02]  /*2930*/  DFMA R106, R96, R36, RZ ;  /* 0x00000024606a722b */ /* 0x000fe400000000ff */
[----:B------:R-:W-:Y:S02]  /*2940*/  DFMA R116, R116, R4, R94 ;  /* 0x000000047474722b */ /* 0x000fe4000000005e */
[C---:B------:R-:W-:Y:S02]  /*2950*/  DFMA R94, R96.reuse, R38, RZ ;  /* 0x00000026605e722b */ /* 0x040fe400000000ff */
[C---:B------:R-:W-:Y:S02]  /*2960*/  DFMA R110, R96.reuse, R14, RZ ;  /* 0x0000000e606e722b */ /* 0x040fe400000000ff */
[----:B------:R-:W-:Y:S02]  /*2970*/  DFMA R114, R96, R60, RZ ;  /* 0x0000003c6072722b */ /* 0x000fe400000000ff */
[----:B------:R-:W-:-:S02]  /*2980*/  DFMA R106, R98, R32, R106 ;  /* 0x00000020626a722b */ /* 0x000fc4000000006a */
[----:B------:R-:W-:Y:S02]  /*2990*/  DFMA R96, R98, R34, R94 ;  /* 0x000000226260722b */ /* 0x000fe4000000005e */
[----:B--2---:R-:W-:Y:S02]  /*29a0*/  DADD R94, R102, R104 ;  /* 0x00000000665e7229 */ /* 0x004fe40000000068 */
[C---:B------:R-:W-:Y:S02]  /*29b0*/  DFMA R110, R98.reuse, R12, R110 ;  /* 0x0000000c626e722b */ /* 0x040fe4000000006e */
[----:B------:R-:W-:Y:S02]  /*29c0*/  DFMA R114, R98, R58, R114 ;  /* 0x0000003a6272722b */ /* 0x000fe40000000072 */
[----:B------:R-:W-:Y:S02]  /*29d0*/  DADD R102, R102, -R104 ;  /* 0x0000000066667229 */ /* 0x000fe40000000868 */
        /* <DEDUP_REMOVED lines=46> */
.L_x_423:
[----:B------:R-:W-:Y:S05]  /*2cc0*/  BSYNC.RECONVERGENT B0 ;  /* 0x0000000000007941 */ /* 0x000fea0003800200 */
.L_x_422:
[----:B------:R-:W-:Y:S06]  /*2cd0*/  BAR.SYNC.DEFER_BLOCKING 0x0 ;  /* 0x0000000000007b1d */ /* 0x000fec0000010000 */
[----:B------:R-:W0:Y:S01]  /*2ce0*/  LDCU.128 UR12, c[0x3][0x10] ;  /* 0x00c00200ff0c77ac */ /* 0x000e220008000c00 */
[----:B------:R-:W2:Y:S01]  /*2cf0*/  LDCU.128 UR16, c[0x3][0x710] ;  /* 0x00c0e200ff1077ac */ /* 0x000ea20008000c00 */
[----:B------:R-:W3:Y:S01]  /*2d00*/  LDCU.128 UR20, c[0x3][0x30] ;  /* 0x00c00600ff1477ac */ /* 0x000ee20008000c00 */
[----:B------:R-:W4:Y:S01]  /*2d10*/  LDCU.128 UR24, c[0x3][0x730] ;  /* 0x00c0e600ff1877ac */ /* 0x000f220008000c00 */
[----:B------:R-:W5:Y:S01]  /*2d20*/  LDCU.128 UR28, c[0x3][0x50] ;  /* 0x00c00a00ff1c77ac */ /* 0x000f620008000c00 */
[----:B------:R-:W-:Y:S01]  /*2d30*/  LDS.64 R2, [R82] ;  /* 0x0000000052027984 */ /* 0x000fe20000000a00 */
[----:B------:R-:W1:Y:S03]  /*2d40*/  LDCU.64 UR6, c[0x3][0x748] ;  /* 0x00c0e900ff0677ac */ /* 0x000e660008000a00 */
[----:B------:R-:W0:Y:S01]  /*2d50*/  LDS.64 R4, [R82+0x1c20] ;  /* 0x001c200052047984 */ /* 0x000e220000000a00 */
[----:B------:R-:W1:Y:S03]  /*2d60*/  LDCU.128 UR32, c[0x3][0x750] ;  /* 0x00c0ea00ff2077ac */ /* 0x000e660008000c00 */
[----:B------:R-:W-:Y:S01]  /*2d70*/  LDS.64 R8, [R82+0x320] ;  /* 0x0003200052087984 */ /* 0x000fe20000000a00 */
[----:B------:R-:W2:Y:S03]  /*2d80*/  LDCU UR4, c[0x0][0x380] ;  /* 0x00007000ff0477ac */ /* 0x000ea60008000800 */
[----:B------:R-:W3:Y:S01]  /*2d90*/  LDS.64 R10, [R82+0x1900] ;  /* 0x00190000520a7984 */ /* 0x000ee20000000a00 */
[----:B------:R-:W1:Y:S03]  /*2da0*/  LDCU.64 UR8, c[0x3][0x68] ;  /* 0x00c00d00ff0877ac */ /* 0x000e660008000a00 */
[----:B------:R-:W-:Y:S01]  /*2db0*/  LDS.64 R12, [R82+0x640] ;  /* 0x00064000520c7984 */ /* 0x000fe20000000a00 */
[----:B------:R-:W1:Y:S03]  /*2dc0*/  LDCU.64 UR10, c[0x3][0x768] ;  /* 0x00c0ed00ff0a77ac */ /* 0x000e660008000a00 */
[----:B------:R-:W4:Y:S04]  /*2dd0*/  LDS.64 R14, [R82+0x15e0] ;  /* 0x0015e000520e7984 */ /* 0x000f280000000a00 */
[----:B------:R-:W-:Y:S04]  /*2de0*/  LDS.64 R16, [R82+0x960] ;  /* 0x0009600052107984 */ /* 0x000fe80000000a00 */
[----:B------:R-:W1:Y:S01]  /*2df0*/  LDS.64 R18, [R82+0x12c0] ;  /* 0x0012c00052127984 */ /* 0x000e620000000a00 */
[----:B--2---:R-:W-:-:S03]  /*2e00*/  ISETP.GE.AND P0, PT, R0, UR4, PT ;  /* 0x0000000400007c0c */ /* 0x004fc6000bf06270 */
[----:B------:R-:W-:Y:S04]  /*2e10*/  LDS.64 R20, [R82+0xc80] ;  /* 0x000c800052147984 */ /* 0x000fe80000000a00 */
[----:B------:R-:W2:Y:S01]  /*2e20*/  LDS.64 R22, [R82+0xfa0] ;  /* 0x000fa00052167984 */ /* 0x000ea20000000a00 */
[C-C-:B0-----:R-:W-:Y:S02]  /*2e30*/  DADD R6, R2.reuse, R4.reuse ;  /* 0x0000000002067229 */ /* 0x141fe40000000004 */
[----:B------:R-:W-:Y:S02]  /*2e40*/  DADD R2, R2, -R4 ;  /* 0x0000000002027229 */ /* 0x000fe40000000804 */
[C-C-:B---3--:R-:W-:Y:S02]  /*2e50*/  DADD R4, R8.reuse, R10.reuse ;  /* 0x0000000008047229 */ /* 0x148fe4000000000a */
[----:B------:R-:W-:-:S02]  /*2e60*/  DADD R8, R8, -R10 ;  /* 0x0000000008087229 */ /* 0x000fc4000000080a */
[C---:B------:R-:W-:Y:S01]  /*2e70*/  DFMA R24, R6.reuse, UR14, RZ ;  /* 0x0000000e06187c2b */ /* 0x040fe200080000ff */
[----:B------:R-:W0:Y:S01]  /*2e80*/  LDCU.64 UR14, c[0x3][0x788] ;  /* 0x00c0f100ff0e77ac */ /* 0x000e220008000a00 */
[----:B------:R-:W-:Y:S02]  /*2e90*/  DFMA R52, R6, R52, RZ ;  /* 0x000000340634722b */ /* 0x000fe400000000ff */
[C-C-:B----4-:R-:W-:Y:S02]  /*2ea0*/  DADD R10, R12.reuse, R14.reuse ;  /* 0x000000000c0a7229 */ /* 0x150fe4000000000e */
[----:B------:R-:W-:Y:S02]  /*2eb0*/  DADD R12, R12, -R14 ;  /* 0x000000000c0c7229 */ /* 0x000fe4000000080e */
[C---:B------:R-:W-:Y:S01]  /*2ec0*/  DFMA R14, R6.reuse, UR12, RZ ;  /* 0x0000000c060e7c2b */ /* 0x040fe200080000ff */
[----:B------:R-:W3:Y:S01]  /*2ed0*/  LDCU.64 UR12, c[0x3][0x88] ;  /* 0x00c01100ff0c77ac */ /* 0x000ee20008000a00 */
[----:B------:R-:W-:-:S02]  /*2ee0*/  DFMA R54, R6, R54, RZ ;  /* 0x000000360636722b */ /* 0x000fc400000000ff */
[C---:B------:R-:W-:Y:S02]  /*2ef0*/  DFMA R36, R2.reuse, R36, RZ ;  /* 0x000000240224722b */ /* 0x040fe400000000ff */
[C---:B------:R-:W-:Y:S02]  /*2f00*/  DFMA R38, R2.reuse, R38, RZ ;  /* 0x000000260226722b */ /* 0x040fe400000000ff */
[C---:B------:R-:W-:Y:S02]  /*2f10*/  DFMA R6, R2.reuse, UR16, RZ ;  /* 0x0000001002067c2b */ /* 0x040fe400080000ff */
[----:B------:R-:W-:Y:S01]  /*2f20*/  DFMA R2, R2, UR18, RZ ;  /* 0x0000001202027c2b */ /* 0x000fe200080000ff */
[----:B------:R-:W4:Y:S01]  /*2f30*/  LDCU.128 UR16, c[0x3][0x70] ;  /* 0x00c00e00ff1077ac */ /* 0x000f220008000c00 */
[C---:B------:R-:W-:Y:S02]  /*2f40*/  DFMA R14, R4.reuse, UR20, R14 ;  /* 0x00000014040e7c2b */ /* 0x040fe4000800000e */
[C---:B------:R-:W-:Y:S01]  /*2f50*/  DFMA R24, R4.reuse, UR22, R24 ;  /* 0x0000001604187c2b */ /* 0x040fe20008000018 */
[----:B------:R-:W0:Y:S01]  /*2f60*/  LDCU.128 UR20, c[0x3][0x770] ;  /* 0x00c0ee00ff1477ac */ /* 0x000e220008000c00 */
[----:B------:R-:W-:-:S02]  /*2f70*/  DFMA R52, R4, R48, R52 ;  /* 0x000000300434722b */ /* 0x000fc40000000034 */
[C---:B------:R-:W-:Y:S02]  /*2f80*/  DFMA R36, R8.reuse, R32, R36 ;  /* 0x000000200824722b */ /* 0x040fe40000000024 */
[C---:B------:R-:W-:Y:S02]  /*2f90*/  DFMA R6, R8.reuse, UR24, R6 ;  /* 0x0000001808067c2b */ /* 0x040fe40008000006 */
[----:B------:R-:W-:Y:S01]  /*2fa0*/  DFMA R26, R8, UR26, R2 ;  /* 0x0000001a081a7c2b */ /* 0x000fe20008000002 */
[----:B------:R-:W3:Y:S01]  /*2fb0*/  LDCU.128 UR24, c[0x3][0x90] ;  /* 0x00c01200ff1877ac */ /* 0x000ee20008000c00 */
[C---:B-----5:R-:W-:Y:S02]  /*2fc0*/  DFMA R14, R10.reuse, UR28, R14 ;  /* 0x0000001c0a0e7c2b */ /* 0x060fe4000800000e */
[----:B------:R-:W-:Y:S01]  /*2fd0*/  DFMA R24, R10, UR30, R24 ;  /* 0x0000001e0a187c2b */ /* 0x000fe20008000018 */
[----:B------:R-:W5:Y:S01]  /*2fe0*/  LDCU.128 UR28, c[0x3][0x790] ;  /* 0x00c0f200ff1c77ac */ /* 0x000f620008000c00 */
[----:B-1----:R-:W-:-:S02]  /*2ff0*/  DADD R2, R16, R18 ;  /* 0x0000000010027229 */ /* 0x002fc40000000012 */
[----:B------:R-:W-:Y:S02]  /*3000*/  DADD R16, R16, -R18 ;  /* 0x0000000010107229 */ /* 0x000fe40000000812 */
[----:B------:R-:W-:Y:S02]  /*3010*/  DFMA R52, R10, R42, R52 ;  /* 0x0000002a0a34722b */ /* 0x000fe40000000034 */
[C---:B------:R-:W-:Y:S02]  /*3020*/  DFMA R18, R12.reuse, UR32, R6 ;  /* 0x000000200c127c2b */ /* 0x040fe40008000006 */
[C---:B------:R-:W-:Y:S02]  /*3030*/  DFMA R26, R12.reuse, UR34, R26 ;  /* 0x000000220c1a7c2b */ /* 0x040fe4000800001a */
[----:B------:R-:W-:Y:S02]  /*3040*/  DFMA R36, R12, UR6, R36 ;  /* 0x000000060c247c2b */ /* 0x000fe40008000024 */
[----:B--2---:R-:W-:-:S02]  /*3050*/  DADD R6, R20, R22 ;  /* 0x0000000014067229 */ /* 0x004fc40000000016 */
[----:B------:R-:W-:Y:S02]  /*3060*/  DADD R20, R20, -R22 ;  /* 0x0000000014147229 */ /* 0x000fe40000000816 */
[C---:B----4-:R-:W-:Y:S02]  /*3070*/  DFMA R14, R2.reuse, UR16, R14 ;  /* 0x00000010020e7c2b */ /* 0x050fe4000800000e */
[----:B------:R-:W-:Y:S02]  /*3080*/  DFMA R24, R2, UR18, R24 ;  /* 0x0000001202187c2b */ /* 0x000fe40008000018 */
[C---:B0-----:R-:W-:Y:S02]  /*3090*/  DFMA R18, R16.reuse, UR20, R18 ;  /* 0x0000001410127c2b */ /* 0x041fe40008000012 */
[----:B------:R-:W-:Y:S02]  /*30a0*/  DFMA R26, R16, UR22, R26 ;  /* 0x00000016101a7c2b */ /* 0x000fe4000800001a */
[----:B------:R-:W-:-:S02]  /*30b0*/  DFMA R52, R2, UR8, R52 ;  /* 0x0000000802347c2b */ /* 0x000fc40008000034 */
[----:B------:R-:W-:Y:S02]  /*30c0*/  DFMA R36, R16, UR10, R36 ;  /* 0x0000000a10247c2b */ /* 0x000fe40008000024 */
[C---:B---3--:R-:W-:Y:S02]  /*30d0*/  DFMA R14, R6.reuse, UR24, R14 ;  /* 0x00000018060e7c2b */ /* 0x048fe4000800000e */
[----:B------:R-:W-:Y:S02]  /*30e0*/  DFMA R24, R6, UR26, R24 ;  /* 0x0000001a06187c2b */ /* 0x000fe40008000018 */
[C---:B-----5:R-:W-:Y:S02]  /*30f0*/  DFMA R18, R20.reuse, UR28, R18 ;  /* 0x0000001c14127c2b */ /* 0x060fe40008000012 */
[----:B------:R-:W-:Y:S02]  /*3100*/  DFMA R26, R20, UR30, R26 ;  /* 0x0000001e141a7c2b */ /* 0x000fe4000800001a */
[----:B------:R-:W-:-:S02]  /*3110*/  DFMA R52, R6, UR12, R52 ;  /* 0x0000000c06347c2b */ /* 0x000fc40008000034 */
        /* <DEDUP_REMOVED lines=14> */
[----:B------:R-:W-:-:S04]  /*3200*/  DADD R16, R52, -R36 ;  /* 0x0000000034107229 */ /* 0x000fc80000000824 */
[----:B------:R-:W-:Y:S02]  /*3210*/  DFMA R54, R6, R66, R54 ;  /* 0x000000420636722b */ /* 0x000fe40000000036 */
[----:B------:R-:W-:Y:S02]  /*3220*/  DFMA R38, R20, R70, R38 ;  /* 0x000000461426722b */ /* 0x000fe40000000026 */
[----:B------:R-:W-:Y:S01]  /*3230*/  DADD R6, R52, R36 ;  /* 0x0000000034067229 */ /* 0x000fe20000000024 */
[----:B0-----:R-:W-:-:S05]  /*3240*/  LEA R3, R0, R23, 0x9 ;  /* 0x0000001700037211 */ /* 0x001fca00078e48ff */
        /* <DEDUP_REMOVED lines=12> */
.L_x_425:
        /* <DEDUP_REMOVED lines=15> */
.L_x_1080:


//--------------------- .text._Z32massMatrixMultiplyRegisterKernelILi8ELi10ELi1EEviPKdS1_S1_S1_Pd --------------------------
	.section	.text._Z32massMatrixMultiplyRegisterKernelILi8ELi10ELi1EEviPKdS1_S1_S1_Pd,"ax",@progbits
	.align	128
        .global         _Z32massMatrixMultiplyRegisterKernelILi8ELi10ELi1EEviPKdS1_S1_S1_Pd
        .type           _Z32massMatrixMultiplyRegisterKernelILi8ELi10ELi1EEviPKdS1_S1_S1_Pd,@function
        .size           _Z32massMatrixMultiplyRegisterKernelILi8ELi10ELi1EEviPKdS1_S1_S1_Pd,(.L_x_1081 - _Z32massMatrixMultiplyRegisterKernelILi8ELi10ELi1EEviPKdS1_S1_S1_Pd)
        .other          _Z32massMatrixMultiplyRegisterKernelILi8ELi10ELi1EEviPKdS1_S1_S1_Pd,@"STO_CUDA_ENTRY STV_DEFAULT"
_Z32massMatrixMultiplyRegisterKernelILi8ELi10ELi1EEviPKdS1_S1_S1_Pd:
.text._Z32massMatrixMultiplyRegisterKernelILi8ELi10ELi1EEviPKdS1_S1_S1_Pd:
        /* <DEDUP_REMOVED lines=9> */
[C---:B---3--:R-:W-:Y:S01]  /*0090*/  @!P1 IMAD.WIDE.U32 R8, R0.reuse, 0x8, R8 ;  /* 0x0000000800089825 */ /* 0x048fe200078e0008 */
[----:B--2---:R0:W2:Y:S04]  /*00a0*/  @!P1 LDG.E.64.CONSTANT R20, desc[UR6][R6.64] ;  /* 0x0000000606149981 */ /* 0x0040a8000c1e9b00 */
        /* <DEDUP_REMOVED lines=18> */
[----:B------:R-:W0:Y:S01]  /*01d0*/  S2UR UR7, SR_CgaCtaId ;  /* 0x00000000000779c3 */ /* 0x000e220000008800 */
[----:B------:R-:W-:Y:S01]  /*01e0*/  VOTEU.ALL UP0, P1 ;  /* 0x0000000000ff7886 */ /* 0x000fe20000800000 */
[----:B------:R-:W-:-:S04]  /*01f0*/  UMOV UR4, 0x400 ;  /* 0x0000040000047882 */ /* 0x000fc80000000000 */
[----:B------:R-:W-:Y:S02]  /*0200*/  @!UP0 UIADD3 UR5, UPT, UPT, UR4, 0x1f40, URZ ;  /* 0x00001f4004058890 */ /* 0x000fe4000fffe0ff */
[----:B------:R-:W-:Y:S02]  /*0210*/  @!UP0 UIADD3 UR6, UPT, UPT, UR4, 0x1fe0, URZ ;  /* 0x00001fe004068890 */ /* 0x000fe4000fffe0ff */
[----:B0-----:R-:W-:Y:S02]  /*0220*/  @!UP0 ULEA UR5, UR7, UR5, 0x18 ;  /* 0x0000000507058291 */ /* 0x001fe4000f8ec0ff */
[----:B------:R-:W-:-:S04]  /*0230*/  @!UP0 ULEA UR6, UR7, UR6, 0x18 ;  /* 0x0000000607068291 */ /* 0x000fc8000f8ec0ff */
[C---:B------:R-:W-:Y:S02]  /*0240*/  @!P1 LEA R5, R0.reuse, UR5, 0x3 ;  /* 0x0000000500059c11 */ /* 0x040fe4000f8e18ff */
[----:B------:R-:W-:Y:S01]  /*0250*/  @!P1 LEA R25, R0, UR6, 0x3 ;  /* 0x0000000600199c11 */ /* 0x000fe2000f8e18ff */
[----:B------:R-:W-:Y:S02]  /*0260*/  ULEA UR70, UR7, UR4, 0x18 ;  /* 0x0000000407467291 */ /* 0x000fe4000f8ec0ff */
[----:B--2---:R-:W-:Y:S04]  /*0270*/  @!P1 STS.64 [R5], R20 ;  /* 0x0000001405009388 */ /* 0x004fe80000000a00 */
[----:B---3--:R-:W-:Y:S01]  /*0280*/  @!P1 STS.64 [R25], R22 ;  /* 0x0000001619009388 */ /* 0x008fe20000000a00 */
[----:B------:R-:W-:Y:S06]  /*0290*/  BAR.SYNC.DEFER_BLOCKING 0x0 ;  /* 0x0000000000007b1d */ /* 0x000fec0000010000 */
[----:B------:R-:W0:Y:S04]  /*02a0*/  LDS.128 R12, [UR70+0x1fe0] ;  /* 0x001fe046ff0c7984 */ /* 0x000e280008000c00 */
[----:B------:R-:W1:Y:S04]  /*02b0*/  LDS.128 R16, [UR70+0x1ff0] ;  /* 0x001ff046ff107984 */ /* 0x000e680008000c00 */
[----:B------:R-:W2:Y:S04]  /*02c0*/  LDS.128 R20, [UR70+0x2060] ;  /* 0x00206046ff147984 */ /* 0x000ea80008000c00 */
[----:B------:R-:W3:Y:S04]  /*02d0*/  LDS.128 R8, [UR70+0x2000] ;  /* 0x00200046ff087984 */ /* 0x000ee80008000c00 */
[----:B------:R-:W-:Y:S04]  /*02e0*/  LDS.128 R32, [UR70+0x2040] ;  /* 0x00204046ff207984 */ /* 0x000fe80008000c00 */
[----:B------:R-:W-:Y:S04]  /*02f0*/  LDS.128 R28, [UR70+0x2030] ;  /* 0x00203046ff1c7984 */ /* 0x000fe80008000c00 */
[----:B------:R-:W-:Y:S01]  /*0300*/  LDS.128 R24, [UR70+0x2050] ;  /* 0x00205046ff187984 */ /* 0x000fe20008000c00 */
[----:B0-----:R-:W-:-:S02]  /*0310*/  R2UR UR62, R14 ;  /* 0x000000000e3e72ca */ /* 0x001fc400000e0000 */
[----:B------:R-:W-:Y:S02]  /*0320*/  R2UR UR63, R15 ;  /* 0x000000000f3f72ca */ /* 0x000fe400000e0000 */
[----:B------:R-:W-:Y:S02]  /*0330*/  R2UR UR60, R12 ;  /* 0x000000000c3c72ca */ /* 0x000fe400000e0000 */
[----:B------:R-:W-:Y:S02]  /*0340*/  R2UR UR61, R13 ;  /* 0x000000000d3d72ca */ /* 0x000fe400000e0000 */
[----:B------:R-:W0:Y:S01]  /*0350*/  LDS.128 R12, [UR70+0x2010] ;  /* 0x00201046ff0c7984 */ /* 0x000e220008000c00 */
[----:B-1----:R-:W-:Y:S02]  /*0360*/  R2UR UR58, R18 ;  /* 0x00000000123a72ca */ /* 0x002fe400000e0000 */
[----:B------:R-:W-:Y:S02]  /*0370*/  R2UR UR59, R19 ;  /* 0x00000000133b72ca */ /* 0x000fe400000e0000 */
[----:B------:R-:W-:-:S02]  /*0380*/  R2UR UR8, R16 ;  /* 0x00000000100872ca */ /* 0x000fc400000e0000 */
[----:B------:R-:W-:Y:S02]  /*0390*/  R2UR UR9, R17 ;  /* 0x00000000110972ca */ /* 0x000fe400000e0000 */
[----:B------:R-:W1:Y:S01]  /*03a0*/  LDS.128 R16, [UR70+0x2020] ;  /* 0x00202046ff107984 */ /* 0x000e620008000c00 */
[----:B--2---:R-:W-:Y:S02]  /*03b0*/  R2UR UR44, R20 ;  /* 0x00000000142c72ca */ /* 0x004fe400000e0000 */
[----:B------:R-:W-:Y:S02]  /*03c0*/  R2UR UR45, R21 ;  /* 0x00000000152d72ca */ /* 0x000fe400000e0000 */
[----:B---3--:R-:W-:Y:S02]  /*03d0*/  R2UR UR54, R8 ;  /* 0x00000000083672ca */ /* 0x008fe400000e0000 */
[----:B0-----:R-:W-:Y:S02]  /*03e0*/  R2UR UR52, R14 ;  /* 0x000000000e3472ca */ /* 0x001fe400000e0000 */
[----:B------:R-:W-:-:S02]  /*03f0*/  R2UR UR53, R15 ;  /* 0x000000000f3572ca */ /* 0x000fc400000e0000 */
[----:B------:R-:W-:Y:S02]  /*0400*/  R2UR UR50, R12 ;  /* 0x000000000c3272ca */ /* 0x000fe400000e0000 */
[----:B------:R-:W-:Y:S02]  /*0410*/  R2UR UR51, R13 ;  /* 0x000000000d3372ca */ /* 0x000fe400000e0000 */
[----:B------:R-:W0:Y:S01]  /*0420*/  LDS.128 R12, [UR70+0x2070] ;  /* 0x00207046ff0c7984 */ /* 0x000e220008000c00 */
[----:B------:R-:W-:Y:S02]  /*0430*/  R2UR UR55, R9 ;  /* 0x00000000093772ca */ /* 0x000fe400000e0000 */
[----:B-1----:R-:W-:Y:S02]  /*0440*/  R2UR UR48, R16 ;  /* 0x00000000103072ca */ /* 0x002fe400000e0000 */
[----:B------:R-:W-:Y:S02]  /*0450*/  R2UR UR49, R17 ;  /* 0x00000000113172ca */ /* 0x000fe400000e0000 */
[----:B------:R-:W-:-:S02]  /*0460*/  R2UR UR46, R32 ;  /* 0x00000000202e72ca */ /* 0x000fc400000e0000 */
[----:B------:R-:W-:Y:S01]  /*0470*/  R2UR UR47, R33 ;  /* 0x00000000212f72ca */ /* 0x000fe200000e0000 */
[----:B----4-:R-:W-:Y:S01]  /*0480*/  DADD R20, R40, -R42 ;  /* 0x0000000028147229 */ /* 0x010fe2000000082a */
[----:B------:R-:W-:Y:S02]  /*0490*/  R2UR UR38, R22 ;  /* 0x00000000162672ca */ /* 0x000fe400000e0000 */
[----:B------:R-:W-:Y:S01]  /*04a0*/  R2UR UR39, R23 ;  /* 0x00000000172772ca */ /* 0x000fe200000e0000 */
[C-C-:B-----5:R-:W-:Y:S01]  /*04b0*/  DADD R8, R36.reuse, R38.reuse ;  /* 0x0000000024087229 */ /* 0x160fe20000000026 */
[----:B------:R-:W-:Y:S01]  /*04c0*/  R2UR UR42, R18 ;  /* 0x00000000122a72ca */ /* 0x000fe200000e0000 */
[----:B------:R-:W-:Y:S01]  /*04d0*/  DADD R38, R36, -R38 ;  /* 0x0000000024267229 */ /* 0x000fe20000000826 */
[----:B------:R-:W-:Y:S01]  /*04e0*/  R2UR UR43, R19 ;  /* 0x00000000132b72ca */ /* 0x000fe200000e0000 */
[----:B------:R-:W-:Y:S01]  /*04f0*/  DADD R36, R40, R42 ;  /* 0x0000000028247229 */ /* 0x000fe2000000002a */
[----:B------:R-:W-:Y:S01]  /*0500*/  R2UR UR36, R28 ;  /* 0x000000001c2472ca */ /* 0x000fe200000e0000 */
[C---:B------:R-:W-:Y:S01]  /*0510*/  DFMA R18, R20.reuse, UR60, RZ ;  /* 0x0000003c14127c2b */ /* 0x040fe200080000ff */
[----:B------:R-:W-:Y:S01]  /*0520*/  R2UR UR37, R29 ;  /* 0x000000001d2572ca */ /* 0x000fe200000e0000 */
[C---:B------:R-:W-:Y:S01]  /*0530*/  DFMA R28, R20.reuse, UR44, RZ ;  /* 0x0000002c141c7c2b */ /* 0x040fe200080000ff */
[----:B------:R-:W-:Y:S01]  /*0540*/  R2UR UR40, R34 ;  /* 0x00000000222872ca */ /* 0x000fe200000e0000 */
[C---:B------:R-:W-:Y:S01]  /*0550*/  DFMA R32, R20.reuse, UR54, RZ ;  /* 0x0000003614207c2b */ /* 0x040fe200080000ff */
[----:B------:R-:W-:Y:S01]  /*0560*/  R2UR UR41, R35 ;  /* 0x00000000232972ca */ /* 0x000fe200000e0000 */
[C---:B------:R-:W-:Y:S01]  /*0570*/  DFMA R34, R20.reuse, UR48, RZ ;  /* 0x0000003014227c2b */ /* 0x040fe200080000ff */
[----:B------:R-:W-:Y:S01]  /*0580*/  R2UR UR56, R10 ;  /* 0x000000000a3872ca */ /* 0x000fe200000e0000 */
[----:B------:R-:W-:Y:S01]  /*0590*/  DFMA R40, R20, UR46, RZ ;  /* 0x0000002e14287c2b */ /* 0x000fe200080000ff */
[----:B------:R-:W-:Y:S01]  /*05a0*/  R2UR UR57, R11 ;  /* 0x000000000b3972ca */ /* 0x000fe200000e0000 */
[----:B------:R-:W1:Y:S01]  /*05b0*/  LDS.128 R20, [UR70+0x1f40] ;  /* 0x001f4046ff147984 */ /* 0x000e620008000c00 */
[----:B------:R-:W-:-:S02]  /*05c0*/  DADD R16, R48, R46 ;  /* 0x0000000030107229 */ /* 0x000fc4000000002e */
[----:B------:R-:W-:Y:S02]  /*05d0*/  DADD R46, R48, -R46 ;  /* 0x00000000302e7229 */ /* 0x000fe4000000082e */
[C---:B------:R-:W-:Y:S01]  /*05e0*/  DFMA R18, R38.reuse, UR62, R18 ;  /* 0x0000003e26127c2b */ /* 0x040fe20008000012 */
[----:B0-----:R-:W-:Y:S02]  /*05f0*/  R2UR UR32, R12 ;  /* 0x000000000c2072ca */ /* 0x001fe400000e0000 */
[----:B------:R-:W-:Y:S01]  /*0600*/  R2UR UR33, R13 ;  /* 0x000000000d2172ca */ /* 0x000fe200000e0000 */
[----:B------:R-:W-:Y:S01]  /*0610*/  DFMA R28, R38, UR38, R28 ;  /* 0x00000026261c7c2b */ /* 0x000fe2000800001c */
[----:B------:R-:W-:Y:S02]  /*0620*/  R2UR UR34, R24 ;  /* 0x00000000182272ca */ /* 0x000fe400000e0000 */
[----:B------:R-:W-:Y:S02]  /*0630*/  R2UR UR35, R25 ;  /* 0x00000000192372ca */ /* 0x000fe400000e0000 */
[----:B------:R-:W-:-:S02]  /*0640*/  R2UR UR26, R14 ;  /* 0x000000000e1a72ca */ /* 0x000fc400000e0000 */
[----:B------:R-:W-:Y:S01]  /*0650*/  R2UR UR27, R15 ;  /* 0x000000000f1b72ca */ /* 0x000fe200000e0000 */
[----:B------:R-:W-:Y:S02]  /*0660*/  DADD R10, R50, R44 ;  /* 0x00000000320a7229 */ /* 0x000fe4000000002c */
[C---:B------:R-:W-:Y:S02]  /*0670*/  DFMA R32, R38.reuse, UR56, R32 ;  /* 0x0000003826207c2b */ /* 0x040fe40008000020 */
[C---:B------:R-:W-:Y:S02]  /*0680*/  DFMA R34, R38.reuse, UR42, R34 ;  /* 0x0000002a26227c2b */ /* 0x040fe40008000022 */
[----:B------:R-:W-:Y:S02]  /*0690*/  DFMA R12, R38, UR40, R40 ;  /* 0x00000028260c7c2b */ /* 0x000fe40008000028 */
[----:B------:R-:W-:Y:S02]  /*06a0*/  DADD R44, R50, -R44 ;  /* 0x00000000322c7229 */ /* 0x000fe4000000082c */
[----:B------:R-:W-:-:S02]  /*06b0*/  DFMA R18, R46, UR8, R18 ;  /* 0x000000082e127c2b */ /* 0x000fc40008000012 */
[C---:B------:R-:W-:Y:S02]  /*06c0*/  DFMA R24, R46.reuse, UR32, R28 ;  /* 0x000000202e187c2b */ /* 0x040fe4000800001c */
[C---:B------:R-:W-:Y:S02]  /*06d0*/  DFMA R42, R46.reuse, UR50, R32 ;  /* 0x000000322e2a7c2b */ /* 0x040fe40008000020 */
[C---:B------:R-:W-:Y:S02]  /*06e0*/  DFMA R40, R46.reuse, UR36, R34 ;  /* 0x000000242e287c2b */ /* 0x040fe40008000022 */
[----:B------:R-:W-:Y:S01]  /*06f0*/  DFMA R38, R46, UR34, R12 ;  /* 0x000000222e267c2b */ /* 0x000fe2000800000c */
[----:B------:R-:W-:Y:S01]  /*0700*/  R2UR UR28, R26 ;  /* 0x000000001a1c72ca */ /* 0x000fe200000e0000 */
[C---:B------:R-:W-:Y:S01]  /*0710*/  DFMA R46, R44.reuse, UR58, R18 ;  /* 0x0000003a2c2e7c2b */ /* 0x040fe20008000012 */
[----:B------:R-:W-:Y:S01]  /*0720*/  R2UR UR29, R27 ;  /* 0x000000001b1d72ca */ /* 0x000fe200000e0000 */
[----:B------:R-:W-:Y:S01]  /*0730*/  DFMA R18, R44, UR26, R24 ;  /* 0x0000001a2c127c2b */ /* 0x000fe20008000018 */
[----:B------:R-:W-:Y:S01]  /*0740*/  R2UR UR30, R30 ;  /* 0x000000001e1e72ca */ /* 0x000fe200000e0000 */
[----:B------:R-:W0:Y:S01]  /*0750*/  LDS.128 R24, [UR70+0x1fa0] ;  /* 0x001fa046ff187984 */ /* 0x000e220008000c00 */
[----:B------:R-:W-:-:S03]  /*0760*/  R2UR UR31, R31 ;  /* 0x000000001f1f72ca */ /* 0x000fc600000e0000 */
[----:B------:R-:W2:Y:S04]  /*0770*/  LDS.128 R28, [UR70+0x1f60] ;  /* 0x001f6046ff1c7984 */ /* 0x000ea80008000c00 */
[----:B------:R-:W3:Y:S01]  /*0780*/  LDS.128 R32, [UR70+0x1f50] ;  /* 0x001f5046ff207984 */ /* 0x000ee20008000c00 */
[----:B-1----:R-:W-:Y:S02]  /*0790*/  R2UR UR24, R22 ;  /* 0x00000000161872ca */ /* 0x002fe400000e0000 */
[----:B------:R-:W-:Y:S01]  /*07a0*/  R2UR UR25, R23 ;  /* 0x00000000171972ca */ /* 0x000fe200000e0000 */
[----:B------:R-:W1:Y:S01]  /*07b0*/  LDS.128 R12, [UR70+0x1f80] ;  /* 0x001f8046ff0c7984 */ /* 0x000e620008000c00 */
[----:B------:R-:W-:Y:S02]  /*07c0*/  R2UR UR22, R20 ;  /* 0x00000000141672ca */ /* 0x000fe400000e0000 */
[----:B------:R-:W-:-:S02]  /*07d0*/  R2UR UR23, R21 ;  /* 0x00000000151772ca */ /* 0x000fc400000e0000 */
[----:B------:R-:W4:Y:S01]  /*07e0*/  LDS.128 R20, [UR70+0x1fc0] ;  /* 0x001fc046ff147984 */ /* 0x000f220008000c00 */
[----:B------:R-:W-:Y:S02]  /*07f0*/  IMAD.U32 R6, RZ, RZ, UR8 ;  /* 0x00000008ff067e24 */ /* 0x000fe4000f8e00ff */
[----:B------:R-:W-:Y:S01]  /*0800*/  IMAD.U32 R7, RZ, RZ, UR9 ;  /* 0x00000009ff077e24 */ /* 0x000fe2000f8e00ff */
[----:B0-----:R-:W-:Y:S02]  /*0810*/  R2UR UR10, R26 ;  /* 0x000000001a0a72ca */ /* 0x001fe400000e0000 */
[----:B------:R-:W-:-:S05]  /*0820*/  R2UR UR11, R27 ;  /* 0x000000001b0b72ca */ /* 0x000fca00000e0000 */
[----:B------:R-:W-:Y:S01]  /*0830*/  DFMA R26, R36, UR22, RZ ;  /* 0x00000016241a7c2b */ /* 0x000fe200080000ff */
[----:B--2---:R-:W-:Y:S02]  /*0840*/  R2UR UR18, R30 ;  /* 0x000000001e1272ca */ /* 0x004fe400000e0000 */
[----:B------:R-:W-:Y:S02]  /*0850*/  R2UR UR19, R31 ;  /* 0x000000001f1372ca */ /* 0x000fe400000e0000 */
[----:B------:R-:W-:Y:S02]  /*0860*/  R2UR UR16, R28 ;  /* 0x000000001c1072ca */ /* 0x000fe400000e0000 */
[----:B------:R-:W-:Y:S02]  /*0870*/  R2UR UR17, R29 ;  /* 0x000000001d1172ca */ /* 0x000fe400000e0000 */
[----:B---3--:R-:W-:Y:S01]  /*0880*/  R2UR UR4, R32 ;  /* 0x00000000200472ca */ /* 0x008fe200000e0000 */
[----:B------:R-:W0:Y:S01]  /*0890*/  LDS.128 R28, [UR70+0x1f70] ;  /* 0x001f7046ff1c7984 */ /* 0x000e220008000c00 */
[----:B------:R-:W-:Y:S01]  /*08a0*/  R2UR UR5, R33 ;  /* 0x00000000210572ca */ /* 0x000fe200000e0000 */
[----:B------:R-:W-:Y:S01]  /*08b0*/  DFMA R26, R8, UR24, R26 ;  /* 0x00000018081a7c2b */ /* 0x000fe2000800001a */
[----:B------:R-:W-:-:S02]  /*08c0*/  R2UR UR20, R34 ;  /* 0x00000000221472ca */ /* 0x000fc400000e0000 */
[----:B------:R-:W-:Y:S02]  /*08d0*/  R2UR UR21, R35 ;  /* 0x00000000231572ca */ /* 0x000fe400000e0000 */
[----:B------:R-:W2:Y:S01]  /*08e0*/  LDS.128 R32, [UR70+0x1fb0] ;  /* 0x001fb046ff207984 */ /* 0x000ea20008000c00 */
[----:B-1----:R-:W-:Y:S02]  /*08f0*/  R2UR UR14, R14 ;  /* 0x000000000e0e72ca */ /* 0x002fe400000e0000 */
[----:B------:R-:W-:Y:S02]  /*0900*/  R2UR UR15, R15 ;  /* 0x000000000f0f72ca */ /* 0x000fe400000e0000 */
[----:B------:R-:W-:Y:S02]  /*0910*/  R2UR UR12, R12 ;  /* 0x000000000c0c72ca */ /* 0x000fe400000e0000 */
[----:B------:R-:W-:Y:S02]  /*0920*/  R2UR UR13, R13 ;  /* 0x000000000d0d72ca */ /* 0x000fe400000e0000 */
[----:B------:R-:W1:Y:S01]  /*0930*/  LDS.128 R12, [UR70+0x1f90] ;  /* 0x001f9046ff0c7984 */ /* 0x000e620008000c00 */
[----:B----4-:R-:W-:-:S02]  /*0940*/  R2UR UR6, R20 ;  /* 0x00000000140672ca */ /* 0x010fc400000e0000 */
[----:B------:R-:W-:Y:S01]  /*0950*/  R2UR UR7, R21 ;  /* 0x00000000150772ca */ /* 0x000fe200000e0000 */
[----:B------:R-:W-:Y:S01]  /*0960*/  DFMA R20, R16, UR4, R26 ;  /* 0x0000000410147c2b */ /* 0x000fe2000800001a */
[----:B------:R-:W-:Y:S02]  /*0970*/  R2UR UR8, R24 ;  /* 0x00000000180872ca */ /* 0x000fe400000e0000 */
[----:B------:R-:W-:Y:S02]  /*0980*/  R2UR UR9, R25 ;  /* 0x00000000190972ca */ /* 0x000fe400000e0000 */
[----:B------:R-:W3:Y:S01]  /*0990*/  LDS.128 R24, [UR70+0x1fd0] ;  /* 0x001fd046ff187984 */ /* 0x000ee20008000c00 */
[C---:B------:R-:W-:Y:S02]  /*09a0*/  DFMA R42, R44.reuse, UR52, R42 ;  /* 0x000000342c2a7c2b */ /* 0x040fe4000800002a */
[C---:B------:R-:W-:Y:S02]  /*09b0*/  DFMA R40, R44.reuse, UR30, R40 ;  /* 0x0000001e2c287c2b */ /* 0x040fe40008000028 */
[----:B------:R-:W-:Y:S01]  /*09c0*/  DFMA R38, R44, UR28, R38 ;  /* 0x0000001c2c267c2b */ /* 0x000fe20008000026 */
[----:B------:R-:W-:Y:S01]  /*09d0*/  IMAD.U32 R44, RZ, RZ, UR4 ;  /* 0x00000004ff2c7e24 */ /* 0x000fe2000f8e00ff */
[----:B------:R-:W-:Y:S01]  /*09e0*/  R2UR UR4, R22 ;  /* 0x00000000160472ca */ /* 0x000fe200000e0000 */
[----:B------:R-:W-:Y:S01]  /*09f0*/  IMAD.U32 R45, RZ, RZ, UR5 ;  /* 0x00000005ff2d7e24 */ /* 0x000fe2000f8e00ff */
[----:B------:R-:W-:Y:S01]  /*0a00*/  R2UR UR5, R23 ;  /* 0x00000000170572ca */ /* 0x000fe200000e0000 */
[----:B------:R-:W-:Y:S01]  /*0a10*/  DFMA R22, R36, UR16, RZ ;  /* 0x0000001024167c2b */ /* 0x000fe200080000ff */
[----:B0-----:R-:W-:-:S02]  /*0a20*/  R2UR UR68, R28 ;  /* 0x000000001c4472ca */ /* 0x001fc400000e0000 */
[----:B------:R-:W-:-:S05]  /*0a30*/  R2UR UR69, R29 ;  /* 0x000000001d4572ca */ /* 0x000fca00000e0000 */
[----:B------:R-:W-:Y:S02]  /*0a40*/  DFMA R22, R8, UR18, R22 ;  /* 0x0000001208167c2b */ /* 0x000fe40008000016 */
[C---:B------:R-:W-:Y:S01]  /*0a50*/  DFMA R28, R36.reuse, UR12, RZ ;  /* 0x0000000c241c7c2b */ /* 0x040fe200080000ff */
[----:B--2---:R-:W-:Y:S02]  /*0a60*/  R2UR UR66, R32 ;  /* 0x00000000204272ca */ /* 0x004fe400000e0000 */
[----:B------:R-:W-:Y:S01]  /*0a70*/  R2UR UR67, R33 ;  /* 0x00000000214372ca */ /* 0x000fe200000e0000 */
[C---:B------:R-:W-:Y:S02]  /*0a80*/  DFMA R32, R36.reuse, UR8, RZ ;  /* 0x0000000824207c2b */ /* 0x040fe400080000ff */
[----:B------:R-:W-:Y:S02]  /*0a90*/  DFMA R36, R36, UR6, RZ ;  /* 0x0000000624247c2b */ /* 0x000fe400080000ff */
[----:B------:R-:W-:Y:S01]  /*0aa0*/  DFMA R22, R16, UR68, R22 ;  /* 0x0000004410167c2b */ /* 0x000fe20008000016 */
[----:B-1----:R-:W-:Y:S01]  /*0ab0*/  R2UR UR64, R12 ;  /* 0x000000000c4072ca */ /* 0x002fe200000e0000 */
[----:B------:R-:W-:Y:S01]  /*0ac0*/  IMAD.U32 R12, RZ, RZ, UR68 ;  /* 0x00000044ff0c7e24 */ /* 0x000fe2000f8e00ff */
[----:B------:R-:W-:Y:S01]  /*0ad0*/  R2UR UR65, R13 ;  /* 0x000000000d4172ca */ /* 0x000fe200000e0000 */
[----:B------:R-:W-:Y:S01]  /*0ae0*/  IMAD.U32 R13, RZ, RZ, UR69 ;  /* 0x00000045ff0d7e24 */ /* 0x000fe2000f8e00ff */
[----:B------:R-:W-:-:S02]  /*0af0*/  DFMA R28, R8, UR14, R28 ;  /* 0x0000000e081c7c2b */ /* 0x000fc4000800001c */
[C---:B------:R-:W-:Y:S01]  /*0b00*/  DFMA R32, R8.reuse, UR10, R32 ;  /* 0x0000000a08207c2b */ /* 0x040fe20008000020 */
[----:B---3--:R-:W-:Y:S02]  /*0b10*/  R2UR UR68, R24 ;  /* 0x00000000184472ca */ /* 0x008fe400000e0000 */
[----:B------:R-:W-:Y:S01]  /*0b20*/  R2UR UR69, R25 ;  /* 0x00000000194572ca */ /* 0x000fe200000e0000 */
[----:B------:R-:W-:Y:S01]  /*0b30*/  DFMA R36, R8, UR4, R36 ;  /* 0x0000000408247c2b */ /* 0x000fe20008000024 */
[----:B------:R-:W-:Y:S01]  /*0b40*/  IMAD.MOV.U32 R9, RZ, RZ, 0x1f40 ;  /* 0x00001f40ff097424 */ /* 0x000fe200078e00ff */
[----:B------:R-:W-:Y:S01]  /*0b50*/  R2UR UR71, R31 ;  /* 0x000000001f4772ca */ /* 0x000fe200000e0000 */
[----:B------:R-:W-:Y:S01]  /*0b60*/  IMAD.U32 R5, RZ, RZ, UR70 ;  /* 0x00000046ff057e24 */ /* 0x000fe2000f8e00ff */
[----:B------:R-:W-:Y:S01]  /*0b70*/  R2UR UR72, R14 ;  /* 0x000000000e4872ca */ /* 0x000fe200000e0000 */
[----:B------:R-:W-:Y:S01]  /*0b80*/  IMAD R8, R2, R9, UR70 ;  /* 0x0000004602087e24 */ /* 0x000fe2000f8e0209 */
[----:B------:R-:W-:-:S02]  /*0b90*/  R2UR UR70, R30 ;  /* 0x000000001e4672ca */ /* 0x000fc400000e0000 */
[----:B------:R-:W-:Y:S02]  /*0ba0*/  R2UR UR73, R15 ;  /* 0x000000000f4972ca */ /* 0x000fe400000e0000 */
[----:B------:R-:W-:Y:S02]  /*0bb0*/  R2UR UR74, R34 ;  /* 0x00000000224a72ca */ /* 0x000fe400000e0000 */
[----:B------:R-:W-:Y:S02]  /*0bc0*/  R2UR UR75, R35 ;  /* 0x00000000234b72ca */ /* 0x000fe400000e0000 */
[----:B------:R-:W-:Y:S02]  /*0bd0*/  R2UR UR76, R26 ;  /* 0x000000001a4c72ca */ /* 0x000fe400000e0000 */
[----:B------:R-:W-:Y:S01]  /*0be0*/  R2UR UR77, R27 ;  /* 0x000000001b4d72ca */ /* 0x000fe200000e0000 */
        /* <DEDUP_REMOVED lines=8> */
[----:B------:R-:W-:-:S02]  /*0c70*/  SHF.R.U32.HI R17, RZ, 0x3, R0 ;  /* 0x00000003ff117819 */ /* 0x000fc40000011600 */
[----:B------:R-:W-:Y:S01]  /*0c80*/  ISETP.GT.U32.AND P1, PT, R0, 0x4f, PT ;  /* 0x0000004f0000780c */ /* 0x000fe20003f24070 */
[----:B------:R-:W-:Y:S02]  /*0c90*/  DADD R20, R48, -R46 ;  /* 0x0000000030147229 */ /* 0x000fe4000000082e */
[----:B------:R-:W-:Y:S01]  /*0ca0*/  IMAD R9, R17, 0x50, R8 ;  /* 0x0000005011097824 */ /* 0x000fe200078e0208 */
        /* <DEDUP_REMOVED lines=28> */
[----:B------:R-:W-:Y:S01]  /*0e70*/  R2UR.FILL UR4, R10 ;  /* 0x000000000a0472ca */ /* 0x000fe200004e0000 */
[----:B------:R-:W-:Y:S02]  /*0e80*/  IMAD.MOV.U32 R10, RZ, RZ, R0 ;  /* 0x000000ffff0a7224 */ /* 0x000fe400078e0000 */
[----:B------:R-:W-:-:S12]  /*0e90*/  VIADD R4, R4, 0x190 ;  /* 0x0000019004047836 */ /* 0x000fd80000000000 */
.L_x_428:
[----:B------:R-:W-:Y:S01]  /*0ea0*/  LDS.64 R42, [R4+-0x190] ;  /* 0xfffe7000042a7984 */ /* 0x000fe20000000a00 */
[----:B------:R-:W-:Y:S02]  /*0eb0*/  MOV.SPILL R15, UR31 ;  /* 0x0000001f000f7c02 */ /* 0x000fe40009000f00 */
[----:B------:R-:W-:Y:S01]  /*0ec0*/  MOV.SPILL R52, UR30 ;  /* 0x0000001e00347c02 */ /* 0x000fe20009000f00 */
[----:B------:R-:W0:Y:S01]  /*0ed0*/  LDS.64 R40, [R4+0xa0] ;  /* 0x0000a00004287984 */ /* 0x000e220000000a00 */
[----:B------:R-:W-:Y:S02]  /*0ee0*/  MOV.SPILL R11, UR29 ;  /* 0x0000001d000b7c02 */ /* 0x000fe40009000f00 */
[----:B------:R-:W-:Y:S01]  /*0ef0*/  MOV.SPILL R51, UR28 ;  /* 0x0000001c00337c02 */ /* 0x000fe20009000f00 */
[----:B------:R-:W-:Y:S01]  /*0f00*/  LDS.64 R22, [R4+-0x140] ;  /* 0xfffec00004167984 */ /* 0x000fe20000000a00 */
[----:B------:R-:W-:Y:S02]  /*0f10*/  MOV.SPILL R14, UR27 ;  /* 0x0000001b000e7c02 */ /* 0x000fe40009000f00 */
[----:B------:R-:W-:Y:S01]  /*0f20*/  MOV.SPILL R50, UR26 ;  /* 0x0000001a00327c02 */ /* 0x000fe20009000f00 */
[----:B------:R-:W1:Y:S01]  /*0f30*/  LDS.64 R38, [R4+0x50] ;  /* 0x0000500004267984 */ /* 0x000e620000000a00 */
[----:B------:R-:W-:-:S02]  /*0f40*/  R2UR UR30, R44 ;  /* 0x000000002c1e72ca */ /* 0x000fc400000e0000 */
[----:B------:R-:W-:Y:S01]  /*0f50*/  R2UR UR31, R45 ;  /* 0x000000002d1f72ca */ /* 0x000fe200000e0000 */
[----:B------:R-:W-:Y:S01]  /*0f60*/  LDS.64 R30, [R4+-0xf0] ;  /* 0xffff1000041e7984 */ /* 0x000fe20000000a00 */
[----:B------:R-:W-:Y:S02]  /*0f70*/  R2UR UR28, R12 ;  /* 0x000000000c1c72ca */ /* 0x000fe400000e0000 */
[----:B------:R-:W-:Y:S01]  /*0f80*/  R2UR UR29, R13 ;  /* 0x000000000d1d72ca */ /* 0x000fe200000e0000 */
[----:B------:R-:W2:Y:S01]  /*0f90*/  LDS.64 R18, [R4] ;  /* 0x0000000004127984 */ /* 0x000ea20000000a00 */
[----:B------:R-:W-:Y:S02]  /*0fa0*/  R2UR UR26, R6 ;  /* 0x00000000061a72ca */ /* 0x000fe400000e0000 */
[----:B------:R-:W-:Y:S01]  /*0fb0*/  R2UR UR27, R7 ;  /* 0x00000000071b72ca */ /* 0x000fe200000e0000 */
[----:B------:R-:W-:Y:S01]  /*0fc0*/  LDS.64 R16, [R4+-0xa0] ;  /* 0xffff600004107984 */ /* 0x000fe20000000a00 */
[C---:B------:R-:W-:Y:S01]  /*0fd0*/  ISETP.GE.U32.AND P2, PT, R10.reuse, 0x10, PT ;  /* 0x000000100a00780c */ /* 0x040fe20003f46070 */
[----:B------:R-:W-:-:S02]  /*0fe0*/  VIADD R10, R10, 0x40 ;  /* 0x000000400a0a7836 */ /* 0x000fc40000000000 */
[----:B------:R-:W3:Y:S01]  /*0ff0*/  LDS.64 R26, [R4+-0x50] ;  /* 0xffffb000041a7984 */ /* 0x000ee20000000a00 */
[C-C-:B0-----:R-:W-:Y:S02]  /*1000*/  DADD R36, R42.reuse, R40.reuse ;  /* 0x000000002a247229 */ /* 0x141fe40000000028 */
[----:B------:R-:W-:Y:S02]  /*1010*/  DADD R40, R42, -R40 ;  /* 0x000000002a287229 */ /* 0x000fe40000000828 */
[----:B-1----:R-:W-:-:S04]  /*1020*/  DADD R20, R22, R38 ;  /* 0x0000000016147229 */ /* 0x002fc80000000026 */
[C---:B------:R-:W-:Y:S02]  /*1030*/  DFMA R28, R36.reuse, UR22, RZ ;  /* 0x00000016241c7c2b */ /* 0x040fe400080000ff */
[C---:B------:R-:W-:Y:S02]  /*1040*/  DFMA R34, R36.reuse, UR16, RZ ;  /* 0x0000001024227c2b */ /* 0x040fe400080000ff */
[C---:B------:R-:W-:Y:S02]  /*1050*/  DFMA R32, R36.reuse, UR12, RZ ;  /* 0x0000000c24207c2b */ /* 0x040fe400080000ff */
[C---:B------:R-:W-:Y:S02]  /*1060*/  DFMA R24, R36.reuse, UR8, RZ ;  /* 0x0000000824187c2b */ /* 0x040fe400080000ff */
[----:B------:R-:W-:Y:S02]  /*1070*/  DFMA R36, R36, UR6, RZ ;  /* 0x0000000624247c2b */ /* 0x000fe400080000ff */
[----:B------:R-:W-:-:S02]  /*1080*/  DADD R22, R22, -R38 ;  /* 0x0000000016167229 */ /* 0x000fc40000000826 */
[----:B------:R-:W-:Y:S02]  /*1090*/  DFMA R46, R40, UR60, RZ ;  /* 0x0000003c282e7c2b */ /* 0x000fe400080000ff */
[C---:B------:R-:W-:Y:S02]  /*10a0*/  DFMA R28, R20.reuse, UR24, R28 ;  /* 0x00000018141c7c2b */ /* 0x040fe4000800001c */
[C---:B------:R-:W-:Y:S02]  /*10b0*/  DFMA R34, R20.reuse, UR18, R34 ;  /* 0x0000001214227c2b */ /* 0x040fe40008000022 */
[C---:B------:R-:W-:Y:S02]  /*10c0*/  DFMA R32, R20.reuse, UR14, R32 ;  /* 0x0000000e14207c2b */ /* 0x040fe40008000020 */
[C---:B------:R-:W-:Y:S02]  /*10d0*/  DFMA R24, R20.reuse, UR10, R24 ;  /* 0x0000000a14187c2b */ /* 0x040fe40008000018 */
[----:B------:R-:W-:-:S02]  /*10e0*/  DFMA R20, R20, UR4, R36 ;  /* 0x0000000414147c2b */ /* 0x000fc40008000024 */
[C---:B------:R-:W-:Y:S02]  /*10f0*/  DFMA R48, R40.reuse, UR54, RZ ;  /* 0x0000003628307c2b */ /* 0x040fe400080000ff */
[C---:B------:R-:W-:Y:S02]  /*1100*/  DFMA R36, R40.reuse, UR48, RZ ;  /* 0x0000003028247c2b */ /* 0x040fe400080000ff */
[C---:B------:R-:W-:Y:S02]  /*1110*/  DFMA R38, R40.reuse, UR46, RZ ;  /* 0x0000002e28267c2b */ /* 0x040fe400080000ff */
[----:B------:R-:W-:Y:S02]  /*1120*/  DFMA R40, R40, UR44, RZ ;  /* 0x0000002c28287c2b */ /* 0x000fe400080000ff */
[----:B--2---:R-:W-:Y:S02]  /*1130*/  DADD R42, R30, R18 ;  /* 0x000000001e2a7229 */ /* 0x004fe40000000012 */
[----:B------:R-:W-:-:S02]  /*1140*/  DFMA R46, R22, UR62, R46 ;  /* 0x0000003e162e7c2b */ /* 0x000fc4000800002e */
[----:B------:R-:W-:Y:S02]  /*1150*/  DADD R18, R30, -R18 ;  /* 0x000000001e127229 */ /* 0x000fe40000000812 */
[C---:B------:R-:W-:Y:S02]  /*1160*/  DFMA R48, R22.reuse, UR56, R48 ;  /* 0x0000003816307c2b */ /* 0x040fe40008000030 */
[C---:B------:R-:W-:Y:S02]  /*1170*/  DFMA R36, R22.reuse, UR42, R36 ;  /* 0x0000002a16247c2b */ /* 0x040fe40008000024 */
        /* <DEDUP_REMOVED lines=15> */
[----:B------:R-:W-:Y:S02]  /*1270*/  DADD R16, R16, -R26 ;  /* 0x0000000010107229 */ /* 0x000fe4000000081a */
        /* <DEDUP_REMOVED lines=18> */
[----:B------:R-:W-:Y:S01]  /*13a0*/  STS.64 [R4+0x140], R14 ;  /* 0x0001400e04007388 */ /* 0x000fe20000000a00 */
[----:B------:R-:W-:Y:S02]  /*13b0*/  DADD R26, R20, -R40 ;  /* 0x00000000141a7229 */ /* 0x000fe40000000828 */
[----:B------:R-:W-:Y:S01]  /*13c0*/  DADD R28, R28, R46 ;  /* 0x000000001c1c7229 */ /* 0x000fe2000000002e */
[----:B------:R-:W-:Y:S01]  /*13d0*/  STS.64 [R4+0xf0], R16 ;  /* 0x0000f01004007388 */ /* 0x000fe20000000a00 */
[----:B------:R-:W-:Y:S02]  /*13e0*/  DADD R34, R34, R48 ;  /* 0x0000000022227229 */ /* 0x000fe40000000030 */
[----:B------:R-:W-:Y:S01]  /*13f0*/  DADD R32, R32, R36 ;  /* 0x0000000020207229 */ /* 0x000fe20000000024 */
[----:B------:R-:W-:Y:S01]  /*1400*/  STS.64 [R4+0xa0], R18 ;  /* 0x0000a01204007388 */ /* 0x000fe20000000a00 */
[----:B------:R-:W-:-:S02]  /*1410*/  DADD R24, R24, R38 ;  /* 0x0000000018187229 */ /* 0x000fc40000000026 */
        /* <DEDUP_REMOVED lines=10> */
.L_x_427:
[----:B------:R-:W-:Y:S05]  /*14c0*/  BSYNC.RECONVERGENT B0 ;  /* 0x0000000000007941 */ /* 0x000fea0003800200 */
.L_x_426:
[----:B------:R-:W-:Y:S01]  /*14d0*/  BAR.SYNC.DEFER_BLOCKING 0x0 ;  /* 0x0000000000007b1d */ /* 0x000fe20000010000 */
[----:B------:R-:W-:-:S05]  /*14e0*/  ISETP.GT.U32.AND P2, PT, R0, 0x63, PT ;  /* 0x000000630000780c */ /* 0x000fca0003f44070 */
[----:B------:R-:W-:Y:S08]  /*14f0*/  BSSY.RECONVERGENT B0, `(.L_x_429) ;  /* 0x00000da000007945 */ /* 0x000ff00003800200 */
[----:B------:R-:W-:Y:S05]  /*1500*/  @P2 BRA `(.L_x_430) ;  /* 0x0000000c00602947 */ /* 0x000fea0003800000 */
[----:B------:R-:W-:-:S07]  /*1510*/  IMAD.MOV.U32 R4, RZ, RZ, R0 ;  /* 0x000000ffff047224 */ /* 0x000fce00078e0000 */
.L_x_431:
[----:B-1----:R-:W-:Y:S01]  /*1520*/  PRMT R5, R4, 0x9910, RZ ;  /* 0x0000991004057816 */ /* 0x002fe200000000ff */
[----:B------:R-:W1:Y:S01]  /*1530*/  @!P0 LDC.64 R40, c[0x0][0x388] ;  /* 0x0000e200ff288b82 */ /* 0x000e620000000a00 */
[----:B------:R-:W-:Y:S01]  /*1540*/  MOV.SPILL R17, UR27 ;  /* 0x0000001b00117c02 */ /* 0x000fe20009000f00 */
[----:B------:R-:W-:Y:S01]  /*1550*/  UMOV UR27, 0x640a ;  /* 0x0000640a001b7882 */ /* 0x000fe20000000000 */
[----:B0-----:R-:W-:Y:S01]  /*1560*/  MOV.SPILL R18, UR26 ;  /* 0x0000001a00127c02 */ /* 0x001fe20009000f00 */
[----:B------:R-:W-:Y:S01]  /*1570*/  IMAD R5, R5, 0xcd, RZ ;  /* 0x000000cd05057824 */ /* 0x000fe200078e02ff */
[----:B------:R-:W-:Y:S02]  /*1580*/  CS2R R32, SRZ ;  /* 0x0000000000207805 */ /* 0x000fe4000001ff00 */
[----:B------:R-:W-:Y:S01]  /*1590*/  CS2R R36, SRZ ;  /* 0x0000000000247805 */ /* 0x000fe2000001ff00 */
[----:B------:R-:W0:Y:S01]  /*15a0*/  @!P0 LDC.64 R14, c[0x0][0x388] ;  /* 0x0000e200ff0e8b82 */ /* 0x000e220000000a00 */
        /* <DEDUP_REMOVED lines=11> */
[C-C-:B------:R-:W-:Y:S02]  /*1660*/  @!P0 IMAD R11, R3.reuse, 0x3e8, R10.reuse ;  /* 0x000003e8030b8824 */ /* 0x140fe400078e020a */
[----:B------:R-:W-:Y:S02]  /*1670*/  @!P0 IMAD R43, R3, 0x3e8, R10 ;  /* 0x000003e8032b8824 */ /* 0x000fe400078e020a */
[----:B-1----:R-:W-:-:S04]  /*1680*/  @!P0 IMAD.WIDE R40, R11, 0x8, R40 ;  /* 0x000000080b288825 */ /* 0x002fc800078e0228 */
[----:B0-----:R-:W-:Y:S01]  /*1690*/  @!P0 IMAD.WIDE R42, R43, 0x8, R14 ;  /* 0x000000082b2a8825 */ /* 0x001fe200078e020e */
[----:B--2---:R-:W2:Y:S01]  /*16a0*/  @!P0 LDG.E.64.CONSTANT R32, desc[UR26][R40.64+0x48] ;  /* 0x0000481a28208981 */ /* 0x004ea2000c1e9b00 */
[----:B------:R-:W-:Y:S02]  /*16b0*/  CS2R R34, SRZ ;  /* 0x0000000000227805 */ /* 0x000fe4000001ff00 */
[----:B------:R-:W-:Y:S01]  /*16c0*/  CS2R R14, SRZ ;  /* 0x00000000000e7805 */ /* 0x000fe2000001ff00 */
[----:B------:R-:W3:Y:S04]  /*16d0*/  @!P0 LDG.E.64.CONSTANT R36, desc[UR26][R42.64+0x40] ;  /* 0x0000401a2a248981 */ /* 0x000ee8000c1e9b00 */
[----:B------:R0:W4:Y:S04]  /*16e0*/  @!P0 LDG.E.64.CONSTANT R34, desc[UR26][R40.64] ;  /* 0x0000001a28228981 */ /* 0x000128000c1e9b00 */
[----:B------:R1:W5:Y:S01]  /*16f0*/  @!P0 LDG.E.64.CONSTANT R14, desc[UR26][R42.64+0x8] ;  /* 0x0000081a2a0e8981 */ /* 0x000362000c1e9b00 */
[----:B------:R-:W-:Y:S01]  /*1700*/  LOP3.LUT R5, R5, 0xffff, RZ, 0xc0, !PT ;  /* 0x0000ffff05057812 */ /* 0x000fe200078ec0ff */
[----:B------:R-:W-:Y:S01]  /*1710*/  @!P0 IMAD R59, R3, 0x3e8, R10 ;  /* 0x000003e8033b8824 */ /* 0x000fe200078e020a */
[----:B------:R-:W-:-:S02]  /*1720*/  R2UR.FILL UR27, R17 ;  /* 0x00000000111b72ca */ /* 0x000fc400004e0000 */
[----:B------:R-:W-:Y:S01]  /*1730*/  R2UR.FILL UR26, R18 ;  /* 0x00000000121a72ca */ /* 0x000fe200004e0000 */
[----:B------:R-:W-:Y:S01]  /*1740*/  IMAD R5, R5, 0x320, R8 ;  /* 0x0000032005057824 */ /* 0x000fe200078e0208 */
[----:B------:R-:W-:Y:S02]  /*1750*/  MOV.SPILL R53, UR17 ;  /* 0x0000001100357c02 */ /* 0x000fe40009000f00 */
[----:B------:R-:W-:Y:S01]  /*1760*/  MOV.SPILL R51, UR16 ;  /* 0x0000001000337c02 */ /* 0x000fe20009000f00 */
[----:B------:R-:W-:Y:S01]  /*1770*/  IMAD R5, R16, 0x50, R5 ;  /* 0x0000005010057824 */ /* 0x000fe200078e0205 */
[----:B------:R-:W-:Y:S02]  /*1780*/  MOV.SPILL R52, UR55 ;  /* 0x0000003700347c02 */ /* 0x000fe40009000f00 */
[----:B------:R-:W-:Y:S02]  /*1790*/  MOV.SPILL R54, UR54 ;  /* 0x0000003600367c02 */ /* 0x000fe40009000f00 */
[----:B------:R-:W-:Y:S01]  /*17a0*/  LDS.128 R16, [R5] ;  /* 0x0000000005107984 */ /* 0x000fe20000000c00 */
[----:B------:R-:W-:-:S02]  /*17b0*/  MOV.SPILL R11, UR61 ;  /* 0x0000003d000b7c02 */ /* 0x000fc40009000f00 */
[----:B------:R-:W-:Y:S01]  /*17c0*/  MOV.SPILL R50, UR60 ;  /* 0x0000003c00327c02 */ /* 0x000fe20009000f00 */
[----:B------:R-:W0:Y:S04]  /*17d0*/  LDS.128 R20, [R5+0x30] ;  /* 0x0000300005147984 */ /* 0x000e280000000c00 */
[----:B------:R-:W-:Y:S04]  /*17e0*/  LDS.128 R24, [R5+0x10] ;  /* 0x0000100005187984 */ /* 0x000fe80000000c00 */
[----:B------:R-:W1:Y:S01]  /*17f0*/  LDS.128 R28, [R5+0x20] ;  /* 0x00002000051c7984 */ /* 0x000e620000000c00 */
[----:B0-----:R-:W-:-:S02]  /*1800*/  DADD R38, R16, R22 ;  /* 0x0000000010267229 */ /* 0x001fc40000000016 */
[----:B------:R-:W-:Y:S02]  /*1810*/  DADD R22, R16, -R22 ;  /* 0x0000000010167229 */ /* 0x000fe40000000816 */
[C-C-:B------:R-:W-:Y:S01]  /*1820*/  DADD R40, R18.reuse, R20.reuse ;  /* 0x0000000012287229 */ /* 0x140fe20000000014 */
[----:B------:R-:W-:Y:S01]  /*1830*/  MOV.SPILL R17, UR23 ;  /* 0x0000001700117c02 */ /* 0x000fe20009000f00 */
[----:B------:R-:W-:Y:S01]  /*1840*/  DADD R20, R18, -R20 ;  /* 0x0000000012147229 */ /* 0x000fe20000000814 */
[----:B------:R-:W-:Y:S01]  /*1850*/  MOV.SPILL R16, UR22 ;  /* 0x0000001600107c02 */ /* 0x000fe20009000f00 */
[C-C-:B-1----:R-:W-:Y:S02]  /*1860*/  DADD R18, R24.reuse, R30.reuse ;  /* 0x0000000018127229 */ /* 0x142fe4000000001e */
[----:B------:R-:W-:Y:S02]  /*1870*/  DADD R46, R24, -R30 ;  /* 0x00000000182e7229 */ /* 0x000fe4000000081e */
[----:B------:R-:W-:-:S02]  /*1880*/  DADD R42, R26, R28 ;  /* 0x000000001a2a7229 */ /* 0x000fc4000000001c */
[----:B------:R-:W-:Y:S01]  /*1890*/  DFMA R30, R38, UR22, RZ ;  /* 0x00000016261e7c2b */ /* 0x000fe200080000ff */
[----:B------:R-:W0:Y:S01]  /*18a0*/  LDCU.64 UR22, c[0x0][0x358] ;  /* 0x00006b00ff1677ac */ /* 0x000e220008000a00 */
[----:B------:R-:W-:Y:S01]  /*18b0*/  DFMA R24, R22, UR60, RZ ;  /* 0x0000003c16187c2b */ /* 0x000fe200080000ff */
[----:B------:R-:W-:Y:S01]  /*18c0*/  R2UR UR60, R12 ;  /* 0x000000000c3c72ca */ /* 0x000fe200000e0000 */
[----:B------:R-:W-:Y:S01]  /*18d0*/  DADD R26, R26, -R28 ;  /* 0x000000001a1a7229 */ /* 0x000fe2000000081c */
[----:B------:R-:W-:Y:S01]  /*18e0*/  R2UR UR61, R13 ;  /* 0x000000000d3d72ca */ /* 0x000fe200000e0000 */
[----:B------:R-:W-:Y:S01]  /*18f0*/  DFMA R48, R38, UR16, RZ ;  /* 0x0000001026307c2b */ /* 0x000fe200080000ff */
[----:B------:R-:W-:Y:S01]  /*1900*/  R2UR UR16, R44 ;  /* 0x000000002c1072ca */ /* 0x000fe200000e0000 */
[----:B------:R-:W-:Y:S01]  /*1910*/  DFMA R28, R22, UR54, RZ ;  /* 0x00000036161c7c2b */ /* 0x000fe200080000ff */
[----:B------:R-:W-:Y:S01]  /*1920*/  R2UR UR17, R45 ;  /* 0x000000002d1172ca */ /* 0x000fe200000e0000 */
[----:B------:R-:W-:Y:S01]  /*1930*/  DFMA R30, R40, UR24, R30 ;  /* 0x00000018281e7c2b */ /* 0x000fe2000800001e */
[----:B------:R-:W-:Y:S01]  /*1940*/  R2UR UR54, R6 ;  /* 0x00000000063672ca */ /* 0x000fe200000e0000 */
[----:B------:R-:W-:Y:S01]  /*1950*/  DFMA R24, R20, UR62, R24 ;  /* 0x0000003e14187c2b */ /* 0x000fe20008000018 */
[----:B------:R-:W-:Y:S01]  /*1960*/  R2UR UR55, R7 ;  /* 0x00000000073772ca */ /* 0x000fe200000e0000 */
[----:B------:R-:W-:-:S02]  /*1970*/  DFMA R48, R40, UR18, R48 ;  /* 0x0000001228307c2b */ /* 0x000fc40008000030 */
[----:B------:R-:W-:-:S06]  /*1980*/  DFMA R28, R20, UR56, R28 ;  /* 0x00000038141c7c2b */ /* 0x000fcc000800001c */
        /* <DEDUP_REMOVED lines=8> */
[C-C-:B------:R-:W-:Y:S02]  /*1a10*/  DADD R56, R30.reuse, -R24.reuse ;  /* 0x000000001e387229 */ /* 0x140fe40000000818 */
[----:B------:R-:W-:Y:S02]  /*1a20*/  DADD R30, R30, R24 ;  /* 0x000000001e1e7229 */ /* 0x000fe40000000018 */
[C-C-:B------:R-:W-:Y:S02]  /*1a30*/  DADD R24, R48.reuse, -R28.reuse ;  /* 0x0000000030187229 */ /* 0x140fe4000000081c */
[----:B------:R-:W-:Y:S01]  /*1a40*/  DADD R28, R48, R28 ;  /* 0x00000000301c7229 */ /* 0x000fe2000000001c */
[----:B------:R-:W-:Y:S01]  /*1a50*/  CS2R R48, SRZ ;  /* 0x0000000000307805 */ /* 0x000fe2000001ff00 */
[----:B--2---:R-:W-:Y:S01]  /*1a60*/  DMUL R56, R56, R32 ;  /* 0x0000002038387228 */ /* 0x004fe20000000000 */
[----:B------:R-:W1:Y:S03]  /*1a70*/  @!P0 LDC.64 R32, c[0x0][0x388] ;  /* 0x0000e200ff208b82 */ /* 0x000e660000000a00 */
[----:B---3--:R-:W-:-:S04]  /*1a80*/  DMUL R36, R24, R36 ;  /* 0x0000002418247228 */ /* 0x008fc80000000000 */
[CCC-:B----4-:R-:W-:Y:S02]  /*1a90*/  DFMA R24, R30.reuse, R34.reuse, -R56.reuse ;  /* 0x000000221e18722b */ /* 0x1d0fe40000000838 */
[----:B------:R-:W-:Y:S02]  /*1aa0*/  DFMA R34, R30, R34, R56 ;  /* 0x000000221e22722b */ /* 0x000fe40000000038 */
[CCC-:B-----5:R-:W-:Y:S02]  /*1ab0*/  DFMA R30, R28.reuse, R14.reuse, -R36.reuse ;  /* 0x0000000e1c1e722b */ /* 0x1e0fe40000000824 */
[----:B------:R-:W-:Y:S02]  /*1ac0*/  DFMA R14, R28, R14, R36 ;  /* 0x0000000e1c0e722b */ /* 0x000fe40000000024 */
[C---:B------:R-:W-:Y:S02]  /*1ad0*/  DFMA R36, R38.reuse, UR12, RZ ;  /* 0x0000000c26247c2b */ /* 0x040fe400080000ff */
[----:B------:R-:W-:-:S02]  /*1ae0*/  DFMA R28, R38, UR8, RZ ;  /* 0x00000008261c7c2b */ /* 0x000fc400080000ff */
[----:B------:R-:W-:Y:S02]  /*1af0*/  DFMA R38, R38, UR6, RZ ;  /* 0x0000000626267c2b */ /* 0x000fe400080000ff */
[----:B------:R-:W-:Y:S02]  /*1b00*/  DFMA R56, R22, UR48, RZ ;  /* 0x0000003016387c2b */ /* 0x000fe400080000ff */
[C---:B------:R-:W-:Y:S01]  /*1b10*/  DFMA R36, R40.reuse, UR14, R36 ;  /* 0x0000000e28247c2b */ /* 0x040fe20008000024 */
[----:B-1----:R-:W-:Y:S01]  /*1b20*/  @!P0 IMAD.WIDE R58, R59, 0x8, R32 ;  /* 0x000000083b3a8825 */ /* 0x002fe200078e0220 */
[----:B------:R-:W-:Y:S02]  /*1b30*/  DFMA R28, R40, UR10, R28 ;  /* 0x0000000a281c7c2b */ /* 0x000fe4000800001c */
[----:B------:R-:W-:Y:S02]  /*1b40*/  DFMA R32, R22, UR46, RZ ;  /* 0x0000002e16207c2b */ /* 0x000fe400080000ff */
[----:B------:R-:W-:Y:S01]  /*1b50*/  DFMA R40, R40, UR4, R38 ;  /* 0x0000000428287c2b */ /* 0x000fe20008000026 */
[----:B0-----:R-:W2:Y:S01]  /*1b60*/  @!P0 LDG.E.64.CONSTANT R48, desc[UR22][R58.64+0x10] ;  /* 0x000010163a308981 */ /* 0x001ea2000c1e9b00 */
[----:B------:R-:W-:Y:S01]  /*1b70*/  DFMA R22, R22, UR44, RZ ;  /* 0x0000002c16167c2b */ /* 0x000fe200080000ff */
[----:B------:R-:W-:Y:S01]  /*1b80*/  CS2R R38, SRZ ;  /* 0x0000000000267805 */ /* 0x000fe2000001ff00 */
[----:B------:R-:W-:-:S02]  /*1b90*/  DFMA R56, R20, UR42, R56 ;  /* 0x0000002a14387c2b */ /* 0x000fc40008000038 */
[----:B------:R-:W-:-:S03]  /*1ba0*/  DFMA R32, R20, UR40, R32 ;  /* 0x0000002814207c2b */ /* 0x000fc60008000020 */
[----:B------:R0:W3:Y:S01]  /*1bb0*/  @!P0 LDG.E.64.CONSTANT R38, desc[UR22][R58.64+0x38] ;  /* 0x000038163a268981 */ /* 0x0000e2000c1e9b00 */
[----:B------:R-:W-:Y:S01]  /*1bc0*/  DFMA R22, R20, UR38, R22 ;  /* 0x0000002614167c2b */ /* 0x000fe20008000016 */
[----:B------:R-:W1:Y:S01]  /*1bd0*/  @!P0 LDC.64 R20, c[0x0][0x388] ;  /* 0x0000e200ff148b82 */ /* 0x000e620000000a00 */
[C---:B------:R-:W-:Y:S02]  /*1be0*/  DFMA R36, R18.reuse, UR64, R36 ;  /* 0x0000004012247c2b */ /* 0x040fe40008000024 */
[C---:B------:R-:W-:Y:S02]  /*1bf0*/  DFMA R28, R18.reuse, UR66, R28 ;  /* 0x00000042121c7c2b */ /* 0x040fe4000800001c */
[----:B------:R-:W-:-:S03]  /*1c00*/  DFMA R40, R18, UR68, R40 ;  /* 0x0000004412287c2b */ /* 0x000fc60008000028 */
[----:B------:R-:W4:Y:S01]  /*1c10*/  @!P0 LDC.64 R18, c[0x0][0x388] ;  /* 0x0000e200ff128b82 */ /* 0x000f220000000a00 */
[----:B------:R-:W-:Y:S02]  /*1c20*/  DFMA R56, R46, UR36, R56 ;  /* 0x000000242e387c2b */ /* 0x000fe40008000038 */
[C---:B------:R-:W-:Y:S02]  /*1c30*/  DFMA R36, R42.reuse, UR72, R36 ;  /* 0x000000482a247c2b */ /* 0x040fe40008000024 */
[C---:B------:R-:W-:Y:S02]  /*1c40*/  DFMA R28, R42.reuse, UR74, R28 ;  /* 0x0000004a2a1c7c2b */ /* 0x040fe4000800001c */
[----:B------:R-:W-:Y:S01]  /*1c50*/  DFMA R40, R42, UR76, R40 ;  /* 0x0000004c2a287c2b */ /* 0x000fe20008000028 */
[----:B------:R-:W-:Y:S01]  /*1c60*/  @!P0 IMAD R43, R3, 0x3e8, R10 ;  /* 0x000003e8032b8824 */ /* 0x000fe200078e020a */
[C---:B------:R-:W-:Y:S02]  /*1c70*/  DFMA R32, R46.reuse, UR34, R32 ;  /* 0x000000222e207c2b */ /* 0x040fe40008000020 */
[----:B------:R-:W-:-:S02]  /*1c80*/  DFMA R22, R46, UR32, R22 ;  /* 0x000000202e167c2b */ /* 0x000fc40008000016 */
[C---:B------:R-:W-:Y:S01]  /*1c90*/  DFMA R56, R26.reuse, UR30, R56 ;  /* 0x0000001e1a387c2b */ /* 0x040fe20008000038 */
[----:B-1----:R-:W-:Y:S01]  /*1ca0*/  @!P0 IMAD.WIDE R20, R43, 0x8, R20 ;  /* 0x000000082b148825 */ /* 0x002fe200078e0214 */
[----:B------:R-:W-:Y:S02]  /*1cb0*/  CS2R R42, SRZ ;  /* 0x00000000002a7805 */ /* 0x000fe4000001ff00 */
[C---:B------:R-:W-:Y:S01]  /*1cc0*/  DFMA R32, R26.reuse, UR28, R32 ;  /* 0x0000001c1a207c2b */ /* 0x040fe20008000020 */
[----:B------:R-:W-:Y:S01]  /*1cd0*/  @!P0 IMAD R47, R3, 0x3e8, R10 ;  /* 0x000003e8032f8824 */ /* 0x000fe200078e020a */
[----:B------:R-:W-:Y:S02]  /*1ce0*/  DFMA R22, R26, UR26, R22 ;  /* 0x0000001a1a167c2b */ /* 0x000fe40008000016 */
[----:B------:R-:W5:Y:S01]  /*1cf0*/  @!P0 LDG.E.64.CONSTANT R42, desc[UR22][R20.64+0x30] ;  /* 0x00003016142a8981 */ /* 0x000f62000c1e9b00 */
[C-C-:B------:R-:W-:Y:S01]  /*1d00*/  DADD R26, R36.reuse, R56.reuse ;  /* 0x00000000241a7229 */ /* 0x140fe20000000038 */
[----:B----4-:R-:W-:Y:S01]  /*1d10*/  @!P0 IMAD.WIDE R18, R47, 0x8, R18 ;  /* 0x000000082f128825 */ /* 0x010fe200078e0212 */
[----:B------:R-:W-:Y:S01]  /*1d20*/  DADD R36, R36, -R56 ;  /* 0x0000000024247229 */ /* 0x000fe20000000838 */
[----:B------:R-:W-:-:S02]  /*1d30*/  CS2R R46, SRZ ;  /* 0x00000000002e7805 */ /* 0x000fc4000001ff00 */
[----:B------:R-:W-:Y:S02]  /*1d40*/  CS2R R56, SRZ ;  /* 0x0000000000387805 */ /* 0x000fe4000001ff00 */
[----:B0-----:R-:W-:Y:S02]  /*1d50*/  CS2R R58, SRZ ;  /* 0x00000000003a7805 */ /* 0x001fe4000001ff00 */
[----:B------:R-:W4:Y:S04]  /*1d60*/  @!P0 LDG.E.64.CONSTANT R46, desc[UR22][R18.64+0x28] ;  /* 0x00002816122e8981 */ /* 0x000f28000c1e9b00 */
[----:B------:R0:W4:Y:S04]  /*1d70*/  @!P0 LDG.E.64.CONSTANT R56, desc[UR22][R20.64+0x18] ;  /* 0x0000181614388981 */ /* 0x000128000c1e9b00 */
[----:B------:R1:W4:Y:S01]  /*1d80*/  @!P0 LDG.E.64.CONSTANT R58, desc[UR22][R18.64+0x20] ;  /* 0x00002016123a8981 */ /* 0x000322000c1e9b00 */
[----:B------:R-:W-:-:S02]  /*1d90*/  R2UR.FILL UR23, R17 ;  /* 0x00000000111772ca */ /* 0x000fc400004e0000 */
[----:B------:R-:W-:Y:S01]  /*1da0*/  R2UR.FILL UR22, R16 ;  /* 0x00000000101672ca */ /* 0x000fe200004e0000 */
[C-C-:B------:R-:W-:Y:S02]  /*1db0*/  DADD R16, R28.reuse, R32.reuse ;  /* 0x000000001c107229 */ /* 0x140fe40000000020 */
[----:B------:R-:W-:Y:S02]  /*1dc0*/  DADD R32, R28, -R32 ;  /* 0x000000001c207229 */ /* 0x000fe40000000820 */
[----:B0-----:R-:W-:Y:S01]  /*1dd0*/  DFMA R20, R34, UR16, RZ ;  /* 0x0000001022147c2b */ /* 0x001fe200080000ff */
[----:B------:R-:W-:Y:S01]  /*1de0*/  R2UR.FILL UR17, R53 ;  /* 0x00000000351172ca */ /* 0x000fe200004e0000 */
[C-C-:B------:R-:W-:Y:S01]  /*1df0*/  DADD R28, R40.reuse, R22.reuse ;  /* 0x00000000281c7229 */ /* 0x140fe20000000016 */
[----:B------:R-:W-:Y:S01]  /*1e00*/  R2UR.FILL UR16, R51 ;  /* 0x00000000331072ca */ /* 0x000fe200004e0000 */
[----:B------:R-:W-:-:S04]  /*1e10*/  DADD R40, R40, -R22 ;  /* 0x0000000028287229 */ /* 0x000fc80000000816 */
[----:B------:R-:W-:Y:S01]  /*1e20*/  DFMA R20, R14, UR60, R20 ;  /* 0x0000003c0e147c2b */ /* 0x000fe20008000014 */
[----:B------:R-:W-:Y:S02]  /*1e30*/  R2UR.FILL UR61, R11 ;  /* 0x000000000b3d72ca */ /* 0x000fe400004e0000 */
[----:B------:R-:W-:Y:S01]  /*1e40*/  R2UR.FILL UR60, R50 ;  /* 0x00000000323c72ca */ /* 0x000fe200004e0000 */
[----:B------:R-:W-:Y:S01]  /*1e50*/  DFMA R10, R24, UR54, RZ ;  /* 0x00000036180a7c2b */ /* 0x000fe200080000ff */
[----:B------:R-:W-:Y:S02]  /*1e60*/  R2UR.FILL UR55, R52 ;  /* 0x00000000343772ca */ /* 0x000fe400004e0000 */
[----:B------:R-:W-:-:S09]  /*1e70*/  R2UR.FILL UR54, R54 ;  /* 0x00000000363672ca */ /* 0x000fd200004e0000 */
[----:B-1----:R-:W-:Y:S02]  /*1e80*/  DFMA R18, R24, UR60, RZ ;  /* 0x0000003c18127c2b */ /* 0x002fe400080000ff */
[----:B------:R-:W-:Y:S01]  /*1e90*/  DFMA R10, R30, UR50, R10 ;  /* 0x000000321e0a7c2b */ /* 0x000fe2000800000a */
[C---:B------:R-:W-:Y:S01]  /*1ea0*/  ISETP.GE.U32.AND P2, PT, R4.reuse, 0x24, PT ;  /* 0x000000240400780c */ /* 0x040fe20003f46070 */
[----:B------:R-:W-:Y:S01]  /*1eb0*/  VIADD R4, R4, 0x40 ;  /* 0x0000004004047836 */ /* 0x000fe20000000000 */
[----:B---3--:R-:W-:Y:S02]  /*1ec0*/  DMUL R36, R36, R38 ;  /* 0x0000002624247228 */ /* 0x008fe40000000000 */
[----:B------:R-:W-:-:S06]  /*1ed0*/  DFMA R38, R34, UR22, RZ ;  /* 0x0000001622267c2b */ /* 0x000fcc00080000ff */
[CCC-:B--2---:R-:W-:Y:S02]  /*1ee0*/  DFMA R22, R26.reuse, R48.reuse, -R36.reuse ;  /* 0x000000301a16722b */ /* 0x1c4fe40000000824 */
[----:B------:R-:W-:Y:S02]  /*1ef0*/  DFMA R26, R26, R48, R36 ;  /* 0x000000301a1a722b */ /* 0x000fe40000000024 */
[C---:B------:R-:W-:Y:S02]  /*1f00*/  DFMA R36, R34.reuse, UR24, RZ ;  /* 0x0000001822247c2b */ /* 0x040fe400080000ff */
[----:B------:R-:W-:Y:S02]  /*1f10*/  DFMA R34, R34, UR20, RZ ;  /* 0x0000001422227c2b */ /* 0x000fe400080000ff */
[----:B------:R-:W-:-:S04]  /*1f20*/  DFMA R38, R14, UR16, R38 ;  /* 0x000000100e267c2b */ /* 0x000fc80008000026 */
[C---:B------:R-:W-:Y:S02]  /*1f30*/  DFMA R36, R14.reuse, UR18, R36 ;  /* 0x000000120e247c2b */ /* 0x040fe40008000024 */
[----:B------:R-:W-:Y:S02]  /*1f40*/  DFMA R34, R14, UR70, R34 ;  /* 0x000000460e227c2b */ /* 0x000fe40008000022 */
[C---:B------:R-:W-:Y:S02]  /*1f50*/  DFMA R38, R26.reuse, UR12, R38 ;  /* 0x0000000c1a267c2b */ /* 0x040fe40008000026 */
[C---:B------:R-:W-:Y:S02]  /*1f60*/  DFMA R20, R26.reuse, UR64, R20 ;  /* 0x000000401a147c2b */ /* 0x040fe40008000014 */
[C---:B------:R-:W-:Y:S02]  /*1f70*/  DFMA R36, R26.reuse, UR14, R36 ;  /* 0x0000000e1a247c2b */ /* 0x040fe40008000024 */
[----:B------:R-:W-:-:S02]  /*1f80*/  DFMA R34, R26, UR72, R34 ;  /* 0x000000481a227c2b */ /* 0x000fc40008000022 */
[C---:B------:R-:W-:Y:S02]  /*1f90*/  DFMA R14, R24.reuse, UR62, RZ ;  /* 0x0000003e180e7c2b */ /* 0x040fe400080000ff */
[----:B------:R-:W-:Y:S02]  /*1fa0*/  DFMA R26, R24, UR58, RZ ;  /* 0x0000003a181a7c2b */ /* 0x000fe400080000ff */
[----:B-----5:R-:W-:Y:S02]  /*1fb0*/  DMUL R32, R32, R42 ;  /* 0x0000002a20207228 */ /* 0x020fe40000000000 */
[C---:B------:R-:W-:Y:S02]  /*1fc0*/  DFMA R24, R30.reuse, UR54, R18 ;  /* 0x000000361e187c2b */ /* 0x040fe40008000012 */
[C---:B------:R-:W-:Y:S02]  /*1fd0*/  DFMA R14, R30.reuse, UR56, R14 ;  /* 0x000000381e0e7c2b */ /* 0x040fe4000800000e */
[----:B------:R-:W-:-:S02]  /*1fe0*/  DFMA R30, R30, UR52, R26 ;  /* 0x000000341e1e7c2b */ /* 0x000fc4000800001a */
[----:B----4-:R-:W-:Y:S02]  /*1ff0*/  DMUL R40, R40, R46 ;  /* 0x0000002e28287228 */ /* 0x010fe40000000000 */
[----:B------:R-:W-:Y:S02]  /*2000*/  DFMA R10, R22, UR36, R10 ;  /* 0x00000024160a7c2b */ /* 0x000fe4000800000a */
[CCC-:B------:R-:W-:Y:S02]  /*2010*/  DFMA R18, R16.reuse, R56.reuse, R32.reuse ;  /* 0x000000381012722b */ /* 0x1c0fe40000000020 */
[----:B------:R-:W-:Y:S02]  /*2020*/  DFMA R32, R16, R56, -R32 ;  /* 0x000000381020722b */ /* 0x000fe40000000820 */
[C---:B------:R-:W-:Y:S02]  /*2030*/  DFMA R24, R22.reuse, UR48, R24 ;  /* 0x0000003016187c2b */ /* 0x040fe40008000018 */
[----:B------:R-:W-:-:S02]  /*2040*/  DFMA R14, R22, UR42, R14 ;  /* 0x0000002a160e7c2b */ /* 0x000fc4000800000e */
[----:B------:R-:W-:Y:S02]  /*2050*/  DFMA R30, R22, UR30, R30 ;  /* 0x0000001e161e7c2b */ /* 0x000fe4000800001e */
[-C--:B------:R-:W-:Y:S02]  /*2060*/  DFMA R16, R28, R58.reuse, R40 ;  /* 0x0000003a1c10722b */ /* 0x080fe40000000028 */
[----:B------:R-:W-:Y:S02]  /*2070*/  DFMA R20, R18, UR66, R20 ;  /* 0x0000004212147c2b */ /* 0x000fe40008000014 */
[----:B------:R-:W-:Y:S02]  /*2080*/  DFMA R28, R28, R58, -R40 ;  /* 0x0000003a1c1c722b */ /* 0x000fe40000000828 */
[----:B------:R-:W-:Y:S02]  /*2090*/  DFMA R10, R32, UR34, R10 ;  /* 0x00000022200a7c2b */ /* 0x000fe4000800000a */
[----:B------:R-:W-:-:S02]  /*20a0*/  DFMA R38, R18, UR8, R38 ;  /* 0x0000000812267c2b */ /* 0x000fc40008000026 */
[C---:B------:R-:W-:Y:S02]  /*20b0*/  DFMA R36, R18.reuse, UR10, R36 ;  /* 0x0000000a12247c2b */ /* 0x040fe40008000024 */
[----:B------:R-:W-:Y:S02]  /*20c0*/  DFMA R34, R18, UR74, R34 ;  /* 0x0000004a12227c2b */ /* 0x000fe40008000022 */
[C---:B------:R-:W-:Y:S02]  /*20d0*/  DFMA R24, R32.reuse, UR46, R24 ;  /* 0x0000002e20187c2b */ /* 0x040fe40008000018 */
[C---:B------:R-:W-:Y:S02]  /*20e0*/  DFMA R14, R32.reuse, UR40, R14 ;  /* 0x00000028200e7c2b */ /* 0x040fe4000800000e */
[----:B------:R-:W-:Y:S02]  /*20f0*/  DFMA R30, R32, UR28, R30 ;  /* 0x0000001c201e7c2b */ /* 0x000fe4000800001e */
        /* <DEDUP_REMOVED lines=8> */
[C-C-:B------:R-:W-:Y:S02]  /*2180*/  DADD R22, R20.reuse, -R18.reuse ;  /* 0x0000000014167229 */ /* 0x140fe40000000812 */
[----:B------:R-:W-:Y:S02]  /*2190*/  DADD R18, R20, R18 ;  /* 0x0000000014127229 */ /* 0x000fe40000000012 */
[----:B------:R-:W-:Y:S02]  /*21a0*/  DADD R10, R38, -R24 ;  /* 0x00000000260a7229 */ /* 0x000fe40000000818 */
[----:B------:R-:W-:Y:S02]  /*21b0*/  DADD R16, R36, -R14 ;  /* 0x0000000024107229 */ /* 0x000fe4000000080e */
[----:B------:R-:W-:-:S02]  /*21c0*/  DADD R20, R34, -R30 ;  /* 0x0000000022147229 */ /* 0x000fc4000000081e */
        /* <DEDUP_REMOVED lines=12> */
.L_x_430:
[----:B------:R-:W-:Y:S05]  /*2290*/  BSYNC.RECONVERGENT B0 ;  /* 0x0000000000007941 */ /* 0x000fea0003800200 */
.L_x_429:
[----:B------:R-:W-:Y:S06]  /*22a0*/  BAR.SYNC.DEFER_BLOCKING 0x0 ;  /* 0x0000000000007b1d */ /* 0x000fec0000010000 */
[----:B------:R-:W-:Y:S04]  /*22b0*/  BSSY.RECONVERGENT B0, `(.L_x_432) ;  /* 0x0000072000007945 */ /* 0x000fe80003800200 */
[----:B------:R-:W-:Y:S05]  /*22c0*/  @P1 BRA `(.L_x_433) ;  /* 0x0000000400c01947 */ /* 0x000fea0003800000 */
[----:B------:R-:W-:Y:S01]  /*22d0*/  MOV.SPILL R4, UR5 ;  /* 0x0000000500047c02 */ /* 0x000fe20009000f00 */
[----:B------:R-:W2:Y:S01]  /*22e0*/  S2UR UR5, SR_CgaCtaId ;  /* 0x00000000000579c3 */ /* 0x000ea20000008800 */
[----:B------:R-:W-:Y:S01]  /*22f0*/  MOV.SPILL R8, UR4 ;  /* 0x0000000400087c02 */ /* 0x000fe20009000f00 */
[----:B------:R-:W-:Y:S01]  /*2300*/  UMOV UR4, 0x400 ;  /* 0x0000040000047882 */ /* 0x000fe20000000000 */
[----:B-1----:R-:W-:-:S05]  /*2310*/  SHF.R.U32.HI R5, RZ, 0x3, R0 ;  /* 0x00000003ff057819 */ /* 0x002fca0000011600 */
[----:B------:R-:W-:-:S04]  /*2320*/  IMAD R2, R2, 0xa, R5 ;  /* 0x0000000a02027824 */ /* 0x000fc800078e0205 */
[----:B------:R-:W-:Y:S01]  /*2330*/  IMAD R2, R2, 0x320, RZ ;  /* 0x0000032002027824 */ /* 0x000fe200078e02ff */
[----:B--2---:R-:W-:Y:S01]  /*2340*/  ULEA UR4, UR5, UR4, 0x18 ;  /* 0x0000000405047291 */ /* 0x004fe2000f8ec0ff */
[----:B------:R-:W-:Y:S01]  /*2350*/  R2UR.FILL UR5, R4 ;  /* 0x00000000040572ca */ /* 0x000fe200004e0000 */
[----:B------:R-:W-:-:S05]  /*2360*/  IMAD.SHL.U32 R4, R0, 0x8, RZ ;  /* 0x0000000800047824 */ /* 0x000fca00078e00ff */
[----:B------:R-:W-:-:S04]  /*2370*/  LOP3.LUT R5, R4, 0x38, RZ, 0xc0, !PT ;  /* 0x0000003804057812 */ /* 0x000fc800078ec0ff */
[----:B------:R-:W-:Y:S02]  /*2380*/  IADD3 R2, PT, PT, R2, UR4, R5 ;  /* 0x0000000402027c10 */ /* 0x000fe4000fffe005 */
[----:B------:R-:W-:-:S03]  /*2390*/  R2UR.FILL UR4, R8 ;  /* 0x00000000080472ca */ /* 0x000fc600004e0000 */
[----:B------:R-:W-:-:S12]  /*23a0*/  VIADD R2, R2, 0x190 ;  /* 0x0000019002027836 */ /* 0x000fd80000000000 */
.L_x_434:
[----:B0-----:R-:W-:Y:S01]  /*23b0*/  LDS.64 R32, [R2+-0x190] ;  /* 0xfffe700002207984 */ /* 0x001fe20000000a00 */
[----:B------:R-:W-:Y:S02]  /*23c0*/  MOV.SPILL R41, UR45 ;  /* 0x0000002d00297c02 */ /* 0x000fe40009000f00 */
[----:B------:R-:W-:Y:S01]  /*23d0*/  MOV.SPILL R42, UR44 ;  /* 0x0000002c002a7c02 */ /* 0x000fe20009000f00 */
[----:B------:R-:W0:Y:S01]  /*23e0*/  LDS.64 R22, [R2+0x140] ;  /* 0x0001400002167984 */ /* 0x000e220000000a00 */
[----:B------:R-:W-:Y:S02]  /*23f0*/  R2UR UR44, R44 ;  /* 0x000000002c2c72ca */ /* 0x000fe400000e0000 */
[----:B------:R-:W-:Y:S01]  /*2400*/  R2UR UR45, R45 ;  /* 0x000000002d2d72ca */ /* 0x000fe200000e0000 */
[----:B------:R-:W-:Y:S01]  /*2410*/  LDS.64 R36, [R2+-0x140] ;  /* 0xfffec00002247984 */ /* 0x000fe20000000a00 */
[----:B------:R-:W-:Y:S02]  /*2420*/  MOV.SPILL R43, UR39 ;  /* 0x00000027002b7c02 */ /* 0x000fe40009000f00 */
[----:B------:R-:W-:Y:S01]  /*2430*/  MOV.SPILL R46, UR38 ;  /* 0x00000026002e7c02 */ /* 0x000fe20009000f00 */
[----:B------:R-:W1:Y:S01]  /*2440*/  LDS.64 R38, [R2+0xf0] ;  /* 0x0000f00002267984 */ /* 0x000e620000000a00 */
[----:B------:R-:W-:-:S02]  /*2450*/  R2UR UR38, R12 ;  /* 0x000000000c2672ca */ /* 0x000fc400000e0000 */
[----:B------:R-:W-:Y:S01]  /*2460*/  R2UR UR39, R13 ;  /* 0x000000000d2772ca */ /* 0x000fe200000e0000 */
[----:B------:R-:W-:Y:S01]  /*2470*/  LDS.64 R18, [R2+-0xf0] ;  /* 0xffff100002127984 */ /* 0x000fe20000000a00 */
[----:B------:R-:W-:Y:S02]  /*2480*/  MOV.SPILL R40, UR33 ;  /* 0x0000002100287c02 */ /* 0x000fe40009000f00 */
[----:B------:R-:W-:Y:S01]  /*2490*/  MOV.SPILL R8, UR32 ;  /* 0x0000002000087c02 */ /* 0x000fe20009000f00 */
[----:B------:R-:W2:Y:S01]  /*24a0*/  LDS.64 R20, [R2+0xa0] ;  /* 0x0000a00002147984 */ /* 0x000ea20000000a00 */
[----:B------:R-:W-:Y:S02]  /*24b0*/  R2UR UR32, R6 ;  /* 0x00000000062072ca */ /* 0x000fe400000e0000 */
[----:B------:R-:W-:Y:S01]  /*24c0*/  R2UR UR33, R7 ;  /* 0x00000000072172ca */ /* 0x000fe200000e0000 */
[----:B------:R-:W-:Y:S01]  /*24d0*/  LDS.64 R4, [R2+-0xa0] ;  /* 0xffff600002047984 */ /* 0x000fe20000000a00 */
[C---:B------:R-:W-:Y:S01]  /*24e0*/  ISETP.GE.U32.AND P0, PT, R0.reuse, 0x10, PT ;  /* 0x000000100000780c */ /* 0x040fe20003f06070 */
[----:B------:R-:W-:-:S02]  /*24f0*/  VIADD R0, R0, 0x40 ;  /* 0x0000004000007836 */ /* 0x000fc40000000000 */
[----:B------:R-:W3:Y:S04]  /*2500*/  LDS.64 R10, [R2+0x50] ;  /* 0x00005000020a7984 */ /* 0x000ee80000000a00 */
[----:B------:R-:W-:Y:S04]  /*2510*/  LDS.64 R14, [R2+-0x50] ;  /* 0xffffb000020e7984 */ /* 0x000fe80000000a00 */
[----:B------:R-:W4:Y:S01]  /*2520*/  LDS.64 R16, [R2] ;  /* 0x0000000002107984 */ /* 0x000f220000000a00 */
[C-C-:B0-----:R-:W-:Y:S02]  /*2530*/  DADD R34, R32.reuse, R22.reuse ;  /* 0x0000000020227229 */ /* 0x141fe40000000016 */
[----:B------:R-:W-:-:S02]  /*2540*/  DADD R32, R32, -R22 ;  /* 0x0000000020207229 */ /* 0x000fc40000000816 */
[----:B-1----:R-:W-:-:S04]  /*2550*/  DADD R30, R36, R38 ;  /* 0x00000000241e7229 */ /* 0x002fc80000000026 */
[C---:B------:R-:W-:Y:S01]  /*2560*/  DFMA R28, R34.reuse, UR44, RZ ;  /* 0x0000002c221c7c2b */ /* 0x040fe200080000ff */
[----:B------:R-:W-:Y:S01]  /*2570*/  R2UR.FILL UR44, R42 ;  /* 0x000000002a2c72ca */ /* 0x000fe200004e0000 */
[C---:B------:R-:W-:Y:S01]  /*2580*/  DFMA R24, R34.reuse, UR22, RZ ;  /* 0x0000001622187c2b */ /* 0x040fe200080000ff */
[----:B------:R-:W-:Y:S01]  /*2590*/  R2UR.FILL UR45, R41 ;  /* 0x00000000292d72ca */ /* 0x000fe200004e0000 */
[C---:B------:R-:W-:Y:S02]  /*25a0*/  DFMA R26, R34.reuse, UR24, RZ ;  /* 0x00000018221a7c2b */ /* 0x040fe400080000ff */
[----:B------:R-:W-:Y:S02]  /*25b0*/  DFMA R34, R34, UR20, RZ ;  /* 0x0000001422227c2b */ /* 0x000fe400080000ff */
[C---:B------:R-:W-:Y:S01]  /*25c0*/  DFMA R28, R30.reuse, UR38, R28 ;  /* 0x000000261e1c7c2b */ /* 0x040fe2000800001c */
[----:B------:R-:W-:Y:S01]  /*25d0*/  R2UR.FILL UR39, R43 ;  /* 0x000000002b2772ca */ /* 0x000fe200004e0000 */
[C---:B------:R-:W-:Y:S01]  /*25e0*/  DFMA R24, R30.reuse, UR16, R24 ;  /* 0x000000101e187c2b */ /* 0x040fe20008000018 */
[----:B------:R-:W-:Y:S01]  /*25f0*/  R2UR.FILL UR38, R46 ;  /* 0x000000002e2672ca */ /* 0x000fe200004e0000 */
[----:B------:R-:W-:-:S02]  /*2600*/  DFMA R26, R30, UR18, R26 ;  /* 0x000000121e1a7c2b */ /* 0x000fc4000800001a */
[----:B------:R-:W-:Y:S01]  /*2610*/  DFMA R42, R32, UR32, RZ ;  /* 0x00000020202a7c2b */ /* 0x000fe200080000ff */
[----:B------:R-:W-:Y:S01]  /*2620*/  R2UR.FILL UR33, R40 ;  /* 0x00000000282172ca */ /* 0x000fe200004e0000 */
[----:B------:R-:W-:Y:S01]  /*2630*/  DADD R22, R36, -R38 ;  /* 0x0000000024167229 */ /* 0x000fe20000000826 */
[----:B------:R-:W-:Y:S01]  /*2640*/  R2UR.FILL UR32, R8 ;  /* 0x00000000082072ca */ /* 0x000fe200004e0000 */
[----:B------:R-:W-:Y:S02]  /*2650*/  DFMA R30, R30, UR70, R34 ;  /* 0x000000461e1e7c2b */ /* 0x000fe40008000022 */
[C---:B------:R-:W-:Y:S02]  /*2660*/  DFMA R34, R32.reuse, UR60, RZ ;  /* 0x0000003c20227c2b */ /* 0x040fe400080000ff */
[C---:B------:R-:W-:Y:S02]  /*2670*/  DFMA R36, R32.reuse, UR62, RZ ;  /* 0x0000003e20247c2b */ /* 0x040fe400080000ff */
[----:B------:R-:W-:-:S02]  /*2680*/  DFMA R40, R32, UR58, RZ ;  /* 0x0000003a20287c2b */ /* 0x000fc400080000ff */
[C-C-:B--2---:R-:W-:Y:S02]  /*2690*/  DADD R32, R18.reuse, R20.reuse ;  /* 0x0000000012207229 */ /* 0x144fe40000000014 */
[----:B------:R-:W-:Y:S02]  /*26a0*/  DADD R18, R18, -R20 ;  /* 0x0000000012127229 */ /* 0x000fe40000000814 */
[C---:B------:R-:W-:Y:S02]  /*26b0*/  DFMA R34, R22.reuse, UR54, R34 ;  /* 0x0000003616227c2b */ /* 0x040fe40008000022 */
[C---:B------:R-:W-:Y:S02]  /*26c0*/  DFMA R38, R22.reuse, UR56, R36 ;  /* 0x0000003816267c2b */ /* 0x040fe40008000024 */
[C---:B------:R-:W-:Y:S02]  /*26d0*/  DFMA R42, R22.reuse, UR50, R42 ;  /* 0x00000032162a7c2b */ /* 0x040fe4000800002a */
[----:B------:R-:W-:-:S02]  /*26e0*/  DFMA R46, R22, UR52, R40 ;  /* 0x00000034162e7c2b */ /* 0x000fc40008000028 */
[----:B---3--:R-:W-:Y:S02]  /*26f0*/  DADD R20, R4, R10 ;  /* 0x0000000004147229 */ /* 0x008fe4000000000a */
        /* <DEDUP_REMOVED lines=9> */
[----:B----4-:R-:W-:Y:S02]  /*2790*/  DADD R10, R14, R16 ;  /* 0x000000000e0a7229 */ /* 0x010fe40000000010 */
[----:B------:R-:W-:-:S02]  /*27a0*/  DFMA R36, R20, UR8, R36 ;  /* 0x0000000814247c2b */ /* 0x000fc40008000024 */
[C---:B------:R-:W-:Y:S02]  /*27b0*/  DFMA R40, R20.reuse, UR10, R40 ;  /* 0x0000000a14287c2b */ /* 0x040fe40008000028 */
[C---:B------:R-:W-:Y:S02]  /*27c0*/  DFMA R28, R20.reuse, UR66, R28 ;  /* 0x00000042141c7c2b */ /* 0x040fe4000800001c */
[----:B------:R-:W-:Y:S02]  /*27d0*/  DFMA R30, R20, UR74, R30 ;  /* 0x0000004a141e7c2b */ /* 0x000fe4000800001e */
        /* <DEDUP_REMOVED lines=31> */
.L_x_433:
[----:B------:R-:W-:Y:S05]  /*29d0*/  BSYNC.RECONVERGENT B0 ;  /* 0x0000000000007941 */ /* 0x000fea0003800200 */
.L_x_432:
[----:B------:R-:W-:Y:S01]  /*29e0*/  BAR.SYNC.DEFER_BLOCKING 0x0 ;  /* 0x0000000000007b1d */ /* 0x000fe20000010000 */
[----:B------:R-:W-:Y:S02]  /*29f0*/  MOV.SPILL R41, UR33 ;  /* 0x0000002100297c02 */ /* 0x000fe40009000f00 */
[----:B------:R-:W-:Y:S02]  /*2a00*/  MOV.SPILL R8, UR39 ;  /* 0x0000002700087c02 */ /* 0x000fe40009000f00 */
[----:B------:R-:W-:Y:S01]  /*2a10*/  MOV.SPILL R36, UR38 ;  /* 0x0000002600247c02 */ /* 0x000fe20009000f00 */
[----:B------:R-:W2:Y:S01]  /*2a20*/  LDCU UR33, c[0x0][0x380] ;  /* 0x00007000ff2177ac */ /* 0x000ea20008000800 */
[----:B------:R-:W-:Y:S02]  /*2a30*/  R2UR UR38, R44 ;  /* 0x000000002c2672ca */ /* 0x000fe400000e0000 */
[----:B------:R-:W-:Y:S02]  /*2a40*/  R2UR UR39, R45 ;  /* 0x000000002d2772ca */ /* 0x000fe400000e0000 */
[----:B------:R-:W-:-:S02]  /*2a50*/  MOV.SPILL R48, UR32 ;  /* 0x0000002000307c02 */ /* 0x000fc40009000f00 */
[----:B------:R-:W-:Y:S02]  /*2a60*/  R2UR UR32, R6 ;  /* 0x00000000062072ca */ /* 0x000fe400000e0000 */
[----:B------:R-:W-:Y:S02]  /*2a70*/  MOV.SPILL R2, UR27 ;  /* 0x0000001b00027c02 */ /* 0x000fe40009000f00 */
[----:B------:R-:W-:Y:S02]  /*2a80*/  MOV.SPILL R40, UR26 ;  /* 0x0000001a00287c02 */ /* 0x000fe40009000f00 */
[----:B------:R-:W-:Y:S02]  /*2a90*/  R2UR UR26, R12 ;  /* 0x000000000c1a72ca */ /* 0x000fe400000e0000 */
[----:B------:R-:W-:Y:S01]  /*2aa0*/  R2UR UR27, R13 ;  /* 0x000000000d1b72ca */ /* 0x000fe200000e0000 */
[----:B0-----:R-:W-:Y:S01]  /*2ab0*/  LDS.64 R28, [R9] ;  /* 0x00000000091c7984 */ /* 0x001fe20000000a00 */
[----:B--2---:R-:W-:-:S02]  /*2ac0*/  ISETP.GE.AND P0, PT, R3, UR33, PT ;  /* 0x0000002103007c0c */ /* 0x004fc4000bf06270 */
[----:B------:R-:W-:Y:S01]  /*2ad0*/  R2UR UR33, R7 ;  /* 0x00000000072172ca */ /* 0x000fe200000e0000 */
[----:B-1----:R-:W0:Y:S04]  /*2ae0*/  LDS.64 R22, [R9+0x1c20] ;  /* 0x001c200009167984 */ /* 0x002e280000000a00 */
[----:B------:R-:W-:Y:S04]  /*2af0*/  LDS.64 R24, [R9+0x320] ;  /* 0x0003200009187984 */ /* 0x000fe80000000a00 */
[----:B------:R-:W1:Y:S04]  /*2b00*/  LDS.64 R32, [R9+0x1900] ;  /* 0x0019000009207984 */ /* 0x000e680000000a00 */
[----:B------:R-:W-:Y:S04]  /*2b10*/  LDS.64 R18, [R9+0x640] ;  /* 0x0006400009127984 */ /* 0x000fe80000000a00 */
[----:B------:R-:W2:Y:S04]  /*2b20*/  LDS.64 R20, [R9+0x15e0] ;  /* 0x0015e00009147984 */ /* 0x000ea80000000a00 */
[----:B------:R-:W-:Y:S04]  /*2b30*/  LDS.64 R14, [R9+0x960] ;  /* 0x00096000090e7984 */ /* 0x000fe80000000a00 */
[----:B------:R-:W3:Y:S04]  /*2b40*/  LDS.64 R4, [R9+0x12c0] ;  /* 0x0012c00009047984 */ /* 0x000ee80000000a00 */
[----:B------:R-:W-:Y:S04]  /*2b50*/  LDS.64 R10, [R9+0xc80] ;  /* 0x000c8000090a7984 */ /* 0x000fe80000000a00 */
[----:B------:R4:W5:Y:S01]  /*2b60*/  LDS.64 R16, [R9+0xfa0] ;  /* 0x000fa00009107984 */ /* 0x0009620000000a00 */
[----:B0-----:R-:W-:-:S02]  /*2b70*/  DADD R30, R28, R22 ;  /* 0x000000001c1e7229 */ /* 0x001fc40000000016 */
[----:B------:R-:W-:Y:S02]  /*2b80*/  DADD R28, R28, -R22 ;  /* 0x000000001c1c7229 */ /* 0x000fe40000000816 */
[C-C-:B-1----:R-:W-:Y:S02]  /*2b90*/  DADD R26, R24.reuse, R32.reuse ;  /* 0x00000000181a7229 */ /* 0x142fe40000000020 */
[----:B------:R-:W-:Y:S02]  /*2ba0*/  DADD R24, R24, -R32 ;  /* 0x0000000018187229 */ /* 0x000fe40000000820 */
[C---:B------:R-:W-:Y:S01]  /*2bb0*/  DFMA R32, R30.reuse, UR38, RZ ;  /* 0x000000261e207c2b */ /* 0x040fe200080000ff */
[----:B------:R-:W-:Y:S01]  /*2bc0*/  R2UR.FILL UR39, R8 ;  /* 0x00000000082772ca */ /* 0x000fe200004e0000 */
[C---:B------:R-:W-:Y:S01]  /*2bd0*/  DFMA R42, R30.reuse, UR22, RZ ;  /* 0x000000161e2a7c2b */ /* 0x040fe200080000ff */
[----:B------:R-:W-:Y:S01]  /*2be0*/  R2UR.FILL UR38, R36 ;  /* 0x00000000242672ca */ /* 0x000fe200004e0000 */
[----:B------:R-:W-:-:S02]  /*2bf0*/  DFMA R34, R30, UR24, RZ ;  /* 0x000000181e227c2b */ /* 0x000fc400080000ff */
[C---:B------:R-:W-:Y:S02]  /*2c00*/  DFMA R38, R28.reuse, UR60, RZ ;  /* 0x0000003c1c267c2b */ /* 0x040fe400080000ff */
[C---:B------:R-:W-:Y:S02]  /*2c10*/  DFMA R36, R28.reuse, UR62, RZ ;  /* 0x0000003e1c247c2b */ /* 0x040fe400080000ff */
[----:B----4-:R-:W-:Y:S01]  /*2c20*/  DFMA R8, R28, UR32, RZ ;  /* 0x000000201c087c2b */ /* 0x010fe200080000ff */
[----:B------:R-:W-:Y:S01]  /*2c30*/  R2UR.FILL UR33, R41 ;  /* 0x00000000292172ca */ /* 0x000fe200004e0000 */
[----:B------:R-:W-:Y:S01]  /*2c40*/  DFMA R46, R30, UR20, RZ ;  /* 0x000000141e2e7c2b */ /* 0x000fe200080000ff */
[----:B------:R-:W-:Y:S01]  /*2c50*/  R2UR.FILL UR32, R48 ;  /* 0x00000000302072ca */ /* 0x000fe200004e0000 */
[----:B------:R-:W-:Y:S02]  /*2c60*/  DFMA R28, R28, UR58, RZ ;  /* 0x0000003a1c1c7c2b */ /* 0x000fe400080000ff */
[----:B--2---:R-:W-:-:S02]  /*2c70*/  DADD R22, R18, R20 ;  /* 0x0000000012167229 */ /* 0x004fc40000000014 */
[C---:B------:R-:W-:Y:S02]  /*2c80*/  DFMA R30, R26.reuse, UR16, R42 ;  /* 0x000000101a1e7c2b */ /* 0x040fe4000800002a */
[C---:B------:R-:W-:Y:S02]  /*2c90*/  DFMA R34, R26.reuse, UR18, R34 ;  /* 0x000000121a227c2b */ /* 0x040fe40008000022 */
[----:B------:R-:W-:Y:S01]  /*2ca0*/  DFMA R32, R26, UR26, R32 ;  /* 0x0000001a1a207c2b */ /* 0x000fe20008000020 */
[----:B------:R-:W-:Y:S01]  /*2cb0*/  R2UR.FILL UR27, R2 ;  /* 0x00000000021b72ca */ /* 0x000fe200004e0000 */
[----:B------:R-:W-:Y:S01]  /*2cc0*/  DADD R18, R18, -R20 ;  /* 0x0000000012127229 */ /* 0x000fe20000000814 */
[----:B------:R-:W-:Y:S01]  /*2cd0*/  R2UR.FILL UR26, R40 ;  /* 0x00000000281a72ca */ /* 0x000fe200004e0000 */
        /* <DEDUP_REMOVED lines=8> */
[----:B---3--:R-:W-:Y:S02]  /*2d60*/  DADD R8, R14, R4 ;  /* 0x000000000e087229 */ /* 0x008fe40000000004 */
[----:B------:R-:W-:Y:S02]  /*2d70*/  DFMA R46, R22, UR72, R46 ;  /* 0x00000048162e7c2b */ /* 0x000fe4000800002e */
[C---:B------:R-:W-:Y:S02]  /*2d80*/  DFMA R38, R18.reuse, UR48, R38 ;  /* 0x0000003012267c2b */ /* 0x040fe40008000026 */
[C---:B------:R-:W-:Y:S02]  /*2d90*/  DFMA R36, R18.reuse, UR42, R36 ;  /* 0x0000002a12247c2b */ /* 0x040fe40008000024 */
[C---:B------:R-:W-:Y:S02]  /*2da0*/  DFMA R20, R18.reuse, UR36, R20 ;  /* 0x0000002412147c2b */ /* 0x040fe40008000014 */
[----:B------:R-:W-:-:S02]  /*2db0*/  DFMA R28, R18, UR30, R28 ;  /* 0x0000001e121c7c2b */ /* 0x000fc4000800001c */
[----:B------:R-:W-:Y:S02]  /*2dc0*/  DADD R4, R14, -R4 ;  /* 0x000000000e047229 */ /* 0x000fe40000000804 */
[----:B-----5:R-:W-:Y:S02]  /*2dd0*/  DADD R14, R10, R16 ;  /* 0x000000000a0e7229 */ /* 0x020fe40000000010 */
        /* <DEDUP_REMOVED lines=17> */
[----:B------:R-:W-:Y:S10]  /*2ef0*/  @P0 EXIT ;  /* 0x000000000000094d */ /* 0x000ff40003800000 */
[----:B------:R-:W0:Y:S01]  /*2f00*/  S2R R2, SR_TID.X ;  /* 0x0000000000027919 */ /* 0x000e220000002100 */
[----:B------:R-:W1:Y:S01]  /*2f10*/  LDC.64 R6, c[0x0][0x3a8] ;  /* 0x0000ea00ff067b82 */ /* 0x000e620000000a00 */
[----:B------:R-:W2:Y:S01]  /*2f20*/  LDCU.64 UR4, c[0x0][0x358] ;  /* 0x00006b00ff0477ac */ /* 0x000ea20008000a00 */
[C-C-:B------:R-:W-:Y:S02]  /*2f30*/  DADD R12, R14.reuse, R28.reuse ;  /* 0x000000000e0c7229 */ /* 0x140fe4000000001c */
[----:B------:R-:W-:Y:S02]  /*2f40*/  DADD R14, R14, -R28 ;  /* 0x000000000e0e7229 */ /* 0x000fe4000000081c */
[C-C-:B------:R-:W-:Y:S02]  /*2f50*/  DADD R10, R32.reuse, R20.reuse ;  /* 0x00000000200a7229 */ /* 0x140fe40000000014 */
[----:B------:R-:W-:Y:S02]  /*2f60*/  DADD R16, R32, -R20 ;  /* 0x0000000020107229 */ /* 0x000fe40000000814 */
[----:B------:R-:W-:-:S02]  /*2f70*/  DADD R8, R34, R36 ;  /* 0x0000000022087229 */ /* 0x000fc40000000024 */
[----:B------:R-:W-:Y:S01]  /*2f80*/  DADD R18, R34, -R36 ;  /* 0x0000000022127229 */ /* 0x000fe20000000824 */
[----:B0-----:R-:W-:-:S04]  /*2f90*/  IMAD R3, R3, 0x200, R2 ;  /* 0x0000020003037824 */ /* 0x001fc800078e0202 */
[----:B-1----:R-:W-:Y:S01]  /*2fa0*/  IMAD.WIDE R2, R3, 0x8, R6 ;  /* 0x0000000803027825 */ /* 0x002fe200078e0206 */
[C-C-:B------:R-:W-:Y:S02]  /*2fb0*/  DADD R6, R4.reuse, R38.reuse ;  /* 0x0000000004067229 */ /* 0x140fe40000000026 */
[----:B------:R-:W-:Y:S02]  /*2fc0*/  DADD R4, R4, -R38 ;  /* 0x0000000004047229 */ /* 0x000fe40000000826 */
[----:B--2---:R-:W-:Y:S04]  /*2fd0*/  STG.E.64 desc[UR4][R2.64+0x600], R12 ;  /* 0x0006000c02007986 */ /* 0x004fe8000c101b04 */
        /* <DEDUP_REMOVED lines=8> */
.L_x_435:
        /* <DEDUP_REMOVED lines=10> */
.L_x_1081:


//--------------------- .text._Z32massMatrixMultiplyConstantKernelILi8ELi9ELi1EEviPKdS1_S1_S1_Pd --------------------------
	.section	.text._Z32massMatrixMultiplyConstantKernelILi8ELi9ELi1EEviPKdS1_S1_S1_Pd,"ax",@progbits
	.align	128
        .global         _Z32massMatrixMultiplyConstantKernelILi8ELi9ELi1EEviPKdS1_S1_S1_Pd
        .type           _Z32massMatrixMultiplyConstantKernelILi8ELi9ELi1EEviPKdS1_S1_S1_Pd,@function
        .size           _Z32massMatrixMultiplyConstantKernelILi8ELi9ELi1EEviPKdS1_S1_S1_Pd,(.L_x_1082 - _Z32massMatrixMultiplyConstantKernelILi8ELi9ELi1EEviPKdS1_S1_S1_Pd)
        .other          _Z32massMatrixMultiplyConstantKernelILi8ELi9ELi1EEviPKdS1_S1_S1_Pd,@"STO_CUDA_ENTRY STV_DEFAULT"
_Z32massMatrixMultiplyConstantKernelILi8ELi9ELi1EEviPKdS1_S1_S1_Pd:
.text._Z32massMatrixMultiplyConstantKernelILi8ELi9ELi1EEviPKdS1_S1_S1_Pd:
        /* <DEDUP_REMOVED lines=13> */
[----:B------:R-:W0:Y:S01]  /*00d0*/  LDCU.128 UR24, c[0x3][0x720] ;  /* 0x00c0e400ff1877ac */ /* 0x000e220008000c00 */
[----:B--2---:R-:W-:-:S03]  /*00e0*/  LOP3.LUT R78, R0, 0x7, RZ, 0xc0, !PT ;  /* 0x00000007004e7812 */ /* 0x004fc600078ec0ff */
[----:B-1----:R-:W-:Y:S01]  /*00f0*/  ISETP.GE.AND P0, PT, R66, UR5, PT ;  /* 0x0000000542007c0c */ /* 0x002fe2000bf06270 */
[----:B------:R-:W1:Y:S01]  /*0100*/  LDCU.128 UR32, c[0x3][0x740] ;  /* 0x00c0e800ff2077ac */ /* 0x000e620008000c00 */
[----:B------:R-:W-:Y:S01]  /*0110*/  LOP3.LUT R19, R0, 0x3f8, RZ, 0xc0, !PT ;  /* 0x000003f800137812 */ /* 0x000fe200078ec0ff */
[----:B----4-:R-:W-:Y:S01]  /*0120*/  IMAD.U32 R46, RZ, RZ, UR20 ;  /* 0x00000014ff2e7e24 */ /* 0x010fe2000f8e00ff */
[----:B------:R-:W-:Y:S01]  /*0130*/  MOV R47, UR21 ;  /* 0x00000015002f7c02 */ /* 0x000fe20008000f00 */
[----:B------:R-:W-:Y:S01]  /*0140*/  IMAD.U32 R44, RZ, RZ, UR22 ;  /* 0x00000016ff2c7e24 */ /* 0x000fe2000f8e00ff */
[----:B-----5:R-:W-:Y:S01]  /*0150*/  MOV R42, UR28 ;  /* 0x0000001c002a7c02 */ /* 0x020fe20008000f00 */
[----:B------:R-:W-:Y:S01]  /*0160*/  IMAD.U32 R45, RZ, RZ, UR23 ;  /* 0x00000017ff2d7e24 */ /* 0x000fe2000f8e00ff */
[----:B------:R-:W2:Y:S01]  /*0170*/  LDCU.128 UR20, c[0x3][0x760] ;  /* 0x00c0ec00ff1477ac */ /* 0x000ea20008000c00 */
[----:B------:R-:W-:Y:S01]  /*0180*/  IMAD.U32 R43, RZ, RZ, UR29 ;  /* 0x0000001dff2b7e24 */ /* 0x000fe2000f8e00ff */
[----:B------:R-:W-:Y:S01]  /*0190*/  MOV R38, UR30 ;  /* 0x0000001e00267c02 */ /* 0x000fe20008000f00 */
[----:B------:R-:W-:Y:S01]  /*01a0*/  IMAD.U32 R39, RZ, RZ, UR31 ;  /* 0x0000001fff277e24 */ /* 0x000fe2000f8e00ff */
[----:B------:R-:W4:Y:S01]  /*01b0*/  LDCU.128 UR28, c[0x3][0x780] ;  /* 0x00c0f000ff1c77ac */ /* 0x000f220008000c00 */
[----:B------:R-:W5:Y:S01]  /*01c0*/  @!P0 LDC.64 R2, c[0x0][0x3a0] ;  /* 0x0000e800ff028b82 */ /* 0x000f620000000a00 */
[----:B------:R-:W-:Y:S01]  /*01d0*/  @!P0 IMAD.IADD R19, R78, 0x1, R19 ;  /* 0x000000014e138824 */ /* 0x000fe200078e0213 */
[----:B---3--:R-:W-:Y:S01]  /*01e0*/  MOV R41, UR37 ;  /* 0x0000002500297c02 */ /* 0x008fe20008000f00 */
[----:B------:R-:W-:Y:S01]  /*01f0*/  IMAD.U32 R50, RZ, RZ, UR12 ;  /* 0x0000000cff327e24 */ /* 0x000fe2000f8e00ff */
[----:B------:R-:W3:Y:S02]  /*0200*/  LDCU.128 UR4, c[0x3][0x10] ;  /* 0x00c00200ff0477ac */ /* 0x000ee40008000c00 */
[----:B------:R-:W-:Y:S01]  /*0210*/  @!P0 LEA R19, R66, R19, 0x9 ;  /* 0x0000001342138211 */ /* 0x000fe200078e48ff */
[----:B------:R-:W3:Y:S01]  /*0220*/  LDCU.128 UR48, c[0x3][0x30] ;  /* 0x00c00600ff3077ac */ /* 0x000ee20008000c00 */
[----:B------:R-:W3:Y:S01]  /*0230*/  LDCU.128 UR52, c[0x3][0x50] ;  /* 0x00c00a00ff3477ac */ /* 0x000ee20008000c00 */
[----:B------:R-:W3:Y:S01]  /*0240*/  LDCU.128 UR56, c[0x3][0x70] ;  /* 0x00c00e00ff3877ac */ /* 0x000ee20008000c00 */
[----:B------:R-:W3:Y:S01]  /*0250*/  LDCU.128 UR44, c[0x3][0x90] ;  /* 0x00c01200ff2c77ac */ /* 0x000ee20008000c00 */
[----:B-----5:R-:W-:Y:S01]  /*0260*/  @!P0 IMAD.WIDE R2, R19, 0x8, R2 ;  /* 0x0000000813028825 */ /* 0x020fe200078e0202 */
[----:B------:R-:W5:Y:S04]  /*0270*/  LDCU.128 UR8, c[0x3][0x710] ;  /* 0x00c0e200ff0877ac */ /* 0x000f680008000c00 */
[----:B------:R-:W5:Y:S01]  /*0280*/  @!P0 LDG.E.64.CONSTANT R4, desc[UR76][R2.64] ;  /* 0x0000004c02048981 */ /* 0x000f62000c1e9b00 */
[----:B------:R-:W5:Y:S03]  /*0290*/  LDCU.128 UR60, c[0x3][0x750] ;  /* 0x00c0ea00ff3c77ac */ /* 0x000f660008000c00 */
[----:B------:R-:W5:Y:S01]  /*02a0*/  @!P0 LDG.E.64.CONSTANT R16, desc[UR76][R2.64+0xe00] ;  /* 0x000e004c02108981 */ /* 0x000f62000c1e9b00 */
[----:B------:R-:W5:Y:S03]  /*02b0*/  LDCU.128 UR64, c[0x3][0x770] ;  /* 0x00c0ee00ff4077ac */ /* 0x000f660008000c00 */
[----:B------:R-:W5:Y:S01]  /*02c0*/  @!P0 LDG.E.64.CONSTANT R56, desc[UR76][R2.64+0x600] ;  /* 0x0006004c02388981 */ /* 0x000f62000c1e9b00 */
[----:B------:R-:W5:Y:S03]  /*02d0*/  LDCU.128 UR68, c[0x3][0x790] ;  /* 0x00c0f200ff4477ac */ /* 0x000f660008000c00 */
[----:B------:R-:W5:Y:S04]  /*02e0*/  @!P0 LDG.E.64.CONSTANT R10, desc[UR76][R2.64+0x800] ;  /* 0x0008004c020a8981 */ /* 0x000f68000c1e9b00 */
[----:B------:R-:W5:Y:S04]  /*02f0*/  @!P0 LDG.E.64.CONSTANT R8, desc[UR76][R2.64+0x400] ;  /* 0x0004004c02088981 */ /* 0x000f68000c1e9b00 */
[----:B------:R-:W5:Y:S04]  /*0300*/  @!P0 LDG.E.64.CONSTANT R12, desc[UR76][R2.64+0xa00] ;  /* 0x000a004c020c8981 */ /* 0x000f68000c1e9b00 */
[----:B------:R-:W5:Y:S04]  /*0310*/  @!P0 LDG.E.64.CONSTANT R6, desc[UR76][R2.64+0x200] ;  /* 0x0002004c02068981 */ /* 0x000f68000c1e9b00 */
[----:B------:R5:W5:Y:S01]  /*0320*/  @!P0 LDG.E.64.CONSTANT R14, desc[UR76][R2.64+0xc00] ;  /* 0x000c004c020e8981 */ /* 0x000b62000c1e9b00 */
        /* <DEDUP_REMOVED lines=12> */
[----:B----4-:R-:W-:Y:S01]  /*03f0*/  MOV R74, UR28 ;  /* 0x0000001c004a7c02 */ /* 0x010fe20008000f00 */
[----:B------:R-:W-:Y:S01]  /*0400*/  IMAD.U32 R35, RZ, RZ, UR17 ;  /* 0x00000011ff237e24 */ /* 0x000fe2000f8e00ff */
[----:B------:R-:W1:Y:S01]  /*0410*/  LDCU.128 UR12, c[0x3][0x730] ;  /* 0x00c0e600ff0c77ac */ /* 0x000e620008000c00 */
[----:B0-----:R-:W-:-:S02]  /*0420*/  IMAD.U32 R30, RZ, RZ, UR24 ;  /* 0x00000018ff1e7e24 */ /* 0x001fc4000f8e00ff */
[----:B------:R-:W-:Y:S02]  /*0430*/  IMAD.U32 R31, RZ, RZ, UR25 ;  /* 0x00000019ff1f7e24 */ /* 0x000fe4000f8e00ff */
[----:B------:R-:W-:Y:S02]  /*0440*/  IMAD.U32 R26, RZ, RZ, UR32 ;  /* 0x00000020ff1a7e24 */ /* 0x000fe4000f8e00ff */
[----:B--2---:R-:W-:Y:S02]  /*0450*/  IMAD.U32 R24, RZ, RZ, UR20 ;  /* 0x00000014ff187e24 */ /* 0x004fe4000f8e00ff */
        /* <DEDUP_REMOVED lines=12> */
[----:B---3--:R-:W-:Y:S01]  /*0520*/  MOV R53, UR57 ;  /* 0x0000003900357c02 */ /* 0x008fe20008000f00 */
[----:B------:R-:W-:Y:S01]  /*0530*/  IMAD.U32 R52, RZ, RZ, UR56 ;  /* 0x00000038ff347e24 */ /* 0x000fe2000f8e00ff */
[----:B------:R-:W0:Y:S01]  /*0540*/  S2R R118, SR_CgaCtaId ;  /* 0x0000000000767919 */ /* 0x000e220000008800 */
[----:B------:R-:W-:Y:S01]  /*0550*/  IMAD.U32 R82, RZ, RZ, UR44 ;  /* 0x0000002cff527e24 */ /* 0x000fe2000f8e00ff */
[----:B------:R-:W-:Y:S01]  /*0560*/  MOV R67, 0x400 ;  /* 0x0000040000437802 */ /* 0x000fe20000000f00 */
[----:B------:R-:W-:Y:S01]  /*0570*/  IMAD.U32 R83, RZ, RZ, UR45 ;  /* 0x0000002dff537e24 */ /* 0x000fe2000f8e00ff */
[----:B------:R-:W-:Y:S01]  /*0580*/  SHF.R.U32.HI R120, RZ, 0x3, R0 ;  /* 0x00000003ff787819 */ /* 0x000fe20000011600 */
[----:B------:R-:W2:Y:S01]  /*0590*/  LDCU.128 UR40, c[0x3][0x10] ;  /* 0x00c00200ff2877ac */ /* 0x000ea20008000c00 */
[C---:B------:R-:W-:Y:S01]  /*05a0*/  ISETP.GT.U32.AND P1, PT, R0.reuse, 0x47, PT ;  /* 0x000000470000780c */ /* 0x040fe20003f24070 */
[----:B------:R-:W-:Y:S01]  /*05b0*/  BSSY.RECONVERGENT B0, `(.L_x_436) ;  /* 0x00000db000007945 */ /* 0x000fe20003800200 */
[----:B------:R-:W3:Y:S01]  /*05c0*/  LDCU.128 UR36, c[0x3][0x710] ;  /* 0x00c0e200ff2477ac */ /* 0x000ee20008000c00 */
[----:B------:R-:W-:Y:S01]  /*05d0*/  ISETP.GT.U32.AND P3, PT, R0, 0x50, PT ;  /* 0x000000500000780c */ /* 0x000fe20003f64070 */
[----:B------:R-:W4:Y:S01]  /*05e0*/  LDCU.128 UR32, c[0x3][0x30] ;  /* 0x00c00600ff2077ac */ /* 0x000f220008000c00 */
[----:B------:R-:W0:Y:S01]  /*05f0*/  LDCU.128 UR28, c[0x3][0x730] ;  /* 0x00c0e600ff1c77ac */ /* 0x000e220008000c00 */
[----:B------:R-:W0:Y:S01]  /*0600*/  LDCU.128 UR24, c[0x3][0x50] ;  /* 0x00c00a00ff1877ac */ /* 0x000e220008000c00 */
[----:B------:R-:W0:Y:S01]  /*0610*/  LDCU.128 UR20, c[0x3][0x750] ;  /* 0x00c0ea00ff1477ac */ /* 0x000e220008000c00 */
[----:B------:R-:W0:Y:S02]  /*0620*/  LDCU.128 UR16, c[0x3][0x70] ;  /* 0x00c00e00ff1077ac */ /* 0x000e240008000c00 */
[----:B0-----:R-:W-:-:S05]  /*0630*/  LEA R118, R118, R67, 0x18 ;  /* 0x0000004376767211 */ /* 0x001fca00078ec0ff */
[----:B------:R-:W-:-:S04]  /*0640*/  IMAD R67, R69, 0x16c8, R118 ;  /* 0x000016c845437824 */ /* 0x000fc800078e0276 */
[----:B------:R-:W-:-:S04]  /*0650*/  IMAD R79, R120, 0x48, R67 ;  /* 0x00000048784f7824 */ /* 0x000fc800078e0243 */
[----:B------:R-:W-:Y:S01]  /*0660*/  IMAD R68, R78, 0x8, R79 ;  /* 0x000000084e447824 */ /* 0x000fe200078e024f */
[C-C-:B-----5:R-:W-:Y:S02]  /*0670*/  DADD R2, R4.reuse, R16.reuse ;  /* 0x0000000004027229 */ /* 0x160fe40000000010 */
        /* <DEDUP_REMOVED lines=30> */
[----:B------:R-:W-:Y:S02]  /*0860*/  IMAD.U32 R18, RZ, RZ, UR4 ;  /* 0x00000004ff127e24 */ /* 0x000fe4000f8e00ff */
[----:B------:R-:W-:-:S02]  /*0870*/  IMAD.U32 R17, RZ, RZ, UR49 ;  /* 0x00000031ff117e24 */ /* 0x000fc4000f8e00ff */
        /* <DEDUP_REMOVED lines=11> */
[----:B-1----:R-:W-:Y:S01]  /*0930*/  IMAD.U32 R10, RZ, RZ, UR12 ;  /* 0x0000000cff0a7e24 */ /* 0x002fe2000f8e00ff */
        /* <DEDUP_REMOVED lines=17> */
[----:B------:R-:W-:Y:S02]  /*0a50*/  IMAD.U32 R62, RZ, RZ, UR66 ;  /* 0x00000042ff3e7e24 */ /* 0x000fe4000f8e00ff */
[----:B------:R-:W-:Y:S02]  /*0a60*/  IMAD.U32 R63, RZ, RZ, UR67 ;  /* 0x00000043ff3f7e24 */ /* 0x000fe4000f8e00ff */
[----:B------:R-:W-:Y:S01]  /*0a70*/  IMAD.U32 R81, RZ, RZ, UR71 ;  /* 0x00000047ff517e24 */ /* 0x000fe2000f8e00ff */
[C---:B------:R-:W-:Y:S01]  /*0a80*/  DFMA R92, R56.reuse, R6, R60 ;  /* 0x00000006385c722b */ /* 0x040fe2000000003c */
[----:B------:R-:W1:Y:S01]  /*0a90*/  LDCU.128 UR8, c[0x3][0x90] ;  /* 0x00c01200ff0877ac */ /* 0x000e620008000c00 */
[C---:B------:R-:W-:Y:S02]  /*0aa0*/  DFMA R96, R56.reuse, R4, R64 ;  /* 0x000000043860722b */ /* 0x040fe40000000040 */
[C---:B------:R-:W-:Y:S01]  /*0ab0*/  DFMA R100, R56.reuse, R2, R86 ;  /* 0x000000023864722b */ /* 0x040fe20000000056 */
[----:B------:R-:W0:Y:S01]  /*0ac0*/  LDCU.128 UR60, c[0x3][0x60] ;  /* 0x00c00c00ff3c77ac */ /* 0x000e220008000c00 */
[----:B------:R-:W-:-:S02]  /*0ad0*/  DFMA R112, R56, R62, R104 ;  /* 0x0000003e3870722b */ /* 0x000fc40000000068 */
[----:B------:R-:W-:Y:S01]  /*0ae0*/  DFMA R116, R56, R80, R58 ;  /* 0x000000503874722b */ /* 0x000fe2000000003a */
[----:B------:R-:W0:Y:S01]  /*0af0*/  LDCU.128 UR64, c[0x3][0x760] ;  /* 0x00c0ec00ff4077ac */ /* 0x000e220008000c00 */
[----:B------:R-:W-:Y:S01]  /*0b00*/  IMAD.U32 R56, RZ, RZ, UR6 ;  /* 0x00000006ff387e24 */ /* 0x000fe2000f8e00ff */
[----:B------:R-:W-:Y:S01]  /*0b10*/  MOV R57, UR7 ;  /* 0x0000000700397c02 */ /* 0x000fe20008000f00 */
[----:B------:R-:W-:Y:S01]  /*0b20*/  IMAD.U32 R58, RZ, RZ, UR50 ;  /* 0x00000032ff3a7e24 */ /* 0x000fe2000f8e00ff */
[----:B------:R-:W-:Y:S01]  /*0b30*/  MOV R60, UR54 ;  /* 0x00000036003c7c02 */ /* 0x000fe20008000f00 */
[----:B------:R-:W-:Y:S02]  /*0b40*/  IMAD.U32 R59, RZ, RZ, UR51 ;  /* 0x00000033ff3b7e24 */ /* 0x000fe4000f8e00ff */
[----:B------:R-:W-:Y:S01]  /*0b50*/  IMAD.U32 R61, RZ, RZ, UR55 ;  /* 0x00000037ff3d7e24 */ /* 0x000fe2000f8e00ff */
[----:B------:R-:W-:Y:S01]  /*0b60*/  MOV R65, UR59 ;  /* 0x0000003b00417c02 */ /* 0x000fe20008000f00 */
[----:B------:R-:W-:Y:S01]  /*0b70*/  IMAD.U32 R64, RZ, RZ, UR58 ;  /* 0x0000003aff407e24 */ /* 0x000fe2000f8e00ff */
[C---:B------:R-:W-:Y:S01]  /*0b80*/  DFMA R90, R88.reuse, R56, R90 ;  /* 0x00000038585a722b */ /* 0x040fe2000000005a */
[----:B------:R-:W-:Y:S01]  /*0b90*/  IMAD.U32 R86, RZ, RZ, UR46 ;  /* 0x0000002eff567e24 */ /* 0x000fe2000f8e00ff */
[C---:B------:R-:W-:Y:S01]  /*0ba0*/  DFMA R94, R88.reuse, R58, R94 ;  /* 0x0000003a585e722b */ /* 0x040fe2000000005e */
[----:B------:R-:W-:Y:S01]  /*0bb0*/  IMAD.U32 R87, RZ, RZ, UR47 ;  /* 0x0000002fff577e24 */ /* 0x000fe2000f8e00ff */
[----:B------:R-:W5:Y:S01]  /*0bc0*/  LDCU.128 UR48, c[0x3][URZ] ;  /* 0x00c00000ff3077ac */ /* 0x000f620008000c00 */
[C---:B------:R-:W-:Y:S01]  /*0bd0*/  DFMA R98, R88.reuse, R60, R98 ;  /* 0x0000003c5862722b */ /* 0x040fe20000000062 */
[----:B------:R-:W2:Y:S01]  /*0be0*/  LDCU.128 UR44, c[0x3][0x700] ;  /* 0x00c0e000ff2c77ac */ /* 0x000ea20008000c00 */
[----:B------:R-:W-:-:S02]  /*0bf0*/  DFMA R102, R88, R64, R102 ;  /* 0x000000405866722b */ /* 0x000fc40000000066 */
[----:B------:R-:W-:Y:S01]  /*0c00*/  DFMA R114, R88, R86, R114 ;  /* 0x000000565872722b */ /* 0x000fe20000000072 */
[----:B------:R-:W0:Y:S01]  /*0c10*/  LDCU.128 UR4, c[0x3][0x790] ;  /* 0x00c0f200ff0477ac */ /* 0x000e220008000c00 */
[C-C-:B------:R-:W-:Y:S01]  /*0c20*/  DADD R88, R90.reuse, -R92.reuse ;  /* 0x000000005a587229 */ /* 0x140fe2000000085c */
[----:B------:R-:W-:Y:S06]  /*0c30*/  BAR.SYNC.DEFER_BLOCKING 0x0 ;  /* 0x0000000000007b1d */ /* 0x000fec0000010000 */
[----:B------:R-:W-:Y:S01]  /*0c40*/  DADD R90, R90, R92 ;  /* 0x000000005a5a7229 */ /* 0x000fe2000000005c */
[----:B------:R-:W0:Y:S01]  /*0c50*/  LDCU.128 UR52, c[0x3][0x40] ;  /* 0x00c00800ff3477ac */ /* 0x000e220008000c00 */
[----:B------:R-:W-:-:S02]  /*0c60*/  DADD R92, R94, -R96 ;  /* 0x000000005e5c7229 */ /* 0x000fc40000000860 */
[----:B------:R-:W-:Y:S01]  /*0c70*/  DADD R94, R94, R96 ;  /* 0x000000005e5e7229 */ /* 0x000fe20000000060 */
[----:B------:R-:W0:Y:S01]  /*0c80*/  LDCU.128 UR56, c[0x3][0x740] ;  /* 0x00c0e800ff3877ac */ /* 0x000e220008000c00 */
[C-C-:B------:R-:W-:Y:S02]  /*0c90*/  DADD R96, R98.reuse, -R100.reuse ;  /* 0x0000000062607229 */ /* 0x140fe40000000864 */
[----:B------:R-:W-:Y:S02]  /*0ca0*/  DADD R98, R98, R100 ;  /* 0x0000000062627229 */ /* 0x000fe40000000064 */
[C-C-:B------:R-:W-:Y:S02]  /*0cb0*/  DADD R100, R102.reuse, -R112.reuse ;  /* 0x0000000066647229 */ /* 0x140fe40000000870 */
[----:B------:R-:W-:Y:S02]  /*0cc0*/  DADD R102, R102, R112 ;  /* 0x0000000066667229 */ /* 0x000fe40000000070 */
[----:B------:R-:W-:Y:S01]  /*0cd0*/  DADD R114, R114, R116 ;  /* 0x0000000072727229 */ /* 0x000fe20000000074 */
[----:B-----5:R-:W-:Y:S01]  /*0ce0*/  MOV R106, UR48 ;  /* 0x00000030006a7c02 */ /* 0x020fe20008000f00 */
[----:B------:R-:W-:Y:S01]  /*0cf0*/  IMAD.U32 R107, RZ, RZ, UR49 ;  /* 0x00000031ff6b7e24 */ /* 0x000fe2000f8e00ff */
[----:B------:R-:W-:Y:S01]  /*0d00*/  MOV R111, UR51 ;  /* 0x00000033006f7c02 */ /* 0x000fe20008000f00 */
[----:B------:R-:W-:Y:S01]  /*0d10*/  IMAD.U32 R110, RZ, RZ, UR50 ;  /* 0x00000032ff6e7e24 */ /* 0x000fe2000f8e00ff */
[----:B--2---:R-:W-:Y:S01]  /*0d20*/  MOV R104, UR46 ;  /* 0x0000002e00687c02 */ /* 0x004fe20008000f00 */
[----:B------:R-:W-:Y:S01]  /*0d30*/  IMAD.U32 R108, RZ, RZ, UR44 ;  /* 0x0000002cff6c7e24 */ /* 0x000fe2000f8e00ff */
[----:B------:R2:W-:Y:S01]  /*0d40*/  STS.64 [R68+0x1440], R88 ;  /* 0x0014405844007388 */ /* 0x0005e20000000a00 */
[----:B------:R-:W-:Y:S01]  /*0d50*/  IMAD.U32 R109, RZ, RZ, UR45 ;  /* 0x0000002dff6d7e24 */ /* 0x000fe2000f8e00ff */
[----:B------:R-:W0:Y:S01]  /*0d60*/  LDCU.128 UR48, c[0x3][0x720] ;  /* 0x00c0e400ff3077ac */ /* 0x000e220008000c00 */
        /* <DEDUP_REMOVED lines=13> */
[----:B------:R-:W-:Y:S02]  /*0e40*/  IMAD R69, R69, 0x51, R78 ;  /* 0x0000005145457824 */ /* 0x000fe400078e024e */
[----:B------:R-:W-:-:S03]  /*0e50*/  IMAD.MOV.U32 R78, RZ, RZ, R0 ;  /* 0x000000ffff4e7224 */ /* 0x000fc600078e0000 */
[----:B------:R-:W-:-:S05]  /*0e60*/  LEA R69, R69, R118, 0x3 ;  /* 0x0000007645457211 */ /* 0x000fca00078e18ff */
[----:B------:R-:W-:-:S07]  /*0e70*/  VIADD R69, R69, 0x120 ;  /* 0x0000012045457836 */ /* 0x000fce0000000000 */
.L_x_438:
[----:B--2---:R-:W-:Y:S01]  /*0e80*/  LDS.64 R88, [R69+-0x120] ;  /* 0xfffee00045587984 */ /* 0x004fe20000000a00 */
[C---:B------:R-:W-:Y:S02]  /*0e90*/  ISETP.GE.U32.AND P2, PT, R78.reuse, 0x8, PT ;  /* 0x000000084e00780c */ /* 0x040fe40003f46070 */
[----:B------:R-:W-:Y:S01]  /*0ea0*/  IADD3 R78, PT, PT, R78, 0x40, RZ ;  /* 0x000000404e4e7810 */ /* 0x000fe20007ffe0ff */
[----:B------:R-:W0:Y:S04]  /*0eb0*/  LDS.64 R90, [R69+0xd8] ;  /* 0x0000d800455a7984 */ /* 0x000e280000000a00 */
[----:B------:R-:W-:Y:S04]  /*0ec0*/  LDS.64 R100, [R69+-0xd8] ;  /* 0xffff280045647984 */ /* 0x000fe80000000a00 */
[----:B------:R-:W1:Y:S04]  /*0ed0*/  LDS.64 R102, [R69+0x90] ;  /* 0x0000900045667984 */ /* 0x000e680000000a00 */
[----:B------:R-:W-:Y:S04]  /*0ee0*/  LDS.64 R94, [R69+-0x90] ;  /* 0xffff7000455e7984 */ /* 0x000fe80000000a00 */
[----:B------:R-:W2:Y:S01]  /*0ef0*/  LDS.64 R92, [R69+0x48] ;  /* 0x00004800455c7984 */ /* 0x000ea20000000a00 */
[----:B0-----:R-:W-:-:S02]  /*0f00*/  DADD R96, R88, R90 ;  /* 0x0000000058607229 */ /* 0x001fc4000000005a */
[----:B------:R-:W-:Y:S01]  /*0f10*/  DADD R98, R88, -R90 ;  /* 0x0000000058627229 */ /* 0x000fe2000000085a */
[----:B------:R-:W-:Y:S04]  /*0f20*/  LDS.64 R88, [R69+-0x48] ;  /* 0xffffb80045587984 */ /* 0x000fe80000000a00 */
[----:B------:R-:W0:Y:S01]  /*0f30*/  LDS.64 R90, [R69] ;  /* 0x00000000455a7984 */ /* 0x000e220000000a00 */
        /* <DEDUP_REMOVED lines=21> */
[----:B------:R-:W-:Y:S02]  /*1090*/  DFMA R120, R100, R20, R120 ;  /* 0x000000146478722b */ /* 0x000fe40000000078 */
[----:B------:R-:W-:Y:S02]  /*10a0*/  DADD R92, R94, -R92 ;  /* 0x000000005e5c7229 */ /* 0x000fe4000000085c */
[----:B------:R-:W-:Y:S02]  /*10b0*/  DFMA R124, R100, R76, R124 ;  /* 0x0000004c647c722b */ /* 0x000fe4000000007c */
        /* <DEDUP_REMOVED lines=36> */
[----:B------:R-:W-:Y:S04]  /*1300*/  STS.64 [R69+0x90], R92 ;  /* 0x0000905c45007388 */ /* 0x000fe80000000a00 */
[----:B------:R-:W-:Y:S04]  /*1310*/  STS.64 [R69+-0x90], R112 ;  /* 0xffff707045007388 */ /* 0x000fe80000000a00 */
[----:B------:R-:W-:Y:S04]  /*1320*/  STS.64 [R69+0x48], R94 ;  /* 0x0000485e45007388 */ /* 0x000fe80000000a00 */
[----:B------:R0:W-:Y:S02]  /*1330*/  STS.64 [R69+-0x48], R120 ;  /* 0xffffb87845007388 */ /* 0x0001e40000000a00 */
[----:B0-----:R-:W-:Y:S01]  /*1340*/  VIADD R69, R69, 0x1440 ;  /* 0x0000144045457836 */ /* 0x001fe20000000000 */
[----:B------:R-:W-:Y:S06]  /*1350*/  @!P2 BRA `(.L_x_438) ;  /* 0xfffffff800c8a947 */ /* 0x000fec000383ffff */
.L_x_437:
[----:B------:R-:W-:Y:S05]  /*1360*/  BSYNC.RECONVERGENT B0 ;  /* 0x0000000000007941 */ /* 0x000fea0003800200 */
.L_x_436:
[----:B------:R-:W-:Y:S06]  /*1370*/  BAR.SYNC.DEFER_BLOCKING 0x0 ;  /* 0x0000000000007b1d */ /* 0x000fec0000010000 */
[----:B------:R-:W0:Y:S01]  /*1380*/  LDCU.128 UR68, c[0x3][0x80] ;  /* 0x00c01000ff4477ac */ /* 0x000e220008000c00 */
[----:B------:R-:W-:Y:S01]  /*1390*/  BSSY.RECONVERGENT B0, `(.L_x_439) ;  /* 0x0000128000007945 */ /* 0x000fe20003800200 */
[----:B------:R-:W1:Y:S03]  /*13a0*/  LDCU.128 UR72, c[0x3][0x780] ;  /* 0x00c0f000ff4877ac */ /* 0x000e660008000c00 */
[----:B------:R-:W-:Y:S05]  /*13b0*/  @P3 BRA `(.L_x_440) ;  /* 0x0000001000943947 */ /* 0x000fea0003800000 */
[----:B--2---:R-:W-:-:S07]  /*13c0*/  MOV R89, R0 ;  /* 0x0000000000597202 */ /* 0x004fce0000000f00 */
.L_x_441:
[----:B------:R-:W-:Y:S01]  /*13d0*/  PRMT R2, R89, 0x9910, RZ ;  /* 0x0000991059027816 */ /* 0x000fe200000000ff */
[----:B------:R-:W2:Y:S01]  /*13e0*/  @!P0 LDC.64 R4, c[0x0][0x388] ;  /* 0x0000e200ff048b82 */ /* 0x000ea20000000a00 */
[----:B------:R-:W-:Y:S01]  /*13f0*/  MOV.SPILL R12, UR9 ;  /* 0x00000009000c7c02 */ /* 0x000fe20009000f00 */
[----:B------:R-:W-:Y:S01]  /*1400*/  UMOV UR9, 0x5109 ;  /* 0x0000510900097882 */ /* 0x000fe20000000000 */
[----:B------:R-:W-:Y:S01]  /*1410*/  MOV.SPILL R14, UR8 ;  /* 0x00000008000e7c02 */ /* 0x000fe20009000f00 */
[----:B------:R-:W-:Y:S01]  /*1420*/  IMAD R2, R2, 0x39, RZ ;  /* 0x0000003902027824 */ /* 0x000fe200078e02ff */
[----:B------:R-:W-:Y:S02]  /*1430*/  MOV.SPILL R15, UR5 ;  /* 0x00000005000f7c02 */ /* 0x000fe40009000f00 */
[----:B------:R-:W-:Y:S01]  /*1440*/  MOV.SPILL R16, UR4 ;  /* 0x0000000400107c02 */ /* 0x000fe20009000f00 */
[----:B---3--:R-:W3:Y:S01]  /*1450*/  @!P0 LDC.64 R6, c[0x0][0x388] ;  /* 0x0000e200ff068b82 */ /* 0x008ee20000000a00 */
[----:B------:R-:W-:-:S02]  /*1460*/  LOP3.LUT R2, R2, 0xffff, RZ, 0xc0, !PT ;  /* 0x0000ffff02027812 */ /* 0x000fc400078ec0ff */
[----:B------:R-:W-:Y:S02]  /*1470*/  CS2R R52, SRZ ;  /* 0x0000000000347805 */ /* 0x000fe4000001ff00 */
[----:B------:R-:W-:Y:S02]  /*1480*/  CS2R R62, SRZ ;  /* 0x00000000003e7805 */ /* 0x000fe4000001ff00 */
[----:B------:R-:W-:Y:S02]  /*1490*/  CS2R R96, SRZ ;  /* 0x0000000000607805 */ /* 0x000fe4000001ff00 */
[----:B------:R-:W-:Y:S02]  /*14a0*/  SHF.R.U32.HI R10, RZ, 0x9, R2 ;  /* 0x00000009ff0a7819 */ /* 0x000fe40000011602 */
[----:B------:R-:W-:Y:S01]  /*14b0*/  MOV.SPILL R17, UR11 ;  /* 0x0000000b00117c02 */ /* 0x000fe20009000f00 */
[----:B------:R-:W4:Y:S01]  /*14c0*/  @!P0 LDC.64 R90, c[0x0][0x388] ;  /* 0x0000e200ff5a8b82 */ /* 0x000f220000000a00 */
[----:B------:R-:W-:-:S02]  /*14d0*/  PRMT R2, R10, 0x9910, RZ ;  /* 0x000099100a027816 */ /* 0x000fc400000000ff */
[----:B------:R-:W-:Y:S02]  /*14e0*/  CS2R R94, SRZ ;  /* 0x00000000005e7805 */ /* 0x000fe4000001ff00 */
[----:B------:R-:W-:Y:S02]  /*14f0*/  CS2R R92, SRZ ;  /* 0x00000000005c7805 */ /* 0x000fe4000001ff00 */
[----:B------:R-:W-:Y:S02]  /*1500*/  CS2R R70, SRZ ;  /* 0x0000000000467805 */ /* 0x000fe4000001ff00 */
[----:B------:R-:W-:Y:S01]  /*1510*/  LOP3.LUT R88, R10, 0xffff, RZ, 0xc0, !PT ;  /* 0x0000ffff0a587812 */ /* 0x000fe200078ec0ff */
[----:B------:R-:W-:Y:S01]  /*1520*/  IMAD R2, R2, 0x9, RZ ;  /* 0x0000000902027824 */ /* 0x000fe200078e02ff */
[----:B------:R-:W-:Y:S02]  /*1530*/  R2UR UR8, R106 ;  /* 0x000000006a0872ca */ /* 0x000fe400000e0000 */
[----:B------:R-:W-:Y:S01]  /*1540*/  MOV.SPILL R18, UR10 ;  /* 0x0000000a00127c02 */ /* 0x000fe20009000f00 */
[----:B------:R-:W-:Y:S01]  /*1550*/  IMAD.MOV R2, RZ, RZ, -R2 ;  /* 0x000000ffff027224 */ /* 0x000fe200078e0a02 */
[----:B------:R-:W-:Y:S01]  /*1560*/  R2UR UR4, R108 ;  /* 0x000000006c0472ca */ /* 0x000fe200000e0000 */
[----:B------:R-:W-:Y:S01]  /*1570*/  IMAD R88, R88, 0x288, R67 ;  /* 0x0000028858587824 */ /* 0x000fe200078e0243 */
[----:B------:R-:W-:-:S02]  /*1580*/  R2UR UR5, R109 ;  /* 0x000000006d0572ca */ /* 0x000fc400000e0000 */
[----:B------:R-:W-:Y:S02]  /*1590*/  MOV.SPILL R19, UR7 ;  /* 0x0000000700137c02 */ /* 0x000fe40009000f00 */
[----:B------:R-:W-:Y:S01]  /*15a0*/  MOV.SPILL R20, UR6 ;  /* 0x0000000600147c02 */ /* 0x000fe20009000f00 */
[----:B------:R-:W-:Y:S01]  /*15b0*/  IMAD.U32 R46, RZ, RZ, UR44 ;  /* 0x0000002cff2e7e24 */ /* 0x000fe2000f8e00ff */
[----:B------:R-:W-:Y:S01]  /*15c0*/  PRMT R2, R2, 0x7710, RZ ;  /* 0x0000771002027816 */ /* 0x000fe200000000ff */
[----:B------:R-:W-:Y:S01]  /*15d0*/  IMAD.U32 R30, RZ, RZ, UR48 ;  /* 0x00000030ff1e7e24 */ /* 0x000fe2000f8e00ff */
[----:B------:R-:W-:Y:S02]  /*15e0*/  R2UR UR10, R110 ;  /* 0x000000006e0a72ca */ /* 0x000fe400000e0000 */
[----:B------:R-:W-:Y:S02]  /*15f0*/  MOV R47, UR45 ;  /* 0x0000002d002f7c02 */ /* 0x000fe40008000f00 */
[----:B------:R-:W-:Y:S01]  /*1600*/  MOV R31, UR49 ;  /* 0x00000031001f7c02 */ /* 0x000fe20008000f00 */
[----:B------:R-:W-:Y:S01]  /*1610*/  IMAD.U32 R44, RZ, RZ, UR46 ;  /* 0x0000002eff2c7e24 */ /* 0x000fe2000f8e00ff */
[----:B------:R-:W-:Y:S01]  /*1620*/  IADD3 R2, PT, PT, R2, R89, RZ ;  /* 0x0000005902027210 */ /* 0x000fe20007ffe0ff */
[----:B------:R-:W-:Y:S01]  /*1630*/  IMAD.U32 R28, RZ, RZ, UR50 ;  /* 0x00000032ff1c7e24 */ /* 0x000fe2000f8e00ff */
[----:B------:R-:W-:-:S02]  /*1640*/  R2UR UR11, R111 ;  /* 0x000000006f0b72ca */ /* 0x000fc400000e0000 */
[----:B------:R-:W-:Y:S02]  /*1650*/  MOV R45, UR47 ;  /* 0x0000002f002d7c02 */ /* 0x000fe40008000f00 */
[----:B------:R-:W-:Y:S01]  /*1660*/  MOV R29, UR51 ;  /* 0x00000033001d7c02 */ /* 0x000fe20008000f00 */
[----:B------:R-:W-:Y:S01]  /*1670*/  IMAD.U32 R56, RZ, RZ, UR42 ;  /* 0x0000002aff387e24 */ /* 0x000fe2000f8e00ff */
[----:B------:R-:W-:Y:S02]  /*1680*/  LOP3.LUT R11, R2, 0xff, RZ, 0xc0, !PT ;  /* 0x000000ff020b7812 */ /* 0x000fe400078ec0ff */
[----:B------:R-:W-:Y:S02]  /*1690*/  CS2R R2, SRZ ;  /* 0x0000000000027805 */ /* 0x000fe4000001ff00 */
[----:B------:R-:W-:Y:S01]  /*16a0*/  R2UR UR6, R104 ;  /* 0x00000000680672ca */ /* 0x000fe200000e0000 */
[----:B------:R-:W-:Y:S01]  /*16b0*/  IMAD.U32 R58, RZ, RZ, UR34 ;  /* 0x00000022ff3a7e24 */ /* 0x000fe2000f8e00ff */
[----:B------:R-:W-:Y:S01]  /*16c0*/  PRMT R69, R11, 0x5410, R10 ;  /* 0x000054100b457816 */ /* 0x000fe2000000000a */
[----:B------:R-:W-:Y:S01]  /*16d0*/  IMAD.U32 R42, RZ, RZ, UR52 ;  /* 0x00000034ff2a7e24 */ /* 0x000fe2000f8e00ff */
[----:B------:R-:W-:Y:S01]  /*16e0*/  R2UR UR7, R105 ;  /* 0x00000000690772ca */ /* 0x000fe200000e0000 */
[----:B------:R-:W-:Y:S01]  /*16f0*/  IMAD.U32 R26, RZ, RZ, UR56 ;  /* 0x00000038ff1a7e24 */ /* 0x000fe2000f8e00ff */
[----:B------:R-:W-:Y:S01]  /*1700*/  MOV R57, UR43 ;  /* 0x0000002b00397c02 */ /* 0x000fe20008000f00 */
[----:B------:R-:W-:Y:S01]  /*1710*/  IDP.2A.LO.U16.U8 R69, R69, UR9, RZ ;  /* 0x0000000945457c26 */ /* 0x000fe200080010ff */
[----:B------:R-:W-:-:S02]  /*1720*/  R2UR UR9, R107 ;  /* 0x000000006b0972ca */ /* 0x000fc400000e0000 */
[----:B------:R-:W-:Y:S01]  /*1730*/  MOV R59, UR35 ;  /* 0x00000023003b7c02 */ /* 0x000fe20008000f00 */
[C---:B------:R-:W-:Y:S01]  /*1740*/  @!P0 IMAD R9, R66.reuse, 0x2d9, R69 ;  /* 0x000002d942098824 */ /* 0x040fe200078e0245 */
[----:B------:R-:W-:Y:S02]  /*1750*/  MOV R43, UR53 ;  /* 0x00000035002b7c02 */ /* 0x000fe40008000f00 */
[----:B------:R-:W-:Y:S01]  /*1760*/  MOV R27, UR57 ;  /* 0x00000039001b7c02 */ /* 0x000fe20008000f00 */
[----:B--2---:R-:W-:Y:S01]  /*1770*/  @!P0 IMAD.WIDE R4, R9, 0x8, R4 ;  /* 0x0000000809048825 */ /* 0x004fe200078e0204 */
[----:B------:R-:W-:Y:S01]  /*1780*/  MOV R39, UR55 ;  /* 0x0000003700277c02 */ /* 0x000fe20008000f00 */
[----:B------:R-:W2:Y:S03]  /*1790*/  @!P0 LDC.64 R8, c[0x0][0x388] ;  /* 0x0000e200ff088b82 */ /* 0x000ea60000000a00 */
[----:B------:R-:W5:Y:S01]  /*17a0*/  @!P0 LDG.E.64.CONSTANT R2, desc[UR76][R4.64+0x40] ;  /* 0x0000404c04028981 */ /* 0x000f62000c1e9b00 */
[----:B------:R-:W-:-:S03]  /*17b0*/  @!P0 IMAD R13, R66, 0x2d9, R69 ;  /* 0x000002d9420d8824 */ /* 0x000fc600078e0245 */
[----:B------:R0:W5:Y:S01]  /*17c0*/  @!P0 LDG.E.64.CONSTANT R52, desc[UR76][R4.64] ;  /* 0x0000004c04348981 */ /* 0x000162000c1e9b00 */
[C---:B---3--:R-:W-:Y:S01]  /*17d0*/  @!P0 IMAD.WIDE R6, R13.reuse, 0x8, R6 ;  /* 0x000000080d068825 */ /* 0x048fe200078e0206 */
[----:B------:R-:W3:Y:S04]  /*17e0*/  @!P0 LDC.64 R130, c[0x0][0x388] ;  /* 0x0000e200ff828b82 */ /* 0x000ee80000000a00 */
[----:B------:R-:W3:Y:S04]  /*17f0*/  @!P0 LDG.E.64.CONSTANT R62, desc[UR76][R6.64+0x38] ;  /* 0x0000384c063e8981 */ /* 0x000ee8000c1e9b00 */
[----:B------:R1:W3:Y:S01]  /*1800*/  @!P0 LDG.E.64.CONSTANT R94, desc[UR76][R6.64+0x8] ;  /* 0x0000084c065e8981 */ /* 0x0002e2000c1e9b00 */
[----:B--2---:R-:W-:-:S05]  /*1810*/  @!P0 IMAD.WIDE R8, R13, 0x8, R8 ;  /* 0x000000080d088825 */ /* 0x004fca00078e0208 */
[----:B------:R-:W2:Y:S04]  /*1820*/  @!P0 LDG.E.64.CONSTANT R96, desc[UR76][R8.64+0x30] ;  /* 0x0000304c08608981 */ /* 0x000ea8000c1e9b00 */
[----:B------:R1:W2:Y:S01]  /*1830*/  @!P0 LDG.E.64.CONSTANT R92, desc[UR76][R8.64+0x10] ;  /* 0x0000104c085c8981 */ /* 0x0002a2000c1e9b00 */
[----:B0-----:R-:W-:-:S04]  /*1840*/  @!P0 IMAD R5, R66, 0x2d9, R69 ;  /* 0x000002d942058824 */ /* 0x001fc800078e0245 */
[----:B----4-:R-:W-:-:S05]  /*1850*/  @!P0 IMAD.WIDE R90, R5, 0x8, R90 ;  /* 0x00000008055a8825 */ /* 0x010fca00078e025a */
[----:B------:R-:W4:Y:S01]  /*1860*/  @!P0 LDG.E.64.CONSTANT R70, desc[UR76][R90.64+0x28] ;  /* 0x0000284c5a468981 */ /* 0x000f22000c1e9b00 */
[----:B------:R-:W-:-:S05]  /*1870*/  IMAD R88, R11, 0x48, R88 ;  /* 0x000000480b587824 */ /* 0x000fca00078e0258 */
[----:B------:R-:W-:Y:S04]  /*1880*/  LDS.64 R76, [R88] ;  /* 0x00000000584c7984 */ /* 0x000fe80000000a00 */
[----:B------:R-:W0:Y:S04]  /*1890*/  LDS.64 R4, [R88+0x38] ;  /* 0x0000380058047984 */ /* 0x000e280000000a00 */
[----:B------:R-:W-:Y:S04]  /*18a0*/  LDS.64 R82, [R88+0x8] ;  /* 0x0000080058527984 */ /* 0x000fe80000000a00 */
[----:B-1----:R-:W1:Y:S04]  /*18b0*/  LDS.64 R6, [R88+0x30] ;  /* 0x0000300058067984 */ /* 0x002e680000000a00 */
[----:B------:R-:W-:Y:S04]  /*18c0*/  LDS.64 R86, [R88+0x10] ;  /* 0x0000100058567984 */ /* 0x000fe80000000a00 */
[----:B------:R-:W1:Y:S04]  /*18d0*/  LDS.64 R8, [R88+0x28] ;  /* 0x0000280058087984 */ /* 0x000e680000000a00 */
[----:B------:R-:W-:Y:S04]  /*18e0*/  LDS.64 R78, [R88+0x18] ;  /* 0x00001800584e7984 */ /* 0x000fe80000000a00 */
[----:B------:R-:W1:Y:S01]  /*18f0*/  LDS.64 R10, [R88+0x20] ;  /* 0x00002000580a7984 */ /* 0x000e620000000a00 */
[----:B------:R-:W-:Y:S01]  /*1900*/  IMAD.U32 R50, RZ, RZ, UR8 ;  /* 0x00000008ff327e24 */ /* 0x000fe2000f8e00ff */
[----:B------:R-:W-:Y:S01]  /*1910*/  MOV R51, UR9 ;  /* 0x0000000900337c02 */ /* 0x000fe20008000f00 */
[----:B------:R-:W-:Y:S01]  /*1920*/  IMAD.U32 R34, RZ, RZ, UR4 ;  /* 0x00000004ff227e24 */ /* 0x000fe2000f8e00ff */
[----:B------:R-:W-:-:S02]  /*1930*/  MOV R35, UR5 ;  /* 0x0000000500237c02 */ /* 0x000fc40008000f00 */
[----:B------:R-:W-:Y:S01]  /*1940*/  R2UR.FILL UR8, R14 ;  /* 0x000000000e0872ca */ /* 0x000fe200004e0000 */
[C-C-:B0-----:R-:W-:Y:S02]  /*1950*/  DADD R72, R76.reuse, R4.reuse ;  /* 0x000000004c487229 */ /* 0x141fe40000000004 */
[----:B------:R-:W-:Y:S01]  /*1960*/  DADD R76, R76, -R4 ;  /* 0x000000004c4c7229 */ /* 0x000fe20000000804 */
[----:B------:R-:W-:Y:S01]  /*1970*/  R2UR.FILL UR5, R15 ;  /* 0x000000000f0572ca */ /* 0x000fe200004e0000 */
[----:B------:R-:W-:Y:S01]  /*1980*/  IMAD.U32 R48, RZ, RZ, UR10 ;  /* 0x0000000aff307e24 */ /* 0x000fe2000f8e00ff */
[C-C-:B-1----:R-:W-:Y:S02]  /*1990*/  DADD R74, R82.reuse, R6.reuse ;  /* 0x00000000524a7229 */ /* 0x142fe40000000006 */
[----:B------:R-:W-:Y:S02]  /*19a0*/  DADD R82, R82, -R6 ;  /* 0x0000000052527229 */ /* 0x000fe40000000806 */
[----:B------:R-:W-:-:S02]  /*19b0*/  DFMA R4, R72, R50, RZ ;  /* 0x000000324804722b */ /* 0x000fc400000000ff */
[----:B------:R-:W-:Y:S02]  /*19c0*/  DFMA R6, R76, R34, RZ ;  /* 0x000000224c06722b */ /* 0x000fe400000000ff */
[C-C-:B------:R-:W-:Y:S02]  /*19d0*/  DADD R84, R86.reuse, R8.reuse ;  /* 0x0000000056547229 */ /* 0x140fe40000000008 */
[----:B------:R-:W-:Y:S01]  /*19e0*/  DADD R86, R86, -R8 ;  /* 0x0000000056567229 */ /* 0x000fe20000000808 */
[----:B------:R-:W-:Y:S01]  /*19f0*/  MOV R49, UR11 ;  /* 0x0000000b00317c02 */ /* 0x000fe20008000f00 */
[----:B------:R-:W-:Y:S01]  /*1a00*/  DFMA R8, R72, R46, RZ ;  /* 0x0000002e4808722b */ /* 0x000fe200000000ff */
[----:B------:R-:W-:Y:S01]  /*1a10*/  IMAD.U32 R32, RZ, RZ, UR6 ;  /* 0x00000006ff207e24 */ /* 0x000fe2000f8e00ff */
[----:B------:R-:W-:Y:S01]  /*1a20*/  DFMA R14, R76, R30, RZ ;  /* 0x0000001e4c0e722b */ /* 0x000fe200000000ff */
[----:B------:R-:W-:Y:S01]  /*1a30*/  MOV R33, UR7 ;  /* 0x0000000700217c02 */ /* 0x000fe20008000f00 */
[----:B------:R-:W-:Y:S01]  /*1a40*/  DADD R80, R78, R10 ;  /* 0x000000004e507229 */ /* 0x000fe2000000000a */
[----:B------:R-:W-:Y:S01]  /*1a50*/  R2UR.FILL UR6, R20 ;  /* 0x00000000140672ca */ /* 0x000fe200004e0000 */
[C---:B------:R-:W-:Y:S01]  /*1a60*/  DFMA R4, R74.reuse, R48, R4 ;  /* 0x000000304a04722b */ /* 0x040fe20000000004 */
[----:B------:R-:W-:Y:S01]  /*1a70*/  R2UR.FILL UR9, R12 ;  /* 0x000000000c0972ca */ /* 0x000fe200004e0000 */
[----:B------:R-:W-:Y:S01]  /*1a80*/  DFMA R20, R74, R44, R8 ;  /* 0x0000002c4a14722b */ /* 0x000fe20000000008 */
[----:B------:R-:W-:Y:S01]  /*1a90*/  R2UR.FILL UR10, R18 ;  /* 0x00000000120a72ca */ /* 0x000fe200004e0000 */
        /* <DEDUP_REMOVED lines=8> */
[----:B------:R-:W-:Y:S01]  /*1b20*/  DADD R78, R78, -R10 ;  /* 0x000000004e4e7229 */ /* 0x000fe2000000080a */
[----:B------:R-:W-:Y:S01]  /*1b30*/  MOV R13, UR37 ;  /* 0x00000025000d7c02 */ /* 0x000fe20008000f00 */
[----:B------:R-:W-:Y:S01]  /*1b40*/  IMAD.U32 R16, RZ, RZ, UR32 ;  /* 0x00000020ff107e24 */ /* 0x000fe2000f8e00ff */
[----:B------:R-:W-:Y:S01]  /*1b50*/  MOV R17, UR33 ;  /* 0x0000002100117c02 */ /* 0x000fe20008000f00 */
[----:B------:R-:W-:Y:S01]  /*1b60*/  IMAD.U32 R10, RZ, RZ, UR28 ;  /* 0x0000001cff0a7e24 */ /* 0x000fe2000f8e00ff */
[----:B------:R-:W-:Y:S01]  /*1b70*/  MOV R11, UR29 ;  /* 0x0000001d000b7c02 */ /* 0x000fe20008000f00 */
[----:B------:R-:W-:-:S02]  /*1b80*/  DFMA R8, R84, R18, R4 ;  /* 0x000000125408722b */ /* 0x000fc40000000004 */
[----:B------:R-:W-:Y:S02]  /*1b90*/  DFMA R14, R86, R12, R6 ;  /* 0x0000000c560e722b */ /* 0x000fe40000000006 */
[----:B------:R-:W-:Y:S01]  /*1ba0*/  DFMA R20, R84, R16, R20 ;  /* 0x000000105414722b */ /* 0x000fe20000000014 */
[----:B------:R-:W-:Y:S01]  /*1bb0*/  IMAD.U32 R6, RZ, RZ, UR38 ;  /* 0x00000026ff067e24 */ /* 0x000fe2000f8e00ff */
[----:B------:R-:W-:Y:S01]  /*1bc0*/  DFMA R22, R86, R10, R22 ;  /* 0x0000000a5616722b */ /* 0x000fe20000000016 */
[----:B------:R-:W-:Y:S01]  /*1bd0*/  MOV R7, UR39 ;  /* 0x0000002700077c02 */ /* 0x000fe20008000f00 */
[----:B------:R-:W-:Y:S01]  /*1be0*/  IMAD.U32 R4, RZ, RZ, UR30 ;  /* 0x0000001eff047e24 */ /* 0x000fe2000f8e00ff */
[----:B------:R-:W-:Y:S01]  /*1bf0*/  MOV R5, UR31 ;  /* 0x0000001f00057c02 */ /* 0x000fe20008000f00 */
[C---:B------:R-:W-:Y:S02]  /*1c00*/  DFMA R24, R80.reuse, R56, R8 ;  /* 0x000000385018722b */ /* 0x040fe40000000008 */
[----:B------:R-:W-:-:S02]  /*1c10*/  DFMA R64, R80, R58, R20 ;  /* 0x0000003a5040722b */ /* 0x000fc40000000014 */
[C---:B------:R-:W-:Y:S02]  /*1c20*/  DFMA R36, R78.reuse, R6, R14 ;  /* 0x000000064e24722b */ /* 0x040fe4000000000e */
[----:B------:R-:W-:Y:S02]  /*1c30*/  DFMA R40, R78, R4, R22 ;  /* 0x000000044e28722b */ /* 0x000fe40000000016 */
[----:B------:R-:W-:Y:S02]  /*1c40*/  DFMA R8, R72, R42, RZ ;  /* 0x0000002a4808722b */ /* 0x000fe400000000ff */
[----:B------:R-:W-:Y:S01]  /*1c50*/  DFMA R14, R76, R26, RZ ;  /* 0x0000001a4c0e722b */ /* 0x000fe200000000ff */
[----:B------:R-:W-:Y:S01]  /*1c60*/  IMAD.U32 R38, RZ, RZ, UR54 ;  /* 0x00000036ff267e24 */ /* 0x000fe2000f8e00ff */
[----:B------:R-:W-:Y:S01]  /*1c70*/  MOV R23, UR59 ;  /* 0x0000003b00177c02 */ /* 0x000fe20008000f00 */
[----:B------:R-:W-:Y:S01]  /*1c80*/  IMAD.U32 R22, RZ, RZ, UR58 ;  /* 0x0000003aff167e24 */ /* 0x000fe2000f8e00ff */
[----:B------:R-:W-:-:S02]  /*1c90*/  DADD R100, R24, R36 ;  /* 0x0000000018647229 */ /* 0x000fc40000000024 */
[----:B------:R-:W-:Y:S02]  /*1ca0*/  DADD R20, R24, -R36 ;  /* 0x0000000018147229 */ /* 0x000fe40000000824 */
[----:B------:R-:W-:Y:S02]  /*1cb0*/  DADD R98, R64, R40 ;  /* 0x0000000040627229 */ /* 0x000fe40000000028 */
[----:B------:R-:W-:Y:S02]  /*1cc0*/  DFMA R36, R74, R38, R8 ;  /* 0x000000264a24722b */ /* 0x000fe40000000008 */
[----:B------:R-:W-:Y:S01]  /*1cd0*/  DFMA R60, R82, R22, R14 ;  /* 0x00000016523c722b */ /* 0x000fe2000000000e */
[----:B------:R-:W-:Y:S01]  /*1ce0*/  IMAD.U32 R8, RZ, RZ, UR20 ;  /* 0x00000014ff087e24 */ /* 0x000fe2000f8e00ff */
[----:B------:R-:W-:Y:S01]  /*1cf0*/  DADD R64, R64, -R40 ;  /* 0x0000000040407229 */ /* 0x000fe20000000828 */
[----:B------:R-:W-:Y:S01]  /*1d00*/  IMAD.U32 R14, RZ, RZ, UR24 ;  /* 0x00000018ff0e7e24 */ /* 0x000fe2000f8e00ff */
[----:B------:R-:W-:Y:S01]  /*1d10*/  MOV R15, UR25 ;  /* 0x00000019000f7c02 */ /* 0x000fe20008000f00 */
[----:B------:R-:W-:Y:S01]  /*1d20*/  IMAD.U32 R40, RZ, RZ, UR60 ;  /* 0x0000003cff287e24 */ /* 0x000fe2000f8e00ff */
[----:B------:R-:W-:Y:S01]  /*1d30*/  MOV R9, UR21 ;  /* 0x0000001500097c02 */ /* 0x000fe20008000f00 */
[----:B------:R-:W-:Y:S01]  /*1d40*/  IMAD.U32 R24, RZ, RZ, UR64 ;  /* 0x00000040ff187e24 */ /* 0x000fe2000f8e00ff */
[----:B------:R-:W-:-:S02]  /*1d50*/  MOV R41, UR61 ;  /* 0x0000003d00297c02 */ /* 0x000fc40008000f00 */
[----:B------:R-:W-:Y:S01]  /*1d60*/  MOV R25, UR65 ;  /* 0x0000004100197c02 */ /* 0x000fe20008000f00 */
[----:B------:R-:W-:Y:S02]  /*1d70*/  DFMA R102, R84, R14, R36 ;  /* 0x0000000e5466722b */ /* 0x000fe40000000024 */
[----:B------:R-:W-:Y:S02]  /*1d80*/  DFMA R112, R86, R8, R60 ;  /* 0x000000085670722b */ /* 0x000fe4000000003c */
[----:B------:R-:W-:Y:S02]  /*1d90*/  DFMA R116, R72, R40, RZ ;  /* 0x000000284874722b */ /* 0x000fe400000000ff */
[----:B------:R-:W-:Y:S01]  /*1da0*/  DFMA R118, R76, R24, RZ ;  /* 0x000000184c76722b */ /* 0x000fe200000000ff */
[----:B------:R-:W-:Y:S01]  /*1db0*/  IMAD.U32 R60, RZ, RZ, UR26 ;  /* 0x0000001aff3c7e24 */ /* 0x000fe2000f8e00ff */
[----:B------:R-:W-:Y:S01]  /*1dc0*/  MOV R61, UR27 ;  /* 0x0000001b003d7c02 */ /* 0x000fe20008000f00 */
[----:B------:R-:W-:Y:S01]  /*1dd0*/  IMAD.U32 R36, RZ, RZ, UR62 ;  /* 0x0000003eff247e24 */ /* 0x000fe2000f8e00ff */
[----:B------:R-:W-:-:S04]  /*1de0*/  MOV R37, UR63 ;  /* 0x0000003f00257c02 */ /* 0x000fc80008000f00 */
[----:B------:R-:W-:Y:S02]  /*1df0*/  DFMA R102, R80, R60, R102 ;  /* 0x0000003c5066722b */ /* 0x000fe40000000066 */
[----:B------:R-:W-:Y:S01]  /*1e00*/  DFMA R120, R74, R36, R116 ;  /* 0x000000244a78722b */ /* 0x000fe20000000074 */
[----:B------:R-:W-:Y:S01]  /*1e10*/  @!P0 IMAD R69, R66, 0x2d9, R69 ;  /* 0x000002d942458824 */ /* 0x000fe200078e0245 */
[----:B-----5:R-:W-:Y:S01]  /*1e20*/  DMUL R54, R20, R2 ;  /* 0x0000000214367228 */ /* 0x020fe20000000000 */
[----:B------:R-:W-:Y:S01]  /*1e30*/  IMAD.U32 R2, RZ, RZ, UR22 ;  /* 0x00000016ff027e24 */ /* 0x000fe2000f8e00ff */
[----:B------:R-:W-:Y:S01]  /*1e40*/  MOV R3, UR23 ;  /* 0x0000001700037c02 */ /* 0x000fe20008000f00 */
[----:B------:R-:W-:Y:S01]  /*1e50*/  IMAD.U32 R20, RZ, RZ, UR66 ;  /* 0x00000042ff147e24 */ /* 0x000fe2000f8e00ff */
[----:B------:R-:W-:-:S04]  /*1e60*/  MOV R21, UR67 ;  /* 0x0000004300157c02 */ /* 0x000fc80008000f00 */
[----:B------:R-:W-:Y:S02]  /*1e70*/  DFMA R114, R100, R52, -R54 ;  /* 0x000000346472722b */ /* 0x000fe40000000836 */
[----:B------:R-:W-:Y:S02]  /*1e80*/  DFMA R122, R78, R2, R112 ;  /* 0x000000024e7a722b */ /* 0x000fe40000000070 */
[----:B------:R-:W-:Y:S02]  /*1e90*/  DFMA R118, R82, R20, R118 ;  /* 0x000000145276722b */ /* 0x000fe40000000076 */
[----:B------:R-:W-:Y:S01]  /*1ea0*/  DFMA R100, R100, R52, R54 ;  /* 0x000000346464722b */ /* 0x000fe20000000036 */
[----:B------:R-:W-:Y:S01]  /*1eb0*/  IMAD.U32 R52, RZ, RZ, UR16 ;  /* 0x00000010ff347e24 */ /* 0x000fe2000f8e00ff */
[----:B------:R-:W-:Y:S01]  /*1ec0*/  MOV R53, UR17 ;  /* 0x0000001100357c02 */ /* 0x000fe20008000f00 */
[----:B------:R-:W-:Y:S01]  /*1ed0*/  IMAD.U32 R54, RZ, RZ, UR12 ;  /* 0x0000000cff367e24 */ /* 0x000fe2000f8e00ff */
[----:B------:R-:W-:Y:S01]  /*1ee0*/  MOV R55, UR13 ;  /* 0x0000000d00377c02 */ /* 0x000fe20008000f00 */
[----:B------:R-:W-:-:S02]  /*1ef0*/  DADD R112, R102, R122 ;  /* 0x0000000066707229 */ /* 0x000fc4000000007a */
[----:B------:R-:W-:Y:S02]  /*1f00*/  DADD R116, R102, -R122 ;  /* 0x0000000066747229 */ /* 0x000fe4000000087a */
[----:B------:R-:W-:Y:S02]  /*1f10*/  DFMA R120, R84, R52, R120 ;  /* 0x000000345478722b */ /* 0x000fe40000000078 */
[----:B------:R-:W-:Y:S02]  /*1f20*/  DFMA R118, R86, R54, R118 ;  /* 0x000000365676722b */ /* 0x000fe40000000076 */
[----:B---3--:R-:W-:Y:S01]  /*1f30*/  DMUL R102, R64, R62 ;  /* 0x0000003e40667228 */ /* 0x008fe20000000000 */
[----:B------:R-:W-:Y:S01]  /*1f40*/  IMAD.U32 R64, RZ, RZ, UR18 ;  /* 0x00000012ff407e24 */ /* 0x000fe2000f8e00ff */
[----:B------:R-:W-:Y:S01]  /*1f50*/  MOV R65, UR19 ;  /* 0x0000001300417c02 */ /* 0x000fe20008000f00 */
[----:B------:R-:W-:Y:S01]  /*1f60*/  IMAD.U32 R62, RZ, RZ, UR14 ;  /* 0x0000000eff3e7e24 */ /* 0x000fe2000f8e00ff */
[----:B------:R-:W-:Y:S01]  /*1f70*/  MOV R63, UR15 ;  /* 0x0000000f003f7c02 */ /* 0x000fe20008000f00 */
[----:B--2---:R-:W-:-:S03]  /*1f80*/  DMUL R116, R116, R96 ;  /* 0x0000006074747228 */ /* 0x004fc60000000000 */
[----:B------:R-:W-:Y:S02]  /*1f90*/  DFMA R120, R80, R64, R120 ;  /* 0x000000405078722b */ /* 0x000fe40000000078 */
[----:B------:R-:W-:Y:S02]  /*1fa0*/  DFMA R118, R78, R62, R118 ;  /* 0x0000003e4e76722b */ /* 0x000fe40000000076 */
[----:B------:R-:W-:-:S06]  /*1fb0*/  DFMA R126, R98, R94, -R102 ;  /* 0x0000005e627e722b */ /* 0x000fcc0000000866 */
[C-C-:B------:R-:W-:Y:S02]  /*1fc0*/  DADD R96, R120.reuse, R118.reuse ;  /* 0x0000000078607229 */ /* 0x140fe40000000076 */
[----:B------:R-:W-:Y:S02]  /*1fd0*/  DADD R124, R120, -R118 ;  /* 0x00000000787c7229 */ /* 0x000fe40000000876 */
[----:B------:R-:W-:Y:S02]  /*1fe0*/  DFMA R118, R98, R94, R102 ;  /* 0x0000005e6276722b */ /* 0x000fe40000000066 */
[CCC-:B------:R-:W-:Y:S02]  /*1ff0*/  DFMA R94, R112.reuse, R92.reuse, -R116.reuse ;  /* 0x0000005c705e722b */ /* 0x1c0fe40000000874 */
[----:B------:R-:W-:Y:S02]  /*2000*/  DFMA R92, R112, R92, R116 ;  /* 0x0000005c705c722b */ /* 0x000fe40000000074 */
[----:B------:R-:W-:-:S02]  /*2010*/  DFMA R102, R100, R18, RZ ;  /* 0x000000126466722b */ /* 0x000fc400000000ff */
[C---:B------:R-:W-:Y:S02]  /*2020*/  DFMA R116, R100.reuse, R56, RZ ;  /* 0x000000386474722b */ /* 0x040fe400000000ff */
[C---:B------:R-:W-:Y:S02]  /*2030*/  DFMA R98, R100.reuse, R50, RZ ;  /* 0x000000326462722b */ /* 0x040fe400000000ff */
[----:B------:R-:W-:Y:S02]  /*2040*/  DFMA R112, R100, R48, RZ ;  /* 0x000000306470722b */ /* 0x000fe400000000ff */
[C---:B------:R-:W-:Y:S02]  /*2050*/  DFMA R100, R118.reuse, R16, R102 ;  /* 0x000000107664722b */ /* 0x040fe40000000066 */
[C---:B------:R-:W-:Y:S02]  /*2060*/  DFMA R102, R118.reuse, R58, R116 ;  /* 0x0000003a7666722b */ /* 0x040fe40000000074 */
[----:B------:R-:W-:-:S02]  /*2070*/  DFMA R98, R118, R46, R98 ;  /* 0x0000002e7662722b */ /* 0x000fc40000000062 */
[----:B------:R-:W-:Y:S02]  /*2080*/  DFMA R112, R118, R44, R112 ;  /* 0x0000002c7670722b */ /* 0x000fe40000000070 */
[C---:B------:R-:W-:Y:S02]  /*2090*/  DFMA R116, R114.reuse, R32, RZ ;  /* 0x000000207274722b */ /* 0x040fe400000000ff */
[C---:B------:R-:W-:Y:S02]  /*20a0*/  DFMA R118, R114.reuse, R12, RZ ;  /* 0x0000000c7276722b */ /* 0x040fe400000000ff */
[C---:B------:R-:W-:Y:S02]  /*20b0*/  DFMA R120, R114.reuse, R34, RZ ;  /* 0x000000227278722b */ /* 0x040fe400000000ff */
[----:B------:R-:W-:Y:S02]  /*20c0*/  DFMA R122, R114, R6, RZ ;  /* 0x00000006727a722b */ /* 0x000fe400000000ff */
[----:B----4-:R-:W-:Y:S01]  /*20d0*/  DMUL R124, R124, R70 ;  /* 0x000000467c7c7228 */ /* 0x010fe20000000000 */
[----:B------:R-:W-:Y:S01]  /*20e0*/  IMAD.U32 R70, RZ, RZ, UR68 ;  /* 0x00000044ff467e24 */ /* 0x000fe2000f8e00ff */
[----:B------:R-:W-:Y:S01]  /*20f0*/  MOV R71, UR69 ;  /* 0x0000004500477c02 */ /* 0x000fe20008000f00 */
[----:B------:R-:W-:-:S02]  /*2100*/  DFMA R114, R126, R28, R116 ;  /* 0x0000001c7e72722b */ /* 0x000fc40000000074 */
[C---:B------:R-:W-:Y:S02]  /*2110*/  DFMA R116, R126.reuse, R10, R118 ;  /* 0x0000000a7e74722b */ /* 0x040fe40000000076 */
[C---:B------:R-:W-:Y:S02]  /*2120*/  DFMA R120, R126.reuse, R30, R120 ;  /* 0x0000001e7e78722b */ /* 0x040fe40000000078 */
[----:B------:R-:W-:Y:S02]  /*2130*/  DFMA R118, R126, R4, R122 ;  /* 0x000000047e76722b */ /* 0x000fe4000000007a */
[----:B------:R-:W-:Y:S01]  /*2140*/  DFMA R126, R72, R70, RZ ;  /* 0x00000046487e722b */ /* 0x000fe200000000ff */
[----:B------:R-:W-:Y:S01]  /*2150*/  IMAD.U32 R72, RZ, RZ, UR70 ;  /* 0x00000046ff487e24 */ /* 0x000fe2000f8e00ff */
[----:B------:R-:W-:-:S06]  /*2160*/  MOV R73, UR71 ;  /* 0x0000004700497c02 */ /* 0x000fcc0008000f00 */
[----:B------:R-:W-:Y:S01]  /*2170*/  DFMA R128, R74, R72, R126 ;  /* 0x000000484a80722b */ /* 0x000fe2000000007e */
[----:B------:R-:W-:Y:S01]  /*2180*/  IMAD.U32 R74, RZ, RZ, UR72 ;  /* 0x00000048ff4a7e24 */ /* 0x000fe2000f8e00ff */
[----:B------:R-:W-:-:S06]  /*2190*/  MOV R75, UR73 ;  /* 0x00000049004b7c02 */ /* 0x000fcc0008000f00 */
[----:B------:R-:W-:Y:S01]  /*21a0*/  DFMA R126, R76, R74, RZ ;  /* 0x0000004a4c7e722b */ /* 0x000fe200000000ff */
[----:B------:R-:W-:Y:S01]  /*21b0*/  IMAD.U32 R76, RZ, RZ, UR74 ;  /* 0x0000004aff4c7e24 */ /* 0x000fe2000f8e00ff */
[----:B------:R-:W-:-:S06]  /*21c0*/  MOV R77, UR75 ;  /* 0x0000004b004d7c02 */ /* 0x000fcc0008000f00 */
[----:B------:R-:W-:Y:S01]  /*21d0*/  DFMA R126, R82, R76, R126 ;  /* 0x0000004c527e722b */ /* 0x000fe2000000007e */
[----:B------:R-:W-:Y:S01]  /*21e0*/  IMAD.U32 R82, RZ, RZ, UR8 ;  /* 0x00000008ff527e24 */ /* 0x000fe2000f8e00ff */
[----:B------:R-:W-:-:S06]  /*21f0*/  MOV R83, UR9 ;  /* 0x0000000900537c02 */ /* 0x000fcc0008000f00 */
[----:B------:R-:W-:Y:S01]  /*2200*/  DFMA R128, R84, R82, R128 ;  /* 0x000000525480722b */ /* 0x000fe20000000080 */
[----:B------:R-:W-:Y:S01]  /*2210*/  IMAD.U32 R84, RZ, RZ, UR4 ;  /* 0x00000004ff547e24 */ /* 0x000fe2000f8e00ff */
[----:B------:R-:W-:-:S06]  /*2220*/  MOV R85, UR5 ;  /* 0x0000000500557c02 */ /* 0x000fcc0008000f00 */
[----:B------:R-:W-:Y:S01]  /*2230*/  DFMA R126, R86, R84, R126 ;  /* 0x00000054567e722b */ /* 0x000fe2000000007e */
[----:B------:R-:W-:Y:S01]  /*2240*/  IMAD.U32 R86, RZ, RZ, UR10 ;  /* 0x0000000aff567e24 */ /* 0x000fe2000f8e00ff */
[----:B------:R-:W-:Y:S02]  /*2250*/  MOV R87, UR11 ;  /* 0x0000000b00577c02 */ /* 0x000fe40008000f00 */
[----:B------:R-:W-:-:S04]  /*2260*/  CS2R R122, SRZ ;  /* 0x00000000007a7805 */ /* 0x000fc8000001ff00 */
[----:B------:R-:W-:Y:S02]  /*2270*/  DFMA R128, R80, R86, R128 ;  /* 0x000000565080722b */ /* 0x000fe40000000080 */
[----:B------:R0:W2:Y:S01]  /*2280*/  @!P0 LDG.E.64.CONSTANT R122, desc[UR76][R90.64+0x18] ;  /* 0x0000184c5a7a8981 */ /* 0x0000a2000c1e9b00 */
[----:B------:R-:W-:Y:S01]  /*2290*/  IMAD.U32 R80, RZ, RZ, UR6 ;  /* 0x00000006ff507e24 */ /* 0x000fe2000f8e00ff */
[----:B------:R-:W-:Y:S01]  /*22a0*/  MOV R81, UR7 ;  /* 0x0000000700517c02 */ /* 0x000fe20008000f00 */
[----:B------:R-:W-:-:S05]  /*22b0*/  @!P0 IMAD.WIDE R130, R69, 0x8, R130 ;  /* 0x0000000845828825 */ /* 0x000fca00078e0282 */
[----:B0-----:R-:W-:Y:S01]  /*22c0*/  DFMA R90, R78, R80, R126 ;  /* 0x000000504e5a722b */ /* 0x001fe2000000007e */
[----:B------:R-:W-:-:S06]  /*22d0*/  CS2R R78, SRZ ;  /* 0x00000000004e7805 */ /* 0x000fcc000001ff00 */
[----:B------:R-:W3:Y:S01]  /*22e0*/  @!P0 LDG.E.64.CONSTANT R78, desc[UR76][R130.64+0x20] ;  /* 0x0000204c824e8981 */ /* 0x000ee2000c1e9b00 */
[C-C-:B------:R-:W-:Y:S02]  /*22f0*/  DADD R126, R128.reuse, -R90.reuse ;  /* 0x00000000807e7229 */ /* 0x140fe4000000085a */
[----:B------:R-:W-:Y:S02]  /*2300*/  DADD R90, R128, R90 ;  /* 0x00000000805a7229 */ /* 0x000fe4000000005a */
[C---:B------:R-:W-:Y:S02]  /*2310*/  DFMA R98, R92.reuse, R42, R98 ;  /* 0x0000002a5c62722b */ /* 0x040fe40000000062 */
[C---:B------:R-:W-:Y:S02]  /*2320*/  DFMA R112, R92.reuse, R38, R112 ;  /* 0x000000265c70722b */ /* 0x040fe40000000070 */
[C---:B------:R-:W-:Y:S02]  /*2330*/  DFMA R100, R92.reuse, R14, R100 ;  /* 0x0000000e5c64722b */ /* 0x040fe40000000064 */
[----:B------:R-:W-:-:S02]  /*2340*/  DFMA R102, R92, R60, R102 ;  /* 0x0000003c5c66722b */ /* 0x000fc40000000066 */
[C---:B------:R-:W-:Y:S02]  /*2350*/  DFMA R120, R94.reuse, R26, R120 ;  /* 0x0000001a5e78722b */ /* 0x040fe40000000078 */
[C---:B------:R-:W-:Y:S02]  /*2360*/  DFMA R114, R94.reuse, R22, R114 ;  /* 0x000000165e72722b */ /* 0x040fe40000000072 */
[C---:B------:R-:W-:Y:S02]  /*2370*/  DFMA R116, R94.reuse, R8, R116 ;  /* 0x000000085e74722b */ /* 0x040fe40000000074 */
[----:B------:R-:W-:Y:S01]  /*2380*/  DFMA R118, R94, R2, R118 ;  /* 0x000000025e76722b */ /* 0x000fe20000000076 */
[C---:B------:R-:W-:Y:S01]  /*2390*/  ISETP.GE.U32.AND P2, PT, R89.reuse, 0x11, PT ;  /* 0x000000115900780c */ /* 0x040fe20003f46070 */
[----:B------:R-:W-:Y:S01]  /*23a0*/  VIADD R89, R89, 0x40 ;  /* 0x0000004059597836 */ /* 0x000fe20000000000 */
[----:B---3--:R-:W-:-:S08]  /*23b0*/  DMUL R126, R126, R78 ;  /* 0x0000004e7e7e7228 */ /* 0x008fd00000000000 */
[----:B------:R-:W-:Y:S02]  /*23c0*/  DFMA R90, R90, R78, R126 ;  /* 0x0000004e5a5a722b */ /* 0x000fe4000000007e */
[CCC-:B--2---:R-:W-:Y:S02]  /*23d0*/  DFMA R78, R96.reuse, R122.reuse, R124.reuse ;  /* 0x0000007a604e722b */ /* 0x1c4fe4000000007c */
[----:B------:R-:W-:-:S04]  /*23e0*/  DFMA R96, R96, R122, -R124 ;  /* 0x0000007a6060722b */ /* 0x000fc8000000087c */
[----:B------:R-:W-:Y:S02]  /*23f0*/  DMUL R90, R90, 0.5 ;  /* 0x3fe000005a5a7828 */ /* 0x000fe40000000000 */
        /* <DEDUP_REMOVED lines=32> */
[----:B------:R-:W-:Y:S05]  /*2600*/  @!P2 BRA `(.L_x_441) ;  /* 0xffffffec0070a947 */ /* 0x000fea000383ffff */
.L_x_440:
[----:B01----:R-:W-:Y:S05]  /*2610*/  BSYNC.RECONVERGENT B0 ;  /* 0x0000000000007941 */ /* 0x003fea0003800200 */
.L_x_439:
[----:B------:R-:W-:Y:S06]  /*2620*/  BAR.SYNC.DEFER_BLOCKING 0x0 ;  /* 0x0000000000007b1d */ /* 0x000fec0000010000 */
[----:B------:R-:W-:Y:S04]  /*2630*/  BSSY.RECONVERGENT B0, `(.L_x_442) ;  /* 0x000005d000007945 */ /* 0x000fe80003800200 */
[----:B------:R-:W-:Y:S05]  /*2640*/  @P1 BRA `(.L_x_443) ;  /* 0x00000004006c1947 */ /* 0x000fea0003800000 */
[----:B---3--:R-:W0:Y:S01]  /*2650*/  S2R R78, SR_TID.Y ;  /* 0x00000000004e7919 */ /* 0x008e220000002200 */
[----:B------:R-:W1:Y:S01]  /*2660*/  S2UR UR5, SR_CgaCtaId ;  /* 0x00000000000579c3 */ /* 0x000e620000008800 */
[----:B------:R-:W-:Y:S01]  /*2670*/  SHF.R.U32.HI R67, RZ, 0x3, R0 ;  /* 0x00000003ff437819 */ /* 0x000fe20000011600 */
[----:B------:R-:W-:Y:S01]  /*2680*/  UMOV UR4, 0x400 ;  /* 0x0000040000047882 */ /* 0x000fe20000000000 */
[----:B------:R-:W-:Y:S01]  /*2690*/  SHF.L.U32 R69, R0, 0x3, RZ ;  /* 0x0000000300457819 */ /* 0x000fe200000006ff */
[----:B-1----:R-:W-:Y:S02]  /*26a0*/  ULEA UR4, UR5, UR4, 0x18 ;  /* 0x0000000405047291 */ /* 0x002fe4000f8ec0ff */
[----:B0-----:R-:W-:Y:S01]  /*26b0*/  IMAD R67, R78, 0x9, R67 ;  /* 0x000000094e437824 */ /* 0x001fe200078e0243 */
[----:B------:R-:W-:-:S03]  /*26c0*/  LOP3.LUT R78, R69, 0x38, RZ, 0xc0, !PT ;  /* 0x00000038454e7812 */ /* 0x000fc600078ec0ff */
[----:B------:R-:W-:-:S05]  /*26d0*/  IMAD R67, R67, 0x288, RZ ;  /* 0x0000028843437824 */ /* 0x000fca00078e02ff */
[----:B------:R-:W-:-:S05]  /*26e0*/  IADD3 R67, PT, PT, R67, UR4, R78 ;  /* 0x0000000443437c10 */ /* 0x000fca000fffe04e */
[----:B------:R-:W-:-:S07]  /*26f0*/  VIADD R67, R67, 0x120 ;  /* 0x0000012043437836 */ /* 0x000fce0000000000 */
.L_x_444:
[----:B--2---:R-:W-:Y:S01]  /*2700*/  LDS.64 R92, [R67+-0x120] ;  /* 0xfffee000435c7984 */ /* 0x004fe20000000a00 */
        /* <DEDUP_REMOVED lines=9> */
[----:B------:R-:W4:Y:S01]  /*27a0*/  LDS.64 R78, [R67] ;  /* 0x00000000434e7984 */ /* 0x000f220000000a00 */
        /* <DEDUP_REMOVED lines=16> */
[----:B--2---:R-:W-:Y:S02]  /*28b0*/  DADD R92, R104, R106 ;  /* 0x00000000685c7229 */ /* 0x004fe4000000006a */
[C---:B------:R-:W-:Y:S02]  /*28c0*/  DFMA R96, R98.reuse, R30, R94 ;  /* 0x0000001e6260722b */ /* 0x040fe4000000005e */
[C---:B------:R-:W-:Y:S02]  /*28d0*/  DFMA R100, R98.reuse, R28, R100 ;  /* 0x0000001c6264722b */ /* 0x040fe40000000064 */
[----:B------:R-:W-:-:S02]  /*28e0*/  DFMA R102, R98, R10, R102 ;  /* 0x0000000a6266722b */ /* 0x000fc40000000066 */
[----:B------:R-:W-:Y:S02]  /*28f0*/  DFMA R114, R98, R4, R114 ;  /* 0x000000046272722b */ /* 0x000fe40000000072 */
[----:B------:R-:W-:Y:S02]  /*2900*/  DADD R104, R104, -R106 ;  /* 0x0000000068687229 */ /* 0x000fe4000000086a */
[C---:B------:R-:W-:Y:S02]  /*2910*/  DFMA R108, R92.reuse, R42, R108 ;  /* 0x0000002a5c6c722b */ /* 0x040fe4000000006c */
[C---:B------:R-:W-:Y:S02]  /*2920*/  DFMA R110, R92.reuse, R38, R110 ;  /* 0x000000265c6e722b */ /* 0x040fe4000000006e */
[C---:B------:R-:W-:Y:S02]  /*2930*/  DFMA R112, R92.reuse, R14, R112 ;  /* 0x0000000e5c70722b */ /* 0x040fe40000000070 */
[----:B------:R-:W-:-:S02]  /*2940*/  DFMA R116, R92, R60, R116 ;  /* 0x0000003c5c74722b */ /* 0x000fc40000000074 */
[----:B---3--:R-:W-:Y:S02]  /*2950*/  DADD R92, R90, R88 ;  /* 0x000000005a5c7229 */ /* 0x008fe40000000058 */
[----:B----4-:R-:W-:Y:S02]  /*2960*/  DADD R94, R78, R78 ;  /* 0x000000004e5e7229 */ /* 0x010fe4000000004e */
        /* <DEDUP_REMOVED lines=8> */
[----:B------:R-:W-:Y:S02]  /*29f0*/  DFMA R116, R92, R64, R116 ;  /* 0x000000405c74722b */ /* 0x000fe40000000074 */
[----:B------:R-:W-:-:S02]  /*2a00*/  DMUL R94, R94, 0.5 ;  /* 0x3fe000005e5e7828 */ /* 0x000fc40000000000 */
[----:B------:R-:W-:Y:S02]  /*2a10*/  DADD R78, R78, -R78 ;  /* 0x000000004e4e7229 */ /* 0x000fe4000000084e */
        /* <DEDUP_REMOVED lines=16> */
[----:B------:R-:W-:Y:S01]  /*2b20*/  STS.64 [R67], R92 ;  /* 0x0000005c43007388 */ /* 0x000fe20000000a00 */
[----:B------:R-:W-:-:S02]  /*2b30*/  DADD R114, R116, R114 ;  /* 0x0000000074727229 */ /* 0x000fc40000000072 */
        /* <DEDUP_REMOVED lines=12> */
.L_x_443:
[----:B------:R-:W-:Y:S05]  /*2c00*/  BSYNC.RECONVERGENT B0 ;  /* 0x0000000000007941 */ /* 0x000fea0003800200 */
.L_x_442:
[----:B------:R-:W-:Y:S06]  /*2c10*/  BAR.SYNC.DEFER_BLOCKING 0x0 ;  /* 0x0000000000007b1d */ /* 0x000fec0000010000 */
[----:B------:R-:W0:Y:S01]  /*2c20*/  LDCU.128 UR8, c[0x3][0x10] ;  /* 0x00c00200ff0877ac */ /* 0x000e220008000c00 */
[----:B------:R-:W1:Y:S01]  /*2c30*/  LDCU.128 UR12, c[0x3][0x710] ;  /* 0x00c0e200ff0c77ac */ /* 0x000e620008000c00 */
[----:B------:R-:W4:Y:S01]  /*2c40*/  LDCU.128 UR16, c[0x3][0x30] ;  /* 0x00c00600ff1077ac */ /* 0x000f220008000c00 */
[----:B------:R-:W5:Y:S01]  /*2c50*/  LDCU.128 UR20, c[0x3][0x730] ;  /* 0x00c0e600ff1477ac */ /* 0x000f620008000c00 */
[----:B------:R-:W2:Y:S01]  /*2c60*/  LDCU.128 UR24, c[0x3][0x50] ;  /* 0x00c00a00ff1877ac */ /* 0x000ea20008000c00 */
[----:B------:R-:W-:Y:S01]  /*2c70*/  LDS.64 R2, [R68] ;  /* 0x0000000044027984 */ /* 0x000fe20000000a00 */
[----:B------:R-:W3:Y:S03]  /*2c80*/  LDCU.128 UR28, c[0x3][0x750] ;  /* 0x00c0ea00ff1c77ac */ /* 0x000ee60008000c00 */
[----:B------:R-:W0:Y:S01]  /*2c90*/  LDS.64 R4, [R68+0x1440] ;  /* 0x0014400044047984 */ /* 0x000e220000000a00 */
[----:B------:R-:W3:Y:S03]  /*2ca0*/  LDCU.64 UR6, c[0x3][0x748] ;  /* 0x00c0e900ff0677ac */ /* 0x000ee60008000a00 */
[----:B------:R-:W-:Y:S01]  /*2cb0*/  LDS.64 R8, [R68+0x288] ;  /* 0x0002880044087984 */ /* 0x000fe20000000a00 */
[----:B------:R-:W1:Y:S03]  /*2cc0*/  LDCU UR4, c[0x0][0x380] ;  /* 0x00007000ff0477ac */ /* 0x000e660008000800 */
[----:B------:R-:W4:Y:S01]  /*2cd0*/  LDS.64 R10, [R68+0x11b8] ;  /* 0x0011b800440a7984 */ /* 0x000f220000000a00 */
[----:B------:R-:W3:Y:S03]  /*2ce0*/  LDCU.128 UR32, c[0x3][0x70] ;  /* 0x00c00e00ff2077ac */ /* 0x000ee60008000c00 */
[----:B------:R-:W-:Y:S04]  /*2cf0*/  LDS.64 R12, [R68+0x510] ;  /* 0x00051000440c7984 */ /* 0x000fe80000000a00 */
[----:B------:R-:W5:Y:S04]  /*2d00*/  LDS.64 R14, [R68+0xf30] ;  /* 0x000f3000440e7984 */ /* 0x000f680000000a00 */
[----:B------:R-:W-:Y:S04]  /*2d10*/  LDS.64 R16, [R68+0x798] ;  /* 0x0007980044107984 */ /* 0x000fe80000000a00 */
[----:B------:R-:W3:Y:S01]  /*2d20*/  LDS.64 R18, [R68+0xca8] ;  /* 0x000ca80044127984 */ /* 0x000ee20000000a00 */
[----:B-1----:R-:W-:Y:S01]  /*2d30*/  ISETP.GE.AND P0, PT, R66, UR4, PT ;  /* 0x0000000442007c0c */ /* 0x002fe2000bf06270 */
[----:B0-----:R-:W-:-:S02]  /*2d40*/  DADD R6, R2, R4 ;  /* 0x0000000002067229 */ /* 0x001fc40000000004 */
[----:B------:R-:W-:Y:S02]  /*2d50*/  DADD R2, R2, -R4 ;  /* 0x0000000002027229 */ /* 0x000fe40000000804 */
[C-C-:B----4-:R-:W-:Y:S02]  /*2d60*/  DADD R4, R8.reuse, R10.reuse ;  /* 0x0000000008047229 */ /* 0x150fe4000000000a */
[----:B------:R-:W-:Y:S01]  /*2d70*/  DADD R8, R8, -R10 ;  /* 0x0000000008087229 */ /* 0x000fe2000000080a */
[----:B------:R-:W0:Y:S03]  /*2d80*/  LDS.64 R10, [R68+0xa20] ;  /* 0x000a2000440a7984 */ /* 0x000e260000000a00 */
[----:B------:R-:W-:Y:S02]  /*2d90*/  DFMA R32, R2, R32, RZ ;  /* 0x000000200220722b */ /* 0x000fe400000000ff */
[----:B------:R-:W-:Y:S01]  /*2da0*/  DFMA R20, R6, UR8, RZ ;  /* 0x0000000806147c2b */ /* 0x000fe200080000ff */
[----:B------:R-:W1:Y:S01]  /*2db0*/  LDCU.64 UR8, c[0x3][0x68] ;  /* 0x00c00d00ff0877ac */ /* 0x000e620008000a00 */
[----:B------:R-:W-:-:S02]  /*2dc0*/  DFMA R34, R2, R34, RZ ;  /* 0x000000220222722b */ /* 0x000fc400000000ff */
[----:B------:R-:W-:Y:S01]  /*2dd0*/  DFMA R22, R2, UR12, RZ ;  /* 0x0000000c02167c2b */ /* 0x000fe200080000ff */
[----:B------:R-:W4:Y:S01]  /*2de0*/  LDCU.64 UR12, c[0x3][0x88] ;  /* 0x00c01100ff0c77ac */ /* 0x000f220008000a00 */
[----:B------:R-:W-:Y:S02]  /*2df0*/  DFMA R32, R8, R28, R32 ;  /* 0x0000001c0820722b */ /* 0x000fe40000000020 */
[----:B------:R-:W-:Y:S01]  /*2e00*/  DFMA R28, R6, UR10, RZ ;  /* 0x0000000a061c7c2b */ /* 0x000fe200080000ff */
[----:B------:R-:W4:Y:S01]  /*2e10*/  LDCU.64 UR10, c[0x3][0x768] ;  /* 0x00c0ed00ff0a77ac */ /* 0x000f220008000a00 */
[----:B------:R-:W-:Y:S02]  /*2e20*/  DFMA R2, R2, UR14, RZ ;  /* 0x0000000e02027c2b */ /* 0x000fe400080000ff */
[C---:B------:R-:W-:Y:S01]  /*2e30*/  DFMA R48, R6.reuse, R48, RZ ;  /* 0x000000300630722b */ /* 0x040fe200000000ff */
[----:B------:R-:W4:Y:S01]  /*2e40*/  LDCU.64 UR14, c[0x3][0x788] ;  /* 0x00c0f100ff0e77ac */ /* 0x000f220008000a00 */
[----:B------:R-:W-:-:S02]  /*2e50*/  DFMA R50, R6, R50, RZ ;  /* 0x000000320632722b */ /* 0x000fc400000000ff */
[----:B-----5:R-:W-:Y:S02]  /*2e60*/  DADD R6, R12, R14 ;  /* 0x000000000c067229 */ /* 0x020fe4000000000e */
[C---:B------:R-:W-:Y:S02]  /*2e70*/  DFMA R20, R4.reuse, UR16, R20 ;  /* 0x0000001004147c2b */ /* 0x040fe40008000014 */
[----:B------:R-:W-:Y:S01]  /*2e80*/  DFMA R28, R4, UR18, R28 ;  /* 0x00000012041c7c2b */ /* 0x000fe2000800001c */
[----:B------:R-:W5:Y:S01]  /*2e90*/  LDCU.128 UR16, c[0x3][0x770] ;  /* 0x00c0ee00ff1077ac */ /* 0x000f620008000c00 */
[----:B------:R-:W-:Y:S02]  /*2ea0*/  DADD R12, R12, -R14 ;  /* 0x000000000c0c7229 */ /* 0x000fe4000000080e */
[----:B------:R-:W-:Y:S02]  /*2eb0*/  DFMA R14, R8, UR22, R2 ;  /* 0x00000016080e7c2b */ /* 0x000fe40008000002 */
[----:B------:R-:W-:-:S02]  /*2ec0*/  DFMA R48, R4, R44, R48 ;  /* 0x0000002c0430722b */ /* 0x000fc40000000030 */
[----:B------:R-:W-:Y:S01]  /*2ed0*/  DFMA R22, R8, UR20, R22 ;  /* 0x0000001408167c2b */ /* 0x000fe20008000016 */
[----:B------:R-:W4:Y:S01]  /*2ee0*/  LDCU.128 UR20, c[0x3][0x90] ;  /* 0x00c01200ff1477ac */ /* 0x000f220008000c00 */
[C---:B--2---:R-:W-:Y:S02]  /*2ef0*/  DFMA R20, R6.reuse, UR24, R20 ;  /* 0x0000001806147c2b */ /* 0x044fe40008000014 */
[----:B------:R-:W-:Y:S01]  /*2f00*/  DFMA R28, R6, UR26, R28 ;  /* 0x0000001a061c7c2b */ /* 0x000fe2000800001c */
[----:B------:R-:W2:Y:S01]  /*2f10*/  LDCU.128 UR24, c[0x3][0x790] ;  /* 0x00c0f200ff1877ac */ /* 0x000ea20008000c00 */
[C-C-:B---3--:R-:W-:Y:S02]  /*2f20*/  DADD R2, R16.reuse, R18.reuse ;  /* 0x0000000010027229 */ /* 0x148fe40000000012 */
[----:B------:R-:W-:Y:S02]  /*2f30*/  DADD R16, R16, -R18 ;  /* 0x0000000010107229 */ /* 0x000fe40000000812 */
[----:B------:R-:W-:-:S02]  /*2f40*/  DFMA R18, R12, UR30, R14 ;  /* 0x0000001e0c127c2b */ /* 0x000fc4000800000e */
[----:B------:R-:W-:Y:S02]  /*2f50*/  DFMA R48, R6, R38, R48 ;  /* 0x000000260630722b */ /* 0x000fe40000000030 */
[----:B------:R-:W-:Y:S02]  /*2f60*/  DFMA R22, R12, UR28, R22 ;  /* 0x0000001c0c167c2b */ /* 0x000fe40008000016 */
[----:B0-----:R-:W-:Y:S02]  /*2f70*/  DADD R14, R10, R10 ;  /* 0x000000000a0e7229 */ /* 0x001fe4000000000a */
[----:B------:R-:W-:Y:S02]  /*2f80*/  DFMA R32, R12, UR6, R32 ;  /* 0x000000060c207c2b */ /* 0x000fe40008000020 */
[C---:B------:R-:W-:Y:S02]  /*2f90*/  DFMA R20, R2.reuse, UR32, R20 ;  /* 0x0000002002147c2b */ /* 0x040fe40008000014 */
[----:B------:R-:W-:-:S02]  /*2fa0*/  DFMA R28, R2, UR34, R28 ;  /* 0x00000022021c7c2b */ /* 0x000fc4000800001c */
[C---:B-----5:R-:W-:Y:S02]  /*2fb0*/  DFMA R22, R16.reuse, UR16, R22 ;  /* 0x0000001010167c2b */ /* 0x060fe40008000016 */
[----:B------:R-:W-:Y:S02]  /*2fc0*/  DFMA R18, R16, UR18, R18 ;  /* 0x0000001210127c2b */ /* 0x000fe40008000012 */
[----:B------:R-:W-:Y:S02]  /*2fd0*/  DMUL R14, R14, 0.5 ;  /* 0x3fe000000e0e7828 */ /* 0x000fe40000000000 */
[----:B------:R-:W-:Y:S02]  /*2fe0*/  DADD R10, R10, -R10 ;  /* 0x000000000a0a7229 */ /* 0x000fe4000000080a */
[----:B-1----:R-:W-:Y:S02]  /*2ff0*/  DFMA R48, R2, UR8, R48 ;  /* 0x0000000802307c2b */ /* 0x002fe40008000030 */
[----:B----4-:R-:W-:-:S02]  /*3000*/  DFMA R32, R16, UR10, R32 ;  /* 0x0000000a10207c2b */ /* 0x010fc40008000020 */
[C---:B------:R-:W-:Y:S02]  /*3010*/  DFMA R20, R14.reuse, UR20, R20 ;  /* 0x000000140e147c2b */ /* 0x040fe40008000014 */
[----:B------:R-:W-:Y:S02]  /*3020*/  DFMA R28, R14, UR22, R28 ;  /* 0x000000160e1c7c2b */ /* 0x000fe4000800001c */
[C---:B--2---:R-:W-:Y:S02]  /*3030*/  DFMA R22, R10.reuse, UR24, R22 ;  /* 0x000000180a167c2b */ /* 0x044fe40008000016 */
[----:B------:R-:W-:Y:S02]  /*3040*/  DFMA R18, R10, UR26, R18 ;  /* 0x0000001a0a127c2b */ /* 0x000fe40008000012 */
[----:B------:R-:W-:Y:S02]  /*3050*/  DFMA R48, R14, UR12, R48 ;  /* 0x0000000c0e307c2b */ /* 0x000fe40008000030 */
[----:B------:R-:W-:Y:S01]  /*3060*/  DFMA R32, R10, UR14, R32 ;  /* 0x0000000e0a207c2b */ /* 0x000fe20008000020 */
        /* <DEDUP_REMOVED lines=8> */
[----:B------:R-:W-:Y:S02]  /*30f0*/  DADD R12, R28, -R18 ;  /* 0x000000001c0c7229 */ /* 0x000fe40000000812 */
[----:B------:R-:W-:Y:S02]  /*3100*/  DADD R6, R48, R32 ;  /* 0x0000000030067229 */ /* 0x000fe40000000020 */
[----:B------:R-:W-:Y:S02]  /*3110*/  DFMA R50, R2, R40, R50 ;  /* 0x000000280232722b */ /* 0x000fe40000000032 */
[----:B------:R-:W-:-:S02]  /*3120*/  DFMA R34, R16, R24, R34 ;  /* 0x000000181022722b */ /* 0x000fc40000000022 */
[----:B------:R-:W-:-:S04]  /*3130*/  DADD R16, R48, -R32 ;  /* 0x0000000030107229 */ /* 0x000fc80000000820 */
[----:B------:R-:W-:Y:S02]  /*3140*/  DFMA R50, R14, R70, R50 ;  /* 0x000000460e32722b */ /* 0x000fe40000000032 */
[----:B------:R-:W-:Y:S02]  /*3150*/  DFMA R34, R10, R74, R34 ;  /* 0x0000004a0a22722b */ /* 0x000fe40000000022 */
[----:B------:R-:W-:Y:S02]  /*3160*/  DADD R10, R28, R18 ;  /* 0x000000001c0a7229 */ /* 0x000fe40000000012 */
[----:B------:R-:W-:Y:S01]  /*3170*/  DADD R14, R20, -R22 ;  /* 0x00000000140e7229 */ /* 0x000fe20000000816 */
[----:B0-----:R-:W-:-:S03]  /*3180*/  LEA R3, R66, R37, 0x9 ;  /* 0x0000002542037211 */ /* 0x001fc600078e48ff */
[C-C-:B------:R-:W-:Y:S02]  /*3190*/  DADD R18, R50.reuse, -R34.reuse ;  /* 0x0000000032127229 */ /* 0x140fe40000000822 */
        /* <DEDUP_REMOVED lines=11> */
.L_x_445:
        /* <DEDUP_REMOVED lines=11> */
.L_x_1082:


//--------------------- .text._Z32massMatrixMultiplyRegisterKernelILi8ELi9ELi1EEviPKdS1_S1_S1_Pd --------------------------
	.section	.text._Z32massMatrixMultiplyRegisterKernelILi8ELi9ELi1EEviPKdS1_S1_S1_Pd,"ax",@progbits
	.align	128
        .global         _Z32massMatrixMultiplyRegisterKernelILi8ELi9ELi1EEviPKdS1_S1_S1_Pd
        .type           _Z32massMatrixMultiplyRegisterKernelILi8ELi9ELi1EEviPKdS1_S1_S1_Pd,@function
        .size           _Z32massMatrixMultiplyRegisterKernelILi8ELi9ELi1EEviPKdS1_S1_S1_Pd,(.L_x_1083 - _Z32massMatrixMultiplyRegisterKernelILi8ELi9ELi1EEviPKdS1_S1_S1_Pd)
        .other          _Z32massMatrixMultiplyRegisterKernelILi8ELi9ELi1EEviPKdS1_S1_S1_Pd,@"STO_CUDA_ENTRY STV_DEFAULT"
_Z32massMatrixMultiplyRegisterKernelILi8ELi9ELi1EEviPKdS1_S1_S1_Pd:
.text._Z32massMatrixMultiplyRegisterKernelILi8ELi9ELi1EEviPKdS1_S1_S1_Pd:
        /* <DEDUP_REMOVED lines=31> */
[----:B------:R-:W-:Y:S01]  /*01f0*/  UMOV UR4, 0x400 ;  /* 0x0000040000047882 */ /* 0x000fe20000000000 */
[----:B------:R-:W-:Y:S03]  /*0200*/  BSSY.RECONVERGENT B0, `(.L_x_446) ;  /* 0x0000125000007945 */ /* 0x000fe60003800200 */
[----:B------:R-:W-:-:S02]  /*0210*/  @!UP0 UIADD3 UR5, UPT, UPT, UR4, 0x16c8, URZ ;  /* 0x000016c804058890 */ /* 0x000fc4000fffe0ff */
[----:B------:R-:W-:Y:S02]  /*0220*/  @!UP0 UIADD3 UR6, UPT, UPT, UR4, 0x1768, URZ ;  /* 0x0000176804068890 */ /* 0x000fe4000fffe0ff */
[----:B-1----:R-:W-:Y:S02]  /*0230*/  @!UP0 ULEA UR5, UR7, UR5, 0x18 ;  /* 0x0000000507058291 */ /* 0x002fe4000f8ec0ff */
[----:B------:R-:W-:Y:S02]  /*0240*/  @!UP0 ULEA UR6, UR7, UR6, 0x18 ;  /* 0x0000000607068291 */ /* 0x000fe4000f8ec0ff */
[----:B------:R-:W-:Y:S02]  /*0250*/  ULEA UR70, UR7, UR4, 0x18 ;  /* 0x0000000407467291 */ /* 0x000fe4000f8ec0ff */
[C---:B------:R-:W-:Y:S02]  /*0260*/  @!P1 LEA R5, R0.reuse, UR5, 0x3 ;  /* 0x0000000500059c11 */ /* 0x040fe4000f8e18ff */
[----:B------:R-:W-:-:S03]  /*0270*/  @!P1 LEA R47, R0, UR6, 0x3 ;  /* 0x00000006002f9c11 */ /* 0x000fc6000f8e18ff */
[----:B--2---:R1:W-:Y:S04]  /*0280*/  @!P1 STS.64 [R5], R38 ;  /* 0x0000002605009388 */ /* 0x0043e80000000a00 */
[----:B---3--:R-:W-:Y:S01]  /*0290*/  @!P1 STS.64 [R47], R44 ;  /* 0x0000002c2f009388 */ /* 0x008fe20000000a00 */
[----:B------:R-:W-:Y:S01]  /*02a0*/  BAR.SYNC.DEFER_BLOCKING 0x0 ;  /* 0x0000000000007b1d */ /* 0x000fe20000010000 */
[----:B------:R-:W-:Y:S01]  /*02b0*/  ISETP.GT.U32.AND P1, PT, R0, 0x47, PT ;  /* 0x000000470000780c */ /* 0x000fe20003f24070 */
[----:B-1----:R-:W-:-:S04]  /*02c0*/  IMAD.U32 R5, RZ, RZ, UR70 ;  /* 0x00000046ff057e24 */ /* 0x002fc8000f8e00ff */
[----:B------:R-:W1:Y:S04]  /*02d0*/  LDS.128 R20, [UR70+0x16e0] ;  /* 0x0016e046ff147984 */ /* 0x000e680008000c00 */
[----:B------:R-:W2:Y:S04]  /*02e0*/  LDS.128 R24, [UR70+0x16d0] ;  /* 0x0016d046ff187984 */ /* 0x000ea80008000c00 */
[----:B0-----:R-:W0:Y:S04]  /*02f0*/  LDS.128 R16, [UR70+0x16f0] ;  /* 0x0016f046ff107984 */ /* 0x001e280008000c00 */
[----:B------:R-:W3:Y:S04]  /*0300*/  LDS.128 R28, [UR70+0x1700] ;  /* 0x00170046ff1c7984 */ /* 0x000ee80008000c00 */
[----:B------:R-:W3:Y:S01]  /*0310*/  LDS.128 R32, [UR70+0x1710] ;  /* 0x00171046ff207984 */ /* 0x000ee20008000c00 */
[----:B-1----:R-:W-:-:S02]  /*0320*/  R2UR UR36, R22 ;  /* 0x00000000162472ca */ /* 0x002fc400000e0000 */
[----:B------:R-:W-:Y:S02]  /*0330*/  R2UR UR37, R23 ;  /* 0x00000000172572ca */ /* 0x000fe400000e0000 */
[----:B--2---:R-:W-:Y:S01]  /*0340*/  R2UR UR38, R26 ;  /* 0x000000001a2672ca */ /* 0x004fe200000e0000 */
[----:B------:R-:W1:Y:S01]  /*0350*/  LDS.64 R22, [UR70+0x16c8] ;  /* 0x0016c846ff167984 */ /* 0x000e620008000a00 */
[----:B------:R-:W-:Y:S02]  /*0360*/  R2UR UR39, R27 ;  /* 0x000000001b2772ca */ /* 0x000fe400000e0000 */
[----:B------:R-:W-:Y:S01]  /*0370*/  R2UR UR40, R24 ;  /* 0x00000000182872ca */ /* 0x000fe200000e0000 */
[C-C-:B----4-:R-:W-:Y:S01]  /*0380*/  DADD R44, R42.reuse, R36.reuse ;  /* 0x000000002a2c7229 */ /* 0x150fe20000000024 */
[----:B------:R-:W-:Y:S01]  /*0390*/  R2UR UR41, R25 ;  /* 0x00000000192972ca */ /* 0x000fe200000e0000 */
[----:B------:R-:W-:Y:S01]  /*03a0*/  DADD R36, R42, -R36 ;  /* 0x000000002a247229 */ /* 0x000fe20000000824 */
[----:B------:R-:W2:Y:S01]  /*03b0*/  LDS.128 R24, [UR70+0x1720] ;  /* 0x00172046ff187984 */ /* 0x000ea20008000c00 */
[----:B0-----:R-:W-:-:S02]  /*03c0*/  R2UR UR34, R18 ;  /* 0x00000000122272ca */ /* 0x001fc400000e0000 */
[----:B------:R-:W-:Y:S01]  /*03d0*/  R2UR UR35, R19 ;  /* 0x00000000132372ca */ /* 0x000fe200000e0000 */
[C-C-:B-----5:R-:W-:Y:S01]  /*03e0*/  DADD R42, R40.reuse, R6.reuse ;  /* 0x00000000282a7229 */ /* 0x160fe20000000006 */
[----:B------:R-:W-:Y:S01]  /*03f0*/  R2UR UR32, R16 ;  /* 0x00000000102072ca */ /* 0x000fe200000e0000 */
[----:B------:R-:W-:Y:S01]  /*0400*/  DADD R6, R40, -R6 ;  /* 0x0000000028067229 */ /* 0x000fe20000000806 */
[----:B------:R-:W-:Y:S02]  /*0410*/  R2UR UR33, R17 ;  /* 0x00000000112172ca */ /* 0x000fe400000e0000 */
[----:B------:R-:W0:Y:S01]  /*0420*/  LDS.128 R16, [UR70+0x1740] ;  /* 0x00174046ff107984 */ /* 0x000e220008000c00 */
[----:B---3--:R-:W-:Y:S01]  /*0430*/  R2UR UR30, R30 ;  /* 0x000000001e1e72ca */ /* 0x008fe200000e0000 */
[----:B------:R-:W-:Y:S01]  /*0440*/  IMAD.U32 R38, RZ, RZ, UR40 ;  /* 0x00000028ff267e24 */ /* 0x000fe2000f8e00ff */
[----:B------:R-:W-:Y:S01]  /*0450*/  R2UR UR31, R31 ;  /* 0x000000001f1f72ca */ /* 0x000fe200000e0000 */
[C-C-:B------:R-:W-:Y:S01]  /*0460*/  DADD R40, R10.reuse, R14.reuse ;  /* 0x000000000a287229 */ /* 0x140fe2000000000e */
[----:B------:R-:W-:Y:S01]  /*0470*/  R2UR UR28, R28 ;  /* 0x000000001c1c72ca */ /* 0x000fe200000e0000 */
[----:B------:R-:W-:Y:S01]  /*0480*/  DADD R10, R10, -R14 ;  /* 0x000000000a0a7229 */ /* 0x000fe2000000080e */
[----:B------:R-:W-:Y:S01]  /*0490*/  R2UR UR29, R29 ;  /* 0x000000001d1d72ca */ /* 0x000fe200000e0000 */
[----:B------:R-:W-:Y:S01]  /*04a0*/  IMAD.U32 R39, RZ, RZ, UR41 ;  /* 0x00000029ff277e24 */ /* 0x000fe2000f8e00ff */
[----:B------:R-:W-:Y:S01]  /*04b0*/  R2UR UR26, R34 ;  /* 0x00000000221a72ca */ /* 0x000fe200000e0000 */
[----:B------:R-:W3:Y:S01]  /*04c0*/  LDS.128 R28, [UR70+0x1730] ;  /* 0x00173046ff1c7984 */ /* 0x000ee20008000c00 */
[----:B------:R-:W-:Y:S01]  /*04d0*/  R2UR UR27, R35 ;  /* 0x00000000231b72ca */ /* 0x000fe200000e0000 */
[C-C-:B------:R-:W-:Y:S01]  /*04e0*/  DADD R52, R8.reuse, R12.reuse ;  /* 0x0000000008347229 */ /* 0x140fe2000000000c */
[----:B------:R-:W-:Y:S01]  /*04f0*/  R2UR UR24, R32 ;  /* 0x00000000201872ca */ /* 0x000fe200000e0000 */
[----:B------:R-:W-:Y:S01]  /*0500*/  DADD R8, R8, -R12 ;  /* 0x0000000008087229 */ /* 0x000fe2000000080c */
[----:B------:R-:W-:Y:S01]  /*0510*/  R2UR UR25, R33 ;  /* 0x00000000211972ca */ /* 0x000fe200000e0000 */
[----:B------:R-:W4:Y:S01]  /*0520*/  LDS.128 R12, [UR70+0x1770] ;  /* 0x00177046ff0c7984 */ /* 0x000f220008000c00 */
[----:B------:R-:W-:-:S02]  /*0530*/  R2UR UR42, R20 ;  /* 0x00000000142a72ca */ /* 0x000fc400000e0000 */
[----:B------:R-:W-:Y:S01]  /*0540*/  R2UR UR43, R21 ;  /* 0x00000000152b72ca */ /* 0x000fe200000e0000 */
[----:B------:R-:W5:Y:S01]  /*0550*/  LDS.128 R32, [UR70+0x1750] ;  /* 0x00175046ff207984 */ /* 0x000f620008000c00 */
[----:B-1----:R-:W-:Y:S02]  /*0560*/  R2UR UR16, R22 ;  /* 0x00000000161072ca */ /* 0x002fe400000e0000 */
[----:B------:R-:W-:Y:S01]  /*0570*/  R2UR UR17, R23 ;  /* 0x00000000171172ca */ /* 0x000fe200000e0000 */
[----:B------:R-:W-:Y:S01]  /*0580*/  DFMA R22, R44, UR30, RZ ;  /* 0x0000001e2c167c2b */ /* 0x000fe200080000ff */
[----:B--2---:R-:W-:Y:S02]  /*0590*/  R2UR UR22, R26 ;  /* 0x000000001a1672ca */ /* 0x004fe400000e0000 */
[----:B------:R-:W-:Y:S02]  /*05a0*/  R2UR UR23, R27 ;  /* 0x000000001b1772ca */ /* 0x000fe400000e0000 */
[----:B------:R-:W-:-:S03]  /*05b0*/  R2UR UR20, R24 ;  /* 0x00000000181472ca */ /* 0x000fc600000e0000 */
[----:B------:R-:W-:Y:S01]  /*05c0*/  DFMA R22, R42, UR24, R22 ;  /* 0x000000182a167c2b */ /* 0x000fe20008000016 */
[----:B------:R-:W-:Y:S02]  /*05d0*/  R2UR UR21, R25 ;  /* 0x00000000191572ca */ /* 0x000fe400000e0000 */
[----:B------:R-:W1:Y:S01]  /*05e0*/  LDS.128 R24, [UR70+0x1760] ;  /* 0x00176046ff187984 */ /* 0x000e620008000c00 */
[----:B0-----:R-:W-:Y:S02]  /*05f0*/  R2UR UR18, R18 ;  /* 0x00000000121272ca */ /* 0x001fe400000e0000 */
[----:B------:R-:W-:Y:S01]  /*0600*/  R2UR UR19, R19 ;  /* 0x00000000131372ca */ /* 0x000fe200000e0000 */
[----:B------:R-:W-:Y:S01]  /*0610*/  DFMA R18, R44, UR36, RZ ;  /* 0x000000242c127c2b */ /* 0x000fe200080000ff */
[----:B------:R-:W-:Y:S01]  /*0620*/  R2UR UR6, R16 ;  /* 0x00000000100672ca */ /* 0x000fe200000e0000 */
[----:B------:R-:W-:Y:S01]  /*0630*/  DFMA R22, R40, UR26, R22 ;  /* 0x0000001a28167c2b */ /* 0x000fe20008000016 */
[----:B------:R-:W-:-:S02]  /*0640*/  R2UR UR7, R17 ;  /* 0x00000000110772ca */ /* 0x000fc400000e0000 */
[----:B---3--:R-:W-:-:S03]  /*0650*/  R2UR UR14, R28 ;  /* 0x000000001c0e72ca */ /* 0x008fc600000e0000 */
[----:B------:R-:W-:Y:S01]  /*0660*/  DFMA R18, R42, UR32, R18 ;  /* 0x000000202a127c2b */ /* 0x000fe20008000012 */
[----:B------:R-:W-:Y:S01]  /*0670*/  R2UR UR15, R29 ;  /* 0x000000001d0f72ca */ /* 0x000fe200000e0000 */
[----:B------:R-:W-:Y:S01]  /*0680*/  DFMA R48, R52, UR20, R22 ;  /* 0x0000001434307c2b */ /* 0x000fe20008000016 */
[----:B------:R-:W-:Y:S01]  /*0690*/  R2UR UR10, R30 ;  /* 0x000000001e0a72ca */ /* 0x000fe200000e0000 */
[----:B------:R-:W0:Y:S01]  /*06a0*/  LDS.128 R20, [UR70+0x1790] ;  /* 0x00179046ff147984 */ /* 0x000e220008000c00 */
[----:B------:R-:W-:Y:S01]  /*06b0*/  R2UR UR11, R31 ;  /* 0x000000001f0b72ca */ /* 0x000fe200000e0000 */
[C---:B------:R-:W-:Y:S01]  /*06c0*/  DFMA R28, R44.reuse, UR22, RZ ;  /* 0x000000162c1c7c2b */ /* 0x040fe200080000ff */
[----:B----4-:R-:W-:Y:S01]  /*06d0*/  R2UR UR58, R12 ;  /* 0x000000000c3a72ca */ /* 0x010fe200000e0000 */
[C---:B------:R-:W-:Y:S01]  /*06e0*/  DFMA R30, R44.reuse, UR18, RZ ;  /* 0x000000122c1e7c2b */ /* 0x040fe200080000ff */
[----:B-----5:R-:W-:Y:S01]  /*06f0*/  R2UR UR12, R32 ;  /* 0x00000000200c72ca */ /* 0x020fe200000e0000 */
[----:B------:R-:W-:Y:S01]  /*0700*/  DFMA R44, R44, UR16, RZ ;  /* 0x000000102c2c7c2b */ /* 0x000fe200080000ff */
[----:B------:R-:W-:Y:S01]  /*0710*/  R2UR UR13, R33 ;  /* 0x00000000210d72ca */ /* 0x000fe200000e0000 */
[----:B------:R-:W-:Y:S01]  /*0720*/  DFMA R18, R40, UR34, R18 ;  /* 0x0000002228127c2b */ /* 0x000fe20008000012 */
[----:B------:R-:W-:Y:S01]  /*0730*/  R2UR UR8, R34 ;  /* 0x00000000220872ca */ /* 0x000fe200000e0000 */
[----:B------:R-:W-:Y:S01]  /*0740*/  DFMA R28, R42, UR14, R28 ;  /* 0x0000000e2a1c7c2b */ /* 0x000fe2000800001c */
[----:B------:R-:W-:-:S02]  /*0750*/  R2UR UR9, R35 ;  /* 0x00000000230972ca */ /* 0x000fc400000e0000 */
[----:B------:R-:W-:Y:S01]  /*0760*/  R2UR UR59, R13 ;  /* 0x000000000d3b72ca */ /* 0x000fe200000e0000 */
[----:B------:R-:W-:Y:S01]  /*0770*/  DFMA R44, R42, UR40, R44 ;  /* 0x000000282a2c7c2b */ /* 0x000fe2000800002c */
[----:B------:R-:W2:Y:S01]  /*0780*/  LDS.128 R32, [UR70+0x17f0] ;  /* 0x0017f046ff207984 */ /* 0x000ea20008000c00 */
[----:B------:R-:W-:Y:S02]  /*0790*/  DFMA R50, R52, UR28, R18 ;  /* 0x0000001c34327c2b */ /* 0x000fe40008000012 */
[----:B------:R-:W-:Y:S01]  /*07a0*/  DFMA R28, R40, UR10, R28 ;  /* 0x0000000a281c7c2b */ /* 0x000fe2000800001c */
[----:B------:R-:W3:Y:S01]  /*07b0*/  LDS.128 R16, [UR70+0x1780] ;  /* 0x00178046ff107984 */ /* 0x000ee20008000c00 */
[----:B------:R-:W-:Y:S01]  /*07c0*/  DFMA R30, R42, UR12, R30 ;  /* 0x0000000c2a1e7c2b */ /* 0x000fe2000800001e */
[----:B------:R-:W-:Y:S01]  /*07d0*/  IMAD.U32 R42, RZ, RZ, UR58 ;  /* 0x0000003aff2a7e24 */ /* 0x000fe2000f8e00ff */
[----:B-1----:R-:W-:Y:S02]  /*07e0*/  R2UR UR4, R24 ;  /* 0x00000000180472ca */ /* 0x002fe400000e0000 */
[----:B------:R-:W-:Y:S01]  /*07f0*/  R2UR UR5, R25 ;  /* 0x00000000190572ca */ /* 0x000fe200000e0000 */
[----:B------:R-:W-:Y:S01]  /*0800*/  DFMA R24, R40, UR38, R44 ;  /* 0x0000002628187c2b */ /* 0x000fe2000800002c */
[----:B------:R-:W-:-:S02]  /*0810*/  R2UR UR40, R26 ;  /* 0x000000001a2872ca */ /* 0x000fc400000e0000 */
[----:B------:R-:W-:Y:S01]  /*0820*/  DFMA R30, R40, UR8, R30 ;  /* 0x00000008281e7c2b */ /* 0x000fe2000800001e */
[----:B------:R-:W-:Y:S01]  /*0830*/  R2UR UR41, R27 ;  /* 0x000000001b2972ca */ /* 0x000fe200000e0000 */
[C---:B------:R-:W-:Y:S01]  /*0840*/  DFMA R46, R52.reuse, UR6, R28 ;  /* 0x00000006342e7c2b */ /* 0x040fe2000800001c */
[----:B------:R-:W-:Y:S02]  /*0850*/  IMAD.U32 R40, RZ, RZ, UR42 ;  /* 0x0000002aff287e24 */ /* 0x000fe4000f8e00ff */
[----:B------:R-:W-:Y:S02]  /*0860*/  IMAD.U32 R41, RZ, RZ, UR43 ;  /* 0x0000002bff297e24 */ /* 0x000fe4000f8e00ff */
[----:B------:R-:W-:Y:S02]  /*0870*/  IMAD.U32 R43, RZ, RZ, UR59 ;  /* 0x0000003bff2b7e24 */ /* 0x000fe4000f8e00ff */
[C---:B------:R-:W-:Y:S01]  /*0880*/  DFMA R44, R52.reuse, UR4, R30 ;  /* 0x00000004342c7c2b */ /* 0x040fe2000800001e */
[----:B0-----:R-:W-:Y:S01]  /*0890*/  R2UR UR48, R22 ;  /* 0x00000000163072ca */ /* 0x001fe200000e0000 */
[----:B------:R-:W-:Y:S01]  /*08a0*/  DFMA R52, R52, UR42, R24 ;  /* 0x0000002a34347c2b */ /* 0x000fe20008000018 */
[----:B------:R-:W-:Y:S01]  /*08b0*/  R2UR UR42, R14 ;  /* 0x000000000e2a72ca */ /* 0x000fe200000e0000 */
[----:B------:R-:W0:Y:S01]  /*08c0*/  LDS.128 R28, [UR70+0x17c0] ;  /* 0x0017c046ff1c7984 */ /* 0x000e220008000c00 */
[----:B------:R-:W-:-:S02]  /*08d0*/  R2UR UR43, R15 ;  /* 0x000000000f2b72ca */ /* 0x000fc400000e0000 */
[----:B------:R-:W-:Y:S01]  /*08e0*/  R2UR UR49, R23 ;  /* 0x00000000173172ca */ /* 0x000fe200000e0000 */
[----:B------:R-:W1:Y:S01]  /*08f0*/  LDS.128 R12, [UR70+0x17a0] ;  /* 0x0017a046ff0c7984 */ /* 0x000e620008000c00 */
[----:B------:R-:W-:Y:S02]  /*0900*/  R2UR UR50, R20 ;  /* 0x00000000143272ca */ /* 0x000fe400000e0000 */
[----:B------:R-:W-:Y:S01]  /*0910*/  R2UR UR51, R21 ;  /* 0x00000000153372ca */ /* 0x000fe200000e0000 */
[----:B------:R-:W4:Y:S04]  /*0920*/  LDS.128 R24, [UR70+0x17e0] ;  /* 0x0017e046ff187984 */ /* 0x000f280008000c00 */
[----:B------:R-:W5:Y:S01]  /*0930*/  LDS.128 R20, [UR70+0x17d0] ;  /* 0x0017d046ff147984 */ /* 0x000f620008000c00 */
[----:B--2---:R-:W-:-:S02]  /*0940*/  R2UR UR64, R32 ;  /* 0x00000000204072ca */ /* 0x004fc400000e0000 */
[----:B------:R-:W-:Y:S02]  /*0950*/  R2UR UR65, R33 ;  /* 0x00000000214172ca */ /* 0x000fe400000e0000 */
[----:B---3--:R-:W-:Y:S02]  /*0960*/  R2UR UR44, R18 ;  /* 0x00000000122c72ca */ /* 0x008fe400000e0000 */
[----:B------:R-:W-:Y:S02]  /*0970*/  R2UR UR45, R19 ;  /* 0x00000000132d72ca */ /* 0x000fe400000e0000 */
[----:B------:R-:W-:Y:S02]  /*0980*/  R2UR UR46, R16 ;  /* 0x00000000102e72ca */ /* 0x000fe400000e0000 */
[----:B------:R-:W-:Y:S02]  /*0990*/  R2UR UR47, R17 ;  /* 0x00000000112f72ca */ /* 0x000fe400000e0000 */
[----:B------:R-:W2:Y:S01]  /*09a0*/  LDS.128 R16, [UR70+0x17b0] ;  /* 0x0017b046ff107984 */ /* 0x000ea20008000c00 */
[----:B------:R-:W-:-:S02]  /*09b0*/  R2UR UR68, R34 ;  /* 0x00000000224472ca */ /* 0x000fc400000e0000 */
[----:B------:R-:W-:Y:S02]  /*09c0*/  R2UR UR69, R35 ;  /* 0x00000000234572ca */ /* 0x000fe400000e0000 */
[----:B0-----:R-:W-:Y:S02]  /*09d0*/  R2UR UR54, R30 ;  /* 0x000000001e3672ca */ /* 0x001fe400000e0000 */
[----:B------:R-:W-:Y:S02]  /*09e0*/  R2UR UR55, R31 ;  /* 0x000000001f3772ca */ /* 0x000fe400000e0000 */
[----:B-1----:R-:W-:Y:S02]  /*09f0*/  R2UR UR52, R14 ;  /* 0x000000000e3472ca */ /* 0x002fe400000e0000 */
[----:B------:R-:W-:Y:S01]  /*0a00*/  R2UR UR53, R15 ;  /* 0x000000000f3572ca */ /* 0x000fe200000e0000 */
[----:B------:R-:W-:Y:S01]  /*0a10*/  DFMA R14, R36, UR40, RZ ;  /* 0x00000028240e7c2b */ /* 0x000fe200080000ff */
[----:B----4-:R-:W-:-:S02]  /*0a20*/  R2UR UR56, R26 ;  /* 0x000000001a3872ca */ /* 0x010fc400000e0000 */
[----:B------:R-:W-:Y:S02]  /*0a30*/  R2UR UR57, R27 ;  /* 0x000000001b3972ca */ /* 0x000fe400000e0000 */
[----:B-----5:R-:W-:Y:S02]  /*0a40*/  R2UR UR66, R22 ;  /* 0x00000000164272ca */ /* 0x020fe400000e0000 */
[----:B------:R-:W-:Y:S01]  /*0a50*/  R2UR UR67, R23 ;  /* 0x00000000174372ca */ /* 0x000fe200000e0000 */
[----:B------:R-:W-:Y:S01]  /*0a60*/  DFMA R14, R6, UR58, R14 ;  /* 0x0000003a060e7c2b */ /* 0x000fe2000800000e */
[----:B------:R-:W0:Y:S01]  /*0a70*/  LDS.64 R22, [UR70+0x1800] ;  /* 0x00180046ff167984 */ /* 0x000e220008000a00 */
[----:B------:R-:W-:Y:S02]  /*0a80*/  R2UR UR62, R20 ;  /* 0x00000000143e72ca */ /* 0x000fe400000e0000 */
[----:B------:R-:W-:Y:S02]  /*0a90*/  R2UR UR63, R21 ;  /* 0x00000000153f72ca */ /* 0x000fe400000e0000 */
[----:B------:R-:W-:-:S02]  /*0aa0*/  R2UR UR71, R13 ;  /* 0x000000000d4772ca */ /* 0x000fc400000e0000 */
[----:B------:R-:W-:Y:S01]  /*0ab0*/  DFMA R14, R10, UR42, R14 ;  /* 0x0000002a0a0e7c2b */ /* 0x000fe2000800000e */
[----:B------:R-:W-:Y:S02]  /*0ac0*/  R2UR UR72, R28 ;  /* 0x000000001c4872ca */ /* 0x000fe400000e0000 */
[----:B--2---:R-:W-:Y:S02]  /*0ad0*/  R2UR UR58, R16 ;  /* 0x00000000103a72ca */ /* 0x004fe400000e0000 */
[----:B------:R-:W-:Y:S01]  /*0ae0*/  R2UR UR59, R17 ;  /* 0x00000000113b72ca */ /* 0x000fe200000e0000 */
[----:B------:R-:W-:Y:S01]  /*0af0*/  DFMA R16, R36, UR44, RZ ;  /* 0x0000002c24107c2b */ /* 0x000fe200080000ff */
[----:B------:R-:W-:Y:S01]  /*0b00*/  R2UR UR60, R18 ;  /* 0x00000000123c72ca */ /* 0x000fe200000e0000 */
[----:B------:R-:W-:Y:S01]  /*0b10*/  DFMA R26, R8, UR46, R14 ;  /* 0x0000002e081a7c2b */ /* 0x000fe2000800000e */
[----:B------:R-:W-:Y:S01]  /*0b20*/  R2UR UR61, R19 ;  /* 0x00000000133d72ca */ /* 0x000fe200000e0000 */
[----:B------:R-:W-:Y:S01]  /*0b30*/  DFMA R18, R36, UR52, RZ ;  /* 0x0000003424127c2b */ /* 0x000fe200080000ff */
[----:B------:R-:W-:-:S02]  /*0b40*/  R2UR UR73, R29 ;  /* 0x000000001d4972ca */ /* 0x000fc400000e0000 */
[----:B------:R-:W-:Y:S01]  /*0b50*/  R2UR UR76, R24 ;  /* 0x00000000184c72ca */ /* 0x000fe200000e0000 */
[----:B------:R-:W-:Y:S01]  /*0b60*/  DFMA R16, R6, UR50, R16 ;  /* 0x0000003206107c2b */ /* 0x000fe20008000010 */
[----:B------:R-:W-:Y:S01]  /*0b70*/  R2UR UR77, R25 ;  /* 0x00000000194d72ca */ /* 0x000fe200000e0000 */
[C-C-:B------:R-:W-:Y:S02]  /*0b80*/  DADD R14, R52.reuse, -R26.reuse ;  /* 0x00000000340e7229 */ /* 0x140fe4000000081a */
[----:B------:R-:W-:Y:S02]  /*0b90*/  DADD R52, R52, R26 ;  /* 0x0000000034347229 */ /* 0x000fe4000000001a */
[C---:B------:R-:W-:Y:S02]  /*0ba0*/  DFMA R26, R36.reuse, UR54, RZ ;  /* 0x00000036241a7c2b */ /* 0x040fe400080000ff */
[----:B------:R-:W-:Y:S02]  /*0bb0*/  DFMA R36, R36, UR56, RZ ;  /* 0x0000003824247c2b */ /* 0x000fe400080000ff */
[----:B------:R-:W-:-:S02]  /*0bc0*/  DFMA R20, R6, UR58, R18 ;  /* 0x0000003a06147c2b */ /* 0x000fc40008000012 */
[----:B------:R-:W-:Y:S02]  /*0bd0*/  DFMA R18, R10, UR48, R16 ;  /* 0x000000300a127c2b */ /* 0x000fe40008000010 */
[C---:B------:R-:W-:Y:S02]  /*0be0*/  DFMA R26, R6.reuse, UR62, R26 ;  /* 0x0000003e061a7c2b */ /* 0x040fe4000800001a */
[----:B------:R-:W-:Y:S01]  /*0bf0*/  DFMA R36, R6, UR64, R36 ;  /* 0x0000004006247c2b */ /* 0x000fe20008000024 */
[----:B------:R-:W-:Y:S01]  /*0c00*/  IMAD.MOV.U32 R7, RZ, RZ, 0x16c8 ;  /* 0x000016c8ff077424 */ /* 0x000fe200078e00ff */
[----:B0-----:R-:W-:Y:S01]  /*0c10*/  R2UR UR74, R22 ;  /* 0x00000000164a72ca */ /* 0x001fe200000e0000 */
[C---:B------:R-:W-:Y:S01]  /*0c20*/  DFMA R20, R10.reuse, UR60, R20 ;  /* 0x0000003c0a147c2b */ /* 0x040fe20008000014 */
[----:B------:R-:W-:Y:S01]  /*0c30*/  R2UR UR75, R23 ;  /* 0x00000000174b72ca */ /* 0x000fe200000e0000 */
[----:B------:R-:W-:Y:S01]  /*0c40*/  IMAD R6, R2, R7, UR70 ;  /* 0x0000004602067e24 */ /* 0x000fe2000f8e0207 */
[----:B------:R-:W-:Y:S01]  /*0c50*/  R2UR UR70, R12 ;  /* 0x000000000c4672ca */ /* 0x000fe200000e0000 */
[----:B------:R-:W-:-:S02]  /*0c60*/  DFMA R16, R10, UR66, R26 ;  /* 0x000000420a107c2b */ /* 0x000fc4000800001a */
[----:B------:R-:W-:Y:S02]  /*0c70*/  DFMA R36, R10, UR68, R36 ;  /* 0x000000440a247c2b */ /* 0x000fe40008000024 */
[----:B------:R-:W-:Y:S01]  /*0c80*/  DFMA R20, R8, UR72, R20 ;  /* 0x0000004808147c2b */ /* 0x000fe20008000014 */
[----:B------:R-:W-:-:S03]  /*0c90*/  SHF.R.U32.HI R11, RZ, 0x3, R0 ;  /* 0x00000003ff0b7819 */ /* 0x000fc60000011600 */
[C---:B------:R-:W-:Y:S02]  /*0ca0*/  DFMA R16, R8.reuse, UR76, R16 ;  /* 0x0000004c08107c2b */ /* 0x040fe40008000010 */
[C---:B------:R-:W-:Y:S01]  /*0cb0*/  DFMA R36, R8.reuse, UR74, R36 ;  /* 0x0000004a08247c2b */ /* 0x040fe20008000024 */
[----:B------:R-:W-:Y:S01]  /*0cc0*/  IMAD R7, R11, 0x48, R6 ;  /* 0x000000480b077824 */ /* 0x000fe200078e0206 */
[----:B------:R-:W-:Y:S02]  /*0cd0*/  DFMA R18, R8, UR70, R18 ;  /* 0x0000004608127c2b */ /* 0x000fe40008000012 */
[----:B------:R-:W-:Y:S01]  /*0ce0*/  DADD R12, R48, -R20 ;  /* 0x00000000300c7229 */ /* 0x000fe20000000814 */
[----:B------:R-:W-:Y:S01]  /*0cf0*/  IMAD R7, R4, 0x8, R7 ;  /* 0x0000000804077824 */ /* 0x000fe200078e0207 */
[----:B------:R-:W-:Y:S02]  /*0d00*/  DADD R22, R46, -R16 ;  /* 0x000000002e167229 */ /* 0x000fe40000000810 */
[----:B------:R-:W-:-:S02]  /*0d10*/  DADD R20, R48, R20 ;  /* 0x0000000030147229 */ /* 0x000fc40000000014 */
[C-C-:B------:R-:W-:Y:S01]  /*0d20*/  DADD R8, R50.reuse, -R18.reuse ;  /* 0x0000000032087229 */ /* 0x140fe20000000812 */
        /* <DEDUP_REMOVED lines=16> */
[----:B------:R-:W-:Y:S01]  /*0e30*/  R2UR UR4, R5 ;  /* 0x00000000050472ca */ /* 0x000fe200000e0000 */
[----:B------:R-:W-:Y:S02]  /*0e40*/  IMAD.MOV.U32 R44, RZ, RZ, R0 ;  /* 0x000000ffff2c7224 */ /* 0x000fe400078e0000 */
[----:B------:R-:W-:-:S10]  /*0e50*/  IMAD R4, R11, 0x51, R4 ;  /* 0x000000510b047824 */ /* 0x000fd400078e0204 */
[----:B------:R-:W-:Y:S02]  /*0e60*/  LEA R4, R4, UR4, 0x3 ;  /* 0x0000000404047c11 */ /* 0x000fe4000f8e18ff */
[----:B------:R-:W-:-:S03]  /*0e70*/  R2UR.FILL UR4, R8 ;  /* 0x00000000080472ca */ /* 0x000fc600004e0000 */
[----:B------:R-:W-:-:S12]  /*0e80*/  VIADD R4, R4, 0x120 ;  /* 0x0000012004047836 */ /* 0x000fd80000000000 */
.L_x_448:
[----:B------:R-:W-:Y:S01]  /*0e90*/  LDS.64 R46, [R4+-0x120] ;  /* 0xfffee000042e7984 */ /* 0x000fe20000000a00 */
        /* <DEDUP_REMOVED lines=12> */
[C---:B------:R-:W-:Y:S01]  /*0f60*/  ISETP.GE.U32.AND P2, PT, R44.reuse, 0x8, PT ;  /* 0x000000082c00780c */ /* 0x040fe20003f46070 */
[----:B------:R-:W-:Y:S02]  /*0f70*/  VIADD R44, R44, 0x40 ;  /* 0x000000402c2c7836 */ /* 0x000fe40000000000 */
[----:B------:R-:W2:Y:S04]  /*0f80*/  LDS.64 R36, [R4+0x48] ;  /* 0x0000480004247984 */ /* 0x000ea80000000a00 */
[----:B------:R-:W-:Y:S04]  /*0f90*/  LDS.64 R8, [R4+-0x48] ;  /* 0xffffb80004087984 */ /* 0x000fe80000000a00 */
[----:B------:R-:W3:Y:S01]  /*0fa0*/  LDS.64 R14, [R4] ;  /* 0x00000000040e7984 */ /* 0x000ee20000000a00 */
[----:B0-----:R-:W-:-:S02]  /*0fb0*/  DADD R18, R46, R22 ;  /* 0x000000002e127229 */ /* 0x001fc40000000016 */
        /* <DEDUP_REMOVED lines=9> */
[C---:B------:R-:W-:Y:S01]  /*1050*/  DFMA R30, R10.reuse, UR72, R30 ;  /* 0x000000480a1e7c2b */ /* 0x040fe2000800001e */
[----:B------:R-:W-:Y:S01]  /*1060*/  R2UR.FILL UR73, R24 ;  /* 0x00000000184972ca */ /* 0x000fe200004e0000 */
[C---:B------:R-:W-:Y:S01]  /*1070*/  DFMA R26, R10.reuse, UR32, R26 ;  /* 0x000000200a1a7c2b */ /* 0x040fe2000800001a */
[----:B------:R-:W-:Y:S01]  /*1080*/  R2UR.FILL UR72, R25 ;  /* 0x00000000194872ca */ /* 0x000fe200004e0000 */
[C---:B------:R-:W-:Y:S02]  /*1090*/  DFMA R16, R10.reuse, UR24, R16 ;  /* 0x000000180a107c2b */ /* 0x040fe40008000010 */
[C---:B------:R-:W-:Y:S02]  /*10a0*/  DFMA R12, R10.reuse, UR14, R12 ;  /* 0x0000000e0a0c7c2b */ /* 0x040fe4000800000c */
[----:B------:R-:W-:-:S02]  /*10b0*/  DFMA R10, R10, UR12, R18 ;  /* 0x0000000c0a0a7c2b */ /* 0x000fc40008000012 */
[----:B--2---:R-:W-:Y:S02]  /*10c0*/  DADD R18, R34, R36 ;  /* 0x0000000022127229 */ /* 0x004fe40000000024 */
[----:B------:R-:W-:Y:S01]  /*10d0*/  DFMA R20, R32, UR76, R20 ;  /* 0x0000004c20147c2b */ /* 0x000fe20008000014 */
[----:B------:R-:W-:Y:S01]  /*10e0*/  R2UR UR76, R40 ;  /* 0x00000000284c72ca */ /* 0x000fe200000e0000 */
[C---:B------:R-:W-:Y:S01]  /*10f0*/  DFMA R22, R46.reuse, UR44, RZ ;  /* 0x0000002c2e167c2b */ /* 0x040fe200080000ff */
[----:B------:R-:W-:Y:S01]  /*1100*/  R2UR UR77, R41 ;  /* 0x00000000294d72ca */ /* 0x000fe200000e0000 */
[C---:B------:R-:W-:Y:S02]  /*1110*/  DFMA R24, R46.reuse, UR52, RZ ;  /* 0x000000342e187c2b */ /* 0x040fe400080000ff */
[C---:B------:R-:W-:Y:S02]  /*1120*/  DFMA R28, R46.reuse, UR54, RZ ;  /* 0x000000362e1c7c2b */ /* 0x040fe400080000ff */
[----:B------:R-:W-:-:S02]  /*1130*/  DFMA R46, R46, UR56, RZ ;  /* 0x000000382e2e7c2b */ /* 0x000fc400080000ff */
[C---:B------:R-:W-:Y:S02]  /*1140*/  DFMA R30, R18.reuse, UR38, R30 ;  /* 0x00000026121e7c2b */ /* 0x040fe4000800001e */
[C---:B------:R-:W-:Y:S02]  /*1150*/  DFMA R26, R18.reuse, UR34, R26 ;  /* 0x00000022121a7c2b */ /* 0x040fe4000800001a */
[C---:B------:R-:W-:Y:S02]  /*1160*/  DFMA R16, R18.reuse, UR26, R16 ;  /* 0x0000001a12107c2b */ /* 0x040fe40008000010 */
[C---:B------:R-:W-:Y:S02]  /*1170*/  DFMA R12, R18.reuse, UR10, R12 ;  /* 0x0000000a120c7c2b */ /* 0x040fe4000800000c */
[----:B------:R-:W-:Y:S02]  /*1180*/  DFMA R10, R18, UR8, R10 ;  /* 0x00000008120a7c2b */ /* 0x000fe4000800000a */
[----:B---3--:R-:W-:-:S02]  /*1190*/  DADD R18, R8, R14 ;  /* 0x0000000008127229 */ /* 0x008fc4000000000e */
[C---:B------:R-:W-:Y:S02]  /*11a0*/  DFMA R22, R32.reuse, UR50, R22 ;  /* 0x0000003220167c2b */ /* 0x040fe40008000016 */
[C---:B------:R-:W-:Y:S02]  /*11b0*/  DFMA R24, R32.reuse, UR58, R24 ;  /* 0x0000003a20187c2b */ /* 0x040fe40008000018 */
[C---:B------:R-:W-:Y:S02]  /*11c0*/  DFMA R28, R32.reuse, UR62, R28 ;  /* 0x0000003e201c7c2b */ /* 0x040fe4000800001c */
[----:B------:R-:W-:Y:S02]  /*11d0*/  DFMA R32, R32, UR64, R46 ;  /* 0x0000004020207c2b */ /* 0x000fe4000800002e */
[----:B------:R-:W-:Y:S02]  /*11e0*/  DADD R34, R34, -R36 ;  /* 0x0000000022227229 */ /* 0x000fe40000000824 */
[----:B------:R-:W-:Y:S01]  /*11f0*/  DFMA R30, R18, UR76, R30 ;  /* 0x0000004c121e7c2b */ /* 0x000fe2000800001e */
[----:B------:R-:W-:Y:S01]  /*1200*/  R2UR.FILL UR77, R45 ;  /* 0x000000002d4d72ca */ /* 0x000fe200004e0000 */
[----:B------:R-:W-:Y:S01]  /*1210*/  DADD R8, R8, -R14 ;  /* 0x0000000008087229 */ /* 0x000fe2000000080e */
        /* <DEDUP_REMOVED lines=15> */
[----:B------:R-:W-:Y:S02]  /*1310*/  DADD R32, R10, R32 ;  /* 0x000000000a207229 */ /* 0x000fe40000000020 */
[----:B------:R-:W-:Y:S02]  /*1320*/  DADD R8, R30, -R20 ;  /* 0x000000001e087229 */ /* 0x000fe40000000814 */
[----:B------:R-:W-:Y:S02]  /*1330*/  DADD R10, R26, -R22 ;  /* 0x000000001a0a7229 */ /* 0x000fe40000000816 */
[----:B------:R-:W-:Y:S01]  /*1340*/  DADD R14, R16, -R24 ;  /* 0x00000000100e7229 */ /* 0x000fe20000000818 */
[----:B------:R-:W-:Y:S01]  /*1350*/  STS.64 [R4], R32 ;  /* 0x0000002004007388 */ /* 0x000fe20000000a00 */
[----:B------:R-:W-:-:S02]  /*1360*/  DADD R18, R12, -R28 ;  /* 0x000000000c127229 */ /* 0x000fc4000000081c */
        /* <DEDUP_REMOVED lines=14> */
.L_x_447:
[----:B------:R-:W-:Y:S05]  /*1450*/  BSYNC.RECONVERGENT B0 ;  /* 0x0000000000007941 */ /* 0x000fea0003800200 */
.L_x_446:
[----:B------:R-:W-:Y:S01]  /*1460*/  BAR.SYNC.DEFER_BLOCKING 0x0 ;  /* 0x0000000000007b1d */ /* 0x000fe20000010000 */
[----:B------:R-:W-:-:S05]  /*1470*/  ISETP.GT.U32.AND P2, PT, R0, 0x50, PT ;  /* 0x000000500000780c */ /* 0x000fca0003f44070 */
[----:B------:R-:W-:Y:S08]  /*1480*/  BSSY.RECONVERGENT B0, `(.L_x_449) ;  /* 0x00000df000007945 */ /* 0x000ff00003800200 */
[----:B------:R-:W-:Y:S05]  /*1490*/  @P2 BRA `(.L_x_450) ;  /* 0x0000000c00742947 */ /* 0x000fea0003800000 */
[----:B------:R-:W-:-:S07]  /*14a0*/  IMAD.MOV.U32 R4, RZ, RZ, R0 ;  /* 0x000000ffff047224 */ /* 0x000fce00078e0000 */
.L_x_451:
[----:B-1----:R-:W-:Y:S01]  /*14b0*/  PRMT R5, R4, 0x9910, RZ ;  /* 0x0000991004057816 */ /* 0x002fe200000000ff */
[----:B------:R-:W1:Y:S01]  /*14c0*/  @!P0 LDC.64 R10, c[0x0][0x388] ;  /* 0x0000e200ff0a8b82 */ /* 0x000e620000000a00 */
[----:B------:R-:W-:Y:S01]  /*14d0*/  MOV.SPILL R33, UR75 ;  /* 0x0000004b00217c02 */ /* 0x000fe20009000f00 */
[----:B------:R-:W-:Y:S01]  /*14e0*/  UMOV UR75, 0x5109 ;  /* 0x00005109004b7882 */ /* 0x000fe20000000000 */
[----:B------:R-:W-:Y:S01]  /*14f0*/  MOV.SPILL R32, UR74 ;  /* 0x0000004a00207c02 */ /* 0x000fe20009000f00 */
[----:B------:R-:W-:Y:S01]  /*1500*/  IMAD R5, R5, 0x39, RZ ;  /* 0x0000003905057824 */ /* 0x000fe200078e02ff */
[----:B------:R-:W-:Y:S02]  /*1510*/  CS2R R34, SRZ ;  /* 0x0000000000227805 */ /* 0x000fe4000001ff00 */
[----:B------:R-:W-:Y:S01]  /*1520*/  CS2R R28, SRZ ;  /* 0x00000000001c7805 */ /* 0x000fe2000001ff00 */
[----:B0-----:R-:W0:Y:S01]  /*1530*/  @!P0 LDC.64 R14, c[0x0][0x388] ;  /* 0x0000e200ff0e8b82 */ /* 0x001e220000000a00 */
        /* <DEDUP_REMOVED lines=12> */
[----:B-1----:R-:W-:-:S05]  /*1600*/  @!P0 IMAD.WIDE R10, R9, 0x8, R10 ;  /* 0x00000008090a8825 */ /* 0x002fca00078e020a */
[----:B--2---:R-:W2:Y:S04]  /*1610*/  @!P0 LDG.E.64.CONSTANT R34, desc[UR74][R10.64+0x40] ;  /* 0x0000404a0a228981 */ /* 0x004ea8000c1e9b00 */
[----:B------:R1:W3:Y:S01]  /*1620*/  @!P0 LDG.E.64.CONSTANT R28, desc[UR74][R10.64] ;  /* 0x0000004a0a1c8981 */ /* 0x0002e2000c1e9b00 */
[----:B------:R-:W-:Y:S01]  /*1630*/  CS2R R12, SRZ ;  /* 0x00000000000c7805 */ /* 0x000fe2000001ff00 */
[----:B0-----:R-:W-:-:S05]  /*1640*/  @!P0 IMAD.WIDE R14, R9, 0x8, R14 ;  /* 0x00000008090e8825 */ /* 0x001fca00078e020e */
[----:B------:R-:W4:Y:S01]  /*1650*/  @!P0 LDG.E.64.CONSTANT R12, desc[UR74][R14.64+0x38] ;  /* 0x0000384a0e0c8981 */ /* 0x000f22000c1e9b00 */
[----:B------:R-:W-:Y:S02]  /*1660*/  LOP3.LUT R5, R5, 0xffff, RZ, 0xc0, !PT ;  /* 0x0000ffff05057812 */ /* 0x000fe400078ec0ff */
[----:B------:R-:W-:Y:S02]  /*1670*/  MOV.SPILL R53, UR17 ;  /* 0x0000001100357c02 */ /* 0x000fe40009000f00 */
[----:B------:R-:W-:Y:S01]  /*1680*/  MOV.SPILL R56, UR16 ;  /* 0x0000001000387c02 */ /* 0x000fe20009000f00 */
[----:B------:R-:W-:Y:S01]  /*1690*/  IMAD R5, R5, 0x288, R6 ;  /* 0x0000028805057824 */ /* 0x000fe200078e0206 */
[----:B------:R-:W-:Y:S02]  /*16a0*/  R2UR UR74, R38 ;  /* 0x00000000264a72ca */ /* 0x000fe400000e0000 */
[----:B------:R-:W-:Y:S01]  /*16b0*/  R2UR UR75, R39 ;  /* 0x00000000274b72ca */ /* 0x000fe200000e0000 */
[----:B------:R-:W-:Y:S01]  /*16c0*/  IMAD R5, R16, 0x48, R5 ;  /* 0x0000004810057824 */ /* 0x000fe200078e0205 */
[----:B------:R-:W-:-:S02]  /*16d0*/  MOV.SPILL R9, UR41 ;  /* 0x0000002900097c02 */ /* 0x000fc40009000f00 */
[----:B------:R-:W-:Y:S02]  /*16e0*/  MOV.SPILL R54, UR40 ;  /* 0x0000002800367c02 */ /* 0x000fe40009000f00 */
[----:B------:R-:W-:Y:S01]  /*16f0*/  LDS.64 R50, [R5] ;  /* 0x0000000005327984 */ /* 0x000fe20000000a00 */
[----:B------:R-:W-:Y:S02]  /*1700*/  MOV.SPILL R55, UR38 ;  /* 0x0000002600377c02 */ /* 0x000fe40009000f00 */
[----:B------:R-:W-:Y:S01]  /*1710*/  MOV.SPILL R52, UR43 ;  /* 0x0000002b00347c02 */ /* 0x000fe20009000f00 */
[----:B------:R-:W0:Y:S04]  /*1720*/  LDS.64 R16, [R5+0x38] ;  /* 0x0000380005107984 */ /* 0x000e280000000a00 */
[----:B------:R-:W-:Y:S04]  /*1730*/  LDS.64 R36, [R5+0x8] ;  /* 0x0000080005247984 */ /* 0x000fe80000000a00 */
[----:B------:R-:W5:Y:S04]  /*1740*/  LDS.64 R18, [R5+0x30] ;  /* 0x0000300005127984 */ /* 0x000f680000000a00 */
[----:B------:R-:W-:Y:S04]  /*1750*/  LDS.64 R20, [R5+0x10] ;  /* 0x0000100005147984 */ /* 0x000fe80000000a00 */
[----:B------:R-:W5:Y:S04]  /*1760*/  LDS.64 R22, [R5+0x28] ;  /* 0x0000280005167984 */ /* 0x000f680000000a00 */
[----:B-1----:R-:W-:Y:S04]  /*1770*/  LDS.64 R10, [R5+0x18] ;  /* 0x00001800050a7984 */ /* 0x002fe80000000a00 */
[----:B------:R-:W1:Y:S01]  /*1780*/  LDS.64 R24, [R5+0x20] ;  /* 0x0000200005187984 */ /* 0x000e620000000a00 */
[----:B0-----:R-:W-:-:S02]  /*1790*/  DADD R44, R50, R16 ;  /* 0x00000000322c7229 */ /* 0x001fc40000000010 */
[----:B------:R-:W-:-:S06]  /*17a0*/  DADD R50, R50, -R16 ;  /* 0x0000000032327229 */ /* 0x000fcc0000000810 */
[----:B------:R-:W-:Y:S01]  /*17b0*/  DFMA R30, R44, UR16, RZ ;  /* 0x000000102c1e7c2b */ /* 0x000fe200080000ff */
[----:B------:R-:W-:Y:S01]  /*17c0*/  R2UR UR16, R42 ;  /* 0x000000002a1072ca */ /* 0x000fe200000e0000 */
[C-C-:B-----5:R-:W-:Y:S01]  /*17d0*/  DADD R16, R36.reuse, -R18.reuse ;  /* 0x0000000024107229 */ /* 0x160fe20000000812 */
[----:B------:R-:W-:Y:S01]  /*17e0*/  R2UR UR17, R43 ;  /* 0x000000002b1172ca */ /* 0x000fe200000e0000 */
[----:B------:R-:W-:Y:S02]  /*17f0*/  DADD R36, R36, R18 ;  /* 0x0000000024247229 */ /* 0x000fe40000000012 */
[----:B------:R-:W-:Y:S01]  /*1800*/  DFMA R26, R50, UR40, RZ ;  /* 0x00000028321a7c2b */ /* 0x000fe200080000ff */
[----:B------:R-:W-:Y:S01]  /*1810*/  R2UR UR40, R40 ;  /* 0x00000000282872ca */ /* 0x000fe200000e0000 */
[C-C-:B------:R-:W-:Y:S01]  /*1820*/  DADD R18, R20.reuse, R22.reuse ;  /* 0x0000000014127229 */ /* 0x140fe20000000016 */
[----:B------:R-:W-:Y:S01]  /*1830*/  R2UR UR41, R41 ;  /* 0x00000000292972ca */ /* 0x000fe200000e0000 */
[----:B------:R-:W-:-:S02]  /*1840*/  DADD R20, R20, -R22 ;  /* 0x0000000014147229 */ /* 0x000fc40000000816 */
[----:B------:R-:W-:Y:S01]  /*1850*/  DFMA R30, R36, UR74, R30 ;  /* 0x0000004a241e7c2b */ /* 0x000fe2000800001e */
[----:B------:R-:W-:Y:S01]  /*1860*/  R2UR.FILL UR75, R33 ;  /* 0x00000000214b72ca */ /* 0x000fe200004e0000 */
[----:B------:R-:W-:Y:S01]  /*1870*/  DFMA R46, R50, UR52, RZ ;  /* 0x00000034322e7c2b */ /* 0x000fe200080000ff */
[----:B------:R-:W-:Y:S01]  /*1880*/  R2UR.FILL UR74, R32 ;  /* 0x00000000204a72ca */ /* 0x000fe200004e0000 */
[----:B------:R-:W-:Y:S01]  /*1890*/  DFMA R26, R16, UR16, R26 ;  /* 0x00000010101a7c2b */ /* 0x000fe2000800001a */
[----:B------:R-:W0:Y:S01]  /*18a0*/  LDCU.64 UR16, c[0x0][0x358] ;  /* 0x00006b00ff1077ac */ /* 0x000e220008000a00 */
[C-C-:B-1----:R-:W-:Y:S02]  /*18b0*/  DADD R22, R10.reuse, R24.reuse ;  /* 0x000000000a167229 */ /* 0x142fe40000000018 */
[----:B------:R-:W-:Y:S02]  /*18c0*/  DADD R24, R10, -R24 ;  /* 0x000000000a187229 */ /* 0x000fe40000000818 */
[----:B------:R-:W-:Y:S01]  /*18d0*/  DFMA R30, R18, UR38, R30 ;  /* 0x00000026121e7c2b */ /* 0x000fe2000800001e */
[----:B------:R-:W-:Y:S01]  /*18e0*/  @!P0 IMAD R57, R3, 0x2d9, R8 ;  /* 0x000002d903398824 */ /* 0x000fe200078e0208 */
[----:B------:R-:W-:Y:S01]  /*18f0*/  DFMA R26, R20, UR42, R26 ;  /* 0x0000002a141a7c2b */ /* 0x000fe2000800001a */
[----:B------:R-:W-:Y:S01]  /*1900*/  CS2R R60, SRZ ;  /* 0x00000000003c7805 */ /* 0x000fe2000001ff00 */
[----:B------:R-:W-:Y:S01]  /*1910*/  DFMA R48, R50, UR54, RZ ;  /* 0x0000003632307c2b */ /* 0x000fe200080000ff */
[----:B------:R-:W-:Y:S01]  /*1920*/  CS2R R58, SRZ ;  /* 0x00000000003a7805 */ /* 0x000fe2000001ff00 */
        /* <DEDUP_REMOVED lines=8> */
[----:B------:R-:W-:Y:S01]  /*19b0*/  DFMA R46, R20, UR60, R46 ;  /* 0x0000003c142e7c2b */ /* 0x000fe2000800002e */
[----:B------:R-:W-:-:S02]  /*19c0*/  R2UR UR42, R42 ;  /* 0x000000002a2a72ca */ /* 0x000fc400000e0000 */
[----:B------:R-:W-:Y:S01]  /*19d0*/  R2UR UR43, R43 ;  /* 0x000000002b2b72ca */ /* 0x000fe200000e0000 */
[C-C-:B------:R-:W-:Y:S02]  /*19e0*/  DADD R32, R30.reuse, -R26.reuse ;  /* 0x000000001e207229 */ /* 0x140fe4000000081a */
[----:B------:R-:W-:Y:S02]  /*19f0*/  DADD R30, R30, R26 ;  /* 0x000000001e1e7229 */ /* 0x000fe4000000001a */
[----:B------:R-:W-:Y:S02]  /*1a00*/  DFMA R46, R24, UR72, R46 ;  /* 0x00000048182e7c2b */ /* 0x000fe4000800002e */
[----:B------:R-:W-:-:S08]  /*1a10*/  DFMA R48, R20, UR66, R48 ;  /* 0x0000004214307c2b */ /* 0x000fd00008000030 */
[----:B------:R-:W-:Y:S02]  /*1a20*/  DFMA R48, R24, UR76, R48 ;  /* 0x0000004c18307c2b */ /* 0x000fe40008000030 */
[----:B--2---:R-:W-:Y:S02]  /*1a30*/  DMUL R32, R32, R34 ;  /* 0x0000002220207228 */ /* 0x004fe40000000000 */
[----:B------:R-:W-:-:S06]  /*1a40*/  DFMA R34, R44, UR22, RZ ;  /* 0x000000162c227c2b */ /* 0x000fcc00080000ff */
        /* <DEDUP_REMOVED lines=9> */
[C---:B------:R-:W-:Y:S02]  /*1ae0*/  DFMA R44, R50.reuse, UR44, RZ ;  /* 0x0000002c322c7c2b */ /* 0x040fe400080000ff */
[----:B------:R-:W-:Y:S02]  /*1af0*/  DFMA R50, R50, UR56, RZ ;  /* 0x0000003832327c2b */ /* 0x000fe400080000ff */
[----:B------:R-:W-:-:S02]  /*1b00*/  DFMA R32, R18, UR26, R32 ;  /* 0x0000001a12207c2b */ /* 0x000fc40008000020 */
[----:B------:R-:W-:Y:S02]  /*1b10*/  DFMA R30, R18, UR34, R30 ;  /* 0x00000022121e7c2b */ /* 0x000fe4000800001e */
[C---:B------:R-:W-:Y:S02]  /*1b20*/  DFMA R44, R16.reuse, UR50, R44 ;  /* 0x00000032102c7c2b */ /* 0x040fe4000800002c */
[----:B------:R-:W-:Y:S01]  /*1b30*/  DFMA R50, R16, UR64, R50 ;  /* 0x0000004010327c2b */ /* 0x000fe20008000032 */
[----:B------:R-:W1:Y:S01]  /*1b40*/  @!P0 LDC.64 R16, c[0x0][0x388] ;  /* 0x0000e200ff108b82 */ /* 0x000e620000000a00 */
[C---:B------:R-:W-:Y:S02]  /*1b50*/  DFMA R34, R18.reuse, UR10, R34 ;  /* 0x0000000a12227c2b */ /* 0x040fe40008000022 */
[----:B------:R-:W-:Y:S02]  /*1b60*/  DFMA R36, R18, UR8, R36 ;  /* 0x0000000812247c2b */ /* 0x000fe40008000024 */
[----:B------:R-:W-:-:S02]  /*1b70*/  DFMA R44, R20, UR48, R44 ;  /* 0x00000030142c7c2b */ /* 0x000fc4000800002c */
[C---:B------:R-:W-:Y:S02]  /*1b80*/  DFMA R32, R22.reuse, UR20, R32 ;  /* 0x0000001416207c2b */ /* 0x040fe40008000020 */
[C---:B------:R-:W-:Y:S02]  /*1b90*/  DFMA R30, R22.reuse, UR28, R30 ;  /* 0x0000001c161e7c2b */ /* 0x040fe4000800001e */
[----:B------:R-:W-:Y:S02]  /*1ba0*/  DFMA R34, R22, UR6, R34 ;  /* 0x0000000616227c2b */ /* 0x000fe40008000022 */
[----:B------:R-:W-:Y:S02]  /*1bb0*/  DFMA R44, R24, UR70, R44 ;  /* 0x00000046182c7c2b */ /* 0x000fe4000800002c */
[----:B------:R-:W-:Y:S02]  /*1bc0*/  DFMA R36, R22, UR4, R36 ;  /* 0x0000000416247c2b */ /* 0x000fe40008000024 */
[----:B------:R-:W-:-:S02]  /*1bd0*/  DADD R22, R32, R46 ;  /* 0x0000000020167229 */ /* 0x000fc4000000002e */
[----:B------:R-:W-:Y:S01]  /*1be0*/  DADD R32, R32, -R46 ;  /* 0x0000000020207229 */ /* 0x000fe2000000082e */
[----:B------:R-:W-:Y:S01]  /*1bf0*/  @!P0 IMAD R47, R3, 0x2d9, R8 ;  /* 0x000002d9032f8824 */ /* 0x000fe200078e0208 */
[C-C-:B------:R-:W-:Y:S02]  /*1c00*/  DADD R18, R30.reuse, R44.reuse ;  /* 0x000000001e127229 */ /* 0x140fe4000000002c */
[----:B------:R-:W-:Y:S01]  /*1c10*/  DADD R30, R30, -R44 ;  /* 0x000000001e1e7229 */ /* 0x000fe2000000082c */
[----:B-1----:R-:W-:Y:S01]  /*1c20*/  @!P0 IMAD.WIDE R16, R47, 0x8, R16 ;  /* 0x000000082f108825 */ /* 0x002fe200078e0210 */
[----:B------:R-:W-:Y:S01]  /*1c30*/  CS2R R46, SRZ ;  /* 0x00000000002e7805 */ /* 0x000fe2000001ff00 */
[----:B------:R-:W-:Y:S01]  /*1c40*/  DFMA R50, R20, UR68, R50 ;  /* 0x0000004414327c2b */ /* 0x000fe20008000032 */
[----:B------:R-:W-:Y:S01]  /*1c50*/  CS2R R44, SRZ ;  /* 0x00000000002c7805 */ /* 0x000fe2000001ff00 */
[----:B------:R-:W1:Y:S03]  /*1c60*/  @!P0 LDC.64 R20, c[0x0][0x388] ;  /* 0x0000e200ff148b82 */ /* 0x000e660000000a00 */
[----:B0-----:R-:W2:Y:S01]  /*1c70*/  @!P0 LDG.E.64.CONSTANT R46, desc[UR16][R16.64+0x30] ;  /* 0x00003010102e8981 */ /* 0x001ea2000c1e9b00 */
[----:B----4-:R-:W-:Y:S01]  /*1c80*/  DMUL R12, R30, R12 ;  /* 0x0000000c1e0c7228 */ /* 0x010fe20000000000 */
[----:B------:R-:W-:Y:S01]  /*1c90*/  CS2R R30, SRZ ;  /* 0x00000000001e7805 */ /* 0x000fe2000001ff00 */
[----:B------:R-:W-:Y:S01]  /*1ca0*/  DFMA R50, R24, UR74, R50 ;  /* 0x0000004a18327c2b */ /* 0x000fe20008000032 */
[----:B------:R0:W3:Y:S01]  /*1cb0*/  @!P0 LDG.E.64.CONSTANT R44, desc[UR16][R14.64+0x8] ;  /* 0x000008100e2c8981 */ /* 0x0000e2000c1e9b00 */
[----:B------:R-:W4:Y:S03]  /*1cc0*/  @!P0 LDC.64 R24, c[0x0][0x388] ;  /* 0x0000e200ff188b82 */ /* 0x000f260000000a00 */
[----:B------:R-:W5:Y:S01]  /*1cd0*/  @!P0 LDG.E.64.CONSTANT R30, desc[UR16][R16.64+0x10] ;  /* 0x00001010101e8981 */ /* 0x000f62000c1e9b00 */
[----:B0-----:R-:W-:-:S04]  /*1ce0*/  @!P0 IMAD R15, R3, 0x2d9, R8 ;  /* 0x000002d9030f8824 */ /* 0x001fc800078e0208 */
[----:B-1----:R-:W-:Y:S01]  /*1cf0*/  @!P0 IMAD.WIDE R20, R15, 0x8, R20 ;  /* 0x000000080f148825 */ /* 0x002fe200078e0214 */
[----:B------:R-:W-:-:S04]  /*1d00*/  CS2R R14, SRZ ;  /* 0x00000000000e7805 */ /* 0x000fc8000001ff00 */
[----:B------:R-:W5:Y:S01]  /*1d10*/  @!P0 LDG.E.64.CONSTANT R58, desc[UR16][R20.64+0x18] ;  /* 0x00001810143a8981 */ /* 0x000f62000c1e9b00 */
[----:B----4-:R-:W-:-:S03]  /*1d20*/  @!P0 IMAD.WIDE R24, R57, 0x8, R24 ;  /* 0x0000000839188825 */ /* 0x010fc600078e0218 */
[----:B------:R0:W4:Y:S04]  /*1d30*/  @!P0 LDG.E.64.CONSTANT R14, desc[UR16][R20.64+0x28] ;  /* 0x00002810140e8981 */ /* 0x000128000c1e9b00 */
[----:B------:R1:W4:Y:S01]  /*1d40*/  @!P0 LDG.E.64.CONSTANT R60, desc[UR16][R24.64+0x20] ;  /* 0x00002010183c8981 */ /* 0x000322000c1e9b00 */
[----:B------:R-:W-:Y:S02]  /*1d50*/  R2UR.FILL UR17, R53 ;  /* 0x00000000351172ca */ /* 0x000fe400004e0000 */
[----:B------:R-:W-:Y:S01]  /*1d60*/  R2UR.FILL UR16, R56 ;  /* 0x00000000381072ca */ /* 0x000fe200004e0000 */
[----:B0-----:R-:W-:Y:S01]  /*1d70*/  DFMA R20, R28, UR38, RZ ;  /* 0x000000261c147c2b */ /* 0x001fe200080000ff */
[----:B------:R-:W-:Y:S02]  /*1d80*/  R2UR.FILL UR39, R11 ;  /* 0x000000000b2772ca */ /* 0x000fe400004e0000 */
[----:B------:R-:W-:Y:S01]  /*1d90*/  R2UR.FILL UR38, R55 ;  /* 0x00000000372672ca */ /* 0x000fe200004e0000 */
[----:B------:R-:W-:-:S02]  /*1da0*/  DADD R16, R34, R48 ;  /* 0x0000000022107229 */ /* 0x000fc40000000030 */
[----:B------:R-:W-:Y:S02]  /*1db0*/  DADD R48, R34, -R48 ;  /* 0x0000000022307229 */ /* 0x000fe40000000830 */
[C-C-:B------:R-:W-:Y:S02]  /*1dc0*/  DADD R34, R36.reuse, R50.reuse ;  /* 0x0000000024227229 */ /* 0x140fe40000000032 */
[----:B------:R-:W-:-:S06]  /*1dd0*/  DADD R50, R36, -R50 ;  /* 0x0000000024327229 */ /* 0x000fcc0000000832 */
[----:B-1----:R-:W-:Y:S01]  /*1de0*/  DFMA R24, R28, UR38, RZ ;  /* 0x000000261c187c2b */ /* 0x002fe200080000ff */
[C---:B------:R-:W-:Y:S01]  /*1df0*/  ISETP.GE.U32.AND P2, PT, R4.reuse, 0x11, PT ;  /* 0x000000110400780c */ /* 0x040fe20003f46070 */
[----:B------:R-:W-:Y:S01]  /*1e00*/  VIADD R4, R4, 0x40 ;  /* 0x0000004004047836 */ /* 0x000fe20000000000 */
[----:B--2---:R-:W-:Y:S02]  /*1e10*/  DMUL R32, R32, R46 ;  /* 0x0000002e20207228 */ /* 0x004fe40000000000 */
[CCC-:B---3--:R-:W-:Y:S02]  /*1e20*/  DFMA R36, R18.reuse, R44.reuse, -R12.reuse ;  /* 0x0000002c1224722b */ /* 0x1c8fe4000000080c */
[----:B------:R-:W-:-:S04]  /*1e30*/  DFMA R18, R18, R44, R12 ;  /* 0x0000002c1212722b */ /* 0x000fc8000000000c */
[CCC-:B-----5:R-:W-:Y:S02]  /*1e40*/  DFMA R12, R22.reuse, R30.reuse, -R32.reuse ;  /* 0x0000001e160c722b */ /* 0x1e0fe40000000820 */
[----:B------:R-:W-:Y:S02]  /*1e50*/  DFMA R22, R22, R30, R32 ;  /* 0x0000001e1616722b */ /* 0x000fe40000000020 */
[C---:B------:R-:W-:Y:S02]  /*1e60*/  DFMA R30, R28.reuse, UR16, RZ ;  /* 0x000000101c1e7c2b */ /* 0x040fe400080000ff */
[----:B------:R-:W-:Y:S01]  /*1e70*/  DFMA R28, R28, UR40, RZ ;  /* 0x000000281c1c7c2b */ /* 0x000fe200080000ff */
[----:B------:R-:W-:Y:S01]  /*1e80*/  R2UR.FILL UR41, R9 ;  /* 0x00000000092972ca */ /* 0x000fe200004e0000 */
[----:B------:R-:W-:Y:S01]  /*1e90*/  DFMA R8, R26, UR42, RZ ;  /* 0x0000002a1a087c2b */ /* 0x000fe200080000ff */
[----:B------:R-:W-:Y:S02]  /*1ea0*/  R2UR.FILL UR40, R54 ;  /* 0x00000000362872ca */ /* 0x000fe400004e0000 */
[----:B------:R-:W-:-:S02]  /*1eb0*/  R2UR.FILL UR43, R52 ;  /* 0x00000000342b72ca */ /* 0x000fc400004e0000 */
[----:B------:R-:W-:Y:S01]  /*1ec0*/  R2UR.FILL UR42, R10 ;  /* 0x000000000a2a72ca */ /* 0x000fe200004e0000 */
[C---:B------:R-:W-:Y:S02]  /*1ed0*/  DFMA R30, R18.reuse, UR36, R30 ;  /* 0x00000024121e7c2b */ /* 0x040fe4000800001e */
[C---:B------:R-:W-:Y:S02]  /*1ee0*/  DFMA R20, R18.reuse, UR32, R20 ;  /* 0x0000002012147c2b */ /* 0x040fe40008000014 */
[C---:B------:R-:W-:Y:S02]  /*1ef0*/  DFMA R24, R18.reuse, UR34, R24 ;  /* 0x0000002212187c2b */ /* 0x040fe40008000018 */
[----:B------:R-:W-:Y:S02]  /*1f00*/  DFMA R28, R18, UR28, R28 ;  /* 0x0000001c121c7c2b */ /* 0x000fe4000800001c */
[----:B------:R-:W-:-:S04]  /*1f10*/  DFMA R18, R26, UR40, RZ ;  /* 0x000000281a127c2b */ /* 0x000fc800080000ff */
[C---:B------:R-:W-:Y:S02]  /*1f20*/  DFMA R10, R26.reuse, UR42, RZ ;  /* 0x0000002a1a0a7c2b */ /* 0x040fe400080000ff */
[----:B------:R-:W-:Y:S02]  /*1f30*/  DFMA R26, R26, UR46, RZ ;  /* 0x0000002e1a1a7c2b */ /* 0x000fe400080000ff */
[----:B----4-:R-:W-:Y:S02]  /*1f40*/  DMUL R14, R48, R14 ;  /* 0x0000000e300e7228 */ /* 0x010fe40000000000 */
[----:B------:R-:W-:Y:S02]  /*1f50*/  DFMA R8, R36, UR50, R8 ;  /* 0x0000003224087c2b */ /* 0x000fe40008000008 */
[----:B------:R-:W-:Y:S02]  /*1f60*/  DMUL R50, R50, R60 ;  /* 0x0000003c32327228 */ /* 0x000fe40000000000 */
[----:B------:R-:W-:-:S02]  /*1f70*/  DFMA R18, R36, UR44, R18 ;  /* 0x0000002c24127c2b */ /* 0x000fc40008000012 */
[C---:B------:R-:W-:Y:S02]  /*1f80*/  DFMA R10, R36.reuse, UR48, R10 ;  /* 0x00000030240a7c2b */ /* 0x040fe4000800000a */
[----:B------:R-:W-:Y:S02]  /*1f90*/  DFMA R36, R36, UR70, R26 ;  /* 0x0000004624247c2b */ /* 0x000fe4000800001a */
[C---:B------:R-:W-:Y:S02]  /*1fa0*/  DFMA R30, R22.reuse, UR30, R30 ;  /* 0x0000001e161e7c2b */ /* 0x040fe4000800001e */
[C---:B------:R-:W-:Y:S02]  /*1fb0*/  DFMA R20, R22.reuse, UR24, R20 ;  /* 0x0000001816147c2b */ /* 0x040fe40008000014 */
[C---:B------:R-:W-:Y:S02]  /*1fc0*/  DFMA R24, R22.reuse, UR26, R24 ;  /* 0x0000001a16187c2b */ /* 0x040fe40008000018 */
[----:B------:R-:W-:-:S02]  /*1fd0*/  DFMA R28, R22, UR20, R28 ;  /* 0x00000014161c7c2b */ /* 0x000fc4000800001c */
[CCC-:B------:R-:W-:Y:S02]  /*1fe0*/  DFMA R22, R16.reuse, R58.reuse, R14.reuse ;  /* 0x0000003a1016722b */ /* 0x1c0fe4000000000e */
[----:B------:R-:W-:Y:S02]  /*1ff0*/  DFMA R14, R16, R58, -R14 ;  /* 0x0000003a100e722b */ /* 0x000fe4000000080e */
[----:B------:R-:W-:Y:S02]  /*2000*/  DFMA R34, R34, R60, R50 ;  /* 0x0000003c2222722b */ /* 0x000fe40000000032 */
[C---:B------:R-:W-:Y:S02]  /*2010*/  DFMA R16, R12.reuse, UR58, R8 ;  /* 0x0000003a0c107c2b */ /* 0x040fe40008000008 */
[C---:B------:R-:W-:Y:S02]  /*2020*/  DFMA R18, R12.reuse, UR52, R18 ;  /* 0x000000340c127c2b */ /* 0x040fe40008000012 */
[----:B------:R-:W-:-:S02]  /*2030*/  DFMA R10, R12, UR60, R10 ;  /* 0x0000003c0c0a7c2b */ /* 0x000fc4000800000a */
[----:B------:R-:W-:Y:S02]  /*2040*/  DFMA R36, R12, UR72, R36 ;  /* 0x000000480c247c2b */ /* 0x000fe40008000024 */
[----:B------:R-:W-:Y:S02]  /*2050*/  DMUL R8, R34, 0.5 ;  /* 0x3fe0000022087828 */ /* 0x000fe40000000000 */
[----:B------:R-:W-:Y:S02]  /*2060*/  DFMA R20, R22, UR14, R20 ;  /* 0x0000000e16147c2b */ /* 0x000fe40008000014 */
[----:B------:R-:W-:Y:S02]  /*2070*/  DFMA R16, R14, UR62, R16 ;  /* 0x0000003e0e107c2b */ /* 0x000fe40008000010 */
[C---:B------:R-:W-:Y:S02]  /*2080*/  DFMA R30, R22.reuse, UR22, R30 ;  /* 0x00000016161e7c2b */ /* 0x040fe4000800001e */
[----:B------:R-:W-:-:S02]  /*2090*/  DFMA R24, R22, UR10, R24 ;  /* 0x0000000a16187c2b */ /* 0x000fc40008000018 */
[----:B------:R-:W-:Y:S02]  /*20a0*/  DFMA R28, R22, UR6, R28 ;  /* 0x00000006161c7c2b */ /* 0x000fe4000800001c */
        /* <DEDUP_REMOVED lines=28> */
.L_x_450:
[----:B------:R-:W-:Y:S05]  /*2270*/  BSYNC.RECONVERGENT B0 ;  /* 0x0000000000007941 */ /* 0x000fea0003800200 */
.L_x_449:
        /* <DEDUP_REMOVED lines=17> */
.L_x_454:
        /* <DEDUP_REMOVED lines=22> */
[----:B------:R-:W4:Y:S01]  /*24f0*/  LDS.64 R10, [R2] ;  /* 0x00000000020a7984 */ /* 0x000f220000000a00 */
[C-C-:B0-----:R-:W-:Y:S02]  /*2500*/  DADD R30, R20.reuse, R16.reuse ;  /* 0x00000000141e7229 */ /* 0x141fe40000000010 */
[----:B------:R-:W-:Y:S02]  /*2510*/  DADD R20, R20, -R16 ;  /* 0x0000000014147229 */ /* 0x000fe40000000810 */
[C-C-:B-1----:R-:W-:Y:S02]  /*2520*/  DADD R26, R18.reuse, R22.reuse ;  /* 0x00000000121a7229 */ /* 0x142fe40000000016 */
[----:B------:R-:W-:-:S02]  /*2530*/  DADD R18, R18, -R22 ;  /* 0x0000000012127229 */ /* 0x000fc40000000816 */
[C---:B------:R-:W-:Y:S01]  /*2540*/  DFMA R22, R30.reuse, UR56, RZ ;  /* 0x000000381e167c2b */ /* 0x040fe200080000ff */
[----:B------:R-:W-:Y:S01]  /*2550*/  R2UR.FILL UR56, R28 ;  /* 0x000000001c3872ca */ /* 0x000fe200004e0000 */
[C---:B------:R-:W-:Y:S01]  /*2560*/  DFMA R24, R30.reuse, UR16, RZ ;  /* 0x000000101e187c2b */ /* 0x040fe200080000ff */
[----:B------:R-:W-:Y:S01]  /*2570*/  R2UR.FILL UR57, R6 ;  /* 0x00000000063972ca */ /* 0x000fe200004e0000 */
[C---:B------:R-:W-:Y:S02]  /*2580*/  DFMA R28, R30.reuse, UR38, RZ ;  /* 0x000000261e1c7c2b */ /* 0x040fe400080000ff */
[----:B------:R-:W-:Y:S01]  /*2590*/  DFMA R30, R30, UR64, RZ ;  /* 0x000000401e1e7c2b */ /* 0x000fe200080000ff */
[----:B------:R-:W-:Y:S01]  /*25a0*/  R2UR.FILL UR65, R32 ;  /* 0x00000000204172ca */ /* 0x000fe200004e0000 */
[C---:B------:R-:W-:Y:S01]  /*25b0*/  DFMA R34, R20.reuse, UR40, RZ ;  /* 0x0000002814227c2b */ /* 0x040fe200080000ff */
[----:B------:R-:W-:Y:S01]  /*25c0*/  R2UR.FILL UR64, R33 ;  /* 0x00000000214072ca */ /* 0x000fe200004e0000 */
[C---:B------:R-:W-:Y:S01]  /*25d0*/  DFMA R32, R20.reuse, UR68, RZ ;  /* 0x0000004414207c2b */ /* 0x040fe200080000ff */
[----:B------:R-:W-:Y:S01]  /*25e0*/  R2UR.FILL UR69, R36 ;  /* 0x00000000244572ca */ /* 0x000fe200004e0000 */
[C---:B------:R-:W-:Y:S01]  /*25f0*/  DFMA R44, R20.reuse, UR46, RZ ;  /* 0x0000002e142c7c2b */ /* 0x040fe200080000ff */
[----:B------:R-:W-:Y:S01]  /*2600*/  R2UR.FILL UR68, R37 ;  /* 0x00000000254472ca */ /* 0x000fe200004e0000 */
[----:B------:R-:W-:-:S02]  /*2610*/  DFMA R36, R20, UR42, RZ ;  /* 0x0000002a14247c2b */ /* 0x000fc400080000ff */
[C---:B------:R-:W-:Y:S02]  /*2620*/  DFMA R24, R26.reuse, UR36, R24 ;  /* 0x000000241a187c2b */ /* 0x040fe40008000018 */
[C---:B------:R-:W-:Y:S02]  /*2630*/  DFMA R22, R26.reuse, UR32, R22 ;  /* 0x000000201a167c2b */ /* 0x040fe40008000016 */
[C---:B------:R-:W-:Y:S02]  /*2640*/  DFMA R20, R26.reuse, UR34, R28 ;  /* 0x000000221a147c2b */ /* 0x040fe4000800001c */
[----:B------:R-:W-:Y:S02]  /*2650*/  DFMA R46, R26, UR28, R30 ;  /* 0x0000001c1a2e7c2b */ /* 0x000fe4000800001e */
[----:B--2---:R-:W-:Y:S02]  /*2660*/  DADD R16, R14, R12 ;  /* 0x000000000e107229 */ /* 0x004fe4000000000c */
        /* <DEDUP_REMOVED lines=9> */
[----:B---3--:R-:W-:Y:S02]  /*2700*/  DADD R14, R8, R4 ;  /* 0x00000000080e7229 */ /* 0x008fe40000000004 */
[----:B----4-:R-:W-:Y:S02]  /*2710*/  DADD R16, R10, R10 ;  /* 0x000000000a107229 */ /* 0x010fe4000000000a */
        /* <DEDUP_REMOVED lines=27> */
[----:B------:R-:W-:Y:S01]  /*28d0*/  STS.64 [R2], R12 ;  /* 0x0000000c02007388 */ /* 0x000fe20000000a00 */
        /* <DEDUP_REMOVED lines=13> */
.L_x_453:
[----:B------:R-:W-:Y:S05]  /*29b0*/  BSYNC.RECONVERGENT B0 ;  /* 0x0000000000007941 */ /* 0x000fea0003800200 */
.L_x_452:
[----:B------:R-:W-:Y:S01]  /*29c0*/  BAR.SYNC.DEFER_BLOCKING 0x0 ;  /* 0x0000000000007b1d */ /* 0x000fe20000010000 */
[----:B------:R-:W-:Y:S02]  /*29d0*/  MOV.SPILL R32, UR69 ;  /* 0x0000004500207c02 */ /* 0x000fe40009000f00 */
[----:B------:R-:W-:Y:S02]  /*29e0*/  MOV.SPILL R2, UR65 ;  /* 0x0000004100027c02 */ /* 0x000fe40009000f00 */
[----:B------:R-:W-:Y:S01]  /*29f0*/  MOV.SPILL R6, UR64 ;  /* 0x0000004000067c02 */ /* 0x000fe20009000f00 */
[----:B------:R-:W2:Y:S01]  /*2a00*/  LDCU UR69, c[0x0][0x380] ;  /* 0x00007000ff4577ac */ /* 0x000ea20008000800 */
[----:B------:R-:W-:Y:S02]  /*2a10*/  MOV.SPILL R33, UR68 ;  /* 0x0000004400217c02 */ /* 0x000fe40009000f00 */
[----:B------:R-:W-:Y:S02]  /*2a20*/  R2UR UR64, R38 ;  /* 0x00000000264072ca */ /* 0x000fe400000e0000 */
[----:B------:R-:W-:-:S02]  /*2a30*/  R2UR UR65, R39 ;  /* 0x00000000274172ca */ /* 0x000fc400000e0000 */
[----:B------:R-:W-:Y:S02]  /*2a40*/  R2UR UR68, R40 ;  /* 0x00000000284472ca */ /* 0x000fe400000e0000 */
[----:B0-----:R-:W-:Y:S02]  /*2a50*/  MOV.SPILL R36, UR75 ;  /* 0x0000004b00247c02 */ /* 0x001fe40009000f00 */
[----:B------:R-:W-:Y:S02]  /*2a60*/  MOV.SPILL R37, UR74 ;  /* 0x0000004a00257c02 */ /* 0x000fe40009000f00 */
[----:B------:R-:W-:Y:S02]  /*2a70*/  R2UR UR74, R42 ;  /* 0x000000002a4a72ca */ /* 0x000fe400000e0000 */
[----:B------:R-:W-:Y:S01]  /*2a80*/  R2UR UR75, R43 ;  /* 0x000000002b4b72ca */ /* 0x000fe200000e0000 */
[----:B-1----:R-:W-:Y:S01]  /*2a90*/  LDS.64 R16, [R7] ;  /* 0x0000000007107984 */ /* 0x002fe20000000a00 */
[----:B--2---:R-:W-:-:S02]  /*2aa0*/  ISETP.GE.AND P0, PT, R3, UR69, PT ;  /* 0x0000004503007c0c */ /* 0x004fc4000bf06270 */
[----:B------:R-:W-:Y:S01]  /*2ab0*/  R2UR UR69, R41 ;  /* 0x00000000294572ca */ /* 0x000fe200000e0000 */
[----:B------:R-:W0:Y:S04]  /*2ac0*/  LDS.64 R18, [R7+0x1440] ;  /* 0x0014400007127984 */ /* 0x000e280000000a00 */
[----:B------:R-:W-:Y:S04]  /*2ad0*/  LDS.64 R26, [R7+0x288] ;  /* 0x00028800071a7984 */ /* 0x000fe80000000a00 */
[----:B------:R-:W1:Y:S04]  /*2ae0*/  LDS.64 R28, [R7+0x11b8] ;  /* 0x0011b800071c7984 */ /* 0x000e680000000a00 */
[----:B------:R-:W-:Y:S04]  /*2af0*/  LDS.64 R14, [R7+0x510] ;  /* 0x00051000070e7984 */ /* 0x000fe80000000a00 */
[----:B------:R-:W2:Y:S04]  /*2b00*/  LDS.64 R12, [R7+0xf30] ;  /* 0x000f3000070c7984 */ /* 0x000ea80000000a00 */
[----:B------:R-:W-:Y:S04]  /*2b10*/  LDS.64 R8, [R7+0x798] ;  /* 0x0007980007087984 */ /* 0x000fe80000000a00 */
[----:B------:R-:W3:Y:S04]  /*2b20*/  LDS.64 R10, [R7+0xca8] ;  /* 0x000ca800070a7984 */ /* 0x000ee80000000a00 */
        /* <DEDUP_REMOVED lines=13> */
[----:B------:R-:W-:-:S02]  /*2c00*/  DFMA R22, R24, UR40, RZ ;  /* 0x0000002818167c2b */ /* 0x000fc400080000ff */
[C---:B----4-:R-:W-:Y:S01]  /*2c10*/  DFMA R6, R24.reuse, UR74, RZ ;  /* 0x0000004a18067c2b */ /* 0x050fe200080000ff */
[----:B------:R-:W-:Y:S01]  /*2c20*/  R2UR.FILL UR75, R36 ;  /* 0x00000000244b72ca */ /* 0x000fe200004e0000 */
[C---:B------:R-:W-:Y:S01]  /*2c30*/  DFMA R32, R24.reuse, UR42, RZ ;  /* 0x0000002a18207c2b */ /* 0x040fe200080000ff */
[----:B------:R-:W-:Y:S01]  /*2c40*/  R2UR.FILL UR74, R37 ;  /* 0x00000000254a72ca */ /* 0x000fe200004e0000 */
[----:B------:R-:W-:Y:S02]  /*2c50*/  DFMA R24, R24, UR46, RZ ;  /* 0x0000002e18187c2b */ /* 0x000fe400080000ff */
[----:B--2---:R-:W-:Y:S02]  /*2c60*/  DADD R16, R14, R12 ;  /* 0x000000000e107229 */ /* 0x004fe4000000000c */
        /* <DEDUP_REMOVED lines=13> */
[----:B---3--:R-:W-:-:S02]  /*2d40*/  DADD R6, R8, R10 ;  /* 0x0000000008067229 */ /* 0x008fc4000000000a */
[----:B-----5:R-:W-:Y:S02]  /*2d50*/  DADD R14, R4, R4 ;  /* 0x00000000040e7229 */ /* 0x020fe40000000004 */
[C---:B------:R-:W-:Y:S02]  /*2d60*/  DFMA R22, R12.reuse, UR52, R22 ;  /* 0x000000340c167c2b */ /* 0x040fe40008000016 */
[C---:B------:R-:W-:Y:S02]  /*2d70*/  DFMA R20, R12.reuse, UR58, R20 ;  /* 0x0000003a0c147c2b */ /* 0x040fe40008000014 */
[C---:B------:R-:W-:Y:S02]  /*2d80*/  DFMA R32, R12.reuse, UR60, R32 ;  /* 0x0000003c0c207c2b */ /* 0x040fe40008000020 */
[----:B------:R-:W-:Y:S02]  /*2d90*/  DFMA R24, R12, UR72, R24 ;  /* 0x000000480c187c2b */ /* 0x000fe40008000018 */
[----:B------:R-:W-:-:S02]  /*2da0*/  DADD R8, R8, -R10 ;  /* 0x0000000008087229 */ /* 0x000fc4000000080a */
[----:B------:R-:W-:Y:S02]  /*2db0*/  DMUL R14, R14, 0.5 ;  /* 0x3fe000000e0e7828 */ /* 0x000fe40000000000 */
[C---:B------:R-:W-:Y:S02]  /*2dc0*/  DFMA R26, R6.reuse, UR22, R26 ;  /* 0x00000016061a7c2b */ /* 0x040fe4000800001a */
[C---:B------:R-:W-:Y:S02]  /*2dd0*/  DFMA R28, R6.reuse, UR14, R28 ;  /* 0x0000000e061c7c2b */ /* 0x040fe4000800001c */
[C---:B------:R-:W-:Y:S02]  /*2de0*/  DFMA R30, R6.reuse, UR10, R30 ;  /* 0x0000000a061e7c2b */ /* 0x040fe4000800001e */
[----:B------:R-:W-:Y:S02]  /*2df0*/  DFMA R34, R6, UR6, R34 ;  /* 0x0000000606227c2b */ /* 0x000fe40008000022 */
[----:B------:R-:W-:-:S02]  /*2e00*/  DADD R6, R4, -R4 ;  /* 0x0000000004067229 */ /* 0x000fc40000000804 */
        /* <DEDUP_REMOVED lines=35> */
.L_x_455:
        /* <DEDUP_REMOVED lines=12> */
.L_x_1083:


//--------------------- .text._Z32massMatrixMultiplyConstantKernelILi8ELi8ELi1EEviPKdS1_S1_S1_Pd --------------------------
	.section	.text._Z32massMatrixMultiplyConstantKernelILi8ELi8ELi1EEviPKdS1_S1_S1_Pd,"ax",@progbits
	.align	128
        .global         _Z32massMatrixMultiplyConstantKernelILi8ELi8ELi1EEviPKdS1_S1_S1_Pd
        .type           _Z32massMatrixMultiplyConstantKernelILi8ELi8ELi1EEviPKdS1_S1_S1_Pd,@function
        .size           _Z32massMatrixMultiplyConstantKernelILi8ELi8ELi1EEviPKdS1_S1_S1_Pd,(.L_x_1084 - _Z32massMatrixMultiplyConstantKernelILi8ELi8ELi1EEviPKdS1_S1_S1_Pd)
        .other          _Z32massMatrixMultiplyConstantKernelILi8ELi8ELi1EEviPKdS1_S1_S1_Pd,@"STO_CUDA_ENTRY STV_DEFAULT"
_Z32massMatrixMultiplyConstantKernelILi8ELi8ELi1EEviPKdS1_S1_S1_Pd:
.text._Z32massMatrixMultiplyConstantKernelILi8ELi8ELi1EEviPKdS1_S1_S1_Pd:
        /* <DEDUP_REMOVED lines=19> */
[----:B------:R-:W0:Y:S09]  /*0130*/  LDCU.128 UR44, c[0x3][0x750] ;  /* 0x00c0ea00ff2c77ac */ /* 0x000e320008000c00 */
[----:B------:R-:W3:Y:S01]  /*0140*/  @!P0 LDC.64 R6, c[0x0][0x3a0] ;  /* 0x0000e800ff068b82 */ /* 0x000ee20000000a00 */
[----:B------:R-:W-:-:S05]  /*0150*/  @!P0 IMAD.IADD R2, R2, 0x1, R5 ;  /* 0x0000000102028824 */ /* 0x000fca00078e0205 */
[----:B------:R-:W-:-:S05]  /*0160*/  @!P0 LEA R5, R3, R2, 0x9 ;  /* 0x0000000203058211 */ /* 0x000fca00078e48ff */
        /* <DEDUP_REMOVED lines=12> */
[----:B------:R-:W-:Y:S01]  /*0230*/  IMAD.U32 R7, RZ, RZ, UR25 ;  /* 0x00000019ff077e24 */ /* 0x000fe2000f8e00ff */
[----:B------:R-:W4:Y:S01]  /*0240*/  LDCU.128 UR24, c[0x3][0x740] ;  /* 0x00c0e800ff1877ac */ /* 0x000f220008000c00 */
[----:B-1----:R-:W-:Y:S01]  /*0250*/  MOV R38, UR6 ;  /* 0x0000000600267c02 */ /* 0x002fe20008000f00 */
[----:B------:R-:W-:Y:S01]  /*0260*/  IMAD.U32 R39, RZ, RZ, UR7 ;  /* 0x00000007ff277e24 */ /* 0x000fe2000f8e00ff */
[----:B------:R-:W-:Y:S01]  /*0270*/  MOV R69, UR11 ;  /* 0x0000000b00457c02 */ /* 0x000fe20008000f00 */
[----:B------:R-:W-:Y:S02]  /*0280*/  IMAD.U32 R68, RZ, RZ, UR10 ;  /* 0x0000000aff447e24 */ /* 0x000fe4000f8e00ff */
[----:B------:R-:W-:Y:S02]  /*0290*/  IMAD.U32 R40, RZ, RZ, UR30 ;  /* 0x0000001eff287e24 */ /* 0x000fe4000f8e00ff */
[----:B------:R-:W-:Y:S01]  /*02a0*/  IMAD.U32 R41, RZ, RZ, UR31 ;  /* 0x0000001fff297e24 */ /* 0x000fe2000f8e00ff */
[----:B------:R-:W-:Y:S01]  /*02b0*/  MOV R71, UR37 ;  /* 0x0000002500477c02 */ /* 0x000fe20008000f00 */
[----:B------:R-:W-:Y:S01]  /*02c0*/  IMAD.U32 R70, RZ, RZ, UR36 ;  /* 0x00000024ff467e24 */ /* 0x000fe2000f8e00ff */
[----:B------:R-:W1:Y:S01]  /*02d0*/  S2R R2, SR_CgaCtaId ;  /* 0x0000000000027919 */ /* 0x000e620000008800 */
[----:B0-----:R-:W-:Y:S01]  /*02e0*/  IMAD.U32 R48, RZ, RZ, UR46 ;  /* 0x0000002eff307e24 */ /* 0x001fe2000f8e00ff */
[----:B------:R-:W-:Y:S01]  /*02f0*/  MOV R49, UR47 ;  /* 0x0000002f00317c02 */ /* 0x000fe20008000f00 */
[----:B------:R-:W-:Y:S01]  /*0300*/  IMAD.U32 R67, RZ, RZ, UR35 ;  /* 0x00000023ff437e24 */ /* 0x000fe2000f8e00ff */
[----:B------:R-:W-:-:S02]  /*0310*/  MOV R66, UR34 ;  /* 0x0000002200427c02 */ /* 0x000fc40008000f00 */
[----:B------:R-:W-:-:S04]  /*0320*/  MOV R5, 0x400 ;  /* 0x0000040000057802 */ /* 0x000fc80000000f00 */
[----:B-1----:R-:W-:Y:S01]  /*0330*/  LEA R5, R2, R5, 0x18 ;  /* 0x0000000502057211 */ /* 0x002fe200078ec0ff */
[----:B------:R-:W-:-:S04]  /*0340*/  IMAD.SHL.U32 R2, R0, 0x8, RZ ;  /* 0x0000000800027824 */ /* 0x000fc800078e00ff */
[----:B------:R-:W-:Y:S01]  /*0350*/  IMAD R4, R4, 0x1200, R5 ;  /* 0x0000120004047824 */ /* 0x000fe200078e0205 */
[----:B------:R-:W-:Y:S01]  /*0360*/  LOP3.LUT R2, R2, 0x38, RZ, 0xc0, !PT ;  /* 0x0000003802027812 */ /* 0x000fe200078ec0ff */
[----:B------:R-:W-:Y:S01]  /*0370*/  BAR.SYNC.DEFER_BLOCKING 0x0 ;  /* 0x0000000000007b1d */ /* 0x000fe20000010000 */
[----:B------:R-:W-:-:S05]  /*0380*/  ISETP.GT.U32.AND P1, PT, R0, 0x3f, PT ;  /* 0x0000003f0000780c */ /* 0x000fca0003f24070 */
[----:B------:R-:W-:Y:S01]  /*0390*/  BSSY.RECONVERGENT B0, `(.L_x_456) ;  /* 0x00000e7000007945 */ /* 0x000fe20003800200 */
[C-C-:B---3--:R-:W-:Y:S02]  /*03a0*/  DADD R52, R56.reuse, R14.reuse ;  /* 0x0000000038347229 */ /* 0x148fe4000000000e */
[----:B------:R-:W-:Y:S02]  /*03b0*/  DADD R56, R56, -R14 ;  /* 0x0000000038387229 */ /* 0x000fe4000000080e */
[C-C-:B--2---:R-:W-:Y:S02]  /*03c0*/  DADD R54, R46.reuse, R10.reuse ;  /* 0x000000002e367229 */ /* 0x144fe4000000000a */
[----:B------:R-:W-:Y:S01]  /*03d0*/  DADD R46, R46, -R10 ;  /* 0x000000002e2e7229 */ /* 0x000fe2000000080a */
[----:B------:R-:W-:Y:S01]  /*03e0*/  IMAD.U32 R10, RZ, RZ, UR28 ;  /* 0x0000001cff0a7e24 */ /* 0x000fe2000f8e00ff */
[----:B------:R-:W-:Y:S01]  /*03f0*/  MOV R11, UR29 ;  /* 0x0000001d000b7c02 */ /* 0x000fe20008000f00 */
[----:B------:R-:W-:Y:S01]  /*0400*/  DFMA R14, R52, UR4, RZ ;  /* 0x00000004340e7c2b */ /* 0x000fe200080000ff */
[----:B------:R-:W0:Y:S01]  /*0410*/  LDCU.128 UR28, c[0x3][0x50] ;  /* 0x00c00a00ff1c77ac */ /* 0x000e220008000c00 */
[----:B------:R-:W-:-:S02]  /*0420*/  DADD R18, R58, R12 ;  /* 0x000000003a127229 */ /* 0x000fc4000000000c */
[----:B------:R-:W-:Y:S02]  /*0430*/  DADD R58, R58, -R12 ;  /* 0x000000003a3a7229 */ /* 0x000fe4000000080c */
[----:B------:R-:W-:Y:S02]  /*0440*/  DFMA R16, R56, UR8, RZ ;  /* 0x0000000838107c2b */ /* 0x000fe400080000ff */
[----:B------:R-:W-:Y:S02]  /*0450*/  DFMA R22, R52, R6, RZ ;  /* 0x000000063416722b */ /* 0x000fe400000000ff */
[----:B------:R-:W-:Y:S02]  /*0460*/  DFMA R26, R56, R10, RZ ;  /* 0x0000000a381a722b */ /* 0x000fe400000000ff */
[----:B------:R-:W-:Y:S02]  /*0470*/  DFMA R14, R18, R38, R14 ;  /* 0x00000026120e722b */ /* 0x000fe4000000000e */
[----:B------:R-:W-:Y:S01]  /*0480*/  DFMA R20, R58, R68, R16 ;  /* 0x000000443a14722b */ /* 0x000fe20000000010 */
[----:B------:R-:W-:Y:S01]  /*0490*/  IMAD.U32 R12, RZ, RZ, UR40 ;  /* 0x00000028ff0c7e24 */ /* 0x000fe2000f8e00ff */
[----:B------:R-:W-:Y:S01]  /*04a0*/  DFMA R28, R18, R24, R22 ;  /* 0x00000018121c722b */ /* 0x000fe20000000016 */
[----:B------:R-:W-:Y:S01]  /*04b0*/  IMAD.U32 R13, RZ, RZ, UR41 ;  /* 0x00000029ff0d7e24 */ /* 0x000fe2000f8e00ff */
[----:B------:R-:W-:Y:S01]  /*04c0*/  DFMA R26, R58, R40, R26 ;  /* 0x000000283a1a722b */ /* 0x000fe2000000001a */
[----:B----4-:R-:W-:Y:S01]  /*04d0*/  IMAD.U32 R16, RZ, RZ, UR24 ;  /* 0x00000018ff107e24 */ /* 0x010fe2000f8e00ff */
[----:B------:R-:W-:Y:S01]  /*04e0*/  MOV R22, UR32 ;  /* 0x0000002000167c02 */ /* 0x000fe20008000f00 */
[----:B------:R-:W-:-:S02]  /*04f0*/  IMAD.U32 R17, RZ, RZ, UR25 ;  /* 0x00000019ff117e24 */ /* 0x000fc4000f8e00ff */
[----:B------:R-:W-:Y:S01]  /*0500*/  IMAD.U32 R23, RZ, RZ, UR33 ;  /* 0x00000021ff177e24 */ /* 0x000fe2000f8e00ff */
[C-C-:B------:R-:W-:Y:S01]  /*0510*/  DADD R42, R60.reuse, R8.reuse ;  /* 0x000000003c2a7229 */ /* 0x140fe20000000008 */
[----:B0-----:R-:W-:Y:S01]  /*0520*/  IMAD.U32 R32, RZ, RZ, UR28 ;  /* 0x0000001cff207e24 */ /* 0x001fe2000f8e00ff */
[----:B------:R-:W-:Y:S01]  /*0530*/  DADD R60, R60, -R8 ;  /* 0x000000003c3c7229 */ /* 0x000fe20000000808 */
[----:B------:R-:W-:Y:S01]  /*0540*/  MOV R33, UR29 ;  /* 0x0000001d00217c02 */ /* 0x000fe20008000f00 */
[----:B------:R-:W-:Y:S01]  /*0550*/  DFMA R74, R54, UR12, R14 ;  /* 0x0000000c364a7c2b */ /* 0x000fe2000800000e */
[----:B------:R-:W-:Y:S01]  /*0560*/  MOV R50, UR30 ;  /* 0x0000001e00327c02 */ /* 0x000fe20008000f00 */
[----:B------:R-:W-:Y:S01]  /*0570*/  DFMA R20, R46, UR20, R20 ;  /* 0x000000142e147c2b */ /* 0x000fe20008000014 */
[----:B------:R-:W-:Y:S01]  /*0580*/  IMAD.U32 R51, RZ, RZ, UR31 ;  /* 0x0000001fff337e24 */ /* 0x000fe2000f8e00ff */
[----:B------:R-:W-:Y:S01]  /*0590*/  DFMA R8, R52, R12, RZ ;  /* 0x0000000c3408722b */ /* 0x000fe200000000ff */
[----:B------:R-:W0:Y:S01]  /*05a0*/  LDCU.128 UR32, c[0x3][0x770] ;  /* 0x00c0ee00ff2077ac */ /* 0x000e220008000c00 */
[----:B------:R-:W-:-:S02]  /*05b0*/  DFMA R44, R56, R16, RZ ;  /* 0x00000010382c722b */ /* 0x000fc400000000ff */
[----:B------:R-:W-:Y:S02]  /*05c0*/  DFMA R62, R54, R22, R28 ;  /* 0x00000016363e722b */ /* 0x000fe4000000001c */
[----:B------:R-:W-:Y:S01]  /*05d0*/  DFMA R30, R46, R70, R26 ;  /* 0x000000462e1e722b */ /* 0x000fe2000000001a */
[----:B------:R-:W-:Y:S01]  /*05e0*/  IMAD.U32 R28, RZ, RZ, UR42 ;  /* 0x0000002aff1c7e24 */ /* 0x000fe2000f8e00ff */
[----:B------:R-:W-:Y:S01]  /*05f0*/  MOV R26, UR26 ;  /* 0x0000001a001a7c02 */ /* 0x000fe20008000f00 */
[----:B------:R-:W-:Y:S01]  /*0600*/  IMAD.U32 R29, RZ, RZ, UR43 ;  /* 0x0000002bff1d7e24 */ /* 0x000fe2000f8e00ff */
[----:B------:R-:W-:Y:S01]  /*0610*/  DFMA R74, R42, UR14, R74 ;  /* 0x0000000e2a4a7c2b */ /* 0x000fe2000800004a */
[----:B------:R-:W-:Y:S01]  /*0620*/  IMAD.U32 R27, RZ, RZ, UR27 ;  /* 0x0000001bff1b7e24 */ /* 0x000fe2000f8e00ff */
[----:B------:R-:W-:Y:S01]  /*0630*/  DFMA R20, R60, UR22, R20 ;  /* 0x000000163c147c2b */ /* 0x000fe20008000014 */
[----:B------:R-:W1:Y:S02]  /*0640*/  LDCU.128 UR24, c[0x3][0x60] ;  /* 0x00c00c00ff1877ac */ /* 0x000e640008000c00 */
[----:B------:R-:W-:-:S02]  /*0650*/  DFMA R34, R18, R28, R8 ;  /* 0x0000001c1222722b */ /* 0x000fc40000000008 */
[----:B------:R-:W-:Y:S01]  /*0660*/  DFMA R44, R58, R26, R44 ;  /* 0x0000001a3a2c722b */ /* 0x000fe2000000002c */
[----:B------:R-:W-:Y:S01]  /*0670*/  IMAD.U32 R8, RZ, RZ, UR44 ;  /* 0x0000002cff087e24 */ /* 0x000fe2000f8e00ff */
[----:B------:R-:W-:Y:S01]  /*0680*/  MOV R15, UR39 ;  /* 0x00000027000f7c02 */ /* 0x000fe20008000f00 */
[----:B------:R-:W-:Y:S01]  /*0690*/  IMAD.U32 R9, RZ, RZ, UR45 ;  /* 0x0000002dff097e24 */ /* 0x000fe2000f8e00ff */
[C-C-:B------:R-:W-:Y:S01]  /*06a0*/  DADD R36, R74.reuse, -R20.reuse ;  /* 0x000000004a247229 */ /* 0x140fe20000000814 */
[----:B------:R-:W-:Y:S01]  /*06b0*/  IMAD.U32 R14, RZ, RZ, UR38 ;  /* 0x00000026ff0e7e24 */ /* 0x000fe2000f8e00ff */
[----:B------:R-:W-:Y:S01]  /*06c0*/  DADD R74, R74, R20 ;  /* 0x000000004a4a7229 */ /* 0x000fe20000000014 */
[----:B------:R-:W2:Y:S01]  /*06d0*/  LDCU.128 UR28, c[0x3][0x760] ;  /* 0x00c0ec00ff1c77ac */ /* 0x000ea20008000c00 */
[----:B------:R-:W-:Y:S02]  /*06e0*/  DFMA R34, R54, R32, R34 ;  /* 0x000000203622722b */ /* 0x000fe40000000022 */
[----:B------:R-:W-:-:S06]  /*06f0*/  DFMA R20, R46, R8, R44 ;  /* 0x000000082e14722b */ /* 0x000fcc000000002c */
[----:B------:R-:W-:Y:S02]  /*0700*/  DFMA R44, R42, R50, R34 ;  /* 0x000000322a2c722b */ /* 0x000fe40000000022 */
[----:B------:R-:W-:Y:S02]  /*0710*/  DFMA R20, R60, R48, R20 ;  /* 0x000000303c14722b */ /* 0x000fe40000000014 */
[----:B------:R-:W-:Y:S02]  /*0720*/  DFMA R62, R42, R66, R62 ;  /* 0x000000422a3e722b */ /* 0x000fe4000000003e */
[----:B------:R-:W-:-:S04]  /*0730*/  DFMA R30, R60, R14, R30 ;  /* 0x0000000e3c1e722b */ /* 0x000fc8000000001e */
[C-C-:B------:R-:W-:Y:S02]  /*0740*/  DADD R34, R44.reuse, -R20.reuse ;  /* 0x000000002c227229 */ /* 0x140fe40000000814 */
[----:B------:R-:W-:Y:S01]  /*0750*/  DADD R44, R44, R20 ;  /* 0x000000002c2c7229 */ /* 0x000fe20000000014 */
[----:B-1----:R-:W-:Y:S01]  /*0760*/  MOV R20, UR24 ;  /* 0x0000001800147c02 */ /* 0x002fe20008000f00 */
[----:B------:R-:W-:Y:S01]  /*0770*/  IMAD.U32 R21, RZ, RZ, UR25 ;  /* 0x00000019ff157e24 */ /* 0x000fe2000f8e00ff */
[C-C-:B------:R-:W-:Y:S01]  /*0780*/  DADD R72, R62.reuse, -R30.reuse ;  /* 0x000000003e487229 */ /* 0x140fe2000000081e */
[----:B------:R-:W-:Y:S01]  /*0790*/  IMAD.U32 R64, RZ, RZ, UR26 ;  /* 0x0000001aff407e24 */ /* 0x000fe2000f8e00ff */
[----:B------:R-:W-:Y:S01]  /*07a0*/  DADD R62, R62, R30 ;  /* 0x000000003e3e7229 */ /* 0x000fe2000000001e */
[----:B------:R-:W-:Y:S01]  /*07b0*/  MOV R65, UR27 ;  /* 0x0000001b00417c02 */ /* 0x000fe20008000f00 */
[----:B------:R-:W1:Y:S01]  /*07c0*/  LDCU.128 UR24, c[0x3][0x70] ;  /* 0x00c00e00ff1877ac */ /* 0x000e620008000c00 */
[----:B------:R-:W-:Y:S01]  /*07d0*/  DFMA R52, R52, R20, RZ ;  /* 0x000000143434722b */ /* 0x000fe200000000ff */
[----:B------:R-:W-:-:S05]  /*07e0*/  SHF.R.U32.HI R31, RZ, 0x3, R0 ;  /* 0x00000003ff1f7819 */ /* 0x000fca0000011600 */
[----:B------:R-:W-:Y:S02]  /*07f0*/  IMAD R30, R31, 0x48, R4 ;  /* 0x000000481f1e7824 */ /* 0x000fe400078e0204 */
[----:B------:R-:W-:Y:S01]  /*0800*/  DFMA R52, R18, R64, R52 ;  /* 0x000000401234722b */ /* 0x000fe20000000034 */
[----:B--2---:R-:W-:Y:S02]  /*0810*/  IMAD.U32 R18, RZ, RZ, UR28 ;  /* 0x0000001cff127e24 */ /* 0x004fe4000f8e00ff */
[----:B------:R-:W-:Y:S02]  /*0820*/  IMAD.U32 R19, RZ, RZ, UR29 ;  /* 0x0000001dff137e24 */ /* 0x000fe4000f8e00ff */
[----:B------:R-:W-:-:S04]  /*0830*/  IMAD.IADD R5, R30, 0x1, R2 ;  /* 0x000000011e057824 */ /* 0x000fc800078e0202 */
[----:B------:R-:W-:Y:S01]  /*0840*/  DFMA R56, R56, R18, RZ ;  /* 0x000000123838722b */ /* 0x000fe200000000ff */
[----:B------:R2:W-:Y:S02]  /*0850*/  STS.64 [R5+0xfc0], R36 ;  /* 0x000fc02405007388 */ /* 0x0005e40000000a00 */
[----:B--2---:R-:W-:Y:S01]  /*0860*/  MOV R36, UR30 ;  /* 0x0000001e00247c02 */ /* 0x004fe20008000f00 */
[----:B------:R-:W-:-:S06]  /*0870*/  IMAD.U32 R37, RZ, RZ, UR31 ;  /* 0x0000001fff257e24 */ /* 0x000fcc000f8e00ff */
[----:B------:R-:W-:Y:S01]  /*0880*/  DFMA R56, R58, R36, R56 ;  /* 0x000000243a38722b */ /* 0x000fe20000000038 */
[----:B-1----:R-:W-:Y:S01]  /*0890*/  IMAD.U32 R58, RZ, RZ, UR24 ;  /* 0x00000018ff3a7e24 */ /* 0x002fe2000f8e00ff */
[----:B------:R-:W-:-:S06]  /*08a0*/  MOV R59, UR25 ;  /* 0x00000019003b7c02 */ /* 0x000fcc0008000f00 */
[----:B------:R-:W-:Y:S01]  /*08b0*/  DFMA R52, R54, R58, R52 ;  /* 0x0000003a3634722b */ /* 0x000fe20000000034 */
[----:B0-----:R-:W-:Y:S02]  /*08c0*/  IMAD.U32 R54, RZ, RZ, UR32 ;  /* 0x00000020ff367e24 */ /* 0x001fe4000f8e00ff */
[----:B------:R-:W-:-:S06]  /*08d0*/  IMAD.U32 R55, RZ, RZ, UR33 ;  /* 0x00000021ff377e24 */ /* 0x000fcc000f8e00ff */
[----:B------:R-:W-:Y:S01]  /*08e0*/  DFMA R56, R46, R54, R56 ;  /* 0x000000362e38722b */ /* 0x000fe20000000038 */
[----:B------:R-:W-:Y:S01]  /*08f0*/  MOV R46, UR26 ;  /* 0x0000001a002e7c02 */ /* 0x000fe20008000f00 */
[----:B------:R-:W-:-:S06]  /*0900*/  IMAD.U32 R47, RZ, RZ, UR27 ;  /* 0x0000001bff2f7e24 */ /* 0x000fcc000f8e00ff */
[----:B------:R-:W-:Y:S01]  /*0910*/  DFMA R52, R42, R46, R52 ;  /* 0x0000002e2a34722b */ /* 0x000fe20000000034 */
[----:B------:R-:W-:Y:S01]  /*0920*/  IMAD.U32 R42, RZ, RZ, UR34 ;  /* 0x00000022ff2a7e24 */ /* 0x000fe2000f8e00ff */
[----:B------:R-:W-:-:S06]  /*0930*/  MOV R43, UR35 ;  /* 0x00000023002b7c02 */ /* 0x000fcc0008000f00 */
[----:B------:R-:W-:-:S08]  /*0940*/  DFMA R56, R60, R42, R56 ;  /* 0x0000002a3c38722b */ /* 0x000fd00000000038 */
[C-C-:B------:R-:W-:Y:S02]  /*0950*/  DADD R60, R52.reuse, -R56.reuse ;  /* 0x00000000343c7229 */ /* 0x140fe40000000838 */
        /* <DEDUP_REMOVED lines=10> */
[----:B0-----:R-:W-:Y:S01]  /*0a00*/  IMAD R73, R31, 0x1f8, R30 ;  /* 0x000001f81f497824 */ /* 0x001fe200078e021e */
[----:B------:R-:W0:Y:S03]  /*0a10*/  LDCU.128 UR24, c[0x3][0x20] ;  /* 0x00c00400ff1877ac */ /* 0x000e260008000c00 */
[----:B------:R-:W-:Y:S01]  /*0a20*/  IMAD.IADD R73, R2, 0x1, R73 ;  /* 0x0000000102497824 */ /* 0x000fe200078e0249 */
[----:B------:R-:W1:Y:S04]  /*0a30*/  LDCU.128 UR28, c[0x3][0x720] ;  /* 0x00c0e400ff1c77ac */ /* 0x000e680008000c00 */
[----:B------:R-:W-:Y:S01]  /*0a40*/  LDS.64 R62, [R73] ;  /* 0x00000000493e7984 */ /* 0x000fe20000000a00 */
[----:B------:R-:W2:Y:S03]  /*0a50*/  LDCU.128 UR32, c[0x3][0x30] ;  /* 0x00c00600ff2077ac */ /* 0x000ea60008000c00 */
[----:B------:R-:W3:Y:S01]  /*0a60*/  LDS.64 R6, [R73+0x1f8] ;  /* 0x0001f80049067984 */ /* 0x000ee20000000a00 */
[----:B------:R-:W4:Y:S03]  /*0a70*/  LDCU.128 UR36, c[0x3][0x730] ;  /* 0x00c0e600ff2477ac */ /* 0x000f260008000c00 */
[----:B------:R-:W-:Y:S01]  /*0a80*/  LDS.64 R46, [R73+0x90] ;  /* 0x00009000492e7984 */ /* 0x000fe20000000a00 */
[----:B------:R-:W5:Y:S01]  /*0a90*/  LDCU.128 UR40, c[0x3][0x40] ;  /* 0x00c00800ff2877ac */ /* 0x000f620008000c00 */
[----:B0-----:R-:W-:Y:S01]  /*0aa0*/  IMAD.U32 R24, RZ, RZ, UR26 ;  /* 0x0000001aff187e24 */ /* 0x001fe2000f8e00ff */
[----:B------:R-:W-:Y:S01]  /*0ab0*/  MOV R25, UR27 ;  /* 0x0000001b00197c02 */ /* 0x000fe20008000f00 */
[----:B------:R-:W0:Y:S01]  /*0ac0*/  LDS.64 R10, [R73+0x168] ;  /* 0x00016800490a7984 */ /* 0x000e220000000a00 */
[----:B------:R-:W5:Y:S01]  /*0ad0*/  LDCU.128 UR44, c[0x3][0x740] ;  /* 0x00c0e800ff2c77ac */ /* 0x000f620008000c00 */
[----:B-1----:R-:W-:-:S02]  /*0ae0*/  IMAD.U32 R40, RZ, RZ, UR30 ;  /* 0x0000001eff287e24 */ /* 0x002fc4000f8e00ff */
[----:B------:R-:W-:Y:S01]  /*0af0*/  LDS.64 R58, [R73+0x48] ;  /* 0x00004800493a7984 */ /* 0x000fe20000000a00 */
[----:B------:R-:W-:Y:S01]  /*0b00*/  IMAD.U32 R41, RZ, RZ, UR31 ;  /* 0x0000001fff297e24 */ /* 0x000fe2000f8e00ff */
[----:B------:R-:W1:Y:S01]  /*0b10*/  LDCU.64 UR6, c[0x3][0x18] ;  /* 0x00c00300ff0677ac */ /* 0x000e620008000a00 */
[----:B--2---:R-:W-:Y:S01]  /*0b20*/  MOV R22, UR32 ;  /* 0x0000002000167c02 */ /* 0x004fe20008000f00 */
[----:B------:R-:W2:Y:S01]  /*0b30*/  LDS.64 R8, [R73+0x1b0] ;  /* 0x0001b00049087984 */ /* 0x000ea20000000a00 */
[----:B------:R-:W-:Y:S01]  /*0b40*/  IMAD.U32 R23, RZ, RZ, UR33 ;  /* 0x00000021ff177e24 */ /* 0x000fe2000f8e00ff */
[----:B------:R-:W1:Y:S01]  /*0b50*/  LDCU.64 UR10, c[0x3][0x718] ;  /* 0x00c0e300ff0a77ac */ /* 0x000e620008000a00 */
[----:B----4-:R-:W-:Y:S01]  /*0b60*/  MOV R70, UR36 ;  /* 0x0000002400467c02 */ /* 0x010fe20008000f00 */
[----:B------:R-:W-:Y:S01]  /*0b70*/  LDS.64 R60, [R73+0xd8] ;  /* 0x0000d800493c7984 */ /* 0x000fe20000000a00 */
[----:B------:R-:W-:Y:S01]  /*0b80*/  IMAD.U32 R71, RZ, RZ, UR37 ;  /* 0x00000025ff477e24 */ /* 0x000fe2000f8e00ff */
[----:B------:R-:W-:Y:S01]  /*0b90*/  MOV R66, UR34 ;  /* 0x0000002200427c02 */ /* 0x000fe20008000f00 */
[----:B------:R-:W-:Y:S01]  /*0ba0*/  IMAD.U32 R67, RZ, RZ, UR35 ;  /* 0x00000023ff437e24 */ /* 0x000fe2000f8e00ff */
[----:B------:R-:W4:Y:S01]  /*0bb0*/  LDS.64 R12, [R73+0x120] ;  /* 0x00012000490c7984 */ /* 0x000f220000000a00 */
[----:B------:R-:W5:Y:S01]  /*0bc0*/  LDCU.128 UR32, c[0x3][0x60] ;  /* 0x00c00c00ff2077ac */ /* 0x000f620008000c00 */
[----:B---3--:R-:W-:-:S02]  /*0bd0*/  DADD R18, R62, R6 ;  /* 0x000000003e127229 */ /* 0x008fc40000000006 */
[----:B------:R-:W-:Y:S01]  /*0be0*/  DADD R62, R62, -R6 ;  /* 0x000000003e3e7229 */ /* 0x000fe20000000806 */
[----:B-----5:R-:W-:Y:S01]  /*0bf0*/  MOV R64, UR34 ;  /* 0x0000002200407c02 */ /* 0x020fe20008000f00 */
[----:B------:R-:W-:Y:S01]  /*0c00*/  IMAD.U32 R6, RZ, RZ, UR24 ;  /* 0x00000018ff067e24 */ /* 0x000fe2000f8e00ff */
[----:B------:R-:W-:Y:S01]  /*0c10*/  MOV R7, UR25 ;  /* 0x0000001900077c02 */ /* 0x000fe20008000f00 */
[----:B------:R-:W3:Y:S01]  /*0c20*/  LDCU.128 UR24, c[0x3][0x50] ;  /* 0x00c00a00ff1877ac */ /* 0x000ee20008000c00 */
[----:B------:R-:W-:Y:S01]  /*0c30*/  IMAD.U32 R65, RZ, RZ, UR35 ;  /* 0x00000023ff417e24 */ /* 0x000fe2000f8e00ff */
[C-C-:B0-----:R-:W-:Y:S02]  /*0c40*/  DADD R54, R46.reuse, R10.reuse ;  /* 0x000000002e367229 */ /* 0x141fe4000000000a */
[----:B------:R-:W-:Y:S01]  /*0c50*/  DADD R46, R46, -R10 ;  /* 0x000000002e2e7229 */ /* 0x000fe2000000080a */
[----:B------:R-:W-:Y:S01]  /*0c60*/  IMAD.U32 R10, RZ, RZ, UR28 ;  /* 0x0000001cff0a7e24 */ /* 0x000fe2000f8e00ff */
[----:B------:R-:W-:Y:S01]  /*0c70*/  DFMA R14, R62, UR8, RZ ;  /* 0x000000083e0e7c2b */ /* 0x000fe200080000ff */
[----:B------:R-:W-:Y:S01]  /*0c80*/  IMAD.U32 R11, RZ, RZ, UR29 ;  /* 0x0000001dff0b7e24 */ /* 0x000fe2000f8e00ff */
[----:B------:R-:W-:Y:S01]  /*0c90*/  DFMA R16, R18, R6, RZ ;  /* 0x000000061210722b */ /* 0x000fe200000000ff */
[----:B------:R-:W0:Y:S01]  /*0ca0*/  LDCU.128 UR28, c[0x3][0x750] ;  /* 0x00c0ea00ff1c77ac */ /* 0x000e220008000c00 */
[----:B--2---:R-:W-:-:S02]  /*0cb0*/  DADD R56, R58, R8 ;  /* 0x000000003a387229 */ /* 0x004fc40000000008 */
[----:B------:R-:W-:Y:S02]  /*0cc0*/  DADD R58, R58, -R8 ;  /* 0x000000003a3a7229 */ /* 0x000fe40000000808 */
[----:B------:R-:W-:Y:S02]  /*0cd0*/  DFMA R8, R18, UR4, RZ ;  /* 0x0000000412087c2b */ /* 0x000fe400080000ff */
[----:B------:R-:W-:Y:S01]  /*0ce0*/  DFMA R26, R62, R10, RZ ;  /* 0x0000000a3e1a722b */ /* 0x000fe200000000ff */
[----:B---3--:R-:W-:Y:S01]  /*0cf0*/  MOV R50, UR26 ;  /* 0x0000001a00327c02 */ /* 0x008fe20008000f00 */
[----:B------:R-:W-:Y:S01]  /*0d00*/  DFMA R28, R56, R24, R16 ;  /* 0x00000018381c722b */ /* 0x000fe20000000010 */
[----:B------:R-:W-:Y:S01]  /*0d10*/  IMAD.U32 R51, RZ, RZ, UR27 ;  /* 0x0000001bff337e24 */ /* 0x000fe2000f8e00ff */
[----:B------:R-:W-:Y:S01]  /*0d20*/  DFMA R14, R58, R68, R14 ;  /* 0x000000443a0e722b */ /* 0x000fe2000000000e */
[----:B------:R-:W-:Y:S01]  /*0d30*/  MOV R16, UR44 ;  /* 0x0000002c00107c02 */ /* 0x000fe20008000f00 */
[----:B------:R-:W-:Y:S01]  /*0d40*/  DFMA R8, R56, R38, R8 ;  /* 0x000000263808722b */ /* 0x000fe20000000008 */
[----:B------:R-:W-:Y:S01]  /*0d50*/  IMAD.U32 R17, RZ, RZ, UR45 ;  /* 0x0000002dff117e24 */ /* 0x000fe2000f8e00ff */
[----:B------:R-:W-:-:S02]  /*0d60*/  DFMA R26, R58, R40, R26 ;  /* 0x000000283a1a722b */ /* 0x000fc4000000001a */
[C-C-:B----4-:R-:W-:Y:S01]  /*0d70*/  DADD R42, R60.reuse, R12.reuse ;  /* 0x000000003c2a7229 */ /* 0x150fe2000000000c */
[----:B0-----:R-:W-:Y:S01]  /*0d80*/  MOV R48, UR30 ;  /* 0x0000001e00307c02 */ /* 0x001fe20008000f00 */
[----:B------:R-:W-:Y:S01]  /*0d90*/  DADD R60, R60, -R12 ;  /* 0x000000003c3c7229 */ /* 0x000fe2000000080c */
[----:B------:R-:W-:Y:S01]  /*0da0*/  IMAD.U32 R49, RZ, RZ, UR31 ;  /* 0x0000001fff317e24 */ /* 0x000fe2000f8e00ff */
[----:B------:R-:W-:Y:S01]  /*0db0*/  DFMA R8, R54, UR12, R8 ;  /* 0x0000000c36087c2b */ /* 0x000fe20008000008 */
[----:B------:R-:W-:Y:S01]  /*0dc0*/  MOV R12, UR40 ;  /* 0x00000028000c7c02 */ /* 0x000fe20008000f00 */
[----:B------:R-:W-:Y:S01]  /*0dd0*/  DFMA R32, R46, UR20, R14 ;  /* 0x000000142e207c2b */ /* 0x000fe2000800000e */
[----:B------:R-:W-:Y:S01]  /*0de0*/  IMAD.U32 R13, RZ, RZ, UR41 ;  /* 0x00000029ff0d7e24 */ /* 0x000fe2000f8e00ff */
[----:B------:R-:W-:Y:S01]  /*0df0*/  DFMA R28, R54, R22, R28 ;  /* 0x00000016361c722b */ /* 0x000fe2000000001c */
[----:B------:R-:W-:Y:S01]  /*0e00*/  MOV R14, UR38 ;  /* 0x00000026000e7c02 */ /* 0x000fe20008000f00 */
[----:B------:R-:W-:Y:S01]  /*0e10*/  DFMA R26, R46, R70, R26 ;  /* 0x000000462e1a722b */ /* 0x000fe2000000001a */
[----:B------:R-:W-:Y:S01]  /*0e20*/  IMAD.U32 R15, RZ, RZ, UR39 ;  /* 0x00000027ff0f7e24 */ /* 0x000fe2000f8e00ff */
[----:B-1----:R-:W-:-:S02]  /*0e30*/  DFMA R36, R42, UR6, R8 ;  /* 0x000000062a247c2b */ /* 0x002fc40008000008 */
[----:B------:R-:W-:Y:S02]  /*0e40*/  DFMA R20, R18, R12, RZ ;  /* 0x0000000c1214722b */ /* 0x000fe400000000ff */
[----:B------:R-:W-:Y:S02]  /*0e50*/  DFMA R44, R62, R16, RZ ;  /* 0x000000103e2c722b */ /* 0x000fe400000000ff */
[----:B------:R-:W-:Y:S02]  /*0e60*/  DFMA R32, R60, UR10, R32 ;  /* 0x0000000a3c207c2b */ /* 0x000fe40008000020 */
[----:B------:R-:W-:Y:S02]  /*0e70*/  DFMA R34, R42, R66, R28 ;  /* 0x000000422a22722b */ /* 0x000fe4000000001c */
[----:B------:R-:W-:Y:S01]  /*0e80*/  DFMA R8, R60, R14, R26 ;  /* 0x0000000e3c08722b */ /* 0x000fe2000000001a */
[----:B------:R-:W-:Y:S01]  /*0e90*/  MOV R28, UR42 ;  /* 0x0000002a001c7c02 */ /* 0x000fe20008000f00 */
[----:B------:R-:W-:Y:S01]  /*0ea0*/  IMAD.U32 R29, RZ, RZ, UR43 ;  /* 0x0000002bff1d7e24 */ /* 0x000fe2000f8e00ff */
[----:B------:R-:W-:Y:S01]  /*0eb0*/  MOV R26, UR46 ;  /* 0x0000002e001a7c02 */ /* 0x000fe20008000f00 */
[----:B------:R-:W-:Y:S01]  /*0ec0*/  IMAD.U32 R27, RZ, RZ, UR47 ;  /* 0x0000002fff1b7e24 */ /* 0x000fe2000f8e00ff */
[----:B------:R-:W-:-:S02]  /*0ed0*/  DADD R76, R36, -R32 ;  /* 0x00000000244c7229 */ /* 0x000fc40000000820 */
[----:B------:R-:W-:Y:S02]  /*0ee0*/  DADD R36, R36, R32 ;  /* 0x0000000024247229 */ /* 0x000fe40000000020 */
[----:B------:R-:W-:Y:S01]  /*0ef0*/  DFMA R20, R56, R28, R20 ;  /* 0x0000001c3814722b */ /* 0x000fe20000000014 */
[----:B------:R-:W-:Y:S01]  /*0f00*/  MOV R32, UR24 ;  /* 0x0000001800207c02 */ /* 0x000fe20008000f00 */
[----:B------:R-:W-:Y:S01]  /*0f10*/  DFMA R44, R58, R26, R44 ;  /* 0x0000001a3a2c722b */ /* 0x000fe2000000002c */
[----:B------:R-:W-:Y:S01]  /*0f20*/  IMAD.U32 R33, RZ, RZ, UR25 ;  /* 0x00000019ff217e24 */ /* 0x000fe2000f8e00ff */
[C-C-:B------:R-:W-:Y:S01]  /*0f30*/  DADD R74, R34.reuse, -R8.reuse ;  /* 0x00000000224a7229 */ /* 0x140fe20000000808 */
[----:B------:R-:W0:Y:S01]  /*0f40*/  LDCU.128 UR24, c[0x3][0x760] ;  /* 0x00c0ec00ff1877ac */ /* 0x000e220008000c00 */
[----:B------:R-:W-:Y:S01]  /*0f50*/  DADD R34, R34, R8 ;  /* 0x0000000022227229 */ /* 0x000fe20000000008 */
[----:B------:R0:W-:Y:S01]  /*0f60*/  STS.64 [R73], R36 ;  /* 0x0000002449007388 */ /* 0x0001e20000000a00 */
[----:B------:R-:W-:Y:S01]  /*0f70*/  MOV R8, UR28 ;  /* 0x0000001c00087c02 */ /* 0x000fe20008000f00 */
[----:B------:R-:W-:Y:S01]  /*0f80*/  IMAD.U32 R9, RZ, RZ, UR29 ;  /* 0x0000001dff097e24 */ /* 0x000fe2000f8e00ff */
[----:B------:R-:W-:Y:S01]  /*0f90*/  DFMA R20, R54, R32, R20 ;  /* 0x000000203614722b */ /* 0x000fe20000000014 */
[----:B------:R-:W1:Y:S01]  /*0fa0*/  LDCU.128 UR28, c[0x3][0x70] ;  /* 0x00c00e00ff1c77ac */ /* 0x000e620008000c00 */
[----:B------:R2:W-:Y:S03]  /*0fb0*/  STS.64 [R73+0x1f8], R76 ;  /* 0x0001f84c49007388 */ /* 0x0005e60000000a00 */
[----:B------:R-:W-:Y:S01]  /*0fc0*/  DFMA R44, R46, R8, R44 ;  /* 0x000000082e2c722b */ /* 0x000fe2000000002c */
[----:B------:R2:W-:Y:S02]  /*0fd0*/  STS.64 [R73+0x1b0], R74 ;  /* 0x0001b04a49007388 */ /* 0x0005e40000000a00 */
[----:B------:R-:W-:-:S02]  /*0fe0*/  DFMA R20, R42, R50, R20 ;  /* 0x000000322a14722b */ /* 0x000fc40000000014 */
[----:B------:R2:W-:Y:S03]  /*0ff0*/  STS.64 [R73+0x48], R34 ;  /* 0x0000482249007388 */ /* 0x0005e60000000a00 */
[----:B------:R-:W-:Y:S01]  /*1000*/  DFMA R44, R60, R48, R44 ;  /* 0x000000303c2c722b */ /* 0x000fe2000000002c */
[----:B0-----:R-:W-:Y:S01]  /*1010*/  MOV R36, UR26 ;  /* 0x0000001a00247c02 */ /* 0x001fe20008000f00 */
[----:B------:R-:W-:-:S06]  /*1020*/  IMAD.U32 R37, RZ, RZ, UR27 ;  /* 0x0000001bff257e24 */ /* 0x000fcc000f8e00ff */
[C-C-:B------:R-:W-:Y:S02]  /*1030*/  DADD R52, R20.reuse, -R44.reuse ;  /* 0x0000000014347229 */ /* 0x140fe4000000082c */
[----:B------:R-:W-:Y:S01]  /*1040*/  DADD R44, R20, R44 ;  /* 0x00000000142c7229 */ /* 0x000fe2000000002c */
[----:B------:R-:W-:Y:S01]  /*1050*/  MOV R20, UR32 ;  /* 0x0000002000147c02 */ /* 0x000fe20008000f00 */
[----:B------:R-:W-:Y:S01]  /*1060*/  IMAD.U32 R21, RZ, RZ, UR33 ;  /* 0x00000021ff157e24 */ /* 0x000fe2000f8e00ff */
[----:B------:R-:W0:Y:S02]  /*1070*/  LDCU.128 UR32, c[0x3][0x770] ;  /* 0x00c0ee00ff2077ac */ /* 0x000e240008000c00 */
[----:B------:R2:W-:Y:S03]  /*1080*/  STS.64 [R73+0x168], R52 ;  /* 0x0001683449007388 */ /* 0x0005e60000000a00 */
[----:B------:R-:W-:Y:S01]  /*1090*/  DFMA R18, R18, R20, RZ ;  /* 0x000000141212722b */ /* 0x000fe200000000ff */
[----:B------:R2:W-:Y:S07]  /*10a0*/  STS.64 [R73+0x90], R44 ;  /* 0x0000902c49007388 */ /* 0x0005ee0000000a00 */
[----:B------:R-:W-:Y:S01]  /*10b0*/  DFMA R56, R56, R64, R18 ;  /* 0x000000403838722b */ /* 0x000fe20000000012 */
[----:B------:R-:W-:Y:S01]  /*10c0*/  MOV R18, UR24 ;  /* 0x0000001800127c02 */ /* 0x000fe20008000f00 */
[----:B------:R-:W-:-:S06]  /*10d0*/  IMAD.U32 R19, RZ, RZ, UR25 ;  /* 0x00000019ff137e24 */ /* 0x000fcc000f8e00ff */
[----:B------:R-:W-:-:S08]  /*10e0*/  DFMA R62, R62, R18, RZ ;  /* 0x000000123e3e722b */ /* 0x000fd000000000ff */
[----:B------:R-:W-:Y:S01]  /*10f0*/  DFMA R62, R58, R36, R62 ;  /* 0x000000243a3e722b */ /* 0x000fe2000000003e */
[----:B-1----:R-:W-:Y:S01]  /*1100*/  MOV R58, UR28 ;  /* 0x0000001c003a7c02 */ /* 0x002fe20008000f00 */
[----:B------:R-:W-:-:S06]  /*1110*/  IMAD.U32 R59, RZ, RZ, UR29 ;  /* 0x0000001dff3b7e24 */ /* 0x000fcc000f8e00ff */
[----:B------:R-:W-:Y:S01]  /*1120*/  DFMA R56, R54, R58, R56 ;  /* 0x0000003a3638722b */ /* 0x000fe20000000038 */
[----:B0-----:R-:W-:Y:S01]  /*1130*/  MOV R54, UR32 ;  /* 0x0000002000367c02 */ /* 0x001fe20008000f00 */
        /* <DEDUP_REMOVED lines=9> */
[----:B------:R-:W-:-:S05]  /*11d0*/  DADD R56, R56, R62 ;  /* 0x0000000038387229 */ /* 0x000fca000000003e */
[----:B------:R2:W-:Y:S04]  /*11e0*/  STS.64 [R73+0x120], R60 ;  /* 0x0001203c49007388 */ /* 0x0005e80000000a00 */
[----:B------:R2:W-:Y:S02]  /*11f0*/  STS.64 [R73+0xd8], R56 ;  /* 0x0000d83849007388 */ /* 0x0005e40000000a00 */
.L_x_457:
[----:B------:R-:W-:Y:S05]  /*1200*/  BSYNC.RECONVERGENT B0 ;  /* 0x0000000000007941 */ /* 0x000fea0003800200 */
.L_x_456:
[----:B------:R-:W-:Y:S06]  /*1210*/  BAR.SYNC.DEFER_BLOCKING 0x0 ;  /* 0x0000000000007b1d */ /* 0x000fec0000010000 */
[----:B------:R-:W-:Y:S04]  /*1220*/  BSSY.RECONVERGENT B0, `(.L_x_458) ;  /* 0x00000c9000007945 */ /* 0x000fe80003800200 */
[----:B------:R-:W-:Y:S05]  /*1230*/  @P1 BRA `(.L_x_459) ;  /* 0x0000000c001c1947 */ /* 0x000fea0003800000 */
[----:B0-2---:R-:W-:Y:S01]  /*1240*/  SHF.L.U32 R34, R0, 0x6, RZ ;  /* 0x0000000600227819 */ /* 0x005fe200000006ff */
[----:B------:R-:W-:Y:S01]  /*1250*/  IMAD R72, R31, 0x1f8, R30 ;  /* 0x000001f81f487824 */ /* 0x000fe200078e021e */
[----:B------:R-:W0:Y:S02]  /*1260*/  LDCU.128 UR20, c[0x3][0x710] ;  /* 0x00c0e200ff1477ac */ /* 0x000e240008000c00 */
[----:B------:R-:W-:Y:S01]  /*1270*/  LOP3.LUT R31, R34, 0x1c0, RZ, 0xc0, !PT ;  /* 0x000001c0221f7812 */ /* 0x000fe200078ec0ff */
[----:B------:R-:W1:Y:S03]  /*1280*/  LDCU.64 UR6, c[0x3][0x18] ;  /* 0x00c00300ff0677ac */ /* 0x000e660008000a00 */
[----:B------:R-:W-:Y:S01]  /*1290*/  IADD3 R72, PT, PT, R31, R72, R2 ;  /* 0x000000481f487210 */ /* 0x000fe20007ffe002 */
[----:B------:R-:W-:Y:S01]  /*12a0*/  IMAD.SHL.U32 R2, R0, 0x8, RZ ;  /* 0x0000000800027824 */ /* 0x000fe200078e00ff */
[----:B------:R-:W2:Y:S03]  /*12b0*/  LDCU.64 UR10, c[0x3][0x28] ;  /* 0x00c00500ff0a77ac */ /* 0x000ea60008000a00 */
[----:B------:R-:W-:Y:S01]  /*12c0*/  LDS.64 R30, [R72] ;  /* 0x00000000481e7984 */ /* 0x000fe20000000a00 */
[----:B------:R-:W3:Y:S03]  /*12d0*/  LDCU.128 UR24, c[0x3][0x30] ;  /* 0x00c00600ff1877ac */ /* 0x000ee60008000c00 */
[----:B------:R-:W4:Y:S01]  /*12e0*/  LDS.64 R62, [R72+0x38] ;  /* 0x00003800483e7984 */ /* 0x000f220000000a00 */
[----:B------:R-:W5:Y:S03]  /*12f0*/  LDCU.64 UR18, c[0x3][0x708] ;  /* 0x00c0e100ff1277ac */ /* 0x000f660008000a00 */
[----:B------:R-:W-:Y:S01]  /*1300*/  LDS.64 R60, [R72+0x8] ;  /* 0x00000800483c7984 */ /* 0x000fe20000000a00 */
[----:B------:R-:W5:Y:S03]  /*1310*/  LDCU.64 UR32, c[0x3][0x728] ;  /* 0x00c0e500ff2077ac */ /* 0x000f660008000a00 */
[----:B------:R-:W0:Y:S01]  /*1320*/  LDS.64 R56, [R72+0x30] ;  /* 0x0000300048387984 */ /* 0x000e220000000a00 */
[----:B------:R-:W5:Y:S03]  /*1330*/  LDCU.128 UR28, c[0x3][0x50] ;  /* 0x00c00a00ff1c77ac */ /* 0x000f660008000c00 */
[----:B------:R-:W-:Y:S01]  /*1340*/  LDS.64 R52, [R72+0x10] ;  /* 0x0000100048347984 */ /* 0x000fe20000000a00 */
[----:B------:R-:W5:Y:S03]  /*1350*/  LDCU.64 UR14, c[0x3][0x68] ;  /* 0x00c00d00ff0e77ac */ /* 0x000f660008000a00 */
[----:B------:R-:W1:Y:S01]  /*1360*/  LDS.64 R44, [R72+0x28] ;  /* 0x00002800482c7984 */ /* 0x000e620000000a00 */
[----:B----4-:R-:W-:-:S02]  /*1370*/  DADD R34, R30, R62 ;  /* 0x000000001e227229 */ /* 0x010fc4000000003e */
[----:B------:R-:W-:Y:S02]  /*1380*/  DADD R30, R30, -R62 ;  /* 0x000000001e1e7229 */ /* 0x000fe4000000083e */
[C-C-:B0-----:R-:W-:Y:S02]  /*1390*/  DADD R62, R60.reuse, R56.reuse ;  /* 0x000000003c3e7229 */ /* 0x141fe40000000038 */
[----:B------:R-:W-:Y:S02]  /*13a0*/  DADD R60, R60, -R56 ;  /* 0x000000003c3c7229 */ /* 0x000fe40000000838 */
[----:B------:R-:W-:Y:S02]  /*13b0*/  DFMA R74, R34, R6, RZ ;  /* 0x00000006224a722b */ /* 0x000fe400000000ff */
[C-C-:B-1----:R-:W-:Y:S02]  /*13c0*/  DADD R56, R52.reuse, R44.reuse ;  /* 0x0000000034387229 */ /* 0x142fe4000000002c */
[----:B------:R-:W-:-:S02]  /*13d0*/  DADD R52, R52, -R44 ;  /* 0x0000000034347229 */ /* 0x000fc4000000082c */
[----:B------:R-:W-:Y:S02]  /*13e0*/  DFMA R44, R30, R10, RZ ;  /* 0x0000000a1e2c722b */ /* 0x000fe400000000ff */
[----:B------:R-:W-:Y:S01]  /*13f0*/  DFMA R74, R62, R24, R74 ;  /* 0x000000183e4a722b */ /* 0x000fe2000000004a */
[----:B------:R-:W-:Y:S05]  /*1400*/  LDS.64 R24, [R72+0x20] ;  /* 0x0000200048187984 */ /* 0x000fea0000000a00 */
[----:B------:R-:W-:Y:S01]  /*1410*/  DFMA R44, R60, R40, R44 ;  /* 0x000000283c2c722b */ /* 0x000fe2000000002c */
[----:B------:R-:W0:Y:S01]  /*1420*/  LDS.64 R40, [R72+0x18] ;  /* 0x0000180048287984 */ /* 0x000e220000000a00 */
[----:B------:R-:W-:-:S06]  /*1430*/  DFMA R22, R56, R22, R74 ;  /* 0x000000163816722b */ /* 0x000fcc000000004a */
[----:B------:R-:W-:Y:S02]  /*1440*/  DFMA R70, R52, R70, R44 ;  /* 0x000000463446722b */ /* 0x000fe4000000002c */
[C-C-:B0-----:R-:W-:Y:S02]  /*1450*/  DADD R44, R40.reuse, R24.reuse ;  /* 0x00000000282c7229 */ /* 0x141fe40000000018 */
[----:B------:R-:W-:Y:S02]  /*1460*/  DADD R40, R40, -R24 ;  /* 0x0000000028287229 */ /* 0x000fe40000000818 */
[----:B------:R-:W-:-:S04]  /*1470*/  DFMA R24, R34, UR4, RZ ;  /* 0x0000000422187c2b */ /* 0x000fc800080000ff */
[----:B------:R-:W-:Y:S01]  /*1480*/  DFMA R66, R44, R66, R22 ;  /* 0x000000422c42722b */ /* 0x000fe20000000016 */
[----:B------:R-:W0:Y:S03]  /*1490*/  @!P0 LDC.64 R22, c[0x0][0x388] ;  /* 0x0000e200ff168b82 */ /* 0x000e260000000a00 */
[----:B------:R-:W-:Y:S02]  /*14a0*/  DFMA R38, R62, R38, R24 ;  /* 0x000000263e26722b */ /* 0x000fe40000000018 */
[----:B------:R-:W-:-:S08]  /*14b0*/  DFMA R24, R30, UR8, RZ ;  /* 0x000000081e187c2b */ /* 0x000fd000080000ff */
[----:B------:R-:W-:Y:S01]  /*14c0*/  DFMA R68, R60, R68, R24 ;  /* 0x000000443c44722b */ /* 0x000fe20000000018 */
[----:B------:R-:W-:-:S04]  /*14d0*/  @!P0 SHF.L.U32 R25, R3, 0x9, RZ ;  /* 0x0000000903198819 */ /* 0x000fc800000006ff */
[----:B------:R-:W-:Y:S02]  /*14e0*/  @!P0 LOP3.LUT R73, R25, 0x1f8, R2, 0xf8, !PT ;  /* 0x000001f819498812 */ /* 0x000fe400078ef802 */
[----:B------:R-:W-:Y:S02]  /*14f0*/  @!P0 SHF.R.S32.HI R24, RZ, 0x1f, R25 ;  /* 0x0000001fff188819 */ /* 0x000fe40000011419 */
[----:B0-----:R-:W-:-:S04]  /*1500*/  @!P0 LEA R22, P2, R73, R22, 0x3 ;  /* 0x0000001649168211 */ /* 0x001fc800078418ff */
[----:B------:R-:W-:Y:S02]  /*1510*/  @!P0 LEA.HI.X R23, R73, R23, R24, 0x3, P2 ;  /* 0x0000001749178211 */ /* 0x000fe400010f1c18 */
[----:B------:R-:W-:-:S06]  /*1520*/  CS2R R24, SRZ ;  /* 0x0000000000187805 */ /* 0x000fcc000001ff00 */
[----:B------:R-:W4:Y:S01]  /*1530*/  @!P0 LDG.E.64.CONSTANT R24, desc[UR16][R22.64+0x38] ;  /* 0x0000381016188981 */ /* 0x000f22000c1e9b00 */
[----:B------:R-:W-:Y:S02]  /*1540*/  DFMA R68, R52, UR20, R68 ;  /* 0x0000001434447c2b */ /* 0x000fe40008000044 */
[----:B------:R-:W-:-:S06]  /*1550*/  DFMA R38, R56, UR12, R38 ;  /* 0x0000000c38267c2b */ /* 0x000fcc0008000026 */
[----:B------:R-:W-:Y:S01]  /*1560*/  DFMA R74, R40, UR22, R68 ;  /* 0x00000016284a7c2b */ /* 0x000fe20008000044 */
[----:B------:R-:W0:Y:S01]  /*1570*/  LDCU.128 UR20, c[0x3][0x10] ;  /* 0x00c00200ff1477ac */ /* 0x000e220008000c00 */
[----:B------:R-:W-:Y:S02]  /*1580*/  DFMA R68, R44, UR6, R38 ;  /* 0x000000062c447c2b */ /* 0x000fe40008000026 */
[----:B------:R-:W-:Y:S01]  /*1590*/  DFMA R70, R40, R14, R70 ;  /* 0x0000000e2846722b */ /* 0x000fe20000000046 */
[----:B------:R-:W1:Y:S05]  /*15a0*/  LDCU.64 UR6, c[0x3][0x8] ;  /* 0x00c00100ff0677ac */ /* 0x000e6a0008000a00 */
[----:B------:R-:W-:-:S02]  /*15b0*/  DADD R38, R68, R74 ;  /* 0x0000000044267229 */ /* 0x000fc4000000004a */
[----:B------:R-:W-:Y:S01]  /*15c0*/  DADD R74, R68, -R74 ;  /* 0x00000000444a7229 */ /* 0x000fe2000000084a */
[----:B------:R-:W2:Y:S07]  /*15d0*/  @!P0 LDC.64 R68, c[0x0][0x388] ;  /* 0x0000e200ff448b82 */ /* 0x000eae0000000a00 */
[----:B----4-:R-:W-:Y:S01]  /*15e0*/  DMUL R24, R74, R24 ;  /* 0x000000184a187228 */ /* 0x010fe20000000000 */
[----:B--2---:R-:W-:Y:S01]  /*15f0*/  @!P0 IMAD.WIDE R74, R73, 0x8, R68 ;  /* 0x00000008494a8825 */ /* 0x004fe200078e0244 */
[----:B------:R-:W-:-:S06]  /*1600*/  CS2R R68, SRZ ;  /* 0x0000000000447805 */ /* 0x000fcc000001ff00 */
[----:B------:R2:W4:Y:S01]  /*1610*/  @!P0 LDG.E.64.CONSTANT R68, desc[UR16][R74.64] ;  /* 0x000000104a448981 */ /* 0x000522000c1e9b00 */
[----:B------:R-:W-:Y:S01]  /*1620*/  DADD R14, R66, R70 ;  /* 0x00000000420e7229 */ /* 0x000fe20000000046 */
[----:B--2---:R-:W-:Y:S01]  /*1630*/  CS2R R74, SRZ ;  /* 0x00000000004a7805 */ /* 0x004fe2000001ff00 */
[CCC-:B----4-:R-:W-:Y:S02]  /*1640*/  DFMA R22, R38.reuse, R68.reuse, -R24.reuse ;  /* 0x000000442616722b */ /* 0x1d0fe40000000818 */
[----:B------:R-:W-:Y:S01]  /*1650*/  DFMA R24, R38, R68, R24 ;  /* 0x000000442618722b */ /* 0x000fe20000000018 */
[----:B------:R-:W2:Y:S01]  /*1660*/  @!P0 LDC.64 R68, c[0x0][0x388] ;  /* 0x0000e200ff448b82 */ /* 0x000ea20000000a00 */
[----:B------:R-:W-:Y:S01]  /*1670*/  DADD R38, R66, -R70 ;  /* 0x0000000042267229 */ /* 0x000fe20000000846 */
[----:B------:R-:W-:-:S06]  /*1680*/  @!P0 IMAD.SHL.U32 R71, R3, 0x200, RZ ;  /* 0x0000020003478824 */ /* 0x000fcc00078e00ff */
[----:B------:R-:W4:Y:S01]  /*1690*/  @!P0 LDC.64 R66, c[0x0][0x388] ;  /* 0x0000e200ff428b82 */ /* 0x000f220000000a00 */
[----:B------:R-:W-:Y:S02]  /*16a0*/  @!P0 LOP3.LUT R77, R71, 0x1f8, R2, 0xf8, !PT ;  /* 0x000001f8474d8812 */ /* 0x000fe400078ef802 */
[----:B------:R-:W-:Y:S02]  /*16b0*/  @!P0 SHF.R.S32.HI R70, RZ, 0x1f, R71 ;  /* 0x0000001fff468819 */ /* 0x000fe40000011447 */
[----:B--2---:R-:W-:-:S04]  /*16c0*/  @!P0 LEA R68, P2, R77, R68, 0x3 ;  /* 0x000000444d448211 */ /* 0x004fc800078418ff */
[C---:B------:R-:W-:Y:S02]  /*16d0*/  @!P0 LEA.HI.X R69, R77.reuse, R69, R70, 0x3, P2 ;  /* 0x000000454d458211 */ /* 0x040fe400010f1c46 */
[----:B------:R-:W-:Y:S01]  /*16e0*/  CS2R R70, SRZ ;  /* 0x0000000000467805 */ /* 0x000fe2000001ff00 */
[----:B----4-:R-:W-:Y:S01]  /*16f0*/  @!P0 IMAD.WIDE R76, R77, 0x8, R66 ;  /* 0x000000084d4c8825 */ /* 0x010fe200078e0242 */
[----:B------:R-:W-:-:S04]  /*1700*/  DFMA R66, R34, R12, RZ ;  /* 0x0000000c2242722b */ /* 0x000fc800000000ff */
[----:B------:R2:W4:Y:S04]  /*1710*/  @!P0 LDG.E.64.CONSTANT R70, desc[UR16][R68.64+0x30] ;  /* 0x0000301044468981 */ /* 0x000528000c1e9b00 */
[----:B------:R3:W5:Y:S01]  /*1720*/  @!P0 LDG.E.64.CONSTANT R74, desc[UR16][R76.64+0x8] ;  /* 0x000008104c4a8981 */ /* 0x000762000c1e9b00 */
[----:B------:R-:W-:Y:S02]  /*1730*/  DFMA R34, R34, R20, RZ ;  /* 0x000000142222722b */ /* 0x000fe400000000ff */
[C---:B------:R-:W-:Y:S01]  /*1740*/  DFMA R66, R62.reuse, R28, R66 ;  /* 0x0000001c3e42722b */ /* 0x040fe20000000042 */
[----:B------:R-:W0:Y:S05]  /*1750*/  @!P0 LDC.64 R28, c[0x0][0x388] ;  /* 0x0000e200ff1c8b82 */ /* 0x000e2a0000000a00 */
[----:B------:R-:W-:-:S02]  /*1760*/  DFMA R34, R62, R64, R34 ;  /* 0x000000403e22722b */ /* 0x000fc40000000022 */
[----:B------:R-:W-:Y:S01]  /*1770*/  DFMA R66, R56, R32, R66 ;  /* 0x000000203842722b */ /* 0x000fe20000000042 */
[C---:B------:R-:W-:Y:S01]  /*1780*/  @!P0 SHF.L.U32 R63, R3.reuse, 0x9, RZ ;  /* 0x00000009033f8819 */ /* 0x040fe200000006ff */
[----:B------:R-:W-:Y:S01]  /*1790*/  DFMA R32, R30, R16, RZ ;  /* 0x000000101e20722b */ /* 0x000fe200000000ff */
[----:B--2---:R-:W-:Y:S01]  /*17a0*/  @!P0 IMAD.SHL.U32 R69, R3, 0x200, RZ ;  /* 0x0000020003458824 */ /* 0x004fe200078e00ff */
[----:B---3--:R-:W2:Y:S01]  /*17b0*/  @!P0 LDC.64 R76, c[0x0][0x388] ;  /* 0x0000e200ff4c8b82 */ /* 0x008ea20000000a00 */
[----:B------:R-:W-:Y:S02]  /*17c0*/  @!P0 LOP3.LUT R64, R63, 0x1f8, R2, 0xf8, !PT ;  /* 0x000001f83f408812 */ /* 0x000fe400078ef802 */
[----:B------:R-:W-:-:S03]  /*17d0*/  @!P0 SHF.R.S32.HI R63, RZ, 0x1f, R63 ;  /* 0x0000001fff3f8819 */ /* 0x000fc6000001143f */
[----:B------:R-:W-:Y:S02]  /*17e0*/  DFMA R26, R60, R26, R32 ;  /* 0x0000001a3c1a722b */ /* 0x000fe40000000020 */
[----:B------:R-:W3:Y:S01]  /*17f0*/  @!P0 LDC.64 R32, c[0x0][0x388] ;  /* 0x0000e200ff208b82 */ /* 0x000ee20000000a00 */
[----:B0-----:R-:W-:-:S04]  /*1800*/  @!P0 LEA R28, P2, R64, R28, 0x3 ;  /* 0x0000001c401c8211 */ /* 0x001fc800078418ff */
[----:B------:R-:W-:Y:S02]  /*1810*/  @!P0 LEA.HI.X R29, R64, R29, R63, 0x3, P2 ;  /* 0x0000001d401d8211 */ /* 0x000fe400010f1c3f */
[----:B------:R-:W-:Y:S02]  /*1820*/  CS2R R62, SRZ ;  /* 0x00000000003e7805 */ /* 0x000fe4000001ff00 */
[----:B------:R-:W-:Y:S02]  /*1830*/  @!P0 LOP3.LUT R65, R69, 0x1f8, R2, 0xf8, !PT ;  /* 0x000001f845418812 */ /* 0x000fe400078ef802 */
[----:B------:R-:W-:Y:S02]  /*1840*/  @!P0 SHF.R.S32.HI R2, RZ, 0x1f, R69 ;  /* 0x0000001fff028819 */ /* 0x000fe40000011445 */
[----:B------:R0:W5:Y:S01]  /*1850*/  @!P0 LDG.E.64.CONSTANT R62, desc[UR16][R28.64+0x28] ;  /* 0x000028101c3e8981 */ /* 0x000162000c1e9b00 */
[----:B------:R-:W-:Y:S02]  /*1860*/  CS2R R68, SRZ ;  /* 0x0000000000447805 */ /* 0x000fe4000001ff00 */
[C---:B---3--:R-:W-:Y:S01]  /*1870*/  @!P0 LEA R32, P2, R65.reuse, R32, 0x3 ;  /* 0x0000002041208211 */ /* 0x048fe200078418ff */
[----:B0-----:R-:W0:Y:S03]  /*1880*/  @!P0 LDC.64 R28, c[0x0][0x388] ;  /* 0x0000e200ff1c8b82 */ /* 0x001e260000000a00 */
[----:B------:R-:W-:-:S05]  /*1890*/  @!P0 LEA.HI.X R33, R65, R33, R2, 0x3, P2 ;  /* 0x0000002141218211 */ /* 0x000fca00010f1c02 */
[----:B------:R0:W3:Y:S01]  /*18a0*/  @!P0 LDG.E.64.CONSTANT R68, desc[UR16][R32.64+0x20] ;  /* 0x0000201020448981 */ /* 0x0000e2000c1e9b00 */
[----:B------:R-:W-:Y:S01]  /*18b0*/  DFMA R26, R52, R8, R26 ;  /* 0x00000008341a722b */ /* 0x000fe2000000001a */
[----:B------:R-:W-:Y:S01]  /*18c0*/  CS2R R8, SRZ ;  /* 0x0000000000087805 */ /* 0x000fe2000001ff00 */
[----:B--2---:R-:W-:-:S04]  /*18d0*/  @!P0 IMAD.WIDE R76, R65, 0x8, R76 ;  /* 0x00000008414c8825 */ /* 0x004fc800078e024c */
[----:B0-----:R-:W-:Y:S01]  /*18e0*/  @!P0 IMAD.WIDE R32, R64, 0x8, R28 ;  /* 0x0000000840208825 */ /* 0x001fe200078e021c */
[----:B------:R-:W-:-:S04]  /*18f0*/  CS2R R28, SRZ ;  /* 0x00000000001c7805 */ /* 0x000fc8000001ff00 */
[----:B------:R0:W2:Y:S04]  /*1900*/  @!P0 LDG.E.64.CONSTANT R8, desc[UR16][R32.64+0x10] ;  /* 0x0000101020088981 */ /* 0x0000a8000c1e9b00 */
[----:B------:R-:W2:Y:S01]  /*1910*/  @!P0 LDG.E.64.CONSTANT R28, desc[UR16][R76.64+0x18] ;  /* 0x000018104c1c8981 */ /* 0x000ea2000c1e9b00 */
[----:B------:R-:W-:Y:S01]  /*1920*/  DFMA R30, R30, R18, RZ ;  /* 0x000000121e1e722b */ /* 0x000fe200000000ff */
[----:B------:R-:W-:Y:S01]  /*1930*/  SHF.L.U32 R2, R0, 0x3, RZ ;  /* 0x0000000300027819 */ /* 0x000fe200000006ff */
[----:B------:R-:W-:Y:S02]  /*1940*/  DFMA R34, R56, R58, R34 ;  /* 0x0000003a3822722b */ /* 0x000fe40000000022 */
[----:B------:R-:W-:Y:S01]  /*1950*/  DFMA R48, R40, R48, R26 ;  /* 0x000000302830722b */ /* 0x000fe2000000001a */
[----:B------:R-:W-:Y:S01]  /*1960*/  LOP3.LUT R2, R2, 0x38, RZ, 0xc0, !PT ;  /* 0x0000003802027812 */ /* 0x000fe200078ec0ff */
[----:B------:R-:W-:-:S02]  /*1970*/  DFMA R66, R44, R50, R66 ;  /* 0x000000322c42722b */ /* 0x000fc40000000042 */
[----:B------:R-:W-:Y:S02]  /*1980*/  DFMA R30, R60, R36, R30 ;  /* 0x000000243c1e722b */ /* 0x000fe4000000001e */
[----:B------:R-:W-:Y:S02]  /*1990*/  DFMA R34, R44, R46, R34 ;  /* 0x0000002e2c22722b */ /* 0x000fe40000000022 */
[----:B------:R-:W-:Y:S02]  /*19a0*/  DFMA R36, R24, UR4, RZ ;  /* 0x0000000418247c2b */ /* 0x000fe400080000ff */
[----:B------:R-:W-:Y:S02]  /*19b0*/  DADD R26, R66, R48 ;  /* 0x00000000421a7229 */ /* 0x000fe40000000030 */
[----:B------:R-:W-:Y:S02]  /*19c0*/  DFMA R30, R52, R54, R30 ;  /* 0x00000036341e722b */ /* 0x000fe4000000001e */
[----:B------:R-:W-:-:S06]  /*19d0*/  DADD R48, R66, -R48 ;  /* 0x0000000042307229 */ /* 0x000fcc0000000830 */
[----:B------:R-:W-:-:S08]  /*19e0*/  DFMA R40, R40, R42, R30 ;  /* 0x0000002a2828722b */ /* 0x000fd0000000001e */
[C-C-:B------:R-:W-:Y:S02]  /*19f0*/  DADD R30, R34.reuse, R40.reuse ;  /* 0x00000000221e7229 */ /* 0x140fe40000000028 */
[----:B------:R-:W-:Y:S02]  /*1a00*/  DADD R42, R34, -R40 ;  /* 0x00000000222a7229 */ /* 0x000fe40000000828 */
[C---:B------:R-:W-:Y:S02]  /*1a10*/  DFMA R34, R24.reuse, UR20, RZ ;  /* 0x0000001418227c2b */ /* 0x040fe400080000ff */
[----:B------:R-:W-:Y:S01]  /*1a20*/  DFMA R40, R24, UR22, RZ ;  /* 0x0000001618287c2b */ /* 0x000fe200080000ff */
[----:B------:R-:W1:Y:S02]  /*1a30*/  LDCU.128 UR20, c[0x3][0x710] ;  /* 0x00c0e200ff1477ac */ /* 0x000e640008000c00 */
[C---:B-1----:R-:W-:Y:S02]  /*1a40*/  DFMA R46, R22.reuse, UR20, RZ ;  /* 0x00000014162e7c2b */ /* 0x042fe400080000ff */
[----:B------:R-:W-:Y:S01]  /*1a50*/  DFMA R50, R22, UR22, RZ ;  /* 0x0000001616327c2b */ /* 0x000fe200080000ff */
[----:B------:R-:W1:Y:S01]  /*1a60*/  LDCU.128 UR20, c[0x3][0x750] ;  /* 0x00c0ea00ff1477ac */ /* 0x000e620008000c00 */
[----:B----4-:R-:W-:Y:S01]  /*1a70*/  DMUL R70, R38, R70 ;  /* 0x0000004626467228 */ /* 0x010fe20000000000 */
[----:B------:R-:W-:Y:S01]  /*1a80*/  MOV R38, UR6 ;  /* 0x0000000600267c02 */ /* 0x000fe20008000f00 */
[----:B------:R-:W-:Y:S01]  /*1a90*/  IMAD.U32 R39, RZ, RZ, UR7 ;  /* 0x00000007ff277e24 */ /* 0x000fe2000f8e00ff */
[----:B------:R-:W4:Y:S05]  /*1aa0*/  LDCU.64 UR6, c[0x3][0x48] ;  /* 0x00c00900ff0677ac */ /* 0x000f2a0008000a00 */
[----:B-----5:R-:W-:-:S02]  /*1ab0*/  DFMA R44, R14, R74, R70 ;  /* 0x0000004a0e2c722b */ /* 0x020fc40000000046 */
[----:B0-----:R-:W-:Y:S01]  /*1ac0*/  DFMA R32, R24, R38, RZ ;  /* 0x000000261820722b */ /* 0x001fe200000000ff */
[----:B------:R-:W-:Y:S01]  /*1ad0*/  MOV R24, UR10 ;  /* 0x0000000a00187c02 */ /* 0x000fe20008000f00 */
[----:B------:R-:W-:Y:S01]  /*1ae0*/  IMAD.U32 R25, RZ, RZ, UR11 ;  /* 0x0000000bff197e24 */ /* 0x000fe2000f8e00ff */
[----:B------:R-:W-:Y:S01]  /*1af0*/  DFMA R74, R14, R74, -R70 ;  /* 0x0000004a0e4a722b */ /* 0x000fe20000000846 */
[----:B------:R-:W0:Y:S02]  /*1b00*/  LDCU.64 UR10, c[0x3][0x748] ;  /* 0x00c0e900ff0a77ac */ /* 0x000e240008000a00 */
[C---:B------:R-:W-:Y:S02]  /*1b10*/  DFMA R34, R44.reuse, UR24, R34 ;  /* 0x000000182c227c2b */ /* 0x040fe40008000022 */
[C---:B------:R-:W-:Y:S02]  /*1b20*/  DFMA R36, R44.reuse, R6, R36 ;  /* 0x000000062c24722b */ /* 0x040fe40000000024 */
[----:B------:R-:W-:-:S02]  /*1b30*/  DFMA R14, R44, R24, R32 ;  /* 0x000000182c0e722b */ /* 0x000fc40000000020 */
[----:B------:R-:W-:Y:S01]  /*1b40*/  DFMA R32, R44, UR26, R40 ;  /* 0x0000001a2c207c2b */ /* 0x000fe20008000028 */
[----:B------:R-:W5:Y:S01]  /*1b50*/  LDCU.128 UR24, c[0x3][0x730] ;  /* 0x00c0e600ff1877ac */ /* 0x000f620008000c00 */
[----:B------:R-:W-:Y:S01]  /*1b60*/  DFMA R44, R22, UR8, RZ ;  /* 0x00000008162c7c2b */ /* 0x000fe200080000ff */
[----:B------:R-:W-:Y:S01]  /*1b70*/  MOV R40, UR32 ;  /* 0x0000002000287c02 */ /* 0x000fe20008000f00 */
[----:B------:R-:W-:Y:S01]  /*1b80*/  IMAD.U32 R41, RZ, RZ, UR33 ;  /* 0x00000021ff297e24 */ /* 0x000fe2000f8e00ff */
[----:B------:R-:W0:Y:S05]  /*1b90*/  LDCU.128 UR32, c[0x3][0x70] ;  /* 0x00c00e00ff2077ac */ /* 0x000e2a0008000c00 */
[----:B------:R-:W-:-:S02]  /*1ba0*/  DFMA R44, R74, R10, R44 ;  /* 0x0000000a4a2c722b */ /* 0x000fc4000000002c */
[----:B-----5:R-:W-:Y:S02]  /*1bb0*/  DFMA R46, R74, UR24, R46 ;  /* 0x000000184a2e7c2b */ /* 0x020fe4000800002e */
[----:B------:R-:W-:Y:S02]  /*1bc0*/  DMUL R62, R48, R62 ;  /* 0x0000003e303e7228 */ /* 0x000fe40000000000 */
[----:B---3--:R-:W-:Y:S01]  /*1bd0*/  DMUL R42, R42, R68 ;  /* 0x000000442a2a7228 */ /* 0x008fe20000000000 */
[----:B------:R-:W-:Y:S01]  /*1be0*/  MOV R68, UR18 ;  /* 0x0000001200447c02 */ /* 0x000fe20008000f00 */
[----:B------:R-:W-:Y:S01]  /*1bf0*/  IMAD.U32 R69, RZ, RZ, UR19 ;  /* 0x00000013ff457e24 */ /* 0x000fe2000f8e00ff */
[----:B------:R-:W3:Y:S05]  /*1c00*/  LDCU.64 UR18, c[0x3][0x768] ;  /* 0x00c0ed00ff1277ac */ /* 0x000eea0008000a00 */
[----:B------:R-:W-:-:S08]  /*1c10*/  DFMA R48, R22, R68, RZ ;  /* 0x000000441630722b */ /* 0x000fd000000000ff */
[C---:B------:R-:W-:Y:S02]  /*1c20*/  DFMA R48, R74.reuse, R40, R48 ;  /* 0x000000284a30722b */ /* 0x040fe40000000030 */
[----:B------:R-:W-:Y:S01]  /*1c30*/  DFMA R74, R74, UR26, R50 ;  /* 0x0000001a4a4a7c2b */ /* 0x000fe20008000032 */
[----:B------:R-:W5:Y:S01]  /*1c40*/  LDCU.128 UR24, c[0x3][0x770] ;  /* 0x00c0ee00ff1877ac */ /* 0x000f620008000c00 */
[CCC-:B--2---:R-:W-:Y:S02]  /*1c50*/  DFMA R22, R26.reuse, R8.reuse, R62.reuse ;  /* 0x000000081a16722b */ /* 0x1c4fe4000000003e */
[----:B------:R-:W-:Y:S02]  /*1c60*/  DFMA R26, R26, R8, -R62 ;  /* 0x000000081a1a722b */ /* 0x000fe4000000083e */
[CCC-:B------:R-:W-:Y:S02]  /*1c70*/  DFMA R8, R30.reuse, R28.reuse, R42.reuse ;  /* 0x0000001c1e08722b */ /* 0x1c0fe4000000002a */
[----:B------:R-:W-:-:S02]  /*1c80*/  DFMA R28, R30, R28, -R42 ;  /* 0x0000001c1e1c722b */ /* 0x000fc4000000082a */
[C---:B------:R-:W-:Y:S01]  /*1c90*/  DFMA R36, R22.reuse, R12, R36 ;  /* 0x0000000c1624722b */ /* 0x040fe20000000024 */
[----:B------:R-:W-:Y:S01]  /*1ca0*/  SHF.R.U32.HI R31, RZ, 0x3, R0 ;  /* 0x00000003ff1f7819 */ /* 0x000fe20000011600 */
[C---:B------:R-:W-:Y:S02]  /*1cb0*/  DFMA R34, R22.reuse, UR28, R34 ;  /* 0x0000001c16227c2b */ /* 0x040fe40008000022 */
[C---:B----4-:R-:W-:Y:S02]  /*1cc0*/  DFMA R14, R22.reuse, UR6, R14 ;  /* 0x00000006160e7c2b */ /* 0x050fe4000800000e */
[----:B------:R-:W-:Y:S01]  /*1cd0*/  DFMA R32, R22, UR30, R32 ;  /* 0x0000001e16207c2b */ /* 0x000fe20008000020 */
[----:B------:R-:W-:Y:S01]  /*1ce0*/  IMAD R30, R31, 0x48, R4 ;  /* 0x000000481f1e7824 */ /* 0x000fe200078e0204 */
[C---:B------:R-:W-:Y:S02]  /*1cf0*/  DFMA R44, R26.reuse, R16, R44 ;  /* 0x000000101a2c722b */ /* 0x040fe4000000002c */
[----:B-1----:R-:W-:-:S02]  /*1d00*/  DFMA R46, R26, UR20, R46 ;  /* 0x000000141a2e7c2b */ /* 0x002fc4000800002e */
[C---:B0-----:R-:W-:Y:S02]  /*1d10*/  DFMA R48, R26.reuse, UR10, R48 ;  /* 0x0000000a1a307c2b */ /* 0x041fe40008000030 */
[----:B------:R-:W-:Y:S02]  /*1d20*/  DFMA R74, R26, UR22, R74 ;  /* 0x000000161a4a7c2b */ /* 0x000fe4000800004a */
[C---:B------:R-:W-:Y:S02]  /*1d30*/  DFMA R36, R8.reuse, R20, R36 ;  /* 0x000000140824722b */ /* 0x040fe40000000024 */
[C---:B------:R-:W-:Y:S02]  /*1d40*/  DFMA R34, R8.reuse, UR32, R34 ;  /* 0x0000002008227c2b */ /* 0x040fe40008000022 */
[C---:B------:R-:W-:Y:S02]  /*1d50*/  DFMA R14, R8.reuse, UR14, R14 ;  /* 0x0000000e080e7c2b */ /* 0x040fe4000800000e */
[----:B------:R-:W-:-:S02]  /*1d60*/  DFMA R32, R8, UR34, R32 ;  /* 0x0000002208207c2b */ /* 0x000fc40008000020 */
[C---:B------:R-:W-:Y:S02]  /*1d70*/  DFMA R44, R28.reuse, R18, R44 ;  /* 0x000000121c2c722b */ /* 0x040fe4000000002c */
[C---:B-----5:R-:W-:Y:S02]  /*1d80*/  DFMA R46, R28.reuse, UR24, R46 ;  /* 0x000000181c2e7c2b */ /* 0x060fe4000800002e */
[C---:B---3--:R-:W-:Y:S02]  /*1d90*/  DFMA R48, R28.reuse, UR18, R48 ;  /* 0x000000121c307c2b */ /* 0x048fe40008000030 */
[----:B------:R-:W-:Y:S02]  /*1da0*/  DFMA R74, R28, UR26, R74 ;  /* 0x0000001a1c4a7c2b */ /* 0x000fe4000800004a */
        /* <DEDUP_REMOVED lines=15> */
[----:B------:R1:W-:Y:S02]  /*1ea0*/  STS.64 [R72+0x18], R32 ;  /* 0x0000182048007388 */ /* 0x0003e40000000a00 */
.L_x_459:
[----:B------:R-:W-:Y:S05]  /*1eb0*/  BSYNC.RECONVERGENT B0 ;  /* 0x0000000000007941 */ /* 0x000fea0003800200 */
.L_x_458:
[----:B------:R-:W-:Y:S06]  /*1ec0*/  BAR.SYNC.DEFER_BLOCKING 0x0 ;  /* 0x0000000000007b1d */ /* 0x000fec0000010000 */
[----:B------:R-:W-:Y:S04]  /*1ed0*/  BSSY.RECONVERGENT B0, `(.L_x_460) ;  /* 0x0000063000007945 */ /* 0x000fe80003800200 */
[----:B------:R-:W-:Y:S05]  /*1ee0*/  @P1 BRA `(.L_x_461) ;  /* 0x0000000400841947 */ /* 0x000fea0003800000 */
[----:B-1----:R-:W-:Y:S01]  /*1ef0*/  SHF.R.U32.HI R9, RZ, 0x3, R0 ;  /* 0x00000003ff097819 */ /* 0x002fe20000011600 */
[----:B------:R-:W1:Y:S04]  /*1f00*/  LDCU.64 UR10, c[0x3][0x8] ;  /* 0x00c00100ff0a77ac */ /* 0x000e680008000a00 */
[----:B------:R-:W-:Y:S01]  /*1f10*/  IMAD R9, R9, 0x1f8, R30 ;  /* 0x000001f809097824 */ /* 0x000fe200078e021e */
[----:B------:R-:W0:Y:S03]  /*1f20*/  LDCU.128 UR12, c[0x3][0x10] ;  /* 0x00c00200ff0c77ac */ /* 0x000e260008000c00 */
[----:B------:R-:W-:Y:S01]  /*1f30*/  IMAD.IADD R2, R2, 0x1, R9 ;  /* 0x0000000102027824 */ /* 0x000fe200078e0209 */
[----:B------:R-:W3:Y:S04]  /*1f40*/  LDCU.128 UR20, c[0x3][0x710] ;  /* 0x00c0e200ff1477ac */ /* 0x000ee80008000c00 */
[----:B------:R-:W-:Y:S01]  /*1f50*/  LDS.64 R8, [R2] ;  /* 0x0000000002087984 */ /* 0x000fe20000000a00 */
[----:B------:R-:W4:Y:S03]  /*1f60*/  LDCU.64 UR32, c[0x3][0x28] ;  /* 0x00c00500ff2077ac */ /* 0x000f260008000a00 */
[----:B------:R-:W5:Y:S01]  /*1f70*/  LDS.64 R14, [R2+0x1f8] ;  /* 0x0001f800020e7984 */ /* 0x000f620000000a00 */
[----:B------:R-:W2:Y:S01]  /*1f80*/  LDCU.64 UR18, c[0x3][0x708] ;  /* 0x00c0e100ff1277ac */ /* 0x000ea20008000a00 */
[----:B-1----:R-:W-:Y:S01]  /*1f90*/  MOV R38, UR10 ;  /* 0x0000000a00267c02 */ /* 0x002fe20008000f00 */
[----:B------:R-:W-:Y:S01]  /*1fa0*/  IMAD.U32 R39, RZ, RZ, UR11 ;  /* 0x0000000bff277e24 */ /* 0x000fe2000f8e00ff */
[----:B------:R-:W-:Y:S01]  /*1fb0*/  LDS.64 R24, [R2+0x48] ;  /* 0x0000480002187984 */ /* 0x000fe20000000a00 */
[----:B------:R-:W1:Y:S03]  /*1fc0*/  LDCU.128 UR24, c[0x3][0x30] ;  /* 0x00c00600ff1877ac */ /* 0x000e660008000c00 */
[----:B------:R-:W4:Y:S01]  /*1fd0*/  LDS.64 R26, [R2+0x1b0] ;  /* 0x0001b000021a7984 */ /* 0x000f220000000a00 */
[----:B------:R-:W0:Y:S03]  /*1fe0*/  LDCU.64 UR36, c[0x3][0x728] ;  /* 0x00c0e500ff2477ac */ /* 0x000e260008000a00 */
[----:B------:R-:W-:Y:S01]  /*1ff0*/  LDS.64 R18, [R2+0x90] ;  /* 0x0000900002127984 */ /* 0x000fe20000000a00 */
[----:B------:R-:W1:Y:S03]  /*2000*/  LDCU.128 UR28, c[0x3][0x740] ;  /* 0x00c0e800ff1c77ac */ /* 0x000e660008000c00 */
[----:B------:R-:W1:Y:S01]  /*2010*/  LDS.64 R16, [R2+0x168] ;  /* 0x0001680002107984 */ /* 0x000e620000000a00 */
[----:B------:R-:W1:Y:S01]  /*2020*/  LDCU.64 UR6, c[0x3][0x48] ;  /* 0x00c00900ff0677ac */ /* 0x000e620008000a00 */
[----:B--2---:R-:W-:Y:S01]  /*2030*/  MOV R68, UR18 ;  /* 0x0000001200447c02 */ /* 0x004fe20008000f00 */
[----:B------:R-:W-:Y:S01]  /*2040*/  IMAD.U32 R69, RZ, RZ, UR19 ;  /* 0x00000013ff457e24 */ /* 0x000fe2000f8e00ff */
[----:B0-----:R-:W-:Y:S01]  /*2050*/  MOV R40, UR36 ;  /* 0x0000002400287c02 */ /* 0x001fe20008000f00 */
[----:B------:R-:W-:Y:S01]  /*2060*/  IMAD.U32 R41, RZ, RZ, UR37 ;  /* 0x00000025ff297e24 */ /* 0x000fe2000f8e00ff */
[----:B------:R-:W0:Y:S01]  /*2070*/  LDCU.128 UR36, c[0x3][0x760] ;  /* 0x00c0ec00ff2477ac */ /* 0x000e220008000c00 */
[----:B-----5:R-:W-:-:S02]  /*2080*/  DADD R20, R8, R14 ;  /* 0x0000000008147229 */ /* 0x020fc4000000000e */
[----:B------:R-:W-:Y:S01]  /*2090*/  DADD R22, R8, -R14 ;  /* 0x0000000008167229 */ /* 0x000fe2000000080e */
[----:B------:R-:W-:Y:S04]  /*20a0*/  LDS.64 R14, [R2+0xd8] ;  /* 0x0000d800020e7984 */ /* 0x000fe80000000a00 */
[----:B------:R-:W2:Y:S01]  /*20b0*/  LDS.64 R8, [R2+0x120] ;  /* 0x0001200002087984 */ /* 0x000ea20000000a00 */
[C---:B------:R-:W-:Y:S02]  /*20c0*/  DFMA R34, R20.reuse, UR12, RZ ;  /* 0x0000000c14227c2b */ /* 0x040fe400080000ff */
[----:B------:R-:W-:Y:S01]  /*20d0*/  DFMA R44, R20, UR14, RZ ;  /* 0x0000000e142c7c2b */ /* 0x000fe200080000ff */
[----:B------:R-:W5:Y:S01]  /*20e0*/  LDCU.128 UR12, c[0x3][0x730] ;  /* 0x00c0e600ff0c77ac */ /* 0x000f620008000c00 */
[----:B---3--:R-:W-:-:S02]  /*20f0*/  DFMA R36, R22, UR20, RZ ;  /* 0x0000001416247c2b */ /* 0x008fc400080000ff */
[----:B------:R-:W-:Y:S01]  /*2100*/  DFMA R46, R22, UR22, RZ ;  /* 0x00000016162e7c2b */ /* 0x000fe200080000ff */
[----:B------:R-:W3:Y:S01]  /*2110*/  LDCU.128 UR20, c[0x3][0x50] ;  /* 0x00c00a00ff1477ac */ /* 0x000ee20008000c00 */
[--C-:B----4-:R-:W-:Y:S02]  /*2120*/  DADD R28, R24, R26.reuse ;  /* 0x00000000181c7229 */ /* 0x110fe4000000001a */
[C---:B------:R-:W-:Y:S02]  /*2130*/  DFMA R30, R20.reuse, UR4, RZ ;  /* 0x00000004141e7c2b */ /* 0x040fe400080000ff */
[----:B------:R-:W-:Y:S02]  /*2140*/  DFMA R20, R20, R38, RZ ;  /* 0x000000261414722b */ /* 0x000fe400000000ff */
[----:B------:R-:W-:Y:S01]  /*2150*/  DADD R26, R24, -R26 ;  /* 0x00000000181a7229 */ /* 0x000fe2000000081a */
[----:B------:R-:W-:Y:S01]  /*2160*/  MOV R24, UR32 ;  /* 0x0000002000187c02 */ /* 0x000fe20008000f00 */
[----:B------:R-:W-:Y:S01]  /*2170*/  IMAD.U32 R25, RZ, RZ, UR33 ;  /* 0x00000021ff197e24 */ /* 0x000fe2000f8e00ff */
[C---:B-1----:R-:W-:Y:S01]  /*2180*/  DFMA R42, R28.reuse, UR24, R34 ;  /* 0x000000181c2a7c2b */ /* 0x042fe20008000022 */
[----:B------:R-:W1:Y:S01]  /*2190*/  LDCU.128 UR32, c[0x3][0x60] ;  /* 0x00c00c00ff2077ac */ /* 0x000e620008000c00 */
[----:B------:R-:W-:-:S02]  /*21a0*/  DFMA R44, R28, UR26, R44 ;  /* 0x0000001a1c2c7c2b */ /* 0x000fc4000800002c */
[----:B------:R-:W-:Y:S01]  /*21b0*/  DFMA R32, R22, UR8, RZ ;  /* 0x0000000816207c2b */ /* 0x000fe200080000ff */
[----:B------:R-:W4:Y:S01]  /*21c0*/  LDCU.128 UR24, c[0x3][0x750] ;  /* 0x00c0ea00ff1877ac */ /* 0x000f220008000c00 */
[----:B------:R-:W-:Y:S02]  /*21d0*/  DFMA R34, R28, R24, R20 ;  /* 0x000000181c22722b */ /* 0x000fe40000000014 */
[----:B------:R-:W-:Y:S02]  /*21e0*/  DADD R20, R18, R16 ;  /* 0x0000000012147229 */ /* 0x000fe40000000010 */
[----:B------:R-:W-:Y:S02]  /*21f0*/  DFMA R22, R22, R68, RZ ;  /* 0x000000441616722b */ /* 0x000fe400000000ff */
[C---:B-----5:R-:W-:Y:S02]  /*2200*/  DFMA R36, R26.reuse, UR12, R36 ;  /* 0x0000000c1a247c2b */ /* 0x060fe40008000024 */
[----:B------:R-:W-:Y:S01]  /*2210*/  DFMA R46, R26, UR14, R46 ;  /* 0x0000000e1a2e7c2b */ /* 0x000fe2000800002e */
[----:B------:R-:W5:Y:S01]  /*2220*/  LDCU.128 UR12, c[0x3][0x70] ;  /* 0x00c00e00ff0c77ac */ /* 0x000f620008000c00 */
[----:B---3--:R-:W-:-:S02]  /*2230*/  DFMA R42, R20, UR20, R42 ;  /* 0x00000014142a7c2b */ /* 0x008fc4000800002a */
[----:B------:R-:W-:Y:S01]  /*2240*/  DFMA R44, R20, UR22, R44 ;  /* 0x00000016142c7c2b */ /* 0x000fe2000800002c */
[----:B------:R-:W3:Y:S01]  /*2250*/  LDCU.128 UR20, c[0x3][0x770] ;  /* 0x00c0ee00ff1477ac */ /* 0x000ee20008000c00 */
[----:B------:R-:W-:Y:S02]  /*2260*/  DFMA R30, R28, R6, R30 ;  /* 0x000000061c1e722b */ /* 0x000fe4000000001e */
[C---:B------:R-:W-:Y:S02]  /*2270*/  DFMA R32, R26.reuse, R10, R32 ;  /* 0x0000000a1a20722b */ /* 0x040fe40000000020 */
[----:B------:R-:W-:Y:S02]  /*2280*/  DFMA R28, R26, R40, R22 ;  /* 0x000000281a1c722b */ /* 0x000fe40000000016 */
[----:B------:R-:W-:Y:S01]  /*2290*/  DADD R18, R18, -R16 ;  /* 0x0000000012127229 */ /* 0x000fe20000000810 */
[----:B------:R-:W-:Y:S01]  /*22a0*/  MOV R16, UR28 ;  /* 0x0000001c00107c02 */ /* 0x000fe20008000f00 */
[----:B------:R-:W-:Y:S01]  /*22b0*/  IMAD.U32 R17, RZ, RZ, UR29 ;  /* 0x0000001dff117e24 */ /* 0x000fe2000f8e00ff */
[----:B--2---:R-:W-:-:S02]  /*22c0*/  DADD R22, R14, R8 ;  /* 0x000000000e167229 */ /* 0x004fc40000000008 */
[C---:B------:R-:W-:Y:S02]  /*22d0*/  DFMA R30, R20.reuse, R12, R30 ;  /* 0x0000000c141e722b */ /* 0x040fe4000000001e */
[----:B------:R-:W-:Y:S02]  /*22e0*/  DFMA R34, R20, UR6, R34 ;  /* 0x0000000614227c2b */ /* 0x000fe40008000022 */
[----:B------:R-:W-:Y:S01]  /*22f0*/  DADD R8, R14, -R8 ;  /* 0x000000000e087229 */ /* 0x000fe20000000808 */
[----:B-1----:R-:W-:Y:S01]  /*2300*/  MOV R20, UR32 ;  /* 0x0000002000147c02 */ /* 0x002fe20008000f00 */
[C---:B------:R-:W-:Y:S01]  /*2310*/  DFMA R28, R18.reuse, UR30, R28 ;  /* 0x0000001e121c7c2b */ /* 0x040fe2000800001c */
[----:B------:R-:W-:Y:S01]  /*2320*/  IMAD.U32 R21, RZ, RZ, UR33 ;  /* 0x00000021ff157e24 */ /* 0x000fe2000f8e00ff */
[C---:B------:R-:W-:Y:S02]  /*2330*/  DFMA R32, R18.reuse, R16, R32 ;  /* 0x000000101220722b */ /* 0x040fe40000000020 */
[----:B----4-:R-:W-:-:S02]  /*2340*/  DFMA R36, R18, UR24, R36 ;  /* 0x0000001812247c2b */ /* 0x010fc40008000024 */
[----:B------:R-:W-:Y:S01]  /*2350*/  DFMA R46, R18, UR26, R46 ;  /* 0x0000001a122e7c2b */ /* 0x000fe2000800002e */
[----:B0-----:R-:W-:Y:S01]  /*2360*/  MOV R18, UR36 ;  /* 0x0000002400127c02 */ /* 0x001fe20008000f00 */
[----:B------:R-:W-:Y:S01]  /*2370*/  IMAD.U32 R19, RZ, RZ, UR37 ;  /* 0x00000025ff137e24 */ /* 0x000fe2000f8e00ff */
[C---:B------:R-:W-:Y:S02]  /*2380*/  DFMA R34, R22.reuse, UR34, R34 ;  /* 0x0000002216227c2b */ /* 0x040fe40008000022 */
[C---:B------:R-:W-:Y:S02]  /*2390*/  DFMA R30, R22.reuse, R20, R30 ;  /* 0x00000014161e722b */ /* 0x040fe4000000001e */
[C---:B-----5:R-:W-:Y:S02]  /*23a0*/  DFMA R42, R22.reuse, UR12, R42 ;  /* 0x0000000c162a7c2b */ /* 0x060fe4000800002a */
[----:B------:R-:W-:Y:S02]  /*23b0*/  DFMA R44, R22, UR14, R44 ;  /* 0x0000000e162c7c2b */ /* 0x000fe4000800002c */
[----:B------:R-:W-:-:S02]  /*23c0*/  DFMA R32, R8, R18, R32 ;  /* 0x000000120820722b */ /* 0x000fc40000000020 */
[C---:B------:R-:W-:Y:S02]  /*23d0*/  DFMA R28, R8.reuse, UR38, R28 ;  /* 0x00000026081c7c2b */ /* 0x040fe4000800001c */
[C---:B---3--:R-:W-:Y:S02]  /*23e0*/  DFMA R36, R8.reuse, UR20, R36 ;  /* 0x0000001408247c2b */ /* 0x048fe40008000024 */
        /* <DEDUP_REMOVED lines=17> */
.L_x_461:
[----:B------:R-:W-:Y:S05]  /*2500*/  BSYNC.RECONVERGENT B0 ;  /* 0x0000000000007941 */ /* 0x000fea0003800200 */
.L_x_460:
[----:B------:R-:W-:Y:S06]  /*2510*/  BAR.SYNC.DEFER_BLOCKING 0x0 ;  /* 0x0000000000007b1d */ /* 0x000fec0000010000 */
[----:B------:R-:W4:Y:S01]  /*2520*/  LDCU.128 UR12, c[0x3][0x10] ;  /* 0x00c00200ff0c77ac */ /* 0x000f220008000c00 */
[----:B------:R-:W5:Y:S01]  /*2530*/  LDCU.128 UR20, c[0x3][0x710] ;  /* 0x00c0e200ff1477ac */ /* 0x000f620008000c00 */
[----:B------:R-:W5:Y:S01]  /*2540*/  LDCU.128 UR24, c[0x3][0x30] ;  /* 0x00c00600ff1877ac */ /* 0x000f620008000c00 */
[----:B------:R-:W5:Y:S01]  /*2550*/  LDCU.128 UR28, c[0x3][0x730] ;  /* 0x00c0e600ff1c77ac */ /* 0x000f620008000c00 */
[----:B------:R-:W5:Y:S01]  /*2560*/  LDCU.64 UR6, c[0x3][0x48] ;  /* 0x00c00900ff0677ac */ /* 0x000f620008000a00 */
[----:B-1-3--:R-:W-:Y:S01]  /*2570*/  LDS.64 R14, [R5] ;  /* 0x00000000050e7984 */ /* 0x00afe20000000a00 */
[----:B------:R-:W1:Y:S03]  /*2580*/  LDCU.64 UR10, c[0x3][0x748] ;  /* 0x00c0e900ff0a77ac */ /* 0x000e660008000a00 */
[----:B------:R-:W3:Y:S01]  /*2590*/  LDS.64 R8, [R5+0xfc0] ;  /* 0x000fc00005087984 */ /* 0x000ee20000000a00 */
[----:B------:R-:W1:Y:S03]  /*25a0*/  LDCU.128 UR32, c[0x3][0x50] ;  /* 0x00c00a00ff2077ac */ /* 0x000e660008000c00 */
[----:B------:R-:W-:Y:S01]  /*25b0*/  LDS.64 R30, [R5+0x240] ;  /* 0x00024000051e7984 */ /* 0x000fe20000000a00 */
[----:B------:R-:W1:Y:S03]  /*25c0*/  LDCU.128 UR36, c[0x3][0x750] ;  /* 0x00c0ea00ff2477ac */ /* 0x000e660008000c00 */
[----:B------:R-:W0:Y:S04]  /*25d0*/  LDS.64 R32, [R5+0xd80] ;  /* 0x000d800005207984 */ /* 0x000e280000000a00 */
[----:B------:R-:W-:Y:S04]  /*25e0*/  LDS.64 R36, [R5+0x480] ;  /* 0x0004800005247984 */ /* 0x000fe80000000a00 */
[----:B------:R-:W1:Y:S04]  /*25f0*/  LDS.64 R42, [R5+0xb40] ;  /* 0x000b4000052a7984 */ /* 0x000e680000000a00 */
[----:B------:R-:W-:Y:S04]  /*2600*/  LDS.64 R22, [R5+0x6c0] ;  /* 0x0006c00005167984 */ /* 0x000fe80000000a00 */
[----:B------:R4:W1:Y:S01]  /*2610*/  LDS.64 R26, [R5+0x900] ;  /* 0x00090000051a7984 */ /* 0x0008620000000a00 */
[----:B---3--:R-:W-:-:S02]  /*2620*/  DADD R28, R14, R8 ;  /* 0x000000000e1c7229 */ /* 0x008fc40000000008 */
[----:B------:R-:W-:Y:S02]  /*2630*/  DADD R14, R14, -R8 ;  /* 0x000000000e0e7229 */ /* 0x000fe40000000808 */
[----:B0-2---:R-:W-:-:S04]  /*2640*/  DADD R34, R30, R32 ;  /* 0x000000001e227229 */ /* 0x005fc80000000020 */
[----:B------:R-:W-:Y:S02]  /*2650*/  DFMA R38, R28, R38, RZ ;  /* 0x000000261c26722b */ /* 0x000fe400000000ff */
[----:B------:R-:W-:Y:S02]  /*2660*/  DADD R8, R30, -R32 ;  /* 0x000000001e087229 */ /* 0x000fe40000000820 */
[----:B------:R-:W-:Y:S02]  /*2670*/  DFMA R68, R14, R68, RZ ;  /* 0x000000440e44722b */ /* 0x000fe400000000ff */
[----:B------:R-:W-:Y:S02]  /*2680*/  DFMA R44, R28, UR4, RZ ;  /* 0x000000041c2c7c2b */ /* 0x000fe400080000ff */
[----:B------:R-:W-:Y:S02]  /*2690*/  DFMA R38, R34, R24, R38 ;  /* 0x000000182226722b */ /* 0x000fe40000000026 */
[C---:B----4-:R-:W-:Y:S01]  /*26a0*/  DFMA R4, R28.reuse, UR12, RZ ;  /* 0x0000000c1c047c2b */ /* 0x050fe200080000ff */
[----:B------:R-:W0:Y:S01]  /*26b0*/  LDCU.64 UR12, c[0x3][0x68] ;  /* 0x00c00d00ff0c77ac */ /* 0x000e220008000a00 */
[----:B------:R-:W-:-:S02]  /*26c0*/  DFMA R24, R28, UR14, RZ ;  /* 0x0000000e1c187c2b */ /* 0x000fc400080000ff */
[----:B------:R-:W-:Y:S01]  /*26d0*/  DFMA R68, R8, R40, R68 ;  /* 0x000000280844722b */ /* 0x000fe20000000044 */
[----:B------:R-:W2:Y:S01]  /*26e0*/  LDCU.64 UR14, c[0x3][0x768] ;  /* 0x00c0ed00ff0e77ac */ /* 0x000ea20008000a00 */
[C---:B-----5:R-:W-:Y:S02]  /*26f0*/  DFMA R28, R14.reuse, UR20, RZ ;  /* 0x000000140e1c7c2b */ /* 0x060fe400080000ff */
[----:B------:R-:W-:Y:S01]  /*2700*/  DFMA R40, R14, UR22, RZ ;  /* 0x000000160e287c2b */ /* 0x000fe200080000ff */
[----:B------:R-:W3:Y:S01]  /*2710*/  LDCU.128 UR20, c[0x3][0x70] ;  /* 0x00c00e00ff1477ac */ /* 0x000ee20008000c00 */
[C---:B------:R-:W-:Y:S02]  /*2720*/  DFMA R6, R34.reuse, R6, R44 ;  /* 0x000000062206722b */ /* 0x040fe4000000002c */
[C---:B------:R-:W-:Y:S02]  /*2730*/  DFMA R30, R34.reuse, UR24, R4 ;  /* 0x00000018221e7c2b */ /* 0x040fe40008000004 */
[----:B------:R-:W-:Y:S01]  /*2740*/  DFMA R34, R34, UR26, R24 ;  /* 0x0000001a22227c2b */ /* 0x000fe20008000018 */
[----:B------:R-:W4:Y:S01]  /*2750*/  LDCU.128 UR24, c[0x3][0x770] ;  /* 0x00c0ee00ff1877ac */ /* 0x000f220008000c00 */
[----:B-1----:R-:W-:-:S02]  /*2760*/  DADD R4, R36, R42 ;  /* 0x0000000024047229 */ /* 0x002fc4000000002a */
[----:B------:R-:W-:Y:S02]  /*2770*/  DADD R24, R36, -R42 ;  /* 0x0000000024187229 */ /* 0x000fe4000000082a */
[C---:B------:R-:W-:Y:S02]  /*2780*/  DFMA R32, R8.reuse, UR28, R28 ;  /* 0x0000001c08207c2b */ /* 0x040fe4000800001c */
[----:B------:R-:W-:Y:S02]  /*2790*/  DFMA R40, R8, UR30, R40 ;  /* 0x0000001e08287c2b */ /* 0x000fe40008000028 */
[C-C-:B------:R-:W-:Y:S02]  /*27a0*/  DADD R28, R22.reuse, R26.reuse ;  /* 0x00000000161c7229 */ /* 0x140fe4000000001a */
[----:B------:R-:W-:Y:S02]  /*27b0*/  DADD R22, R22, -R26 ;  /* 0x0000000016167229 */ /* 0x000fe4000000081a */
[----:B------:R-:W-:-:S02]  /*27c0*/  DFMA R30, R4, UR32, R30 ;  /* 0x00000020041e7c2b */ /* 0x000fc4000800001e */
[----:B------:R-:W-:Y:S02]  /*27d0*/  DFMA R34, R4, UR34, R34 ;  /* 0x0000002204227c2b */ /* 0x000fe40008000022 */
[C---:B------:R-:W-:Y:S02]  /*27e0*/  DFMA R32, R24.reuse, UR36, R32 ;  /* 0x0000002418207c2b */ /* 0x040fe40008000020 */
[----:B------:R-:W-:Y:S02]  /*27f0*/  DFMA R40, R24, UR38, R40 ;  /* 0x0000002618287c2b */ /* 0x000fe40008000028 */
[----:B------:R-:W-:Y:S02]  /*2800*/  DFMA R38, R4, UR6, R38 ;  /* 0x0000000604267c2b */ /* 0x000fe40008000026 */
[----:B------:R-:W-:Y:S02]  /*2810*/  DFMA R68, R24, UR10, R68 ;  /* 0x0000000a18447c2b */ /* 0x000fe40008000044 */
[----:B---3--:R-:W-:-:S02]  /*2820*/  DFMA R30, R28, UR20, R30 ;  /* 0x000000141c1e7c2b */ /* 0x008fc4000800001e */
[----:B------:R-:W-:Y:S02]  /*2830*/  DFMA R34, R28, UR22, R34 ;  /* 0x000000161c227c2b */ /* 0x000fe40008000022 */
[C---:B----4-:R-:W-:Y:S02]  /*2840*/  DFMA R32, R22.reuse, UR24, R32 ;  /* 0x0000001816207c2b */ /* 0x050fe40008000020 */
[----:B------:R-:W-:Y:S02]  /*2850*/  DFMA R40, R22, UR26, R40 ;  /* 0x0000001a16287c2b */ /* 0x000fe40008000028 */
[----:B0-----:R-:W-:Y:S02]  /*2860*/  DFMA R38, R28, UR12, R38 ;  /* 0x0000000c1c267c2b */ /* 0x001fe40008000026 */
[----:B--2---:R-:W-:Y:S02]  /*2870*/  DFMA R68, R22, UR14, R68 ;  /* 0x0000000e16447c2b */ /* 0x004fe40008000044 */
[----:B------:R-:W-:Y:S01]  /*2880*/  DFMA R14, R14, UR8, RZ ;  /* 0x000000080e0e7c2b */ /* 0x000fe200080000ff */
[----:B------:R-:W-:Y:S10]  /*2890*/  @P0 EXIT ;  /* 0x000000000000094d */ /* 0x000ff40003800000 */
[----:B------:R-:W-:Y:S01]  /*28a0*/  DFMA R14, R8, R10, R14 ;  /* 0x0000000a080e722b */ /* 0x000fe2000000000e */
[----:B------:R-:W0:Y:S01]  /*28b0*/  LDC.64 R26, c[0x0][0x3a8] ;  /* 0x0000ea00ff1a7b82 */ /* 0x000e220000000a00 */
[----:B------:R-:W-:Y:S01]  /*28c0*/  DFMA R6, R4, R12, R6 ;  /* 0x0000000c0406722b */ /* 0x000fe20000000006 */
[----:B------:R-:W-:Y:S01]  /*28d0*/  LEA R3, R3, R0, 0x9 ;  /* 0x0000000003037211 */ /* 0x000fe200078e48ff */
[----:B------:R-:W-:Y:S02]  /*28e0*/  DADD R12, R34, R40 ;  /* 0x00000000220c7229 */ /* 0x000fe40000000028 */
[----:B------:R-:W-:Y:S02]  /*28f0*/  DADD R10, R30, R32 ;  /* 0x000000001e0a7229 */ /* 0x000fe40000000020 */
[----:B------:R-:W-:Y:S02]  /*2900*/  DFMA R14, R24, R16, R14 ;  /* 0x00000010180e722b */ /* 0x000fe4000000000e */
[----:B------:R-:W-:-:S02]  /*2910*/  DFMA R6, R28, R20, R6 ;  /* 0x000000141c06722b */ /* 0x000fc40000000006 */
[----:B------:R-:W-:Y:S02]  /*2920*/  DADD R8, R38, R68 ;  /* 0x0000000026087229 */ /* 0x000fe40000000044 */
[----:B------:R-:W-:Y:S02]  /*2930*/  DADD R34, R34, -R40 ;  /* 0x0000000022227229 */ /* 0x000fe40000000828 */
        /* <DEDUP_REMOVED lines=15> */
.L_x_462:
        /* <DEDUP_REMOVED lines=13> */
.L_x_1084:


//--------------------- .text._Z32massMatrixMultiplyRegisterKernelILi8ELi8ELi1EEviPKdS1_S1_S1_Pd --------------------------
	.section	.text._Z32massMatrixMultiplyRegisterKernelILi8ELi8ELi1EEviPKdS1_S1_S1_Pd,"ax",@progbits
	.align	128
        .global         _Z32massMatrixMultiplyRegisterKernelILi8ELi8ELi1EEviPKdS1_S1_S1_Pd
        .type           _Z32massMatrixMultiplyRegisterKernelILi8ELi8ELi1EEviPKdS1_S1_S1_Pd,@function
        .size           _Z32massMatrixMultiplyRegisterKernelILi8ELi8ELi1EEviPKdS1_S1_S1_Pd,(.L_x_1085 - _Z32massMatrixMultiplyRegisterKernelILi8ELi8ELi1EEviPKdS1_S1_S1_Pd)
        .other          _Z32massMatrixMultiplyRegisterKernelILi8ELi8ELi1EEviPKdS1_S1_S1_Pd,@"STO_CUDA_ENTRY STV_DEFAULT"
_Z32massMatrixMultiplyRegisterKernelILi8ELi8ELi1EEviPKdS1_S1_S1_Pd:
.text._Z32massMatrixMultiplyRegisterKernelILi8ELi8ELi1EEviPKdS1_S1_S1_Pd:
        /* <DEDUP_REMOVED lines=9> */
[C---:B---3--:R-:W-:Y:S02]  /*0090*/  @!P1 IMAD.WIDE.U32 R10, R0.reuse, 0x8, R10 ;  /* 0x00000008000a9825 */ /* 0x048fe400078e000a */
[----:B--2---:R-:W2:Y:S04]  /*00a0*/  @!P1 LDG.E.64.CONSTANT R8, desc[UR36][R8.64] ;  /* 0x0000002408089981 */ /* 0x004ea8000c1e9b00 */
[----:B------:R-:W3:Y:S01]  /*00b0*/  @!P1 LDG.E.64.CONSTANT R10, desc[UR36][R10.64] ;  /* 0x000000240a0a9981 */ /* 0x000ee2000c1e9b00 */
[----:B------:R-:W4:Y:S01]  /*00c0*/  S2UR UR4, SR_CTAID.X ;  /* 0x00000000000479c3 */ /* 0x000f220000002500 */
[C---:B------:R-:W-:Y:S02]  /*00d0*/  LOP3.LUT R2, R0.reuse, 0x7, RZ, 0xc0, !PT ;  /* 0x0000000700027812 */ /* 0x040fe400078ec0ff */
[----:B------:R-:W-:Y:S01]  /*00e0*/  LOP3.LUT R15, R0, 0x3f8, RZ, 0xc0, !PT ;  /* 0x000003f8000f7812 */ /* 0x000fe200078ec0ff */
[----:B----4-:R-:W-:-:S05]  /*00f0*/  VIADD R3, R5, UR4 ;  /* 0x0000000405037c36 */ /* 0x010fca0008000000 */
[----:B-----5:R-:W-:-:S13]  /*0100*/  ISETP.GE.AND P0, PT, R3, UR5, PT ;  /* 0x0000000503007c0c */ /* 0x020fda000bf06270 */
[----:B------:R-:W0:Y:S01]  /*0110*/  @!P0 LDC.64 R12, c[0x0][0x3a0] ;  /* 0x0000e800ff0c8b82 */ /* 0x000e220000000a00 */
[----:B------:R-:W-:-:S04]  /*0120*/  @!P0 IMAD.IADD R2, R2, 0x1, R15 ;  /* 0x0000000102028824 */ /* 0x000fc800078e020f */
        /* <DEDUP_REMOVED lines=20> */
[----:B---3--:R-:W-:Y:S01]  /*0270*/  @!P1 STS.64 [R15], R10 ;  /* 0x0000000a0f009388 */ /* 0x008fe20000000a00 */
[----:B------:R-:W-:Y:S06]  /*0280*/  BAR.SYNC.DEFER_BLOCKING 0x0 ;  /* 0x0000000000007b1d */ /* 0x000fec0000010000 */
[----:B------:R-:W1:Y:S04]  /*0290*/  LDS.128 R20, [R2+0x1210] ;  /* 0x0012100002147984 */ /* 0x000e680000000c00 */
[----:B------:R-:W2:Y:S04]  /*02a0*/  LDS.128 R16, [R2+0x1200] ;  /* 0x0012000002107984 */ /* 0x000ea80000000c00 */
[----:B0-----:R-:W0:Y:S04]  /*02b0*/  LDS.128 R12, [R2+0x1280] ;  /* 0x00128000020c7984 */ /* 0x001e280000000c00 */
[----:B------:R-:W3:Y:S01]  /*02c0*/  LDS.128 R8, [R2+0x1290] ;  /* 0x0012900002087984 */ /* 0x000ee20000000c00 */
        /* <DEDUP_REMOVED lines=9> */
[----:B0-----:R-:W-:Y:S01]  /*0360*/  R2UR UR40, R14 ;  /* 0x000000000e2872ca */ /* 0x001fe200000e0000 */
[----:B------:R-:W0:Y:S01]  /*0370*/  LDS.128 R16, [R2+0x1220] ;  /* 0x0012200002107984 */ /* 0x000e220000000c00 */
[----:B------:R-:W-:Y:S02]  /*0380*/  R2UR UR41, R15 ;  /* 0x000000000f2972ca */ /* 0x000fe400000e0000 */
[----:B------:R-:W-:Y:S02]  /*0390*/  R2UR UR6, R12 ;  /* 0x000000000c0672ca */ /* 0x000fe400000e0000 */
[----:B------:R-:W-:Y:S02]  /*03a0*/  R2UR UR7, R13 ;  /* 0x000000000d0772ca */ /* 0x000fe400000e0000 */
[----:B------:R-:W2:Y:S01]  /*03b0*/  LDS.128 R12, [R2+0x1230] ;  /* 0x00123000020c7984 */ /* 0x000ea20000000c00 */
[----:B---3--:R-:W-:-:S02]  /*03c0*/  R2UR UR44, R10 ;  /* 0x000000000a2c72ca */ /* 0x008fc400000e0000 */
[----:B------:R-:W-:Y:S02]  /*03d0*/  R2UR UR45, R11 ;  /* 0x000000000b2d72ca */ /* 0x000fe400000e0000 */
[----:B------:R-:W-:Y:S02]  /*03e0*/  R2UR UR10, R8 ;  /* 0x00000000080a72ca */ /* 0x000fe400000e0000 */
[----:B------:R-:W-:Y:S02]  /*03f0*/  R2UR UR11, R9 ;  /* 0x00000000090b72ca */ /* 0x000fe400000e0000 */
[----:B------:R-:W3:Y:S01]  /*0400*/  LDS.128 R8, [R2+0x12b0] ;  /* 0x0012b00002087984 */ /* 0x000ee20000000c00 */
[----:B-1----:R-:W-:Y:S02]  /*0410*/  R2UR UR48, R22 ;  /* 0x00000000163072ca */ /* 0x002fe400000e0000 */
[----:B------:R-:W-:Y:S02]  /*0420*/  R2UR UR49, R23 ;  /* 0x00000000173172ca */ /* 0x000fe400000e0000 */
[----:B------:R-:W-:-:S02]  /*0430*/  R2UR UR14, R20 ;  /* 0x00000000140e72ca */ /* 0x000fc400000e0000 */
[----:B------:R-:W-:Y:S02]  /*0440*/  R2UR UR15, R21 ;  /* 0x00000000150f72ca */ /* 0x000fe400000e0000 */
[----:B------:R-:W1:Y:S01]  /*0450*/  LDS.128 R20, [R2+0x1240] ;  /* 0x0012400002147984 */ /* 0x000e620000000c00 */
[----:B0-----:R-:W-:Y:S02]  /*0460*/  R2UR UR46, R18 ;  /* 0x00000000122e72ca */ /* 0x001fe400000e0000 */
[----:B------:R-:W-:Y:S02]  /*0470*/  R2UR UR47, R19 ;  /* 0x00000000132f72ca */ /* 0x000fe400000e0000 */
[----:B------:R-:W-:Y:S02]  /*0480*/  R2UR UR12, R16 ;  /* 0x00000000100c72ca */ /* 0x000fe400000e0000 */
[----:B------:R-:W-:Y:S02]  /*0490*/  R2UR UR13, R17 ;  /* 0x00000000110d72ca */ /* 0x000fe400000e0000 */
[----:B--2---:R-:W-:Y:S01]  /*04a0*/  R2UR UR50, R14 ;  /* 0x000000000e3272ca */ /* 0x004fe200000e0000 */
[----:B------:R-:W0:Y:S01]  /*04b0*/  LDS.128 R16, [R2+0x12c0] ;  /* 0x0012c00002107984 */ /* 0x000e220000000c00 */
[----:B------:R-:W-:-:S02]  /*04c0*/  R2UR UR51, R15 ;  /* 0x000000000f3372ca */ /* 0x000fc400000e0000 */
[----:B------:R-:W-:Y:S02]  /*04d0*/  R2UR UR16, R12 ;  /* 0x000000000c1072ca */ /* 0x000fe400000e0000 */
[----:B------:R-:W-:Y:S02]  /*04e0*/  R2UR UR17, R13 ;  /* 0x000000000d1172ca */ /* 0x000fe400000e0000 */
[----:B------:R-:W2:Y:S01]  /*04f0*/  LDS.128 R12, [R2+0x1250] ;  /* 0x00125000020c7984 */ /* 0x000ea20000000c00 */
[----:B---3--:R-:W-:Y:S02]  /*0500*/  R2UR UR52, R10 ;  /* 0x000000000a3472ca */ /* 0x008fe400000e0000 */
[----:B------:R-:W-:Y:S02]  /*0510*/  R2UR UR53, R11 ;  /* 0x000000000b3572ca */ /* 0x000fe400000e0000 */
[----:B------:R-:W-:Y:S02]  /*0520*/  R2UR UR18, R8 ;  /* 0x00000000081272ca */ /* 0x000fe400000e0000 */
[----:B-1----:R-:W-:-:S02]  /*0530*/  R2UR UR54, R22 ;  /* 0x00000000163672ca */ /* 0x002fc400000e0000 */
[----:B------:R-:W-:Y:S02]  /*0540*/  R2UR UR55, R23 ;  /* 0x00000000173772ca */ /* 0x000fe400000e0000 */
[----:B------:R-:W-:Y:S02]  /*0550*/  R2UR UR20, R20 ;  /* 0x00000000141472ca */ /* 0x000fe400000e0000 */
[----:B------:R-:W-:Y:S02]  /*0560*/  R2UR UR21, R21 ;  /* 0x00000000151572ca */ /* 0x000fe400000e0000 */
[----:B------:R-:W1:Y:S01]  /*0570*/  LDS.128 R20, [R2+0x12d0] ;  /* 0x0012d00002147984 */ /* 0x000e620000000c00 */
[----:B------:R-:W-:-:S03]  /*0580*/  R2UR UR19, R9 ;  /* 0x00000000091372ca */ /* 0x000fc600000e0000 */
[----:B------:R-:W3:Y:S01]  /*0590*/  LDS.128 R8, [R2+0x1260] ;  /* 0x0012600002087984 */ /* 0x000ee20000000c00 */
[----:B0-----:R-:W-:Y:S02]  /*05a0*/  R2UR UR56, R18 ;  /* 0x00000000123872ca */ /* 0x001fe400000e0000 */
[----:B------:R-:W-:Y:S02]  /*05b0*/  R2UR UR57, R19 ;  /* 0x00000000133972ca */ /* 0x000fe400000e0000 */
[----:B------:R-:W-:Y:S02]  /*05c0*/  R2UR UR22, R16 ;  /* 0x00000000101672ca */ /* 0x000fe400000e0000 */
[----:B------:R-:W-:Y:S02]  /*05d0*/  R2UR UR23, R17 ;  /* 0x00000000111772ca */ /* 0x000fe400000e0000 */
[----:B--2---:R-:W-:Y:S01]  /*05e0*/  R2UR UR24, R12 ;  /* 0x000000000c1872ca */ /* 0x004fe200000e0000 */
[----:B------:R-:W0:Y:S01]  /*05f0*/  LDS.128 R16, [R2+0x12e0] ;  /* 0x0012e00002107984 */ /* 0x000e220000000c00 */
[----:B------:R-:W-:Y:S01]  /*0600*/  R2UR UR25, R13 ;  /* 0x000000000d1972ca */ /* 0x000fe200000e0000 */
[----:B----4-:R-:W-:-:S02]  /*0610*/  DADD R12, R36, R6 ;  /* 0x00000000240c7229 */ /* 0x010fc40000000006 */
[----:B------:R-:W-:Y:S01]  /*0620*/  DADD R36, R36, -R6 ;  /* 0x0000000024247229 */ /* 0x000fe20000000806 */
[----:B------:R-:W-:Y:S02]  /*0630*/  R2UR UR58, R14 ;  /* 0x000000000e3a72ca */ /* 0x000fe400000e0000 */
[----:B------:R-:W-:Y:S01]  /*0640*/  R2UR UR59, R15 ;  /* 0x000000000f3b72ca */ /* 0x000fe200000e0000 */
[C-C-:B-----5:R-:W-:Y:S02]  /*0650*/  DADD R14, R32.reuse, R26.reuse ;  /* 0x00000000200e7229 */ /* 0x160fe4000000001a */
[----:B------:R-:W-:Y:S02]  /*0660*/  DADD R32, R32, -R26 ;  /* 0x0000000020207229 */ /* 0x000fe4000000081a */
[----:B------:R-:W-:Y:S02]  /*0670*/  DADD R6, R34, R24 ;  /* 0x0000000022067229 */ /* 0x000fe40000000018 */
[----:B------:R-:W-:-:S02]  /*0680*/  DADD R26, R30, R28 ;  /* 0x000000001e1a7229 */ /* 0x000fc4000000001c */
[----:B------:R-:W-:Y:S02]  /*0690*/  DADD R24, R34, -R24 ;  /* 0x0000000022187229 */ /* 0x000fe40000000818 */
[----:B------:R-:W-:Y:S01]  /*06a0*/  DADD R28, R30, -R28 ;  /* 0x000000001e1c7229 */ /* 0x000fe2000000081c */
[----:B-1----:R-:W-:Y:S02]  /*06b0*/  R2UR UR60, R22 ;  /* 0x00000000163c72ca */ /* 0x002fe400000e0000 */
[----:B------:R-:W-:Y:S02]  /*06c0*/  R2UR UR61, R23 ;  /* 0x00000000173d72ca */ /* 0x000fe400000e0000 */
[----:B------:R-:W-:Y:S02]  /*06d0*/  R2UR UR26, R20 ;  /* 0x00000000141a72ca */ /* 0x000fe400000e0000 */
[----:B------:R-:W-:Y:S02]  /*06e0*/  R2UR UR27, R21 ;  /* 0x00000000151b72ca */ /* 0x000fe400000e0000 */
[----:B------:R-:W1:Y:S01]  /*06f0*/  LDS.128 R20, [R2+0x1270] ;  /* 0x0012700002147984 */ /* 0x000e620000000c00 */
[----:B------:R-:W-:-:S02]  /*0700*/  DFMA R34, R12, UR4, RZ ;  /* 0x000000040c227c2b */ /* 0x000fc400080000ff */
[----:B------:R-:W-:Y:S01]  /*0710*/  DFMA R30, R36, UR6, RZ ;  /* 0x00000006241e7c2b */ /* 0x000fe200080000ff */
[----:B---3--:R-:W-:Y:S02]  /*0720*/  R2UR UR62, R10 ;  /* 0x000000000a3e72ca */ /* 0x008fe400000e0000 */
[----:B------:R-:W-:Y:S02]  /*0730*/  R2UR UR63, R11 ;  /* 0x000000000b3f72ca */ /* 0x000fe400000e0000 */
[----:B------:R-:W-:Y:S01]  /*0740*/  R2UR UR28, R8 ;  /* 0x00000000081c72ca */ /* 0x000fe200000e0000 */
[----:B------:R-:W-:Y:S01]  /*0750*/  DFMA R34, R6, UR38, R34 ;  /* 0x0000002606227c2b */ /* 0x000fe20008000022 */
[----:B------:R-:W-:Y:S01]  /*0760*/  R2UR UR29, R9 ;  /* 0x00000000091d72ca */ /* 0x000fe200000e0000 */
[----:B------:R-:W-:Y:S01]  /*0770*/  DFMA R30, R24, UR40, R30 ;  /* 0x00000028181e7c2b */ /* 0x000fe2000800001e */
[----:B------:R-:W2:Y:S05]  /*0780*/  LDS.128 R8, [R2+0x12f0] ;  /* 0x0012f00002087984 */ /* 0x000eaa0000000c00 */
[----:B------:R-:W-:-:S02]  /*0790*/  DFMA R34, R14, UR8, R34 ;  /* 0x000000080e227c2b */ /* 0x000fc40008000022 */
[----:B------:R-:W-:-:S06]  /*07a0*/  DFMA R30, R32, UR10, R30 ;  /* 0x0000000a201e7c2b */ /* 0x000fcc000800001e */
[----:B------:R-:W-:Y:S02]  /*07b0*/  DFMA R34, R26, UR42, R34 ;  /* 0x0000002a1a227c2b */ /* 0x000fe40008000022 */
[----:B------:R-:W-:Y:S01]  /*07c0*/  DFMA R30, R28, UR44, R30 ;  /* 0x0000002c1c1e7c2b */ /* 0x000fe2000800001e */
[----:B0-----:R-:W-:Y:S02]  /*07d0*/  R2UR UR64, R18 ;  /* 0x00000000124072ca */ /* 0x001fe400000e0000 */
[----:B------:R-:W-:Y:S02]  /*07e0*/  R2UR UR65, R19 ;  /* 0x00000000134172ca */ /* 0x000fe400000e0000 */
[----:B------:R-:W-:Y:S02]  /*07f0*/  R2UR UR30, R16 ;  /* 0x00000000101e72ca */ /* 0x000fe400000e0000 */
[----:B------:R-:W-:Y:S01]  /*0800*/  R2UR UR31, R17 ;  /* 0x00000000111f72ca */ /* 0x000fe200000e0000 */
[----:B------:R-:W-:-:S02]  /*0810*/  DADD R18, R34, -R30 ;  /* 0x0000000022127229 */ /* 0x000fc4000000081e */
[----:B------:R-:W-:Y:S02]  /*0820*/  DADD R16, R34, R30 ;  /* 0x0000000022107229 */ /* 0x000fe4000000001e */
[C---:B------:R-:W-:Y:S01]  /*0830*/  DFMA R30, R12.reuse, UR12, RZ ;  /* 0x0000000c0c1e7c2b */ /* 0x040fe200080000ff */
[----:B-1----:R-:W-:Y:S02]  /*0840*/  R2UR UR66, R22 ;  /* 0x00000000164272ca */ /* 0x002fe400000e0000 */
[----:B------:R-:W-:Y:S01]  /*0850*/  R2UR UR67, R23 ;  /* 0x00000000174372ca */ /* 0x000fe200000e0000 */
[C---:B------:R-:W-:Y:S02]  /*0860*/  DFMA R22, R12.reuse, UR20, RZ ;  /* 0x000000140c167c2b */ /* 0x040fe400080000ff */
[----:B------:R-:W-:Y:S01]  /*0870*/  DFMA R12, R12, UR28, RZ ;  /* 0x0000001c0c0c7c2b */ /* 0x000fe200080000ff */
[----:B------:R-:W-:Y:S01]  /*0880*/  R2UR UR32, R20 ;  /* 0x00000000142072ca */ /* 0x000fe200000e0000 */
[----:B------:R-:W-:Y:S01]  /*0890*/  DFMA R30, R6, UR46, R30 ;  /* 0x0000002e061e7c2b */ /* 0x000fe2000800001e */
[----:B------:R-:W-:Y:S01]  /*08a0*/  R2UR UR33, R21 ;  /* 0x00000000152172ca */ /* 0x000fe200000e0000 */
[----:B------:R-:W-:-:S02]  /*08b0*/  DFMA R20, R36, UR14, RZ ;  /* 0x0000000e24147c2b */ /* 0x000fc400080000ff */
[C---:B------:R-:W-:Y:S02]  /*08c0*/  DFMA R22, R6.reuse, UR54, R22 ;  /* 0x0000003606167c2b */ /* 0x040fe40008000016 */
[----:B------:R-:W-:Y:S02]  /*08d0*/  DFMA R12, R6, UR62, R12 ;  /* 0x0000003e060c7c2b */ /* 0x000fe4000800000c */
[C---:B------:R-:W-:Y:S02]  /*08e0*/  DFMA R6, R36.reuse, UR22, RZ ;  /* 0x0000001624067c2b */ /* 0x040fe400080000ff */
[----:B------:R-:W-:Y:S01]  /*08f0*/  DFMA R36, R36, UR30, RZ ;  /* 0x0000001e24247c2b */ /* 0x000fe200080000ff */
[----:B--2---:R-:W-:Y:S02]  /*0900*/  R2UR UR34, R8 ;  /* 0x00000000082272ca */ /* 0x004fe400000e0000 */
[----:B------:R-:W-:Y:S01]  /*0910*/  R2UR UR35, R9 ;  /* 0x00000000092372ca */ /* 0x000fe200000e0000 */
[----:B------:R-:W-:-:S02]  /*0920*/  DFMA R20, R24, UR48, R20 ;  /* 0x0000003018147c2b */ /* 0x000fc40008000014 */
[C---:B------:R-:W-:Y:S02]  /*0930*/  DFMA R6, R24.reuse, UR56, R6 ;  /* 0x0000003818067c2b */ /* 0x040fe40008000006 */
[----:B------:R-:W-:Y:S01]  /*0940*/  DFMA R36, R24, UR64, R36 ;  /* 0x0000004018247c2b */ /* 0x000fe20008000024 */
[----:B------:R-:W-:Y:S02]  /*0950*/  R2UR UR68, R10 ;  /* 0x000000000a4472ca */ /* 0x000fe400000e0000 */
[----:B------:R-:W-:Y:S01]  /*0960*/  R2UR UR69, R11 ;  /* 0x000000000b4572ca */ /* 0x000fe200000e0000 */
[----:B------:R-:W-:Y:S02]  /*0970*/  DFMA R22, R14, UR24, R22 ;  /* 0x000000180e167c2b */ /* 0x000fe40008000016 */
[----:B------:R-:W-:Y:S02]  /*0980*/  DFMA R10, R32, UR26, R6 ;  /* 0x0000001a200a7c2b */ /* 0x000fe40008000006 */
[----:B------:R-:W-:-:S02]  /*0990*/  DFMA R30, R14, UR16, R30 ;  /* 0x000000100e1e7c2b */ /* 0x000fc4000800001e */
[----:B------:R-:W-:Y:S02]  /*09a0*/  DFMA R20, R32, UR18, R20 ;  /* 0x0000001220147c2b */ /* 0x000fe40008000014 */
[----:B------:R-:W-:Y:S02]  /*09b0*/  DFMA R12, R14, UR32, R12 ;  /* 0x000000200e0c7c2b */ /* 0x000fe4000800000c */
[----:B------:R-:W-:Y:S02]  /*09c0*/  DFMA R36, R32, UR34, R36 ;  /* 0x0000002220247c2b */ /* 0x000fe40008000024 */
[----:B------:R-:W-:Y:S02]  /*09d0*/  DFMA R22, R26, UR58, R22 ;  /* 0x0000003a1a167c2b */ /* 0x000fe40008000016 */
[----:B------:R-:W-:Y:S01]  /*09e0*/  DFMA R10, R28, UR60, R10 ;  /* 0x0000003c1c0a7c2b */ /* 0x000fe2000800000a */
[----:B------:R-:W-:Y:S01]  /*09f0*/  IMAD R2, R5, 0x1200, R2 ;  /* 0x0000120005027824 */ /* 0x000fe200078e0202 */
[----:B------:R-:W-:Y:S01]  /*0a00*/  DFMA R30, R26, UR50, R30 ;  /* 0x000000321a1e7c2b */ /* 0x000fe2000800001e */
[----:B------:R-:W-:Y:S01]  /*0a10*/  IMAD.SHL.U32 R7, R0, 0x8, RZ ;  /* 0x0000000800077824 */ /* 0x000fe200078e00ff */
[----:B------:R-:W-:-:S02]  /*0a20*/  DFMA R20, R28, UR52, R20 ;  /* 0x000000341c147c2b */ /* 0x000fc40008000014 */
[----:B------:R-:W-:Y:S02]  /*0a30*/  DFMA R12, R26, UR66, R12 ;  /* 0x000000421a0c7c2b */ /* 0x000fe4000800000c */
[----:B------:R-:W-:Y:S01]  /*0a40*/  DFMA R36, R28, UR68, R36 ;  /* 0x000000441c247c2b */ /* 0x000fe20008000024 */
[----:B------:R-:W-:Y:S01]  /*0a50*/  SHF.R.U32.HI R5, RZ, 0x3, R0 ;  /* 0x00000003ff057819 */ /* 0x000fe20000011600 */
[C-C-:B------:R-:W-:Y:S01]  /*0a60*/  DADD R14, R22.reuse, -R10.reuse ;  /* 0x00000000160e7229 */ /* 0x140fe2000000080a */
[----:B------:R-:W-:Y:S01]  /*0a70*/  ISETP.GT.U32.AND P1, PT, R0, 0x3f, PT ;  /* 0x0000003f0000780c */ /* 0x000fe20003f24070 */
[----:B------:R-:W-:Y:S01]  /*0a80*/  DADD R10, R22, R10 ;  /* 0x00000000160a7229 */ /* 0x000fe2000000000a */
[----:B------:R-:W-:Y:S01]  /*0a90*/  LOP3.LUT R7, R7, 0x38, RZ, 0xc0, !PT ;  /* 0x0000003807077812 */ /* 0x000fe200078ec0ff */
[----:B------:R-:W-:Y:S01]  /*0aa0*/  IMAD R2, R5, 0x48, R2 ;  /* 0x0000004805027824 */ /* 0x000fe200078e0202 */
[----:B------:R-:W-:Y:S02]  /*0ab0*/  DADD R8, R30, -R20 ;  /* 0x000000001e087229 */ /* 0x000fe40000000814 */
[----:B------:R-:W-:-:S02]  /*0ac0*/  DADD R22, R12, -R36 ;  /* 0x000000000c167229 */ /* 0x000fc40000000824 */
[----:B------:R-:W-:Y:S02]  /*0ad0*/  DADD R20, R30, R20 ;  /* 0x000000001e147229 */ /* 0x000fe40000000014 */
[----:B------:R-:W-:Y:S01]  /*0ae0*/  DADD R12, R12, R36 ;  /* 0x000000000c0c7229 */ /* 0x000fe20000000024 */
[----:B------:R-:W-:Y:S01]  /*0af0*/  IMAD.IADD R4, R2, 0x1, R7 ;  /* 0x0000000102047824 */ /* 0x000fe200078e0207 */
        /* <DEDUP_REMOVED lines=11> */
[----:B------:R-:W-:-:S04]  /*0bb0*/  IMAD R6, R5, 0x1f8, R2 ;  /* 0x000001f805067824 */ /* 0x000fc800078e0202 */
[----:B------:R-:W-:-:S05]  /*0bc0*/  IMAD.IADD R6, R7, 0x1, R6 ;  /* 0x0000000107067824 */ /* 0x000fca00078e0206 */
[----:B------:R-:W-:Y:S04]  /*0bd0*/  LDS.64 R24, [R6] ;  /* 0x0000000006187984 */ /* 0x000fe80000000a00 */
[----:B0-----:R-:W0:Y:S04]  /*0be0*/  LDS.64 R12, [R6+0x1f8] ;  /* 0x0001f800060c7984 */ /* 0x001e280000000a00 */
        /* <DEDUP_REMOVED lines=9> */
[C---:B------:R-:W-:Y:S02]  /*0c80*/  DFMA R12, R20.reuse, UR4, RZ ;  /* 0x00000004140c7c2b */ /* 0x040fe400080000ff */
[C---:B------:R-:W-:Y:S02]  /*0c90*/  DFMA R14, R20.reuse, UR12, RZ ;  /* 0x0000000c140e7c2b */ /* 0x040fe400080000ff */
[C---:B------:R-:W-:Y:S02]  /*0ca0*/  DFMA R16, R20.reuse, UR20, RZ ;  /* 0x0000001414107c2b */ /* 0x040fe400080000ff */
[----:B------:R-:W-:Y:S02]  /*0cb0*/  DFMA R20, R20, UR28, RZ ;  /* 0x0000001c14147c2b */ /* 0x000fe400080000ff */
[C---:B------:R-:W-:Y:S02]  /*0cc0*/  DFMA R12, R18.reuse, UR38, R12 ;  /* 0x00000026120c7c2b */ /* 0x040fe4000800000c */
[----:B------:R-:W-:-:S02]  /*0cd0*/  DFMA R14, R18, UR46, R14 ;  /* 0x0000002e120e7c2b */ /* 0x000fc4000800000e */
[C---:B------:R-:W-:Y:S02]  /*0ce0*/  DFMA R16, R18.reuse, UR54, R16 ;  /* 0x0000003612107c2b */ /* 0x040fe40008000010 */
[----:B------:R-:W-:Y:S02]  /*0cf0*/  DFMA R18, R18, UR62, R20 ;  /* 0x0000003e12127c2b */ /* 0x000fe40008000014 */
[----:B------:R-:W-:Y:S02]  /*0d00*/  DADD R32, R28, -R32 ;  /* 0x000000001c207229 */ /* 0x000fe40000000820 */
[C-C-:B--2---:R-:W-:Y:S02]  /*0d10*/  DADD R20, R26.reuse, R22.reuse ;  /* 0x000000001a147229 */ /* 0x144fe40000000016 */
[----:B------:R-:W-:Y:S02]  /*0d20*/  DADD R22, R26, -R22 ;  /* 0x000000001a167229 */ /* 0x000fe40000000816 */
[----:B------:R-:W-:-:S02]  /*0d30*/  DFMA R28, R24, UR14, RZ ;  /* 0x0000000e181c7c2b */ /* 0x000fc400080000ff */
[C---:B------:R-:W-:Y:S02]  /*0d40*/  DFMA R26, R24.reuse, UR6, RZ ;  /* 0x00000006181a7c2b */ /* 0x040fe400080000ff */
[C---:B------:R-:W-:Y:S02]  /*0d50*/  DFMA R30, R24.reuse, UR22, RZ ;  /* 0x00000016181e7c2b */ /* 0x040fe400080000ff */
[----:B------:R-:W-:Y:S02]  /*0d60*/  DFMA R24, R24, UR30, RZ ;  /* 0x0000001e18187c2b */ /* 0x000fe400080000ff */
        /* <DEDUP_REMOVED lines=8> */
[----:B---3--:R-:W-:-:S02]  /*0df0*/  DADD R20, R8, R10 ;  /* 0x0000000008147229 */ /* 0x008fc4000000000a */
[----:B------:R-:W-:Y:S02]  /*0e00*/  DADD R8, R8, -R10 ;  /* 0x0000000008087229 */ /* 0x000fe4000000080a */
        /* <DEDUP_REMOVED lines=27> */
[----:B------:R1:W-:Y:S02]  /*0fc0*/  STS.64 [R6+0xd8], R18 ;  /* 0x0000d81206007388 */ /* 0x0003e40000000a00 */
.L_x_464:
[----:B------:R-:W-:Y:S05]  /*0fd0*/  BSYNC.RECONVERGENT B0 ;  /* 0x0000000000007941 */ /* 0x000fea0003800200 */
.L_x_463:
[----:B------:R-:W-:Y:S06]  /*0fe0*/  BAR.SYNC.DEFER_BLOCKING 0x0 ;  /* 0x0000000000007b1d */ /* 0x000fec0000010000 */
[----:B------:R-:W-:Y:S04]  /*0ff0*/  BSSY.RECONVERGENT B0, `(.L_x_465) ;  /* 0x00000b2000007945 */ /* 0x000fe80003800200 */
[----:B------:R-:W-:Y:S05]  /*1000*/  @P1 BRA `(.L_x_466) ;  /* 0x0000000800c01947 */ /* 0x000fea0003800000 */
[----:B-1----:R-:W-:Y:S02]  /*1010*/  IMAD.SHL.U32 R6, R0, 0x40, RZ ;  /* 0x0000004000067824 */ /* 0x002fe400078e00ff */
[----:B------:R-:W-:-:S03]  /*1020*/  IMAD R5, R5, 0x1f8, R2 ;  /* 0x000001f805057824 */ /* 0x000fc600078e0202 */
[----:B------:R-:W-:-:S04]  /*1030*/  LOP3.LUT R6, R6, 0x1c0, RZ, 0xc0, !PT ;  /* 0x000001c006067812 */ /* 0x000fc800078ec0ff */
[----:B------:R-:W-:-:S05]  /*1040*/  IADD3 R5, PT, PT, R6, R5, R7 ;  /* 0x0000000506057210 */ /* 0x000fca0007ffe007 */
[----:B------:R-:W-:Y:S04]  /*1050*/  LDS.64 R26, [R5] ;  /* 0x00000000051a7984 */ /* 0x000fe80000000a00 */
[----:B0-----:R-:W0:Y:S04]  /*1060*/  LDS.64 R20, [R5+0x38] ;  /* 0x0000380005147984 */ /* 0x001e280000000a00 */
[----:B------:R-:W-:Y:S04]  /*1070*/  LDS.64 R12, [R5+0x8] ;  /* 0x00000800050c7984 */ /* 0x000fe80000000a00 */
[----:B------:R-:W1:Y:S04]  /*1080*/  LDS.64 R16, [R5+0x30] ;  /* 0x0000300005107984 */ /* 0x000e680000000a00 */
[----:B------:R-:W-:Y:S04]  /*1090*/  LDS.64 R18, [R5+0x10] ;  /* 0x0000100005127984 */ /* 0x000fe80000000a00 */
[----:B------:R-:W2:Y:S04]  /*10a0*/  LDS.64 R14, [R5+0x28] ;  /* 0x00002800050e7984 */ /* 0x000ea80000000a00 */
[----:B------:R-:W-:Y:S04]  /*10b0*/  LDS.64 R6, [R5+0x18] ;  /* 0x0000180005067984 */ /* 0x000fe80000000a00 */
[----:B------:R3:W4:Y:S02]  /*10c0*/  LDS.64 R32, [R5+0x20] ;  /* 0x0000200005207984 */ /* 0x0007240000000a00 */
[----:B---3--:R-:W-:Y:S01]  /*10d0*/  IMAD.SHL.U32 R5, R0, 0x8, RZ ;  /* 0x0000000800057824 */ /* 0x008fe200078e00ff */
[----:B0-----:R-:W-:-:S02]  /*10e0*/  DADD R10, R26, R20 ;  /* 0x000000001a0a7229 */ /* 0x001fc40000000014 */
[----:B------:R-:W-:-:S06]  /*10f0*/  DADD R26, R26, -R20 ;  /* 0x000000001a1a7229 */ /* 0x000fcc0000000814 */
[C---:B------:R-:W-:Y:S02]  /*1100*/  DFMA R30, R10.reuse, UR4, RZ ;  /* 0x000000040a1e7c2b */ /* 0x040fe400080000ff */
[C---:B------:R-:W-:Y:S02]  /*1110*/  DFMA R28, R10.reuse, UR12, RZ ;  /* 0x0000000c0a1c7c2b */ /* 0x040fe400080000ff */
[----:B------:R-:W-:Y:S02]  /*1120*/  DFMA R8, R10, UR20, RZ ;  /* 0x000000140a087c2b */ /* 0x000fe400080000ff */
[--C-:B-1----:R-:W-:Y:S02]  /*1130*/  DADD R24, R12, R16.reuse ;  /* 0x000000000c187229 */ /* 0x102fe40000000010 */
[----:B------:R-:W-:Y:S02]  /*1140*/  DFMA R10, R10, UR28, RZ ;  /* 0x0000001c0a0a7c2b */ /* 0x000fe400080000ff */
[----:B------:R-:W-:-:S02]  /*1150*/  DADD R16, R12, -R16 ;  /* 0x000000000c107229 */ /* 0x000fc40000000810 */
[----:B------:R-:W-:Y:S02]  /*1160*/  DFMA R12, R26, UR6, RZ ;  /* 0x000000061a0c7c2b */ /* 0x000fe400080000ff */
[C---:B------:R-:W-:Y:S02]  /*1170*/  DFMA R30, R24.reuse, UR38, R30 ;  /* 0x00000026181e7c2b */ /* 0x040fe4000800001e */
[C---:B------:R-:W-:Y:S02]  /*1180*/  DFMA R28, R24.reuse, UR46, R28 ;  /* 0x0000002e181c7c2b */ /* 0x040fe4000800001c */
[C---:B------:R-:W-:Y:S02]  /*1190*/  DFMA R8, R24.reuse, UR54, R8 ;  /* 0x0000003618087c2b */ /* 0x040fe40008000008 */
[----:B------:R-:W-:Y:S01]  /*11a0*/  DFMA R24, R24, UR62, R10 ;  /* 0x0000003e18187c2b */ /* 0x000fe2000800000a */
[----:B------:R-:W0:Y:S01]  /*11b0*/  @!P0 LDC.64 R10, c[0x0][0x388] ;  /* 0x0000e200ff0a8b82 */ /* 0x000e220000000a00 */
[----:B------:R-:W-:-:S02]  /*11c0*/  DFMA R22, R26, UR14, RZ ;  /* 0x0000000e1a167c2b */ /* 0x000fc400080000ff */
[C---:B------:R-:W-:Y:S02]  /*11d0*/  DFMA R20, R26.reuse, UR22, RZ ;  /* 0x000000161a147c2b */ /* 0x040fe400080000ff */
[----:B------:R-:W-:Y:S02]  /*11e0*/  DFMA R26, R26, UR30, RZ ;  /* 0x0000001e1a1a7c2b */ /* 0x000fe400080000ff */
[C---:B------:R-:W-:Y:S02]  /*11f0*/  DFMA R12, R16.reuse, UR40, R12 ;  /* 0x00000028100c7c2b */ /* 0x040fe4000800000c */
[C---:B------:R-:W-:Y:S02]  /*1200*/  DFMA R22, R16.reuse, UR48, R22 ;  /* 0x0000003010167c2b */ /* 0x040fe40008000016 */
[C---:B------:R-:W-:Y:S02]  /*1210*/  DFMA R20, R16.reuse, UR56, R20 ;  /* 0x0000003810147c2b */ /* 0x040fe40008000014 */
[----:B------:R-:W-:-:S02]  /*1220*/  DFMA R16, R16, UR64, R26 ;  /* 0x0000004010107c2b */ /* 0x000fc4000800001a */
[C-C-:B--2---:R-:W-:Y:S02]  /*1230*/  DADD R26, R18.reuse, R14.reuse ;  /* 0x00000000121a7229 */ /* 0x144fe4000000000e */
[----:B------:R-:W-:Y:S02]  /*1240*/  DADD R14, R18, -R14 ;  /* 0x00000000120e7229 */ /* 0x000fe4000000080e */
[C-C-:B----4-:R-:W-:Y:S02]  /*1250*/  DADD R18, R6.reuse, R32.reuse ;  /* 0x0000000006127229 */ /* 0x150fe40000000020 */
[----:B------:R-:W-:Y:S01]  /*1260*/  DADD R6, R6, -R32 ;  /* 0x0000000006067229 */ /* 0x000fe20000000820 */
[----:B------:R-:W-:-:S05]  /*1270*/  @!P0 IMAD.SHL.U32 R32, R3, 0x200, RZ ;  /* 0x0000020003208824 */ /* 0x000fca00078e00ff */
[----:B------:R-:W-:Y:S02]  /*1280*/  @!P0 LOP3.LUT R34, R32, 0x1f8, R5, 0xf8, !PT ;  /* 0x000001f820228812 */ /* 0x000fe400078ef805 */
[----:B------:R-:W-:Y:S02]  /*1290*/  @!P0 SHF.R.S32.HI R32, RZ, 0x1f, R32 ;  /* 0x0000001fff208819 */ /* 0x000fe40000011420 */
[----:B0-----:R-:W-:-:S04]  /*12a0*/  @!P0 LEA R10, P2, R34, R10, 0x3 ;  /* 0x0000000a220a8211 */ /* 0x001fc800078418ff */
[----:B------:R-:W-:Y:S02]  /*12b0*/  @!P0 LEA.HI.X R11, R34, R11, R32, 0x3, P2 ;  /* 0x0000000b220b8211 */ /* 0x000fe400010f1c20 */
[----:B------:R-:W-:-:S06]  /*12c0*/  CS2R R32, SRZ ;  /* 0x0000000000207805 */ /* 0x000fcc000001ff00 */
[----:B------:R-:W2:Y:S01]  /*12d0*/  @!P0 LDG.E.64.CONSTANT R32, desc[UR36][R10.64+0x38] ;  /* 0x000038240a208981 */ /* 0x000ea2000c1e9b00 */
[----:B------:R-:W-:Y:S02]  /*12e0*/  DFMA R30, R26, UR8, R30 ;  /* 0x000000081a1e7c2b */ /* 0x000fe4000800001e */
[----:B------:R-:W-:-:S06]  /*12f0*/  DFMA R12, R14, UR10, R12 ;  /* 0x0000000a0e0c7c2b */ /* 0x000fcc000800000c */
[----:B------:R-:W-:Y:S02]  /*1300*/  DFMA R30, R18, UR42, R30 ;  /* 0x0000002a121e7c2b */ /* 0x000fe4000800001e */
[----:B------:R-:W-:-:S08]  /*1310*/  DFMA R36, R6, UR44, R12 ;  /* 0x0000002c06247c2b */ /* 0x000fd0000800000c */
[C-C-:B------:R-:W-:Y:S02]  /*1320*/  DADD R12, R30.reuse, R36.reuse ;  /* 0x000000001e0c7229 */ /* 0x140fe40000000024 */
[----:B------:R-:W-:Y:S01]  /*1330*/  DADD R36, R30, -R36 ;  /* 0x000000001e247229 */ /* 0x000fe20000000824 */
[----:B------:R-:W0:Y:S07]  /*1340*/  @!P0 LDC.64 R30, c[0x0][0x388] ;  /* 0x0000e200ff1e8b82 */ /* 0x000e2e0000000a00 */
[----:B--2---:R-:W-:Y:S01]  /*1350*/  DMUL R32, R36, R32 ;  /* 0x0000002024207228 */ /* 0x004fe20000000000 */
[----:B0-----:R-:W-:Y:S01]  /*1360*/  @!P0 IMAD.WIDE R36, R34, 0x8, R30 ;  /* 0x0000000822248825 */ /* 0x001fe200078e021e */
[----:B------:R-:W-:-:S06]  /*1370*/  CS2R R30, SRZ ;  /* 0x00000000001e7805 */ /* 0x000fcc000001ff00 */
[----:B------:R-:W2:Y:S01]  /*1380*/  @!P0 LDG.E.64.CONSTANT R30, desc[UR36][R36.64] ;  /* 0x00000024241e8981 */ /* 0x000ea2000c1e9b00 */
[----:B------:R-:W-:Y:S02]  /*1390*/  DFMA R28, R26, UR16, R28 ;  /* 0x000000101a1c7c2b */ /* 0x000fe4000800001c */
[----:B------:R-:W-:Y:S02]  /*13a0*/  DFMA R22, R14, UR18, R22 ;  /* 0x000000120e167c2b */ /* 0x000fe40008000016 */
[C---:B------:R-:W-:Y:S02]  /*13b0*/  DFMA R8, R26.reuse, UR24, R8 ;  /* 0x000000181a087c2b */ /* 0x040fe40008000008 */
[----:B------:R-:W-:Y:S02]  /*13c0*/  DFMA R24, R26, UR32, R24 ;  /* 0x000000201a187c2b */ /* 0x000fe40008000018 */
[C---:B------:R-:W-:Y:S02]  /*13d0*/  DFMA R26, R14.reuse, UR26, R20 ;  /* 0x0000001a0e1a7c2b */ /* 0x040fe40008000014 */
[----:B------:R-:W-:Y:S01]  /*13e0*/  DFMA R16, R14, UR34, R16 ;  /* 0x000000220e107c2b */ /* 0x000fe20008000010 */
[----:B------:R-:W0:Y:S01]  /*13f0*/  @!P0 LDC.64 R20, c[0x0][0x388] ;  /* 0x0000e200ff148b82 */ /* 0x000e220000000a00 */
[----:B------:R-:W-:-:S02]  /*1400*/  DFMA R28, R18, UR50, R28 ;  /* 0x00000032121c7c2b */ /* 0x000fc4000800001c */
[----:B------:R-:W-:-:S05]  /*1410*/  DFMA R22, R6, UR52, R22 ;  /* 0x0000003406167c2b */ /* 0x000fca0008000016 */
[----:B------:R-:W1:Y:S01]  /*1420*/  @!P0 LDC.64 R14, c[0x0][0x388] ;  /* 0x0000e200ff0e8b82 */ /* 0x000e620000000a00 */
[----:B------:R-:W-:Y:S02]  /*1430*/  DFMA R8, R18, UR58, R8 ;  /* 0x0000003a12087c2b */ /* 0x000fe40008000008 */
[C---:B------:R-:W-:Y:S02]  /*1440*/  DFMA R26, R6.reuse, UR60, R26 ;  /* 0x0000003c061a7c2b */ /* 0x040fe4000800001a */
[----:B------:R-:W-:Y:S02]  /*1450*/  DFMA R16, R6, UR68, R16 ;  /* 0x0000004406107c2b */ /* 0x000fe40008000010 */
[CCC-:B--2---:R-:W-:Y:S02]  /*1460*/  DFMA R10, R12.reuse, R30.reuse, -R32.reuse ;  /* 0x0000001e0c0a722b */ /* 0x1c4fe40000000820 */
[----:B------:R-:W-:Y:S01]  /*1470*/  DFMA R12, R12, R30, R32 ;  /* 0x0000001e0c0c722b */ /* 0x000fe20000000020 */
[----:B------:R-:W2:Y:S01]  /*1480*/  @!P0 LDC.64 R30, c[0x0][0x388] ;  /* 0x0000e200ff1e8b82 */ /* 0x000ea20000000a00 */
[----:B------:R-:W-:-:S05]  /*1490*/  @!P0 IMAD.SHL.U32 R32, R3, 0x200, RZ ;  /* 0x0000020003208824 */ /* 0x000fca00078e00ff */
[----:B------:R-:W-:Y:S02]  /*14a0*/  @!P0 LOP3.LUT R34, R32, 0x1f8, R5, 0xf8, !PT ;  /* 0x000001f820228812 */ /* 0x000fe400078ef805 */
[----:B------:R-:W-:Y:S02]  /*14b0*/  @!P0 SHF.R.S32.HI R32, RZ, 0x1f, R32 ;  /* 0x0000001fff208819 */ /* 0x000fe40000011420 */
[----:B--2---:R-:W-:-:S04]  /*14c0*/  @!P0 LEA R30, P2, R34, R30, 0x3 ;  /* 0x0000001e221e8211 */ /* 0x004fc800078418ff */
[----:B------:R-:W-:Y:S02]  /*14d0*/  @!P0 LEA.HI.X R31, R34, R31, R32, 0x3, P2 ;  /* 0x0000001f221f8211 */ /* 0x000fe400010f1c20 */
[----:B------:R-:W-:-:S06]  /*14e0*/  CS2R R32, SRZ ;  /* 0x0000000000207805 */ /* 0x000fcc000001ff00 */
[----:B------:R0:W2:Y:S01]  /*14f0*/  @!P0 LDG.E.64.CONSTANT R32, desc[UR36][R30.64+0x30] ;  /* 0x000030241e208981 */ /* 0x0000a2000c1e9b00 */
[C-C-:B------:R-:W-:Y:S02]  /*1500*/  DADD R6, R28.reuse, R22.reuse ;  /* 0x000000001c067229 */ /* 0x140fe40000000016 */
[----:B------:R-:W-:Y:S02]  /*1510*/  DADD R28, R28, -R22 ;  /* 0x000000001c1c7229 */ /* 0x000fe40000000816 */
[C-C-:B------:R-:W-:Y:S02]  /*1520*/  DADD R22, R8.reuse, R26.reuse ;  /* 0x0000000008167229 */ /* 0x140fe4000000001a */
[----:B------:R-:W-:Y:S01]  /*1530*/  DADD R8, R8, -R26 ;  /* 0x0000000008087229 */ /* 0x000fe2000000081a */
[----:B------:R-:W-:Y:S01]  /*1540*/  @!P0 IMAD.SHL.U32 R26, R3, 0x200, RZ ;  /* 0x00000200031a8824 */ /* 0x000fe200078e00ff */
[----:B------:R-:W-:Y:S01]  /*1550*/  DFMA R24, R18, UR66, R24 ;  /* 0x0000004212187c2b */ /* 0x000fe20008000018 */
[----:B0-----:R-:W-:Y:S01]  /*1560*/  @!P0 IMAD.WIDE R30, R34, 0x8, R20 ;  /* 0x00000008221e8825 */ /* 0x001fe200078e0214 */
[----:B------:R-:W0:Y:S01]  /*1570*/  @!P0 LDC.64 R18, c[0x0][0x388] ;  /* 0x0000e200ff128b82 */ /* 0x000e220000000a00 */
[----:B------:R-:W-:-:S02]  /*1580*/  CS2R R20, SRZ ;  /* 0x0000000000147805 */ /* 0x000fc4000001ff00 */
[----:B------:R-:W-:Y:S02]  /*1590*/  @!P0 LOP3.LUT R5, R26, 0x1f8, R5, 0xf8, !PT ;  /* 0x000001f81a058812 */ /* 0x000fe400078ef805 */
[----:B------:R-:W-:Y:S02]  /*15a0*/  @!P0 SHF.R.S32.HI R26, RZ, 0x1f, R26 ;  /* 0x0000001fff1a8819 */ /* 0x000fe4000001141a */
[C---:B-1----:R-:W-:Y:S01]  /*15b0*/  @!P0 LEA R36, P2, R5.reuse, R14, 0x3 ;  /* 0x0000000e05248211 */ /* 0x042fe200078418ff */
[----:B------:R1:W3:Y:S03]  /*15c0*/  @!P0 LDG.E.64.CONSTANT R20, desc[UR36][R30.64+0x8] ;  /* 0x000008241e148981 */ /* 0x0002e6000c1e9b00 */
[----:B------:R-:W-:Y:S02]  /*15d0*/  @!P0 LEA.HI.X R37, R5, R15, R26, 0x3, P2 ;  /* 0x0000000f05258211 */ /* 0x000fe400010f1c1a */
[----:B------:R-:W-:Y:S01]  /*15e0*/  CS2R R14, SRZ ;  /* 0x00000000000e7805 */ /* 0x000fe2000001ff00 */
[----:B------:R-:W4:Y:S01]  /*15f0*/  @!P0 LDC.64 R26, c[0x0][0x388] ;  /* 0x0000e200ff1a8b82 */ /* 0x000f220000000a00 */
[----:B-1----:R-:W-:-:S04]  /*1600*/  @!P0 IMAD.SHL.U32 R30, R3, 0x200, RZ ;  /* 0x00000200031e8824 */ /* 0x002fc800078e00ff */
[----:B------:R1:W5:Y:S01]  /*1610*/  @!P0 LDG.E.64.CONSTANT R14, desc[UR36][R36.64+0x28] ;  /* 0x00002824240e8981 */ /* 0x000362000c1e9b00 */
[----:B0-----:R-:W-:Y:S01]  /*1620*/  @!P0 IMAD.WIDE R34, R5, 0x8, R18 ;  /* 0x0000000805228825 */ /* 0x001fe200078e0212 */
[----:B------:R-:W-:-:S03]  /*1630*/  CS2R R18, SRZ ;  /* 0x0000000000127805 */ /* 0x000fc6000001ff00 */
[----:B------:R-:W-:Y:S01]  /*1640*/  IMAD.SHL.U32 R5, R0, 0x8, RZ ;  /* 0x0000000800057824 */ /* 0x000fe200078e00ff */
[----:B-1----:R-:W0:Y:S02]  /*1650*/  @!P0 LDC.64 R36, c[0x0][0x388] ;  /* 0x0000e200ff248b82 */ /* 0x002e240000000a00 */
[----:B------:R1:W3:Y:S02]  /*1660*/  @!P0 LDG.E.64.CONSTANT R18, desc[UR36][R34.64+0x10] ;  /* 0x0000102422128981 */ /* 0x0002e4000c1e9b00 */
[----:B-1----:R-:W-:Y:S02]  /*1670*/  @!P0 LOP3.LUT R34, R30, 0x1f8, R5, 0xf8, !PT ;  /* 0x000001f81e228812 */ /* 0x002fe400078ef805 */
[----:B------:R-:W-:Y:S02]  /*1680*/  @!P0 SHF.R.S32.HI R30, RZ, 0x1f, R30 ;  /* 0x0000001fff1e8819 */ /* 0x000fe4000001141e */
[----:B----4-:R-:W-:-:S04]  /*1690*/  @!P0 LEA R26, P2, R34, R26, 0x3 ;  /* 0x0000001a221a8211 */ /* 0x010fc800078418ff */
[----:B------:R-:W-:Y:S02]  /*16a0*/  @!P0 LEA.HI.X R27, R34, R27, R30, 0x3, P2 ;  /* 0x0000001b221b8211 */ /* 0x000fe400010f1c1e */
[----:B------:R-:W-:-:S06]  /*16b0*/  CS2R R30, SRZ ;  /* 0x00000000001e7805 */ /* 0x000fcc000001ff00 */
[----:B------:R1:W4:Y:S01]  /*16c0*/  @!P0 LDG.E.64.CONSTANT R30, desc[UR36][R26.64+0x20] ;  /* 0x000020241a1e8981 */ /* 0x000322000c1e9b00 */
[----:B0-----:R-:W-:Y:S01]  /*16d0*/  @!P0 IMAD.WIDE R36, R34, 0x8, R36 ;  /* 0x0000000822248825 */ /* 0x001fe200078e0224 */
[----:B--2---:R-:W-:Y:S01]  /*16e0*/  DMUL R28, R28, R32 ;  /* 0x000000201c1c7228 */ /* 0x004fe20000000000 */
[----:B------:R-:W-:-:S06]  /*16f0*/  CS2R R32, SRZ ;  /* 0x0000000000207805 */ /* 0x000fcc000001ff00 */
[----:B------:R-:W2:Y:S01]  /*1700*/  @!P0 LDG.E.64.CONSTANT R32, desc[UR36][R36.64+0x18] ;  /* 0x0000182424208981 */ /* 0x000ea2000c1e9b00 */
[----:B-1----:R-:W-:Y:S01]  /*1710*/  DFMA R26, R12, UR42, RZ ;  /* 0x0000002a0c1a7c2b */ /* 0x002fe200080000ff */
[----:B------:R-:W-:Y:S01]  /*1720*/  LOP3.LUT R5, R5, 0x38, RZ, 0xc0, !PT ;  /* 0x0000003805057812 */ /* 0x000fe200078ec0ff */
[----:B-----5:R-:W-:Y:S02]  /*1730*/  DMUL R8, R8, R14 ;  /* 0x0000000e08087228 */ /* 0x020fe40000000000 */
[C-C-:B------:R-:W-:Y:S02]  /*1740*/  DADD R14, R24.reuse, R16.reuse ;  /* 0x00000000180e7229 */ /* 0x140fe40000000010 */
[----:B------:R-:W-:Y:S02]  /*1750*/  DADD R16, R24, -R16 ;  /* 0x0000000018107229 */ /* 0x000fe40000000810 */
[CCC-:B---3--:R-:W-:Y:S02]  /*1760*/  DFMA R24, R6.reuse, R20.reuse, -R28.reuse ;  /* 0x000000140618722b */ /* 0x1c8fe4000000081c */
[----:B------:R-:W-:-:S02]  /*1770*/  DFMA R20, R6, R20, R28 ;  /* 0x000000140614722b */ /* 0x000fc4000000001c */
[----:B------:R-:W-:Y:S02]  /*1780*/  DFMA R28, R12, UR8, RZ ;  /* 0x000000080c1c7c2b */ /* 0x000fe400080000ff */
[CCC-:B------:R-:W-:Y:S02]  /*1790*/  DFMA R6, R22.reuse, R18.reuse, -R8.reuse ;  /* 0x000000121606722b */ /* 0x1c0fe40000000808 */
[----:B------:R-:W-:Y:S02]  /*17a0*/  DFMA R8, R22, R18, R8 ;  /* 0x000000121608722b */ /* 0x000fe40000000008 */
[C---:B------:R-:W-:Y:S02]  /*17b0*/  DFMA R22, R12.reuse, UR4, RZ ;  /* 0x000000040c167c2b */ /* 0x040fe400080000ff */
[----:B------:R-:W-:Y:S02]  /*17c0*/  DFMA R18, R12, UR38, RZ ;  /* 0x000000260c127c2b */ /* 0x000fe400080000ff */
[----:B------:R-:W-:-:S02]  /*17d0*/  DFMA R12, R20, UR16, R28 ;  /* 0x00000010140c7c2b */ /* 0x000fc4000800001c */
[----:B------:R-:W-:Y:S02]  /*17e0*/  DFMA R28, R10, UR10, RZ ;  /* 0x0000000a0a1c7c2b */ /* 0x000fe400080000ff */
[C---:B------:R-:W-:Y:S02]  /*17f0*/  DFMA R22, R20.reuse, UR12, R22 ;  /* 0x0000000c14167c2b */ /* 0x040fe40008000016 */
[C---:B------:R-:W-:Y:S02]  /*1800*/  DFMA R18, R20.reuse, UR46, R18 ;  /* 0x0000002e14127c2b */ /* 0x040fe40008000012 */
[----:B------:R-:W-:Y:S02]  /*1810*/  DFMA R20, R20, UR50, R26 ;  /* 0x0000003214147c2b */ /* 0x000fe4000800001a */
[----:B------:R-:W-:Y:S02]  /*1820*/  DFMA R26, R10, UR40, RZ ;  /* 0x000000280a1a7c2b */ /* 0x000fe400080000ff */
[----:B------:R-:W-:-:S02]  /*1830*/  DFMA R28, R24, UR18, R28 ;  /* 0x00000012181c7c2b */ /* 0x000fc4000800001c */
[C---:B------:R-:W-:Y:S02]  /*1840*/  DFMA R22, R8.reuse, UR20, R22 ;  /* 0x0000001408167c2b */ /* 0x040fe40008000016 */
[----:B------:R-:W-:Y:S02]  /*1850*/  DFMA R18, R8, UR54, R18 ;  /* 0x0000003608127c2b */ /* 0x000fe40008000012 */
[----:B----4-:R-:W-:Y:S02]  /*1860*/  DMUL R30, R16, R30 ;  /* 0x0000001e101e7228 */ /* 0x010fe40000000000 */
[C---:B------:R-:W-:Y:S02]  /*1870*/  DFMA R16, R10.reuse, UR6, RZ ;  /* 0x000000060a107c2b */ /* 0x040fe400080000ff */
[----:B------:R-:W-:Y:S02]  /*1880*/  DFMA R10, R10, UR44, RZ ;  /* 0x0000002c0a0a7c2b */ /* 0x000fe400080000ff */
[----:B------:R-:W-:-:S02]  /*1890*/  DFMA R26, R24, UR48, R26 ;  /* 0x00000030181a7c2b */ /* 0x000fc4000800001a */
[----:B------:R-:W-:Y:S02]  /*18a0*/  DFMA R12, R8, UR24, R12 ;  /* 0x00000018080c7c2b */ /* 0x000fe4000800000c */
[C---:B------:R-:W-:Y:S02]  /*18b0*/  DFMA R16, R24.reuse, UR14, R16 ;  /* 0x0000000e18107c2b */ /* 0x040fe40008000010 */
[----:B------:R-:W-:Y:S02]  /*18c0*/  DFMA R10, R24, UR52, R10 ;  /* 0x00000034180a7c2b */ /* 0x000fe4000800000a */
[----:B------:R-:W-:Y:S02]  /*18d0*/  DFMA R20, R8, UR58, R20 ;  /* 0x0000003a08147c2b */ /* 0x000fe40008000014 */
[C---:B------:R-:W-:Y:S02]  /*18e0*/  DFMA R26, R6.reuse, UR56, R26 ;  /* 0x00000038061a7c2b */ /* 0x040fe4000800001a */
[----:B------:R-:W-:-:S02]  /*18f0*/  DFMA R16, R6, UR22, R16 ;  /* 0x0000001606107c2b */ /* 0x000fc40008000010 */
[C---:B------:R-:W-:Y:S02]  /*1900*/  DFMA R28, R6.reuse, UR26, R28 ;  /* 0x0000001a061c7c2b */ /* 0x040fe4000800001c */
[----:B------:R-:W-:Y:S02]  /*1910*/  DFMA R10, R6, UR60, R10 ;  /* 0x0000003c060a7c2b */ /* 0x000fe4000800000a */
[CCC-:B--2---:R-:W-:Y:S02]  /*1920*/  DFMA R8, R14.reuse, R32.reuse, R30.reuse ;  /* 0x000000200e08722b */ /* 0x1c4fe4000000001e */
[----:B------:R-:W-:-:S06]  /*1930*/  DFMA R14, R14, R32, -R30 ;  /* 0x000000200e0e722b */ /* 0x000fcc000000081e */
[C---:B------:R-:W-:Y:S02]  /*1940*/  DFMA R22, R8.reuse, UR28, R22 ;  /* 0x0000001c08167c2b */ /* 0x040fe40008000016 */
[C---:B------:R-:W-:Y:S02]  /*1950*/  DFMA R18, R8.reuse, UR62, R18 ;  /* 0x0000003e08127c2b */ /* 0x040fe40008000012 */
[C---:B------:R-:W-:Y:S02]  /*1960*/  DFMA R12, R8.reuse, UR32, R12 ;  /* 0x00000020080c7c2b */ /* 0x040fe4000800000c */
[----:B------:R-:W-:Y:S01]  /*1970*/  DFMA R20, R8, UR66, R20 ;  /* 0x0000004208147c2b */ /* 0x000fe20008000014 */
[----:B------:R-:W-:Y:S01]  /*1980*/  SHF.R.U32.HI R9, RZ, 0x3, R0 ;  /* 0x00000003ff097819 */ /* 0x000fe20000011600 */
[C---:B------:R-:W-:Y:S01]  /*1990*/  DFMA R16, R14.reuse, UR30, R16 ;  /* 0x0000001e0e107c2b */ /* 0x040fe20008000010 */
[----:B------:R-:W-:Y:S01]  /*19a0*/  IMAD.SHL.U32 R8, R0, 0x40, RZ ;  /* 0x0000004000087824 */ /* 0x000fe200078e00ff */
[----:B------:R-:W-:-:S02]  /*19b0*/  DFMA R26, R14, UR64, R26 ;  /* 0x000000400e1a7c2b */ /* 0x000fc4000800001a */
[C---:B------:R-:W-:Y:S02]  /*19c0*/  DFMA R28, R14.reuse, UR34, R28 ;  /* 0x000000220e1c7c2b */ /* 0x040fe4000800001c */
[----:B------:R-:W-:Y:S01]  /*19d0*/  DFMA R10, R14, UR68, R10 ;  /* 0x000000440e0a7c2b */ /* 0x000fe2000800000a */
[----:B------:R-:W-:Y:S01]  /*19e0*/  IMAD R15, R9, 0x1f8, R2 ;  /* 0x000001f8090f7824 */ /* 0x000fe200078e0202 */
[----:B------:R-:W-:Y:S01]  /*19f0*/  LOP3.LUT R14, R8, 0x1c0, RZ, 0xc0, !PT ;  /* 0x000001c0080e7812 */ /* 0x000fe200078ec0ff */
[C-C-:B------:R-:W-:Y:S02]  /*1a00*/  DADD R6, R22.reuse, -R16.reuse ;  /* 0x0000000016067229 */ /* 0x140fe40000000810 */
[----:B------:R-:W-:Y:S01]  /*1a10*/  DADD R22, R22, R16 ;  /* 0x0000000016167229 */ /* 0x000fe20000000010 */
[----:B------:R-:W-:Y:S01]  /*1a20*/  IADD3 R5, PT, PT, R14, R15, R5 ;  /* 0x0000000f0e057210 */ /* 0x000fe20007ffe005 */
[----:B------:R-:W-:Y:S02]  /*1a30*/  DADD R8, R18, -R26 ;  /* 0x0000000012087229 */ /* 0x000fe4000000081a */
[----:B------:R-:W-:-:S02]  /*1a40*/  DADD R14, R12, -R28 ;  /* 0x000000000c0e7229 */ /* 0x000fc4000000081c */
[----:B------:R-:W-:Y:S01]  /*1a50*/  DADD R16, R20, -R10 ;  /* 0x0000000014107229 */ /* 0x000fe2000000080a */
        /* <DEDUP_REMOVED lines=10> */
[----:B------:R2:W-:Y:S02]  /*1b00*/  STS.64 [R5+0x18], R10 ;  /* 0x0000180a05007388 */ /* 0x0005e40000000a00 */
.L_x_466:
[----:B------:R-:W-:Y:S05]  /*1b10*/  BSYNC.RECONVERGENT B0 ;  /* 0x0000000000007941 */ /* 0x000fea0003800200 */
.L_x_465:
[----:B------:R-:W-:Y:S06]  /*1b20*/  BAR.SYNC.DEFER_BLOCKING 0x0 ;  /* 0x0000000000007b1d */ /* 0x000fec0000010000 */
[----:B------:R-:W-:Y:S04]  /*1b30*/  BSSY.RECONVERGENT B0, `(.L_x_467) ;  /* 0x0000047000007945 */ /* 0x000fe80003800200 */
[----:B------:R-:W-:Y:S05]  /*1b40*/  @P1 BRA `(.L_x_468) ;  /* 0x0000000400141947 */ /* 0x000fea0003800000 */
[----:B--2---:R-:W-:Y:S01]  /*1b50*/  SHF.R.U32.HI R5, RZ, 0x3, R0 ;  /* 0x00000003ff057819 */ /* 0x004fe20000011600 */
[----:B-1----:R-:W-:-:S04]  /*1b60*/  IMAD.SHL.U32 R6, R0, 0x8, RZ ;  /* 0x0000000800067824 */ /* 0x002fc800078e00ff */
[----:B------:R-:W-:Y:S01]  /*1b70*/  IMAD R2, R5, 0x1f8, R2 ;  /* 0x000001f805027824 */ /* 0x000fe200078e0202 */
[----:B------:R-:W-:-:S05]  /*1b80*/  LOP3.LUT R5, R6, 0x38, RZ, 0xc0, !PT ;  /* 0x0000003806057812 */ /* 0x000fca00078ec0ff */
        /* <DEDUP_REMOVED lines=16> */
[----:B------:R-:W-:Y:S02]  /*1c90*/  DADD R30, R12, -R30 ;  /* 0x000000000c1e7229 */ /* 0x000fe4000000081e */
[----:B------:R-:W-:-:S02]  /*1ca0*/  DFMA R18, R32, UR6, RZ ;  /* 0x0000000620127c2b */ /* 0x000fc400080000ff */
[C---:B------:R-:W-:Y:S02]  /*1cb0*/  DFMA R20, R16.reuse, UR12, R20 ;  /* 0x0000000c10147c2b */ /* 0x040fe40008000014 */
[C---:B------:R-:W-:Y:S02]  /*1cc0*/  DFMA R14, R16.reuse, UR46, R14 ;  /* 0x0000002e100e7c2b */ /* 0x040fe4000800000e */
[C---:B------:R-:W-:Y:S02]  /*1cd0*/  DFMA R10, R16.reuse, UR16, R10 ;  /* 0x00000010100a7c2b */ /* 0x040fe4000800000a */
[----:B------:R-:W-:Y:S02]  /*1ce0*/  DFMA R16, R16, UR50, R8 ;  /* 0x0000003210107c2b */ /* 0x000fe40008000008 */
[C---:B------:R-:W-:Y:S02]  /*1cf0*/  DFMA R12, R32.reuse, UR40, RZ ;  /* 0x00000028200c7c2b */ /* 0x040fe400080000ff */
[----:B------:R-:W-:-:S02]  /*1d00*/  DFMA R8, R32, UR10, RZ ;  /* 0x0000000a20087c2b */ /* 0x000fc400080000ff */
[----:B------:R-:W-:Y:S02]  /*1d10*/  DFMA R32, R32, UR44, RZ ;  /* 0x0000002c20207c2b */ /* 0x000fe400080000ff */
[----:B--2---:R-:W-:Y:S02]  /*1d20*/  DADD R22, R26, R28 ;  /* 0x000000001a167229 */ /* 0x004fe4000000001c */
[----:B------:R-:W-:Y:S02]  /*1d30*/  DFMA R18, R30, UR14, R18 ;  /* 0x0000000e1e127c2b */ /* 0x000fe40008000012 */
[----:B------:R-:W-:Y:S02]  /*1d40*/  DADD R28, R26, -R28 ;  /* 0x000000001a1c7229 */ /* 0x000fe4000000081c */
[C---:B------:R-:W-:Y:S02]  /*1d50*/  DFMA R12, R30.reuse, UR48, R12 ;  /* 0x000000301e0c7c2b */ /* 0x040fe4000800000c */
[----:B------:R-:W-:-:S02]  /*1d60*/  DFMA R8, R30, UR18, R8 ;  /* 0x000000121e087c2b */ /* 0x000fc40008000008 */
[----:B------:R-:W-:Y:S02]  /*1d70*/  DFMA R32, R30, UR52, R32 ;  /* 0x000000341e207c2b */ /* 0x000fe40008000020 */
[----:B---3--:R-:W-:Y:S02]  /*1d80*/  DADD R26, R24, R6 ;  /* 0x00000000181a7229 */ /* 0x008fe40000000006 */
[----:B------:R-:W-:Y:S02]  /*1d90*/  DFMA R20, R22, UR20, R20 ;  /* 0x0000001416147c2b */ /* 0x000fe40008000014 */
[----:B------:R-:W-:Y:S02]  /*1da0*/  DADD R6, R24, -R6 ;  /* 0x0000000018067229 */ /* 0x000fe40000000806 */
[----:B------:R-:W-:Y:S02]  /*1db0*/  DFMA R18, R28, UR22, R18 ;  /* 0x000000161c127c2b */ /* 0x000fe40008000012 */
        /* <DEDUP_REMOVED lines=8> */
[----:B------:R-:W-:Y:S02]  /*1e40*/  DFMA R14, R26, UR62, R14 ;  /* 0x0000003e1a0e7c2b */ /* 0x000fe4000800000e */
[----:B------:R-:W-:Y:S02]  /*1e50*/  DFMA R12, R6, UR64, R12 ;  /* 0x00000040060c7c2b */ /* 0x000fe4000800000c */
[C---:B------:R-:W-:Y:S02]  /*1e60*/  DFMA R10, R26.reuse, UR32, R10 ;  /* 0x000000201a0a7c2b */ /* 0x040fe4000800000a */
[----:B------:R-:W-:Y:S02]  /*1e70*/  DFMA R16, R26, UR66, R16 ;  /* 0x000000421a107c2b */ /* 0x000fe40008000010 */
[----:B------:R-:W-:-:S02]  /*1e80*/  DFMA R32, R6, UR68, R32 ;  /* 0x0000004406207c2b */ /* 0x000fc40008000020 */
[----:B------:R-:W-:Y:S02]  /*1e90*/  DFMA R8, R6, UR34, R8 ;  /* 0x0000002206087c2b */ /* 0x000fe40008000008 */
[C-C-:B------:R-:W-:Y:S02]  /*1ea0*/  DADD R6, R20.reuse, -R18.reuse ;  /* 0x0000000014067229 */ /* 0x140fe40000000812 */
[----:B------:R-:W-:Y:S02]  /*1eb0*/  DADD R18, R20, R18 ;  /* 0x0000000014127229 */ /* 0x000fe40000000012 */
[C-C-:B------:R-:W-:Y:S02]  /*1ec0*/  DADD R20, R14.reuse, -R12.reuse ;  /* 0x000000000e147229 */ /* 0x140fe4000000080c */
[----:B------:R-:W-:Y:S01]  /*1ed0*/  DADD R12, R14, R12 ;  /* 0x000000000e0c7229 */ /* 0x000fe2000000000c */
[----:B------:R3:W-:Y:S01]  /*1ee0*/  STS.64 [R2+0x1f8], R6 ;  /* 0x0001f80602007388 */ /* 0x0007e20000000a00 */
[----:B------:R-:W-:-:S02]  /*1ef0*/  DADD R22, R16, -R32 ;  /* 0x0000000010167229 */ /* 0x000fc40000000820 */
[----:B------:R-:W-:Y:S01]  /*1f00*/  DADD R14, R10, -R8 ;  /* 0x000000000a0e7229 */ /* 0x000fe20000000808 */
        /* <DEDUP_REMOVED lines=8> */
[----:B------:R3:W-:Y:S02]  /*1f90*/  STS.64 [R2+0xd8], R16 ;  /* 0x0000d81002007388 */ /* 0x0007e40000000a00 */
.L_x_468:
[----:B------:R-:W-:Y:S05]  /*1fa0*/  BSYNC.RECONVERGENT B0 ;  /* 0x0000000000007941 */ /* 0x000fea0003800200 */
.L_x_467:
[----:B------:R-:W-:Y:S06]  /*1fb0*/  BAR.SYNC.DEFER_BLOCKING 0x0 ;  /* 0x0000000000007b1d */ /* 0x000fec0000010000 */
[----:B------:R-:W-:Y:S04]  /*1fc0*/  LDS.64 R30, [R4] ;  /* 0x00000000041e7984 */ /* 0x000fe80000000a00 */
[----:B0123--:R-:W0:Y:S04]  /*1fd0*/  LDS.64 R14, [R4+0xfc0] ;  /* 0x000fc000040e7984 */ /* 0x00fe280000000a00 */
[----:B------:R-:W-:Y:S04]  /*1fe0*/  LDS.64 R28, [R4+0x240] ;  /* 0x00024000041c7984 */ /* 0x000fe80000000a00 */
[----:B------:R-:W1:Y:S04]  /*1ff0*/  LDS.64 R16, [R4+0xd80] ;  /* 0x000d800004107984 */ /* 0x000e680000000a00 */
[----:B------:R-:W-:Y:S04]  /*2000*/  LDS.64 R10, [R4+0x480] ;  /* 0x00048000040a7984 */ /* 0x000fe80000000a00 */
[----:B------:R-:W2:Y:S04]  /*2010*/  LDS.64 R6, [R4+0xb40] ;  /* 0x000b400004067984 */ /* 0x000ea80000000a00 */
[----:B------:R-:W-:Y:S04]  /*2020*/  LDS.64 R8, [R4+0x6c0] ;  /* 0x0006c00004087984 */ /* 0x000fe80000000a00 */
[----:B------:R3:W4:Y:S01]  /*2030*/  LDS.64 R12, [R4+0x900] ;  /* 0x00090000040c7984 */ /* 0x0007220000000a00 */
[----:B0-----:R-:W-:-:S02]  /*2040*/  DADD R20, R30, R14 ;  /* 0x000000001e147229 */ /* 0x001fc4000000000e */
[----:B------:R-:W-:Y:S02]  /*2050*/  DADD R30, R30, -R14 ;  /* 0x000000001e1e7229 */ /* 0x000fe4000000080e */
[C-C-:B-1----:R-:W-:Y:S02]  /*2060*/  DADD R18, R28.reuse, R16.reuse ;  /* 0x000000001c127229 */ /* 0x142fe40000000010 */
[----:B------:R-:W-:Y:S02]  /*2070*/  DADD R28, R28, -R16 ;  /* 0x000000001c1c7229 */ /* 0x000fe40000000810 */
[C---:B------:R-:W-:Y:S02]  /*2080*/  DFMA R32, R20.reuse, UR4, RZ ;  /* 0x0000000414207c2b */ /* 0x040fe400080000ff */
[C---:B------:R-:W-:Y:S02]  /*2090*/  DFMA R14, R20.reuse, UR38, RZ ;  /* 0x00000026140e7c2b */ /* 0x040fe400080000ff */
[----:B------:R-:W-:-:S02]  /*20a0*/  DFMA R16, R20, UR8, RZ ;  /* 0x0000000814107c2b */ /* 0x000fc400080000ff */
[----:B------:R-:W-:Y:S02]  /*20b0*/  DFMA R20, R20, UR42, RZ ;  /* 0x0000002a14147c2b */ /* 0x000fe400080000ff */
[C---:B------:R-:W-:Y:S02]  /*20c0*/  DFMA R22, R30.reuse, UR6, RZ ;  /* 0x000000061e167c2b */ /* 0x040fe400080000ff */
[C---:B------:R-:W-:Y:S02]  /*20d0*/  DFMA R24, R30.reuse, UR40, RZ ;  /* 0x000000281e187c2b */ /* 0x040fe400080000ff */
[C---:B------:R-:W-:Y:S02]  /*20e0*/  DFMA R26, R30.reuse, UR10, RZ ;  /* 0x0000000a1e1a7c2b */ /* 0x040fe400080000ff */
[----:B------:R-:W-:Y:S02]  /*20f0*/  DFMA R30, R30, UR44, RZ ;  /* 0x0000002c1e1e7c2b */ /* 0x000fe400080000ff */
[----:B---3--:R-:W-:-:S02]  /*2100*/  DFMA R4, R18, UR12, R32 ;  /* 0x0000000c12047c2b */ /* 0x008fc40008000020 */
[C---:B------:R-:W-:Y:S02]  /*2110*/  DFMA R14, R18.reuse, UR46, R14 ;  /* 0x0000002e120e7c2b */ /* 0x040fe4000800000e */
[C---:B------:R-:W-:Y:S02]  /*2120*/  DFMA R16, R18.reuse, UR16, R16 ;  /* 0x0000001012107c2b */ /* 0x040fe40008000010 */
[----:B------:R-:W-:Y:S02]  /*2130*/  DFMA R18, R18, UR50, R20 ;  /* 0x0000003212127c2b */ /* 0x000fe40008000014 */
[----:B--2---:R-:W-:Y:S02]  /*2140*/  DADD R20, R10, R6 ;  /* 0x000000000a147229 */ /* 0x004fe40000000006 */
[C---:B------:R-:W-:Y:S02]  /*2150*/  DFMA R22, R28.reuse, UR14, R22 ;  /* 0x0000000e1c167c2b */ /* 0x040fe40008000016 */
[----:B------:R-:W-:-:S02]  /*2160*/  DFMA R24, R28, UR48, R24 ;  /* 0x000000301c187c2b */ /* 0x000fc40008000018 */
[C---:B------:R-:W-:Y:S02]  /*2170*/  DFMA R26, R28.reuse, UR18, R26 ;  /* 0x000000121c1a7c2b */ /* 0x040fe4000800001a */
[----:B------:R-:W-:Y:S02]  /*2180*/  DFMA R28, R28, UR52, R30 ;  /* 0x000000341c1c7c2b */ /* 0x000fe4000800001e */
[----:B------:R-:W-:Y:S02]  /*2190*/  DADD R10, R10, -R6 ;  /* 0x000000000a0a7229 */ /* 0x000fe40000000806 */
        /* <DEDUP_REMOVED lines=39> */
.L_x_469:
        /* <DEDUP_REMOVED lines=15> */
.L_x_1085:


//--------------------- .text._Z32massMatrixMultiplyConstantKernelILi7ELi11ELi3EEviPKdS1_S1_S1_Pd --------------------------
	.section	.text._Z32massMatrixMultiplyConstantKernelILi7ELi11ELi3EEviPKdS1_S1_S1_Pd,"ax",@progbits
	.align	128
        .global         _Z32massMatrixMultiplyConstantKernelILi7ELi11ELi3EEviPKdS1_S1_S1_Pd
        .type           _Z32massMatrixMultiplyConstantKernelILi7ELi11ELi3EEviPKdS1_S1_S1_Pd,@function
        .size           _Z32massMatrixMultiplyConstantKernelILi7ELi11ELi3EEviPKdS1_S1_S1_Pd,(.L_x_1086 - _Z32massMatrixMultiplyConstantKernelILi7ELi11ELi3EEviPKdS1_S1_S1_Pd)
        .other          _Z32massMatrixMultiplyConstantKernelILi7ELi11ELi3EEviPKdS1_S1_S1_Pd,@"STO_CUDA_ENTRY STV_DEFAULT"
_Z32massMatrixMultiplyConstantKernelILi7ELi11ELi3EEviPKdS1_S1_S1_Pd:
.text._Z32massMatrixMultiplyConstantKernelILi7ELi11ELi3EEviPKdS1_S1_S1_Pd:
[----:B------:R-:W-:Y:S01]  /*0000*/  LDC R1, c[0x0][0x37c] ;  /* 0x0000df00ff017b82 */ /* 0x000fe20000000800 */
[----:B------:R-:W0:Y:S01]  /*0010*/  S2R R100, SR_TID.Y ;  /* 0x0000000000647919 */ /* 0x000e220000002200 */
[----:B------:R-:W1:Y:S01]  /*0020*/  LDCU UR4, c[0x0][0x380] ;  /* 0x00007000ff0477ac */ /* 0x000e620008000800 */
[----:B------:R-:W0:Y:S01]  /*0030*/  S2R R3, SR_CTAID.X ;  /* 0x0000000000037919 */ /* 0x000e220000002500 */
[----:B------:R-:W2:Y:S01]  /*0040*/  LDCU.64 UR76, c[0x0][0x358] ;  /* 0x00006b00ff4c77ac */ /* 0x000ea20008000a00 */
[----:B------:R-:W3:Y:S01]  /*0050*/  S2R R50, SR_TID.X ;  /* 0x0000000000327919 */ /* 0x000ee20000002100 */
[----:B------:R-:W4:Y:S01]  /*0060*/  LDCU.128 UR12, c[0x3][URZ] ;  /* 0x00c00000ff0c77ac */ /* 0x000f220008000c00 */
[----:B------:R-:W5:Y:S01]  /*0070*/  LDCU.128 UR16, c[0x3][0x20] ;  /* 0x00c00400ff1077ac */ /* 0x000f620008000c00 */
[----:B------:R-:W5:Y:S01]  /*0080*/  LDCU.128 UR32, c[0x3][0x40] ;  /* 0x00c00800ff2077ac */ /* 0x000f620008000c00 */
[----:B------:R-:W2:Y:S01]  /*0090*/  LDCU.128 UR40, c[0x3][0x60] ;  /* 0x00c00c00ff2877ac */ /* 0x000ea20008000c00 */
[----:B------:R-:W4:Y:S01]  /*00a0*/  LDCU.128 UR48, c[0x3][0x80] ;  /* 0x00c01000ff3077ac */ /* 0x000f220008000c00 */
[----:B------:R-:W5:Y:S01]  /*00b0*/  LDCU.128 UR52, c[0x3][0xa0] ;  /* 0x00c01400ff3477ac */ /* 0x000f620008000c00 */
[----:B------:R-:W5:Y:S01]  /*00c0*/  LDCU.128 UR8, c[0x3][0x700] ;  /* 0x00c0e000ff0877ac */ /* 0x000f620008000c00 */
[----:B0-----:R-:W-:Y:S01]  /*00d0*/  IMAD R0, R3, 0x3, R100 ;  /* 0x0000000303007824 */ /* 0x001fe200078e0264 */
[----:B------:R-:W0:Y:S01]  /*00e0*/  LDCU.128 UR36, c[0x3][0x740] ;  /* 0x00c0e800ff2477ac */ /* 0x000e220008000c00 */
[----:B---3--:R-:W-:-:S03]  /*00f0*/  IMAD.MOV.U32 R51, RZ, RZ, R50 ;  /* 0x000000ffff337224 */ /* 0x008fc600078e0032 */
[C---:B-1----:R-:W-:Y:S01]  /*0100*/  ISETP.GE.AND P0, PT, R0.reuse, UR4, PT ;  /* 0x0000000400007c0c */ /* 0x042fe2000bf06270 */
[----:B--2---:R-:W-:Y:S01]  /*0110*/  IMAD.U32 R20, RZ, RZ, UR42 ;  /* 0x0000002aff147e24 */ /* 0x004fe2000f8e00ff */
[----:B------:R-:W-:Y:S01]  /*0120*/  MOV R21, UR43 ;  /* 0x0000002b00157c02 */ /* 0x000fe20008000f00 */
[----:B----4-:R-:W-:Y:S01]  /*0130*/  IMAD.U32 R16, RZ, RZ, UR48 ;  /* 0x00000030ff107e24 */ /* 0x010fe2000f8e00ff */
[----:B------:R-:W1:Y:S01]  /*0140*/  LDCU.128 UR4, c[0x3][0x720] ;  /* 0x00c0e400ff0477ac */ /* 0x000e620008000c00 */
[----:B------:R-:W2:Y:S01]  /*0150*/  LDCU.128 UR20, c[0x3][0x10] ;  /* 0x00c00200ff1477ac */ /* 0x000ea20008000c00 */
[----:B------:R-:W3:Y:S07]  /*0160*/  LDCU.128 UR44, c[0x3][0x30] ;  /* 0x00c00600ff2c77ac */ /* 0x000eee0008000c00 */
[----:B------:R-:W4:Y:S01]  /*0170*/  @!P0 LDC.64 R2, c[0x0][0x3a0] ;  /* 0x0000e800ff028b82 */ /* 0x000f220000000a00 */
[----:B------:R-:W-:Y:S01]  /*0180*/  @!P0 IMAD R17, R0, 0x157, R51 ;  /* 0x0000015700118824 */ /* 0x000fe200078e0233 */
[----:B------:R-:W2:Y:S01]  /*0190*/  LDCU.128 UR28, c[0x3][0x710] ;  /* 0x00c0e200ff1c77ac */ /* 0x000ea20008000c00 */
[----:B------:R-:W2:Y:S01]  /*01a0*/  LDCU.128 UR24, c[0x3][0x730] ;  /* 0x00c0e600ff1877ac */ /* 0x000ea20008000c00 */
[----:B------:R-:W2:Y:S01]  /*01b0*/  LDCU.128 UR56, c[0x3][0x7b0] ;  /* 0x00c0f600ff3877ac */ /* 0x000ea20008000c00 */
[----:B----4-:R-:W-:-:S05]  /*01c0*/  @!P0 IMAD.WIDE R2, R17, 0x8, R2 ;  /* 0x0000000811028825 */ /* 0x010fca00078e0202 */
[----:B------:R-:W4:Y:S04]  /*01d0*/  @!P0 LDG.E.64.CONSTANT R4, desc[UR76][R2.64] ;  /* 0x0000004c02048981 */ /* 0x000f28000c1e9b00 */
[----:B------:R-:W4:Y:S04]  /*01e0*/  @!P0 LDG.E.64.CONSTANT R14, desc[UR76][R2.64+0x930] ;  /* 0x0009304c020e8981 */ /* 0x000f28000c1e9b00 */
[----:B------:R-:W3:Y:S04]  /*01f0*/  @!P0 LDG.E.64.CONSTANT R8, desc[UR76][R2.64+0x310] ;  /* 0x0003104c02088981 */ /* 0x000ee8000c1e9b00 */
[----:B------:R-:W3:Y:S04]  /*0200*/  @!P0 LDG.E.64.CONSTANT R10, desc[UR76][R2.64+0x620] ;  /* 0x0006204c020a8981 */ /* 0x000ee8000c1e9b00 */
[----:B------:R-:W2:Y:S04]  /*0210*/  @!P0 LDG.E.64.CONSTANT R6, desc[UR76][R2.64+0x188] ;  /* 0x0001884c02068981 */ /* 0x000ea8000c1e9b00 */
[----:B------:R-:W2:Y:S04]  /*0220*/  @!P0 LDG.E.64.CONSTANT R12, desc[UR76][R2.64+0x7a8] ;  /* 0x0007a84c020c8981 */ /* 0x000ea8000c1e9b00 */
[----:B------:R0:W2:Y:S01]  /*0230*/  @!P0 LDG.E.64.CONSTANT R86, desc[UR76][R2.64+0x498] ;  /* 0x0004984c02568981 */ /* 0x0000a2000c1e9b00 */
[----:B------:R-:W-:Y:S01]  /*0240*/  IMAD.U32 R17, RZ, RZ, UR49 ;  /* 0x00000031ff117e24 */ /* 0x000fe2000f8e00ff */
[----:B-----5:R-:W-:Y:S01]  /*0250*/  MOV R18, UR52 ;  /* 0x0000003400127c02 */ /* 0x020fe20008000f00 */
[----:B------:R-:W-:-:S02]  /*0260*/  IMAD.U32 R19, RZ, RZ, UR53 ;  /* 0x00000035ff137e24 */ /* 0x000fc4000f8e00ff */
[----:B0-----:R-:W-:Y:S01]  /*0270*/  IMAD.U32 R2, RZ, RZ, UR12 ;  /* 0x0000000cff027e24 */ /* 0x001fe2000f8e00ff */
[----:B------:R-:W-:Y:S01]  /*0280*/  MOV R3, UR13 ;  /* 0x0000000d00037c02 */ /* 0x000fe20008000f00 */
[----:B------:R-:W-:Y:S02]  /*0290*/  IMAD.U32 R22, RZ, RZ, UR50 ;  /* 0x00000032ff167e24 */ /* 0x000fe4000f8e00ff */
[----:B------:R-:W-:Y:S01]  /*02a0*/  IMAD.U32 R23, RZ, RZ, UR51 ;  /* 0x00000033ff177e24 */ /* 0x000fe2000f8e00ff */
[----:B------:R-:W0:Y:S02]  /*02b0*/  LDCU.128 UR48, c[0x3][0x780] ;  /* 0x00c0f000ff3077ac */ /* 0x000e240008000c00 */
[----:B0-----:R-:W-:Y:S02]  /*02c0*/  IMAD.U32 R40, RZ, RZ, UR48 ;  /* 0x00000030ff287e24 */ /* 0x001fe4000f8e00ff */
[----:B------:R-:W-:Y:S02]  /*02d0*/  IMAD.U32 R41, RZ, RZ, UR49 ;  /* 0x00000031ff297e24 */ /* 0x000fe4000f8e00ff */
[----:B------:R-:W-:-:S02]  /*02e0*/  IMAD.U32 R46, RZ, RZ, UR50 ;  /* 0x00000032ff2e7e24 */ /* 0x000fc4000f8e00ff */
[----:B------:R-:W-:Y:S01]  /*02f0*/  IMAD.U32 R47, RZ, RZ, UR51 ;  /* 0x00000033ff2f7e24 */ /* 0x000fe2000f8e00ff */
[----:B------:R-:W0:Y:S01]  /*0300*/  LDCU.128 UR48, c[0x3][0x770] ;  /* 0x00c0ee00ff3077ac */ /* 0x000e220008000c00 */
[----:B------:R-:W5:Y:S01]  /*0310*/  S2R R145, SR_CgaCtaId ;  /* 0x0000000000917919 */ /* 0x000f620000008800 */
[----:B------:R-:W-:Y:S02]  /*0320*/  MOV R140, 0x400 ;  /* 0x00000400008c7802 */ /* 0x000fe40000000f00 */
[----:B------:R-:W-:Y:S02]  /*0330*/  ISETP.GT.U32.AND P2, PT, R51, 0x4c, PT ;  /* 0x0000004c3300780c */ /* 0x000fe40003f44070 */
[----:B-----5:R-:W-:-:S05]  /*0340*/  LEA R145, R145, R140, 0x18 ;  /* 0x0000008c91917211 */ /* 0x020fca00078ec0ff */
[----:B------:R-:W-:Y:S01]  /*0350*/  IMAD R100, R100, 0x2998, R145 ;  /* 0x0000299864647824 */ /* 0x000fe200078e0291 */
[----:B------:R-:W-:Y:S01]  /*0360*/  BSSY.RECONVERGENT B0, `(.L_x_470) ;  /* 0x000014f000007945 */ /* 0x000fe20003800200 */
[----:B------:R-:W-:Y:S01]  /*0370*/  BAR.SYNC.DEFER_BLOCKING 0x0 ;  /* 0x0000000000007b1d */ /* 0x000fe20000010000 */
[----:B------:R-:W-:-:S05]  /*0380*/  ISETP.GT.U32.AND P1, PT, R50, 0x78, PT ;  /* 0x000000783200780c */ /* 0x000fca0003f24070 */
[C-C-:B----4-:R-:W-:Y:S02]  /*0390*/  DADD R24, R4.reuse, R14.reuse ;  /* 0x0000000004187229 */ /* 0x150fe4000000000e */
[----:B------:R-:W-:Y:S01]  /*03a0*/  DADD R48, R4, -R14 ;  /* 0x0000000004307229 */ /* 0x000fe2000000080e */
[----:B------:R-:W-:Y:S01]  /*03b0*/  IMAD.U32 R14, RZ, RZ, UR40 ;  /* 0x00000028ff0e7e24 */ /* 0x000fe2000f8e00ff */
[----:B------:R-:W-:Y:S01]  /*03c0*/  MOV R15, UR41 ;  /* 0x00000029000f7c02 */ /* 0x000fe20008000f00 */
[----:B------:R-:W4:Y:S01]  /*03d0*/  LDCU.128 UR40, c[0x3][0x760] ;  /* 0x00c0ec00ff2877ac */ /* 0x000f220008000c00 */
[C-C-:B---3--:R-:W-:Y:S02]  /*03e0*/  DADD R64, R8.reuse, R10.reuse ;  /* 0x0000000008407229 */ /* 0x148fe4000000000a */
[----:B------:R-:W-:Y:S01]  /*03f0*/  DADD R76, R8, -R10 ;  /* 0x00000000084c7229 */ /* 0x000fe2000000080a */
[----:B------:R-:W-:Y:S02]  /*0400*/  IMAD.U32 R10, RZ, RZ, UR32 ;  /* 0x00000020ff0a7e24 */ /* 0x000fe4000f8e00ff */
[----:B------:R-:W-:Y:S01]  /*0410*/  IMAD.U32 R11, RZ, RZ, UR33 ;  /* 0x00000021ff0b7e24 */ /* 0x000fe2000f8e00ff */
[----:B--2---:R-:W-:-:S02]  /*0420*/  DADD R26, R6, R12 ;  /* 0x00000000061a7229 */ /* 0x004fc4000000000c */
[----:B------:R-:W-:Y:S01]  /*0430*/  DADD R52, R6, -R12 ;  /* 0x0000000006347229 */ /* 0x000fe2000000080c */
[----:B------:R-:W-:Y:S01]  /*0440*/  MOV R6, UR16 ;  /* 0x0000001000067c02 */ /* 0x000fe20008000f00 */
[----:B------:R-:W-:Y:S01]  /*0450*/  IMAD.U32 R7, RZ, RZ, UR17 ;  /* 0x00000011ff077e24 */ /* 0x000fe2000f8e00ff */
        /* <DEDUP_REMOVED lines=8> */
[----:B------:R-:W2:Y:S01]  /*04e0*/  LDCU.128 UR52, c[0x3][0x7a0] ;  /* 0x00c0f400ff3477ac */ /* 0x000ea20008000c00 */
[----:B------:R-:W-:Y:S01]  /*04f0*/  IMAD.U32 R4, RZ, RZ, UR14 ;  /* 0x0000000eff047e24 */ /* 0x000fe2000f8e00ff */
[----:B------:R-:W-:Y:S01]  /*0500*/  MOV R9, UR19 ;  /* 0x0000001300097c02 */ /* 0x000fe20008000f00 */
[----:B------:R-:W-:Y:S01]  /*0510*/  IMAD.U32 R5, RZ, RZ, UR15 ;  /* 0x0000000fff057e24 */ /* 0x000fe2000f8e00ff */
[----:B------:R-:W-:Y:S01]  /*0520*/  MOV R12, UR34 ;  /* 0x00000022000c7c02 */ /* 0x000fe20008000f00 */
[----:B------:R-:W-:Y:S02]  /*0530*/  IMAD.U32 R8, RZ, RZ, UR18 ;  /* 0x00000012ff087e24 */ /* 0x000fe4000f8e00ff */
[----:B------:R-:W-:Y:S01]  /*0540*/  IMAD.U32 R13, RZ, RZ, UR35 ;  /* 0x00000023ff0d7e24 */ /* 0x000fe2000f8e00ff */
[C---:B------:R-:W-:Y:S01]  /*0550*/  DFMA R72, R26.reuse, R20, R34 ;  /* 0x000000141a48722b */ /* 0x040fe20000000022 */
[----:B------:R-:W3:Y:S01]  /*0560*/  LDCU.128 UR12, c[0x3][0x50] ;  /* 0x00c00a00ff0c77ac */ /* 0x000ee20008000c00 */
[C---:B------:R-:W-:Y:S01]  /*0570*/  DFMA R66, R26.reuse, R4, R28 ;  /* 0x000000041a42722b */ /* 0x040fe2000000001c */
[----:B------:R-:W-:Y:S01]  /*0580*/  IMAD.U32 R34, RZ, RZ, UR36 ;  /* 0x00000024ff227e24 */ /* 0x000fe2000f8e00ff */
[C---:B------:R-:W-:Y:S01]  /*0590*/  DFMA R68, R26.reuse, R8, R30 ;  /* 0x000000081a44722b */ /* 0x040fe2000000001e */
        /* <DEDUP_REMOVED lines=10> */
[----:B------:R-:W-:Y:S01]  /*0640*/  IMAD.U32 R32, RZ, RZ, UR6 ;  /* 0x00000006ff207e24 */ /* 0x000fe2000f8e00ff */
[----:B----4-:R-:W-:Y:S01]  /*0650*/  MOV R39, UR41 ;  /* 0x0000002900277c02 */ /* 0x010fe20008000f00 */
[----:B------:R-:W-:Y:S01]  /*0660*/  IMAD.U32 R35, RZ, RZ, UR37 ;  /* 0x00000025ff237e24 */ /* 0x000fe2000f8e00ff */
[----:B--2---:R-:W-:Y:S01]  /*0670*/  MOV R42, UR52 ;  /* 0x00000034002a7c02 */ /* 0x004fe20008000f00 */
[----:B------:R-:W-:Y:S01]  /*0680*/  IMAD.U32 R38, RZ, RZ, UR40 ;  /* 0x00000028ff267e24 */ /* 0x000fe2000f8e00ff */
[----:B------:R-:W1:Y:S01]  /*0690*/  LDCU.128 UR16, c[0x3][0x70] ;  /* 0x00c00e00ff1077ac */ /* 0x000e620008000c00 */
[----:B------:R-:W-:Y:S01]  /*06a0*/  IMAD.U32 R43, RZ, RZ, UR53 ;  /* 0x00000035ff2b7e24 */ /* 0x000fe2000f8e00ff */
[----:B------:R-:W2:Y:S01]  /*06b0*/  LDCU.128 UR4, c[0x3][0x90] ;  /* 0x00c01200ff0477ac */ /* 0x000ea20008000c00 */
[----:B------:R-:W4:Y:S01]  /*06c0*/  LDCU.128 UR8, c[0x3][0xb0] ;  /* 0x00c01600ff0877ac */ /* 0x000f220008000c00 */
[----:B------:R-:W-:-:S02]  /*06d0*/  DFMA R54, R48, R26, RZ ;  /* 0x0000001a3036722b */ /* 0x000fc400000000ff */
[C---:B------:R-:W-:Y:S02]  /*06e0*/  DFMA R56, R48.reuse, R30, RZ ;  /* 0x0000001e3038722b */ /* 0x040fe400000000ff */
        /* <DEDUP_REMOVED lines=10> */
[----:B------:R-:W5:Y:S01]  /*0790*/  LDCU.128 UR52, c[0x3][0x790] ;  /* 0x00c0f200ff3477ac */ /* 0x000f620008000c00 */
[C---:B------:R-:W-:Y:S01]  /*07a0*/  DFMA R74, R52.reuse, R28, R54 ;  /* 0x0000001c344a722b */ /* 0x040fe20000000036 */
[----:B------:R-:W0:Y:S01]  /*07b0*/  LDCU.128 UR32, c[0x3][0x750] ;  /* 0x00c0ea00ff2077ac */ /* 0x000e220008000c00 */
[C---:B------:R-:W-:Y:S01]  /*07c0*/  DFMA R78, R52.reuse, R32, R56 ;  /* 0x00000020344e722b */ /* 0x040fe20000000038 */
[----:B------:R-:W-:Y:S01]  /*07d0*/  IMAD.U32 R54, RZ, RZ, UR44 ;  /* 0x0000002cff367e24 */ /* 0x000fe2000f8e00ff */
[C---:B------:R-:W-:Y:S01]  /*07e0*/  DFMA R80, R52.reuse, R36, R58 ;  /* 0x000000243450722b */ /* 0x040fe2000000003a */
[----:B------:R-:W-:Y:S01]  /*07f0*/  IMAD.U32 R55, RZ, RZ, UR45 ;  /* 0x0000002dff377e24 */ /* 0x000fe2000f8e00ff */
[C---:B------:R-:W-:Y:S01]  /*0800*/  DFMA R82, R52.reuse, R44, R60 ;  /* 0x0000002c3452722b */ /* 0x040fe2000000003c */
[----:B---3--:R-:W-:Y:S01]  /*0810*/  MOV R56, UR12 ;  /* 0x0000000c00387c02 */ /* 0x008fe20008000f00 */
        /* <DEDUP_REMOVED lines=8> */
[----:B----4-:R-:W-:Y:S01]  /*08a0*/  MOV R62, UR8 ;  /* 0x00000008003e7c02 */ /* 0x010fe20008000f00 */
[----:B------:R-:W-:Y:S01]  /*08b0*/  IMAD.U32 R61, RZ, RZ, UR5 ;  /* 0x00000005ff3d7e24 */ /* 0x000fe2000f8e00ff */
[----:B------:R-:W1:Y:S01]  /*08c0*/  LDCU.128 UR36, c[0x3][0x10] ;  /* 0x00c00200ff2477ac */ /* 0x000e620008000c00 */
[----:B------:R-:W-:Y:S01]  /*08d0*/  IMAD.U32 R63, RZ, RZ, UR9 ;  /* 0x00000009ff3f7e24 */ /* 0x000fe2000f8e00ff */
[----:B------:R-:W-:-:S02]  /*08e0*/  DFMA R104, R64, R52, R66 ;  /* 0x000000344068722b */ /* 0x000fc40000000042 */
[C---:B------:R-:W-:Y:S01]  /*08f0*/  DFMA R108, R64.reuse, R54, R68 ;  /* 0x00000036406c722b */ /* 0x040fe20000000044 */
[----:B------:R-:W2:Y:S01]  /*0900*/  LDCU.128 UR40, c[0x3][0x30] ;  /* 0x00c00600ff2877ac */ /* 0x000ea20008000c00 */
[C---:B------:R-:W-:Y:S02]  /*0910*/  DFMA R112, R64.reuse, R56, R70 ;  /* 0x000000384070722b */ /* 0x040fe40000000046 */
[C---:B------:R-:W-:Y:S02]  /*0920*/  DFMA R116, R64.reuse, R58, R72 ;  /* 0x0000003a4074722b */ /* 0x040fe40000000048 */
[C---:B------:R-:W-:Y:S01]  /*0930*/  DFMA R120, R64.reuse, R60, R84 ;  /* 0x0000003c4078722b */ /* 0x040fe20000000054 */
[----:B-----5:R-:W-:Y:S01]  /*0940*/  IMAD.U32 R72, RZ, RZ, UR52 ;  /* 0x00000034ff487e24 */ /* 0x020fe2000f8e00ff */
[----:B------:R-:W-:Y:S01]  /*0950*/  DFMA R124, R64, R62, R92 ;  /* 0x0000003e407c722b */ /* 0x000fe2000000005c */
[----:B------:R-:W-:Y:S01]  /*0960*/  MOV R73, UR53 ;  /* 0x0000003500497c02 */ /* 0x000fe20008000f00 */
[----:B------:R-:W-:Y:S01]  /*0970*/  IMAD.U32 R64, RZ, RZ, UR28 ;  /* 0x0000001cff407e24 */ /* 0x000fe2000f8e00ff */
[----:B------:R-:W-:Y:S01]  /*0980*/  MOV R65, UR29 ;  /* 0x0000001d00417c02 */ /* 0x000fe20008000f00 */
[----:B------:R-:W-:-:S02]  /*0990*/  IMAD.U32 R66, RZ, RZ, UR24 ;  /* 0x00000018ff427e24 */ /* 0x000fc4000f8e00ff */
[----:B------:R-:W-:Y:S01]  /*09a0*/  IMAD.U32 R67, RZ, RZ, UR25 ;  /* 0x00000019ff437e24 */ /* 0x000fe2000f8e00ff */
[C---:B------:R-:W-:Y:S01]  /*09b0*/  DFMA R102, R76.reuse, R72, R88 ;  /* 0x000000484c66722b */ /* 0x040fe20000000058 */
[----:B0-----:R-:W-:Y:S01]  /*09c0*/  MOV R68, UR32 ;  /* 0x0000002000447c02 */ /* 0x001fe20008000f00 */
[C---:B------:R-:W-:Y:S01]  /*09d0*/  DFMA R90, R76.reuse, R64, R74 ;  /* 0x000000404c5a722b */ /* 0x040fe2000000004a */
[----:B------:R-:W-:Y:S01]  /*09e0*/  IMAD.U32 R69, RZ, RZ, UR33 ;  /* 0x00000021ff457e24 */ /* 0x000fe2000f8e00ff */
[----:B------:R-:W-:Y:S01]  /*09f0*/  MOV R70, UR48 ;  /* 0x0000003000467c02 */ /* 0x000fe20008000f00 */
[----:B------:R-:W-:Y:S01]  /*0a00*/  IMAD.U32 R71, RZ, RZ, UR49 ;  /* 0x00000031ff477e24 */ /* 0x000fe2000f8e00ff */
[----:B------:R-:W-:Y:S01]  /*0a10*/  DFMA R94, R76, R66, R78 ;  /* 0x000000424c5e722b */ /* 0x000fe2000000004e */
[----:B------:R-:W-:Y:S01]  /*0a20*/  IMAD.U32 R74, RZ, RZ, UR56 ;  /* 0x00000038ff4a7e24 */ /* 0x000fe2000f8e00ff */
[----:B------:R-:W-:Y:S01]  /*0a30*/  DADD R88, R86, -R86 ;  /* 0x0000000056587229 */ /* 0x000fe20000000856 */
[----:B------:R-:W-:Y:S01]  /*0a40*/  IMAD.U32 R75, RZ, RZ, UR57 ;  /* 0x00000039ff4b7e24 */ /* 0x000fe2000f8e00ff */
[----:B------:R-:W-:Y:S01]  /*0a50*/  MOV R78, UR26 ;  /* 0x0000001a004e7c02 */ /* 0x000fe20008000f00 */
[----:B------:R-:W-:Y:S01]  /*0a60*/  IMAD.U32 R79, RZ, RZ, UR27 ;  /* 0x0000001bff4f7e24 */ /* 0x000fe2000f8e00ff */
[C---:B------:R-:W-:Y:S01]  /*0a70*/  DFMA R96, R76.reuse, R68, R80 ;  /* 0x000000444c60722b */ /* 0x040fe20000000050 */
[----:B------:R-:W-:Y:S01]  /*0a80*/  MOV R84, UR54 ;  /* 0x0000003600547c02 */ /* 0x000fe20008000f00 */
[C---:B------:R-:W-:Y:S01]  /*0a90*/  DFMA R98, R76.reuse, R70, R82 ;  /* 0x000000464c62722b */ /* 0x040fe20000000052 */
[----:B------:R-:W-:Y:S01]  /*0aa0*/  IMAD.U32 R85, RZ, RZ, UR55 ;  /* 0x00000037ff557e24 */ /* 0x000fe2000f8e00ff */
[----:B------:R-:W-:Y:S01]  /*0ab0*/  DFMA R126, R76, R74, R106 ;  /* 0x0000004a4c7e722b */ /* 0x000fe2000000006a */
[----:B-1----:R-:W-:Y:S01]  /*0ac0*/  IMAD.U32 R130, RZ, RZ, UR36 ;  /* 0x00000024ff827e24 */ /* 0x002fe2000f8e00ff */
[----:B------:R-:W-:Y:S01]  /*0ad0*/  DFMA R110, R88, R78, R94 ;  /* 0x0000004e586e722b */ /* 0x000fe2000000005e */
[----:B------:R-:W-:Y:S01]  /*0ae0*/  IMAD.U32 R76, RZ, RZ, UR30 ;  /* 0x0000001eff4c7e24 */ /* 0x000fe2000f8e00ff */
[----:B------:R-:W-:Y:S01]  /*0af0*/  DADD R92, R86, R86 ;  /* 0x00000000565c7229 */ /* 0x000fe20000000056 */
[----:B------:R-:W-:Y:S01]  /*0b00*/  IMAD.U32 R77, RZ, RZ, UR31 ;  /* 0x0000001fff4d7e24 */ /* 0x000fe2000f8e00ff */
[----:B------:R-:W-:Y:S01]  /*0b10*/  LOP3.LUT R94, R51, 0xffff, RZ, 0xc0, !PT ;  /* 0x0000ffff335e7812 */ /* 0x000fe200078ec0ff */
[----:B------:R-:W-:Y:S01]  /*0b20*/  IMAD.U32 R80, RZ, RZ, UR34 ;  /* 0x00000022ff507e24 */ /* 0x000fe2000f8e00ff */
[----:B------:R-:W-:Y:S01]  /*0b30*/  MOV R81, UR35 ;  /* 0x0000002300517c02 */ /* 0x000fe20008000f00 */
[----:B------:R-:W-:Y:S01]  /*0b40*/  IMAD.U32 R82, RZ, RZ, UR50 ;  /* 0x00000032ff527e24 */ /* 0x000fe2000f8e00ff */
[----:B------:R-:W-:Y:S01]  /*0b50*/  MOV R87, UR59 ;  /* 0x0000003b00577c02 */ /* 0x000fe20008000f00 */
[C---:B------:R-:W-:Y:S01]  /*0b60*/  DFMA R106, R88.reuse, R76, R90 ;  /* 0x0000004c586a722b */ /* 0x040fe2000000005a */
[----:B------:R-:W-:Y:S01]  /*0b70*/  IMAD R101, R94, 0x2493, RZ ;  /* 0x000024935e657824 */ /* 0x000fe200078e02ff */
[----:B------:R-:W-:Y:S01]  /*0b80*/  MOV R90, UR46 ;  /* 0x0000002e005a7c02 */ /* 0x000fe20008000f00 */
[----:B------:R-:W-:Y:S01]  /*0b90*/  IMAD.U32 R91, RZ, RZ, UR47 ;  /* 0x0000002fff5b7e24 */ /* 0x000fe2000f8e00ff */
[----:B------:R-:W0:Y:S02]  /*0ba0*/  LDCU.128 UR44, c[0x3][URZ] ;  /* 0x00c00000ff2c77ac */ /* 0x000e240008000c00 */
[----:B------:R-:W-:Y:S01]  /*0bb0*/  SHF.R.U32.HI R101, RZ, 0x10, R101 ;  /* 0x00000010ff657819 */ /* 0x000fe20000011665 */
[----:B------:R-:W-:Y:S01]  /*0bc0*/  IMAD.U32 R83, RZ, RZ, UR51 ;  /* 0x00000033ff537e24 */ /* 0x000fe2000f8e00ff */
[----:B------:R-:W-:Y:S01]  /*0bd0*/  MOV R131, UR37 ;  /* 0x0000002500837c02 */ /* 0x000fe20008000f00 */
[----:B------:R-:W-:Y:S01]  /*0be0*/  IMAD.U32 R86, RZ, RZ, UR58 ;  /* 0x0000003aff567e24 */ /* 0x000fe2000f8e00ff */
[----:B------:R-:W-:Y:S01]  /*0bf0*/  PRMT R136, R101, 0x9910, RZ ;  /* 0x0000991065887816 */ /* 0x000fe200000000ff */
[C---:B------:R-:W-:Y:S01]  /*0c00*/  DFMA R122, R88.reuse, R84, R102 ;  /* 0x00000054587a722b */ /* 0x040fe20000000066 */
[----:B------:R-:W-:Y:S01]  /*0c10*/  IMAD.U32 R95, RZ, RZ, UR19 ;  /* 0x00000013ff5f7e24 */ /* 0x000fe2000f8e00ff */
[----:B------:R-:W-:Y:S01]  /*0c20*/  DFMA R114, R88, R80, R96 ;  /* 0x000000505872722b */ /* 0x000fe20000000060 */
[----:B------:R-:W-:Y:S01]  /*0c30*/  IMAD.U32 R94, RZ, RZ, UR18 ;  /* 0x00000012ff5e7e24 */ /* 0x000fe2000f8e00ff */
[----:B------:R-:W1:Y:S01]  /*0c40*/  LDCU.128 UR32, c[0x3][0x50] ;  /* 0x00c00a00ff2077ac */ /* 0x000e620008000c00 */
[----:B------:R-:W-:-:S02]  /*0c50*/  IMAD R136, R136, 0x7, RZ ;  /* 0x0000000788887824 */ /* 0x000fc400078e02ff */
[----:B------:R-:W-:Y:S01]  /*0c60*/  IMAD.U32 R128, RZ, RZ, UR38 ;  /* 0x00000026ff807e24 */ /* 0x000fe2000f8e00ff */
[----:B------:R-:W3:Y:S01]  /*0c70*/  LDCU.128 UR28, c[0x3][0x750] ;  /* 0x00c0ea00ff1c77ac */ /* 0x000ee20008000c00 */
[----:B------:R-:W-:Y:S02]  /*0c80*/  IMAD.MOV R148, RZ, RZ, -R136 ;  /* 0x000000ffff947224 */ /* 0x000fe400078e0a88 */
[----:B0-----:R-:W-:Y:S01]  /*0c90*/  IMAD.U32 R138, RZ, RZ, UR44 ;  /* 0x0000002cff8a7e24 */ /* 0x001fe2000f8e00ff */
[----:B------:R-:W-:Y:S01]  /*0ca0*/  MOV R139, UR45 ;  /* 0x0000002d008b7c02 */ /* 0x000fe20008000f00 */
[----:B------:R-:W-:Y:S01]  /*0cb0*/  IMAD.U32 R136, RZ, RZ, UR46 ;  /* 0x0000002eff887e24 */ /* 0x000fe2000f8e00ff */
[----:B------:R-:W0:Y:S01]  /*0cc0*/  LDCU.128 UR24, c[0x3][0x70] ;  /* 0x00c00e00ff1877ac */ /* 0x000e220008000c00 */
[----:B------:R-:W-:Y:S01]  /*0cd0*/  IMAD.U32 R137, RZ, RZ, UR47 ;  /* 0x0000002fff897e24 */ /* 0x000fe2000f8e00ff */
[----:B------:R-:W4:Y:S01]  /*0ce0*/  LDCU.128 UR44, c[0x3][0x700] ;  /* 0x00c0e000ff2c77ac */ /* 0x000f220008000c00 */
[----:B------:R-:W-:-:S02]  /*0cf0*/  DMUL R102, R92, 0.5 ;  /* 0x3fe000005c667828 */ /* 0x000fc40000000000 */
[C---:B------:R-:W-:Y:S01]  /*0d00*/  DFMA R118, R88.reuse, R82, R98 ;  /* 0x000000525876722b */ /* 0x040fe20000000062 */
[----:B------:R-:W-:Y:S01]  /*0d10*/  IMAD.U32 R129, RZ, RZ, UR39 ;  /* 0x00000027ff817e24 */ /* 0x000fe2000f8e00ff */
[----:B------:R-:W-:Y:S01]  /*0d20*/  DFMA R126, R88, R86, R126 ;  /* 0x00000056587e722b */ /* 0x000fe2000000007e */
[----:B------:R-:W-:Y:S01]  /*0d30*/  IMAD.U32 R92, RZ, RZ, UR14 ;  /* 0x0000000eff5c7e24 */ /* 0x000fe2000f8e00ff */
[----:B------:R-:W-:Y:S01]  /*0d40*/  MOV R96, UR6 ;  /* 0x0000000600607c02 */ /* 0x000fe20008000f00 */
[----:B------:R-:W-:Y:S01]  /*0d50*/  IMAD.U32 R88, RZ, RZ, UR22 ;  /* 0x00000016ff587e24 */ /* 0x000fe2000f8e00ff */
[----:B------:R-:W0:Y:S01]  /*0d60*/  LDCU.128 UR16, c[0x3][0x90] ;  /* 0x00c01200ff1077ac */ /* 0x000e220008000c00 */
[----:B------:R-:W-:Y:S01]  /*0d70*/  IMAD.U32 R89, RZ, RZ, UR23 ;  /* 0x00000017ff597e24 */ /* 0x000fe2000f8e00ff */
[----:B------:R-:W0:Y:S01]  /*0d80*/  LDCU.128 UR48, c[0x3][0x740] ;  /* 0x00c0e800ff3077ac */ /* 0x000e220008000c00 */
[----:B----4-:R-:W-:Y:S01]  /*0d90*/  MOV R140, UR44 ;  /* 0x0000002c008c7c02 */ /* 0x010fe20008000f00 */
[----:B------:R-:W-:Y:S01]  /*0da0*/  IMAD.U32 R141, RZ, RZ, UR45 ;  /* 0x0000002dff8d7e24 */ /* 0x000fe2000f8e00ff */
[----:B------:R-:W-:Y:S01]  /*0db0*/  MOV R143, UR47 ;  /* 0x0000002f008f7c02 */ /* 0x000fe20008000f00 */
[----:B------:R-:W-:Y:S01]  /*0dc0*/  IMAD.U32 R142, RZ, RZ, UR46 ;  /* 0x0000002eff8e7e24 */ /* 0x000fe2000f8e00ff */
[----:B------:R-:W4:Y:S01]  /*0dd0*/  LDCU.128 UR44, c[0x3][0x20] ;  /* 0x00c00400ff2c77ac */ /* 0x000f220008000c00 */
[----:B------:R-:W-:Y:S01]  /*0de0*/  MOV R93, UR15 ;  /* 0x0000000f005d7c02 */ /* 0x000fe20008000f00 */
[C---:B------:R-:W-:Y:S01]  /*0df0*/  DFMA R104, R102.reuse, R88, R104 ;  /* 0x000000586668722b */ /* 0x040fe20000000068 */
[----:B------:R-:W-:Y:S01]  /*0e00*/  IMAD.U32 R97, RZ, RZ, UR7 ;  /* 0x00000007ff617e24 */ /* 0x000fe2000f8e00ff */
[----:B------:R-:W-:Y:S01]  /*0e10*/  MOV R99, UR11 ;  /* 0x0000000b00637c02 */ /* 0x000fe20008000f00 */
[----:B------:R-:W-:Y:S01]  /*0e20*/  IMAD.U32 R98, RZ, RZ, UR10 ;  /* 0x0000000aff627e24 */ /* 0x000fe2000f8e00ff */
[C---:B------:R-:W-:Y:S01]  /*0e30*/  DFMA R108, R102.reuse, R90, R108 ;  /* 0x0000005a666c722b */ /* 0x040fe2000000006c */
[----:B------:R-:W-:Y:S01]  /*0e40*/  PRMT R148, R148, 0x7710, RZ ;  /* 0x0000771094947816 */ /* 0x000fe200000000ff */
[C---:B------:R-:W-:Y:S01]  /*0e50*/  DFMA R112, R102.reuse, R92, R112 ;  /* 0x0000005c6670722b */ /* 0x040fe20000000070 */
[----:B------:R-:W5:Y:S01]  /*0e60*/  LDCU.128 UR36, c[0x3][0x710] ;  /* 0x00c0e200ff2477ac */ /* 0x000f620008000c00 */
[----:B------:R-:W-:-:S02]  /*0e70*/  DFMA R116, R102, R94, R116 ;  /* 0x0000005e6674722b */ /* 0x000fc40000000074 */
[C---:B------:R-:W-:Y:S01]  /*0e80*/  DFMA R120, R102.reuse, R96, R120 ;  /* 0x000000606678722b */ /* 0x040fe20000000078 */
[----:B------:R-:W-:Y:S01]  /*0e90*/  IMAD R101, R101, 0x58, R100 ;  /* 0x0000005865657824 */ /* 0x000fe200078e0264 */
[----:B------:R-:W-:Y:S01]  /*0ea0*/  DFMA R124, R102, R98, R124 ;  /* 0x00000062667c722b */ /* 0x000fe2000000007c */
[----:B------:R-:W0:Y:S01]  /*0eb0*/  LDCU.128 UR20, c[0x3][0x770] ;  /* 0x00c0ee00ff1477ac */ /* 0x000e220008000c00 */
[----:B----4-:R-:W-:Y:S01]  /*0ec0*/  IMAD.U32 R146, RZ, RZ, UR44 ;  /* 0x0000002cff927e24 */ /* 0x010fe2000f8e00ff */
[----:B------:R-:W-:Y:S01]  /*0ed0*/  MOV R147, UR45 ;  /* 0x0000002d00937c02 */ /* 0x000fe20008000f00 */
[----:B------:R-:W-:Y:S02]  /*0ee0*/  IMAD.U32 R144, RZ, RZ, UR46 ;  /* 0x0000002eff907e24 */ /* 0x000fe4000f8e00ff */
[----:B------:R-:W-:Y:S01]  /*0ef0*/  IMAD.U32 R145, RZ, RZ, UR47 ;  /* 0x0000002fff917e24 */ /* 0x000fe2000f8e00ff */
[----:B------:R-:W4:Y:S01]  /*0f00*/  LDCU.128 UR44, c[0x3][0x720] ;  /* 0x00c0e400ff2c77ac */ /* 0x000f220008000c00 */
[C-C-:B------:R-:W-:Y:S01]  /*0f10*/  DADD R102, R104.reuse, -R106.reuse ;  /* 0x0000000068667229 */ /* 0x140fe2000000086a */
[----:B------:R-:W-:Y:S01]  /*0f20*/  IMAD.IADD R148, R51, 0x1, R148 ;  /* 0x0000000133947824 */ /* 0x000fe200078e0294 */
[----:B------:R-:W-:Y:S01]  /*0f30*/  DADD R104, R104, R106 ;  /* 0x0000000068687229 */ /* 0x000fe2000000006a */
[----:B------:R-:W0:Y:S01]  /*0f40*/  LDCU.128 UR12, c[0x3][0x790] ;  /* 0x00c0f200ff0c77ac */ /* 0x000e220008000c00 */
[----:B------:R-:W-:-:S02]  /*0f50*/  DADD R106, R108, -R110 ;  /* 0x000000006c6a7229 */ /* 0x000fc4000000086e */
[----:B------:R-:W-:Y:S01]  /*0f60*/  DADD R108, R108, R110 ;  /* 0x000000006c6c7229 */ /* 0x000fe2000000006e */
[----:B------:R-:W0:Y:S01]  /*0f70*/  LDCU.128 UR8, c[0x3][0xb0] ;  /* 0x00c01600ff0877ac */ /* 0x000e220008000c00 */
[C-C-:B------:R-:W-:Y:S02]  /*0f80*/  DADD R110, R112.reuse, -R114.reuse ;  /* 0x00000000706e7229 */ /* 0x140fe40000000872 */
[----:B------:R-:W-:Y:S01]  /*0f90*/  DADD R112, R112, R114 ;  /* 0x0000000070707229 */ /* 0x000fe20000000072 */
[----:B------:R-:W-:Y:S01]  /*0fa0*/  LOP3.LUT R148, R148, 0xffff, RZ, 0xc0, !PT ;  /* 0x0000ffff94947812 */ /* 0x000fe200078ec0ff */
[C-C-:B------:R-:W-:Y:S01]  /*0fb0*/  DADD R114, R116.reuse, -R118.reuse ;  /* 0x0000000074727229 */ /* 0x140fe20000000876 */
[----:B------:R-:W0:Y:S01]  /*0fc0*/  LDCU.128 UR4, c[0x3][0x7b0] ;  /* 0x00c0f600ff0477ac */ /* 0x000e220008000c00 */
[----:B------:R-:W-:Y:S02]  /*0fd0*/  DADD R116, R116, R118 ;  /* 0x0000000074747229 */ /* 0x000fe40000000076 */
[----:B------:R-:W-:-:S02]  /*0fe0*/  DADD R118, R120, -R122 ;  /* 0x0000000078767229 */ /* 0x000fc4000000087a */
[----:B------:R-:W-:Y:S02]  /*0ff0*/  DADD R120, R120, R122 ;  /* 0x0000000078787229 */ /* 0x000fe4000000007a */
[----:B------:R-:W-:Y:S01]  /*1000*/  DADD R124, R124, R126 ;  /* 0x000000007c7c7229 */ /* 0x000fe2000000007e */
[----:B------:R-:W-:Y:S01]  /*1010*/  LEA R101, R148, R101, 0x3 ;  /* 0x0000006594657211 */ /* 0x000fe200078e18ff */
[----:B-----5:R-:W-:Y:S01]  /*1020*/  IMAD.U32 R133, RZ, RZ, UR37 ;  /* 0x00000025ff857e24 */ /* 0x020fe2000f8e00ff */
[----:B------:R-:W-:Y:S01]  /*1030*/  MOV R132, UR36 ;  /* 0x0000002400847c02 */ /* 0x000fe20008000f00 */
[----:B------:R-:W-:Y:S01]  /*1040*/  IMAD.U32 R134, RZ, RZ, UR38 ;  /* 0x00000026ff867e24 */ /* 0x000fe2000f8e00ff */
[----:B------:R-:W-:Y:S01]  /*1050*/  MOV R135, UR39 ;  /* 0x0000002700877c02 */ /* 0x000fe20008000f00 */
[----:B----4-:R-:W-:Y:S01]  /*1060*/  IMAD.U32 R148, RZ, RZ, UR44 ;  /* 0x0000002cff947e24 */ /* 0x010fe2000f8e00ff */
[----:B------:R-:W-:Y:S01]  /*1070*/  MOV R150, UR46 ;  /* 0x0000002e00967c02 */ /* 0x000fe20008000f00 */
[----:B------:R-:W-:Y:S01]  /*1080*/  IMAD.U32 R149, RZ, RZ, UR45 ;  /* 0x0000002dff957e24 */ /* 0x000fe2000f8e00ff */
[----:B------:R4:W-:Y:S01]  /*1090*/  STS.64 [R101+0x25d0], R102 ;  /* 0x0025d06665007388 */ /* 0x0009e20000000a00 */
[----:B------:R-:W-:Y:S01]  /*10a0*/  IMAD.U32 R151, RZ, RZ, UR47 ;  /* 0x0000002fff977e24 */ /* 0x000fe2000f8e00ff */
[----:B------:R-:W0:Y:S02]  /*10b0*/  LDCU.128 UR36, c[0x3][0x730] ;  /* 0x00c0e600ff2477ac */ /* 0x000e240008000c00 */
        /* <DEDUP_REMOVED lines=12> */
[----:B0123--:R-:W-:Y:S05]  /*1180*/  @P2 BRA `(.L_x_471) ;  /* 0x0000000400b02947 */ /* 0x00ffea0003800000 */
.L_x_472:
[C---:B0---4-:R-:W-:Y:S02]  /*1190*/  PRMT R102, R51.reuse, 0x9910, RZ ;  /* 0x0000991033667816 */ /* 0x051fe400000000ff */
        /* <DEDUP_REMOVED lines=56> */
[----:B---3--:R-:W-:Y:S02]  /*1520*/  DADD R106, R118, R118 ;  /* 0x00000000766a7229 */ /* 0x008fe40000000076 */
[----:B------:R-:W-:Y:S02]  /*1530*/  DFMA R160, R110, R48, R160 ;  /* 0x000000306ea0722b */ /* 0x000fe400000000a0 */
        /* <DEDUP_REMOVED lines=49> */
.L_x_471:
[----:B------:R-:W-:Y:S05]  /*1850*/  BSYNC.RECONVERGENT B0 ;  /* 0x0000000000007941 */ /* 0x000fea0003800200 */
.L_x_470:
[----:B------:R-:W-:Y:S06]  /*1860*/  BAR.SYNC.DEFER_BLOCKING 0x0 ;  /* 0x0000000000007b1d */ /* 0x000fec0000010000 */
[----:B------:R-:W1:Y:S01]  /*1870*/  LDCU.128 UR52, c[0x3][0x60] ;  /* 0x00c00c00ff3477ac */ /* 0x000e620008000c00 */
[----:B------:R-:W-:Y:S01]  /*1880*/  BSSY.RECONVERGENT B0, `(.L_x_473) ;  /* 0x000016c000007945 */ /* 0x000fe20003800200 */
[----:B------:R-:W2:Y:S01]  /*1890*/  LDCU.128 UR56, c[0x3][0x760] ;  /* 0x00c0ec00ff3877ac */ /* 0x000ea20008000c00 */
[----:B------:R-:W3:Y:S01]  /*18a0*/  LDCU.128 UR60, c[0x3][0x80] ;  /* 0x00c01000ff3c77ac */ /* 0x000ee20008000c00 */
[----:B------:R-:W0:Y:S01]  /*18b0*/  LDCU.128 UR64, c[0x3][0x780] ;  /* 0x00c0f000ff4077ac */ /* 0x000e220008000c00 */
[----:B------:R-:W0:Y:S01]  /*18c0*/  LDCU.128 UR68, c[0x3][0xa0] ;  /* 0x00c01400ff4477ac */ /* 0x000e220008000c00 */
[----:B------:R-:W0:Y:S01]  /*18d0*/  LDCU.128 UR72, c[0x3][0x7a0] ;  /* 0x00c0f400ff4877ac */ /* 0x000e220008000c00 */
[----:B------:R-:W-:Y:S05]  /*18e0*/  @P1 BRA `(.L_x_474) ;  /* 0x0000001400941947 */ /* 0x000fea0003800000 */
[----:B0---4-:R-:W-:-:S07]  /*18f0*/  IMAD.MOV.U32 R114, RZ, RZ, R50 ;  /* 0x000000ffff727224 */ /* 0x011fce00078e0032 */
.L_x_475:
[----:B------:R-:W-:Y:S01]  /*1900*/  PRMT R2, R114, 0x9910, RZ ;  /* 0x0000991072027816 */ /* 0x000fe200000000ff */
[----:B------:R-:W0:Y:S01]  /*1910*/  @!P0 LDC.64 R4, c[0x0][0x388] ;  /* 0x0000e200ff048b82 */ /* 0x000e220000000a00 */
[----:B------:R-:W-:Y:S01]  /*1920*/  MOV.SPILL R36, UR31 ;  /* 0x0000001f00247c02 */ /* 0x000fe20009000f00 */
[----:B------:R-:W-:Y:S01]  /*1930*/  UMOV UR31, 0x790b ;  /* 0x0000790b001f7882 */ /* 0x000fe20000000000 */
[----:B------:R-:W-:Y:S01]  /*1940*/  CS2R R122, SRZ ;  /* 0x00000000007a7805 */ /* 0x000fe2000001ff00 */
[----:B------:R-:W-:Y:S01]  /*1950*/  IMAD R2, R2, 0x75, RZ ;  /* 0x0000007502027824 */ /* 0x000fe200078e02ff */
[----:B------:R-:W-:Y:S02]  /*1960*/  MOV.SPILL R37, UR30 ;  /* 0x0000001e00257c02 */ /* 0x000fe40009000f00 */
[----:B------:R-:W-:Y:S01]  /*1970*/  MOV.SPILL R99, UR15 ;  /* 0x0000000f00637c02 */ /* 0x000fe20009000f00 */
[----:B------:R-:W4:Y:S01]  /*1980*/  @!P0 LDC.64 R6, c[0x0][0x388] ;  /* 0x0000e200ff068b82 */ /* 0x000f220000000a00 */
[----:B------:R-:W-:-:S02]  /*1990*/  LOP3.LUT R2, R2, 0xffff, RZ, 0xc0, !PT ;  /* 0x0000ffff02027812 */ /* 0x000fc400078ec0ff */
[----:B------:R-:W-:Y:S02]  /*19a0*/  CS2R R120, SRZ ;  /* 0x0000000000787805 */ /* 0x000fe4000001ff00 */
[----:B------:R-:W-:Y:S02]  /*19b0*/  CS2R R112, SRZ ;  /* 0x0000000000707805 */ /* 0x000fe4000001ff00 */
[----:B------:R-:W-:Y:S02]  /*19c0*/  CS2R R118, SRZ ;  /* 0x0000000000767805 */ /* 0x000fe4000001ff00 */
[----:B------:R-:W-:Y:S02]  /*19d0*/  SHF.R.U32.HI R2, RZ, 0x8, R2 ;  /* 0x00000008ff027819 */ /* 0x000fe40000011602 */
[----:B------:R-:W-:Y:S01]  /*19e0*/  MOV.SPILL R98, UR14 ;  /* 0x0000000e00627c02 */ /* 0x000fe20009000f00 */
[----:B------:R-:W5:Y:S01]  /*19f0*/  @!P0 LDC.64 R12, c[0x0][0x388] ;  /* 0x0000e200ff0c8b82 */ /* 0x000f620000000a00 */
[----:B------:R-:W-:-:S02]  /*1a00*/  IADD3 R3, PT, PT, RZ, -R2, RZ ;  /* 0x80000002ff037210 */ /* 0x000fc40007ffe0ff */
[----:B------:R-:W-:Y:S02]  /*1a10*/  CS2R R116, SRZ ;  /* 0x0000000000747805 */ /* 0x000fe4000001ff00 */
[----:B------:R-:W-:Y:S02]  /*1a20*/  CS2R R108, SRZ ;  /* 0x00000000006c7805 */ /* 0x000fe4000001ff00 */
[----:B------:R-:W-:Y:S02]  /*1a30*/  CS2R R110, SRZ ;  /* 0x00000000006e7805 */ /* 0x000fe4000001ff00 */
[----:B------:R-:W-:Y:S02]  /*1a40*/  PRMT R3, R3, 0x7710, RZ ;  /* 0x0000771003037816 */ /* 0x000fe400000000ff */
[----:B------:R-:W-:Y:S02]  /*1a50*/  CS2R R50, SRZ ;  /* 0x0000000000327805 */ /* 0x000fe4000001ff00 */
[----:B------:R-:W-:-:S02]  /*1a60*/  CS2R R102, SRZ ;  /* 0x0000000000667805 */ /* 0x000fc4000001ff00 */
[----:B------:R-:W-:Y:S02]  /*1a70*/  CS2R R104, SRZ ;  /* 0x0000000000687805 */ /* 0x000fe4000001ff00 */
[----:B------:R-:W-:Y:S01]  /*1a80*/  CS2R R106, SRZ ;  /* 0x00000000006a7805 */ /* 0x000fe2000001ff00 */
[----:B------:R-:W-:Y:S01]  /*1a90*/  IMAD.IADD R3, R3, 0x1, R114 ;  /* 0x0000000103037824 */ /* 0x000fe200078e0272 */
[----:B------:R-:W-:Y:S02]  /*1aa0*/  R2UR UR30, R138 ;  /* 0x000000008a1e72ca */ /* 0x000fe400000e0000 */
[----:B------:R-:W-:Y:S02]  /*1ab0*/  R2UR UR14, R146 ;  /* 0x00000000920e72ca */ /* 0x000fe400000e0000 */
[----:B------:R-:W-:Y:S02]  /*1ac0*/  LOP3.LUT R3, R3, 0xfe, RZ, 0xc0, !PT ;  /* 0x000000fe03037812 */ /* 0x000fe400078ec0ff */
[----:B------:R-:W-:-:S02]  /*1ad0*/  R2UR UR15, R147 ;  /* 0x00000000930f72ca */ /* 0x000fc400000e0000 */
[----:B------:R-:W-:Y:S02]  /*1ae0*/  LEA.HI R3, R3, R2, RZ, 0x1f ;  /* 0x0000000203037211 */ /* 0x000fe400078ff8ff */
[----:B------:R-:W-:Y:S02]  /*1af0*/  MOV.SPILL R127, UR23 ;  /* 0x00000017007f7c02 */ /* 0x000fe40009000f00 */
[----:B------:R-:W-:Y:S02]  /*1b00*/  LOP3.LUT R3, R3, 0xf8, RZ, 0xc0, !PT ;  /* 0x000000f803037812 */ /* 0x000fe400078ec0ff */
[----:B------:R-:W-:Y:S02]  /*1b10*/  MOV.SPILL R126, UR22 ;  /* 0x00000016007e7c02 */ /* 0x000fe40009000f00 */
[----:B------:R-:W-:Y:S02]  /*1b20*/  SHF.R.U32.HI R15, RZ, 0x3, R3 ;  /* 0x00000003ff0f7819 */ /* 0x000fe40000011603 */
[----:B------:R-:W-:-:S02]  /*1b30*/  R2UR UR22, R136 ;  /* 0x00000000881672ca */ /* 0x000fc400000e0000 */
[----:B------:R-:W-:Y:S02]  /*1b40*/  PRMT R2, R15, 0x9910, RZ ;  /* 0x000099100f027816 */ /* 0x000fe400000000ff */
[----:B------:R-:W-:Y:S02]  /*1b50*/  R2UR UR23, R137 ;  /* 0x00000000891772ca */ /* 0x000fe400000e0000 */
[----:B------:R-:W-:Y:S01]  /*1b60*/  MOV.SPILL R97, UR7 ;  /* 0x0000000700617c02 */ /* 0x000fe20009000f00 */
[----:B------:R-:W-:Y:S01]  /*1b70*/  IMAD R2, R2, 0xb, RZ ;  /* 0x0000000b02027824 */ /* 0x000fe200078e02ff */
[----:B------:R-:W-:Y:S01]  /*1b80*/  MOV.SPILL R96, UR6 ;  /* 0x0000000600607c02 */ /* 0x000fe20009000f00 */
[----:B------:R-:W-:Y:S01]  /*1b90*/  IMAD R115, R15, 0x3c8, R100 ;  /* 0x000003c80f737824 */ /* 0x000fe200078e0264 */
[----:B------:R-:W-:Y:S01]  /*1ba0*/  R2UR UR6, R144 ;  /* 0x00000000900672ca */ /* 0x000fe200000e0000 */
[----:B------:R-:W-:Y:S01]  /*1bb0*/  IMAD.MOV R2, RZ, RZ, -R2 ;  /* 0x000000ffff027224 */ /* 0x000fe200078e0a02 */
[----:B------:R-:W-:-:S04]  /*1bc0*/  R2UR UR7, R145 ;  /* 0x00000000910772ca */ /* 0x000fc800000e0000 */
[----:B------:R-:W-:-:S04]  /*1bd0*/  PRMT R3, R2, 0x7710, RZ ;  /* 0x0000771002037816 */ /* 0x000fc800000000ff */
[----:B------:R-:W-:-:S04]  /*1be0*/  IADD3 R2, PT, PT, R3, R114, RZ ;  /* 0x0000007203027210 */ /* 0x000fc80007ffe0ff */
[----:B------:R-:W-:-:S04]  /*1bf0*/  LOP3.LUT R14, R2, 0xff, RZ, 0xc0, !PT ;  /* 0x000000ff020e7812 */ /* 0x000fc800078ec0ff */
[----:B------:R-:W-:-:S05]  /*1c00*/  PRMT R2, R14, 0x5410, R15 ;  /* 0x000054100e027816 */ /* 0x000fca000000000f */
[----:B------:R-:W-:Y:S01]  /*1c10*/  IDP.2A.LO.U16.U8 R17, R2, UR31, RZ ;  /* 0x0000001f02117c26 */ /* 0x000fe200080010ff */
[----:B------:R-:W-:Y:S01]  /*1c20*/  R2UR UR31, R139 ;  /* 0x000000008b1f72ca */ /* 0x000fe200000e0000 */
[----:B------:R-:W1:Y:S02]  /*1c30*/  @!P0 LDC.64 R2, c[0x0][0x388] ;  /* 0x0000e200ff028b82 */ /* 0x000e640000000a00 */
[----:B------:R-:W-:-:S04]  /*1c40*/  @!P0 IMAD R9, R0, 0x533, R17 ;  /* 0x0000053300098824 */ /* 0x000fc800078e0211 */
[----:B0-----:R-:W-:-:S04]  /*1c50*/  @!P0 IMAD.WIDE R4, R9, 0x8, R4 ;  /* 0x0000000809048825 */ /* 0x001fc800078e0204 */
[----:B------:R-:W-:Y:S01]  /*1c60*/  @!P0 IMAD R11, R0, 0x533, R17 ;  /* 0x00000533000b8824 */ /* 0x000fe200078e0211 */
[----:B------:R-:W2:Y:S01]  /*1c70*/  @!P0 LDG.E.64.CONSTANT R120, desc[UR76][R4.64+0x48] ;  /* 0x0000484c04788981 */ /* 0x000ea2000c1e9b00 */
[----:B-1----:R-:W-:-:S03]  /*1c80*/  @!P0 IMAD.WIDE R2, R9, 0x8, R2 ;  /* 0x0000000809028825 */ /* 0x002fc600078e0202 */
[----:B------:R-:W2:Y:S01]  /*1c90*/  @!P0 LDG.E.64.CONSTANT R118, desc[UR76][R4.64+0x8] ;  /* 0x0000084c04768981 */ /* 0x000ea2000c1e9b00 */
[----:B------:R-:W0:Y:S03]  /*1ca0*/  @!P0 LDC.64 R8, c[0x0][0x388] ;  /* 0x0000e200ff088b82 */ /* 0x000e260000000a00 */
[----:B------:R-:W2:Y:S01]  /*1cb0*/  @!P0 LDG.E.64.CONSTANT R122, desc[UR76][R2.64+0x50] ;  /* 0x0000504c027a8981 */ /* 0x000ea2000c1e9b00 */
[----:B----4-:R-:W-:-:S03]  /*1cc0*/  @!P0 IMAD.WIDE R6, R11, 0x8, R6 ;  /* 0x000000080b068825 */ /* 0x010fc600078e0206 */
[----:B------:R1:W4:Y:S01]  /*1cd0*/  @!P0 LDG.E.64.CONSTANT R112, desc[UR76][R2.64] ;  /* 0x0000004c02708981 */ /* 0x000322000c1e9b00 */
[----:B------:R-:W3:Y:S01]  /*1ce0*/  @!P0 LDC.64 R10, c[0x0][0x388] ;  /* 0x0000e200ff0a8b82 */ /* 0x000ee20000000a00 */
[C-C-:B------:R-:W-:Y:S02]  /*1cf0*/  @!P0 IMAD R19, R0.reuse, 0x533, R17.reuse ;  /* 0x0000053300138824 */ /* 0x140fe400078e0211 */
[----:B------:R-:W4:Y:S04]  /*1d00*/  @!P0 LDG.E.64.CONSTANT R116, desc[UR76][R6.64+0x40] ;  /* 0x0000404c06748981 */ /* 0x000f28000c1e9b00 */
[----:B------:R3:W4:Y:S01]  /*1d10*/  @!P0 LDG.E.64.CONSTANT R108, desc[UR76][R6.64+0x10] ;  /* 0x0000104c066c8981 */ /* 0x000722000c1e9b00 */
[C-C-:B-1----:R-:W-:Y:S02]  /*1d20*/  @!P0 IMAD R3, R0.reuse, 0x533, R17.reuse ;  /* 0x0000053300038824 */ /* 0x142fe400078e0211 */
[----:B------:R-:W-:-:S02]  /*1d30*/  @!P0 IMAD R17, R0, 0x533, R17 ;  /* 0x0000053300118824 */ /* 0x000fc400078e0211 */
[----:B0-----:R-:W-:-:S05]  /*1d40*/  @!P0 IMAD.WIDE R8, R19, 0x8, R8 ;  /* 0x0000000813088825 */ /* 0x001fca00078e0208 */
[----:B------:R-:W4:Y:S01]  /*1d50*/  @!P0 LDG.E.64.CONSTANT R110, desc[UR76][R8.64+0x38] ;  /* 0x0000384c086e8981 */ /* 0x000f22000c1e9b00 */
[----:B-----5:R-:W-:-:S03]  /*1d60*/  @!P0 IMAD.WIDE R12, R17, 0x8, R12 ;  /* 0x00000008110c8825 */ /* 0x020fc600078e020c */
[----:B------:R0:W5:Y:S01]  /*1d70*/  @!P0 LDG.E.64.CONSTANT R102, desc[UR76][R8.64+0x18] ;  /* 0x0000184c08668981 */ /* 0x000162000c1e9b00 */
[----:B---3--:R-:W-:-:S03]  /*1d80*/  @!P0 IMAD.WIDE R10, R3, 0x8, R10 ;  /* 0x00000008030a8825 */ /* 0x008fc600078e020a */
[----:B------:R-:W3:Y:S04]  /*1d90*/  @!P0 LDG.E.64.CONSTANT R50, desc[UR76][R12.64+0x28] ;  /* 0x0000284c0c328981 */ /* 0x000ee8000c1e9b00 */
        /* <DEDUP_REMOVED lines=8> */
[----:B------:R-:W2:Y:S04]  /*1e20*/  LDS.64 R54, [R115+0x20] ;  /* 0x0000200073367984 */ /* 0x000ea80000000a00 */
[----:B------:R-:W2:Y:S01]  /*1e30*/  LDS.64 R70, [R115+0x18] ;  /* 0x0000180073467984 */ /* 0x000ea20000000a00 */
[----:B-1----:R-:W-:Y:S01]  /*1e40*/  MOV R10, UR44 ;  /* 0x0000002c000a7c02 */ /* 0x002fe20008000f00 */
        /* <DEDUP_REMOVED lines=8> */
[----:B------:R-:W-:Y:S01]  /*1ed0*/  DADD R80, R2, -R4 ;  /* 0x0000000002507229 */ /* 0x000fe20000000804 */
[----:B------:R-:W-:Y:S02]  /*1ee0*/  IMAD.U32 R2, RZ, RZ, UR30 ;  /* 0x0000001eff027e24 */ /* 0x000fe4000f8e00ff */
[----:B------:R-:W-:Y:S01]  /*1ef0*/  IMAD.U32 R3, RZ, RZ, UR31 ;  /* 0x0000001fff037e24 */ /* 0x000fe2000f8e00ff */
[C-C-:B0-----:R-:W-:Y:S02]  /*1f00*/  DADD R92, R6.reuse, R8.reuse ;  /* 0x00000000065c7229 */ /* 0x141fe40000000008 */
[----:B------:R-:W-:Y:S01]  /*1f10*/  DADD R94, R6, -R8 ;  /* 0x00000000065e7229 */ /* 0x000fe20000000808 */
[----:B------:R-:W-:Y:S01]  /*1f20*/  IMAD.U32 R6, RZ, RZ, UR14 ;  /* 0x0000000eff067e24 */ /* 0x000fe2000f8e00ff */
[----:B------:R-:W-:Y:S01]  /*1f30*/  MOV R7, UR15 ;  /* 0x0000000f00077c02 */ /* 0x000fe20008000f00 */
[----:B------:R-:W-:Y:S01]  /*1f40*/  DFMA R24, R34, R2, RZ ;  /* 0x000000022218722b */ /* 0x000fe200000000ff */
[----:B------:R-:W-:-:S02]  /*1f50*/  R2UR UR14, R142 ;  /* 0x000000008e0e72ca */ /* 0x000fc400000e0000 */
[----:B------:R-:W-:Y:S01]  /*1f60*/  R2UR UR15, R143 ;  /* 0x000000008f0f72ca */ /* 0x000fe200000e0000 */
[----:B------:R-:W-:Y:S01]  /*1f70*/  IMAD.U32 R5, RZ, RZ, UR23 ;  /* 0x00000017ff057e24 */ /* 0x000fe2000f8e00ff */
[----:B------:R-:W-:Y:S01]  /*1f80*/  MOV R4, UR22 ;  /* 0x0000001600047c02 */ /* 0x000fe20008000f00 */
[C---:B------:R-:W-:Y:S01]  /*1f90*/  DFMA R28, R34.reuse, R10, RZ ;  /* 0x0000000a221c722b */ /* 0x040fe200000000ff */
[----:B------:R-:W-:Y:S02]  /*1fa0*/  R2UR UR30, R140 ;  /* 0x000000008c1e72ca */ /* 0x000fe400000e0000 */
[----:B------:R-:W-:Y:S02]  /*1fb0*/  R2UR UR31, R141 ;  /* 0x000000008d1f72ca */ /* 0x000fe400000e0000 */
[----:B------:R-:W-:Y:S02]  /*1fc0*/  R2UR UR22, R148 ;  /* 0x00000000941672ca */ /* 0x000fe400000e0000 */
[----:B------:R-:W-:Y:S01]  /*1fd0*/  R2UR UR23, R149 ;  /* 0x00000000951772ca */ /* 0x000fe200000e0000 */
[----:B------:R-:W-:Y:S01]  /*1fe0*/  IMAD.U32 R12, RZ, RZ, UR46 ;  /* 0x0000002eff0c7e24 */ /* 0x000fe2000f8e00ff */
[----:B------:R-:W-:Y:S01]  /*1ff0*/  MOV R13, UR47 ;  /* 0x0000002f000d7c02 */ /* 0x000fe20008000f00 */
[----:B------:R-:W-:-:S02]  /*2000*/  DFMA R26, R34, R6, RZ ;  /* 0x00000006221a722b */ /* 0x000fc400000000ff */
[C---:B------:R-:W-:Y:S02]  /*2010*/  DFMA R30, R34.reuse, R14, RZ ;  /* 0x0000000e221e722b */ /* 0x040fe400000000ff */
[C---:B------:R-:W-:Y:S01]  /*2020*/  DFMA R32, R34.reuse, R16, RZ ;  /* 0x000000102220722b */ /* 0x040fe200000000ff */
[----:B------:R-:W-:Y:S01]  /*2030*/  IMAD.U32 R8, RZ, RZ, UR6 ;  /* 0x00000006ff087e24 */ /* 0x000fe2000f8e00ff */
[----:B------:R-:W-:Y:S01]  /*2040*/  DFMA R34, R34, R18, RZ ;  /* 0x000000122222722b */ /* 0x000fe200000000ff */
[----:B------:R-:W-:Y:S01]  /*2050*/  IMAD.U32 R9, RZ, RZ, UR7 ;  /* 0x00000007ff097e24 */ /* 0x000fe2000f8e00ff */
[----:B------:R-:W-:Y:S01]  /*2060*/  MOV R22, UR62 ;  /* 0x0000003e00167c02 */ /* 0x000fe20008000f00 */
[----:B------:R-:W-:Y:S01]  /*2070*/  IMAD.U32 R20, RZ, RZ, UR54 ;  /* 0x00000036ff147e24 */ /* 0x000fe2000f8e00ff */
[----:B------:R-:W-:Y:S01]  /*2080*/  DFMA R64, R92, R4, R24 ;  /* 0x000000045c40722b */ /* 0x000fe20000000018 */
[----:B------:R-:W-:Y:S01]  /*2090*/  IMAD.U32 R21, RZ, RZ, UR55 ;  /* 0x00000037ff157e24 */ /* 0x000fe2000f8e00ff */
[----:B------:R-:W-:Y:S01]  /*20a0*/  MOV R25, UR71 ;  /* 0x0000004700197c02 */ /* 0x000fe20008000f00 */
[----:B------:R-:W-:-:S02]  /*20b0*/  IMAD.U32 R23, RZ, RZ, UR63 ;  /* 0x0000003fff177e24 */ /* 0x000fc4000f8e00ff */
[----:B------:R-:W-:Y:S01]  /*20c0*/  IMAD.U32 R24, RZ, RZ, UR70 ;  /* 0x00000046ff187e24 */ /* 0x000fe2000f8e00ff */
[----:B------:R-:W-:Y:S01]  /*20d0*/  R2UR UR6, R150 ;  /* 0x00000000960672ca */ /* 0x000fe200000e0000 */
[C---:B------:R-:W-:Y:S01]  /*20e0*/  DFMA R68, R92.reuse, R12, R28 ;  /* 0x0000000c5c44722b */ /* 0x040fe2000000001c */
        /* <DEDUP_REMOVED lines=8> */
[----:B------:R-:W-:Y:S01]  /*2170*/  IMAD.U32 R26, RZ, RZ, UR30 ;  /* 0x0000001eff1a7e24 */ /* 0x000fe2000f8e00ff */
[----:B------:R-:W-:Y:S01]  /*2180*/  DFMA R92, R92, R24, R34 ;  /* 0x000000185c5c722b */ /* 0x000fe20000000022 */
[----:B------:R-:W-:Y:S01]  /*2190*/  IMAD.U32 R27, RZ, RZ, UR31 ;  /* 0x0000001fff1b7e24 */ /* 0x000fe2000f8e00ff */
[----:B------:R-:W-:Y:S01]  /*21a0*/  MOV R30, UR22 ;  /* 0x00000016001e7c02 */ /* 0x000fe20008000f00 */
[----:B------:R-:W-:Y:S01]  /*21b0*/  IMAD.U32 R31, RZ, RZ, UR23 ;  /* 0x00000017ff1f7e24 */ /* 0x000fe2000f8e00ff */
[----:B--2---:R-:W-:Y:S01]  /*21c0*/  MOV R38, UR56 ;  /* 0x0000003800267c02 */ /* 0x004fe20008000f00 */
[----:B------:R-:W-:Y:S01]  /*21d0*/  IMAD.U32 R34, RZ, RZ, UR48 ;  /* 0x00000030ff227e24 */ /* 0x000fe2000f8e00ff */
[----:B------:R-:W-:Y:S01]  /*21e0*/  MOV R41, UR65 ;  /* 0x0000004100297c02 */ /* 0x000fe20008000f00 */
[----:B------:R-:W-:-:S02]  /*21f0*/  IMAD.U32 R35, RZ, RZ, UR49 ;  /* 0x00000031ff237e24 */ /* 0x000fc4000f8e00ff */
[----:B------:R-:W-:Y:S02]  /*2200*/  IMAD.U32 R39, RZ, RZ, UR57 ;  /* 0x00000039ff277e24 */ /* 0x000fe4000f8e00ff */
[----:B------:R-:W-:Y:S02]  /*2210*/  IMAD.U32 R40, RZ, RZ, UR64 ;  /* 0x00000040ff287e24 */ /* 0x000fe4000f8e00ff */
[----:B------:R-:W-:Y:S02]  /*2220*/  IMAD.U32 R42, RZ, RZ, UR72 ;  /* 0x00000048ff2a7e24 */ /* 0x000fe4000f8e00ff */
[----:B------:R-:W-:Y:S01]  /*2230*/  IMAD.U32 R43, RZ, RZ, UR73 ;  /* 0x00000049ff2b7e24 */ /* 0x000fe2000f8e00ff */
[----:B------:R-:W-:Y:S02]  /*2240*/  R2UR UR22, R132 ;  /* 0x00000000841672ca */ /* 0x000fe400000e0000 */
[----:B------:R-:W-:Y:S01]  /*2250*/  R2UR UR23, R133 ;  /* 0x00000000851772ca */ /* 0x000fe200000e0000 */
[C---:B------:R-:W-:Y:S01]  /*2260*/  DFMA R56, R80.reuse, R26, RZ ;  /* 0x0000001a5038722b */ /* 0x040fe200000000ff */
[----:B------:R-:W-:Y:S01]  /*2270*/  R2UR.FILL UR31, R36 ;  /* 0x00000000241f72ca */ /* 0x000fe200004e0000 */
[C---:B------:R-:W-:Y:S01]  /*2280*/  DFMA R58, R80.reuse, R30, RZ ;  /* 0x0000001e503a722b */ /* 0x040fe200000000ff */
[----:B------:R-:W-:Y:S01]  /*2290*/  R2UR.FILL UR30, R37 ;  /* 0x00000000251e72ca */ /* 0x000fe200004e0000 */
[----:B------:R-:W-:-:S02]  /*22a0*/  DFMA R60, R80, R34, RZ ;  /* 0x00000022503c722b */ /* 0x000fc400000000ff */
        /* <DEDUP_REMOVED lines=9> */
[C-C-:B------:R-:W-:Y:S01]  /*2340*/  DADD R160, R52.reuse, R54.reuse ;  /* 0x0000000034a07229 */ /* 0x140fe20000000036 */
[----:B------:R-:W-:Y:S01]  /*2350*/  IMAD.U32 R45, RZ, RZ, UR59 ;  /* 0x0000003bff2d7e24 */ /* 0x000fe2000f8e00ff */
[----:B------:R-:W-:Y:S01]  /*2360*/  MOV R49, UR75 ;  /* 0x0000004b00317c02 */ /* 0x000fe20008000f00 */
[----:B------:R-:W-:Y:S01]  /*2370*/  IMAD.U32 R47, RZ, RZ, UR67 ;  /* 0x00000043ff2f7e24 */ /* 0x000fe2000f8e00ff */
[----:B------:R-:W-:Y:S01]  /*2380*/  DADD R162, R52, -R54 ;  /* 0x0000000034a27229 */ /* 0x000fe20000000836 */
[----:B------:R-:W-:Y:S01]  /*2390*/  IMAD.U32 R48, RZ, RZ, UR74 ;  /* 0x0000004aff307e24 */ /* 0x000fe2000f8e00ff */
[----:B------:R-:W-:Y:S01]  /*23a0*/  MOV R54, UR40 ;  /* 0x0000002800367c02 */ /* 0x000fe20008000f00 */
[----:B------:R-:W-:-:S02]  /*23b0*/  IMAD.U32 R52, RZ, RZ, UR14 ;  /* 0x0000000eff347e24 */ /* 0x000fc4000f8e00ff */
[----:B------:R-:W-:Y:S01]  /*23c0*/  IMAD.U32 R53, RZ, RZ, UR15 ;  /* 0x0000000fff357e24 */ /* 0x000fe2000f8e00ff */
[----:B------:R-:W-:Y:S01]  /*23d0*/  R2UR UR6, R134 ;  /* 0x00000000860672ca */ /* 0x000fe200000e0000 */
[----:B------:R-:W-:Y:S01]  /*23e0*/  IMAD.U32 R55, RZ, RZ, UR41 ;  /* 0x00000029ff377e24 */ /* 0x000fe2000f8e00ff */
[----:B------:R-:W-:Y:S02]  /*23f0*/  R2UR UR7, R135 ;  /* 0x00000000870772ca */ /* 0x000fe400000e0000 */
[----:B------:R-:W-:Y:S02]  /*2400*/  R2UR UR14, R128 ;  /* 0x00000000800e72ca */ /* 0x000fe400000e0000 */
[----:B------:R-:W-:Y:S01]  /*2410*/  R2UR UR15, R129 ;  /* 0x00000000810f72ca */ /* 0x000fe200000e0000 */
        /* <DEDUP_REMOVED lines=8> */
[----:B------:R-:W-:Y:S01]  /*24a0*/  DADD R72, R70, R70 ;  /* 0x0000000046487229 */ /* 0x000fe20000000046 */
[----:B------:R-:W-:Y:S01]  /*24b0*/  MOV R60, UR16 ;  /* 0x00000010003c7c02 */ /* 0x000fe20008000f00 */
[C---:B------:R-:W-:Y:S01]  /*24c0*/  DFMA R80, R160.reuse, R52, R64 ;  /* 0x00000034a050722b */ /* 0x040fe20000000040 */
[----:B------:R-:W-:Y:S01]  /*24d0*/  IMAD.U32 R61, RZ, RZ, UR17 ;  /* 0x00000011ff3d7e24 */ /* 0x000fe2000f8e00ff */
[----:B------:R-:W-:Y:S01]  /*24e0*/  DFMA R84, R160, R54, R66 ;  /* 0x00000036a054722b */ /* 0x000fe20000000042 */
[----:B------:R-:W-:Y:S01]  /*24f0*/  IMAD.U32 R64, RZ, RZ, UR22 ;  /* 0x00000016ff407e24 */ /* 0x000fe2000f8e00ff */
[----:B------:R-:W-:Y:S01]  /*2500*/  DADD R164, R70, -R70 ;  /* 0x0000000046a47229 */ /* 0x000fe20000000846 */
        /* <DEDUP_REMOVED lines=8> */
[----:B------:R-:W-:Y:S01]  /*2590*/  IMAD.U32 R62, RZ, RZ, UR8 ;  /* 0x00000008ff3e7e24 */ /* 0x000fe2000f8e00ff */
[----:B------:R-:W-:Y:S01]  /*25a0*/  DFMA R156, R160, R60, R86 ;  /* 0x0000003ca09c722b */ /* 0x000fe20000000056 */
[----:B------:R-:W-:Y:S01]  /*25b0*/  MOV R63, UR9 ;  /* 0x00000009003f7c02 */ /* 0x000fe20008000f00 */
[----:B------:R-:W-:Y:S02]  /*25c0*/  DMUL R166, R72, 0.5 ;  /* 0x3fe0000048a67828 */ /* 0x000fe40000000000 */
[C---:B------:R-:W-:Y:S02]  /*25d0*/  DFMA R82, R162.reuse, R64, R74 ;  /* 0x00000040a252722b */ /* 0x040fe4000000004a */
[----:B------:R-:W-:-:S02]  /*25e0*/  DFMA R86, R162, R66, R76 ;  /* 0x00000042a256722b */ /* 0x000fc4000000004c */
[----:B------:R-:W-:Y:S01]  /*25f0*/  DFMA R154, R162, R70, R88 ;  /* 0x00000046a29a722b */ /* 0x000fe20000000058 */
[----:B------:R-:W-:Y:S01]  /*2600*/  MOV R76, UR6 ;  /* 0x00000006004c7c02 */ /* 0x000fe20008000f00 */
[C---:B------:R-:W-:Y:S01]  /*2610*/  DFMA R124, R160.reuse, R56, R68 ;  /* 0x00000038a07c722b */ /* 0x040fe20000000044 */
[----:B------:R-:W-:Y:S01]  /*2620*/  MOV R88, UR14 ;  /* 0x0000000e00587c02 */ /* 0x000fe20008000f00 */
[----:B------:R-:W-:Y:S01]  /*2630*/  IMAD.U32 R89, RZ, RZ, UR15 ;  /* 0x0000000fff597e24 */ /* 0x000fe2000f8e00ff */
[----:B------:R-:W-:Y:S01]  /*2640*/  MOV R69, UR29 ;  /* 0x0000001d00457c02 */ /* 0x000fe20008000f00 */
[----:B------:R-:W-:Y:S01]  /*2650*/  IMAD.U32 R77, RZ, RZ, UR7 ;  /* 0x00000007ff4d7e24 */ /* 0x000fe2000f8e00ff */
[----:B------:R-:W-:Y:S01]  /*2660*/  MOV R72, UR12 ;  /* 0x0000000c00487c02 */ /* 0x000fe20008000f00 */
[----:B------:R-:W-:Y:S02]  /*2670*/  IMAD.U32 R68, RZ, RZ, UR28 ;  /* 0x0000001cff447e24 */ /* 0x000fe4000f8e00ff */
[----:B------:R-:W-:Y:S01]  /*2680*/  IMAD.U32 R73, RZ, RZ, UR13 ;  /* 0x0000000dff497e24 */ /* 0x000fe2000f8e00ff */
        /* <DEDUP_REMOVED lines=8> */
[C---:B------:R-:W-:Y:S01]  /*2710*/  DFMA R126, R162.reuse, R68, R78 ;  /* 0x00000044a27e722b */ /* 0x040fe2000000004e */
[----:B------:R-:W-:Y:S01]  /*2720*/  MOV R74, UR4 ;  /* 0x00000004004a7c02 */ /* 0x000fe20008000f00 */
        /* <DEDUP_REMOVED lines=10> */
[----:B------:R-:W-:Y:S01]  /*27d0*/  R2UR.FILL UR7, R97 ;  /* 0x00000000610772ca */ /* 0x000fe200004e0000 */
[C---:B------:R-:W-:Y:S01]  /*27e0*/  DFMA R174, R166.reuse, R92, R124 ;  /* 0x0000005ca6ae722b */ /* 0x040fe2000000007c */
[----:B------:R-:W-:Y:S01]  /*27f0*/  R2UR.FILL UR6, R96 ;  /* 0x00000000600672ca */ /* 0x000fe200004e0000 */
[C---:B------:R-:W-:Y:S01]  /*2800*/  DFMA R184, R166.reuse, R98, R160 ;  /* 0x00000062a6b8722b */ /* 0x040fe200000000a0 */
[----:B------:R-:W-:Y:S01]  /*2810*/  MOV R94, UR26 ;  /* 0x0000001a005e7c02 */ /* 0x000fe20008000f00 */
[----:B------:R-:W-:Y:S01]  /*2820*/  IMAD.U32 R95, RZ, RZ, UR27 ;  /* 0x0000001bff5f7e24 */ /* 0x000fe2000f8e00ff */
[----:B------:R-:W-:Y:S01]  /*2830*/  MOV R96, UR18 ;  /* 0x0000001200607c02 */ /* 0x000fe20008000f00 */
[----:B------:R-:W-:Y:S01]  /*2840*/  IMAD.U32 R97, RZ, RZ, UR19 ;  /* 0x00000013ff617e24 */ /* 0x000fe2000f8e00ff */
[----:B------:R-:W-:Y:S01]  /*2850*/  DFMA R172, R166, R90, R84 ;  /* 0x0000005aa6ac722b */ /* 0x000fe20000000054 */
[----:B------:R-:W-:Y:S01]  /*2860*/  MOV R80, UR30 ;  /* 0x0000001e00507c02 */ /* 0x000fe20008000f00 */
[----:B------:R-:W-:Y:S01]  /*2870*/  DFMA R160, R164, R78, R86 ;  /* 0x0000004ea4a0722b */ /* 0x000fe20000000056 */
[----:B------:R-:W-:Y:S01]  /*2880*/  IMAD.U32 R81, RZ, RZ, UR31 ;  /* 0x0000001fff517e24 */ /* 0x000fe2000f8e00ff */
[----:B------:R-:W-:-:S02]  /*2890*/  DADD R124, R168, -R170 ;  /* 0x00000000a87c7229 */ /* 0x000fc400000008aa */
[C---:B------:R-:W-:Y:S02]  /*28a0*/  DFMA R176, R166.reuse, R94, R152 ;  /* 0x0000005ea6b0722b */ /* 0x040fe40000000098 */
[----:B------:R-:W-:Y:S02]  /*28b0*/  DFMA R180, R166, R96, R156 ;  /* 0x00000060a6b4722b */ /* 0x000fe4000000009c */
[----:B------:R-:W-:Y:S01]  /*28c0*/  DFMA R166, R164, R80, R126 ;  /* 0x00000050a4a6722b */ /* 0x000fe2000000007e */
[----:B------:R-:W-:Y:S01]  /*28d0*/  MOV R82, UR22 ;  /* 0x0000001600527c02 */ /* 0x000fe20008000f00 */
[----:B------:R-:W-:Y:S01]  /*28e0*/  DADD R126, R168, R170 ;  /* 0x00000000a87e7229 */ /* 0x000fe200000000aa */
[----:B------:R-:W-:Y:S01]  /*28f0*/  IMAD.U32 R83, RZ, RZ, UR23 ;  /* 0x00000017ff537e24 */ /* 0x000fe2000f8e00ff */
[----:B------:R-:W-:Y:S02]  /*2900*/  DADD R156, R172, -R160 ;  /* 0x00000000ac9c7229 */ /* 0x000fe400000008a0 */
[----:B------:R-:W-:Y:S01]  /*2910*/  DMUL R152, R124, R122 ;  /* 0x0000007a7c987228 */ /* 0x000fe20000000000 */
[----:B------:R-:W-:-:S02]  /*2920*/  MOV R86, UR6 ;  /* 0x0000000600567c02 */ /* 0x000fc40008000f00 */
[----:B------:R-:W-:Y:S01]  /*2930*/  DFMA R178, R164, R82, R154 ;  /* 0x00000052a4b2722b */ /* 0x000fe2000000009a */
[----:B------:R-:W-:Y:S01]  /*2940*/  IMAD.U32 R87, RZ, RZ, UR7 ;  /* 0x00000007ff577e24 */ /* 0x000fe2000f8e00ff */
[----:B------:R-:W-:Y:S02]  /*2950*/  DADD R154, R172, R160 ;  /* 0x00000000ac9a7229 */ /* 0x000fe400000000a0 */
[----:B------:R-:W-:Y:S02]  /*2960*/  DMUL R156, R156, R120 ;  /* 0x000000789c9c7228 */ /* 0x000fe40000000000 */
[----:B----4-:R-:W-:Y:S01]  /*2970*/  DFMA R170, R126, R112, R152 ;  /* 0x000000707eaa722b */ /* 0x010fe20000000098 */
[----:B------:R-:W-:Y:S01]  /*2980*/  MOV R84, UR14 ;  /* 0x0000000e00547c02 */ /* 0x000fe20008000f00 */
[----:B------:R-:W-:Y:S01]  /*2990*/  DFMA R186, R164, R86, R162 ;  /* 0x00000056a4ba722b */ /* 0x000fe200000000a2 */
[----:B------:R-:W-:Y:S01]  /*29a0*/  IMAD.U32 R85, RZ, RZ, UR15 ;  /* 0x0000000fff557e24 */ /* 0x000fe2000f8e00ff */
[----:B------:R-:W-:-:S02]  /*29b0*/  DADD R124, R176, R178 ;  /* 0x00000000b07c7229 */ /* 0x000fc400000000b2 */
[----:B------:R-:W-:Y:S02]  /*29c0*/  DADD R162, R176, -R178 ;  /* 0x00000000b0a27229 */ /* 0x000fe400000008b2 */
[----:B------:R-:W-:Y:S02]  /*29d0*/  DFMA R172, R126, R112, -R152 ;  /* 0x000000707eac722b */ /* 0x000fe40000000898 */
[----:B------:R-:W-:Y:S02]  /*29e0*/  DADD R160, R174, -R166 ;  /* 0x00000000aea07229 */ /* 0x000fe400000008a6 */
[----:B------:R-:W-:Y:S02]  /*29f0*/  DFMA R176, R154, R118, R156 ;  /* 0x000000769ab0722b */ /* 0x000fe4000000009c */
[C---:B------:R-:W-:Y:S02]  /*2a00*/  DFMA R112, R170.reuse, R2, RZ ;  /* 0x00000002aa70722b */ /* 0x040fe400000000ff */
[----:B------:R-:W-:-:S02]  /*2a10*/  DFMA R126, R170, R4, RZ ;  /* 0x00000004aa7e722b */ /* 0x000fc400000000ff */
[----:B------:R-:W-:Y:S02]  /*2a20*/  DFMA R182, R164, R84, R158 ;  /* 0x00000054a4b6722b */ /* 0x000fe4000000009e */
[----:B------:R-:W-:Y:S02]  /*2a30*/  DADD R158, R174, R166 ;  /* 0x00000000ae9e7229 */ /* 0x000fe400000000a6 */
[----:B------:R-:W-:Y:S02]  /*2a40*/  DFMA R174, R154, R118, -R156 ;  /* 0x000000769aae722b */ /* 0x000fe4000000089c */
[----:B------:R-:W-:Y:S02]  /*2a50*/  DMUL R116, R160, R116 ;  /* 0x00000074a0747228 */ /* 0x000fe40000000000 */
[C---:B------:R-:W-:Y:S02]  /*2a60*/  DFMA R118, R176.reuse, R6, R112 ;  /* 0x00000006b076722b */ /* 0x040fe40000000070 */
[----:B------:R-:W-:-:S02]  /*2a70*/  DFMA R152, R176, R8, R126 ;  /* 0x00000008b098722b */ /* 0x000fc4000000007e */
[----:B------:R-:W-:Y:S02]  /*2a80*/  DFMA R168, R170, R52, RZ ;  /* 0x00000034aaa8722b */ /* 0x000fe400000000ff */
[C---:B------:R-:W-:Y:S02]  /*2a90*/  DFMA R112, R172.reuse, R26, RZ ;  /* 0x0000001aac70722b */ /* 0x040fe400000000ff */
[C---:B------:R-:W-:Y:S02]  /*2aa0*/  DFMA R126, R172.reuse, R28, RZ ;  /* 0x0000001cac7e722b */ /* 0x040fe400000000ff */
[----:B------:R-:W-:Y:S02]  /*2ab0*/  DFMA R154, R172, R64, RZ ;  /* 0x00000040ac9a722b */ /* 0x000fe400000000ff */
[----:B------:R-:W-:Y:S02]  /*2ac0*/  DFMA R170, R170, R88, RZ ;  /* 0x00000058aaaa722b */ /* 0x000fe400000000ff */
[----:B------:R-:W-:-:S02]  /*2ad0*/  DFMA R156, R172, R76, RZ ;  /* 0x0000004cac9c722b */ /* 0x000fc400000000ff */
[----:B------:R-:W-:Y:S02]  /*2ae0*/  DADD R166, R184, -R186 ;  /* 0x00000000b8a67229 */ /* 0x000fe400000008ba */
[----:B------:R-:W-:Y:S02]  /*2af0*/  DADD R164, R180, -R182 ;  /* 0x00000000b4a47229 */ /* 0x000fe400000008b6 */
[----:B------:R-:W-:Y:S02]  /*2b00*/  DFMA R160, R158, R108, R116 ;  /* 0x0000006c9ea0722b */ /* 0x000fe40000000074 */
[----:B------:R-:W-:Y:S02]  /*2b10*/  DMUL R110, R162, R110 ;  /* 0x0000006ea26e7228 */ /* 0x000fe40000000000 */
[----:B------:R-:W-:Y:S02]  /*2b20*/  DFMA R168, R176, R54, R168 ;  /* 0x00000036b0a8722b */ /* 0x000fe400000000a8 */
[----:B------:R-:W-:-:S02]  /*2b30*/  DFMA R108, R158, R108, -R116 ;  /* 0x0000006c9e6c722b */ /* 0x000fc40000000874 */
[C---:B------:R-:W-:Y:S02]  /*2b40*/  DFMA R112, R174.reuse, R30, R112 ;  /* 0x0000001eae70722b */ /* 0x040fe40000000070 */
[C---:B------:R-:W-:Y:S02]  /*2b50*/  DFMA R126, R174.reuse, R32, R126 ;  /* 0x00000020ae7e722b */ /* 0x040fe4000000007e */
[----:B------:R-:W-:Y:S02]  /*2b60*/  DFMA R154, R174, R66, R154 ;  /* 0x00000042ae9a722b */ /* 0x000fe4000000009a */
[----:B------:R-:W-:Y:S02]  /*2b70*/  DFMA R170, R176, R90, R170 ;  /* 0x0000005ab0aa722b */ /* 0x000fe400000000aa */
[----:B------:R-:W-:Y:S02]  /*2b80*/  DFMA R156, R174, R78, R156 ;  /* 0x0000004eae9c722b */ /* 0x000fe4000000009c */
[----:B------:R-:W-:-:S02]  /*2b90*/  DADD R122, R184, R186 ;  /* 0x00000000b87a7229 */ /* 0x000fc400000000ba */
[----:B---3--:R-:W-:Y:S02]  /*2ba0*/  DMUL R166, R166, R50 ;  /* 0x00000032a6a67228 */ /* 0x008fe40000000000 */
[----:B------:R-:W-:Y:S02]  /*2bb0*/  DADD R120, R180, R182 ;  /* 0x00000000b4787229 */ /* 0x000fe400000000b6 */
[----:B-----5:R-:W-:Y:S02]  /*2bc0*/  DFMA R116, R124, R102, R110 ;  /* 0x000000667c74722b */ /* 0x020fe4000000006e */
[----:B------:R-:W-:Y:S02]  /*2bd0*/  DMUL R104, R164, R104 ;  /* 0x00000068a4687228 */ /* 0x000fe40000000000 */
[C---:B------:R-:W-:Y:S02]  /*2be0*/  DFMA R118, R160.reuse, R10, R118 ;  /* 0x0000000aa076722b */ /* 0x040fe40000000076 */
[----:B------:R-:W-:-:S02]  /*2bf0*/  DFMA R152, R160, R12, R152 ;  /* 0x0000000ca098722b */ /* 0x000fc40000000098 */
[----:B------:R-:W-:Y:S02]  /*2c00*/  DFMA R168, R160, R56, R168 ;  /* 0x00000038a0a8722b */ /* 0x000fe400000000a8 */
[C---:B------:R-:W-:Y:S02]  /*2c10*/  DFMA R112, R108.reuse, R34, R112 ;  /* 0x000000226c70722b */ /* 0x040fe40000000070 */
[C---:B------:R-:W-:Y:S02]  /*2c20*/  DFMA R126, R108.reuse, R36, R126 ;  /* 0x000000246c7e722b */ /* 0x040fe4000000007e */
[----:B------:R-:W-:Y:S02]  /*2c30*/  DFMA R154, R108, R68, R154 ;  /* 0x000000446c9a722b */ /* 0x000fe4000000009a */
[----:B------:R-:W-:Y:S02]  /*2c40*/  DFMA R102, R124, R102, -R110 ;  /* 0x000000667c66722b */ /* 0x000fe4000000086e */
[----:B------:R-:W-:-:S02]  /*2c50*/  DFMA R170, R160, R92, R170 ;  /* 0x0000005ca0aa722b */ /* 0x000fc400000000aa */
[----:B------:R-:W-:Y:S02]  /*2c60*/  DFMA R156, R108, R80, R156 ;  /* 0x000000506c9c722b */ /* 0x000fe4000000009c */
[----:B------:R-:W-:Y:S02]  /*2c70*/  DFMA R122, R122, R50, R166 ;  /* 0x000000327a7a722b */ /* 0x000fe400000000a6 */
[----:B------:R-:W-:Y:S02]  /*2c80*/  DFMA R50, R120, R106, -R104 ;  /* 0x0000006a7832722b */ /* 0x000fe40000000868 */
[C---:B------:R-:W-:Y:S02]  /*2c90*/  DFMA R118, R116.reuse, R14, R118 ;  /* 0x0000000e7476722b */ /* 0x040fe40000000076 */
[C---:B------:R-:W-:Y:S02]  /*2ca0*/  DFMA R152, R116.reuse, R20, R152 ;  /* 0x000000147498722b */ /* 0x040fe40000000098 */
[----:B------:R-:W-:-:S02]  /*2cb0*/  DFMA R168, R116, R58, R168 ;  /* 0x0000003a74a8722b */ /* 0x000fc400000000a8 */
[----:B------:R-:W-:Y:S02]  /*2cc0*/  DFMA R104, R120, R106, R104 ;  /* 0x0000006a7868722b */ /* 0x000fe40000000068 */
[C---:B------:R-:W-:Y:S02]  /*2cd0*/  DFMA R112, R102.reuse, R38, R112 ;  /* 0x000000266670722b */ /* 0x040fe40000000070 */
[C---:B------:R-:W-:Y:S02]  /*2ce0*/  DFMA R126, R102.reuse, R44, R126 ;  /* 0x0000002c667e722b */ /* 0x040fe4000000007e */
[----:B------:R-:W-:Y:S02]  /*2cf0*/  DFMA R154, R102, R70, R154 ;  /* 0x00000046669a722b */ /* 0x000fe4000000009a */
[----:B------:R-:W-:Y:S02]  /*2d00*/  DFMA R170, R116, R94, R170 ;  /* 0x0000005e74aa722b */ /* 0x000fe400000000aa */
[----:B------:R-:W-:-:S02]  /*2d10*/  DFMA R156, R102, R82, R156 ;  /* 0x00000052669c722b */ /* 0x000fc4000000009c */
[----:B------:R-:W-:Y:S02]  /*2d20*/  DMUL R122, R122, 0.5 ;  /* 0x3fe000007a7a7828 */ /* 0x000fe40000000000 */
        /* <DEDUP_REMOVED lines=33> */
.L_x_474:
[----:B0123--:R-:W-:Y:S05]  /*2f40*/  BSYNC.RECONVERGENT B0 ;  /* 0x0000000000007941 */ /* 0x00ffea0003800200 */
.L_x_473:
        /* <DEDUP_REMOVED lines=10> */
.L_x_478:
        /* <DEDUP_REMOVED lines=72> */
[----:B------:R-:W-:Y:S02]  /*3470*/  DFMA R112, R118, R70, R112 ;  /* 0x000000467670722b */ /* 0x000fe40000000070 */
[----:B------:R-:W-:Y:S02]  /*3480*/  DADD R122, R122, -R124 ;  /* 0x000000007a7a7229 */ /* 0x000fe4000000087c */
[----:B------:R-:W-:Y:S02]  /*3490*/  DFMA R134, R118, R82, R134 ;  /* 0x000000527686722b */ /* 0x000fe40000000086 */
[----:B------:R-:W-:-:S02]  /*34a0*/  DMUL R104, R104, 0.5 ;  /* 0x3fe0000068687828 */ /* 0x000fc40000000000 */
[C---:B------:R-:W-:Y:S02]  /*34b0*/  DFMA R128, R102.reuse, R16, R128 ;  /* 0x000000106680722b */ /* 0x040fe40000000080 */
[C---:B------:R-:W-:Y:S02]  /*34c0*/  DFMA R130, R102.reuse, R22, R130 ;  /* 0x000000166682722b */ /* 0x040fe40000000082 */
[----:B------:R-:W-:Y:S02]  /*34d0*/  DFMA R132, R102, R60, R132 ;  /* 0x0000003c6684722b */ /* 0x000fe40000000084 */
[----:B------:R-:W-:Y:S02]  /*34e0*/  DADD R126, R126, -R126 ;  /* 0x000000007e7e7229 */ /* 0x000fe4000000087e */
        /* <DEDUP_REMOVED lines=26> */
[----:B------:R0:W-:Y:S01]  /*3690*/  STS.64 [R100+0x108], R134 ;  /* 0x0001088664007388 */ /* 0x0001e20000000a00 */
[----:B------:R-:W-:Y:S05]  /*36a0*/  @!P0 BRA `(.L_x_478) ;  /* 0xfffffff800508947 */ /* 0x000fea000383ffff */
.L_x_477:
[----:B------:R-:W-:Y:S05]  /*36b0*/  BSYNC.RECONVERGENT B0 ;  /* 0x0000000000007941 */ /* 0x000fea0003800200 */
.L_x_476:
[----:B------:R-:W-:Y:S06]  /*36c0*/  BAR.SYNC.DEFER_BLOCKING 0x0 ;  /* 0x0000000000007b1d */ /* 0x000fec0000010000 */
[----:B------:R-:W1:Y:S01]  /*36d0*/  LDCU.128 UR16, c[0x3][0x10] ;  /* 0x00c00200ff1077ac */ /* 0x000e620008000c00 */
[----:B------:R-:W2:Y:S01]  /*36e0*/  LDCU.128 UR20, c[0x3][0x710] ;  /* 0x00c0e200ff1477ac */ /* 0x000ea20008000c00 */
[----:B------:R-:W3:Y:S01]  /*36f0*/  LDCU.128 UR24, c[0x3][0x30] ;  /* 0x00c00600ff1877ac */ /* 0x000ee20008000c00 */
[----:B------:R-:W5:Y:S01]  /*3700*/  LDCU.128 UR28, c[0x3][0x730] ;  /* 0x00c0e600ff1c77ac */ /* 0x000f620008000c00 */
[----:B------:R-:W4:Y:S01]  /*3710*/  LDCU.64 UR6, c[0x3][0x728] ;  /* 0x00c0e500ff0677ac */ /* 0x000f220008000a00 */
[----:B------:R-:W-:Y:S01]  /*3720*/  LDS.64 R12, [R101] ;  /* 0x00000000650c7984 */ /* 0x000fe20000000a00 */
        /* <DEDUP_REMOVED lines=8> */
[----:B------:R-:W3:Y:S03]  /*37b0*/  LDCU UR4, c[0x0][0x380] ;  /* 0x00007000ff0477ac */ /* 0x000ee60008000800 */
[----:B------:R-:W5:Y:S01]  /*37c0*/  LDS.64 R44, [R101+0x1e40] ;  /* 0x001e4000652c7984 */ /* 0x000f620000000a00 */
[----:B------:R-:W0:Y:S03]  /*37d0*/  LDCU.128 UR32, c[0x3][0x90] ;  /* 0x00c01200ff2077ac */ /* 0x000e260008000c00 */
[----:B------:R-:W-:Y:S01]  /*37e0*/  LDS.64 R46, [R101+0xb58] ;  /* 0x000b5800652e7984 */ /* 0x000fe20000000a00 */
[----:B------:R-:W0:Y:S03]  /*37f0*/  LDCU.128 UR36, c[0x3][0x790] ;  /* 0x00c0f200ff2477ac */ /* 0x000e260008000c00 */
[----:B------:R-:W0:Y:S04]  /*3800*/  LDS.64 R48, [R101+0x1a78] ;  /* 0x001a780065307984 */ /* 0x000e280000000a00 */
[----:B------:R-:W-:Y:S04]  /*3810*/  LDS.64 R50, [R101+0xf20] ;  /* 0x000f200065327984 */ /* 0x000fe80000000a00 */
[----:B------:R-:W0:Y:S01]  /*3820*/  LDS.64 R52, [R101+0x16b0] ;  /* 0x0016b00065347984 */ /* 0x000e220000000a00 */
[----:B---3--:R-:W-:Y:S01]  /*3830*/  ISETP.GE.AND P0, PT, R0, UR4, PT ;  /* 0x0000000400007c0c */ /* 0x008fe2000bf06270 */
[----:B-1----:R-:W-:-:S02]  /*3840*/  DADD R22, R12, R20 ;  /* 0x000000000c167229 */ /* 0x002fc40000000014 */
[----:B------:R-:W-:Y:S02]  /*3850*/  DADD R12, R12, -R20 ;  /* 0x000000000c0c7229 */ /* 0x000fe40000000814 */
[----:B--2---:R-:W-:-:S06]  /*3860*/  DADD R20, R24, R32 ;  /* 0x0000000018147229 */ /* 0x004fcc0000000020 */
[----:B------:R-:W-:Y:S02]  /*3870*/  DFMA R26, R12, R26, RZ ;  /* 0x0000001a0c1a722b */ /* 0x000fe400000000ff */
[----:B------:R-:W-:Y:S02]  /*3880*/  DADD R24, R24, -R32 ;  /* 0x0000000018187229 */ /* 0x000fe40000000820 */
[C---:B------:R-:W-:Y:S02]  /*3890*/  DFMA R2, R22.reuse, R2, RZ ;  /* 0x000000021602722b */ /* 0x040fe400000000ff */
[----:B------:R-:W-:Y:S02]  /*38a0*/  DFMA R4, R22, R4, RZ ;  /* 0x000000041604722b */ /* 0x000fe400000000ff */
[----:B------:R-:W-:Y:S02]  /*38b0*/  DFMA R54, R12, UR22, RZ ;  /* 0x000000160c367c2b */ /* 0x000fe400080000ff */
[----:B------:R-:W-:Y:S01]  /*38c0*/  DFMA R30, R24, R30, R26 ;  /* 0x0000001e181e722b */ /* 0x000fe2000000001a */
[----:B------:R-:W1:Y:S01]  /*38d0*/  LDS.64 R26, [R101+0x12e8] ;  /* 0x0012e800651a7984 */ /* 0x000e620000000a00 */
[----:B------:R-:W-:-:S02]  /*38e0*/  DFMA R32, R20, R6, R2 ;  /* 0x000000061420722b */ /* 0x000fc40000000002 */
[C---:B------:R-:W-:Y:S02]  /*38f0*/  DFMA R2, R22.reuse, UR16, RZ ;  /* 0x0000001016027c2b */ /* 0x040fe400080000ff */
[----:B------:R-:W-:Y:S01]  /*3900*/  DFMA R22, R22, UR18, RZ ;  /* 0x0000001216167c2b */ /* 0x000fe200080000ff */
[----:B------:R-:W2:Y:S01]  /*3910*/  LDCU.128 UR16, c[0x3][0x50] ;  /* 0x00c00a00ff1077ac */ /* 0x000ea20008000c00 */
[----:B------:R-:W-:Y:S02]  /*3920*/  DFMA R8, R20, R8, R4 ;  /* 0x000000081408722b */ /* 0x000fe40000000004 */
[C---:B------:R-:W-:Y:S01]  /*3930*/  DFMA R4, R12.reuse, UR20, RZ ;  /* 0x000000140c047c2b */ /* 0x040fe200080000ff */
[----:B------:R-:W3:Y:S01]  /*3940*/  LDCU.128 UR20, c[0x3][0x750] ;  /* 0x00c0ea00ff1477ac */ /* 0x000ee20008000c00 */
[----:B------:R-:W-:Y:S02]  /*3950*/  DFMA R28, R12, R28, RZ ;  /* 0x0000001c0c1c722b */ /* 0x000fe400000000ff */
[----:B------:R-:W-:-:S02]  /*3960*/  DFMA R6, R20, UR24, R2 ;  /* 0x0000001814067c2b */ /* 0x000fc40008000002 */
[----:B------:R-:W-:Y:S01]  /*3970*/  DFMA R22, R20, UR26, R22 ;  /* 0x0000001a14167c2b */ /* 0x000fe20008000016 */
[----:B------:R-:W1:Y:S01]  /*3980*/  LDCU.128 UR24, c[0x3][0x70] ;  /* 0x00c00e00ff1877ac */ /* 0x000e620008000c00 */
[----:B-----5:R-:W-:Y:S02]  /*3990*/  DADD R2, R36, R44 ;  /* 0x0000000024027229 */ /* 0x020fe4000000002c */
[C---:B------:R-:W-:Y:S02]  /*39a0*/  DFMA R12, R24.reuse, UR28, R4 ;  /* 0x0000001c180c7c2b */ /* 0x040fe40008000004 */
[----:B------:R-:W-:Y:S01]  /*39b0*/  DFMA R54, R24, UR30, R54 ;  /* 0x0000001e18367c2b */ /* 0x000fe20008000036 */
[----:B------:R-:W5:Y:S01]  /*39c0*/  LDCU.128 UR28, c[0x3][0x770] ;  /* 0x00c0ee00ff1c77ac */ /* 0x000f620008000c00 */
[----:B------:R-:W-:Y:S02]  /*39d0*/  DADD R36, R36, -R44 ;  /* 0x0000000024247229 */ /* 0x000fe4000000082c */
[----:B----4-:R-:W-:Y:S01]  /*39e0*/  DFMA R28, R24, UR6, R28 ;  /* 0x00000006181c7c2b */ /* 0x010fe2000800001c */
[----:B------:R-:W4:Y:S01]  /*39f0*/  LDCU.64 UR6, c[0x3][0x88] ;  /* 0x00c01100ff0677ac */ /* 0x000f220008000a00 */
[----:B0-----:R-:W-:-:S02]  /*3a00*/  DADD R4, R46, R48 ;  /* 0x000000002e047229 */ /* 0x001fc40000000030 */
[C---:B--2---:R-:W-:Y:S01]  /*3a10*/  DFMA R20, R2.reuse, UR16, R6 ;  /* 0x0000001002147c2b */ /* 0x044fe20008000006 */
[----:B------:R-:W0:Y:S01]  /*3a20*/  LDCU.64 UR16, c[0x3][0x788] ;  /* 0x00c0f100ff1077ac */ /* 0x000e220008000a00 */
[----:B------:R-:W-:Y:S02]  /*3a30*/  DFMA R24, R2, UR18, R22 ;  /* 0x0000001202187c2b */ /* 0x000fe40008000016 */
[----:B---3--:R-:W-:Y:S01]  /*3a40*/  DFMA R22, R36, UR20, R12 ;  /* 0x0000001424167c2b */ /* 0x008fe2000800000c */
[----:B------:R-:W2:Y:S01]  /*3a50*/  LDCU.64 UR18, c[0x3][0xa8] ;  /* 0x00c01500ff1277ac */ /* 0x000ea20008000a00 */
[----:B------:R-:W-:Y:S02]  /*3a60*/  DADD R46, R46, -R48 ;  /* 0x000000002e2e7229 */ /* 0x000fe40000000830 */
[----:B------:R-:W-:Y:S01]  /*3a70*/  DFMA R54, R36, UR22, R54 ;  /* 0x0000001624367c2b */ /* 0x000fe20008000036 */
[----:B------:R-:W3:Y:S01]  /*3a80*/  LDCU.128 UR20, c[0x3][0xb0] ;  /* 0x00c01600ff1477ac */ /* 0x000ee20008000c00 */
[----:B------:R-:W-:-:S02]  /*3a90*/  DFMA R12, R2, UR8, R8 ;  /* 0x00000008020c7c2b */ /* 0x000fc40008000008 */
[----:B------:R-:W-:Y:S01]  /*3aa0*/  DFMA R28, R36, UR10, R28 ;  /* 0x0000000a241c7c2b */ /* 0x000fe2000800001c */
[----:B------:R-:W2:Y:S01]  /*3ab0*/  LDCU.64 UR8, c[0x3][0x7a8] ;  /* 0x00c0f500ff0877ac */ /* 0x000ea20008000a00 */
        /* <DEDUP_REMOVED lines=9> */
[----:B------:R-:W-:Y:S02]  /*3b50*/  DFMA R28, R46, UR14, R28 ;  /* 0x0000000e2e1c7c2b */ /* 0x000fe4000800001c */
[C---:B------:R-:W-:Y:S02]  /*3b60*/  DFMA R20, R6.reuse, UR32, R20 ;  /* 0x0000002006147c2b */ /* 0x040fe40008000014 */
[----:B------:R-:W-:-:S02]  /*3b70*/  DFMA R24, R6, UR34, R24 ;  /* 0x0000002206187c2b */ /* 0x000fc40008000018 */
[C---:B------:R-:W-:Y:S02]  /*3b80*/  DFMA R22, R50.reuse, UR36, R22 ;  /* 0x0000002432167c2b */ /* 0x040fe40008000016 */
[----:B------:R-:W-:Y:S02]  /*3b90*/  DFMA R54, R50, UR38, R54 ;  /* 0x0000002632367c2b */ /* 0x000fe40008000036 */
[----:B------:R-:W-:Y:S02]  /*3ba0*/  DMUL R8, R8, 0.5 ;  /* 0x3fe0000008087828 */ /* 0x000fe40000000000 */
[----:B------:R-:W-:Y:S02]  /*3bb0*/  DADD R26, R26, -R26 ;  /* 0x000000001a1a7229 */ /* 0x000fe4000000081a */
[----:B----4-:R-:W-:Y:S02]  /*3bc0*/  DFMA R12, R6, UR6, R12 ;  /* 0x00000006060c7c2b */ /* 0x010fe4000800000c */
[----:B0-----:R-:W-:-:S02]  /*3bd0*/  DFMA R28, R50, UR16, R28 ;  /* 0x00000010321c7c2b */ /* 0x001fc4000800001c */
[C---:B---3--:R-:W-:Y:S02]  /*3be0*/  DFMA R20, R8.reuse, UR20, R20 ;  /* 0x0000001408147c2b */ /* 0x048fe40008000014 */
[----:B------:R-:W-:Y:S02]  /*3bf0*/  DFMA R24, R8, UR22, R24 ;  /* 0x0000001608187c2b */ /* 0x000fe40008000018 */
[C---:B-1----:R-:W-:Y:S02]  /*3c00*/  DFMA R22, R26.reuse, UR24, R22 ;  /* 0x000000181a167c2b */ /* 0x042fe40008000016 */
[----:B------:R-:W-:Y:S02]  /*3c10*/  DFMA R54, R26, UR26, R54 ;  /* 0x0000001a1a367c2b */ /* 0x000fe40008000036 */
[----:B--2---:R-:W-:Y:S02]  /*3c20*/  DFMA R12, R8, UR18, R12 ;  /* 0x00000012080c7c2b */ /* 0x004fe4000800000c */
        /* <DEDUP_REMOVED lines=12> */
[C-C-:B------:R-:W-:Y:S02]  /*3cf0*/  DADD R6, R12.reuse, R28.reuse ;  /* 0x000000000c067229 */ /* 0x140fe4000000001c */
[----:B------:R-:W-:Y:S02]  /*3d00*/  DADD R12, R12, -R28 ;  /* 0x000000000c0c7229 */ /* 0x000fe4000000081c */
[----:B------:R-:W-:Y:S02]  /*3d10*/  DFMA R32, R8, R18, R32 ;  /* 0x000000120820722b */ /* 0x000fe40000000020 */
[----:B------:R-:W-:-:S02]  /*3d20*/  DFMA R30, R26, R42, R30 ;  /* 0x0000002a1a1e722b */ /* 0x000fc4000000001e */
        /* <DEDUP_REMOVED lines=13> */
.L_x_479:
        /* <DEDUP_REMOVED lines=16> */
.L_x_1086:


//--------------------- .text._Z32massMatrixMultiplyRegisterKernelILi7ELi11ELi3EEviPKdS1_S1_S1_Pd --------------------------
	.section	.text._Z32massMatrixMultiplyRegisterKernelILi7ELi11ELi3EEviPKdS1_S1_S1_Pd,"ax",@progbits
	.align	128
        .global         _Z32massMatrixMultiplyRegisterKernelILi7ELi11ELi3EEviPKdS1_S1_S1_Pd
        .type           _Z32massMatrixMultiplyRegisterKernelILi7ELi11ELi3EEviPKdS1_S1_S1_Pd,@function
        .size           _Z32massMatrixMultiplyRegisterKernelILi7ELi11ELi3EEviPKdS1_S1_S1_Pd,(.L_x_1087 - _Z32massMatrixMultiplyRegisterKernelILi7ELi11ELi3EEviPKdS1_S1_S1_Pd)
        .other          _Z32massMatrixMultiplyRegisterKernelILi7ELi11ELi3EEviPKdS1_S1_S1_Pd,@"STO_CUDA_ENTRY STV_DEFAULT"
_Z32massMatrixMultiplyRegisterKernelILi7ELi11ELi3EEviPKdS1_S1_S1_Pd:
.text._Z32massMatrixMultiplyRegisterKernelILi7ELi11ELi3EEviPKdS1_S1_S1_Pd:
        /* <DEDUP_REMOVED lines=13> */
[----:B------:R-:W4:Y:S02]  /*00d0*/  S2R R4, SR_CTAID.X ;  /* 0x0000000000047919 */ /* 0x000f240000002500 */
[----:B----4-:R-:W-:-:S05]  /*00e0*/  IMAD R3, R4, 0x3, R5 ;  /* 0x0000000304037824 */ /* 0x010fca00078e0205 */
        /* <DEDUP_REMOVED lines=9> */
[----:B------:R-:W5:Y:S01]  /*0180*/  @!P0 LDG.E.64.CONSTANT R10, desc[UR6][R48.64+0x930] ;  /* 0x00093006300a8981 */ /* 0x000f62000c1e9b00 */
[----:B------:R-:W-:Y:S01]  /*0190*/  MOV R4, 0x400 ;  /* 0x0000040000047802 */ /* 0x000fe20000000f00 */
[----:B------:R-:W0:Y:S04]  /*01a0*/  S2R R29, SR_CgaCtaId ;  /* 0x00000000001d7919 */ /* 0x000e280000008800 */
[----:B------:R-:W-:-:S02]  /*01b0*/  @!P1 VIADD R24, R4, 0x7cc8 ;  /* 0x00007cc804189836 */ /* 0x000fc40000000000 */
[----:B------:R-:W-:Y:S01]  /*01c0*/  @!P1 VIADD R26, R4, 0x7d88 ;  /* 0x00007d88041a9836 */ /* 0x000fe20000000000 */
[----:B------:R1:W5:Y:S02]  /*01d0*/  @!P0 LDG.E.64.CONSTANT R20, desc[UR6][R48.64+0x498] ;  /* 0x0004980630148981 */ /* 0x000364000c1e9b00 */
[C---:B0-----:R-:W-:Y:S02]  /*01e0*/  @!P1 LEA R25, R29.reuse, R24, 0x18 ;  /* 0x000000181d199211 */ /* 0x041fe400078ec0ff */
        /* <DEDUP_REMOVED lines=8> */
[----:B------:R-:W2:Y:S04]  /*0270*/  LDS.128 R32, [R4+0x7d80] ;  /* 0x007d800004207984 */ /* 0x000ea80000000c00 */
[----:B------:R-:W3:Y:S04]  /*0280*/  LDS.128 R44, [R4+0x7dc0] ;  /* 0x007dc000042c7984 */ /* 0x000ee80000000c00 */
[----:B------:R-:W3:Y:S04]  /*0290*/  LDS.128 R28, [R4+0x7d90] ;  /* 0x007d9000041c7984 */ /* 0x000ee80000000c00 */
[----:B------:R-:W3:Y:S04]  /*02a0*/  LDS.128 R40, [R4+0x7cd0] ;  /* 0x007cd00004287984 */ /* 0x000ee80000000c00 */
[----:B------:R-:W3:Y:S04]  /*02b0*/  LDS.128 R24, [R4+0x7ce0] ;  /* 0x007ce00004187984 */ /* 0x000ee80000000c00 */
[----:B-1----:R-:W1:Y:S01]  /*02c0*/  LDS.128 R48, [R4+0x7df0] ;  /* 0x007df00004307984 */ /* 0x002e620000000c00 */
        /* <DEDUP_REMOVED lines=10> */
[----:B---3--:R-:W-:Y:S02]  /*0370*/  R2UR UR8, R46 ;  /* 0x000000002e0872ca */ /* 0x008fe400000e0000 */
[----:B------:R-:W-:Y:S02]  /*0380*/  R2UR UR9, R47 ;  /* 0x000000002f0972ca */ /* 0x000fe400000e0000 */
[----:B------:R-:W-:Y:S02]  /*0390*/  R2UR UR72, R44 ;  /* 0x000000002c4872ca */ /* 0x000fe400000e0000 */
[----:B------:R-:W-:Y:S02]  /*03a0*/  R2UR UR73, R45 ;  /* 0x000000002d4972ca */ /* 0x000fe400000e0000 */
[----:B------:R-:W3:Y:S01]  /*03b0*/  LDS.128 R44, [R4+0x7de0] ;  /* 0x007de000042c7984 */ /* 0x000ee20000000c00 */
[----:B------:R-:W-:-:S02]  /*03c0*/  R2UR UR4, R28 ;  /* 0x000000001c0472ca */ /* 0x000fc400000e0000 */
[----:B------:R-:W-:Y:S02]  /*03d0*/  R2UR UR5, R29 ;  /* 0x000000001d0572ca */ /* 0x000fe400000e0000 */
[----:B------:R-:W-:Y:S02]  /*03e0*/  MOV.SPILL R6, UR27 ;  /* 0x0000001b00067c02 */ /* 0x000fe40009000f00 */
[----:B------:R-:W-:Y:S02]  /*03f0*/  MOV.SPILL R7, UR26 ;  /* 0x0000001a00077c02 */ /* 0x000fe40009000f00 */
[----:B------:R-:W-:Y:S02]  /*0400*/  R2UR UR22, R42 ;  /* 0x000000002a1672ca */ /* 0x000fe400000e0000 */
[----:B------:R-:W-:Y:S02]  /*0410*/  R2UR UR23, R43 ;  /* 0x000000002b1772ca */ /* 0x000fe400000e0000 */
[----:B------:R-:W-:-:S02]  /*0420*/  R2UR UR18, R26 ;  /* 0x000000001a1272ca */ /* 0x000fc400000e0000 */
[----:B------:R-:W-:Y:S02]  /*0430*/  R2UR UR19, R27 ;  /* 0x000000001b1372ca */ /* 0x000fe400000e0000 */
[----:B-1----:R-:W-:Y:S02]  /*0440*/  R2UR UR38, R50 ;  /* 0x00000000322672ca */ /* 0x002fe400000e0000 */
[----:B------:R-:W-:Y:S02]  /*0450*/  R2UR UR39, R51 ;  /* 0x00000000332772ca */ /* 0x000fe400000e0000 */
[----:B------:R-:W-:Y:S02]  /*0460*/  R2UR UR40, R48 ;  /* 0x00000000302872ca */ /* 0x000fe400000e0000 */
[----:B0-----:R-:W-:Y:S02]  /*0470*/  R2UR UR6, R38 ;  /* 0x00000000260672ca */ /* 0x001fe400000e0000 */
[----:B------:R-:W-:-:S02]  /*0480*/  R2UR UR7, R39 ;  /* 0x00000000270772ca */ /* 0x000fc400000e0000 */
[----:B------:R-:W-:Y:S02]  /*0490*/  R2UR UR68, R36 ;  /* 0x00000000244472ca */ /* 0x000fe400000e0000 */
[----:B------:R-:W-:Y:S02]  /*04a0*/  R2UR UR69, R37 ;  /* 0x00000000254572ca */ /* 0x000fe400000e0000 */
[----:B------:R-:W0:Y:S01]  /*04b0*/  LDS.128 R36, [R4+0x7d30] ;  /* 0x007d300004247984 */ /* 0x000e220000000c00 */
[----:B--2---:R-:W-:Y:S02]  /*04c0*/  R2UR UR14, R34 ;  /* 0x00000000220e72ca */ /* 0x004fe400000e0000 */
[----:B------:R-:W-:Y:S02]  /*04d0*/  R2UR UR15, R35 ;  /* 0x00000000230f72ca */ /* 0x000fe400000e0000 */
[----:B------:R-:W-:Y:S02]  /*04e0*/  R2UR UR70, R32 ;  /* 0x00000000204672ca */ /* 0x000fe400000e0000 */
[----:B------:R-:W-:-:S02]  /*04f0*/  R2UR UR71, R33 ;  /* 0x00000000214772ca */ /* 0x000fc400000e0000 */
[----:B------:R-:W1:Y:S01]  /*0500*/  LDS.128 R32, [R4+0x7dd0] ;  /* 0x007dd00004207984 */ /* 0x000e620000000c00 */
[----:B---3--:R-:W-:Y:S02]  /*0510*/  R2UR UR30, R46 ;  /* 0x000000002e1e72ca */ /* 0x008fe400000e0000 */
[----:B------:R-:W-:Y:S02]  /*0520*/  R2UR UR31, R47 ;  /* 0x000000002f1f72ca */ /* 0x000fe400000e0000 */
[----:B------:R-:W-:Y:S02]  /*0530*/  R2UR UR32, R44 ;  /* 0x000000002c2072ca */ /* 0x000fe400000e0000 */
[----:B------:R-:W-:Y:S02]  /*0540*/  R2UR UR33, R45 ;  /* 0x000000002d2172ca */ /* 0x000fe400000e0000 */
[----:B------:R-:W2:Y:S01]  /*0550*/  LDS.128 R44, [R4+0x7e00] ;  /* 0x007e0000042c7984 */ /* 0x000ea20000000c00 */
[----:B------:R-:W-:-:S02]  /*0560*/  R2UR UR41, R49 ;  /* 0x00000000312972ca */ /* 0x000fc400000e0000 */
[----:B------:R-:W-:Y:S02]  /*0570*/  R2UR UR26, R40 ;  /* 0x00000000281a72ca */ /* 0x000fe400000e0000 */
[----:B------:R-:W-:Y:S01]  /*0580*/  R2UR UR27, R41 ;  /* 0x00000000291b72ca */ /* 0x000fe200000e0000 */
[----:B------:R-:W-:Y:S01]  /*0590*/  IMAD.U32 R26, RZ, RZ, UR4 ;  /* 0x00000004ff1a7e24 */ /* 0x000fe2000f8e00ff */
[----:B------:R-:W-:Y:S01]  /*05a0*/  LDS.128 R40, [R4+0x7db0] ;  /* 0x007db00004287984 */ /* 0x000fe20000000c00 */
[----:B------:R-:W-:Y:S01]  /*05b0*/  IMAD.U32 R27, RZ, RZ, UR5 ;  /* 0x00000005ff1b7e24 */ /* 0x000fe2000f8e00ff */
[----:B------:R-:W-:Y:S02]  /*05c0*/  MOV.SPILL R8, UR25 ;  /* 0x0000001900087c02 */ /* 0x000fe40009000f00 */
[----:B------:R-:W-:Y:S01]  /*05d0*/  LDS.128 R48, [R4+0x7e10] ;  /* 0x007e100004307984 */ /* 0x000fe20000000c00 */
[----:B------:R-:W-:Y:S02]  /*05e0*/  MOV.SPILL R9, UR24 ;  /* 0x0000001800097c02 */ /* 0x000fe40009000f00 */
        /* <DEDUP_REMOVED lines=15> */
[----:B------:R-:W-:-:S02]  /*06e0*/  R2UR UR20, R30 ;  /* 0x000000001e1472ca */ /* 0x000fc400000e0000 */
[----:B0-----:R-:W-:Y:S02]  /*06f0*/  R2UR UR48, R38 ;  /* 0x00000000263072ca */ /* 0x001fe400000e0000 */
[----:B------:R-:W-:Y:S02]  /*0700*/  R2UR UR49, R39 ;  /* 0x00000000273172ca */ /* 0x000fe400000e0000 */
[----:B------:R-:W-:Y:S02]  /*0710*/  R2UR UR50, R36 ;  /* 0x00000000243272ca */ /* 0x000fe400000e0000 */
[----:B------:R-:W-:Y:S02]  /*0720*/  R2UR UR51, R37 ;  /* 0x00000000253372ca */ /* 0x000fe400000e0000 */
[----:B------:R-:W0:Y:S01]  /*0730*/  LDS.128 R36, [R4+0x7d60] ;  /* 0x007d600004247984 */ /* 0x000e220000000c00 */
[----:B------:R-:W-:Y:S02]  /*0740*/  R2UR UR21, R31 ;  /* 0x000000001f1572ca */ /* 0x000fe400000e0000 */
[----:B------:R-:W-:Y:S01]  /*0750*/  R2UR UR12, R42 ;  /* 0x000000002a0c72ca */ /* 0x000fe200000e0000 */
[----:B------:R-:W3:Y:S01]  /*0760*/  LDS.128 R28, [R4+0x7d00] ;  /* 0x007d0000041c7984 */ /* 0x000ee20000000c00 */
[----:B------:R-:W-:-:S02]  /*0770*/  R2UR UR13, R43 ;  /* 0x000000002b0d72ca */ /* 0x000fc400000e0000 */
[----:B------:R-:W-:Y:S02]  /*0780*/  R2UR UR24, R40 ;  /* 0x00000000281872ca */ /* 0x000fe400000e0000 */
[----:B------:R-:W-:Y:S02]  /*0790*/  R2UR UR25, R41 ;  /* 0x00000000291972ca */ /* 0x000fe400000e0000 */
[----:B------:R-:W3:Y:S01]  /*07a0*/  LDS.128 R40, [R4+0x7d20] ;  /* 0x007d200004287984 */ /* 0x000ee20000000c00 */
[----:B-1----:R-:W-:Y:S02]  /*07b0*/  R2UR UR42, R34 ;  /* 0x00000000222a72ca */ /* 0x002fe400000e0000 */
[----:B------:R-:W-:Y:S01]  /*07c0*/  R2UR UR43, R35 ;  /* 0x00000000232b72ca */ /* 0x000fe200000e0000 */
[C-C-:B----4-:R-:W-:Y:S01]  /*07d0*/  DADD R34, R22.reuse, R16.reuse ;  /* 0x0000000016227229 */ /* 0x150fe20000000010 */
[----:B------:R-:W-:Y:S02]  /*07e0*/  R2UR UR52, R50 ;  /* 0x00000000323472ca */ /* 0x000fe400000e0000 */
[----:B------:R-:W-:Y:S01]  /*07f0*/  R2UR UR53, R51 ;  /* 0x00000000333572ca */ /* 0x000fe200000e0000 */
[----:B------:R-:W-:Y:S01]  /*0800*/  DADD R50, R22, -R16 ;  /* 0x0000000016327229 */ /* 0x000fe20000000810 */
[----:B------:R-:W-:Y:S01]  /*0810*/  R2UR UR54, R48 ;  /* 0x00000000303672ca */ /* 0x000fe200000e0000 */
[----:B------:R-:W1:Y:S01]  /*0820*/  LDS.64 R22, [R4+0x7cc8] ;  /* 0x007cc80004167984 */ /* 0x000e620000000a00 */
[----:B------:R-:W-:Y:S01]  /*0830*/  R2UR UR55, R49 ;  /* 0x00000000313772ca */ /* 0x000fe200000e0000 */
[----:B-----5:R-:W-:Y:S01]  /*0840*/  DADD R48, R14, R12 ;  /* 0x000000000e307229 */ /* 0x020fe2000000000c */
[----:B--2---:R-:W-:-:S02]  /*0850*/  R2UR UR56, R46 ;  /* 0x000000002e3872ca */ /* 0x004fc400000e0000 */
[----:B------:R-:W-:Y:S01]  /*0860*/  R2UR UR57, R47 ;  /* 0x000000002f3972ca */ /* 0x000fe200000e0000 */
[----:B------:R-:W-:Y:S01]  /*0870*/  DADD R46, R14, -R12 ;  /* 0x000000000e2e7229 */ /* 0x000fe2000000080c */
[----:B------:R-:W-:Y:S01]  /*0880*/  R2UR UR58, R44 ;  /* 0x000000002c3a72ca */ /* 0x000fe200000e0000 */
[----:B------:R-:W2:Y:S01]  /*0890*/  LDS.128 R12, [R4+0x7d70] ;  /* 0x007d7000040c7984 */ /* 0x000ea20000000c00 */
[----:B------:R-:W-:Y:S01]  /*08a0*/  R2UR UR59, R45 ;  /* 0x000000002d3b72ca */ /* 0x000fe200000e0000 */
[C-C-:B------:R-:W-:Y:S02]  /*08b0*/  DADD R62, R18.reuse, R10.reuse ;  /* 0x00000000123e7229 */ /* 0x140fe4000000000a */
[----:B------:R-:W-:Y:S01]  /*08c0*/  DADD R44, R18, -R10 ;  /* 0x00000000122c7229 */ /* 0x000fe2000000080a */
[----:B------:R-:W4:Y:S01]  /*08d0*/  LDS.128 R16, [R4+0x7e30] ;  /* 0x007e300004107984 */ /* 0x000f220000000c00 */
[----:B0-----:R-:W-:Y:S02]  /*08e0*/  R2UR UR60, R38 ;  /* 0x00000000263c72ca */ /* 0x001fe400000e0000 */
[----:B------:R-:W-:-:S02]  /*08f0*/  R2UR UR61, R39 ;  /* 0x00000000273d72ca */ /* 0x000fc400000e0000 */
[----:B------:R-:W0:Y:S01]  /*0900*/  LDS.64 R38, [R4+0x7e40] ;  /* 0x007e400004267984 */ /* 0x000e220000000a00 */
[----:B---3--:R-:W-:Y:S02]  /*0910*/  R2UR UR10, R30 ;  /* 0x000000001e0a72ca */ /* 0x008fe400000e0000 */
[----:B------:R-:W-:Y:S02]  /*0920*/  R2UR UR11, R31 ;  /* 0x000000001f0b72ca */ /* 0x000fe400000e0000 */
[----:B------:R-:W-:Y:S02]  /*0930*/  R2UR UR28, R42 ;  /* 0x000000002a1c72ca */ /* 0x000fe400000e0000 */
[----:B------:R-:W-:Y:S01]  /*0940*/  R2UR UR29, R43 ;  /* 0x000000002b1d72ca */ /* 0x000fe200000e0000 */
[----:B-1----:R-:W-:Y:S01]  /*0950*/  DFMA R10, R22, R62, RZ ;  /* 0x0000003e160a722b */ /* 0x002fe200000000ff */
[----:B------:R-:W-:Y:S01]  /*0960*/  IMAD.U32 R52, RZ, RZ, UR26 ;  /* 0x0000001aff347e24 */ /* 0x000fe2000f8e00ff */
[----:B--2---:R-:W-:-:S02]  /*0970*/  R2UR UR64, R12 ;  /* 0x000000000c4072ca */ /* 0x004fc400000e0000 */
[----:B------:R-:W-:Y:S01]  /*0980*/  R2UR UR65, R13 ;  /* 0x000000000d4172ca */ /* 0x000fe200000e0000 */
[C---:B------:R-:W-:Y:S01]  /*0990*/  DFMA R12, R62.reuse, UR18, RZ ;  /* 0x000000123e0c7c2b */ /* 0x040fe200080000ff */
[----:B------:R-:W-:Y:S02]  /*09a0*/  R2UR UR62, R14 ;  /* 0x000000000e3e72ca */ /* 0x000fe400000e0000 */
[----:B------:R-:W-:Y:S01]  /*09b0*/  R2UR UR63, R15 ;  /* 0x000000000f3f72ca */ /* 0x000fe200000e0000 */
[C---:B------:R-:W-:Y:S01]  /*09c0*/  DFMA R14, R62.reuse, UR10, RZ ;  /* 0x0000000a3e0e7c2b */ /* 0x040fe200080000ff */
[----:B----4-:R-:W-:Y:S02]  /*09d0*/  R2UR UR66, R18 ;  /* 0x00000000124272ca */ /* 0x010fe400000e0000 */
[----:B------:R-:W-:Y:S01]  /*09e0*/  R2UR UR67, R19 ;  /* 0x00000000134372ca */ /* 0x000fe200000e0000 */
[----:B------:R-:W-:Y:S01]  /*09f0*/  DFMA R18, R62, UR28, RZ ;  /* 0x0000001c3e127c2b */ /* 0x000fe200080000ff */
[----:B------:R-:W-:Y:S01]  /*0a00*/  IMAD.U32 R53, RZ, RZ, UR27 ;  /* 0x0000001bff357e24 */ /* 0x000fe2000f8e00ff */
[C---:B------:R-:W-:Y:S01]  /*0a10*/  DFMA R10, R48.reuse, UR26, R10 ;  /* 0x0000001a300a7c2b */ /* 0x040fe2000800000a */
[----:B------:R-:W-:Y:S01]  /*0a20*/  R2UR.FILL UR27, R6 ;  /* 0x00000000061b72ca */ /* 0x000fe200004e0000 */
[----:B------:R-:W-:Y:S01]  /*0a30*/  IMAD.U32 R56, RZ, RZ, UR70 ;  /* 0x00000046ff387e24 */ /* 0x000fe2000f8e00ff */
[----:B------:R-:W-:Y:S01]  /*0a40*/  R2UR.FILL UR26, R7 ;  /* 0x00000000071a72ca */ /* 0x000fe200004e0000 */
[----:B------:R-:W-:Y:S01]  /*0a50*/  IMAD.U32 R57, RZ, RZ, UR71 ;  /* 0x00000047ff397e24 */ /* 0x000fe2000f8e00ff */
[----:B------:R-:W-:Y:S01]  /*0a60*/  DFMA R12, R48, UR70, R12 ;  /* 0x00000046300c7c2b */ /* 0x000fe2000800000c */
[----:B0-----:R-:W-:Y:S01]  /*0a70*/  R2UR UR70, R38 ;  /* 0x00000000264672ca */ /* 0x001fe200000e0000 */
[C---:B------:R-:W-:Y:S01]  /*0a80*/  DFMA R66, R62.reuse, UR42, RZ ;  /* 0x0000002a3e427c2b */ /* 0x040fe200080000ff */
[----:B------:R-:W-:Y:S01]  /*0a90*/  R2UR UR71, R39 ;  /* 0x00000000274772ca */ /* 0x000fe200000e0000 */
[----:B------:R-:W-:-:S02]  /*0aa0*/  DFMA R68, R62, UR60, RZ ;  /* 0x0000003c3e447c2b */ /* 0x000fc400080000ff */
[----:B------:R-:W-:Y:S02]  /*0ab0*/  DFMA R14, R48, UR68, R14 ;  /* 0x00000044300e7c2b */ /* 0x000fe4000800000e */
[----:B------:R-:W-:Y:S02]  /*0ac0*/  DFMA R38, R44, UR16, RZ ;  /* 0x000000102c267c2b */ /* 0x000fe400080000ff */
[C---:B------:R-:W-:Y:S01]  /*0ad0*/  DFMA R62, R48.reuse, UR36, R18 ;  /* 0x00000024303e7c2b */ /* 0x040fe20008000012 */
[----:B------:R-:W-:Y:S01]  /*0ae0*/  MOV.SPILL R64, UR19 ;  /* 0x0000001300407c02 */ /* 0x000fe20009000f00 */
[----:B------:R-:W-:Y:S01]  /*0af0*/  IMAD.U32 R60, RZ, RZ, UR68 ;  /* 0x00000044ff3c7e24 */ /* 0x000fe2000f8e00ff */
[----:B------:R-:W-:Y:S01]  /*0b00*/  MOV.SPILL R65, UR18 ;  /* 0x0000001200417c02 */ /* 0x000fe20009000f00 */
[----:B------:R-:W-:Y:S01]  /*0b10*/  IMAD.U32 R61, RZ, RZ, UR69 ;  /* 0x00000045ff3d7e24 */ /* 0x000fe2000f8e00ff */
[----:B------:R-:W-:Y:S02]  /*0b20*/  R2UR UR18, R26 ;  /* 0x000000001a1272ca */ /* 0x000fe400000e0000 */
[----:B------:R-:W-:Y:S01]  /*0b30*/  R2UR UR19, R27 ;  /* 0x000000001b1372ca */ /* 0x000fe200000e0000 */
[C---:B------:R-:W-:Y:S01]  /*0b40*/  DFMA R66, R48.reuse, UR50, R66 ;  /* 0x0000003230427c2b */ /* 0x040fe20008000042 */
[----:B------:R-:W-:Y:S01]  /*0b50*/  R2UR UR68, R16 ;  /* 0x00000000104472ca */ /* 0x000fe200000e0000 */
[----:B------:R-:W-:Y:S01]  /*0b60*/  DFMA R68, R48, UR64, R68 ;  /* 0x0000004030447c2b */ /* 0x000fe20008000044 */
[----:B------:R-:W-:Y:S01]  /*0b70*/  R2UR UR69, R17 ;  /* 0x00000000114572ca */ /* 0x000fe200000e0000 */
[C---:B------:R-:W-:Y:S01]  /*0b80*/  DFMA R18, R34.reuse, UR14, R12 ;  /* 0x0000000e22127c2b */ /* 0x040fe2000800000c */
[----:B------:R-:W-:Y:S01]  /*0b90*/  IMAD.U32 R30, RZ, RZ, UR24 ;  /* 0x00000018ff1e7e24 */ /* 0x000fe2000f8e00ff */
[----:B------:R-:W-:Y:S01]  /*0ba0*/  DFMA R12, R34, UR6, R14 ;  /* 0x00000006220c7c2b */ /* 0x000fe2000800000e */
[----:B------:R-:W-:Y:S01]  /*0bb0*/  IMAD.U32 R31, RZ, RZ, UR25 ;  /* 0x00000019ff1f7e24 */ /* 0x000fe2000f8e00ff */
[----:B------:R-:W-:-:S02]  /*0bc0*/  DFMA R48, R44, UR8, RZ ;  /* 0x000000082c307c2b */ /* 0x000fc400080000ff */
[----:B------:R-:W-:Y:S01]  /*0bd0*/  DFMA R38, R46, UR24, R38 ;  /* 0x000000182e267c2b */ /* 0x000fe20008000026 */
[----:B------:R-:W-:Y:S01]  /*0be0*/  R2UR.FILL UR25, R8 ;  /* 0x00000000081972ca */ /* 0x000fe200004e0000 */
[----:B------:R-:W-:Y:S01]  /*0bf0*/  DFMA R14, R34, UR34, R62 ;  /* 0x00000022220e7c2b */ /* 0x000fe2000800003e */
[----:B------:R-:W-:Y:S01]  /*0c00*/  R2UR.FILL UR24, R9 ;  /* 0x00000000091872ca */ /* 0x000fe200004e0000 */
[C---:B------:R-:W-:Y:S02]  /*0c10*/  DFMA R16, R44.reuse, UR26, RZ ;  /* 0x0000001a2c107c2b */ /* 0x040fe400080000ff */
[C---:B------:R-:W-:Y:S02]  /*0c20*/  DFMA R62, R44.reuse, UR30, RZ ;  /* 0x0000001e2c3e7c2b */ /* 0x040fe400080000ff */
[C---:B------:R-:W-:Y:S02]  /*0c30*/  DFMA R8, R44.reuse, UR44, RZ ;  /* 0x0000002c2c087c2b */ /* 0x040fe400080000ff */
[----:B------:R-:W-:-:S02]  /*0c40*/  DFMA R44, R44, UR56, RZ ;  /* 0x000000382c2c7c2b */ /* 0x000fc400080000ff */
[----:B------:R-:W-:Y:S02]  /*0c50*/  DFMA R48, R46, UR76, R48 ;  /* 0x0000004c2e307c2b */ /* 0x000fe40008000030 */
[C---:B------:R-:W-:Y:S02]  /*0c60*/  DFMA R6, R34.reuse, UR22, R10 ;  /* 0x0000001622067c2b */ /* 0x040fe4000800000a */
[----:B------:R-:W-:Y:S02]  /*0c70*/  DFMA R10, R34, UR48, R66 ;  /* 0x00000030220a7c2b */ /* 0x000fe40008000042 */
[C---:B------:R-:W-:Y:S02]  /*0c80*/  DFMA R16, R46.reuse, UR18, R16 ;  /* 0x000000122e107c2b */ /* 0x040fe40008000010 */
[C---:B------:R-:W-:Y:S02]  /*0c90*/  DFMA R62, R46.reuse, UR40, R62 ;  /* 0x000000282e3e7c2b */ /* 0x040fe4000800003e */
[----:B------:R-:W-:-:S02]  /*0ca0*/  DFMA R8, R46, UR54, R8 ;  /* 0x000000362e087c2b */ /* 0x000fc40008000008 */
[----:B------:R-:W-:Y:S02]  /*0cb0*/  DFMA R66, R46, UR68, R44 ;  /* 0x000000442e427c2b */ /* 0x000fe4000800002c */
[----:B------:R-:W-:Y:S02]  /*0cc0*/  DFMA R44, R50, UR4, R48 ;  /* 0x00000004322c7c2b */ /* 0x000fe40008000030 */
[----:B------:R-:W-:Y:S02]  /*0cd0*/  DADD R48, R20, R20 ;  /* 0x0000000014307229 */ /* 0x000fe40000000014 */
        /* <DEDUP_REMOVED lines=11> */
[----:B------:R-:W-:Y:S01]  /*0d90*/  DFMA R66, R20, UR70, R66 ;  /* 0x0000004614427c2b */ /* 0x000fe20008000042 */
[----:B------:R-:W-:-:S05]  /*0da0*/  LOP3.LUT R20, R2, 0xffff, RZ, 0xc0, !PT ;  /* 0x0000ffff02147812 */ /* 0x000fca00078ec0ff */
[----:B------:R-:W-:Y:S01]  /*0db0*/  IMAD R20, R20, 0x2493, RZ ;  /* 0x0000249314147824 */ /* 0x000fe200078e02ff */
[----:B------:R-:W-:Y:S02]  /*0dc0*/  R2UR UR18, R28 ;  /* 0x000000001c1272ca */ /* 0x000fe400000e0000 */
[----:B------:R-:W-:Y:S02]  /*0dd0*/  R2UR UR19, R29 ;  /* 0x000000001d1372ca */ /* 0x000fe400000e0000 */
[----:B------:R-:W-:Y:S01]  /*0de0*/  SHF.R.U32.HI R51, RZ, 0x10, R20 ;  /* 0x00000010ff337819 */ /* 0x000fe20000011614 */
[----:B------:R-:W-:-:S03]  /*0df0*/  DMUL R48, R48, 0.5 ;  /* 0x3fe0000030307828 */ /* 0x000fc60000000000 */
[----:B------:R-:W-:Y:S01]  /*0e00*/  PRMT R28, R51, 0x9910, RZ ;  /* 0x00009910331c7816 */ /* 0x000fe200000000ff */
[----:B------:R-:W-:-:S04]  /*0e10*/  IMAD.U32 R54, RZ, RZ, UR74 ;  /* 0x0000004aff367e24 */ /* 0x000fc8000f8e00ff */
        /* <DEDUP_REMOVED lines=18> */
[----:B------:R-:W-:Y:S01]  /*0f40*/  PRMT R33, R28, 0x7710, RZ ;  /* 0x000077101c217816 */ /* 0x000fe200000000ff */
[----:B------:R-:W-:Y:S01]  /*0f50*/  DFMA R34, R34, UR62, R68 ;  /* 0x0000003e22227c2b */ /* 0x000fe20008000044 */
[----:B------:R-:W-:-:S03]  /*0f60*/  IMAD R4, R5, 0x2998, R4 ;  /* 0x0000299805047824 */ /* 0x000fc600078e0204 */
[C---:B------:R-:W-:Y:S01]  /*0f70*/  IMAD.IADD R5, R2.reuse, 0x1, R33 ;  /* 0x0000000102057824 */ /* 0x040fe200078e0221 */
[C---:B------:R-:W-:Y:S02]  /*0f80*/  DFMA R12, R48.reuse, UR72, R12 ;  /* 0x00000048300c7c2b */ /* 0x040fe4000800000c */
[C---:B------:R-:W-:Y:S01]  /*0f90*/  DFMA R14, R48.reuse, UR74, R14 ;  /* 0x0000004a300e7c2b */ /* 0x040fe2000800000e */
[----:B------:R-:W-:Y:S01]  /*0fa0*/  IMAD R51, R51, 0x58, R4 ;  /* 0x0000005833337824 */ /* 0x000fe200078e0204 */
[C---:B------:R-:W-:Y:S01]  /*0fb0*/  DFMA R10, R48.reuse, UR76, R10 ;  /* 0x0000004c300a7c2b */ /* 0x040fe2000800000a */
[----:B------:R-:W-:Y:S01]  /*0fc0*/  LOP3.LUT R36, R5, 0xffff, RZ, 0xc0, !PT ;  /* 0x0000ffff05247812 */ /* 0x000fe200078ec0ff */
[C---:B------:R-:W-:Y:S02]  /*0fd0*/  DFMA R6, R48.reuse, UR18, R6 ;  /* 0x0000001230067c2b */ /* 0x040fe40008000006 */
[----:B------:R-:W-:Y:S01]  /*0fe0*/  DFMA R34, R48, UR24, R34 ;  /* 0x0000001830227c2b */ /* 0x000fe20008000022 */
[----:B------:R-:W-:Y:S01]  /*0ff0*/  ISETP.GT.U32.AND P2, PT, R2, 0x4c, PT ;  /* 0x0000004c0200780c */ /* 0x000fe20003f44070 */
[----:B------:R-:W-:Y:S01]  /*1000*/  IMAD R5, R36, 0x8, R51 ;  /* 0x0000000824057824 */ /* 0x000fe200078e0233 */
[----:B------:R-:W-:-:S02]  /*1010*/  DADD R32, R12, -R44 ;  /* 0x000000000c207229 */ /* 0x000fc4000000082c */
[----:B------:R-:W-:Y:S02]  /*1020*/  DADD R36, R14, -R16 ;  /* 0x000000000e247229 */ /* 0x000fe40000000810 */
[----:B------:R-:W-:Y:S02]  /*1030*/  DADD R44, R12, R44 ;  /* 0x000000000c2c7229 */ /* 0x000fe4000000002c */
        /* <DEDUP_REMOVED lines=27> */
.L_x_482:
        /* <DEDUP_REMOVED lines=34> */
[----:B------:R-:W-:Y:S01]  /*1410*/  R2UR UR46, R26 ;  /* 0x000000001a2e72ca */ /* 0x000fe200000e0000 */
[----:B------:R-:W-:Y:S01]  /*1420*/  IMAD.MOV R6, RZ, RZ, -R6 ;  /* 0x000000ffff067224 */ /* 0x000fe200078e0a06 */
[----:B------:R-:W-:-:S02]  /*1430*/  R2UR UR47, R27 ;  /* 0x000000001b2f72ca */ /* 0x000fc400000e0000 */
        /* <DEDUP_REMOVED lines=16> */
[----:B------:R-:W-:Y:S02]  /*1540*/  DADD R8, R8, -R10 ;  /* 0x0000000008087229 */ /* 0x000fe4000000080a */
[----:B-1----:R-:W-:-:S04]  /*1550*/  DADD R40, R16, R18 ;  /* 0x0000000010287229 */ /* 0x002fc80000000012 */
[----:B------:R-:W-:Y:S02]  /*1560*/  DFMA R28, R22, R12, RZ ;  /* 0x0000000c161c722b */ /* 0x000fe400000000ff */
        /* <DEDUP_REMOVED lines=8> */
[----:B------:R-:W-:Y:S01]  /*15f0*/  DFMA R32, R40, UR24, R32 ;  /* 0x0000001828207c2b */ /* 0x000fe20008000020 */
[----:B------:R-:W-:Y:S01]  /*1600*/  R2UR.FILL UR76, R44 ;  /* 0x000000002c4c72ca */ /* 0x000fe200004e0000 */
[C---:B------:R-:W-:Y:S01]  /*1610*/  DFMA R44, R8.reuse, UR44, RZ ;  /* 0x0000002c082c7c2b */ /* 0x040fe200080000ff */
[----:B------:R-:W-:Y:S01]  /*1620*/  R2UR.FILL UR25, R34 ;  /* 0x00000000221972ca */ /* 0x000fe200004e0000 */
[C---:B------:R-:W-:Y:S01]  /*1630*/  DFMA R28, R8.reuse, UR16, RZ ;  /* 0x00000010081c7c2b */ /* 0x040fe200080000ff */
[----:B------:R-:W-:Y:S01]  /*1640*/  R2UR.FILL UR24, R35 ;  /* 0x00000000231872ca */ /* 0x000fe200004e0000 */
[----:B------:R-:W-:-:S02]  /*1650*/  DFMA R34, R8, UR26, RZ ;  /* 0x0000001a08227c2b */ /* 0x000fc400080000ff */
[C---:B------:R-:W-:Y:S01]  /*1660*/  DFMA R36, R40.reuse, UR58, R36 ;  /* 0x0000003a28247c2b */ /* 0x040fe20008000024 */
[----:B------:R-:W-:Y:S01]  /*1670*/  R2UR UR58, R58 ;  /* 0x000000003a3a72ca */ /* 0x000fe200000e0000 */
[C---:B------:R-:W-:Y:S01]  /*1680*/  DFMA R38, R40.reuse, UR36, R38 ;  /* 0x0000002428267c2b */ /* 0x040fe20008000026 */
[----:B------:R-:W-:Y:S01]  /*1690*/  R2UR UR59, R59 ;  /* 0x000000003b3b72ca */ /* 0x000fe200000e0000 */
[----:B------:R-:W-:Y:S02]  /*16a0*/  DFMA R48, R40, UR50, R48 ;  /* 0x0000003228307c2b */ /* 0x000fe40008000030 */
[----:B------:R-:W-:Y:S02]  /*16b0*/  DFMA R16, R8, UR8, RZ ;  /* 0x0000000808107c2b */ /* 0x000fe400080000ff */
[----:B------:R-:W-:Y:S02]  /*16c0*/  DFMA R40, R40, UR64, R12 ;  /* 0x0000004028287c2b */ /* 0x000fe4000800000c */
[----:B------:R-:W-:-:S02]  /*16d0*/  DFMA R12, R8, UR30, RZ ;  /* 0x0000001e080c7c2b */ /* 0x000fc400080000ff */
[----:B------:R-:W-:Y:S02]  /*16e0*/  DFMA R70, R8, UR56, RZ ;  /* 0x0000003808467c2b */ /* 0x000fe400080000ff */
[----:B------:R-:W-:Y:S02]  /*16f0*/  DFMA R8, R10, UR54, R44 ;  /* 0x000000360a087c2b */ /* 0x000fe4000800002c */
[C-C-:B--2---:R-:W-:Y:S02]  /*1700*/  DADD R44, R46.reuse, R14.reuse ;  /* 0x000000002e2c7229 */ /* 0x144fe4000000000e */
[----:B------:R-:W-:Y:S02]  /*1710*/  DADD R14, R46, -R14 ;  /* 0x000000002e0e7229 */ /* 0x000fe4000000080e */
[----:B---3--:R-:W-:Y:S02]  /*1720*/  DADD R46, R6, R6 ;  /* 0x00000000062e7229 */ /* 0x008fe40000000006 */
        /* <DEDUP_REMOVED lines=12> */
[----:B------:R-:W-:-:S02]  /*17f0*/  DFMA R34, R14, UR20, R34 ;  /* 0x000000140e227c2b */ /* 0x000fc40008000022 */
[----:B------:R-:W-:Y:S02]  /*1800*/  DFMA R28, R14, UR12, R28 ;  /* 0x0000000c0e1c7c2b */ /* 0x000fe4000800001c */
[----:B------:R-:W-:Y:S02]  /*1810*/  DADD R6, R6, -R6 ;  /* 0x0000000006067229 */ /* 0x000fe40000000806 */
        /* <DEDUP_REMOVED lines=30> */
[----:B------:R-:W-:-:S02]  /*1a00*/  DADD R8, R32, -R28 ;  /* 0x0000000020087229 */ /* 0x000fc4000000081c */
[----:B------:R-:W-:Y:S02]  /*1a10*/  DADD R46, R46, R10 ;  /* 0x000000002e2e7229 */ /* 0x000fe4000000000a */
[----:B------:R-:W-:Y:S02]  /*1a20*/  DADD R28, R32, R28 ;  /* 0x00000000201c7229 */ /* 0x000fe4000000001c */
        /* <DEDUP_REMOVED lines=20> */
.L_x_481:
[----:B------:R-:W-:Y:S05]  /*1b70*/  BSYNC.RECONVERGENT B0 ;  /* 0x0000000000007941 */ /* 0x000fea0003800200 */
.L_x_480:
[----:B------:R-:W-:Y:S06]  /*1b80*/  BAR.SYNC.DEFER_BLOCKING 0x0 ;  /* 0x0000000000007b1d */ /* 0x000fec0000010000 */
[----:B------:R-:W-:Y:S04]  /*1b90*/  BSSY.RECONVERGENT B0, `(.L_x_483) ;  /* 0x0000132000007945 */ /* 0x000fe80003800200 */
[----:B------:R-:W-:Y:S05]  /*1ba0*/  @P1 BRA `(.L_x_484) ;  /* 0x0000001000c01947 */ /* 0x000fea0003800000 */
.L_x_485:
[----:B------:R-:W-:Y:S01]  /*1bb0*/  PRMT R2, R0, 0x9910, RZ ;  /* 0x0000991000027816 */ /* 0x000fe200000000ff */
[----:B012---:R-:W0:Y:S01]  /*1bc0*/  @!P0 LDC.64 R12, c[0x0][0x388] ;  /* 0x0000e200ff0c8b82 */ /* 0x007e220000000a00 */
        /* <DEDUP_REMOVED lines=9> */
[----:B------:R-:W-:Y:S01]  /*1c60*/  CS2R R36, SRZ ;  /* 0x0000000000247805 */ /* 0x000fe2000001ff00 */
[----:B------:R-:W2:Y:S01]  /*1c70*/  LDCU UR58, c[0x0][0x380] ;  /* 0x00007000ff3a77ac */ /* 0x000ea20008000800 */
[----:B------:R-:W-:Y:S02]  /*1c80*/  MOV.SPILL R29, UR24 ;  /* 0x00000018001d7c02 */ /* 0x000fe40009000f00 */
[----:B------:R-:W-:Y:S02]  /*1c90*/  SHF.R.U32.HI R2, RZ, 0x8, R2 ;  /* 0x00000008ff027819 */ /* 0x000fe40000011602 */
[----:B------:R-:W-:Y:S02]  /*1ca0*/  R2UR UR24, R52 ;  /* 0x00000000341872ca */ /* 0x000fe400000e0000 */
[----:B------:R-:W-:Y:S01]  /*1cb0*/  MOV.SPILL R14, UR59 ;  /* 0x0000003b000e7c02 */ /* 0x000fe20009000f00 */
[----:B------:R-:W-:-:S05]  /*1cc0*/  IMAD.MOV R7, RZ, RZ, -R2 ;  /* 0x000000ffff077224 */ /* 0x000fca00078e0a02 */
        /* <DEDUP_REMOVED lines=16> */
[----:B0-----:R-:W-:-:S05]  /*1dd0*/  @!P0 IMAD.WIDE R12, R9, 0x8, R12 ;  /* 0x00000008090c8825 */ /* 0x001fca00078e020c */
[----:B-1----:R-:W3:Y:S04]  /*1de0*/  @!P0 LDG.E.64.CONSTANT R50, desc[UR70][R12.64+0x50] ;  /* 0x000050460c328981 */ /* 0x002ee8000c1e9b00 */
[----:B------:R0:W4:Y:S01]  /*1df0*/  @!P0 LDG.E.64.CONSTANT R36, desc[UR70][R12.64] ;  /* 0x000000460c248981 */ /* 0x000122000c1e9b00 */
[----:B------:R-:W-:Y:S01]  /*1e00*/  IMAD R6, R7, 0x3c8, R4 ;  /* 0x000003c807067824 */ /* 0x000fe200078e0204 */
[----:B--2---:R-:W-:Y:S02]  /*1e10*/  ISETP.GE.AND P0, PT, R3, UR58, PT ;  /* 0x0000003a03007c0c */ /* 0x004fe4000bf06270 */
[----:B------:R-:W-:Y:S01]  /*1e20*/  R2UR UR58, R26 ;  /* 0x000000001a3a72ca */ /* 0x000fe200000e0000 */
[----:B------:R-:W-:Y:S01]  /*1e30*/  IMAD R6, R2, 0x58, R6 ;  /* 0x0000005802067824 */ /* 0x000fe200078e0206 */
[----:B------:R-:W-:-:S02]  /*1e40*/  R2UR UR59, R27 ;  /* 0x000000001b3b72ca */ /* 0x000fc400000e0000 */
[----:B------:R-:W-:Y:S02]  /*1e50*/  MOV.SPILL R79, UR26 ;  /* 0x0000001a004f7c02 */ /* 0x000fe40009000f00 */
[----:B------:R-:W-:Y:S01]  /*1e60*/  LDS.64 R48, [R6] ;  /* 0x0000000006307984 */ /* 0x000fe20000000a00 */
[----:B0-----:R-:W-:Y:S02]  /*1e70*/  MOV.SPILL R12, UR27 ;  /* 0x0000001b000c7c02 */ /* 0x001fe40009000f00 */
[----:B------:R-:W-:Y:S01]  /*1e80*/  MOV.SPILL R80, UR23 ;  /* 0x0000001700507c02 */ /* 0x000fe20009000f00 */
[----:B------:R-:W0:Y:S01]  /*1e90*/  LDS.64 R8, [R6+0x30] ;  /* 0x0000300006087984 */ /* 0x000e220000000a00 */
[----:B------:R-:W-:Y:S01]  /*1ea0*/  MOV.SPILL R83, UR22 ;  /* 0x0000001600537c02 */ /* 0x000fe20009000f00 */
[----:B------:R-:W1:Y:S01]  /*1eb0*/  @!P0 LDC.64 R86, c[0x0][0x388] ;  /* 0x0000e200ff568b82 */ /* 0x000e620000000a00 */
[----:B------:R-:W-:Y:S01]  /*1ec0*/  MOV.SPILL R7, UR11 ;  /* 0x0000000b00077c02 */ /* 0x000fe20009000f00 */
[----:B------:R-:W-:Y:S01]  /*1ed0*/  LDS.64 R32, [R6+0x8] ;  /* 0x0000080006207984 */ /* 0x000fe20000000a00 */
[----:B------:R-:W-:-:S02]  /*1ee0*/  MOV.SPILL R82, UR10 ;  /* 0x0000000a00527c02 */ /* 0x000fc40009000f00 */
[----:B------:R-:W-:Y:S01]  /*1ef0*/  MOV.SPILL R13, UR51 ;  /* 0x00000033000d7c02 */ /* 0x000fe20009000f00 */
[----:B------:R-:W2:Y:S01]  /*1f00*/  LDS.64 R10, [R6+0x28] ;  /* 0x00002800060a7984 */ /* 0x000ea20000000a00 */
[----:B------:R-:W-:Y:S01]  /*1f10*/  MOV.SPILL R76, UR50 ;  /* 0x00000032004c7c02 */ /* 0x000fe20009000f00 */
[----:B------:R-:W5:Y:S01]  /*1f20*/  @!P0 LDC.64 R88, c[0x0][0x388] ;  /* 0x0000e200ff588b82 */ /* 0x000f620000000a00 */
[----:B------:R-:W-:Y:S01]  /*1f30*/  MOV.SPILL R2, UR21 ;  /* 0x0000001500027c02 */ /* 0x000fe20009000f00 */
[----:B------:R-:W-:Y:S01]  /*1f40*/  LDS.64 R62, [R6+0x10] ;  /* 0x00001000063e7984 */ /* 0x000fe20000000a00 */
[----:B------:R-:W-:Y:S02]  /*1f50*/  MOV.SPILL R77, UR20 ;  /* 0x00000014004d7c02 */ /* 0x000fe40009000f00 */
[----:B------:R-:W-:Y:S01]  /*1f60*/  MOV.SPILL R78, UR19 ;  /* 0x00000013004e7c02 */ /* 0x000fe20009000f00 */
[----:B------:R-:W1:Y:S04]  /*1f70*/  LDS.64 R18, [R6+0x20] ;  /* 0x0000200006127984 */ /* 0x000e680000000a00 */
[----:B------:R-:W5:Y:S01]  /*1f80*/  LDS.64 R64, [R6+0x18] ;  /* 0x0000180006407984 */ /* 0x000f620000000a00 */
[----:B0-----:R-:W-:-:S02]  /*1f90*/  DADD R38, R48, R8 ;  /* 0x0000000030267229 */ /* 0x001fc40000000008 */
[----:B------:R-:W-:Y:S02]  /*1fa0*/  DADD R48, R48, -R8 ;  /* 0x0000000030307229 */ /* 0x000fe40000000808 */
[----:B--2---:R-:W-:-:S04]  /*1fb0*/  DADD R34, R32, R10 ;  /* 0x0000000020227229 */ /* 0x004fc8000000000a */
[----:B------:R-:W-:Y:S02]  /*1fc0*/  DFMA R8, R22, R38, RZ ;  /* 0x000000261608722b */ /* 0x000fe400000000ff */
[----:B------:R-:W-:Y:S02]  /*1fd0*/  DADD R32, R32, -R10 ;  /* 0x0000000020207229 */ /* 0x000fe4000000080a */
[----:B------:R-:W-:Y:S01]  /*1fe0*/  DFMA R10, R48, UR26, RZ ;  /* 0x0000001a300a7c2b */ /* 0x000fe200080000ff */
[----:B------:R-:W-:Y:S01]  /*1ff0*/  R2UR UR26, R54 ;  /* 0x00000000361a72ca */ /* 0x000fe200000e0000 */
[----:B-1----:R-:W-:Y:S01]  /*2000*/  DADD R72, R62, R18 ;  /* 0x000000003e487229 */ /* 0x002fe20000000012 */
[----:B------:R-:W-:Y:S01]  /*2010*/  R2UR UR27, R55 ;  /* 0x00000000371b72ca */ /* 0x000fe200000e0000 */
[----:B------:R-:W-:Y:S01]  /*2020*/  DFMA R8, R34, UR24, R8 ;  /* 0x0000001822087c2b */ /* 0x000fe20008000008 */
[----:B------:R-:W-:Y:S01]  /*2030*/  R2UR.FILL UR25, R28 ;  /* 0x000000001c1972ca */ /* 0x000fe200004e0000 */
[----:B------:R-:W-:Y:S01]  /*2040*/  DADD R62, R62, -R18 ;  /* 0x000000003e3e7229 */ /* 0x000fe20000000812 */
[----:B------:R-:W-:Y:S01]  /*2050*/  R2UR.FILL UR24, R29 ;  /* 0x000000001d1872ca */ /* 0x000fe200004e0000 */
[----:B-----5:R-:W-:-:S02]  /*2060*/  DADD R70, R64, R64 ;  /* 0x0000000040467229 */ /* 0x020fc40000000040 */
[----:B------:R-:W-:Y:S01]  /*2070*/  DFMA R10, R32, UR58, R10 ;  /* 0x0000003a200a7c2b */ /* 0x000fe2000800000a */
[----:B------:R-:W-:Y:S01]  /*2080*/  @!P0 IMAD R85, R3, 0x533, R16 ;  /* 0x0000053303558824 */ /* 0x000fe200078e0210 */
[----:B------:R-:W-:Y:S01]  /*2090*/  DFMA R8, R72, UR22, R8 ;  /* 0x0000001648087c2b */ /* 0x000fe20008000008 */
[----:B------:R-:W-:Y:S01]  /*20a0*/  R2UR UR22, R24 ;  /* 0x00000000181672ca */ /* 0x000fe200000e0000 */
[----:B------:R-:W-:Y:S01]  /*20b0*/  DADD R64, R64, -R64 ;  /* 0x0000000040407229 */ /* 0x000fe20000000840 */
[----:B------:R-:W-:Y:S01]  /*20c0*/  R2UR UR23, R25 ;  /* 0x00000000191772ca */ /* 0x000fe200000e0000 */
[----:B------:R-:W-:Y:S01]  /*20d0*/  DMUL R70, R70, 0.5 ;  /* 0x3fe0000046467828 */ /* 0x000fe20000000000 */
[----:B------:R-:W-:Y:S01]  /*20e0*/  R2UR.FILL UR59, R14 ;  /* 0x000000000e3b72ca */ /* 0x000fe200004e0000 */
[----:B------:R-:W-:Y:S01]  /*20f0*/  DFMA R10, R62, UR20, R10 ;  /* 0x000000143e0a7c2b */ /* 0x000fe2000800000a */
[----:B------:R-:W-:Y:S01]  /*2100*/  R2UR UR20, R26 ;  /* 0x000000001a1472ca */ /* 0x000fe200000e0000 */
[C---:B------:R-:W-:Y:S01]  /*2110*/  DFMA R44, R38.reuse, UR10, RZ ;  /* 0x0000000a262c7c2b */ /* 0x040fe200080000ff */
[----:B------:R-:W-:Y:S01]  /*2120*/  R2UR UR10, R56 ;  /* 0x00000000380a72ca */ /* 0x000fe200000e0000 */
[C---:B------:R-:W-:Y:S01]  /*2130*/  DFMA R74, R38.reuse, UR42, RZ ;  /* 0x0000002a264a7c2b */ /* 0x040fe200080000ff */
[----:B------:R-:W-:Y:S01]  /*2140*/  R2UR UR11, R57 ;  /* 0x00000000390b72ca */ /* 0x000fe200000e0000 */
[----:B------:R-:W-:Y:S01]  /*2150*/  DFMA R46, R38, UR18, RZ ;  /* 0x00000012262e7c2b */ /* 0x000fe200080000ff */
[----:B------:R-:W-:Y:S01]  /*2160*/  R2UR UR21, R27 ;  /* 0x000000001b1572ca */ /* 0x000fe200000e0000 */
[----:B------:R-:W-:Y:S01]  /*2170*/  DFMA R18, R64, UR26, R10 ;  /* 0x0000001a40127c2b */ /* 0x000fe2000800000a */
[----:B------:R-:W-:Y:S01]  /*2180*/  R2UR UR26, R60 ;  /* 0x000000003c1a72ca */ /* 0x000fe200000e0000 */
[----:B------:R-:W-:Y:S01]  /*2190*/  DFMA R28, R70, UR22, R8 ;  /* 0x00000016461c7c2b */ /* 0x000fe20008000008 */
[----:B------:R-:W-:Y:S01]  /*21a0*/  R2UR UR27, R61 ;  /* 0x000000003d1b72ca */ /* 0x000fe200000e0000 */
[C---:B------:R-:W-:Y:S01]  /*21b0*/  DFMA R68, R38.reuse, UR28, RZ ;  /* 0x0000001c26447c2b */ /* 0x040fe200080000ff */
[----:B------:R-:W-:Y:S01]  /*21c0*/  R2UR.FILL UR58, R17 ;  /* 0x00000000113a72ca */ /* 0x000fe200004e0000 */
[----:B------:R-:W-:Y:S01]  /*21d0*/  DFMA R38, R38, UR60, RZ ;  /* 0x0000003c26267c2b */ /* 0x000fe200080000ff */
[----:B------:R-:W-:Y:S01]  /*21e0*/  MOV.SPILL R81, UR20 ;  /* 0x0000001400517c02 */ /* 0x000fe20009000f00 */
[----:B------:R-:W-:Y:S01]  /*21f0*/  DFMA R74, R34, UR50, R74 ;  /* 0x00000032224a7c2b */ /* 0x000fe2000800004a */
[----:B------:R-:W-:Y:S01]  /*2200*/  R2UR UR50, R30 ;  /* 0x000000001e3272ca */ /* 0x000fe200000e0000 */
[C-C-:B------:R-:W-:Y:S01]  /*2210*/  DADD R8, R28.reuse, -R18.reuse ;  /* 0x000000001c087229 */ /* 0x140fe20000000812 */
[----:B------:R-:W-:Y:S01]  /*2220*/  R2UR UR51, R31 ;  /* 0x000000001f3372ca */ /* 0x000fe200000e0000 */
[----:B------:R-:W-:Y:S01]  /*2230*/  DADD R28, R28, R18 ;  /* 0x000000001c1c7229 */ /* 0x000fe20000000012 */
[----:B------:R-:W-:Y:S01]  /*2240*/  MOV.SPILL R11, UR21 ;  /* 0x00000015000b7c02 */ /* 0x000fe20009000f00 */
[C---:B------:R-:W-:Y:S01]  /*2250*/  DFMA R46, R34.reuse, UR10, R46 ;  /* 0x0000000a222e7c2b */ /* 0x040fe2000800002e */
[----:B------:R-:W-:Y:S01]  /*2260*/  MOV.SPILL R18, UR42 ;  /* 0x0000002a00127c02 */ /* 0x000fe20009000f00 */
[C---:B------:R-:W-:Y:S01]  /*2270*/  DFMA R44, R34.reuse, UR26, R44 ;  /* 0x0000001a222c7c2b */ /* 0x040fe2000800002c */
[----:B------:R-:W-:Y:S01]  /*2280*/  R2UR UR42, R42 ;  /* 0x000000002a2a72ca */ /* 0x000fe200000e0000 */
[C---:B------:R-:W-:Y:S01]  /*2290*/  DFMA R68, R34.reuse, UR36, R68 ;  /* 0x0000002422447c2b */ /* 0x040fe20008000044 */
[----:B------:R-:W-:Y:S01]  /*22a0*/  MOV.SPILL R19, UR60 ;  /* 0x0000003c00137c02 */ /* 0x000fe20009000f00 */
[----:B------:R-:W-:Y:S01]  /*22b0*/  DFMA R34, R34, UR64, R38 ;  /* 0x0000004022227c2b */ /* 0x000fe20008000026 */
[----:B------:R-:W-:Y:S01]  /*22c0*/  R2UR UR20, R20 ;  /* 0x00000000141472ca */ /* 0x000fe200000e0000 */
        /* <DEDUP_REMOVED lines=8> */
[C---:B------:R-:W-:Y:S01]  /*2350*/  DFMA R38, R32.reuse, UR50, R38 ;  /* 0x0000003220267c2b */ /* 0x040fe20008000026 */
[----:B------:R-:W-:Y:S01]  /*2360*/  MOV.SPILL R14, UR18 ;  /* 0x00000012000e7c02 */ /* 0x000fe20009000f00 */
[----:B------:R-:W-:Y:S01]  /*2370*/  DFMA R66, R32, UR54, R66 ;  /* 0x0000003620427c2b */ /* 0x000fe20008000042 */
[----:B------:R-:W-:Y:S01]  /*2380*/  R2UR UR18, R24 ;  /* 0x00000000181272ca */ /* 0x000fe200000e0000 */
[C---:B------:R-:W-:Y:S01]  /*2390*/  DFMA R68, R72.reuse, UR34, R68 ;  /* 0x0000002248447c2b */ /* 0x040fe20008000044 */
[----:B------:R-:W-:Y:S01]  /*23a0*/  R2UR UR19, R25 ;  /* 0x00000000191372ca */ /* 0x000fe200000e0000 */
[----:B------:R-:W-:Y:S01]  /*23b0*/  DFMA R74, R72, UR48, R74 ;  /* 0x00000030484a7c2b */ /* 0x000fe2000800004a */
[----:B------:R-:W-:Y:S01]  /*23c0*/  MOV.SPILL R17, UR65 ;  /* 0x0000004100117c02 */ /* 0x000fe20009000f00 */
[C---:B------:R-:W-:Y:S01]  /*23d0*/  DFMA R38, R62.reuse, UR12, R38 ;  /* 0x0000000c3e267c2b */ /* 0x040fe20008000026 */
[----:B------:R-:W-:Y:S01]  /*23e0*/  MOV.SPILL R10, UR64 ;  /* 0x00000040000a7c02 */ /* 0x000fe20009000f00 */
[----:B------:R-:W-:Y:S01]  /*23f0*/  DFMA R66, R62, UR52, R66 ;  /* 0x000000343e427c2b */ /* 0x000fe20008000042 */
[----:B------:R-:W-:Y:S01]  /*2400*/  R2UR UR64, R54 ;  /* 0x00000000364072ca */ /* 0x000fe200000e0000 */
[----:B------:R-:W-:Y:S01]  /*2410*/  DFMA R72, R72, UR62, R34 ;  /* 0x0000003e48487c2b */ /* 0x000fe20008000022 */
[----:B------:R-:W-:-:S02]  /*2420*/  R2UR UR65, R55 ;  /* 0x00000000374172ca */ /* 0x000fc400000e0000 */
[----:B------:R-:W-:Y:S01]  /*2430*/  CS2R R34, SRZ ;  /* 0x0000000000227805 */ /* 0x000fe2000001ff00 */
[----:B---3--:R-:W-:Y:S01]  /*2440*/  DMUL R50, R8, R50 ;  /* 0x0000003208327228 */ /* 0x008fe20000000000 */
[----:B------:R-:W-:Y:S02]  /*2450*/  MOV.SPILL R8, UR43 ;  /* 0x0000002b00087c02 */ /* 0x000fe40009000f00 */
[----:B------:R-:W-:Y:S02]  /*2460*/  R2UR UR43, R43 ;  /* 0x000000002b2b72ca */ /* 0x000fe400000e0000 */
[----:B------:R-:W-:-:S03]  /*2470*/  MOV.SPILL R9, UR61 ;  /* 0x0000003d00097c02 */ /* 0x000fc60009000f00 */
[CCC-:B----4-:R-:W-:Y:S01]  /*2480*/  DFMA R40, R28.reuse, R36.reuse, -R50.reuse ;  /* 0x000000241c28722b */ /* 0x1d0fe20000000832 */
[----:B------:R-:W-:Y:S01]  /*2490*/  R2UR UR61, R59 ;  /* 0x000000003b3d72ca */ /* 0x000fe200000e0000 */
        /* <DEDUP_REMOVED lines=9> */
[----:B------:R-:W-:Y:S01]  /*2530*/  DFMA R62, R62, UR66, R32 ;  /* 0x000000423e3e7c2b */ /* 0x000fe20008000020 */
[----:B------:R-:W-:-:S04]  /*2540*/  @!P0 IMAD R33, R3, 0x533, R16 ;  /* 0x0000053303218824 */ /* 0x000fc800078e0210 */
[----:B------:R-:W-:Y:S01]  /*2550*/  @!P0 IMAD.WIDE R86, R33, 0x8, R86 ;  /* 0x0000000821568825 */ /* 0x000fe200078e0256 */
        /* <DEDUP_REMOVED lines=9> */
[----:B------:R-:W-:-:S08]  /*25f0*/  DADD R38, R46, -R38 ;  /* 0x000000002e267229 */ /* 0x000fd00000000826 */
[----:B--2---:R-:W-:-:S08]  /*2600*/  DMUL R34, R38, R34 ;  /* 0x0000002226227228 */ /* 0x004fd00000000000 */
[CCC-:B---3--:R-:W-:Y:S02]  /*2610*/  DFMA R38, R48.reuse, R32.reuse, -R34.reuse ;  /* 0x000000203026722b */ /* 0x1c8fe40000000822 */
[----:B------:R-:W-:Y:S01]  /*2620*/  DFMA R48, R48, R32, R34 ;  /* 0x000000203030722b */ /* 0x000fe20000000022 */
[----:B------:R-:W-:Y:S01]  /*2630*/  @!P0 IMAD R33, R3, 0x533, R16 ;  /* 0x0000053303218824 */ /* 0x000fe200078e0210 */
[----:B------:R-:W-:-:S03]  /*2640*/  CS2R R34, SRZ ;  /* 0x0000000000227805 */ /* 0x000fc6000001ff00 */
[----:B------:R-:W-:Y:S01]  /*2650*/  @!P0 IMAD.WIDE R88, R33, 0x8, R88 ;  /* 0x0000000821588825 */ /* 0x000fe200078e0258 */
[----:B------:R-:W-:-:S04]  /*2660*/  CS2R R32, SRZ ;  /* 0x0000000000207805 */ /* 0x000fc8000001ff00 */
[----:B------:R-:W2:Y:S04]  /*2670*/  @!P0 LDG.E.64.CONSTANT R34, desc[UR70][R88.64+0x40] ;  /* 0x0000404658228981 */ /* 0x000ea8000c1e9b00 */
[----:B------:R-:W3:Y:S01]  /*2680*/  @!P0 LDG.E.64.CONSTANT R32, desc[UR70][R88.64+0x10] ;  /* 0x0000104658208981 */ /* 0x000ee2000c1e9b00 */
        /* <DEDUP_REMOVED lines=19> */
[----:B------:R-:W-:Y:S02]  /*27c0*/  CS2R R70, SRZ ;  /* 0x0000000000467805 */ /* 0x000fe4000001ff00 */
[----:B---3--:R-:W-:-:S08]  /*27d0*/  DMUL R68, R68, R32 ;  /* 0x0000002044447228 */ /* 0x008fd00000000000 */
[CCC-:B--2---:R-:W-:Y:S02]  /*27e0*/  DFMA R32, R36.reuse, R44.reuse, -R68.reuse ;  /* 0x0000002c2420722b */ /* 0x1c4fe40000000844 */
[----:B------:R-:W-:Y:S01]  /*27f0*/  DFMA R44, R36, R44, R68 ;  /* 0x0000002c242c722b */ /* 0x000fe20000000044 */
[----:B------:R-:W-:Y:S01]  /*2800*/  @!P0 IMAD R37, R3, 0x533, R16 ;  /* 0x0000053303258824 */ /* 0x000fe200078e0210 */
[----:B------:R-:W0:Y:S03]  /*2810*/  @!P0 LDC.64 R68, c[0x0][0x388] ;  /* 0x0000e200ff448b82 */ /* 0x000e260000000a00 */
[----:B-1----:R-:W-:Y:S01]  /*2820*/  @!P0 IMAD.WIDE R28, R37, 0x8, R28 ;  /* 0x00000008251c8825 */ /* 0x002fe200078e021c */
[----:B------:R-:W-:-:S04]  /*2830*/  CS2R R36, SRZ ;  /* 0x0000000000247805 */ /* 0x000fc8000001ff00 */
[----:B------:R-:W2:Y:S04]  /*2840*/  @!P0 LDG.E.64.CONSTANT R70, desc[UR70][R28.64+0x20] ;  /* 0x000020461c468981 */ /* 0x000ea8000c1e9b00 */
[----:B------:R1:W3:Y:S01]  /*2850*/  @!P0 LDG.E.64.CONSTANT R36, desc[UR70][R28.64+0x30] ;  /* 0x000030461c248981 */ /* 0x0002e2000c1e9b00 */
[----:B0-----:R-:W-:-:S05]  /*2860*/  @!P0 IMAD.WIDE R68, R85, 0x8, R68 ;  /* 0x0000000855448825 */ /* 0x001fca00078e0244 */
[----:B------:R-:W4:Y:S01]  /*2870*/  @!P0 LDG.E.64.CONSTANT R86, desc[UR70][R68.64+0x28] ;  /* 0x0000284644568981 */ /* 0x000f22000c1e9b00 */
[----:B------:R-:W-:Y:S02]  /*2880*/  R2UR.FILL UR71, R15 ;  /* 0x000000000f4772ca */ /* 0x000fe400004e0000 */
[----:B------:R-:W-:Y:S01]  /*2890*/  R2UR.FILL UR70, R84 ;  /* 0x00000000544672ca */ /* 0x000fe200004e0000 */
[----:B------:R-:W-:Y:S02]  /*28a0*/  DFMA R66, R64, UR58, R66 ;  /* 0x0000003a40427c2b */ /* 0x000fe40008000042 */
[----:B-1----:R-:W-:Y:S01]  /*28b0*/  DFMA R28, R50, UR22, RZ ;  /* 0x00000016321c7c2b */ /* 0x002fe200080000ff */
[----:B------:R-:W-:Y:S02]  /*28c0*/  R2UR.FILL UR23, R80 ;  /* 0x00000000501772ca */ /* 0x000fe400004e0000 */
[----:B------:R-:W-:-:S07]  /*28d0*/  R2UR.FILL UR22, R83 ;  /* 0x00000000531672ca */ /* 0x000fce00004e0000 */
[----:B------:R-:W-:Y:S02]  /*28e0*/  DFMA R62, R64, UR70, R62 ;  /* 0x00000046403e7c2b */ /* 0x000fe4000800003e */
[C-C-:B------:R-:W-:Y:S02]  /*28f0*/  DADD R64, R74.reuse, -R66.reuse ;  /* 0x000000004a407229 */ /* 0x140fe40000000842 */
[----:B------:R-:W-:-:S04]  /*2900*/  DADD R74, R74, R66 ;  /* 0x000000004a4a7229 */ /* 0x000fc80000000042 */
[C-C-:B------:R-:W-:Y:S02]  /*2910*/  DADD R66, R72.reuse, R62.reuse ;  /* 0x0000000048427229 */ /* 0x140fe4000000003e */
[----:B------:R-:W-:Y:S02]  /*2920*/  DADD R62, R72, -R62 ;  /* 0x00000000483e7229 */ /* 0x000fe4000000083e */
        /* <DEDUP_REMOVED lines=8> */
[----:B------:R-:W-:Y:S01]  /*29b0*/  DFMA R72, R46, UR6, R72 ;  /* 0x000000062e487c2b */ /* 0x000fe20008000048 */
[C---:B------:R-:W-:Y:S01]  /*29c0*/  ISETP.GE.U32.AND P1, PT, R0.reuse, 0x48, PT ;  /* 0x000000480000780c */ /* 0x040fe20003f26070 */
[----:B------:R-:W-:Y:S01]  /*29d0*/  VIADD R0, R0, 0x31 ;  /* 0x0000003100007836 */ /* 0x000fe20000000000 */
[----:B---3--:R-:W-:Y:S02]  /*29e0*/  DMUL R64, R64, R36 ;  /* 0x0000002440407228 */ /* 0x008fe40000000000 */
[----:B------:R-:W-:Y:S02]  /*29f0*/  DFMA R36, R22, R50, RZ ;  /* 0x000000321624722b */ /* 0x000fe400000000ff */
[----:B------:R-:W-:Y:S01]  /*2a00*/  DFMA R50, R50, UR18, RZ ;  /* 0x0000001232327c2b */ /* 0x000fe200080000ff */
[----:B------:R-:W-:Y:S02]  /*2a10*/  R2UR.FILL UR19, R78 ;  /* 0x000000004e1372ca */ /* 0x000fe400004e0000 */
[----:B------:R-:W-:-:S05]  /*2a20*/  R2UR.FILL UR18, R14 ;  /* 0x000000000e1272ca */ /* 0x000fca00004e0000 */
[----:B------:R-:W-:Y:S01]  /*2a30*/  DFMA R50, R48, UR20, R50 ;  /* 0x0000001430327c2b */ /* 0x000fe20008000032 */
[----:B------:R-:W-:Y:S02]  /*2a40*/  R2UR.FILL UR21, R11 ;  /* 0x000000000b1572ca */ /* 0x000fe400004e0000 */
[----:B------:R-:W-:-:S05]  /*2a50*/  R2UR.FILL UR20, R81 ;  /* 0x00000000511472ca */ /* 0x000fca00004e0000 */
[----:B------:R-:W-:Y:S02]  /*2a60*/  DFMA R36, R48, UR18, R36 ;  /* 0x0000001230247c2b */ /* 0x000fe40008000024 */
[----:B------:R-:W-:-:S06]  /*2a70*/  DFMA R50, R46, UR72, R50 ;  /* 0x000000482e327c2b */ /* 0x000fcc0008000032 */
[----:B------:R-:W-:Y:S01]  /*2a80*/  DFMA R48, R40, UR20, RZ ;  /* 0x0000001428307c2b */ /* 0x000fe200080000ff */
[----:B------:R-:W-:Y:S02]  /*2a90*/  R2UR.FILL UR21, R2 ;  /* 0x00000000021572ca */ /* 0x000fe400004e0000 */
[----:B------:R-:W-:Y:S01]  /*2aa0*/  R2UR.FILL UR20, R77 ;  /* 0x000000004d1472ca */ /* 0x000fe200004e0000 */
[----:B------:R-:W-:Y:S02]  /*2ab0*/  DFMA R14, R46, UR10, R36 ;  /* 0x0000000a2e0e7c2b */ /* 0x000fe40008000024 */
[C---:B------:R-:W-:Y:S02]  /*2ac0*/  DFMA R36, R44.reuse, UR36, R28 ;  /* 0x000000242c247c2b */ /* 0x040fe4000800001c */
[----:B------:R-:W-:Y:S02]  /*2ad0*/  DFMA R28, R44, UR34, R72 ;  /* 0x000000222c1c7c2b */ /* 0x000fe40008000048 */
[----:B------:R-:W-:-:S02]  /*2ae0*/  DFMA R46, R40, UR26, RZ ;  /* 0x0000001a282e7c2b */ /* 0x000fc400080000ff */
[C---:B------:R-:W-:Y:S02]  /*2af0*/  DFMA R14, R44.reuse, UR28, R14 ;  /* 0x0000001c2c0e7c2b */ /* 0x040fe4000800000e */
[----:B------:R-:W-:Y:S02]  /*2b00*/  DFMA R44, R44, UR74, R50 ;  /* 0x0000004a2c2c7c2b */ /* 0x000fe40008000032 */
[C---:B------:R-:W-:Y:S02]  /*2b10*/  DFMA R50, R40.reuse, UR20, RZ ;  /* 0x0000001428327c2b */ /* 0x040fe400080000ff */
[----:B------:R-:W-:Y:S02]  /*2b20*/  DFMA R40, R40, UR64, RZ ;  /* 0x0000004028287c2b */ /* 0x000fe400080000ff */
[C---:B------:R-:W-:Y:S02]  /*2b30*/  DFMA R46, R38.reuse, UR16, R46 ;  /* 0x00000010262e7c2b */ /* 0x040fe4000800002e */
[----:B------:R-:W-:-:S02]  /*2b40*/  DFMA R48, R38, UR50, R48 ;  /* 0x0000003226307c2b */ /* 0x000fc40008000030 */
[C---:B------:R-:W-:Y:S02]  /*2b50*/  DFMA R50, R38.reuse, UR12, R50 ;  /* 0x0000000c26327c2b */ /* 0x040fe40008000032 */
[----:B------:R-:W-:Y:S02]  /*2b60*/  DFMA R40, R38, UR60, R40 ;  /* 0x0000003c26287c2b */ /* 0x000fe40008000028 */
[----:B----4-:R-:W-:Y:S02]  /*2b70*/  DMUL R62, R62, R86 ;  /* 0x000000563e3e7228 */ /* 0x010fe40000000000 */
[C---:B------:R-:W-:Y:S02]  /*2b80*/  DFMA R46, R34.reuse, UR8, R46 ;  /* 0x00000008222e7c2b */ /* 0x040fe4000800002e */
[C---:B------:R-:W-:Y:S02]  /*2b90*/  DFMA R48, R34.reuse, UR42, R48 ;  /* 0x0000002a22307c2b */ /* 0x040fe40008000030 */
[----:B------:R-:W-:-:S02]  /*2ba0*/  DFMA R50, R34, UR4, R50 ;  /* 0x0000000422327c2b */ /* 0x000fc40008000032 */
[----:B------:R-:W-:Y:S01]  /*2bb0*/  DFMA R40, R34, UR32, R40 ;  /* 0x0000002022287c2b */ /* 0x000fe20008000028 */
[----:B------:R-:W-:Y:S02]  /*2bc0*/  R2UR.FILL UR51, R13 ;  /* 0x000000000d3372ca */ /* 0x000fe400004e0000 */
[----:B------:R-:W-:Y:S02]  /*2bd0*/  R2UR.FILL UR50, R76 ;  /* 0x000000004c3272ca */ /* 0x000fe400004e0000 */
[----:B------:R-:W-:Y:S02]  /*2be0*/  R2UR.FILL UR43, R8 ;  /* 0x00000000082b72ca */ /* 0x000fe400004e0000 */
[----:B------:R-:W-:Y:S02]  /*2bf0*/  R2UR.FILL UR42, R18 ;  /* 0x00000000122a72ca */ /* 0x000fe400004e0000 */
[----:B------:R-:W-:Y:S01]  /*2c00*/  R2UR.FILL UR61, R9 ;  /* 0x00000000093d72ca */ /* 0x000fe200004e0000 */
[----:B--2---:R-:W-:-:S02]  /*2c10*/  DFMA R8, R74, R70, R64 ;  /* 0x000000464a08722b */ /* 0x004fc40000000040 */
[----:B------:R-:W-:Y:S02]  /*2c20*/  DFMA R62, R66, R86, R62 ;  /* 0x00000056423e722b */ /* 0x000fe4000000003e */
[----:B------:R-:W-:Y:S02]  /*2c30*/  DFMA R64, R74, R70, -R64 ;  /* 0x000000464a40722b */ /* 0x000fe40000000840 */
[C---:B------:R-:W-:Y:S02]  /*2c40*/  DFMA R46, R32.reuse, UR30, R46 ;  /* 0x0000001e202e7c2b */ /* 0x040fe4000800002e */
[C---:B------:R-:W-:Y:S02]  /*2c50*/  DFMA R48, R32.reuse, UR40, R48 ;  /* 0x0000002820307c2b */ /* 0x040fe40008000030 */
[C---:B------:R-:W-:Y:S02]  /*2c60*/  DFMA R50, R32.reuse, UR38, R50 ;  /* 0x0000002620327c2b */ /* 0x040fe40008000032 */
[----:B------:R-:W-:Y:S01]  /*2c70*/  DFMA R40, R32, UR46, R40 ;  /* 0x0000002e20287c2b */ /* 0x000fe20008000028 */
[----:B------:R-:W-:-:S02]  /*2c80*/  R2UR.FILL UR65, R17 ;  /* 0x00000000114172ca */ /* 0x000fc400004e0000 */
[----:B------:R-:W-:Y:S02]  /*2c90*/  R2UR.FILL UR64, R10 ;  /* 0x000000000a4072ca */ /* 0x000fe400004e0000 */
[----:B------:R-:W-:Y:S01]  /*2ca0*/  R2UR.FILL UR60, R19 ;  /* 0x00000000133c72ca */ /* 0x000fe200004e0000 */
[----:B------:R-:W-:Y:S02]  /*2cb0*/  DMUL R62, R62, 0.5 ;  /* 0x3fe000003e3e7828 */ /* 0x000fe40000000000 */
[C---:B------:R-:W-:Y:S02]  /*2cc0*/  DFMA R14, R8.reuse, UR42, R14 ;  /* 0x0000002a080e7c2b */ /* 0x040fe4000800000e */
[C---:B------:R-:W-:Y:S02]  /*2cd0*/  DFMA R36, R8.reuse, UR50, R36 ;  /* 0x0000003208247c2b */ /* 0x040fe40008000024 */
[----:B------:R-:W-:Y:S02]  /*2ce0*/  DFMA R28, R8, UR48, R28 ;  /* 0x00000030081c7c2b */ /* 0x000fe4000800001c */
        /* <DEDUP_REMOVED lines=28> */
.L_x_484:
[----:B------:R-:W-:Y:S05]  /*2eb0*/  BSYNC.RECONVERGENT B0 ;  /* 0x0000000000007941 */ /* 0x000fea0003800200 */
.L_x_483:
[----:B------:R-:W3:Y:S01]  /*2ec0*/  S2R R4, SR_TID.X ;  /* 0x0000000000047919 */ /* 0x000ee20000002100 */
[----:B------:R-:W-:Y:S01]  /*2ed0*/  BSSY.RECONVERGENT B0, `(.L_x_486) ;  /* 0x00000a5000007945 */ /* 0x000fe20003800200 */
[----:B------:R-:W-:Y:S01]  /*2ee0*/  BAR.SYNC.DEFER_BLOCKING 0x0 ;  /* 0x0000000000007b1d */ /* 0x000fe20000010000 */
[----:B---3--:R-:W-:-:S13]  /*2ef0*/  ISETP.GT.U32.AND P1, PT, R4, 0x4c, PT ;  /* 0x0000004c0400780c */ /* 0x008fda0003f24070 */
[----:B------:R-:W-:Y:S05]  /*2f00*/  @P1 BRA `(.L_x_487) ;  /* 0x0000000800841947 */ /* 0x000fea0003800000 */
[----:B------:R-:W3:Y:S01]  /*2f10*/  S2R R3, SR_CgaCtaId ;  /* 0x0000000000037919 */ /* 0x000ee20000008800 */
[----:B------:R-:W-:Y:S01]  /*2f20*/  MOV R2, 0x400 ;  /* 0x0000040000027802 */ /* 0x000fe20000000f00 */
[----:B------:R-:W4:Y:S03]  /*2f30*/  S2R R0, SR_TID.Y ;  /* 0x0000000000007919 */ /* 0x000f260000002200 */
[----:B---3--:R-:W-:-:S05]  /*2f40*/  LEA R3, R3, R2, 0x18 ;  /* 0x0000000203037211 */ /* 0x008fca00078ec0ff */
[----:B----4-:R-:W-:-:S07]  /*2f50*/  IMAD R0, R0, 0x2998, R3 ;  /* 0x0000299800007824 */ /* 0x010fce00078e0203 */
.L_x_488:
        /* <DEDUP_REMOVED lines=23> */
[----:B-12---:R-:W-:Y:S02]  /*30d0*/  MOV.SPILL R11, UR71 ;  /* 0x00000047000b7c02 */ /* 0x006fe40009000f00 */
        /* <DEDUP_REMOVED lines=14> */
[----:B0-----:R-:W-:Y:S02]  /*31c0*/  PRMT R7, R2, 0x7710, RZ ;  /* 0x0000771002077816 */ /* 0x001fe400000000ff */
[----:B------:R-:W-:Y:S02]  /*31d0*/  R2UR UR25, R55 ;  /* 0x00000000371972ca */ /* 0x000fe400000e0000 */
[----:B------:R-:W-:Y:S01]  /*31e0*/  MOV.SPILL R62, UR67 ;  /* 0x00000043003e7c02 */ /* 0x000fe20009000f00 */
[----:B------:R-:W-:Y:S01]  /*31f0*/  IMAD.IADD R2, R7, 0x1, R4 ;  /* 0x0000000107027824 */ /* 0x000fe200078e0204 */
[----:B------:R-:W-:Y:S02]  /*3200*/  MOV.SPILL R51, UR66 ;  /* 0x0000004200337c02 */ /* 0x000fe40009000f00 */
[----:B------:R-:W-:-:S02]  /*3210*/  R2UR UR66, R60 ;  /* 0x000000003c4272ca */ /* 0x000fc400000e0000 */
        /* <DEDUP_REMOVED lines=17> */
[----:B------:R-:W-:Y:S02]  /*3330*/  DADD R40, R40, -R48 ;  /* 0x0000000028287229 */ /* 0x000fe40000000830 */
        /* <DEDUP_REMOVED lines=16> */
[----:B------:R-:W-:Y:S01]  /*3440*/  R2UR UR70, R42 ;  /* 0x000000002a4672ca */ /* 0x000fe200000e0000 */
[C---:B------:R-:W-:Y:S01]  /*3450*/  DFMA R46, R40.reuse, UR62, RZ ;  /* 0x0000003e282e7c2b */ /* 0x040fe200080000ff */
[----:B------:R-:W-:Y:S01]  /*3460*/  R2UR.FILL UR63, R69 ;  /* 0x00000000453f72ca */ /* 0x000fe200004e0000 */
[C---:B------:R-:W-:Y:S01]  /*3470*/  DFMA R44, R40.reuse, UR26, RZ ;  /* 0x0000001a282c7c2b */ /* 0x040fe200080000ff */
[----:B------:R-:W-:Y:S01]  /*3480*/  R2UR.FILL UR62, R68 ;  /* 0x00000000443e72ca */ /* 0x000fe200004e0000 */
[C---:B------:R-:W-:Y:S01]  /*3490*/  DFMA R48, R40.reuse, UR20, RZ ;  /* 0x0000001428307c2b */ /* 0x040fe200080000ff */
[----:B------:R-:W-:Y:S01]  /*34a0*/  R2UR UR71, R43 ;  /* 0x000000002b4772ca */ /* 0x000fe200000e0000 */
        /* <DEDUP_REMOVED lines=14> */
[----:B------:R-:W-:-:S02]  /*3590*/  DFMA R32, R40, UR10, R32 ;  /* 0x0000000a28207c2b */ /* 0x000fc40008000020 */
[C---:B------:R-:W-:Y:S01]  /*35a0*/  DFMA R34, R40.reuse, UR66, R34 ;  /* 0x0000004228227c2b */ /* 0x040fe20008000022 */
[----:B------:R-:W-:Y:S01]  /*35b0*/  R2UR.FILL UR67, R62 ;  /* 0x000000003e4372ca */ /* 0x000fe200004e0000 */
[----:B------:R-:W-:Y:S01]  /*35c0*/  DFMA R36, R40, UR6, R36 ;  /* 0x0000000628247c2b */ /* 0x000fe20008000024 */
[----:B------:R-:W-:Y:S01]  /*35d0*/  R2UR.FILL UR66, R51 ;  /* 0x00000000334272ca */ /* 0x000fe200004e0000 */
[C---:B------:R-:W-:Y:S02]  /*35e0*/  DFMA R44, R16.reuse, UR8, R44 ;  /* 0x00000008102c7c2b */ /* 0x040fe4000800002c */
[C---:B------:R-:W-:Y:S01]  /*35f0*/  DFMA R18, R16.reuse, UR70, R18 ;  /* 0x0000004610127c2b */ /* 0x040fe20008000012 */
[----:B------:R-:W-:Y:S01]  /*3600*/  R2UR.FILL UR71, R11 ;  /* 0x000000000b4772ca */ /* 0x000fe200004e0000 */
[----:B------:R-:W-:Y:S01]  /*3610*/  DFMA R48, R16, UR4, R48 ;  /* 0x0000000410307c2b */ /* 0x000fe20008000030 */
[----:B------:R-:W-:Y:S01]  /*3620*/  R2UR.FILL UR70, R50 ;  /* 0x00000000324672ca */ /* 0x000fe200004e0000 */
[----:B------:R-:W-:-:S02]  /*3630*/  DADD R12, R14, -R12 ;  /* 0x000000000e0c7229 */ /* 0x000fc4000000080c */
[----:B------:R-:W-:Y:S02]  /*3640*/  DFMA R38, R40, UR72, R38 ;  /* 0x0000004828267c2b */ /* 0x000fe40008000026 */
[----:B------:R-:W-:Y:S02]  /*3650*/  DFMA R68, R16, UR32, R68 ;  /* 0x0000002010447c2b */ /* 0x000fe40008000044 */
[----:B----4-:R-:W-:Y:S02]  /*3660*/  DADD R14, R8, R6 ;  /* 0x00000000080e7229 */ /* 0x010fe40000000006 */
[C---:B------:R-:W-:Y:S02]  /*3670*/  DFMA R32, R28.reuse, UR28, R32 ;  /* 0x0000001c1c207c2b */ /* 0x040fe40008000020 */
[C---:B------:R-:W-:Y:S02]  /*3680*/  DFMA R34, R28.reuse, UR36, R34 ;  /* 0x000000241c227c2b */ /* 0x040fe40008000022 */
[----:B------:R-:W-:-:S02]  /*3690*/  DFMA R36, R28, UR34, R36 ;  /* 0x000000221c247c2b */ /* 0x000fc40008000024 */
[----:B-----5:R-:W-:Y:S02]  /*36a0*/  DADD R16, R2, R2 ;  /* 0x0000000002107229 */ /* 0x020fe40000000002 */
[C---:B------:R-:W-:Y:S02]  /*36b0*/  DFMA R44, R12.reuse, UR30, R44 ;  /* 0x0000001e0c2c7c2b */ /* 0x040fe4000800002c */
[C---:B------:R-:W-:Y:S02]  /*36c0*/  DFMA R18, R12.reuse, UR40, R18 ;  /* 0x000000280c127c2b */ /* 0x040fe40008000012 */
[----:B------:R-:W-:Y:S02]  /*36d0*/  DFMA R48, R12, UR38, R48 ;  /* 0x000000260c307c2b */ /* 0x000fe40008000030 */
[----:B------:R-:W-:Y:S02]  /*36e0*/  DADD R6, R8, -R6 ;  /* 0x0000000008067229 */ /* 0x000fe40000000806 */
[----:B------:R-:W-:-:S02]  /*36f0*/  DFMA R38, R28, UR74, R38 ;  /* 0x0000004a1c267c2b */ /* 0x000fc40008000026 */
[----:B------:R-:W-:Y:S02]  /*3700*/  DFMA R68, R12, UR46, R68 ;  /* 0x0000002e0c447c2b */ /* 0x000fe40008000044 */
[----:B------:R-:W-:Y:S02]  /*3710*/  DMUL R16, R16, 0.5 ;  /* 0x3fe0000010107828 */ /* 0x000fe40000000000 */
[C---:B------:R-:W-:Y:S02]  /*3720*/  DFMA R32, R14.reuse, UR42, R32 ;  /* 0x0000002a0e207c2b */ /* 0x040fe40008000020 */
[C---:B------:R-:W-:Y:S02]  /*3730*/  DFMA R34, R14.reuse, UR50, R34 ;  /* 0x000000320e227c2b */ /* 0x040fe40008000022 */
[----:B------:R-:W-:Y:S02]  /*3740*/  DFMA R36, R14, UR48, R36 ;  /* 0x000000300e247c2b */ /* 0x000fe40008000024 */
[----:B------:R-:W-:-:S02]  /*3750*/  DADD R2, R2, -R2 ;  /* 0x0000000002027229 */ /* 0x000fc40000000802 */
[C---:B------:R-:W-:Y:S02]  /*3760*/  DFMA R44, R6.reuse, UR44, R44 ;  /* 0x0000002c062c7c2b */ /* 0x040fe4000800002c */
[C---:B------:R-:W-:Y:S02]  /*3770*/  DFMA R18, R6.reuse, UR54, R18 ;  /* 0x0000003606127c2b */ /* 0x040fe40008000012 */
[----:B------:R-:W-:Y:S02]  /*3780*/  DFMA R48, R6, UR52, R48 ;  /* 0x0000003406307c2b */ /* 0x000fe40008000030 */
        /* <DEDUP_REMOVED lines=25> */
.L_x_487:
[----:B------:R-:W-:Y:S05]  /*3920*/  BSYNC.RECONVERGENT B0 ;  /* 0x0000000000007941 */ /* 0x000fea0003800200 */
.L_x_486:
        /* <DEDUP_REMOVED lines=12> */
[----:B------:R-:W-:Y:S01]  /*39f0*/  R2UR UR65, R57 ;  /* 0x00000000394172ca */ /* 0x000fe200000e0000 */
[----:B0-23--:R-:W-:Y:S01]  /*3a00*/  LDS.64 R36, [R5] ;  /* 0x0000000005247984 */ /* 0x00dfe20000000a00 */
[----:B-1----:R-:W-:-:S02]  /*3a10*/  MOV.SPILL R46, UR71 ;  /* 0x00000047002e7c02 */ /* 0x002fc40009000f00 */
[----:B------:R-:W-:Y:S01]  /*3a20*/  MOV.SPILL R47, UR70 ;  /* 0x00000046002f7c02 */ /* 0x000fe20009000f00 */
        /* <DEDUP_REMOVED lines=21> */
[----:B------:R-:W-:Y:S04]  /*3b80*/  LDS.64 R6, [R5+0xf20] ;  /* 0x000f200005067984 */ /* 0x000fe80000000a00 */
[----:B------:R-:W4:Y:S04]  /*3b90*/  LDS.64 R8, [R5+0x16b0] ;  /* 0x0016b00005087984 */ /* 0x000f280000000a00 */
[----:B------:R2:W5:Y:S01]  /*3ba0*/  LDS.64 R2, [R5+0x12e8] ;  /* 0x0012e80005027984 */ /* 0x0005620000000a00 */
[----:B0-----:R-:W-:-:S02]  /*3bb0*/  DADD R28, R36, R18 ;  /* 0x00000000241c7229 */ /* 0x001fc40000000012 */
[----:B------:R-:W-:Y:S02]  /*3bc0*/  DADD R36, R36, -R18 ;  /* 0x0000000024247229 */ /* 0x000fe40000000812 */
[----:B-1----:R-:W-:-:S04]  /*3bd0*/  DADD R34, R32, R38 ;  /* 0x0000000020227229 */ /* 0x002fc80000000026 */
[----:B------:R-:W-:Y:S01]  /*3be0*/  DFMA R40, R28, UR68, RZ ;  /* 0x000000441c287c2b */ /* 0x000fe200080000ff */
[----:B------:R-:W-:Y:S01]  /*3bf0*/  R2UR UR68, R58 ;  /* 0x000000003a4472ca */ /* 0x000fe200000e0000 */
[----:B------:R-:W-:Y:S01]  /*3c00*/  DFMA R22, R22, R28, RZ ;  /* 0x0000001c1616722b */ /* 0x000fe200000000ff */
[----:B------:R-:W-:Y:S01]  /*3c10*/  R2UR UR69, R59 ;  /* 0x000000003b4572ca */ /* 0x000fe200000e0000 */
[C---:B------:R-:W-:Y:S02]  /*3c20*/  DFMA R44, R28.reuse, UR22, RZ ;  /* 0x000000161c2c7c2b */ /* 0x040fe400080000ff */
[----:B------:R-:W-:Y:S01]  /*3c30*/  DFMA R50, R28, UR56, RZ ;  /* 0x000000381c327c2b */ /* 0x000fe200080000ff */
        /* <DEDUP_REMOVED lines=8> */
[----:B------:R-:W-:Y:S01]  /*3cc0*/  R2UR UR70, R42 ;  /* 0x000000002a4672ca */ /* 0x000fe200000e0000 */
[----:B--2---:R-:W-:Y:S01]  /*3cd0*/  DADD R4, R14, R16 ;  /* 0x000000000e047229 */ /* 0x004fe20000000010 */
[----:B------:R-:W-:Y:S01]  /*3ce0*/  R2UR UR71, R43 ;  /* 0x000000002b4772ca */ /* 0x000fe200000e0000 */
[----:B------:R-:W-:-:S02]  /*3cf0*/  DADD R32, R32, -R38 ;  /* 0x0000000020207229 */ /* 0x000fc40000000826 */
[C---:B------:R-:W-:Y:S02]  /*3d00*/  DFMA R38, R36.reuse, UR26, RZ ;  /* 0x0000001a24267c2b */ /* 0x040fe400080000ff */
[C---:B------:R-:W-:Y:S01]  /*3d10*/  DFMA R40, R36.reuse, UR62, RZ ;  /* 0x0000003e24287c2b */ /* 0x040fe200080000ff */
[----:B------:R-:W-:Y:S01]  /*3d20*/  R2UR.FILL UR63, R67 ;  /* 0x00000000433f72ca */ /* 0x000fe200004e0000 */
[C---:B------:R-:W-:Y:S01]  /*3d30*/  DFMA R44, R36.reuse, UR20, RZ ;  /* 0x00000014242c7c2b */ /* 0x040fe200080000ff */
[----:B------:R-:W-:Y:S01]  /*3d40*/  R2UR.FILL UR62, R68 ;  /* 0x00000000443e72ca */ /* 0x000fe200004e0000 */
[----:B------:R-:W-:Y:S01]  /*3d50*/  DFMA R36, R36, UR24, RZ ;  /* 0x0000001824247c2b */ /* 0x000fe200080000ff */
[----:B------:R-:W-:Y:S01]  /*3d60*/  R2UR.FILL UR25, R69 ;  /* 0x00000000451972ca */ /* 0x000fe200004e0000 */
[----:B------:R-:W-:Y:S01]  /*3d70*/  DADD R14, R14, -R16 ;  /* 0x000000000e0e7229 */ /* 0x000fe20000000810 */
[----:B------:R-:W-:Y:S01]  /*3d80*/  R2UR.FILL UR24, R70 ;  /* 0x00000000461872ca */ /* 0x000fe200004e0000 */
[----:B---3--:R-:W-:-:S02]  /*3d90*/  DADD R16, R10, R12 ;  /* 0x000000000a107229 */ /* 0x008fc4000000000c */
[C---:B------:R-:W-:Y:S02]  /*3da0*/  DFMA R22, R4.reuse, UR10, R22 ;  /* 0x0000000a04167c2b */ /* 0x040fe40008000016 */
[C---:B------:R-:W-:Y:S01]  /*3db0*/  DFMA R18, R4.reuse, UR66, R18 ;  /* 0x0000004204127c2b */ /* 0x040fe20008000012 */
[----:B------:R-:W-:Y:S01]  /*3dc0*/  R2UR.FILL UR67, R48 ;  /* 0x00000000304372ca */ /* 0x000fe200004e0000 */
[C---:B------:R-:W-:Y:S01]  /*3dd0*/  DFMA R28, R4.reuse, UR6, R28 ;  /* 0x00000006041c7c2b */ /* 0x040fe2000800001c */
[----:B------:R-:W-:Y:S01]  /*3de0*/  R2UR.FILL UR66, R49 ;  /* 0x00000000314272ca */ /* 0x000fe200004e0000 */
[----:B------:R-:W-:Y:S02]  /*3df0*/  DFMA R34, R4, UR72, R34 ;  /* 0x0000004804227c2b */ /* 0x000fe40008000022 */
[C---:B------:R-:W-:Y:S02]  /*3e00*/  DFMA R38, R32.reuse, UR16, R38 ;  /* 0x0000001020267c2b */ /* 0x040fe40008000026 */
[C---:B------:R-:W-:Y:S01]  /*3e10*/  DFMA R40, R32.reuse, UR56, R40 ;  /* 0x0000003820287c2b */ /* 0x040fe20008000028 */
[----:B------:R-:W-:Y:S01]  /*3e20*/  R2UR.FILL UR57, R64 ;  /* 0x00000000403972ca */ /* 0x000fe200004e0000 */
[C---:B------:R-:W-:Y:S01]  /*3e30*/  DFMA R44, R32.reuse, UR12, R44 ;  /* 0x0000000c202c7c2b */ /* 0x040fe2000800002c */
[----:B------:R-:W-:Y:S01]  /*3e40*/  R2UR.FILL UR56, R65 ;  /* 0x00000000413872ca */ /* 0x000fe200004e0000 */
[----:B------:R-:W-:Y:S01]  /*3e50*/  DFMA R36, R32, UR68, R36 ;  /* 0x0000004420247c2b */ /* 0x000fe20008000024 */
[----:B------:R-:W-:Y:S01]  /*3e60*/  R2UR.FILL UR69, R62 ;  /* 0x000000003e4572ca */ /* 0x000fe200004e0000 */
[----:B----4-:R-:W-:Y:S01]  /*3e70*/  DADD R4, R6, R8 ;  /* 0x0000000006047229 */ /* 0x010fe20000000008 */
[----:B------:R-:W-:Y:S01]  /*3e80*/  R2UR.FILL UR68, R63 ;  /* 0x000000003f4472ca */ /* 0x000fe200004e0000 */
[----:B------:R-:W-:-:S02]  /*3e90*/  DFMA R22, R16, UR28, R22 ;  /* 0x0000001c10167c2b */ /* 0x000fc40008000016 */
        /* <DEDUP_REMOVED lines=13> */
[----:B------:R-:W-:Y:S01]  /*3f70*/  DFMA R34, R4, UR76, R34 ;  /* 0x0000004c04227c2b */ /* 0x000fe20008000022 */
[----:B------:R-:W0:Y:S01]  /*3f80*/  S2R R4, SR_CTAID.X ;  /* 0x0000000000047919 */ /* 0x000e220000002500 */
[----:B-----5:R-:W-:-:S02]  /*3f90*/  DADD R12, R2, R2 ;  /* 0x00000000020c7229 */ /* 0x020fc40000000002 */
[C---:B------:R-:W-:Y:S01]  /*3fa0*/  DFMA R38, R10.reuse, UR30, R38 ;  /* 0x0000001e0a267c2b */ /* 0x040fe20008000026 */
[----:B------:R-:W1:Y:S01]  /*3fb0*/  S2R R5, SR_TID.Y ;  /* 0x0000000000057919 */ /* 0x000e620000002200 */
[C---:B------:R-:W-:Y:S02]  /*3fc0*/  DFMA R40, R10.reuse, UR40, R40 ;  /* 0x000000280a287c2b */ /* 0x040fe40008000028 */
[C---:B------:R-:W-:Y:S02]  /*3fd0*/  DFMA R44, R10.reuse, UR38, R44 ;  /* 0x000000260a2c7c2b */ /* 0x040fe4000800002c */
[----:B------:R-:W-:Y:S02]  /*3fe0*/  DFMA R36, R10, UR46, R36 ;  /* 0x0000002e0a247c2b */ /* 0x000fe40008000024 */
[----:B------:R-:W-:Y:S02]  /*3ff0*/  DADD R6, R6, -R8 ;  /* 0x0000000006067229 */ /* 0x000fe40000000808 */
[----:B------:R-:W-:-:S02]  /*4000*/  DMUL R12, R12, 0.5 ;  /* 0x3fe000000c0c7828 */ /* 0x000fc40000000000 */
[----:B------:R-:W-:-:S04]  /*4010*/  DADD R2, R2, -R2 ;  /* 0x0000000002027229 */ /* 0x000fc80000000802 */
        /* <DEDUP_REMOVED lines=12> */
[----:B01----:R-:W-:Y:S10]  /*40e0*/  @P0 EXIT ;  /* 0x000000000000094d */ /* 0x003ff40003800000 */
[----:B------:R-:W0:Y:S01]  /*40f0*/  S2R R6, SR_TID.X ;  /* 0x0000000000067919 */ /* 0x000e220000002100 */
[----:B------:R-:W1:Y:S01]  /*4100*/  LDC.64 R2, c[0x0][0x3a8] ;  /* 0x0000ea00ff027b82 */ /* 0x000e620000000a00 */
[----:B------:R-:W2:Y:S01]  /*4110*/  LDCU.64 UR4, c[0x0][0x358] ;  /* 0x00006b00ff0477ac */ /* 0x000ea20008000a00 */
[----:B------:R-:W-:Y:S01]  /*4120*/  IMAD R5, R4, 0x3, R5 ;  /* 0x0000000304057824 */ /* 0x000fe200078e0205 */
[----:B------:R-:W-:Y:S02]  /*4130*/  DADD R34, R34, R36 ;  /* 0x0000000022227229 */ /* 0x000fe40000000024 */
[C-C-:B------:R-:W-:Y:S02]  /*4140*/  DADD R8, R28.reuse, R44.reuse ;  /* 0x000000001c087229 */ /* 0x140fe4000000002c */
[----:B------:R-:W-:Y:S02]  /*4150*/  DADD R10, R28, -R44 ;  /* 0x000000001c0a7229 */ /* 0x000fe4000000082c */
[----:B------:R-:W-:-:S02]  /*4160*/  DADD R12, R18, -R40 ;  /* 0x00000000120c7229 */ /* 0x000fc40000000828 */
[----:B------:R-:W-:Y:S01]  /*4170*/  DADD R14, R22, -R38 ;  /* 0x00000000160e7229 */ /* 0x000fe20000000826 */
[----:B0-----:R-:W-:Y:S01]  /*4180*/  IMAD R5, R5, 0x157, R6 ;  /* 0x0000015705057824 */ /* 0x001fe200078e0206 */
[----:B------:R-:W-:-:S03]  /*4190*/  DADD R6, R18, R40 ;  /* 0x0000000012067229 */ /* 0x000fc60000000028 */
[----:B-1----:R-:W-:Y:S01]  /*41a0*/  IMAD.WIDE R2, R5, 0x8, R2 ;  /* 0x0000000805027825 */ /* 0x002fe200078e0202 */
[----:B------:R-:W-:-:S04]  /*41b0*/  DADD R4, R22, R38 ;  /* 0x0000000016047229 */ /* 0x000fc80000000026 */
[----:B--2---:R-:W-:Y:S04]  /*41c0*/  STG.E.64 desc[UR4][R2.64+0x498], R34 ;  /* 0x0004982202007986 */ /* 0x004fe8000c101b04 */
[----:B------:R-:W-:Y:S04]  /*41d0*/  STG.E.64 desc[UR4][R2.64+0x310], R8 ;  /* 0x0003100802007986 */ /* 0x000fe8000c101b04 */
[----:B------:R-:W-:Y:S04]  /*41e0*/  STG.E.64 desc[UR4][R2.64+0x620], R10 ;  /* 0x0006200a02007986 */ /* 0x000fe8000c101b04 */
[----:B------:R-:W-:Y:S04]  /*41f0*/  STG.E.64 desc[UR4][R2.64+0x188], R6 ;  /* 0x0001880602007986 */ /* 0x000fe8000c101b04 */
[----:B------:R-:W-:Y:S04]  /*4200*/  STG.E.64 desc[UR4][R2.64+0x7a8], R12 ;  /* 0x0007a80c02007986 */ /* 0x000fe8000c101b04 */
[----:B------:R-:W-:Y:S04]  /*4210*/  STG.E.64 desc[UR4][R2.64], R4 ;  /* 0x0000000402007986 */ /* 0x000fe8000c101b04 */
[----:B------:R-:W-:Y:S01]  /*4220*/  STG.E.64 desc[UR4][R2.64+0x930], R14 ;  /* 0x0009300e02007986 */ /* 0x000fe2000c101b04 */
[----:B------:R-:W-:Y:S05]  /*4230*/  EXIT ;  /* 0x000000000000794d */ /* 0x000fea0003800000 */
.L_x_489:
        /* <DEDUP_REMOVED lines=12> */
.L_x_1087:


//--------------------- .text._Z32massMatrixMultiplyConstantKernelILi7ELi10ELi3EEviPKdS1_S1_S1_Pd --------------------------
	.section	.text._Z32massMatrixMultiplyConstantKernelILi7ELi10ELi3EEviPKdS1_S1_S1_Pd,"ax",@progbits
	.align	128
        .global         _Z32massMatrixMultiplyConstantKernelILi7ELi10ELi3EEviPKdS1_S1_S1_Pd
        .type           _Z32massMatrixMultiplyConstantKernelILi7ELi10ELi3EEviPKdS1_S1_S1_Pd,@function
        .size           _Z32massMatrixMultiplyConstantKernelILi7ELi10ELi3EEviPKdS1_S1_S1_Pd,(.L_x_1088 - _Z32massMatrixMultiplyConstantKernelILi7ELi10ELi3EEviPKdS1_S1_S1_Pd)
        .other          _Z32massMatrixMultiplyConstantKernelILi7ELi10ELi3EEviPKdS1_S1_S1_Pd,@"STO_CUDA_ENTRY STV_DEFAULT"
_Z32massMatrixMultiplyConstantKernelILi7ELi10ELi3EEviPKdS1_S1_S1_Pd:
.text._Z32massMatrixMultiplyConstantKernelILi7ELi10ELi3EEviPKdS1_S1_S1_Pd:
        /* <DEDUP_REMOVED lines=8> */
[----:B------:R-:W4:Y:S01]  /*0080*/  LDCU.128 UR8, c[0x3][URZ] ;  /* 0x00c00000ff0877ac */ /* 0x000f220008000c00 */
[----:B------:R-:W4:Y:S01]  /*0090*/  LDCU.128 UR20, c[0x3][0x20] ;  /* 0x00c00400ff1477ac */ /* 0x000f220008000c00 */
[----:B------:R-:W2:Y:S01]  /*00a0*/  LDCU.128 UR44, c[0x3][0x80] ;  /* 0x00c01000ff2c77ac */ /* 0x000ea20008000c00 */
[----:B------:R-:W4:Y:S01]  /*00b0*/  LDCU.128 UR24, c[0x3][0x700] ;  /* 0x00c0e000ff1877ac */ /* 0x000f220008000c00 */
[----:B------:R-:W4:Y:S01]  /*00c0*/  LDCU.128 UR28, c[0x3][0x720] ;  /* 0x00c0e400ff1c77ac */ /* 0x000f220008000c00 */
[----:B0-----:R-:W-:Y:S01]  /*00d0*/  IMAD R0, R3, 0x3, R80 ;  /* 0x0000000303007824 */ /* 0x001fe200078e0250 */
[----:B------:R-:W0:Y:S04]  /*00e0*/  LDCU.128 UR40, c[0x3][0x760] ;  /* 0x00c0ec00ff2877ac */ /* 0x000e280008000c00 */
[----:B-1----:R-:W-:Y:S01]  /*00f0*/  ISETP.GE.AND P0, PT, R0, UR4, PT ;  /* 0x0000000400007c0c */ /* 0x002fe2000bf06270 */
[----:B-----5:R-:W-:Y:S01]  /*0100*/  IMAD.U32 R18, RZ, RZ, UR36 ;  /* 0x00000024ff127e24 */ /* 0x020fe2000f8e00ff */
[----:B------:R-:W-:Y:S01]  /*0110*/  MOV R21, UR39 ;  /* 0x0000002700157c02 */ /* 0x000fe20008000f00 */
[----:B------:R-:W-:Y:S01]  /*0120*/  IMAD.U32 R20, RZ, RZ, UR38 ;  /* 0x00000026ff147e24 */ /* 0x000fe2000f8e00ff */
[----:B--2---:R-:W-:Y:S01]  /*0130*/  MOV R58, UR44 ;  /* 0x0000002c003a7c02 */ /* 0x004fe20008000f00 */
[----:B------:R-:W-:Y:S01]  /*0140*/  IMAD.U32 R59, RZ, RZ, UR45 ;  /* 0x0000002dff3b7e24 */ /* 0x000fe2000f8e00ff */
[----:B------:R-:W1:Y:S01]  /*0150*/  LDCU.128 UR12, c[0x3][0x10] ;  /* 0x00c00200ff0c77ac */ /* 0x000e620008000c00 */
[----:B------:R-:W-:-:S02]  /*0160*/  IMAD.U32 R72, RZ, RZ, UR46 ;  /* 0x0000002eff487e24 */ /* 0x000fc4000f8e00ff */
[----:B------:R-:W-:Y:S01]  /*0170*/  IMAD.U32 R73, RZ, RZ, UR47 ;  /* 0x0000002fff497e24 */ /* 0x000fe2000f8e00ff */
[----:B------:R-:W2:Y:S03]  /*0180*/  LDCU.128 UR16, c[0x3][0x30] ;  /* 0x00c00600ff1077ac */ /* 0x000ea60008000c00 */
[----:B------:R-:W5:Y:S01]  /*0190*/  @!P0 LDC.64 R2, c[0x0][0x3a0] ;  /* 0x0000e800ff028b82 */ /* 0x000f620000000a00 */
[----:B---3--:R-:W-:Y:S01]  /*01a0*/  @!P0 IMAD R19, R0, 0x157, R81 ;  /* 0x0000015700138824 */ /* 0x008fe200078e0251 */
[----:B------:R-:W3:Y:S01]  /*01b0*/  LDCU.128 UR56, c[0x3][0x70] ;  /* 0x00c00e00ff3877ac */ /* 0x000ee20008000c00 */
[----:B0-----:R-:W-:Y:S01]  /*01c0*/  MOV R34, UR40 ;  /* 0x0000002800227c02 */ /* 0x001fe20008000f00 */
[----:B------:R-:W-:Y:S01]  /*01d0*/  IMAD.U32 R35, RZ, RZ, UR41 ;  /* 0x00000029ff237e24 */ /* 0x000fe2000f8e00ff */
[----:B------:R-:W0:Y:S01]  /*01e0*/  LDCU.128 UR60, c[0x3][0x90] ;  /* 0x00c01200ff3c77ac */ /* 0x000e220008000c00 */
[----:B------:R-:W3:Y:S01]  /*01f0*/  LDCU.128 UR4, c[0x3][0x710] ;  /* 0x00c0e200ff0477ac */ /* 0x000ee20008000c00 */
[----:B------:R-:W3:Y:S01]  /*0200*/  LDCU.128 UR48, c[0x3][0x750] ;  /* 0x00c0ea00ff3077ac */ /* 0x000ee20008000c00 */
[----:B------:R-:W3:Y:S01]  /*0210*/  LDCU.128 UR52, c[0x3][0x770] ;  /* 0x00c0ee00ff3477ac */ /* 0x000ee20008000c00 */
[----:B------:R-:W1:Y:S01]  /*0220*/  LDCU.128 UR44, c[0x3][0x790] ;  /* 0x00c0f200ff2c77ac */ /* 0x000e620008000c00 */
[----:B-----5:R-:W-:Y:S01]  /*0230*/  @!P0 IMAD.WIDE R2, R19, 0x8, R2 ;  /* 0x0000000813028825 */ /* 0x020fe200078e0202 */
[----:B------:R-:W5:Y:S01]  /*0240*/  S2R R109, SR_CgaCtaId ;  /* 0x00000000006d7919 */ /* 0x000f620000008800 */
[----:B------:R-:W0:Y:S03]  /*0250*/  LDCU.128 UR64, c[0x3][0x760] ;  /* 0x00c0ec00ff4077ac */ /* 0x000e260008000c00 */
[----:B------:R-:W2:Y:S04]  /*0260*/  @!P0 LDG.E.64.CONSTANT R6, desc[UR76][R2.64] ;  /* 0x0000004c02068981 */ /* 0x000ea8000c1e9b00 */
[----:B------:R-:W2:Y:S04]  /*0270*/  @!P0 LDG.E.64.CONSTANT R16, desc[UR76][R2.64+0x930] ;  /* 0x0009304c02108981 */ /* 0x000ea8000c1e9b00 */
[----:B------:R-:W3:Y:S04]  /*0280*/  @!P0 LDG.E.64.CONSTANT R8, desc[UR76][R2.64+0x188] ;  /* 0x0001884c02088981 */ /* 0x000ee8000c1e9b00 */
[----:B------:R-:W3:Y:S04]  /*0290*/  @!P0 LDG.E.64.CONSTANT R14, desc[UR76][R2.64+0x7a8] ;  /* 0x0007a84c020e8981 */ /* 0x000ee8000c1e9b00 */
[----:B------:R-:W5:Y:S04]  /*02a0*/  @!P0 LDG.E.64.CONSTANT R10, desc[UR76][R2.64+0x310] ;  /* 0x0003104c020a8981 */ /* 0x000f68000c1e9b00 */
[----:B------:R-:W5:Y:S04]  /*02b0*/  @!P0 LDG.E.64.CONSTANT R12, desc[UR76][R2.64+0x620] ;  /* 0x0006204c020c8981 */ /* 0x000f68000c1e9b00 */
[----:B------:R4:W5:Y:S01]  /*02c0*/  @!P0 LDG.E.64.CONSTANT R4, desc[UR76][R2.64+0x498] ;  /* 0x0004984c02048981 */ /* 0x000962000c1e9b00 */
[----:B------:R-:W-:Y:S01]  /*02d0*/  IMAD.U32 R19, RZ, RZ, UR37 ;  /* 0x00000025ff137e24 */ /* 0x000fe2000f8e00ff */
[----:B------:R-:W1:Y:S01]  /*02e0*/  LDCU.128 UR36, c[0x3][0x780] ;  /* 0x00c0f000ff2477ac */ /* 0x000e620008000c00 */
[----:B----4-:R-:W-:-:S02]  /*02f0*/  IMAD.U32 R2, RZ, RZ, UR8 ;  /* 0x00000008ff027e24 */ /* 0x010fc4000f8e00ff */
[----:B------:R-:W-:Y:S02]  /*0300*/  IMAD.U32 R3, RZ, RZ, UR9 ;  /* 0x00000009ff037e24 */ /* 0x000fe4000f8e00ff */
[----:B-1----:R-:W-:Y:S01]  /*0310*/  IMAD.U32 R74, RZ, RZ, UR36 ;  /* 0x00000024ff4a7e24 */ /* 0x002fe2000f8e00ff */
[----:B------:R-:W-:Y:S01]  /*0320*/  MOV R75, UR37 ;  /* 0x00000025004b7c02 */ /* 0x000fe20008000f00 */
[----:B------:R-:W-:Y:S01]  /*0330*/  IMAD.U32 R36, RZ, RZ, UR42 ;  /* 0x0000002aff247e24 */ /* 0x000fe2000f8e00ff */
[----:B------:R-:W-:Y:S01]  /*0340*/  MOV R76, UR38 ;  /* 0x00000026004c7c02 */ /* 0x000fe20008000f00 */
[----:B------:R-:W-:Y:S02]  /*0350*/  IMAD.U32 R37, RZ, RZ, UR43 ;  /* 0x0000002bff257e24 */ /* 0x000fe4000f8e00ff */
[----:B0-----:R-:W-:Y:S02]  /*0360*/  IMAD.U32 R78, RZ, RZ, UR60 ;  /* 0x0000003cff4e7e24 */ /* 0x001fe4000f8e00ff */
[----:B------:R-:W-:Y:S01]  /*0370*/  IMAD.U32 R79, RZ, RZ, UR61 ;  /* 0x0000003dff4f7e24 */ /* 0x000fe2000f8e00ff */
[----:B------:R-:W-:Y:S01]  /*0380*/  MOV R83, UR45 ;  /* 0x0000002d00537c02 */ /* 0x000fe20008000f00 */
[----:B------:R-:W-:Y:S01]  /*0390*/  IMAD.U32 R77, RZ, RZ, UR39 ;  /* 0x00000027ff4d7e24 */ /* 0x000fe2000f8e00ff */
[C---:B------:R-:W-:Y:S01]  /*03a0*/  ISETP.GT.U32.AND P1, PT, R81.reuse, 0x45, PT ;  /* 0x000000455100780c */ /* 0x040fe20003f24070 */
[----:B------:R-:W-:Y:S01]  /*03b0*/  IMAD.U32 R82, RZ, RZ, UR44 ;  /* 0x0000002cff527e24 */ /* 0x000fe2000f8e00ff */
[----:B------:R-:W0:Y:S01]  /*03c0*/  LDCU.128 UR40, c[0x3][0x10] ;  /* 0x00c00200ff2877ac */ /* 0x000e220008000c00 */
[----:B------:R-:W-:Y:S01]  /*03d0*/  BSSY.RECONVERGENT B0, `(.L_x_490) ;  /* 0x0000110000007945 */ /* 0x000fe20003800200 */
[----:B------:R-:W1:Y:S01]  /*03e0*/  LDCU.128 UR36, c[0x3][0x710] ;  /* 0x00c0e200ff2477ac */ /* 0x000e620008000c00 */
[----:B------:R-:W-:Y:S01]  /*03f0*/  BAR.SYNC.DEFER_BLOCKING 0x0 ;  /* 0x0000000000007b1d */ /* 0x000fe20000010000 */
[----:B------:R-:W-:-:S05]  /*0400*/  ISETP.GT.U32.AND P3, PT, R81, 0x63, PT ;  /* 0x000000635100780c */ /* 0x000fca0003f64070 */
[C-C-:B--2---:R-:W-:Y:S02]  /*0410*/  DADD R22, R6.reuse, R16.reuse ;  /* 0x0000000006167229 */ /* 0x144fe40000000010 */
[----:B------:R-:W-:Y:S01]  /*0420*/  DADD R6, R6, -R16 ;  /* 0x0000000006067229 */ /* 0x000fe20000000810 */
[----:B------:R-:W-:Y:S01]  /*0430*/  IMAD.U32 R16, RZ, RZ, UR34 ;  /* 0x00000022ff107e24 */ /* 0x000fe2000f8e00ff */
[----:B------:R-:W-:Y:S01]  /*0440*/  MOV R17, UR35 ;  /* 0x0000002300117c02 */ /* 0x000fe20008000f00 */
[C-C-:B---3--:R-:W-:Y:S02]  /*0450*/  DADD R24, R8.reuse, R14.reuse ;  /* 0x0000000008187229 */ /* 0x148fe4000000000e */
[----:B------:R-:W-:Y:S01]  /*0460*/  DADD R44, R8, -R14 ;  /* 0x00000000082c7229 */ /* 0x000fe2000000080e */
[----:B------:R-:W-:Y:S01]  /*0470*/  MOV R14, UR32 ;  /* 0x00000020000e7c02 */ /* 0x000fe20008000f00 */
[----:B------:R-:W-:Y:S01]  /*0480*/  IMAD.U32 R15, RZ, RZ, UR33 ;  /* 0x00000021ff0f7e24 */ /* 0x000fe2000f8e00ff */
[----:B------:R-:W2:Y:S01]  /*0490*/  LDCU.128 UR32, c[0x3][0x740] ;  /* 0x00c0e800ff2077ac */ /* 0x000ea20008000c00 */
[----:B-----5:R-:W-:-:S02]  /*04a0*/  DADD R46, R10, R12 ;  /* 0x000000000a2e7229 */ /* 0x020fc4000000000c */
[----:B------:R-:W-:Y:S01]  /*04b0*/  DADD R52, R10, -R12 ;  /* 0x000000000a347229 */ /* 0x000fe2000000080c */
[----:B------:R-:W-:Y:S01]  /*04c0*/  IMAD.U32 R10, RZ, RZ, UR20 ;  /* 0x00000014ff0a7e24 */ /* 0x000fe2000f8e00ff */
[----:B------:R-:W-:Y:S01]  /*04d0*/  MOV R11, UR21 ;  /* 0x00000015000b7c02 */ /* 0x000fe20008000f00 */
[C---:B------:R-:W-:Y:S02]  /*04e0*/  DFMA R26, R22.reuse, R2, RZ ;  /* 0x00000002161a722b */ /* 0x040fe400000000ff */
[C---:B------:R-:W-:Y:S02]  /*04f0*/  DFMA R30, R22.reuse, R14, RZ ;  /* 0x0000000e161e722b */ /* 0x040fe400000000ff */
[C---:B------:R-:W-:Y:S02]  /*0500*/  DFMA R32, R22.reuse, R18, RZ ;  /* 0x000000121620722b */ /* 0x040fe400000000ff */
[C---:B------:R-:W-:Y:S02]  /*0510*/  DFMA R28, R22.reuse, R10, RZ ;  /* 0x0000000a161c722b */ /* 0x040fe400000000ff */
[----:B------:R-:W-:Y:S01]  /*0520*/  DFMA R22, R22, R58, RZ ;  /* 0x0000003a1616722b */ /* 0x000fe200000000ff */
[----:B------:R-:W-:Y:S01]  /*0530*/  MOV R8, UR10 ;  /* 0x0000000a00087c02 */ /* 0x000fe20008000f00 */
[----:B------:R-:W-:-:S02]  /*0540*/  IMAD.U32 R9, RZ, RZ, UR11 ;  /* 0x0000000bff097e24 */ /* 0x000fc4000f8e00ff */
[----:B------:R-:W-:Y:S02]  /*0550*/  IMAD.U32 R12, RZ, RZ, UR22 ;  /* 0x00000016ff0c7e24 */ /* 0x000fe4000f8e00ff */
[----:B------:R-:W-:Y:S01]  /*0560*/  IMAD.U32 R13, RZ, RZ, UR23 ;  /* 0x00000017ff0d7e24 */ /* 0x000fe2000f8e00ff */
[----:B------:R-:W3:Y:S01]  /*0570*/  LDCU.128 UR20, c[0x3][0x50] ;  /* 0x00c00a00ff1477ac */ /* 0x000ee20008000c00 */
[C---:B------:R-:W-:Y:S02]  /*0580*/  DFMA R48, R24.reuse, R8, R26 ;  /* 0x000000081830722b */ /* 0x040fe4000000001a */
        /* <DEDUP_REMOVED lines=8> */
[----:B------:R-:W2:Y:S01]  /*0610*/  LDCU.128 UR8, c[0x3][0x730] ;  /* 0x00c0e600ff0877ac */ /* 0x000ea20008000c00 */
[----:B------:R-:W-:-:S02]  /*0620*/  DFMA R40, R6, R26, RZ ;  /* 0x0000001a0628722b */ /* 0x000fc400000000ff */
[C---:B------:R-:W-:Y:S02]  /*0630*/  DFMA R38, R6.reuse, R22, RZ ;  /* 0x000000160626722b */ /* 0x040fe400000000ff */
[C---:B------:R-:W-:Y:S02]  /*0640*/  DFMA R42, R6.reuse, R30, RZ ;  /* 0x0000001e062a722b */ /* 0x040fe400000000ff */
[C---:B------:R-:W-:Y:S02]  /*0650*/  DFMA R56, R6.reuse, R34, RZ ;  /* 0x000000220638722b */ /* 0x040fe400000000ff */
[----:B------:R-:W-:Y:S02]  /*0660*/  DFMA R6, R6, R74, RZ ;  /* 0x0000004a0606722b */ /* 0x000fe400000000ff */
[C---:B------:R-:W-:Y:S02]  /*0670*/  DFMA R50, R24.reuse, R12, R28 ;  /* 0x0000000c1832722b */ /* 0x040fe4000000001c */
[----:B------:R-:W-:Y:S01]  /*0680*/  DFMA R66, R24, R20, R32 ;  /* 0x000000141842722b */ /* 0x000fe20000000020 */
        /* <DEDUP_REMOVED lines=9> */
[----:B------:R-:W4:Y:S01]  /*0720*/  LDCU.128 UR32, c[0x3][0x30] ;  /* 0x00c00600ff2077ac */ /* 0x000f220008000c00 */
[C---:B------:R-:W-:Y:S01]  /*0730*/  DFMA R62, R44.reuse, R28, R40 ;  /* 0x0000001c2c3e722b */ /* 0x040fe20000000028 */
[----:B------:R-:W-:Y:S01]  /*0740*/  IMAD.U32 R38, RZ, RZ, UR12 ;  /* 0x0000000cff267e24 */ /* 0x000fe2000f8e00ff */
[----:B------:R-:W-:Y:S01]  /*0750*/  MOV R39, UR13 ;  /* 0x0000000d00277c02 */ /* 0x000fe20008000f00 */
[----:B------:R-:W-:Y:S01]  /*0760*/  DFMA R64, R44, R32, R42 ;  /* 0x000000202c40722b */ /* 0x000fe2000000002a */
[----:B------:R-:W-:Y:S01]  /*0770*/  IMAD.U32 R40, RZ, RZ, UR16 ;  /* 0x00000010ff287e24 */ /* 0x000fe2000f8e00ff */
[----:B---3--:R-:W-:Y:S01]  /*0780*/  MOV R42, UR20 ;  /* 0x00000014002a7c02 */ /* 0x008fe20008000f00 */
[----:B------:R-:W-:Y:S01]  /*0790*/  IMAD.U32 R41, RZ, RZ, UR17 ;  /* 0x00000011ff297e24 */ /* 0x000fe2000f8e00ff */
[----:B------:R-:W-:Y:S01]  /*07a0*/  MOV R45, UR57 ;  /* 0x00000039002d7c02 */ /* 0x000fe20008000f00 */
[----:B------:R-:W-:Y:S01]  /*07b0*/  IMAD.U32 R43, RZ, RZ, UR21 ;  /* 0x00000015ff2b7e24 */ /* 0x000fe2000f8e00ff */
[----:B------:R-:W-:Y:S01]  /*07c0*/  DFMA R70, R46, R78, R70 ;  /* 0x0000004e2e46722b */ /* 0x000fe20000000046 */
[----:B------:R-:W-:Y:S01]  /*07d0*/  IMAD.U32 R44, RZ, RZ, UR56 ;  /* 0x00000038ff2c7e24 */ /* 0x000fe2000f8e00ff */
[----:B------:R-:W-:Y:S01]  /*07e0*/  DADD R6, R4, R4 ;  /* 0x0000000004067229 */ /* 0x000fe20000000004 */
[----:B------:R-:W3:Y:S01]  /*07f0*/  LDCU.128 UR28, c[0x3][0x730] ;  /* 0x00c0e600ff1c77ac */ /* 0x000ee20008000c00 */
[----:B------:R-:W-:-:S02]  /*0800*/  DFMA R56, R46, R38, R48 ;  /* 0x000000262e38722b */ /* 0x000fc40000000030 */
[C---:B------:R-:W-:Y:S01]  /*0810*/  DFMA R92, R46.reuse, R40, R50 ;  /* 0x000000282e5c722b */ /* 0x040fe20000000032 */
[----:B--2---:R-:W-:Y:S01]  /*0820*/  IMAD.U32 R48, RZ, RZ, UR8 ;  /* 0x00000008ff307e24 */ /* 0x004fe2000f8e00ff */
        /* <DEDUP_REMOVED lines=8> */
[----:B------:R-:W2:Y:S01]  /*08b0*/  LDCU.128 UR24, c[0x3][0x50] ;  /* 0x00c00a00ff1877ac */ /* 0x000ea20008000c00 */
[----:B------:R-:W-:Y:S01]  /*08c0*/  IMAD.U32 R61, RZ, RZ, UR53 ;  /* 0x00000035ff3d7e24 */ /* 0x000fe2000f8e00ff */
[----:B------:R-:W-:-:S02]  /*08d0*/  DMUL R6, R6, 0.5 ;  /* 0x3fe0000006067828 */ /* 0x000fc40000000000 */
[C---:B------:R-:W-:Y:S02]  /*08e0*/  DFMA R86, R52.reuse, R46, R54 ;  /* 0x0000002e3456722b */ /* 0x040fe40000000036 */
[C---:B------:R-:W-:Y:S02]  /*08f0*/  DFMA R98, R52.reuse, R48, R62 ;  /* 0x000000303462722b */ /* 0x040fe4000000003e */
[C---:B------:R-:W-:Y:S02]  /*0900*/  DFMA R100, R52.reuse, R50, R64 ;  /* 0x000000323464722b */ /* 0x040fe40000000040 */
[C---:B------:R-:W-:Y:S02]  /*0910*/  DFMA R102, R52.reuse, R60, R68 ;  /* 0x0000003c3466722b */ /* 0x040fe40000000044 */
[----:B------:R-:W-:Y:S01]  /*0920*/  DFMA R104, R52, R82, R84 ;  /* 0x000000523468722b */ /* 0x000fe20000000054 */
[----:B------:R-:W-:Y:S02]  /*0930*/  IMAD.U32 R52, RZ, RZ, UR14 ;  /* 0x0000000eff347e24 */ /* 0x000fe4000f8e00ff */
[----:B------:R-:W-:Y:S01]  /*0940*/  IMAD.U32 R53, RZ, RZ, UR15 ;  /* 0x0000000fff357e24 */ /* 0x000fe2000f8e00ff */
[----:B------:R-:W-:Y:S01]  /*0950*/  DADD R4, R4, -R4 ;  /* 0x0000000004047229 */ /* 0x000fe20000000804 */
[----:B------:R-:W-:Y:S01]  /*0960*/  LOP3.LUT R68, R81, 0xffff, RZ, 0xc0, !PT ;  /* 0x0000ffff51447812 */ /* 0x000fe200078ec0ff */
[----:B------:R-:W-:-:S02]  /*0970*/  IMAD.U32 R64, RZ, RZ, UR58 ;  /* 0x0000003aff407e24 */ /* 0x000fc4000f8e00ff */
[----:B------:R-:W-:Y:S01]  /*0980*/  IMAD.U32 R65, RZ, RZ, UR59 ;  /* 0x0000003bff417e24 */ /* 0x000fe2000f8e00ff */
[----:B------:R-:W-:Y:S01]  /*0990*/  DFMA R94, R6, R52, R56 ;  /* 0x00000034065e722b */ /* 0x000fe20000000038 */
[----:B------:R-:W-:Y:S01]  /*09a0*/  IMAD R68, R68, 0x2493, RZ ;  /* 0x0000249344447824 */ /* 0x000fe200078e02ff */
[----:B------:R-:W-:Y:S01]  /*09b0*/  MOV R56, 0x400 ;  /* 0x0000040000387802 */ /* 0x000fe20000000f00 */
[----:B------:R-:W-:Y:S01]  /*09c0*/  IMAD.U32 R55, RZ, RZ, UR19 ;  /* 0x00000013ff377e24 */ /* 0x000fe2000f8e00ff */
[----:B------:R-:W-:Y:S01]  /*09d0*/  MOV R57, UR7 ;  /* 0x0000000700397c02 */ /* 0x000fe20008000f00 */
[----:B------:R-:W-:Y:S01]  /*09e0*/  IMAD.U32 R62, RZ, RZ, UR22 ;  /* 0x00000016ff3e7e24 */ /* 0x000fe2000f8e00ff */
[----:B------:R-:W-:Y:S01]  /*09f0*/  LEA R109, R109, R56, 0x18 ;  /* 0x000000386d6d7211 */ /* 0x000fe200078ec0ff */
[----:B------:R-:W-:Y:S01]  /*0a00*/  IMAD.U32 R56, RZ, RZ, UR6 ;  /* 0x00000006ff387e24 */ /* 0x000fe2000f8e00ff */
[----:B------:R-:W-:Y:S01]  /*0a10*/  SHF.R.U32.HI R107, RZ, 0x10, R68 ;  /* 0x00000010ff6b7819 */ /* 0x000fe20000011644 */
[----:B------:R-:W-:Y:S01]  /*0a20*/  IMAD.U32 R85, RZ, RZ, UR63 ;  /* 0x0000003fff557e24 */ /* 0x000fe2000f8e00ff */
[----:B------:R-:W-:-:S02]  /*0a30*/  MOV R54, UR18 ;  /* 0x0000001200367c02 */ /* 0x000fc40008000f00 */
[----:B------:R-:W-:Y:S01]  /*0a40*/  MOV R63, UR23 ;  /* 0x00000017003f7c02 */ /* 0x000fe20008000f00 */
[----:B------:R-:W-:Y:S01]  /*0a50*/  DFMA R96, R4, R56, R86 ;  /* 0x000000380460722b */ /* 0x000fe20000000056 */
[----:B------:R-:W-:Y:S01]  /*0a60*/  PRMT R106, R107, 0x9910, RZ ;  /* 0x000099106b6a7816 */ /* 0x000fe200000000ff */
[----:B------:R-:W-:Y:S01]  /*0a70*/  IMAD.U32 R86, RZ, RZ, UR46 ;  /* 0x0000002eff567e24 */ /* 0x000fe2000f8e00ff */
[----:B------:R-:W-:Y:S01]  /*0a80*/  MOV R84, UR62 ;  /* 0x0000003e00547c02 */ /* 0x000fe20008000f00 */
[----:B------:R-:W-:Y:S01]  /*0a90*/  IMAD.U32 R87, RZ, RZ, UR47 ;  /* 0x0000002fff577e24 */ /* 0x000fe2000f8e00ff */
[----:B------:R-:W5:Y:S01]  /*0aa0*/  LDCU.128 UR44, c[0x3][URZ] ;  /* 0x00c00000ff2c77ac */ /* 0x000f620008000c00 */
[C---:B------:R-:W-:Y:S01]  /*0ab0*/  DFMA R88, R6.reuse, R64, R66 ;  /* 0x000000400658722b */ /* 0x040fe20000000042 */
[----:B------:R-:W-:Y:S02]  /*0ac0*/  IMAD R106, R106, 0x7, RZ ;  /* 0x000000076a6a7824 */ /* 0x000fe400078e02ff */
[----:B------:R-:W-:Y:S01]  /*0ad0*/  IMAD.U32 R66, RZ, RZ, UR10 ;  /* 0x0000000aff427e24 */ /* 0x000fe2000f8e00ff */
[C---:B------:R-:W-:Y:S01]  /*0ae0*/  DFMA R92, R6.reuse, R54, R92 ;  /* 0x00000036065c722b */ /* 0x040fe2000000005c */
[----:B------:R-:W-:Y:S01]  /*0af0*/  IMAD.U32 R67, RZ, RZ, UR11 ;  /* 0x0000000bff437e24 */ /* 0x000fe2000f8e00ff */
[C---:B------:R-:W-:Y:S01]  /*0b00*/  DFMA R90, R6.reuse, R62, R90 ;  /* 0x0000003e065a722b */ /* 0x040fe2000000005a */
[----:B------:R-:W-:Y:S01]  /*0b10*/  MOV R68, UR50 ;  /* 0x0000003200447c02 */ /* 0x000fe20008000f00 */
[----:B------:R-:W-:Y:S01]  /*0b20*/  IMAD.U32 R69, RZ, RZ, UR51 ;  /* 0x00000033ff457e24 */ /* 0x000fe2000f8e00ff */
[----:B------:R-:W-:Y:S01]  /*0b30*/  DFMA R6, R6, R84, R70 ;  /* 0x000000540606722b */ /* 0x000fe20000000046 */
[----:B------:R-:W-:Y:S01]  /*0b40*/  IMAD.MOV R106, RZ, RZ, -R106 ;  /* 0x000000ffff6a7224 */ /* 0x000fe200078e0a6a */
[----:B------:R-:W-:Y:S01]  /*0b50*/  MOV R71, UR55 ;  /* 0x0000003700477c02 */ /* 0x000fe20008000f00 */
[----:B------:R-:W-:Y:S01]  /*0b60*/  IMAD.U32 R70, RZ, RZ, UR54 ;  /* 0x00000036ff467e24 */ /* 0x000fe2000f8e00ff */
[C---:B------:R-:W-:Y:S01]  /*0b70*/  DFMA R98, R4.reuse, R66, R98 ;  /* 0x000000420462722b */ /* 0x040fe20000000062 */
[----:B------:R-:W-:Y:S01]  /*0b80*/  IMAD R80, R80, 0x1f40, R109 ;  /* 0x00001f4050507824 */ /* 0x000fe200078e026d */
[C---:B------:R-:W-:Y:S01]  /*0b90*/  DFMA R100, R4.reuse, R68, R100 ;  /* 0x000000440464722b */ /* 0x040fe20000000064 */
[----:B------:R-:W-:Y:S01]  /*0ba0*/  PRMT R106, R106, 0x7710, RZ ;  /* 0x000077106a6a7816 */ /* 0x000fe200000000ff */
[----:B-----5:R-:W-:Y:S01]  /*0bb0*/  IMAD.U32 R113, RZ, RZ, UR45 ;  /* 0x0000002dff717e24 */ /* 0x020fe2000f8e00ff */
[----:B------:R-:W-:Y:S01]  /*0bc0*/  MOV R112, UR44 ;  /* 0x0000002c00707c02 */ /* 0x000fe20008000f00 */
[----:B------:R-:W-:Y:S01]  /*0bd0*/  IMAD.U32 R114, RZ, RZ, UR46 ;  /* 0x0000002eff727e24 */ /* 0x000fe2000f8e00ff */
[----:B------:R-:W-:Y:S01]  /*0be0*/  MOV R115, UR47 ;  /* 0x0000002f00737c02 */ /* 0x000fe20008000f00 */
[C---:B------:R-:W-:Y:S01]  /*0bf0*/  DFMA R102, R4.reuse, R70, R102 ;  /* 0x000000460466722b */ /* 0x040fe20000000066 */
[----:B------:R-:W5:Y:S01]  /*0c00*/  LDCU.128 UR44, c[0x3][0x700] ;  /* 0x00c0e000ff2c77ac */ /* 0x000f620008000c00 */
[----:B------:R-:W-:-:S02]  /*0c10*/  DFMA R104, R4, R86, R104 ;  /* 0x000000560468722b */ /* 0x000fc40000000068 */
[C-C-:B------:R-:W-:Y:S01]  /*0c20*/  DADD R4, R94.reuse, -R96.reuse ;  /* 0x000000005e047229 */ /* 0x140fe20000000860 */
[----:B------:R-:W-:Y:S01]  /*0c30*/  IADD3 R106, PT, PT, R106, R81, RZ ;  /* 0x000000516a6a7210 */ /* 0x000fe20007ffe0ff */
[----:B------:R-:W-:Y:S01]  /*0c40*/  DADD R94, R94, R96 ;  /* 0x000000005e5e7229 */ /* 0x000fe20000000060 */
[----:B------:R-:W0:Y:S01]  /*0c50*/  LDCU.128 UR20, c[0x3][0x750] ;  /* 0x00c0ea00ff1477ac */ /* 0x000e220008000c00 */
[C-C-:B------:R-:W-:Y:S02]  /*0c60*/  DADD R96, R92.reuse, -R98.reuse ;  /* 0x000000005c607229 */ /* 0x140fe40000000862 */
[----:B------:R-:W-:Y:S01]  /*0c70*/  DADD R92, R92, R98 ;  /* 0x000000005c5c7229 */ /* 0x000fe20000000062 */
[----:B------:R-:W0:Y:S01]  /*0c80*/  LDCU.128 UR16, c[0x3][0x70] ;  /* 0x00c00e00ff1077ac */ /* 0x000e220008000c00 */
[C-C-:B------:R-:W-:Y:S01]  /*0c90*/  DADD R98, R90.reuse, -R100.reuse ;  /* 0x000000005a627229 */ /* 0x140fe20000000864 */
[----:B------:R-:W-:Y:S01]  /*0ca0*/  LOP3.LUT R106, R106, 0xffff, RZ, 0xc0, !PT ;  /* 0x0000ffff6a6a7812 */ /* 0x000fe200078ec0ff */
[----:B------:R-:W-:Y:S01]  /*0cb0*/  DADD R90, R90, R100 ;  /* 0x000000005a5a7229 */ /* 0x000fe20000000064 */
[----:B------:R-:W-:Y:S01]  /*0cc0*/  IMAD R107, R107, 0x50, R80 ;  /* 0x000000506b6b7824 */ /* 0x000fe200078e0250 */
[C-C-:B------:R-:W-:Y:S01]  /*0cd0*/  DADD R100, R88.reuse, -R102.reuse ;  /* 0x0000000058647229 */ /* 0x140fe20000000866 */
[----:B------:R-:W0:Y:S01]  /*0ce0*/  LDCU.128 UR12, c[0x3][0x770] ;  /* 0x00c0ee00ff0c77ac */ /* 0x000e220008000c00 */
[----:B------:R-:W-:-:S02]  /*0cf0*/  DADD R88, R88, R102 ;  /* 0x0000000058587229 */ /* 0x000fc40000000066 */
[C-C-:B------:R-:W-:Y:S01]  /*0d00*/  DADD R102, R6.reuse, -R104.reuse ;  /* 0x0000000006667229 */ /* 0x140fe20000000868 */
[----:B------:R-:W0:Y:S01]  /*0d10*/  LDCU.128 UR8, c[0x3][0x90] ;  /* 0x00c01200ff0877ac */ /* 0x000e220008000c00 */
[----:B------:R-:W-:Y:S01]  /*0d20*/  DADD R6, R6, R104 ;  /* 0x0000000006067229 */ /* 0x000fe20000000068 */
[----:B------:R-:W-:Y:S01]  /*0d30*/  IMAD R107, R106, 0x8, R107 ;  /* 0x000000086a6b7824 */ /* 0x000fe200078e026b */
[----:B-----5:R-:W-:Y:S01]  /*0d40*/  MOV R119, UR45 ;  /* 0x0000002d00777c02 */ /* 0x020fe20008000f00 */
[----:B------:R-:W-:Y:S01]  /*0d50*/  IMAD.U32 R118, RZ, RZ, UR44 ;  /* 0x0000002cff767e24 */ /* 0x000fe2000f8e00ff */
[----:B------:R-:W0:Y:S01]  /*0d60*/  LDCU.128 UR4, c[0x3][0x790] ;  /* 0x00c0f200ff0477ac */ /* 0x000e220008000c00 */
        /* <DEDUP_REMOVED lines=18> */
[----:B-1234-:R-:W-:Y:S05]  /*0e90*/  @P1 BRA `(.L_x_491) ;  /* 0x00000004008c1947 */ /* 0x01efea0003800000 */
[----:B0-----:R-:W-:-:S07]  /*0ea0*/  IMAD.MOV.U32 R4, RZ, RZ, R81 ;  /* 0x000000ffff047224 */ /* 0x001fce00078e0051 */
.L_x_492:
[C---:B-1----:R-:W-:Y:S02]  /*0eb0*/  PRMT R5, R4.reuse, 0x9910, RZ ;  /* 0x0000991004057816 */ /* 0x042fe400000000ff */
[----:B------:R-:W-:-:S03]  /*0ec0*/  ISETP.GE.U32.AND P2, PT, R4, 0x15, PT ;  /* 0x000000150400780c */ /* 0x000fc60003f46070 */
[----:B------:R-:W-:-:S05]  /*0ed0*/  IMAD R5, R5, 0x25, RZ ;  /* 0x0000002505057824 */ /* 0x000fca00078e02ff */
[----:B------:R-:W-:-:S04]  /*0ee0*/  LOP3.LUT R5, R5, 0xffff, RZ, 0xc0, !PT ;  /* 0x0000ffff05057812 */ /* 0x000fc800078ec0ff */
[----:B------:R-:W-:-:S04]  /*0ef0*/  SHF.R.U32.HI R5, RZ, 0x8, R5 ;  /* 0x00000008ff057819 */ /* 0x000fc80000011605 */
[----:B------:R-:W-:-:S04]  /*0f00*/  IADD3 R7, PT, PT, RZ, -R5, RZ ;  /* 0x80000005ff077210 */ /* 0x000fc80007ffe0ff */
        /* <DEDUP_REMOVED lines=11> */
[----:B------:R-:W-:Y:S01]  /*0fc0*/  IADD3 R6, PT, PT, R7, R4, RZ ;  /* 0x0000000407067210 */ /* 0x000fe20007ffe0ff */
        /* <DEDUP_REMOVED lines=18> */
[----:B------:R-:W-:Y:S02]  /*10f0*/  DADD R94, R94, -R96 ;  /* 0x000000005e5e7229 */ /* 0x000fe40000000860 */
        /* <DEDUP_REMOVED lines=14> */
[----:B------:R-:W-:Y:S02]  /*11e0*/  DFMA R94, R94, R76, R88 ;  /* 0x0000004c5e5e722b */ /* 0x000fe40000000058 */
[C-C-:B--2---:R-:W-:Y:S02]  /*11f0*/  DADD R88, R100.reuse, R102.reuse ;  /* 0x0000000064587229 */ /* 0x144fe40000000066 */
[----:B------:R-:W-:-:S02]  /*1200*/  DADD R100, R100, -R102 ;  /* 0x0000000064647229 */ /* 0x000fc40000000866 */
[C-C-:B---3--:R-:W-:Y:S02]  /*1210*/  DADD R90, R6.reuse, R6.reuse ;  /* 0x00000000065a7229 */ /* 0x148fe40000000006 */
[----:B------:R-:W-:Y:S02]  /*1220*/  DADD R6, R6, -R6 ;  /* 0x0000000006067229 */ /* 0x000fe40000000806 */
[C---:B------:R-:W-:Y:S02]  /*1230*/  DFMA R104, R88.reuse, R38, R104 ;  /* 0x000000265868722b */ /* 0x040fe40000000068 */
[C---:B------:R-:W-:Y:S02]  /*1240*/  DFMA R106, R88.reuse, R40, R106 ;  /* 0x00000028586a722b */ /* 0x040fe4000000006a */
[C---:B------:R-:W-:Y:S02]  /*1250*/  DFMA R108, R88.reuse, R42, R108 ;  /* 0x0000002a586c722b */ /* 0x040fe4000000006c */
[----:B------:R-:W-:-:S02]  /*1260*/  DFMA R120, R88, R44, R120 ;  /* 0x0000002c5878722b */ /* 0x000fc40000000078 */
[----:B------:R-:W-:Y:S02]  /*1270*/  DFMA R122, R88, R78, R122 ;  /* 0x0000004e587a722b */ /* 0x000fe4000000007a */
[----:B------:R-:W-:Y:S02]  /*1280*/  DMUL R90, R90, 0.5 ;  /* 0x3fe000005a5a7828 */ /* 0x000fe40000000000 */
        /* <DEDUP_REMOVED lines=36> */
.L_x_491:
[----:B0-----:R-:W-:Y:S05]  /*14d0*/  BSYNC.RECONVERGENT B0 ;  /* 0x0000000000007941 */ /* 0x001fea0003800200 */
.L_x_490:
[----:B------:R-:W-:Y:S06]  /*14e0*/  BAR.SYNC.DEFER_BLOCKING 0x0 ;  /* 0x0000000000007b1d */ /* 0x000fec0000010000 */
[----:B------:R-:W0:Y:S01]  /*14f0*/  LDCU.128 UR68, c[0x3][0x80] ;  /* 0x00c01000ff4477ac */ /* 0x000e220008000c00 */
[----:B------:R-:W-:Y:S01]  /*1500*/  BSSY.RECONVERGENT B0, `(.L_x_493) ;  /* 0x0000119000007945 */ /* 0x000fe20003800200 */
[----:B------:R-:W2:Y:S03]  /*1510*/  LDCU.128 UR72, c[0x3][0x780] ;  /* 0x00c0f000ff4877ac */ /* 0x000ea60008000c00 */
[----:B------:R-:W-:Y:S05]  /*1520*/  @P3 BRA `(.L_x_494) ;  /* 0x0000001000583947 */ /* 0x000fea0003800000 */
[----:B-1----:R-:W-:-:S07]  /*1530*/  MOV R88, R81 ;  /* 0x0000005100587202 */ /* 0x002fce0000000f00 */
.L_x_495:
[----:B------:R-:W-:Y:S02]  /*1540*/  PRMT R2, R88, 0x9910, RZ ;  /* 0x0000991058027816 */ /* 0x000fe400000000ff */
[----:B------:R-:W-:Y:S02]  /*1550*/  CS2R R16, SRZ ;  /* 0x0000000000107805 */ /* 0x000fe4000001ff00 */
[----:B------:R-:W-:Y:S01]  /*1560*/  MOV.SPILL R20, UR9 ;  /* 0x0000000900147c02 */ /* 0x000fe20009000f00 */
[----:B------:R-:W-:Y:S01]  /*1570*/  UMOV UR9, 0x640a ;  /* 0x0000640a00097882 */ /* 0x000fe20000000000 */
[----:B------:R-:W-:Y:S01]  /*1580*/  MOV.SPILL R21, UR8 ;  /* 0x0000000800157c02 */ /* 0x000fe20009000f00 */
[----:B------:R-:W-:Y:S01]  /*1590*/  IMAD R2, R2, 0xcd, RZ ;  /* 0x000000cd02027824 */ /* 0x000fe200078e02ff */
[----:B---3--:R-:W-:Y:S02]  /*15a0*/  CS2R R102, SRZ ;  /* 0x0000000000667805 */ /* 0x008fe4000001ff00 */
[----:B------:R-:W-:-:S02]  /*15b0*/  CS2R R36, SRZ ;  /* 0x0000000000247805 */ /* 0x000fc4000001ff00 */
[----:B------:R-:W-:Y:S02]  /*15c0*/  CS2R R58, SRZ ;  /* 0x00000000003a7805 */ /* 0x000fe4000001ff00 */
[----:B------:R-:W-:Y:S02]  /*15d0*/  CS2R R72, SRZ ;  /* 0x0000000000487805 */ /* 0x000fe4000001ff00 */
[----:B------:R-:W-:Y:S02]  /*15e0*/  LOP3.LUT R2, R2, 0xffff, RZ, 0xc0, !PT ;  /* 0x0000ffff02027812 */ /* 0x000fe400078ec0ff */
[----:B------:R-:W-:Y:S02]  /*15f0*/  CS2R R94, SRZ ;  /* 0x00000000005e7805 */ /* 0x000fe4000001ff00 */
[----:B------:R-:W-:Y:S02]  /*1600*/  CS2R R92, SRZ ;  /* 0x00000000005c7805 */ /* 0x000fe4000001ff00 */
[----:B------:R-:W-:-:S02]  /*1610*/  CS2R R90, SRZ ;  /* 0x00000000005a7805 */ /* 0x000fc4000001ff00 */
[----:B------:R-:W-:Y:S02]  /*1620*/  SHF.R.U32.HI R8, RZ, 0xb, R2 ;  /* 0x0000000bff087819 */ /* 0x000fe40000011602 */
[----:B------:R-:W-:Y:S02]  /*1630*/  CS2R R6, SRZ ;  /* 0x0000000000067805 */ /* 0x000fe4000001ff00 */
[----:B------:R-:W-:Y:S02]  /*1640*/  MOV.SPILL R24, UR5 ;  /* 0x0000000500187c02 */ /* 0x000fe40009000f00 */
[C---:B------:R-:W-:Y:S02]  /*1650*/  PRMT R2, R8.reuse, 0x9910, RZ ;  /* 0x0000991008027816 */ /* 0x040fe400000000ff */
[----:B------:R-:W-:Y:S02]  /*1660*/  LOP3.LUT R89, R8, 0xffff, RZ, 0xc0, !PT ;  /* 0x0000ffff08597812 */ /* 0x000fe400078ec0ff */
[----:B------:R-:W-:Y:S01]  /*1670*/  MOV.SPILL R25, UR4 ;  /* 0x0000000400197c02 */ /* 0x000fe20009000f00 */
[----:B------:R-:W-:Y:S01]  /*1680*/  IMAD R2, R2, 0xa, RZ ;  /* 0x0000000a02027824 */ /* 0x000fe200078e02ff */
[----:B------:R-:W-:Y:S01]  /*1690*/  R2UR UR8, R112 ;  /* 0x00000000700872ca */ /* 0x000fe200000e0000 */
[----:B------:R-:W-:Y:S01]  /*16a0*/  IMAD R89, R89, 0x320, R80 ;  /* 0x0000032059597824 */ /* 0x000fe200078e0250 */
[----:B------:R-:W-:Y:S01]  /*16b0*/  R2UR UR4, R118 ;  /* 0x00000000760472ca */ /* 0x000fe200000e0000 */
[----:B------:R-:W-:Y:S01]  /*16c0*/  IMAD.MOV R2, RZ, RZ, -R2 ;  /* 0x000000ffff027224 */ /* 0x000fe200078e0a02 */
[----:B------:R-:W-:-:S02]  /*16d0*/  R2UR UR5, R119 ;  /* 0x00000000770572ca */ /* 0x000fc400000e0000 */
[----:B------:R-:W-:Y:S02]  /*16e0*/  MOV.SPILL R26, UR11 ;  /* 0x0000000b001a7c02 */ /* 0x000fe40009000f00 */
[----:B------:R-:W-:Y:S02]  /*16f0*/  PRMT R3, R2, 0x7710, RZ ;  /* 0x0000771002037816 */ /* 0x000fe400000000ff */
[----:B------:R-:W-:Y:S02]  /*1700*/  MOV.SPILL R27, UR10 ;  /* 0x0000000a001b7c02 */ /* 0x000fe40009000f00 */
[----:B------:R-:W-:Y:S01]  /*1710*/  R2UR UR10, R114 ;  /* 0x00000000720a72ca */ /* 0x000fe200000e0000 */
[----:B------:R-:W-:Y:S01]  /*1720*/  IMAD.IADD R2, R3, 0x1, R88 ;  /* 0x0000000103027824 */ /* 0x000fe200078e0258 */
[----:B------:R-:W-:Y:S02]  /*1730*/  R2UR UR11, R115 ;  /* 0x00000000730b72ca */ /* 0x000fe400000e0000 */
[----:B------:R-:W-:-:S02]  /*1740*/  MOV.SPILL R28, UR7 ;  /* 0x00000007001c7c02 */ /* 0x000fc40009000f00 */
[----:B------:R-:W-:Y:S02]  /*1750*/  LOP3.LUT R9, R2, 0xff, RZ, 0xc0, !PT ;  /* 0x000000ff02097812 */ /* 0x000fe400078ec0ff */
[----:B------:R-:W-:Y:S02]  /*1760*/  MOV.SPILL R29, UR6 ;  /* 0x00000006001d7c02 */ /* 0x000fe40009000f00 */
[C---:B------:R-:W-:Y:S01]  /*1770*/  PRMT R2, R9.reuse, 0x5410, R8 ;  /* 0x0000541009027816 */ /* 0x040fe20000000008 */
[----:B------:R-:W-:Y:S01]  /*1780*/  IMAD R89, R9, 0x50, R89 ;  /* 0x0000005009597824 */ /* 0x000fe200078e0259 */
[----:B------:R-:W-:Y:S02]  /*1790*/  R2UR UR6, R116 ;  /* 0x00000000740672ca */ /* 0x000fe400000e0000 */
[----:B------:R-:W-:Y:S01]  /*17a0*/  R2UR UR7, R117 ;  /* 0x00000000750772ca */ /* 0x000fe200000e0000 */
[----:B------:R-:W-:Y:S01]  /*17b0*/  IDP.2A.LO.U16.U8 R5, R2, UR9, RZ ;  /* 0x0000000902057c26 */ /* 0x000fe200080010ff */
[----:B------:R-:W-:Y:S01]  /*17c0*/  LDS.128 R76, [R89] ;  /* 0x00000000594c7984 */ /* 0x000fe20000000c00 */
[----:B------:R-:W1:Y:S01]  /*17d0*/  LDC.64 R2, c[0x0][0x388] ;  /* 0x0000e200ff027b82 */ /* 0x000e620000000a00 */
[----:B------:R-:W-:Y:S01]  /*17e0*/  R2UR UR9, R113 ;  /* 0x00000000710972ca */ /* 0x000fe200000e0000 */
[----:B------:R-:W-:Y:S01]  /*17f0*/  IMAD R5, R0, 0x3e8, R5 ;  /* 0x000003e800057824 */ /* 0x000fe200078e0205 */
[----:B------:R-:W-:Y:S04]  /*1800*/  LDS.128 R8, [R89+0x20] ;  /* 0x0000200059087984 */ /* 0x000fe80000000c00 */
[----:B------:R-:W-:Y:S01]  /*1810*/  LDS.128 R12, [R89+0x10] ;  /* 0x00001000590c7984 */ /* 0x000fe20000000c00 */
[----:B-1----:R-:W-:Y:S01]  /*1820*/  IMAD.WIDE R18, R5, 0x8, R2 ;  /* 0x0000000805127825 */ /* 0x002fe200078e0202 */
[----:B------:R-:W-:-:S02]  /*1830*/  CS2R R4, SRZ ;  /* 0x0000000000047805 */ /* 0x000fc4000001ff00 */
[----:B------:R-:W1:Y:S04]  /*1840*/  LDS.64 R2, [R89+0x30] ;  /* 0x0000300059027984 */ /* 0x000e680000000a00 */
[----:B------:R-:W3:Y:S04]  /*1850*/  @!P0 LDG.E.64.CONSTANT R16, desc[UR76][R18.64+0x48] ;  /* 0x0000484c12108981 */ /* 0x000ee8000c1e9b00 */
[----:B------:R-:W4:Y:S04]  /*1860*/  @!P0 LDG.E.64.CONSTANT R102, desc[UR76][R18.64] ;  /* 0x0000004c12668981 */ /* 0x000f28000c1e9b00 */
[----:B------:R-:W5:Y:S04]  /*1870*/  @!P0 LDG.E.64.CONSTANT R36, desc[UR76][R18.64+0x40] ;  /* 0x0000404c12248981 */ /* 0x000f68000c1e9b00 */
[----:B------:R-:W2:Y:S04]  /*1880*/  @!P0 LDG.E.64.CONSTANT R58, desc[UR76][R18.64+0x8] ;  /* 0x0000084c123a8981 */ /* 0x000ea8000c1e9b00 */
[----:B------:R-:W2:Y:S04]  /*1890*/  @!P0 LDG.E.64.CONSTANT R72, desc[UR76][R18.64+0x38] ;  /* 0x0000384c12488981 */ /* 0x000ea8000c1e9b00 */
[----:B------:R-:W2:Y:S04]  /*18a0*/  @!P0 LDG.E.64.CONSTANT R94, desc[UR76][R18.64+0x30] ;  /* 0x0000304c125e8981 */ /* 0x000ea8000c1e9b00 */
[----:B------:R-:W2:Y:S04]  /*18b0*/  @!P0 LDG.E.64.CONSTANT R92, desc[UR76][R18.64+0x10] ;  /* 0x0000104c125c8981 */ /* 0x000ea8000c1e9b00 */
[----:B------:R-:W2:Y:S04]  /*18c0*/  @!P0 LDG.E.64.CONSTANT R90, desc[UR76][R18.64+0x18] ;  /* 0x0000184c125a8981 */ /* 0x000ea8000c1e9b00 */
[----:B------:R-:W2:Y:S04]  /*18d0*/  @!P0 LDG.E.64.CONSTANT R6, desc[UR76][R18.64+0x28] ;  /* 0x0000284c12068981 */ /* 0x000ea8000c1e9b00 */
[----:B------:R0:W2:Y:S01]  /*18e0*/  @!P0 LDG.E.64.CONSTANT R4, desc[UR76][R18.64+0x20] ;  /* 0x0000204c12048981 */ /* 0x0000a2000c1e9b00 */
[C-C-:B-1----:R-:W-:Y:S01]  /*18f0*/  DADD R74, R76.reuse, R2.reuse ;  /* 0x000000004c4a7229 */ /* 0x142fe20000000002 */
[----:B------:R-:W-:Y:S01]  /*1900*/  IMAD.U32 R22, RZ, RZ, UR4 ;  /* 0x00000004ff167e24 */ /* 0x000fe2000f8e00ff */
[----:B------:R-:W-:Y:S01]  /*1910*/  DADD R76, R76, -R2 ;  /* 0x000000004c4c7229 */ /* 0x000fe20000000802 */
[----:B------:R-:W-:Y:S01]  /*1920*/  MOV R23, UR5 ;  /* 0x0000000500177c02 */ /* 0x000fe20008000f00 */
[----:B------:R-:W-:Y:S01]  /*1930*/  IMAD.U32 R3, RZ, RZ, UR9 ;  /* 0x00000009ff037e24 */ /* 0x000fe2000f8e00ff */
[----:B------:R-:W-:Y:S01]  /*1940*/  MOV R2, UR8 ;  /* 0x0000000800027c02 */ /* 0x000fe20008000f00 */
[----:B------:R-:W-:Y:S01]  /*1950*/  DADD R86, R10, R78 ;  /* 0x000000000a567229 */ /* 0x000fe2000000004e */
[----:B------:R-:W-:Y:S01]  /*1960*/  R2UR.FILL UR5, R24 ;  /* 0x00000000180572ca */ /* 0x000fe200004e0000 */
[C-C-:B------:R-:W-:Y:S01]  /*1970*/  DADD R82, R12.reuse, R8.reuse ;  /* 0x000000000c527229 */ /* 0x140fe20000000008 */
[----:B------:R-:W-:Y:S01]  /*1980*/  R2UR.FILL UR4, R25 ;  /* 0x00000000190472ca */ /* 0x000fe200004e0000 */
[----:B------:R-:W-:Y:S01]  /*1990*/  DADD R84, R12, -R8 ;  /* 0x000000000c547229 */ /* 0x000fe20000000808 */
[----:B------:R-:W-:Y:S01]  /*19a0*/  MOV R24, UR6 ;  /* 0x0000000600187c02 */ /* 0x000fe20008000f00 */
[----:B------:R-:W-:Y:S01]  /*19b0*/  DADD R78, -R10, R78 ;  /* 0x000000000a4e7229 */ /* 0x000fe2000000014e */
[----:B------:R-:W-:Y:S01]  /*19c0*/  IMAD.U32 R8, RZ, RZ, UR10 ;  /* 0x0000000aff087e24 */ /* 0x000fe2000f8e00ff */
[----:B------:R-:W-:Y:S01]  /*19d0*/  DFMA R12, R74, R2, RZ ;  /* 0x000000024a0c722b */ /* 0x000fe200000000ff */
[----:B------:R-:W-:Y:S01]  /*19e0*/  IMAD.U32 R9, RZ, RZ, UR11 ;  /* 0x0000000bff097e24 */ /* 0x000fe2000f8e00ff */
[----:B0-----:R-:W-:Y:S01]  /*19f0*/  DFMA R18, R76, R22, RZ ;  /* 0x000000164c12722b */ /* 0x001fe200000000ff */
        /* <DEDUP_REMOVED lines=9> */
[C-C-:B------:R-:W-:Y:S01]  /*1a90*/  DADD R98, R14.reuse, R14.reuse ;  /* 0x000000000e627229 */ /* 0x140fe2000000000e */
[----:B------:R-:W-:Y:S01]  /*1aa0*/  R2UR.FILL UR7, R28 ;  /* 0x000000001c0772ca */ /* 0x000fe200004e0000 */
[----:B------:R-:W-:Y:S01]  /*1ab0*/  DADD R96, R14, -R14 ;  /* 0x000000000e607229 */ /* 0x000fe2000000080e */
[----:B------:R-:W-:Y:S01]  /*1ac0*/  R2UR.FILL UR6, R29 ;  /* 0x000000001d0672ca */ /* 0x000fe200004e0000 */
[----:B------:R-:W-:Y:S01]  /*1ad0*/  DFMA R14, R86, R8, R12 ;  /* 0x00000008560e722b */ /* 0x000fe2000000000c */
[----:B------:R-:W-:Y:S01]  /*1ae0*/  MOV R38, UR40 ;  /* 0x0000002800267c02 */ /* 0x000fe20008000f00 */
[----:B------:R-:W-:Y:S01]  /*1af0*/  DFMA R18, R78, R24, R18 ;  /* 0x000000184e12722b */ /* 0x000fe20000000012 */
        /* <DEDUP_REMOVED lines=8> */
[----:B------:R-:W-:Y:S01]  /*1b80*/  DMUL R98, R98, 0.5 ;  /* 0x3fe0000062627828 */ /* 0x000fe20000000000 */
[----:B------:R-:W-:Y:S01]  /*1b90*/  IMAD.U32 R29, RZ, RZ, UR51 ;  /* 0x00000033ff1d7e24 */ /* 0x000fe2000f8e00ff */
[----:B------:R-:W-:Y:S01]  /*1ba0*/  DFMA R14, R82, R38, R14 ;  /* 0x00000026520e722b */ /* 0x000fe2000000000e */
[----:B------:R-:W-:Y:S01]  /*1bb0*/  IMAD.U32 R52, RZ, RZ, UR42 ;  /* 0x0000002aff347e24 */ /* 0x000fe2000f8e00ff */
[----:B------:R-:W-:Y:S01]  /*1bc0*/  DFMA R18, R84, R46, R18 ;  /* 0x0000002e5412722b */ /* 0x000fe20000000012 */
        /* <DEDUP_REMOVED lines=19> */
[----:B------:R-:W-:Y:S01]  /*1d00*/  DADD R14, R32, -R18 ;  /* 0x00000000200e7229 */ /* 0x000fe20000000812 */
[C---:B------:R-:W-:Y:S01]  /*1d10*/  ISETP.GE.U32.AND P2, PT, R88.reuse, 0x33, PT ;  /* 0x000000335800780c */ /* 0x040fe20003f46070 */
[----:B------:R-:W-:Y:S01]  /*1d20*/  DFMA R42, R98, R54, R20 ;  /* 0x00000036622a722b */ /* 0x000fe20000000014 */
[----:B------:R-:W-:Y:S01]  /*1d30*/  VIADD R88, R88, 0x31 ;  /* 0x0000003158587836 */ /* 0x000fe20000000000 */
[----:B------:R-:W-:-:S02]  /*1d40*/  DFMA R30, R96, R66, R30 ;  /* 0x00000042601e722b */ /* 0x000fc4000000001e */
[----:B------:R-:W-:Y:S01]  /*1d50*/  DADD R20, R32, R18 ;  /* 0x0000000020147229 */ /* 0x000fe20000000012 */
[----:B------:R-:W-:Y:S01]  /*1d60*/  MOV R18, UR60 ;  /* 0x0000003c00127c02 */ /* 0x000fe20008000f00 */
[----:B------:R-:W-:Y:S01]  /*1d70*/  IMAD.U32 R19, RZ, RZ, UR61 ;  /* 0x0000003dff137e24 */ /* 0x000fe2000f8e00ff */
[----:B------:R-:W-:Y:S01]  /*1d80*/  MOV R32, UR58 ;  /* 0x0000003a00207c02 */ /* 0x000fe20008000f00 */
[----:B------:R-:W-:Y:S02]  /*1d90*/  IMAD.U32 R33, RZ, RZ, UR59 ;  /* 0x0000003bff217e24 */ /* 0x000fe4000f8e00ff */
[C-C-:B------:R-:W-:Y:S02]  /*1da0*/  DADD R106, R42.reuse, R30.reuse ;  /* 0x000000002a6a7229 */ /* 0x140fe4000000001e */
[----:B------:R-:W-:Y:S01]  /*1db0*/  DADD R42, R42, -R30 ;  /* 0x000000002a2a7229 */ /* 0x000fe2000000081e */
[----:B------:R-:W-:Y:S01]  /*1dc0*/  IMAD.U32 R30, RZ, RZ, UR56 ;  /* 0x00000038ff1e7e24 */ /* 0x000fe2000f8e00ff */
[----:B------:R-:W-:Y:S01]  /*1dd0*/  DFMA R68, R74, R18, RZ ;  /* 0x000000124a44722b */ /* 0x000fe200000000ff */
[----:B------:R-:W-:Y:S01]  /*1de0*/  IMAD.U32 R31, RZ, RZ, UR57 ;  /* 0x00000039ff1f7e24 */ /* 0x000fe2000f8e00ff */
[----:B------:R-:W-:-:S05]  /*1df0*/  DFMA R70, R76, R34, RZ ;  /* 0x000000224c46722b */ /* 0x000fca00000000ff */
[----:B------:R-:W-:-:S08]  /*1e00*/  DFMA R50, R76, R30, RZ ;  /* 0x0000001e4c32722b */ /* 0x000fd000000000ff */
[----:B------:R-:W-:Y:S01]  /*1e10*/  DFMA R64, R78, R32, R50 ;  /* 0x000000204e40722b */ /* 0x000fe20000000032 */
[----:B------:R-:W-:Y:S01]  /*1e20*/  IMAD.U32 R50, RZ, RZ, UR20 ;  /* 0x00000014ff327e24 */ /* 0x000fe2000f8e00ff */
[----:B------:R-:W-:-:S06]  /*1e30*/  MOV R51, UR21 ;  /* 0x0000001500337c02 */ /* 0x000fcc0008000f00 */
[----:B------:R-:W-:Y:S01]  /*1e40*/  DFMA R108, R84, R50, R64 ;  /* 0x00000032546c722b */ /* 0x000fe20000000040 */
[----:B------:R-:W-:Y:S01]  /*1e50*/  MOV R64, UR18 ;  /* 0x0000001200407c02 */ /* 0x000fe20008000f00 */
[----:B------:R-:W-:Y:S01]  /*1e60*/  IMAD.U32 R65, RZ, RZ, UR19 ;  /* 0x00000013ff417e24 */ /* 0x000fe2000f8e00ff */
[----:B---3--:R-:W-:Y:S01]  /*1e70*/  DMUL R16, R14, R16 ;  /* 0x000000100e107228 */ /* 0x008fe20000000000 */
[----:B------:R-:W-:Y:S01]  /*1e80*/  IMAD.U32 R14, RZ, RZ, UR52 ;  /* 0x00000034ff0e7e24 */ /* 0x000fe2000f8e00ff */
[----:B------:R-:W-:-:S06]  /*1e90*/  MOV R15, UR53 ;  /* 0x00000035000f7c02 */ /* 0x000fcc0008000f00 */
[--C-:B----4-:R-:W-:Y:S02]  /*1ea0*/  DFMA R100, R20, R102, -R16.reuse ;  /* 0x000000661464722b */ /* 0x110fe40000000810 */
[----:B------:R-:W-:Y:S02]  /*1eb0*/  DFMA R44, R74, R14, RZ ;  /* 0x0000000e4a2c722b */ /* 0x000fe400000000ff */
[----:B------:R-:W-:Y:S01]  /*1ec0*/  DFMA R102, R20, R102, R16 ;  /* 0x000000661466722b */ /* 0x000fe20000000010 */
[----:B------:R-:W-:Y:S01]  /*1ed0*/  IMAD.U32 R16, RZ, RZ, UR54 ;  /* 0x00000036ff107e24 */ /* 0x000fe2000f8e00ff */
[----:B------:R-:W-:Y:S01]  /*1ee0*/  MOV R21, UR63 ;  /* 0x0000003f00157c02 */ /* 0x000fe20008000f00 */
[----:B------:R-:W-:Y:S01]  /*1ef0*/  IMAD.U32 R17, RZ, RZ, UR55 ;  /* 0x00000037ff117e24 */ /* 0x000fe2000f8e00ff */
[----:B-----5:R-:W-:Y:S01]  /*1f00*/  DMUL R60, R42, R36 ;  /* 0x000000242a3c7228 */ /* 0x020fe20000000000 */
[----:B------:R-:W-:Y:S01]  /*1f10*/  IMAD.U32 R20, RZ, RZ, UR62 ;  /* 0x0000003eff147e24 */ /* 0x000fe2000f8e00ff */
[----:B------:R-:W-:Y:S01]  /*1f20*/  MOV R42, UR24 ;  /* 0x00000018002a7c02 */ /* 0x000fe20008000f00 */
[----:B------:R-:W-:-:S02]  /*1f30*/  IMAD.U32 R36, RZ, RZ, UR66 ;  /* 0x00000042ff247e24 */ /* 0x000fc4000f8e00ff */
[C---:B------:R-:W-:Y:S01]  /*1f40*/  DFMA R62, R86.reuse, R16, R44 ;  /* 0x00000010563e722b */ /* 0x040fe2000000002c */
[----:B------:R-:W-:Y:S01]  /*1f50*/  IMAD.U32 R37, RZ, RZ, UR67 ;  /* 0x00000043ff257e24 */ /* 0x000fe2000f8e00ff */
[----:B------:R-:W-:Y:S01]  /*1f60*/  DFMA R68, R86, R20, R68 ;  /* 0x000000145644722b */ /* 0x000fe20000000044 */
[----:B------:R-:W-:Y:S01]  /*1f70*/  IMAD.U32 R43, RZ, RZ, UR25 ;  /* 0x00000019ff2b7e24 */ /* 0x000fe2000f8e00ff */
[CCC-:B--2---:R-:W-:Y:S01]  /*1f80*/  DFMA R104, R106.reuse, R58.reuse, -R60.reuse ;  /* 0x0000003a6a68722b */ /* 0x1c4fe2000000083c */
[----:B------:R-:W-:Y:S01]  /*1f90*/  IMAD.U32 R44, RZ, RZ, UR16 ;  /* 0x00000010ff2c7e24 */ /* 0x000fe2000f8e00ff */
[----:B------:R-:W-:Y:S01]  /*1fa0*/  DFMA R106, R106, R58, R60 ;  /* 0x0000003a6a6a722b */ /* 0x000fe2000000003c */
[----:B------:R-:W-:Y:S01]  /*1fb0*/  IMAD.U32 R45, RZ, RZ, UR17 ;  /* 0x00000011ff2d7e24 */ /* 0x000fe2000f8e00ff */
[----:B------:R-:W-:Y:S01]  /*1fc0*/  DFMA R70, R78, R36, R70 ;  /* 0x000000244e46722b */ /* 0x000fe20000000046 */
[----:B------:R-:W-:Y:S01]  /*1fd0*/  MOV R60, UR12 ;  /* 0x0000000c003c7c02 */ /* 0x000fe20008000f00 */
[C---:B------:R-:W-:Y:S01]  /*1fe0*/  DFMA R58, R82.reuse, R42, R62 ;  /* 0x0000002a523a722b */ /* 0x040fe2000000003e */
[----:B------:R-:W-:Y:S01]  /*1ff0*/  IMAD.U32 R61, RZ, RZ, UR13 ;  /* 0x0000000dff3d7e24 */ /* 0x000fe2000f8e00ff */
[----:B------:R-:W-:Y:S01]  /*2000*/  MOV R63, UR27 ;  /* 0x0000001b003f7c02 */ /* 0x000fe20008000f00 */
[----:B------:R-:W-:Y:S01]  /*2010*/  DFMA R110, R82, R44, R68 ;  /* 0x0000002c526e722b */ /* 0x000fe20000000044 */
[----:B------:R-:W-:-:S02]  /*2020*/  IMAD.U32 R62, RZ, RZ, UR26 ;  /* 0x0000001aff3e7e24 */ /* 0x000fc4000f8e00ff */
[----:B------:R-:W-:Y:S01]  /*2030*/  IMAD.U32 R68, RZ, RZ, UR22 ;  /* 0x00000016ff447e24 */ /* 0x000fe2000f8e00ff */
[----:B------:R-:W-:Y:S01]  /*2040*/  DFMA R120, R84, R60, R70 ;  /* 0x0000003c5478722b */ /* 0x000fe20000000046 */
[----:B------:R-:W-:Y:S01]  /*2050*/  IMAD.U32 R69, RZ, RZ, UR23 ;  /* 0x00000017ff457e24 */ /* 0x000fe2000f8e00ff */
[----:B------:R-:W-:Y:S01]  /*2060*/  MOV R71, UR15 ;  /* 0x0000000f00477c02 */ /* 0x000fe20008000f00 */
[C---:B------:R-:W-:Y:S01]  /*2070*/  DFMA R58, R98.reuse, R62, R58 ;  /* 0x0000003e623a722b */ /* 0x040fe2000000003a */
[----:B------:R-:W-:Y:S01]  /*2080*/  IMAD.U32 R70, RZ, RZ, UR14 ;  /* 0x0000000eff467e24 */ /* 0x000fe2000f8e00ff */
[----:B------:R-:W-:Y:S02]  /*2090*/  DFMA R122, R98, R64, R110 ;  /* 0x00000040627a722b */ /* 0x000fe4000000006e */
[----:B------:R-:W-:-:S03]  /*20a0*/  DFMA R108, R96, R68, R108 ;  /* 0x00000044606c722b */ /* 0x000fc6000000006c */
[----:B------:R-:W-:-:S05]  /*20b0*/  DFMA R124, R96, R70, R120 ;  /* 0x00000046607c722b */ /* 0x000fca0000000078 */
[C-C-:B------:R-:W-:Y:S02]  /*20c0*/  DADD R110, R58.reuse, R108.reuse ;  /* 0x000000003a6e7229 */ /* 0x140fe4000000006c */
[----:B------:R-:W-:Y:S01]  /*20d0*/  DADD R120, R58, -R108 ;  /* 0x000000003a787229 */ /* 0x000fe2000000086c */
[----:B------:R-:W-:Y:S01]  /*20e0*/  IMAD.U32 R58, RZ, RZ, UR68 ;  /* 0x00000044ff3a7e24 */ /* 0x000fe2000f8e00ff */
[C-C-:B------:R-:W-:Y:S01]  /*20f0*/  DADD R108, R122.reuse, R124.reuse ;  /* 0x000000007a6c7229 */ /* 0x140fe2000000007c */
[----:B------:R-:W-:Y:S01]  /*2100*/  IMAD.U32 R59, RZ, RZ, UR69 ;  /* 0x00000045ff3b7e24 */ /* 0x000fe2000f8e00ff */
[----:B------:R-:W-:-:S04]  /*2110*/  DADD R122, R122, -R124 ;  /* 0x000000007a7a7229 */ /* 0x000fc8000000087c */
[----:B------:R-:W-:Y:S02]  /*2120*/  DMUL R120, R120, R72 ;  /* 0x0000004878787228 */ /* 0x000fe40000000000 */
[----:B------:R-:W-:Y:S01]  /*2130*/  DFMA R74, R74, R58, RZ ;  /* 0x0000003a4a4a722b */ /* 0x000fe200000000ff */
[----:B------:R-:W-:Y:S01]  /*2140*/  MOV R72, UR70 ;  /* 0x0000004600487c02 */ /* 0x000fe20008000f00 */
[----:B------:R-:W-:Y:S01]  /*2150*/  IMAD.U32 R73, RZ, RZ, UR71 ;  /* 0x00000047ff497e24 */ /* 0x000fe2000f8e00ff */
[----:B------:R-:W-:-:S05]  /*2160*/  DMUL R122, R122, R94 ;  /* 0x0000005e7a7a7228 */ /* 0x000fca0000000000 */
        /* <DEDUP_REMOVED lines=14> */
[----:B------:R-:W-:Y:S01]  /*2250*/  MOV R87, UR7 ;  /* 0x0000000700577c02 */ /* 0x000fe20008000f00 */
[----:B------:R-:W-:Y:S01]  /*2260*/  IMAD.U32 R84, RZ, RZ, UR10 ;  /* 0x0000000aff547e24 */ /* 0x000fe2000f8e00ff */
[----:B------:R-:W-:-:S04]  /*2270*/  MOV R85, UR11 ;  /* 0x0000000b00557c02 */ /* 0x000fc80008000f00 */
[----:B------:R-:W-:Y:S02]  /*2280*/  DFMA R126, R96, R86, R126 ;  /* 0x00000056607e722b */ /* 0x000fe4000000007e */
[CCC-:B------:R-:W-:Y:S02]  /*2290*/  DFMA R96, R110.reuse, R92.reuse, -R120.reuse ;  /* 0x0000005c6e60722b */ /* 0x1c0fe40000000878 */
[----:B------:R-:W-:Y:S02]  /*22a0*/  DFMA R110, R110, R92, R120 ;  /* 0x0000005c6e6e722b */ /* 0x000fe40000000078 */
[----:B------:R-:W-:Y:S02]  /*22b0*/  DFMA R92, R108, R90, -R122 ;  /* 0x0000005a6c5c722b */ /* 0x000fe4000000087a */
[----:B------:R-:W-:Y:S02]  /*22c0*/  DFMA R98, R98, R84, R124 ;  /* 0x000000546262722b */ /* 0x000fe4000000007c */
[----:B------:R-:W-:-:S02]  /*22d0*/  DFMA R90, R108, R90, R122 ;  /* 0x0000005a6c5a722b */ /* 0x000fc4000000007a */
[C---:B------:R-:W-:Y:S02]  /*22e0*/  DFMA R108, R102.reuse, R2, RZ ;  /* 0x00000002666c722b */ /* 0x040fe400000000ff */
[C---:B------:R-:W-:Y:S02]  /*22f0*/  DFMA R120, R102.reuse, R8, RZ ;  /* 0x000000086678722b */ /* 0x040fe400000000ff */
[C---:B------:R-:W-:Y:S02]  /*2300*/  DFMA R122, R102.reuse, R38, RZ ;  /* 0x00000026667a722b */ /* 0x040fe400000000ff */
[----:B------:R-:W-:Y:S02]  /*2310*/  DFMA R102, R102, R52, RZ ;  /* 0x000000346666722b */ /* 0x000fe400000000ff */
[C-C-:B------:R-:W-:Y:S02]  /*2320*/  DADD R94, R98.reuse, R126.reuse ;  /* 0x00000000625e7229 */ /* 0x140fe4000000007e */
[----:B------:R-:W-:-:S02]  /*2330*/  DADD R98, R98, -R126 ;  /* 0x0000000062627229 */ /* 0x000fc4000000087e */
[C---:B------:R-:W-:Y:S02]  /*2340*/  DFMA R108, R106.reuse, R10, R108 ;  /* 0x0000000a6a6c722b */ /* 0x040fe4000000006c */
[C---:B------:R-:W-:Y:S02]  /*2350*/  DFMA R120, R106.reuse, R12, R120 ;  /* 0x0000000c6a78722b */ /* 0x040fe40000000078 */
        /* <DEDUP_REMOVED lines=14> */
[----:B------:R-:W-:Y:S02]  /*2440*/  DMUL R6, R98, R6 ;  /* 0x0000000662067228 */ /* 0x000fe40000000000 */
        /* <DEDUP_REMOVED lines=8> */
[CCC-:B------:R-:W-:Y:S02]  /*24d0*/  DFMA R90, R94.reuse, R4.reuse, -R6.reuse ;  /* 0x000000045e5a722b */ /* 0x1c0fe40000000806 */
[----:B------:R-:W-:Y:S02]  /*24e0*/  DFMA R4, R94, R4, R6 ;  /* 0x000000045e04722b */ /* 0x000fe40000000006 */
        /* <DEDUP_REMOVED lines=12> */
[----:B------:R-:W-:Y:S02]  /*25b0*/  DADD R90, R108, -R102 ;  /* 0x000000006c5a7229 */ /* 0x000fe40000000866 */
[----:B------:R-:W-:Y:S02]  /*25c0*/  DADD R4, R124, R122 ;  /* 0x000000007c047229 */ /* 0x000fe4000000007a */
[----:B------:R-:W-:-:S02]  /*25d0*/  DADD R92, R120, -R106 ;  /* 0x00000000785c7229 */ /* 0x000fc4000000086a */
[----:B------:R-:W-:Y:S01]  /*25e0*/  DADD R6, R6, R100 ;  /* 0x0000000006067229 */ /* 0x000fe20000000064 */
[----:B------:R3:W-:Y:S01]  /*25f0*/  STS.64 [R89+0x30], R90 ;  /* 0x0000305a59007388 */ /* 0x0007e20000000a00 */
[----:B------:R-:W-:Y:S02]  /*2600*/  DADD R102, R108, R102 ;  /* 0x000000006c667229 */ /* 0x000fe40000000066 */
[----:B------:R-:W-:Y:S01]  /*2610*/  DADD R106, R120, R106 ;  /* 0x00000000786a7229 */ /* 0x000fe2000000006a */
[----:B------:R3:W-:Y:S01]  /*2620*/  STS.64 [R89+0x28], R92 ;  /* 0x0000285c59007388 */ /* 0x0007e20000000a00 */
[----:B------:R-:W-:-:S03]  /*2630*/  DADD R122, R124, -R122 ;  /* 0x000000007c7a7229 */ /* 0x000fc6000000087a */
[----:B------:R3:W-:Y:S04]  /*2640*/  STS.128 [R89+0x10], R4 ;  /* 0x0000100459007388 */ /* 0x0007e80000000c00 */
[----:B------:R3:W-:Y:S04]  /*2650*/  STS.64 [R89], R102 ;  /* 0x0000006659007388 */ /* 0x0007e80000000a00 */
[----:B------:R3:W-:Y:S04]  /*2660*/  STS.64 [R89+0x8], R106 ;  /* 0x0000086a59007388 */ /* 0x0007e80000000a00 */
[----:B------:R3:W-:Y:S01]  /*2670*/  STS.64 [R89+0x20], R122 ;  /* 0x0000207a59007388 */ /* 0x0007e20000000a00 */
[----:B------:R-:W-:Y:S05]  /*2680*/  @!P2 BRA `(.L_x_495) ;  /* 0xffffffec00aca947 */ /* 0x000fea000383ffff */
.L_x_494:
[----:B0-2---:R-:W-:Y:S05]  /*2690*/  BSYNC.RECONVERGENT B0 ;  /* 0x0000000000007941 */ /* 0x005fea0003800200 */
.L_x_493:
[----:B-1-3--:R-:W0:Y:S01]  /*26a0*/  S2R R5, SR_TID.X ;  /* 0x0000000000057919 */ /* 0x00ae220000002100 */
[----:B------:R-:W-:Y:S01]  /*26b0*/  MOV R88, 0x400 ;  /* 0x0000040000587802 */ /* 0x000fe20000000f00 */
[----:B------:R-:W-:Y:S01]  /*26c0*/  BSSY.RECONVERGENT B0, `(.L_x_496) ;  /* 0x0000072000007945 */ /* 0x000fe20003800200 */
[----:B------:R-:W1:Y:S01]  /*26d0*/  S2R R89, SR_CgaCtaId ;  /* 0x0000000000597919 */ /* 0x000e620000008800 */
[----:B------:R-:W2:Y:S01]  /*26e0*/  S2R R4, SR_TID.Y ;  /* 0x0000000000047919 */ /* 0x000ea20000002200 */
[----:B------:R-:W-:Y:S01]  /*26f0*/  BAR.SYNC.DEFER_BLOCKING 0x0 ;  /* 0x0000000000007b1d */ /* 0x000fe20000010000 */
[----:B0-----:R-:W-:Y:S02]  /*2700*/  LOP3.LUT R6, R5, 0xffff, RZ, 0xc0, !PT ;  /* 0x0000ffff05067812 */ /* 0x001fe400078ec0ff */
[----:B-1----:R-:W-:-:S03]  /*2710*/  LEA R89, R89, R88, 0x18 ;  /* 0x0000005859597211 */ /* 0x002fc600078ec0ff */
[----:B------:R-:W-:Y:S02]  /*2720*/  IMAD R6, R6, 0x2493, RZ ;  /* 0x0000249306067824 */ /* 0x000fe400078e02ff */
[----:B--2---:R-:W-:-:S03]  /*2730*/  IMAD R89, R4, 0x1f40, R89 ;  /* 0x00001f4004597824 */ /* 0x004fc600078e0259 */
[----:B------:R-:W-:-:S04]  /*2740*/  SHF.R.U32.HI R6, RZ, 0x10, R6 ;  /* 0x00000010ff067819 */ /* 0x000fc80000011606 */
[C---:B------:R-:W-:Y:S01]  /*2750*/  PRMT R7, R6.reuse, 0x9910, RZ ;  /* 0x0000991006077816 */ /* 0x040fe200000000ff */
[----:B------:R-:W-:-:S04]  /*2760*/  IMAD R4, R6, 0x50, R89 ;  /* 0x0000005006047824 */ /* 0x000fc800078e0259 */
[----:B------:R-:W-:-:S05]  /*2770*/  IMAD R7, R7, 0x7, RZ ;  /* 0x0000000707077824 */ /* 0x000fca00078e02ff */
[----:B------:R-:W-:-:S04]  /*2780*/  IADD3 R7, PT, PT, RZ, -R7, RZ ;  /* 0x80000007ff077210 */ /* 0x000fc80007ffe0ff */
[----:B------:R-:W-:-:S05]  /*2790*/  PRMT R88, R7, 0x7710, RZ ;  /* 0x0000771007587816 */ /* 0x000fca00000000ff */
[----:B------:R-:W-:-:S05]  /*27a0*/  IMAD.IADD R88, R88, 0x1, R5 ;  /* 0x0000000158587824 */ /* 0x000fca00078e0205 */
[----:B------:R-:W-:-:S04]  /*27b0*/  LOP3.LUT R7, R88, 0xffff, RZ, 0xc0, !PT ;  /* 0x0000ffff58077812 */ /* 0x000fc800078ec0ff */
[----:B------:R-:W-:Y:S01]  /*27c0*/  LEA R4, R7, R4, 0x3 ;  /* 0x0000000407047211 */ /* 0x000fe200078e18ff */
[----:B------:R-:W-:Y:S06]  /*27d0*/  @P1 BRA `(.L_x_497) ;  /* 0x0000000400801947 */ /* 0x000fec0003800000 */
.L_x_498:
        /* <DEDUP_REMOVED lines=31> */
[----:B------:R-:W-:Y:S04]  /*29d0*/  LDS.64 R90, [R6+0x140] ;  /* 0x00014000065a7984 */ /* 0x000fe80000000a00 */
[----:B------:R-:W0:Y:S01]  /*29e0*/  LDS.64 R88, [R6+0x190] ;  /* 0x0001900006587984 */ /* 0x000e220000000a00 */
[C---:B------:R-:W-:Y:S02]  /*29f0*/  DFMA R110, R96.reuse, R2, RZ ;  /* 0x00000002606e722b */ /* 0x040fe400000000ff */
[C---:B------:R-:W-:Y:S02]  /*2a00*/  DFMA R112, R96.reuse, R8, RZ ;  /* 0x000000086070722b */ /* 0x040fe400000000ff */
[----:B------:R-:W-:-:S02]  /*2a10*/  DFMA R114, R96, R38, RZ ;  /* 0x000000266072722b */ /* 0x000fc400000000ff */
[--C-:B-1----:R-:W-:Y:S02]  /*2a20*/  DADD R104, R100, R102.reuse ;  /* 0x0000000064687229 */ /* 0x102fe40000000066 */
[----:B------:R-:W-:Y:S02]  /*2a30*/  DFMA R96, R96, R52, RZ ;  /* 0x000000346060722b */ /* 0x000fe400000000ff */
[----:B------:R-:W-:Y:S02]  /*2a40*/  DADD R100, R100, -R102 ;  /* 0x0000000064647229 */ /* 0x000fe40000000866 */
[----:B------:R-:W-:Y:S02]  /*2a50*/  DFMA R102, R98, R22, RZ ;  /* 0x000000166266722b */ /* 0x000fe400000000ff */
[C---:B------:R-:W-:Y:S02]  /*2a60*/  DFMA R110, R104.reuse, R10, R110 ;  /* 0x0000000a686e722b */ /* 0x040fe4000000006e */
[----:B------:R-:W-:-:S02]  /*2a70*/  DFMA R116, R104, R54, R96 ;  /* 0x000000366874722b */ /* 0x000fc40000000060 */
[----:B--2---:R-:W-:Y:S02]  /*2a80*/  DADD R96, R106, R108 ;  /* 0x000000006a607229 */ /* 0x004fe4000000006c */
[C---:B------:R-:W-:Y:S02]  /*2a90*/  DFMA R112, R104.reuse, R12, R112 ;  /* 0x0000000c6870722b */ /* 0x040fe40000000070 */
[----:B------:R-:W-:Y:S02]  /*2aa0*/  DFMA R114, R104, R40, R114 ;  /* 0x000000286872722b */ /* 0x000fe40000000072 */
[----:B------:R-:W-:Y:S02]  /*2ab0*/  DADD R106, R106, -R108 ;  /* 0x000000006a6a7229 */ /* 0x000fe4000000086c */
[C---:B------:R-:W-:Y:S02]  /*2ac0*/  DFMA R104, R98.reuse, R24, RZ ;  /* 0x000000186268722b */ /* 0x040fe400000000ff */
[----:B------:R-:W-:-:S02]  /*2ad0*/  DFMA R108, R98, R46, RZ ;  /* 0x0000002e626c722b */ /* 0x000fc400000000ff */
[----:B------:R-:W-:Y:S02]  /*2ae0*/  DFMA R98, R98, R56, RZ ;  /* 0x000000386262722b */ /* 0x000fe400000000ff */
        /* <DEDUP_REMOVED lines=8> */
[----:B---3--:R-:W-:Y:S02]  /*2b70*/  DADD R96, R94, R92 ;  /* 0x000000005e607229 */ /* 0x008fe4000000005c */
        /* <DEDUP_REMOVED lines=8> */
[----:B------:R-:W-:Y:S02]  /*2c00*/  DFMA R114, R96, R44, R114 ;  /* 0x0000002c6072722b */ /* 0x000fe40000000072 */
[----:B------:R-:W-:Y:S02]  /*2c10*/  DADD R88, R90, -R88 ;  /* 0x000000005a587229 */ /* 0x000fe40000000858 */
        /* <DEDUP_REMOVED lines=28> */
.L_x_497:
[----:B------:R-:W-:Y:S05]  /*2de0*/  BSYNC.RECONVERGENT B0 ;  /* 0x0000000000007941 */ /* 0x000fea0003800200 */
.L_x_496:
[----:B------:R-:W-:Y:S06]  /*2df0*/  BAR.SYNC.DEFER_BLOCKING 0x0 ;  /* 0x0000000000007b1d */ /* 0x000fec0000010000 */
[----:B------:R-:W1:Y:S01]  /*2e00*/  LDCU.128 UR12, c[0x3][0x10] ;  /* 0x00c00200ff0c77ac */ /* 0x000e620008000c00 */
[----:B------:R-:W2:Y:S01]  /*2e10*/  LDCU.128 UR16, c[0x3][0x710] ;  /* 0x00c0e200ff1077ac */ /* 0x000ea20008000c00 */
[----:B------:R-:W3:Y:S01]  /*2e20*/  LDCU.128 UR20, c[0x3][0x30] ;  /* 0x00c00600ff1477ac */ /* 0x000ee20008000c00 */
[----:B------:R-:W4:Y:S01]  /*2e30*/  LDCU.128 UR24, c[0x3][0x730] ;  /* 0x00c0e600ff1877ac */ /* 0x000f220008000c00 */
[----:B------:R-:W5:Y:S01]  /*2e40*/  LDCU.128 UR28, c[0x3][0x50] ;  /* 0x00c00a00ff1c77ac */ /* 0x000f620008000c00 */
[----:B0-----:R-:W-:Y:S01]  /*2e50*/  LDS.64 R6, [R4] ;  /* 0x0000000004067984 */ /* 0x001fe20000000a00 */
[----:B------:R-:W0:Y:S03]  /*2e60*/  LDCU.64 UR6, c[0x3][0x748] ;  /* 0x00c0e900ff0677ac */ /* 0x000e260008000a00 */
[----:B------:R-:W1:Y:S01]  /*2e70*/  LDS.64 R20, [R4+0x1c20] ;  /* 0x001c200004147984 */ /* 0x000e620000000a00 */
[----:B------:R-:W2:Y:S03]  /*2e80*/  LDCU UR4, c[0x0][0x380] ;  /* 0x00007000ff0477ac */ /* 0x000ea60008000800 */
[----:B------:R-:W-:Y:S01]  /*2e90*/  LDS.64 R36, [R4+0x320] ;  /* 0x0003200004247984 */ /* 0x000fe20000000a00 */
[----:B------:R-:W0:Y:S03]  /*2ea0*/  LDCU.64 UR8, c[0x3][0x68] ;  /* 0x00c00d00ff0877ac */ /* 0x000e260008000a00 */
[----:B------:R-:W3:Y:S01]  /*2eb0*/  LDS.64 R38, [R4+0x1900] ;  /* 0x0019000004267984 */ /* 0x000ee20000000a00 */
[----:B------:R-:W0:Y:S03]  /*2ec0*/  LDCU.64 UR10, c[0x3][0x768] ;  /* 0x00c0ed00ff0a77ac */ /* 0x000e260008000a00 */
[----:B------:R-:W-:Y:S01]  /*2ed0*/  LDS.64 R40, [R4+0x640] ;  /* 0x0006400004287984 */ /* 0x000fe20000000a00 */
[----:B------:R-:W0:Y:S03]  /*2ee0*/  LDCU.128 UR32, c[0x3][0x790] ;  /* 0x00c0f200ff2077ac */ /* 0x000e260008000c00 */
[----:B------:R-:W4:Y:S04]  /*2ef0*/  LDS.64 R42, [R4+0x15e0] ;  /* 0x0015e000042a7984 */ /* 0x000f280000000a00 */
[----:B------:R-:W-:Y:S01]  /*2f00*/  LDS.64 R44, [R4+0x960] ;  /* 0x00096000042c7984 */ /* 0x000fe20000000a00 */
[----:B--2---:R-:W-:-:S03]  /*2f10*/  ISETP.GE.AND P0, PT, R0, UR4, PT ;  /* 0x0000000400007c0c */ /* 0x004fc6000bf06270 */
[----:B------:R-:W2:Y:S04]  /*2f20*/  LDS.64 R46, [R4+0x12c0] ;  /* 0x0012c000042e7984 */ /* 0x000ea80000000a00 */
[----:B------:R-:W-:Y:S01]  /*2f30*/  LDS.64 R48, [R4+0xfa0] ;  /* 0x000fa00004307984 */ /* 0x000fe20000000a00 */
[C-C-:B-1----:R-:W-:Y:S02]  /*2f40*/  DADD R32, R6.reuse, R20.reuse ;  /* 0x0000000006207229 */ /* 0x142fe40000000014 */
[----:B------:R-:W-:Y:S02]  /*2f50*/  DADD R6, R6, -R20 ;  /* 0x0000000006067229 */ /* 0x000fe40000000814 */
[C-C-:B---3--:R-:W-:Y:S02]  /*2f60*/  DADD R20, R36.reuse, R38.reuse ;  /* 0x0000000024147229 */ /* 0x148fe40000000026 */
[----:B------:R-:W-:Y:S01]  /*2f70*/  DADD R36, R36, -R38 ;  /* 0x0000000024247229 */ /* 0x000fe20000000826 */
[----:B------:R-:W1:Y:S03]  /*2f80*/  LDS.64 R38, [R4+0xc80] ;  /* 0x000c800004267984 */ /* 0x000e660000000a00 */
[----:B------:R-:W-:-:S02]  /*2f90*/  DFMA R22, R6, R22, RZ ;  /* 0x000000160616722b */ /* 0x000fc400000000ff */
[C---:B------:R-:W-:Y:S02]  /*2fa0*/  DFMA R8, R32.reuse, R8, RZ ;  /* 0x000000082008722b */ /* 0x040fe400000000ff */
[----:B------:R-:W-:Y:S02]  /*2fb0*/  DFMA R2, R32, R2, RZ ;  /* 0x000000022002722b */ /* 0x000fe400000000ff */
[----:B------:R-:W-:Y:S02]  /*2fc0*/  DFMA R24, R6, R24, RZ ;  /* 0x000000180618722b */ /* 0x000fe400000000ff */
[----:B------:R-:W-:Y:S02]  /*2fd0*/  DFMA R22, R36, R26, R22 ;  /* 0x0000001a2416722b */ /* 0x000fe40000000016 */
[----:B------:R-:W-:Y:S02]  /*2fe0*/  DFMA R8, R20, R12, R8 ;  /* 0x0000000c1408722b */ /* 0x000fe40000000008 */
[----:B------:R-:W-:Y:S01]  /*2ff0*/  DFMA R12, R32, UR12, RZ ;  /* 0x0000000c200c7c2b */ /* 0x000fe200080000ff */
[----:B------:R-:W3:Y:S01]  /*3000*/  LDCU.64 UR12, c[0x3][0x88] ;  /* 0x00c01100ff0c77ac */ /* 0x000ee20008000a00 */
[----:B------:R-:W-:-:S02]  /*3010*/  DFMA R26, R6, UR16, RZ ;  /* 0x00000010061a7c2b */ /* 0x000fc400080000ff */
[----:B------:R-:W-:Y:S01]  /*3020*/  DFMA R32, R32, UR14, RZ ;  /* 0x0000000e20207c2b */ /* 0x000fe200080000ff */
[----:B------:R-:W3:Y:S01]  /*3030*/  LDCU.64 UR14, c[0x3][0x788] ;  /* 0x00c0f100ff0e77ac */ /* 0x000ee20008000a00 */
[----:B------:R-:W-:Y:S02]  /*3040*/  DFMA R6, R6, UR18, RZ ;  /* 0x0000001206067c2b */ /* 0x000fe400080000ff */
[----:B------:R-:W-:Y:S01]  /*3050*/  DFMA R10, R20, R10, R2 ;  /* 0x0000000a140a722b */ /* 0x000fe20000000002 */
[----:B------:R-:W0:Y:S01]  /*3060*/  LDCU.128 UR16, c[0x3][0x750] ;  /* 0x00c0ea00ff1077ac */ /* 0x000e220008000c00 */
[----:B----4-:R-:W-:Y:S02]  /*3070*/  DADD R2, R40, R42 ;  /* 0x0000000028027229 */ /* 0x010fe4000000002a */
[C---:B------:R-:W-:Y:S02]  /*3080*/  DFMA R12, R20.reuse, UR20, R12 ;  /* 0x00000014140c7c2b */ /* 0x040fe4000800000c */
[----:B------:R-:W-:Y:S01]  /*3090*/  DFMA R32, R20, UR22, R32 ;  /* 0x0000001614207c2b */ /* 0x000fe20008000020 */
[----:B------:R-:W4:Y:S01]  /*30a0*/  LDCU.128 UR20, c[0x3][0x70] ;  /* 0x00c00e00ff1477ac */ /* 0x000f220008000c00 */
[----:B------:R-:W-:-:S02]  /*30b0*/  DFMA R26, R36, UR24, R26 ;  /* 0x00000018241a7c2b */ /* 0x000fc4000800001a */
[C---:B------:R-:W-:Y:S01]  /*30c0*/  DFMA R6, R36.reuse, UR26, R6 ;  /* 0x0000001a24067c2b */ /* 0x040fe20008000006 */
[----:B------:R-:W3:Y:S01]  /*30d0*/  LDCU.128 UR24, c[0x3][0x770] ;  /* 0x00c0ee00ff1877ac */ /* 0x000ee20008000c00 */
[----:B------:R-:W-:Y:S02]  /*30e0*/  DFMA R24, R36, R28, R24 ;  /* 0x0000001c2418722b */ /* 0x000fe40000000018 */
[----:B------:R-:W-:Y:S02]  /*30f0*/  DADD R40, R40, -R42 ;  /* 0x0000000028287229 */ /* 0x000fe4000000082a */
[C---:B-----5:R-:W-:Y:S02]  /*3100*/  DFMA R12, R2.reuse, UR28, R12 ;  /* 0x0000001c020c7c2b */ /* 0x060fe4000800000c */
[C---:B------:R-:W-:Y:S01]  /*3110*/  DFMA R32, R2.reuse, UR30, R32 ;  /* 0x0000001e02207c2b */ /* 0x040fe20008000020 */
[----:B------:R-:W5:Y:S01]  /*3120*/  LDCU.128 UR28, c[0x3][0x90] ;  /* 0x00c01200ff1c77ac */ /* 0x000f620008000c00 */
[----:B------:R-:W-:-:S02]  /*3130*/  DFMA R10, R2, R14, R10 ;  /* 0x0000000e020a722b */ /* 0x000fc4000000000a */
[----:B------:R-:W-:Y:S02]  /*3140*/  DFMA R8, R2, R16, R8 ;  /* 0x000000100208722b */ /* 0x000fe40000000008 */
[C-C-:B--2---:R-:W-:Y:S02]  /*3150*/  DADD R2, R44.reuse, R46.reuse ;  /* 0x000000002c027229 */ /* 0x144fe4000000002e */
[----:B------:R-:W-:Y:S02]  /*3160*/  DADD R44, R44, -R46 ;  /* 0x000000002c2c7229 */ /* 0x000fe4000000082e */
[C---:B0-----:R-:W-:Y:S02]  /*3170*/  DFMA R26, R40.reuse, UR16, R26 ;  /* 0x00000010281a7c2b */ /* 0x041fe4000800001a */
[C---:B------:R-:W-:Y:S02]  /*3180*/  DFMA R14, R40.reuse, UR18, R6 ;  /* 0x00000012280e7c2b */ /* 0x040fe40008000006 */
[----:B------:R-:W-:-:S02]  /*3190*/  DFMA R24, R40, UR6, R24 ;  /* 0x0000000628187c2b */ /* 0x000fc40008000018 */
[C-C-:B-1----:R-:W-:Y:S02]  /*31a0*/  DADD R6, R38.reuse, R48.reuse ;  /* 0x0000000026067229 */ /* 0x142fe40000000030 */
[----:B------:R-:W-:Y:S02]  /*31b0*/  DADD R38, R38, -R48 ;  /* 0x0000000026267229 */ /* 0x000fe40000000830 */
[C---:B----4-:R-:W-:Y:S02]  /*31c0*/  DFMA R12, R2.reuse, UR20, R12 ;  /* 0x00000014020c7c2b */ /* 0x050fe4000800000c */
[----:B------:R-:W-:Y:S02]  /*31d0*/  DFMA R32, R2, UR22, R32 ;  /* 0x0000001602207c2b */ /* 0x000fe40008000020 */
[C---:B---3--:R-:W-:Y:S02]  /*31e0*/  DFMA R26, R44.reuse, UR24, R26 ;  /* 0x000000182c1a7c2b */ /* 0x048fe4000800001a */
[----:B------:R-:W-:-:S02]  /*31f0*/  DFMA R14, R44, UR26, R14 ;  /* 0x0000001a2c0e7c2b */ /* 0x000fc4000800000e */
[----:B------:R-:W-:Y:S02]  /*3200*/  DFMA R8, R2, UR8, R8 ;  /* 0x0000000802087c2b */ /* 0x000fe40008000008 */
[----:B------:R-:W-:Y:S02]  /*3210*/  DFMA R24, R44, UR10, R24 ;  /* 0x0000000a2c187c2b */ /* 0x000fe40008000018 */
[C---:B-----5:R-:W-:Y:S02]  /*3220*/  DFMA R12, R6.reuse, UR28, R12 ;  /* 0x0000001c060c7c2b */ /* 0x060fe4000800000c */
[----:B------:R-:W-:Y:S02]  /*3230*/  DFMA R32, R6, UR30, R32 ;  /* 0x0000001e06207c2b */ /* 0x000fe40008000020 */
[C---:B------:R-:W-:Y:S02]  /*3240*/  DFMA R26, R38.reuse, UR32, R26 ;  /* 0x00000020261a7c2b */ /* 0x040fe4000800001a */
[----:B------:R-:W-:-:S02]  /*3250*/  DFMA R14, R38, UR34, R14 ;  /* 0x00000022260e7c2b */ /* 0x000fc4000800000e */
[----:B------:R-:W-:Y:S02]  /*3260*/  DFMA R8, R6, UR12, R8 ;  /* 0x0000000c06087c2b */ /* 0x000fe40008000008 */
[----:B------:R-:W-:Y:S01]  /*3270*/  DFMA R24, R38, UR14, R24 ;  /* 0x0000000e26187c2b */ /* 0x000fe20008000018 */
[----:B------:R-:W-:Y:S10]  /*3280*/  @P0 EXIT ;  /* 0x000000000000094d */ /* 0x000ff40003800000 */
[----:B------:R-:W-:Y:S01]  /*3290*/  DFMA R22, R40, R30, R22 ;  /* 0x0000001e2816722b */ /* 0x000fe20000000016 */
[----:B------:R-:W0:Y:S01]  /*32a0*/  LDC.64 R20, c[0x0][0x3a8] ;  /* 0x0000ea00ff147b82 */ /* 0x000e220000000a00 */
[----:B------:R-:W-:Y:S01]  /*32b0*/  DFMA R10, R2, R18, R10 ;  /* 0x00000012020a722b */ /* 0x000fe2000000000a */
[----:B------:R-:W-:Y:S01]  /*32c0*/  IMAD R3, R0, 0x157, R5 ;  /* 0x0000015700037824 */ /* 0x000fe200078e0205 */
[----:B------:R-:W-:Y:S02]  /*32d0*/  DADD R16, R12, R26 ;  /* 0x000000000c107229 */ /* 0x000fe4000000001a */
[----:B------:R-:W-:Y:S02]  /*32e0*/  DADD R14, R32, R14 ;  /* 0x00000000200e7229 */ /* 0x000fe4000000000e */
[----:B------:R-:W-:Y:S02]  /*32f0*/  DFMA R22, R44, R34, R22 ;  /* 0x000000222c16722b */ /* 0x000fe40000000016 */
[----:B------:R-:W-:-:S02]  /*3300*/  DFMA R10, R6, R58, R10 ;  /* 0x0000003a060a722b */ /* 0x000fc4000000000a */
[----:B------:R-:W-:Y:S02]  /*3310*/  DADD R6, R8, R24 ;  /* 0x0000000008067229 */ /* 0x000fe40000000018 */
[----:B------:R-:W-:Y:S02]  /*3320*/  DADD R12, R12, -R26 ;  /* 0x000000000c0c7229 */ /* 0x000fe4000000081a */
[----:B------:R-:W-:Y:S02]  /*3330*/  DFMA R22, R38, R74, R22 ;  /* 0x0000004a2616722b */ /* 0x000fe40000000016 */
[----:B------:R-:W-:-:S06]  /*3340*/  DADD R8, R8, -R24 ;  /* 0x0000000008087229 */ /* 0x000fcc0000000818 */
        /* <DEDUP_REMOVED lines=11> */
.L_x_499:
        /* <DEDUP_REMOVED lines=16> */
.L_x_1088:


//--------------------- .text._Z32massMatrixMultiplyRegisterKernelILi7ELi10ELi3EEviPKdS1_S1_S1_Pd --------------------------
	.section	.text._Z32massMatrixMultiplyRegisterKernelILi7ELi10ELi3EEviPKdS1_S1_S1_Pd,"ax",@progbits
	.align	128
        .global         _Z32massMatrixMultiplyRegisterKernelILi7ELi10ELi3EEviPKdS1_S1_S1_Pd
        .type           _Z32massMatrixMultiplyRegisterKernelILi7ELi10ELi3EEviPKdS1_S1_S1_Pd,@function
        .size           _Z32massMatrixMultiplyRegisterKernelILi7ELi10ELi3EEviPKdS1_S1_S1_Pd,(.L_x_1089 - _Z32massMatrixMultiplyRegisterKernelILi7ELi10ELi3EEviPKdS1_S1_S1_Pd)
        .other          _Z32massMatrixMultiplyRegisterKernelILi7ELi10ELi3EEviPKdS1_S1_S1_Pd,@"STO_CUDA_ENTRY STV_DEFAULT"
_Z32massMatrixMultiplyRegisterKernelILi7ELi10ELi3EEviPKdS1_S1_S1_Pd:
.text._Z32massMatrixMultiplyRegisterKernelILi7ELi10ELi3EEviPKdS1_S1_S1_Pd:
[----:B------:R-:W-:Y:S01]  /*0000*/  LDC R1, c[0x0][0x37c] ;  /* 0x0000df00ff017b82 */ /* 0x000fe20000000800 */
[----:B------:R-:W0:Y:S07]  /*0010*/  S2R R0, SR_TID.X ;  /* 0x0000000000007919 */ /* 0x000e2e0000002100 */
[----:B------:R-:W1:Y:S01]  /*0020*/  LDC.64 R2, c[0x0][0x390] ;  /* 0x0000e400ff027b82 */ /* 0x000e620000000a00 */
[----:B------:R-:W2:Y:S07]  /*0030*/  LDCU.64 UR18, c[0x0][0x358] ;  /* 0x00006b00ff1277ac */ /* 0x000eae0008000a00 */
[----:B------:R-:W3:Y:S01]  /*0040*/  LDC.64 R16, c[0x0][0x398] ;  /* 0x0000e600ff107b82 */ /* 0x000ee20000000a00 */
[----:B------:R-:W4:Y:S01]  /*0050*/  S2R R23, SR_CgaCtaId ;  /* 0x0000000000177919 */ /* 0x000f220000008800 */
[----:B------:R-:W5:Y:S01]  /*0060*/  S2R R5, SR_TID.Y ;  /* 0x0000000000057919 */ /* 0x000f620000002200 */
[----:B------:R-:W5:Y:S01]  /*0070*/  S2R R22, SR_CTAID.X ;  /* 0x0000000000167919 */ /* 0x000f620000002500 */
[----:B------:R-:W-:Y:S01]  /*0080*/  MOV R4, 0x400 ;  /* 0x0000040000047802 */ /* 0x000fe20000000f00 */
[----:B------:R-:W5:Y:S01]  /*0090*/  LDCU UR4, c[0x0][0x380] ;  /* 0x00007000ff0477ac */ /* 0x000f620008000800 */
[----:B0-----:R-:W-:-:S13]  /*00a0*/  ISETP.GT.U32.AND P0, PT, R0, 0x13, PT ;  /* 0x000000130000780c */ /* 0x001fda0003f04070 */
[----:B-1----:R-:W-:-:S04]  /*00b0*/  @!P0 IMAD.WIDE.U32 R2, R0, 0x8, R2 ;  /* 0x0000000800028825 */ /* 0x002fc800078e0002 */
[----:B---3--:R-:W-:Y:S01]  /*00c0*/  @!P0 IMAD.WIDE.U32 R16, R0, 0x8, R16 ;  /* 0x0000000800108825 */ /* 0x008fe200078e0010 */
[----:B--2---:R5:W2:Y:S04]  /*00d0*/  @!P0 LDG.E.64.CONSTANT R28, desc[UR18][R2.64] ;  /* 0x00000012021c8981 */ /* 0x004aa8000c1e9b00 */
[----:B------:R-:W3:Y:S01]  /*00e0*/  @!P0 LDG.E.64.CONSTANT R30, desc[UR18][R16.64] ;  /* 0x00000012101e8981 */ /* 0x000ee2000c1e9b00 */
[C---:B------:R-:W-:Y:S02]  /*00f0*/  @!P0 VIADD R18, R4.reuse, 0x5dc0 ;  /* 0x00005dc004128836 */ /* 0x040fe40000000000 */
[----:B------:R-:W-:-:S03]  /*0100*/  @!P0 VIADD R20, R4, 0x5e60 ;  /* 0x00005e6004148836 */ /* 0x000fc60000000000 */
[C---:B----4-:R-:W-:Y:S01]  /*0110*/  @!P0 LEA R19, R23.reuse, R18, 0x18 ;  /* 0x0000001217138211 */ /* 0x050fe200078ec0ff */
[----:B-----5:R-:W-:Y:S01]  /*0120*/  IMAD R3, R22, 0x3, R5 ;  /* 0x0000000316037824 */ /* 0x020fe200078e0205 */
[C---:B------:R-:W-:Y:S02]  /*0130*/  @!P0 LEA R21, R23.reuse, R20, 0x18 ;  /* 0x0000001417158211 */ /* 0x040fe400078ec0ff */
[----:B------:R-:W-:Y:S01]  /*0140*/  LEA R2, R23, R4, 0x18 ;  /* 0x0000000417027211 */ /* 0x000fe200078ec0ff */
[C---:B------:R-:W-:Y:S02]  /*0150*/  @!P0 IMAD R39, R0.reuse, 0x8, R19 ;  /* 0x0000000800278824 */ /* 0x040fe400078e0213 */
[----:B------:R-:W-:-:S03]  /*0160*/  @!P0 IMAD R41, R0, 0x8, R21 ;  /* 0x0000000800298824 */ /* 0x000fc600078e0215 */
[----:B--2---:R0:W-:Y:S04]  /*0170*/  @!P0 STS.64 [R39], R28 ;  /* 0x0000001c27008388 */ /* 0x0041e80000000a00 */
[----:B---3--:R-:W-:Y:S01]  /*0180*/  @!P0 STS.64 [R41], R30 ;  /* 0x0000001e29008388 */ /* 0x008fe20000000a00 */
[----:B------:R-:W-:Y:S01]  /*0190*/  BAR.SYNC.DEFER_BLOCKING 0x0 ;  /* 0x0000000000007b1d */ /* 0x000fe20000010000 */
[----:B------:R-:W-:-:S13]  /*01a0*/  ISETP.GE.AND P0, PT, R3, UR4, PT ;  /* 0x0000000403007c0c */ /* 0x000fda000bf06270 */
[----:B------:R-:W1:Y:S01]  /*01b0*/  @!P0 LDC.64 R36, c[0x0][0x3a0] ;  /* 0x0000e800ff248b82 */ /* 0x000e620000000a00 */
[----:B0-----:R-:W-:Y:S01]  /*01c0*/  @!P0 IMAD R29, R3, 0x157, R0 ;  /* 0x00000157031d8824 */ /* 0x001fe200078e0200 */
[----:B------:R-:W0:Y:S04]  /*01d0*/  LDS.128 R24, [R2+0x5dc0] ;  /* 0x005dc00002187984 */ /* 0x000e280000000c00 */
[----:B------:R-:W-:Y:S04]  /*01e0*/  LDS.128 R20, [R2+0x5dd0] ;  /* 0x005dd00002147984 */ /* 0x000fe80000000c00 */
[----:B------:R-:W-:Y:S01]  /*01f0*/  LDS.128 R16, [R2+0x5e60] ;  /* 0x005e600002107984 */ /* 0x000fe20000000c00 */
[----:B-1----:R-:W-:-:S05]  /*0200*/  @!P0 IMAD.WIDE R28, R29, 0x8, R36 ;  /* 0x000000081d1c8825 */ /* 0x002fca00078e0224 */
[----:B------:R-:W2:Y:S04]  /*0210*/  @!P0 LDG.E.64.CONSTANT R14, desc[UR18][R28.64+0x310] ;  /* 0x000310121c0e8981 */ /* 0x000ea8000c1e9b00 */
[----:B------:R-:W2:Y:S04]  /*0220*/  @!P0 LDG.E.64.CONSTANT R12, desc[UR18][R28.64+0x620] ;  /* 0x000620121c0c8981 */ /* 0x000ea8000c1e9b00 */
[----:B------:R-:W3:Y:S04]  /*0230*/  @!P0 LDG.E.64.CONSTANT R32, desc[UR18][R28.64+0x188] ;  /* 0x000188121c208981 */ /* 0x000ee8000c1e9b00 */
[----:B------:R-:W3:Y:S04]  /*0240*/  @!P0 LDG.E.64.CONSTANT R10, desc[UR18][R28.64+0x7a8] ;  /* 0x0007a8121c0a8981 */ /* 0x000ee8000c1e9b00 */
[----:B------:R-:W4:Y:S04]  /*0250*/  @!P0 LDG.E.64.CONSTANT R34, desc[UR18][R28.64] ;  /* 0x000000121c228981 */ /* 0x000f28000c1e9b00 */
[----:B------:R-:W4:Y:S01]  /*0260*/  @!P0 LDG.E.64.CONSTANT R6, desc[UR18][R28.64+0x930] ;  /* 0x000930121c068981 */ /* 0x000f22000c1e9b00 */
[----:B0-----:R-:W-:-:S02]  /*0270*/  R2UR UR16, R26 ;  /* 0x000000001a1072ca */ /* 0x001fc400000e0000 */
[----:B------:R-:W-:Y:S01]  /*0280*/  R2UR UR17, R27 ;  /* 0x000000001b1172ca */ /* 0x000fe200000e0000 */
[----:B------:R0:W5:Y:S01]  /*0290*/  @!P0 LDG.E.64.CONSTANT R8, desc[UR18][R28.64+0x498] ;  /* 0x000498121c088981 */ /* 0x000162000c1e9b00 */
[----:B------:R-:W-:Y:S02]  /*02a0*/  R2UR UR14, R24 ;  /* 0x00000000180e72ca */ /* 0x000fe400000e0000 */
[----:B------:R-:W-:Y:S02]  /*02b0*/  R2UR UR15, R25 ;  /* 0x00000000190f72ca */ /* 0x000fe400000e0000 */
[----:B------:R-:W1:Y:S04]  /*02c0*/  LDS.128 R24, [R2+0x5e70] ;  /* 0x005e700002187984 */ /* 0x000e680000000c00 */
[----:B0-----:R-:W-:Y:S01]  /*02d0*/  LDS.128 R28, [R2+0x5e10] ;  /* 0x005e1000021c7984 */ /* 0x001fe20000000c00 */
[----:B-1----:R-:W-:-:S02]  /*02e0*/  R2UR UR6, R26 ;  /* 0x000000001a0672ca */ /* 0x002fc400000e0000 */
[----:B------:R-:W-:Y:S02]  /*02f0*/  R2UR UR7, R27 ;  /* 0x000000001b0772ca */ /* 0x000fe400000e0000 */
[----:B------:R-:W-:Y:S02]  /*0300*/  R2UR UR70, R24 ;  /* 0x00000000184672ca */ /* 0x000fe400000e0000 */
[----:B------:R-:W-:Y:S02]  /*0310*/  R2UR UR71, R25 ;  /* 0x00000000194772ca */ /* 0x000fe400000e0000 */
[----:B------:R-:W0:Y:S02]  /*0320*/  LDS.128 R24, [R2+0x5df0] ;  /* 0x005df00002187984 */ /* 0x000e240000000c00 */
[----:B0-----:R-:W-:Y:S02]  /*0330*/  R2UR UR22, R26 ;  /* 0x000000001a1672ca */ /* 0x001fe400000e0000 */
[----:B------:R-:W-:-:S02]  /*0340*/  R2UR UR23, R27 ;  /* 0x000000001b1772ca */ /* 0x000fc400000e0000 */
[----:B------:R-:W-:Y:S02]  /*0350*/  R2UR UR24, R24 ;  /* 0x00000000181872ca */ /* 0x000fe400000e0000 */
[----:B------:R-:W-:Y:S02]  /*0360*/  R2UR UR25, R25 ;  /* 0x00000000191972ca */ /* 0x000fe400000e0000 */
[----:B------:R-:W0:Y:S01]  /*0370*/  LDS.128 R24, [R2+0x5ea0] ;  /* 0x005ea00002187984 */ /* 0x000e220000000c00 */
[----:B------:R-:W-:Y:S02]  /*0380*/  R2UR UR36, R30 ;  /* 0x000000001e2472ca */ /* 0x000fe400000e0000 */
[----:B------:R-:W-:Y:S02]  /*0390*/  R2UR UR37, R31 ;  /* 0x000000001f2572ca */ /* 0x000fe400000e0000 */
[----:B------:R-:W-:Y:S02]  /*03a0*/  R2UR UR38, R28 ;  /* 0x000000001c2672ca */ /* 0x000fe400000e0000 */
[----:B------:R-:W-:-:S02]  /*03b0*/  R2UR UR39, R29 ;  /* 0x000000001d2772ca */ /* 0x000fc400000e0000 */
[----:B------:R-:W1:Y:S01]  /*03c0*/  LDS.128 R28, [R2+0x5ec0] ;  /* 0x005ec000021c7984 */ /* 0x000e620000000c00 */
        /* <DEDUP_REMOVED lines=10> */
[----:B------:R-:W-:Y:S02]  /*0470*/  R2UR UR8, R22 ;  /* 0x00000000160872ca */ /* 0x000fe400000e0000 */
        /* <DEDUP_REMOVED lines=8> */
[----:B------:R-:W0:Y:S01]  /*0500*/  LDS.128 R24, [R2+0x5e30] ;  /* 0x005e300002187984 */ /* 0x000e220000000c00 */
[----:B------:R-:W-:-:S02]  /*0510*/  R2UR UR12, R18 ;  /* 0x00000000120c72ca */ /* 0x000fc400000e0000 */
        /* <DEDUP_REMOVED lines=12> */
[----:B------:R-:W-:Y:S02]  /*05e0*/  R2UR UR21, R21 ;  /* 0x00000000151572ca */ /* 0x000fe400000e0000 */
[----:B------:R-:W1:Y:S01]  /*05f0*/  LDS.128 R20, [R2+0x5e00] ;  /* 0x005e000002147984 */ /* 0x000e620000000c00 */
[----:B0-----:R-:W-:-:S02]  /*0600*/  R2UR UR50, R26 ;  /* 0x000000001a3272ca */ /* 0x001fc400000e0000 */
[----:B------:R-:W-:Y:S02]  /*0610*/  R2UR UR51, R27 ;  /* 0x000000001b3372ca */ /* 0x000fe400000e0000 */
[----:B------:R-:W-:Y:S02]  /*0620*/  R2UR UR52, R24 ;  /* 0x00000000183472ca */ /* 0x000fe400000e0000 */
[----:B------:R-:W-:Y:S02]  /*0630*/  R2UR UR53, R25 ;  /* 0x00000000193572ca */ /* 0x000fe400000e0000 */
[----:B------:R-:W0:Y:S01]  /*0640*/  LDS.128 R24, [R2+0x5ee0] ;  /* 0x005ee00002187984 */ /* 0x000e220000000c00 */
[----:B------:R-:W-:Y:S02]  /*0650*/  R2UR UR4, R18 ;  /* 0x00000000120472ca */ /* 0x000fe400000e0000 */
[----:B------:R-:W-:Y:S02]  /*0660*/  R2UR UR5, R19 ;  /* 0x00000000130572ca */ /* 0x000fe400000e0000 */
[----:B------:R-:W-:-:S02]  /*0670*/  R2UR UR68, R16 ;  /* 0x00000000104472ca */ /* 0x000fc400000e0000 */
[----:B------:R-:W-:Y:S02]  /*0680*/  R2UR UR69, R17 ;  /* 0x00000000114572ca */ /* 0x000fe400000e0000 */
[----:B------:R-:W2:Y:S01]  /*0690*/  LDS.128 R16, [R2+0x5e90] ;  /* 0x005e900002107984 */ /* 0x000ea20000000c00 */
[----:B-1----:R-:W-:Y:S02]  /*06a0*/  R2UR UR62, R30 ;  /* 0x000000001e3e72ca */ /* 0x002fe400000e0000 */
[----:B------:R-:W-:Y:S02]  /*06b0*/  R2UR UR63, R31 ;  /* 0x000000001f3f72ca */ /* 0x000fe400000e0000 */
[----:B------:R-:W-:Y:S02]  /*06c0*/  R2UR UR64, R28 ;  /* 0x000000001c4072ca */ /* 0x000fe400000e0000 */
[----:B------:R-:W-:Y:S02]  /*06d0*/  R2UR UR65, R29 ;  /* 0x000000001d4172ca */ /* 0x000fe400000e0000 */
[----:B------:R-:W-:Y:S01]  /*06e0*/  LDS.128 R28, [R2+0x5ef0] ;  /* 0x005ef000021c7984 */ /* 0x000fe20000000c00 */
[----:B------:R-:W-:-:S02]  /*06f0*/  R2UR UR28, R22 ;  /* 0x00000000161c72ca */ /* 0x000fc400000e0000 */
[----:B------:R-:W-:Y:S02]  /*0700*/  R2UR UR29, R23 ;  /* 0x00000000171d72ca */ /* 0x000fe400000e0000 */
[----:B------:R-:W-:Y:S02]  /*0710*/  R2UR UR30, R20 ;  /* 0x00000000141e72ca */ /* 0x000fe400000e0000 */
[----:B------:R-:W-:Y:S02]  /*0720*/  R2UR UR31, R21 ;  /* 0x00000000151f72ca */ /* 0x000fe400000e0000 */
[----:B------:R-:W1:Y:S01]  /*0730*/  LDS.128 R20, [R2+0x5eb0] ;  /* 0x005eb00002147984 */ /* 0x000e620000000c00 */
[----:B0-----:R-:W-:Y:S02]  /*0740*/  R2UR UR58, R26 ;  /* 0x000000001a3a72ca */ /* 0x001fe400000e0000 */
[----:B------:R-:W-:Y:S02]  /*0750*/  R2UR UR59, R27 ;  /* 0x000000001b3b72ca */ /* 0x000fe400000e0000 */
[----:B------:R-:W-:-:S02]  /*0760*/  R2UR UR60, R24 ;  /* 0x00000000183c72ca */ /* 0x000fc400000e0000 */
[----:B------:R-:W-:Y:S02]  /*0770*/  R2UR UR61, R25 ;  /* 0x00000000193d72ca */ /* 0x000fe400000e0000 */
[----:B------:R-:W0:Y:S01]  /*0780*/  LDS.128 R24, [R2+0x5ed0] ;  /* 0x005ed00002187984 */ /* 0x000e220000000c00 */
[----:B--2---:R-:W-:Y:S02]  /*0790*/  R2UR UR26, R16 ;  /* 0x00000000101a72ca */ /* 0x004fe400000e0000 */
[----:B------:R-:W-:Y:S01]  /*07a0*/  R2UR UR27, R17 ;  /* 0x00000000111b72ca */ /* 0x000fe200000e0000 */
[C-C-:B------:R-:W-:Y:S02]  /*07b0*/  DADD R16, R14.reuse, R12.reuse ;  /* 0x000000000e107229 */ /* 0x140fe4000000000c */
[----:B------:R-:W-:Y:S02]  /*07c0*/  DADD R12, R14, -R12 ;  /* 0x000000000e0c7229 */ /* 0x000fe4000000080c */
[----:B---3--:R-:W-:-:S02]  /*07d0*/  DADD R14, R32, R10 ;  /* 0x00000000200e7229 */ /* 0x008fc4000000000a */
[----:B------:R-:W-:Y:S02]  /*07e0*/  DADD R32, R32, -R10 ;  /* 0x0000000020207229 */ /* 0x000fe4000000080a */
[C-C-:B----4-:R-:W-:Y:S01]  /*07f0*/  DADD R10, R34.reuse, R6.reuse ;  /* 0x00000000220a7229 */ /* 0x150fe20000000006 */
[----:B------:R-:W-:Y:S01]  /*0800*/  IMAD.U32 R40, RZ, RZ, UR68 ;  /* 0x00000044ff287e24 */ /* 0x000fe2000f8e00ff */
[----:B------:R-:W-:Y:S01]  /*0810*/  DADD R34, R34, -R6 ;  /* 0x0000000022227229 */ /* 0x000fe20000000806 */
[----:B------:R-:W-:-:S05]  /*0820*/  IMAD.U32 R41, RZ, RZ, UR69 ;  /* 0x00000045ff297e24 */ /* 0x000fca000f8e00ff */
[C---:B------:R-:W-:Y:S02]  /*0830*/  DFMA R6, R10.reuse, UR14, RZ ;  /* 0x0000000e0a067c2b */ /* 0x040fe400080000ff */
[C---:B------:R-:W-:Y:S02]  /*0840*/  DFMA R42, R10.reuse, UR44, RZ ;  /* 0x0000002c0a2a7c2b */ /* 0x040fe400080000ff */
[C---:B------:R-:W-:Y:S01]  /*0850*/  DFMA R44, R10.reuse, UR56, RZ ;  /* 0x000000380a2c7c2b */ /* 0x040fe200080000ff */
[----:B-1----:R-:W-:Y:S02]  /*0860*/  R2UR UR40, R20 ;  /* 0x00000000142872ca */ /* 0x002fe400000e0000 */
[----:B0-----:R-:W-:Y:S02]  /*0870*/  R2UR UR66, R24 ;  /* 0x00000000184272ca */ /* 0x001fe400000e0000 */
[----:B------:R-:W-:Y:S01]  /*0880*/  R2UR UR67, R25 ;  /* 0x00000000194372ca */ /* 0x000fe200000e0000 */
[----:B------:R-:W-:Y:S01]  /*0890*/  DFMA R24, R10, UR68, RZ ;  /* 0x000000440a187c2b */ /* 0x000fe200080000ff */
[----:B------:R-:W-:-:S02]  /*08a0*/  R2UR UR68, R28 ;  /* 0x000000001c4472ca */ /* 0x000fc400000e0000 */
[----:B------:R-:W-:Y:S01]  /*08b0*/  R2UR UR69, R29 ;  /* 0x000000001d4572ca */ /* 0x000fe200000e0000 */
[----:B------:R-:W-:-:S04]  /*08c0*/  DFMA R28, R10, UR30, RZ ;  /* 0x0000001e0a1c7c2b */ /* 0x000fc800080000ff */
[C---:B------:R-:W-:Y:S01]  /*08d0*/  DFMA R24, R14.reuse, UR4, R24 ;  /* 0x000000040e187c2b */ /* 0x040fe20008000018 */
[----:B------:R-:W-:Y:S01]  /*08e0*/  R2UR UR41, R21 ;  /* 0x00000000152972ca */ /* 0x000fe200000e0000 */
[C---:B------:R-:W-:Y:S02]  /*08f0*/  DFMA R20, R14.reuse, UR16, R6 ;  /* 0x000000100e147c2b */ /* 0x040fe40008000006 */
[C---:B------:R-:W-:Y:S02]  /*0900*/  DFMA R6, R14.reuse, UR28, R28 ;  /* 0x0000001c0e067c2b */ /* 0x040fe4000800001c */
[C---:B------:R-:W-:Y:S02]  /*0910*/  DFMA R10, R14.reuse, UR42, R42 ;  /* 0x0000002a0e0a7c2b */ /* 0x040fe4000800002a */
[----:B------:R-:W-:Y:S02]  /*0920*/  DFMA R44, R14, UR54, R44 ;  /* 0x000000360e2c7c2b */ /* 0x000fe4000800002c */
[----:B------:R-:W-:-:S02]  /*0930*/  DFMA R14, R16, UR24, R24 ;  /* 0x00000018100e7c2b */ /* 0x000fc40008000018 */
[----:B-----5:R-:W-:Y:S02]  /*0940*/  DADD R24, R8, R8 ;  /* 0x0000000008187229 */ /* 0x020fe40000000008 */
[----:B------:R-:W-:Y:S02]  /*0950*/  DFMA R28, R34, UR10, RZ ;  /* 0x0000000a221c7c2b */ /* 0x000fe400080000ff */
[C---:B------:R-:W-:Y:S02]  /*0960*/  DFMA R6, R16.reuse, UR38, R6 ;  /* 0x0000002610067c2b */ /* 0x040fe40008000006 */
[----:B------:R-:W-:Y:S02]  /*0970*/  DFMA R10, R16, UR52, R10 ;  /* 0x00000034100a7c2b */ /* 0x000fe4000800000a */
[----:B------:R-:W-:Y:S02]  /*0980*/  DMUL R24, R24, 0.5 ;  /* 0x3fe0000018187828 */ /* 0x000fe40000000000 */
[----:B------:R-:W-:-:S02]  /*0990*/  DFMA R20, R16, UR72, R20 ;  /* 0x0000004810147c2b */ /* 0x000fc40008000014 */
[----:B------:R-:W-:Y:S01]  /*09a0*/  DFMA R44, R16, UR64, R44 ;  /* 0x00000040102c7c2b */ /* 0x000fe2000800002c */
[----:B------:R-:W-:Y:S01]  /*09b0*/  LOP3.LUT R4, R0, 0xffff, RZ, 0xc0, !PT ;  /* 0x0000ffff00047812 */ /* 0x000fe200078ec0ff */
[----:B------:R-:W-:Y:S02]  /*09c0*/  DFMA R28, R32, UR12, R28 ;  /* 0x0000000c201c7c2b */ /* 0x000fe4000800001c */
[C---:B------:R-:W-:Y:S02]  /*09d0*/  DFMA R16, R24.reuse, UR36, R6 ;  /* 0x0000002418107c2b */ /* 0x040fe40008000006 */
[C---:B------:R-:W-:Y:S01]  /*09e0*/  DFMA R6, R24.reuse, UR50, R10 ;  /* 0x0000003218067c2b */ /* 0x040fe2000800000a */
[----:B------:R-:W-:Y:S01]  /*09f0*/  IMAD R4, R4, 0x2493, RZ ;  /* 0x0000249304047824 */ /* 0x000fe200078e02ff */
[C---:B------:R-:W-:Y:S02]  /*0a00*/  DFMA R20, R24.reuse, UR8, R20 ;  /* 0x0000000818147c2b */ /* 0x040fe40008000014 */
[----:B------:R-:W-:-:S02]  /*0a10*/  DFMA R14, R24, UR22, R14 ;  /* 0x00000016180e7c2b */ /* 0x000fc4000800000e */
[----:B------:R-:W-:Y:S02]  /*0a20*/  DFMA R10, R24, UR62, R44 ;  /* 0x0000003e180a7c2b */ /* 0x000fe4000800002c */
[C---:B------:R-:W-:Y:S01]  /*0a30*/  DFMA R24, R34.reuse, UR20, RZ ;  /* 0x0000001422187c2b */ /* 0x040fe200080000ff */
[----:B------:R-:W-:Y:S01]  /*0a40*/  IMAD.U32 R39, RZ, RZ, UR71 ;  /* 0x00000047ff277e24 */ /* 0x000fe2000f8e00ff */
[C---:B------:R-:W-:Y:S02]  /*0a50*/  DFMA R44, R34.reuse, UR34, RZ ;  /* 0x00000022222c7c2b */ /* 0x040fe400080000ff */
[C---:B------:R-:W-:Y:S02]  /*0a60*/  DFMA R42, R34.reuse, UR48, RZ ;  /* 0x00000030222a7c2b */ /* 0x040fe400080000ff */
[----:B------:R-:W-:Y:S02]  /*0a70*/  DFMA R46, R34, UR60, RZ ;  /* 0x0000003c222e7c2b */ /* 0x000fe400080000ff */
[----:B------:R-:W-:Y:S01]  /*0a80*/  DFMA R28, R12, UR70, R28 ;  /* 0x000000460c1c7c2b */ /* 0x000fe2000800001c */
[----:B------:R-:W-:-:S02]  /*0a90*/  R2UR UR71, R19 ;  /* 0x00000000134772ca */ /* 0x000fc400000e0000 */
[----:B------:R-:W-:Y:S01]  /*0aa0*/  SHF.R.U32.HI R19, RZ, 0x10, R4 ;  /* 0x00000010ff137819 */ /* 0x000fe20000011604 */
[C---:B------:R-:W-:Y:S01]  /*0ab0*/  DFMA R24, R32.reuse, UR18, R24 ;  /* 0x0000001220187c2b */ /* 0x040fe20008000018 */
[----:B------:R-:W-:Y:S01]  /*0ac0*/  IMAD.U32 R38, RZ, RZ, UR70 ;  /* 0x00000046ff267e24 */ /* 0x000fe2000f8e00ff */
[C---:B------:R-:W-:Y:S01]  /*0ad0*/  DFMA R44, R32.reuse, UR32, R44 ;  /* 0x00000020202c7c2b */ /* 0x040fe2000800002c */
[----:B------:R-:W-:Y:S01]  /*0ae0*/  PRMT R4, R19, 0x9910, RZ ;  /* 0x0000991013047816 */ /* 0x000fe200000000ff */
[C---:B------:R-:W-:Y:S01]  /*0af0*/  DFMA R42, R32.reuse, UR46, R42 ;  /* 0x0000002e202a7c2b */ /* 0x040fe2000800002a */
[----:B------:R-:W-:Y:S01]  /*0b00*/  R2UR UR70, R18 ;  /* 0x00000000124672ca */ /* 0x000fe200000e0000 */
[----:B------:R-:W-:Y:S01]  /*0b10*/  DFMA R46, R32, UR58, R46 ;  /* 0x0000003a202e7c2b */ /* 0x000fe2000800002e */
[----:B------:R-:W-:Y:S01]  /*0b20*/  IMAD.U32 R36, RZ, RZ, UR72 ;  /* 0x00000048ff247e24 */ /* 0x000fe2000f8e00ff */
[----:B------:R-:W-:Y:S01]  /*0b30*/  R2UR UR72, R22 ;  /* 0x00000000164872ca */ /* 0x000fe200000e0000 */
[----:B------:R-:W-:Y:S01]  /*0b40*/  IMAD.U32 R37, RZ, RZ, UR73 ;  /* 0x00000049ff257e24 */ /* 0x000fe2000f8e00ff */
[----:B------:R-:W-:Y:S01]  /*0b50*/  R2UR UR73, R23 ;  /* 0x00000000174972ca */ /* 0x000fe200000e0000 */
[----:B------:R-:W-:Y:S01]  /*0b60*/  IMAD R4, R4, 0x7, RZ ;  /* 0x0000000704047824 */ /* 0x000fe200078e02ff */
[----:B------:R-:W-:-:S02]  /*0b70*/  R2UR UR74, R26 ;  /* 0x000000001a4a72ca */ /* 0x000fc400000e0000 */
[----:B------:R-:W-:Y:S02]  /*0b80*/  R2UR UR75, R27 ;  /* 0x000000001b4b72ca */ /* 0x000fe400000e0000 */
[----:B------:R-:W-:Y:S02]  /*0b90*/  R2UR UR76, R30 ;  /* 0x000000001e4c72ca */ /* 0x000fe400000e0000 */
[----:B------:R-:W-:Y:S01]  /*0ba0*/  R2UR UR77, R31 ;  /* 0x000000001f4d72ca */ /* 0x000fe200000e0000 */
[----:B------:R-:W-:Y:S01]  /*0bb0*/  DFMA R24, R12, UR26, R24 ;  /* 0x0000001a0c187c2b */ /* 0x000fe20008000018 */
[----:B------:R-:W-:Y:S01]  /*0bc0*/  IMAD.MOV R4, RZ, RZ, -R4 ;  /* 0x000000ffff047224 */ /* 0x000fe200078e0a04 */
[----:B------:R-:W-:Y:S02]  /*0bd0*/  DADD R8, R8, -R8 ;  /* 0x0000000008087229 */ /* 0x000fe40000000808 */
[C---:B------:R-:W-:Y:S02]  /*0be0*/  DFMA R32, R12.reuse, UR40, R44 ;  /* 0x000000280c207c2b */ /* 0x040fe4000800002c */
[----:B------:R-:W-:-:S02]  /*0bf0*/  DFMA R34, R12, UR66, R42 ;  /* 0x000000420c227c2b */ /* 0x000fc4000800002a */
[----:B------:R-:W-:Y:S01]  /*0c00*/  DFMA R12, R12, UR68, R46 ;  /* 0x000000440c0c7c2b */ /* 0x000fe2000800002e */
[----:B------:R-:W-:Y:S01]  /*0c10*/  PRMT R23, R4, 0x7710, RZ ;  /* 0x0000771004177816 */ /* 0x000fe200000000ff */
[C---:B------:R-:W-:Y:S02]  /*0c20*/  DFMA R24, R8.reuse, UR70, R24 ;  /* 0x0000004608187c2b */ /* 0x040fe40008000018 */
[C---:B------:R-:W-:Y:S02]  /*0c30*/  DFMA R28, R8.reuse, UR6, R28 ;  /* 0x00000006081c7c2b */ /* 0x040fe4000800001c */
[C---:B------:R-:W-:Y:S01]  /*0c40*/  DFMA R32, R8.reuse, UR72, R32 ;  /* 0x0000004808207c2b */ /* 0x040fe20008000020 */
[----:B------:R-:W-:Y:S01]  /*0c50*/  IMAD.IADD R4, R23, 0x1, R0 ;  /* 0x0000000117047824 */ /* 0x000fe200078e0200 */
[C---:B------:R-:W-:Y:S02]  /*0c60*/  DFMA R34, R8.reuse, UR74, R34 ;  /* 0x0000004a08227c2b */ /* 0x040fe40008000022 */
[----:B------:R-:W-:Y:S01]  /*0c70*/  DFMA R12, R8, UR76, R12 ;  /* 0x0000004c080c7c2b */ /* 0x000fe2000800000c */
[----:B------:R-:W-:Y:S01]  /*0c80*/  IMAD R2, R5, 0x1f40, R2 ;  /* 0x00001f4005027824 */ /* 0x000fe200078e0202 */
[----:B------:R-:W-:Y:S01]  /*0c90*/  ISETP.GT.U32.AND P1, PT, R0, 0x45, PT ;  /* 0x000000450000780c */ /* 0x000fe20003f24070 */
[C-C-:B------:R-:W-:Y:S01]  /*0ca0*/  DADD R22, R14.reuse, -R24.reuse ;  /* 0x000000000e167229 */ /* 0x140fe20000000818 */
[----:B------:R-:W-:Y:S01]  /*0cb0*/  LOP3.LUT R4, R4, 0xffff, RZ, 0xc0, !PT ;  /* 0x0000ffff04047812 */ /* 0x000fe200078ec0ff */
        /* <DEDUP_REMOVED lines=26> */
.L_x_502:
        /* <DEDUP_REMOVED lines=13> */
[----:B------:R-:W-:-:S02]  /*0f30*/  ISETP.GE.U32.AND P2, PT, R5, 0x15, PT ;  /* 0x000000150500780c */ /* 0x000fc40003f46070 */
        /* <DEDUP_REMOVED lines=25> */
[C---:B------:R-:W-:Y:S02]  /*10d0*/  DFMA R14, R24.reuse, UR14, RZ ;  /* 0x0000000e180e7c2b */ /* 0x040fe400080000ff */
[C---:B------:R-:W-:Y:S01]  /*10e0*/  DFMA R26, R24.reuse, UR74, RZ ;  /* 0x0000004a181a7c2b */ /* 0x040fe200080000ff */
[----:B------:R-:W-:Y:S01]  /*10f0*/  R2UR UR74, R36 ;  /* 0x00000000244a72ca */ /* 0x000fe200000e0000 */
[C---:B------:R-:W-:Y:S01]  /*1100*/  DFMA R10, R24.reuse, UR30, RZ ;  /* 0x0000001e180a7c2b */ /* 0x040fe200080000ff */
[----:B------:R-:W-:Y:S01]  /*1110*/  R2UR UR75, R37 ;  /* 0x00000000254b72ca */ /* 0x000fe200000e0000 */
[C---:B------:R-:W-:Y:S02]  /*1120*/  DFMA R18, R24.reuse, UR44, RZ ;  /* 0x0000002c18127c2b */ /* 0x040fe400080000ff */
[----:B------:R-:W-:Y:S02]  /*1130*/  DFMA R24, R24, UR56, RZ ;  /* 0x0000003818187c2b */ /* 0x000fe400080000ff */
[----:B------:R-:W-:-:S02]  /*1140*/  DADD R22, R22, -R30 ;  /* 0x0000000016167229 */ /* 0x000fc4000000081e */
[C---:B------:R-:W-:Y:S02]  /*1150*/  DFMA R14, R16.reuse, UR16, R14 ;  /* 0x00000010100e7c2b */ /* 0x040fe4000800000e */
[C---:B------:R-:W-:Y:S02]  /*1160*/  DFMA R26, R16.reuse, UR4, R26 ;  /* 0x00000004101a7c2b */ /* 0x040fe4000800001a */
[C---:B------:R-:W-:Y:S02]  /*1170*/  DFMA R10, R16.reuse, UR28, R10 ;  /* 0x0000001c100a7c2b */ /* 0x040fe4000800000a */
[----:B------:R-:W-:Y:S02]  /*1180*/  DFMA R18, R16, UR42, R18 ;  /* 0x0000002a10127c2b */ /* 0x000fe40008000012 */
[----:B------:R-:W-:Y:S02]  /*1190*/  DFMA R34, R32, UR10, RZ ;  /* 0x0000000a20227c2b */ /* 0x000fe400080000ff */
[----:B------:R-:W-:-:S02]  /*11a0*/  DFMA R16, R16, UR54, R24 ;  /* 0x0000003610107c2b */ /* 0x000fc40008000018 */
[C-C-:B--2---:R-:W-:Y:S02]  /*11b0*/  DADD R24, R20.reuse, R28.reuse ;  /* 0x0000000014187229 */ /* 0x144fe4000000001c */
[----:B------:R-:W-:Y:S02]  /*11c0*/  DADD R20, R20, -R28 ;  /* 0x0000000014147229 */ /* 0x000fe4000000081c */
[C---:B------:R-:W-:Y:S02]  /*11d0*/  DFMA R42, R32.reuse, UR20, RZ ;  /* 0x00000014202a7c2b */ /* 0x040fe400080000ff */
        /* <DEDUP_REMOVED lines=17> */
[C---:B------:R-:W-:Y:S02]  /*12f0*/  DFMA R18, R24.reuse, UR52, R18 ;  /* 0x0000003418127c2b */ /* 0x040fe40008000012 */
[----:B------:R-:W-:-:S02]  /*1300*/  DFMA R16, R24, UR64, R16 ;  /* 0x0000004018107c2b */ /* 0x000fc40008000010 */
        /* <DEDUP_REMOVED lines=37> */
.L_x_501:
[----:B------:R-:W-:Y:S05]  /*1560*/  BSYNC.RECONVERGENT B0 ;  /* 0x0000000000007941 */ /* 0x000fea0003800200 */
.L_x_500:
[----:B------:R-:W-:Y:S06]  /*1570*/  BAR.SYNC.DEFER_BLOCKING 0x0 ;  /* 0x0000000000007b1d */ /* 0x000fec0000010000 */
[----:B------:R-:W-:Y:S04]  /*1580*/  BSSY.RECONVERGENT B0, `(.L_x_503) ;  /* 0x00000cd000007945 */ /* 0x000fe80003800200 */
[----:B------:R-:W-:Y:S05]  /*1590*/  @P3 BRA `(.L_x_504) ;  /* 0x0000000c002c3947 */ /* 0x000fea0003800000 */
[----:B------:R-:W-:-:S07]  /*15a0*/  IMAD.MOV.U32 R5, RZ, RZ, R0 ;  /* 0x000000ffff057224 */ /* 0x000fce00078e0000 */
.L_x_505:
[----:B012---:R-:W-:Y:S02]  /*15b0*/  PRMT R6, R5, 0x9910, RZ ;  /* 0x0000991005067816 */ /* 0x007fe400000000ff */
        /* <DEDUP_REMOVED lines=8> */
[----:B------:R-:W-:Y:S02]  /*1640*/  R2UR UR77, R41 ;  /* 0x00000000294d72ca */ /* 0x000fe400000e0000 */
        /* <DEDUP_REMOVED lines=9> */
[----:B------:R-:W-:Y:S02]  /*16e0*/  R2UR.FILL UR75, R9 ;  /* 0x00000000094b72ca */ /* 0x000fe400004e0000 */
[----:B------:R-:W-:-:S05]  /*16f0*/  LOP3.LUT R9, R6, 0xffff, RZ, 0xc0, !PT ;  /* 0x0000ffff06097812 */ /* 0x000fca00078ec0ff */
[----:B------:R-:W-:-:S04]  /*1700*/  IMAD R6, R9, 0x320, R2 ;  /* 0x0000032009067824 */ /* 0x000fc800078e0202 */
[----:B------:R-:W-:Y:S01]  /*1710*/  IMAD R6, R7, 0x50, R6 ;  /* 0x0000005007067824 */ /* 0x000fe200078e0206 */
[----:B------:R-:W-:-:S04]  /*1720*/  MOV.SPILL R7, UR31 ;  /* 0x0000001f00077c02 */ /* 0x000fc80009000f00 */
[----:B------:R-:W-:Y:S04]  /*1730*/  LDS.64 R28, [R6+0x30] ;  /* 0x00003000061c7984 */ /* 0x000fe80000000a00 */
[----:B------:R-:W0:Y:S04]  /*1740*/  LDS.128 R8, [R6] ;  /* 0x0000000006087984 */ /* 0x000e280000000c00 */
[----:B------:R-:W1:Y:S04]  /*1750*/  LDS.128 R12, [R6+0x20] ;  /* 0x00002000060c7984 */ /* 0x000e680000000c00 */
[----:B------:R-:W2:Y:S01]  /*1760*/  LDS.128 R16, [R6+0x10] ;  /* 0x0000100006107984 */ /* 0x000ea20000000c00 */
[----:B0-----:R-:W-:-:S02]  /*1770*/  DADD R22, R8, R28 ;  /* 0x0000000008167229 */ /* 0x001fc4000000001c */
[----:B------:R-:W-:Y:S02]  /*1780*/  DADD R28, R8, -R28 ;  /* 0x00000000081c7229 */ /* 0x000fe4000000081c */
[C-C-:B-1----:R-:W-:Y:S01]  /*1790*/  DADD R24, R14.reuse, R10.reuse ;  /* 0x000000000e187229 */ /* 0x142fe2000000000a */
[----:B------:R-:W-:Y:S01]  /*17a0*/  MOV.SPILL R8, UR30 ;  /* 0x0000001e00087c02 */ /* 0x000fe20009000f00 */
[----:B------:R-:W-:Y:S01]  /*17b0*/  DADD R30, -R14, R10 ;  /* 0x000000000e1e7229 */ /* 0x000fe2000000010a */
[----:B------:R-:W-:Y:S01]  /*17c0*/  MOV.SPILL R9, UR24 ;  /* 0x0000001800097c02 */ /* 0x000fe20009000f00 */
[C---:B------:R-:W-:Y:S01]  /*17d0*/  DFMA R42, R22.reuse, UR76, RZ ;  /* 0x0000004c162a7c2b */ /* 0x040fe200080000ff */
[----:B------:R-:W-:Y:S01]  /*17e0*/  R2UR.FILL UR77, R26 ;  /* 0x000000001a4d72ca */ /* 0x000fe200004e0000 */
[C---:B------:R-:W-:Y:S01]  /*17f0*/  DFMA R34, R22.reuse, UR14, RZ ;  /* 0x0000000e16227c2b */ /* 0x040fe200080000ff */
[----:B------:R-:W-:Y:S01]  /*1800*/  R2UR.FILL UR76, R21 ;  /* 0x00000000154c72ca */ /* 0x000fe200004e0000 */
[C---:B------:R-:W-:Y:S01]  /*1810*/  DFMA R44, R22.reuse, UR30, RZ ;  /* 0x0000001e162c7c2b */ /* 0x040fe200080000ff */
[----:B------:R-:W-:Y:S01]  /*1820*/  R2UR UR30, R36 ;  /* 0x00000000241e72ca */ /* 0x000fe200000e0000 */
[C---:B------:R-:W-:Y:S01]  /*1830*/  DFMA R26, R22.reuse, UR44, RZ ;  /* 0x0000002c161a7c2b */ /* 0x040fe200080000ff */
[----:B------:R-:W-:Y:S01]  /*1840*/  R2UR UR31, R37 ;  /* 0x00000000251f72ca */ /* 0x000fe200000e0000 */
[----:B------:R-:W-:Y:S01]  /*1850*/  DFMA R22, R22, UR56, RZ ;  /* 0x0000003816167c2b */ /* 0x000fe200080000ff */
[----:B------:R-:W-:Y:S01]  /*1860*/  MOV.SPILL R10, UR39 ;  /* 0x00000027000a7c02 */ /* 0x000fe20009000f00 */
[C---:B------:R-:W-:Y:S01]  /*1870*/  DFMA R34, R24.reuse, UR16, R34 ;  /* 0x0000001018227c2b */ /* 0x040fe20008000022 */
[----:B------:R-:W-:Y:S01]  /*1880*/  MOV.SPILL R21, UR38 ;  /* 0x0000002600157c02 */ /* 0x000fe20009000f00 */
[C---:B------:R-:W-:Y:S01]  /*1890*/  DFMA R42, R24.reuse, UR4, R42 ;  /* 0x00000004182a7c2b */ /* 0x040fe2000800002a */
[----:B------:R-:W-:Y:S01]  /*18a0*/  MOV.SPILL R11, UR25 ;  /* 0x00000019000b7c02 */ /* 0x000fe20009000f00 */
[----:B------:R-:W-:-:S02]  /*18b0*/  DFMA R44, R24, UR28, R44 ;  /* 0x0000001c182c7c2b */ /* 0x000fc4000800002c */
[C---:B------:R-:W-:Y:S02]  /*18c0*/  DFMA R26, R24.reuse, UR42, R26 ;  /* 0x0000002a181a7c2b */ /* 0x040fe4000800001a */
[----:B------:R-:W-:Y:S02]  /*18d0*/  DFMA R24, R24, UR54, R22 ;  /* 0x0000003618187c2b */ /* 0x000fe40008000016 */
[----:B--2---:R-:W-:Y:S02]  /*18e0*/  DADD R32, R18, R18 ;  /* 0x0000000012207229 */ /* 0x004fe40000000012 */
[C-C-:B------:R-:W-:Y:S02]  /*18f0*/  DADD R22, R16.reuse, R12.reuse ;  /* 0x0000000010167229 */ /* 0x140fe4000000000c */
[----:B------:R-:W-:Y:S02]  /*1900*/  DADD R12, R16, -R12 ;  /* 0x00000000100c7229 */ /* 0x000fe4000000080c */
[----:B------:R-:W-:-:S02]  /*1910*/  DFMA R16, R28, UR10, RZ ;  /* 0x0000000a1c107c2b */ /* 0x000fc400080000ff */
[----:B------:R-:W-:Y:S02]  /*1920*/  DMUL R32, R32, 0.5 ;  /* 0x3fe0000020207828 */ /* 0x000fe40000000000 */
[C---:B------:R-:W-:Y:S01]  /*1930*/  DFMA R34, R22.reuse, UR30, R34 ;  /* 0x0000001e16227c2b */ /* 0x040fe20008000022 */
[----:B------:R-:W-:Y:S01]  /*1940*/  R2UR UR30, R40 ;  /* 0x00000000281e72ca */ /* 0x000fe200000e0000 */
[C---:B------:R-:W-:Y:S01]  /*1950*/  DFMA R42, R22.reuse, UR24, R42 ;  /* 0x00000018162a7c2b */ /* 0x040fe2000800002a */
[----:B------:R-:W0:Y:S01]  /*1960*/  LDCU.64 UR24, c[0x0][0x358] ;  /* 0x00006b00ff1877ac */ /* 0x000e220008000a00 */
        /* <DEDUP_REMOVED lines=8> */
[C---:B------:R-:W-:Y:S02]  /*19f0*/  DFMA R14, R32.reuse, UR36, R14 ;  /* 0x00000024200e7c2b */ /* 0x040fe4000800000e */
[C---:B------:R-:W-:Y:S02]  /*1a00*/  DFMA R26, R32.reuse, UR50, R26 ;  /* 0x00000032201a7c2b */ /* 0x040fe4000800001a */
[----:B------:R-:W-:Y:S02]  /*1a10*/  DFMA R24, R32, UR62, R24 ;  /* 0x0000003e20187c2b */ /* 0x000fe40008000018 */
[C---:B------:R-:W-:Y:S02]  /*1a20*/  DFMA R44, R28.reuse, UR20, RZ ;  /* 0x000000141c2c7c2b */ /* 0x040fe400080000ff */
[----:B------:R-:W-:-:S02]  /*1a30*/  DFMA R32, R28, UR34, RZ ;  /* 0x000000221c207c2b */ /* 0x000fc400080000ff */
[C---:B------:R-:W-:Y:S02]  /*1a40*/  DFMA R22, R28.reuse, UR48, RZ ;  /* 0x000000301c167c2b */ /* 0x040fe400080000ff */
[----:B------:R-:W-:Y:S02]  /*1a50*/  DFMA R28, R28, UR60, RZ ;  /* 0x0000003c1c1c7c2b */ /* 0x000fe400080000ff */
[C---:B------:R-:W-:Y:S02]  /*1a60*/  DFMA R16, R30.reuse, UR12, R16 ;  /* 0x0000000c1e107c2b */ /* 0x040fe40008000010 */
[C---:B------:R-:W-:Y:S02]  /*1a70*/  DFMA R44, R30.reuse, UR18, R44 ;  /* 0x000000121e2c7c2b */ /* 0x040fe4000800002c */
[C---:B------:R-:W-:Y:S02]  /*1a80*/  DFMA R32, R30.reuse, UR32, R32 ;  /* 0x000000201e207c2b */ /* 0x040fe40008000020 */
[----:B------:R-:W-:-:S02]  /*1a90*/  DFMA R22, R30, UR46, R22 ;  /* 0x0000002e1e167c2b */ /* 0x000fc40008000016 */
[----:B------:R-:W-:Y:S01]  /*1aa0*/  DFMA R28, R30, UR58, R28 ;  /* 0x0000003a1e1c7c2b */ /* 0x000fe2000800001c */
[----:B------:R-:W1:Y:S01]  /*1ab0*/  LDC.64 R30, c[0x0][0x388] ;  /* 0x0000e200ff1e7b82 */ /* 0x000e620000000a00 */
[----:B------:R-:W-:Y:S02]  /*1ac0*/  DADD R18, R18, -R18 ;  /* 0x0000000012127229 */ /* 0x000fe40000000812 */
[C---:B------:R-:W-:Y:S02]  /*1ad0*/  DFMA R16, R12.reuse, UR38, R16 ;  /* 0x000000260c107c2b */ /* 0x040fe40008000010 */
[C---:B------:R-:W-:Y:S02]  /*1ae0*/  DFMA R44, R12.reuse, UR26, R44 ;  /* 0x0000001a0c2c7c2b */ /* 0x040fe4000800002c */
[C---:B------:R-:W-:Y:S02]  /*1af0*/  DFMA R32, R12.reuse, UR40, R32 ;  /* 0x000000280c207c2b */ /* 0x040fe40008000020 */
[----:B------:R-:W-:-:S02]  /*1b00*/  DFMA R22, R12, UR66, R22 ;  /* 0x000000420c167c2b */ /* 0x000fc40008000016 */
[----:B------:R-:W-:Y:S02]  /*1b10*/  DFMA R16, R18, UR6, R16 ;  /* 0x0000000612107c2b */ /* 0x000fe40008000010 */
[----:B------:R-:W-:-:S06]  /*1b20*/  DFMA R28, R12, UR68, R28 ;  /* 0x000000440c1c7c2b */ /* 0x000fcc000800001c */
[C-C-:B------:R-:W-:Y:S02]  /*1b30*/  DADD R12, R34.reuse, R16.reuse ;  /* 0x00000000220c7229 */ /* 0x140fe40000000010 */
[----:B------:R-:W-:Y:S01]  /*1b40*/  DADD R16, R34, -R16 ;  /* 0x0000000022107229 */ /* 0x000fe20000000810 */
[----:B------:R-:W-:-:S04]  /*1b50*/  IMAD R35, R3, 0x3e8, R20 ;  /* 0x000003e803237824 */ /* 0x000fc800078e0214 */
[----:B-1----:R-:W-:Y:S01]  /*1b60*/  IMAD.WIDE R30, R35, 0x8, R30 ;  /* 0x00000008231e7825 */ /* 0x002fe200078e021e */
[----:B------:R-:W-:-:S04]  /*1b70*/  CS2R R34, SRZ ;  /* 0x0000000000227805 */ /* 0x000fc8000001ff00 */
[----:B0-----:R-:W2:Y:S04]  /*1b80*/  @!P0 LDG.E.64.CONSTANT R46, desc[UR24][R30.64+0x48] ;  /* 0x000048181e2e8981 */ /* 0x001ea8000c1e9b00 */
[----:B------:R-:W3:Y:S01]  /*1b90*/  @!P0 LDG.E.64.CONSTANT R34, desc[UR24][R30.64] ;  /* 0x000000181e228981 */ /* 0x000ee2000c1e9b00 */
[----:B------:R-:W-:Y:S02]  /*1ba0*/  DFMA R44, R18, UR70, R44 ;  /* 0x00000046122c7c2b */ /* 0x000fe4000800002c */
[----:B--2---:R-:W-:-:S08]  /*1bb0*/  DMUL R16, R16, R46 ;  /* 0x0000002e10107228 */ /* 0x004fd00000000000 */
[CCC-:B---3--:R-:W-:Y:S02]  /*1bc0*/  DFMA R46, R12.reuse, R34.reuse, -R16.reuse ;  /* 0x000000220c2e722b */ /* 0x1c8fe40000000810 */
[----:B------:R-:W-:Y:S02]  /*1bd0*/  DFMA R12, R12, R34, R16 ;  /* 0x000000220c0c722b */ /* 0x000fe40000000010 */
[C-C-:B------:R-:W-:Y:S02]  /*1be0*/  DADD R16, R42.reuse, R44.reuse ;  /* 0x000000002a107229 */ /* 0x140fe4000000002c */
[----:B------:R-:W-:Y:S01]  /*1bf0*/  DADD R34, R42, -R44 ;  /* 0x000000002a227229 */ /* 0x000fe2000000082c */
[----:B------:R-:W-:Y:S02]  /*1c00*/  CS2R R44, SRZ ;  /* 0x00000000002c7805 */ /* 0x000fe4000001ff00 */
[----:B------:R-:W-:-:S04]  /*1c10*/  CS2R R42, SRZ ;  /* 0x00000000002a7805 */ /* 0x000fc8000001ff00 */
[----:B------:R-:W2:Y:S04]  /*1c20*/  @!P0 LDG.E.64.CONSTANT R44, desc[UR24][R30.64+0x40] ;  /* 0x000040181e2c8981 */ /* 0x000ea8000c1e9b00 */
[----:B------:R-:W3:Y:S01]  /*1c30*/  @!P0 LDG.E.64.CONSTANT R42, desc[UR24][R30.64+0x8] ;  /* 0x000008181e2a8981 */ /* 0x000ee2000c1e9b00 */
[----:B------:R-:W-:Y:S02]  /*1c40*/  DFMA R32, R18, UR72, R32 ;  /* 0x0000004812207c2b */ /* 0x000fe40008000020 */
[----:B--2---:R-:W-:-:S08]  /*1c50*/  DMUL R34, R34, R44 ;  /* 0x0000002c22227228 */ /* 0x004fd00000000000 */
[CCC-:B---3--:R-:W-:Y:S02]  /*1c60*/  DFMA R44, R16.reuse, R42.reuse, -R34.reuse ;  /* 0x0000002a102c722b */ /* 0x1c8fe40000000822 */
[----:B------:R-:W-:Y:S01]  /*1c70*/  DFMA R16, R16, R42, R34 ;  /* 0x0000002a1010722b */ /* 0x000fe20000000022 */
[----:B------:R-:W-:Y:S01]  /*1c80*/  CS2R R42, SRZ ;  /* 0x00000000002a7805 */ /* 0x000fe2000001ff00 */
[C-C-:B------:R-:W-:Y:S02]  /*1c90*/  DADD R34, R14.reuse, R32.reuse ;  /* 0x000000000e227229 */ /* 0x140fe40000000020 */
[----:B------:R-:W-:-:S03]  /*1ca0*/  DADD R14, R14, -R32 ;  /* 0x000000000e0e7229 */ /* 0x000fc60000000820 */
[----:B------:R-:W2:Y:S01]  /*1cb0*/  @!P0 LDG.E.64.CONSTANT R42, desc[UR24][R30.64+0x38] ;  /* 0x000038181e2a8981 */ /* 0x000ea2000c1e9b00 */
[----:B------:R-:W-:-:S06]  /*1cc0*/  CS2R R32, SRZ ;  /* 0x0000000000207805 */ /* 0x000fcc000001ff00 */
        /* <DEDUP_REMOVED lines=11> */
[----:B--2---:R-:W-:-:S08]  /*1d80*/  DMUL R22, R22, R26 ;  /* 0x0000001a16167228 */ /* 0x004fd00000000000 */
[CCC-:B---3--:R-:W-:Y:S02]  /*1d90*/  DFMA R26, R32.reuse, R34.reuse, -R22.reuse ;  /* 0x00000022201a722b */ /* 0x1c8fe40000000816 */
[----:B------:R-:W-:Y:S01]  /*1da0*/  DFMA R22, R32, R34, R22 ;  /* 0x000000222016722b */ /* 0x000fe20000000016 */
[----:B------:R-:W-:Y:S02]  /*1db0*/  CS2R R32, SRZ ;  /* 0x0000000000207805 */ /* 0x000fe4000001ff00 */
[----:B------:R-:W-:-:S04]  /*1dc0*/  CS2R R34, SRZ ;  /* 0x0000000000227805 */ /* 0x000fc8000001ff00 */
[----:B------:R-:W2:Y:S04]  /*1dd0*/  @!P0 LDG.E.64.CONSTANT R32, desc[UR24][R30.64+0x28] ;  /* 0x000028181e208981 */ /* 0x000ea8000c1e9b00 */
[----:B------:R-:W3:Y:S01]  /*1de0*/  @!P0 LDG.E.64.CONSTANT R34, desc[UR24][R30.64+0x20] ;  /* 0x000020181e228981 */ /* 0x000ee2000c1e9b00 */
[----:B------:R-:W-:Y:S01]  /*1df0*/  DFMA R28, R18, UR76, R28 ;  /* 0x0000004c121c7c2b */ /* 0x000fe2000800001c */
[----:B------:R-:W-:Y:S02]  /*1e00*/  R2UR UR24, R36 ;  /* 0x00000000241872ca */ /* 0x000fe400000e0000 */
[----:B------:R-:W-:Y:S02]  /*1e10*/  R2UR UR25, R37 ;  /* 0x00000000251972ca */ /* 0x000fe400000e0000 */
[C---:B------:R-:W-:Y:S01]  /*1e20*/  ISETP.GE.U32.AND P2, PT, R5.reuse, 0x33, PT ;  /* 0x000000330500780c */ /* 0x040fe20003f46070 */
[----:B------:R-:W-:-:S02]  /*1e30*/  VIADD R5, R5, 0x31 ;  /* 0x0000003105057836 */ /* 0x000fc40000000000 */
[C-C-:B------:R-:W-:Y:S02]  /*1e40*/  DADD R18, R24.reuse, -R28.reuse ;  /* 0x0000000018127229 */ /* 0x140fe4000000081c */
[----:B------:R-:W-:Y:S02]  /*1e50*/  DADD R24, R24, R28 ;  /* 0x0000000018187229 */ /* 0x000fe4000000001c */
[----:B------:R-:W-:-:S08]  /*1e60*/  DFMA R28, R12, UR14, RZ ;  /* 0x0000000e0c1c7c2b */ /* 0x000fd000080000ff */
[----:B------:R-:W-:Y:S01]  /*1e70*/  DFMA R28, R16, UR30, R28 ;  /* 0x0000001e101c7c2b */ /* 0x000fe2000800001c */
[----:B------:R-:W-:Y:S02]  /*1e80*/  R2UR.FILL UR31, R7 ;  /* 0x00000000071f72ca */ /* 0x000fe400004e0000 */
[----:B------:R-:W-:-:S13]  /*1e90*/  R2UR.FILL UR30, R8 ;  /* 0x00000000081e72ca */ /* 0x000fda00004e0000 */
[----:B------:R-:W-:-:S08]  /*1ea0*/  DFMA R28, R14, UR30, R28 ;  /* 0x0000001e0e1c7c2b */ /* 0x000fd0000800001c */
[----:B------:R-:W-:Y:S02]  /*1eb0*/  DFMA R28, R22, UR44, R28 ;  /* 0x0000002c161c7c2b */ /* 0x000fe4000800001c */
[----:B--2---:R-:W-:-:S08]  /*1ec0*/  DMUL R32, R18, R32 ;  /* 0x0000002012207228 */ /* 0x004fd00000000000 */
[CCC-:B---3--:R-:W-:Y:S02]  /*1ed0*/  DFMA R18, R24.reuse, R34.reuse, -R32.reuse ;  /* 0x000000221812722b */ /* 0x1c8fe40000000820 */
[----:B------:R-:W-:Y:S02]  /*1ee0*/  DFMA R24, R24, R34, R32 ;  /* 0x000000221818722b */ /* 0x000fe40000000020 */
[----:B------:R-:W-:Y:S02]  /*1ef0*/  DFMA R32, R46, UR10, RZ ;  /* 0x0000000a2e207c2b */ /* 0x000fe400080000ff */
[----:B------:R-:W-:-:S06]  /*1f00*/  DFMA R34, R12, UR16, RZ ;  /* 0x000000100c227c2b */ /* 0x000fcc00080000ff */
[----:B------:R-:W-:Y:S02]  /*1f10*/  DFMA R32, R44, UR20, R32 ;  /* 0x000000142c207c2b */ /* 0x000fe40008000020 */
[----:B------:R-:W-:-:S06]  /*1f20*/  DFMA R34, R16, UR4, R34 ;  /* 0x0000000410227c2b */ /* 0x000fcc0008000022 */
[----:B------:R-:W-:Y:S02]  /*1f30*/  DFMA R32, R42, UR34, R32 ;  /* 0x000000222a207c2b */ /* 0x000fe40008000020 */
[----:B------:R-:W-:-:S06]  /*1f40*/  DFMA R34, R14, UR28, R34 ;  /* 0x0000001c0e227c2b */ /* 0x000fcc0008000022 */
[----:B------:R-:W-:Y:S02]  /*1f50*/  DFMA R30, R26, UR48, R32 ;  /* 0x000000301a1e7c2b */ /* 0x000fe40008000020 */
[----:B------:R-:W-:Y:S02]  /*1f60*/  DFMA R32, R24, UR56, R28 ;  /* 0x0000003818207c2b */ /* 0x000fe4000800001c */
[----:B------:R-:W-:Y:S02]  /*1f70*/  DFMA R28, R46, UR12, RZ ;  /* 0x0000000c2e1c7c2b */ /* 0x000fe400080000ff */
[----:B------:R-:W-:Y:S02]  /*1f80*/  DFMA R34, R22, UR42, R34 ;  /* 0x0000002a16227c2b */ /* 0x000fe40008000022 */
[----:B------:R-:W-:-:S04]  /*1f90*/  DFMA R30, R18, UR60, R30 ;  /* 0x0000003c121e7c2b */ /* 0x000fc8000800001e */
[----:B------:R-:W-:Y:S02]  /*1fa0*/  DFMA R28, R44, UR18, R28 ;  /* 0x000000122c1c7c2b */ /* 0x000fe4000800001c */
[----:B------:R-:W-:Y:S02]  /*1fb0*/  DFMA R34, R24, UR54, R34 ;  /* 0x0000003618227c2b */ /* 0x000fe40008000022 */
[C-C-:B------:R-:W-:Y:S02]  /*1fc0*/  DADD R48, R32.reuse, -R30.reuse ;  /* 0x0000000020307229 */ /* 0x140fe4000000081e */
[----:B------:R-:W-:Y:S02]  /*1fd0*/  DADD R32, R32, R30 ;  /* 0x0000000020207229 */ /* 0x000fe4000000001e */
[----:B------:R-:W-:-:S03]  /*1fe0*/  DFMA R28, R42, UR32, R28 ;  /* 0x000000202a1c7c2b */ /* 0x000fc6000800001c */
[----:B------:R2:W-:Y:S04]  /*1ff0*/  STS.64 [R6+0x30], R48 ;  /* 0x0000303006007388 */ /* 0x0005e80000000a00 */
[----:B------:R2:W-:Y:S01]  /*2000*/  STS.64 [R6], R32 ;  /* 0x0000002006007388 */ /* 0x0005e20000000a00 */
[----:B------:R-:W-:-:S08]  /*2010*/  DFMA R28, R26, UR46, R28 ;  /* 0x0000002e1a1c7c2b */ /* 0x000fd0000800001c */
[----:B------:R-:W-:-:S08]  /*2020*/  DFMA R28, R18, UR58, R28 ;  /* 0x0000003a121c7c2b */ /* 0x000fd0000800001c */
[C-C-:B------:R-:W-:Y:S02]  /*2030*/  DADD R30, R34.reuse, -R28.reuse ;  /* 0x00000000221e7229 */ /* 0x140fe4000000081c */
[----:B------:R-:W-:Y:S02]  /*2040*/  DADD R28, R34, R28 ;  /* 0x00000000221c7229 */ /* 0x000fe4000000001c */
[C---:B------:R-:W-:Y:S01]  /*2050*/  DFMA R34, R12.reuse, UR24, RZ ;  /* 0x000000180c227c2b */ /* 0x040fe200080000ff */
[----:B------:R-:W-:Y:S01]  /*2060*/  R2UR.FILL UR25, R11 ;  /* 0x000000000b1972ca */ /* 0x000fe200004e0000 */
[----:B------:R-:W-:Y:S01]  /*2070*/  DFMA R12, R12, UR8, RZ ;  /* 0x000000080c0c7c2b */ /* 0x000fe200080000ff */
[----:B------:R-:W-:Y:S01]  /*2080*/  R2UR.FILL UR24, R9 ;  /* 0x00000000091872ca */ /* 0x000fe200004e0000 */
[C---:B------:R-:W-:Y:S01]  /*2090*/  DFMA R8, R46.reuse, UR6, RZ ;  /* 0x000000062e087c2b */ /* 0x040fe200080000ff */
[----:B------:R2:W-:Y:S01]  /*20a0*/  STS.64 [R6+0x28], R30 ;  /* 0x0000281e06007388 */ /* 0x0005e20000000a00 */
[----:B------:R-:W-:Y:S01]  /*20b0*/  DFMA R46, R46, UR38, RZ ;  /* 0x000000262e2e7c2b */ /* 0x000fe200080000ff */
[----:B------:R-:W-:-:S02]  /*20c0*/  R2UR.FILL UR39, R10 ;  /* 0x000000000a2772ca */ /* 0x000fc400004e0000 */
[----:B------:R-:W-:Y:S01]  /*20d0*/  R2UR.FILL UR38, R21 ;  /* 0x00000000152672ca */ /* 0x000fe200004e0000 */
[----:B------:R2:W-:Y:S02]  /*20e0*/  STS.64 [R6+0x8], R28 ;  /* 0x0000081c06007388 */ /* 0x0005e40000000a00 */
[C---:B------:R-:W-:Y:S02]  /*20f0*/  DFMA R8, R44.reuse, UR70, R8 ;  /* 0x000000462c087c2b */ /* 0x040fe40008000008 */
[----:B------:R-:W-:Y:S02]  /*2100*/  DFMA R46, R44, UR26, R46 ;  /* 0x0000001a2c2e7c2b */ /* 0x000fe4000800002e */
[C---:B------:R-:W-:Y:S02]  /*2110*/  DFMA R34, R16.reuse, UR24, R34 ;  /* 0x0000001810227c2b */ /* 0x040fe40008000022 */
        /* <DEDUP_REMOVED lines=12> */
[----:B------:R-:W-:-:S08]  /*21e0*/  DFMA R10, R24, UR62, R16 ;  /* 0x0000003e180a7c2b */ /* 0x000fd00008000010 */
[----:B------:R-:W-:Y:S02]  /*21f0*/  DADD R10, R10, R8 ;  /* 0x000000000a0a7229 */ /* 0x000fe40000000008 */
[C-C-:B------:R-:W-:Y:S02]  /*2200*/  DADD R8, R34.reuse, R46.reuse ;  /* 0x0000000022087229 */ /* 0x140fe4000000002e */
[----:B------:R-:W-:-:S05]  /*2210*/  DADD R34, R34, -R46 ;  /* 0x0000000022227229 */ /* 0x000fca000000082e */
[----:B------:R2:W-:Y:S04]  /*2220*/  STS.128 [R6+0x10], R8 ;  /* 0x0000100806007388 */ /* 0x0005e80000000c00 */
[----:B------:R2:W-:Y:S01]  /*2230*/  STS.64 [R6+0x20], R34 ;  /* 0x0000202206007388 */ /* 0x0005e20000000a00 */
[----:B------:R-:W-:Y:S05]  /*2240*/  @!P2 BRA `(.L_x_505) ;  /* 0xfffffff000d8a947 */ /* 0x000fea000383ffff */
.L_x_504:
[----:B------:R-:W-:Y:S05]  /*2250*/  BSYNC.RECONVERGENT B0 ;  /* 0x0000000000007941 */ /* 0x000fea0003800200 */
.L_x_503:
[----:B------:R-:W-:Y:S06]  /*2260*/  BAR.SYNC.DEFER_BLOCKING 0x0 ;  /* 0x0000000000007b1d */ /* 0x000fec0000010000 */
[----:B------:R-:W-:Y:S04]  /*2270*/  BSSY.RECONVERGENT B0, `(.L_x_506) ;  /* 0x0000075000007945 */ /* 0x000fe80003800200 */
[----:B------:R-:W-:Y:S05]  /*2280*/  @P1 BRA `(.L_x_507) ;  /* 0x0000000400cc1947 */ /* 0x000fea0003800000 */
[----:B------:R-:W-:-:S07]  /*2290*/  IMAD.MOV.U32 R5, RZ, RZ, R0 ;  /* 0x000000ffff057224 */ /* 0x000fce00078e0000 */
.L_x_508:
[----:B0123--:R-:W-:Y:S02]  /*22a0*/  PRMT R6, R5, 0x9910, RZ ;  /* 0x0000991005067816 */ /* 0x00ffe400000000ff */
        /* <DEDUP_REMOVED lines=41> */
[C---:B------:R-:W-:Y:S02]  /*2540*/  DFMA R16, R12.reuse, UR14, RZ ;  /* 0x0000000e0c107c2b */ /* 0x040fe400080000ff */
[C---:B------:R-:W-:Y:S02]  /*2550*/  DFMA R8, R12.reuse, UR16, RZ ;  /* 0x000000100c087c2b */ /* 0x040fe400080000ff */
[C---:B------:R-:W-:Y:S01]  /*2560*/  DFMA R24, R12.reuse, UR58, RZ ;  /* 0x0000003a0c187c2b */ /* 0x040fe200080000ff */
[----:B------:R-:W-:Y:S01]  /*2570*/  R2UR.FILL UR59, R34 ;  /* 0x00000000223b72ca */ /* 0x000fe200004e0000 */
[----:B------:R-:W-:Y:S01]  /*2580*/  DFMA R12, R12, UR8, RZ ;  /* 0x000000080c0c7c2b */ /* 0x000fe200080000ff */
[----:B------:R-:W-:Y:S01]  /*2590*/  R2UR.FILL UR58, R31 ;  /* 0x000000001f3a72ca */ /* 0x000fe200004e0000 */
[----:B------:R-:W-:Y:S01]  /*25a0*/  DFMA R16, R32, UR68, R16 ;  /* 0x0000004420107c2b */ /* 0x000fe20008000010 */
[----:B------:R-:W-:Y:S01]  /*25b0*/  R2UR.FILL UR69, R30 ;  /* 0x000000001e4572ca */ /* 0x000fe200004e0000 */
[----:B------:R-:W-:Y:S01]  /*25c0*/  DADD R6, R6, -R18 ;  /* 0x0000000006067229 */ /* 0x000fe20000000812 */
[----:B------:R-:W-:Y:S01]  /*25d0*/  R2UR.FILL UR68, R29 ;  /* 0x000000001d4472ca */ /* 0x000fe200004e0000 */
[C---:B------:R-:W-:Y:S01]  /*25e0*/  DFMA R30, R14.reuse, UR10, RZ ;  /* 0x0000000a0e1e7c2b */ /* 0x040fe200080000ff */
[----:B------:R-:W-:Y:S01]  /*25f0*/  LDS.64 R18, [R26+0x1e0] ;  /* 0x0001e0001a127984 */ /* 0x000fe20000000a00 */
[----:B------:R-:W-:-:S02]  /*2600*/  DFMA R34, R14, UR12, RZ ;  /* 0x0000000c0e227c2b */ /* 0x000fc400080000ff */
[----:B------:R-:W-:Y:S01]  /*2610*/  DFMA R22, R14, UR76, RZ ;  /* 0x0000004c0e167c2b */ /* 0x000fe200080000ff */
[----:B------:R-:W-:Y:S01]  /*2620*/  R2UR.FILL UR77, R28 ;  /* 0x000000001c4d72ca */ /* 0x000fe200004e0000 */
[C---:B------:R-:W-:Y:S01]  /*2630*/  DFMA R8, R32.reuse, UR4, R8 ;  /* 0x0000000420087c2b */ /* 0x040fe20008000008 */
[----:B------:R-:W-:Y:S01]  /*2640*/  R2UR.FILL UR76, R27 ;  /* 0x000000001b4c72ca */ /* 0x000fe200004e0000 */
[----:B------:R-:W-:Y:S02]  /*2650*/  DFMA R24, R32, UR24, R24 ;  /* 0x0000001820187c2b */ /* 0x000fe40008000018 */
[----:B------:R-:W-:Y:S02]  /*2660*/  DFMA R14, R14, UR6, RZ ;  /* 0x000000060e0e7c2b */ /* 0x000fe400080000ff */
[----:B------:R-:W-:Y:S01]  /*2670*/  DFMA R32, R32, UR22, R12 ;  /* 0x0000001620207c2b */ /* 0x000fe2000800000c */
[----:B------:R-:W0:Y:S01]  /*2680*/  LDS.64 R12, [R26+0xf0] ;  /* 0x0000f0001a0c7984 */ /* 0x000e220000000a00 */
[----:B------:R-:W-:-:S02]  /*2690*/  DFMA R28, R6, UR18, R34 ;  /* 0x00000012061c7c2b */ /* 0x000fc40008000022 */
[C---:B------:R-:W-:Y:S02]  /*26a0*/  DFMA R30, R6.reuse, UR20, R30 ;  /* 0x00000014061e7c2b */ /* 0x040fe4000800001e */
[----:B------:R-:W-:Y:S02]  /*26b0*/  DFMA R22, R6, UR26, R22 ;  /* 0x0000001a06167c2b */ /* 0x000fe40008000016 */
[----:B--2---:R-:W-:Y:S02]  /*26c0*/  DADD R34, R20, R10 ;  /* 0x0000000014227229 */ /* 0x004fe4000000000a */
[----:B------:R-:W-:Y:S02]  /*26d0*/  DFMA R6, R6, UR70, R14 ;  /* 0x0000004606067c2b */ /* 0x000fe4000800000e */
[----:B------:R-:W-:Y:S01]  /*26e0*/  DADD R20, R20, -R10 ;  /* 0x0000000014147229 */ /* 0x000fe2000000080a */
[----:B------:R-:W-:Y:S03]  /*26f0*/  LDS.64 R14, [R26+0x190] ;  /* 0x000190001a0e7984 */ /* 0x000fe60000000a00 */
[C---:B------:R-:W-:Y:S01]  /*2700*/  DFMA R16, R34.reuse, UR30, R16 ;  /* 0x0000001e22107c2b */ /* 0x040fe20008000010 */
[----:B------:R-:W1:Y:S01]  /*2710*/  LDS.64 R10, [R26+0x140] ;  /* 0x000140001a0a7984 */ /* 0x000e620000000a00 */
[----:B------:R-:W-:-:S02]  /*2720*/  DFMA R8, R34, UR28, R8 ;  /* 0x0000001c22087c2b */ /* 0x000fc40008000008 */
[C---:B------:R-:W-:Y:S02]  /*2730*/  DFMA R30, R20.reuse, UR34, R30 ;  /* 0x00000022141e7c2b */ /* 0x040fe4000800001e */
[C---:B------:R-:W-:Y:S02]  /*2740*/  DFMA R28, R20.reuse, UR32, R28 ;  /* 0x00000020141c7c2b */ /* 0x040fe4000800001c */
[C---:B------:R-:W-:Y:S02]  /*2750*/  DFMA R22, R20.reuse, UR40, R22 ;  /* 0x0000002814167c2b */ /* 0x040fe40008000016 */
[----:B------:R-:W-:Y:S02]  /*2760*/  DFMA R6, R20, UR72, R6 ;  /* 0x0000004814067c2b */ /* 0x000fe40008000006 */
[C---:B------:R-:W-:Y:S02]  /*2770*/  DFMA R24, R34.reuse, UR38, R24 ;  /* 0x0000002622187c2b */ /* 0x040fe40008000018 */
[----:B------:R-:W-:-:S02]  /*2780*/  DFMA R32, R34, UR36, R32 ;  /* 0x0000002422207c2b */ /* 0x000fc40008000020 */
[C-C-:B0-----:R-:W-:Y:S02]  /*2790*/  DADD R20, R12.reuse, R18.reuse ;  /* 0x000000000c147229 */ /* 0x141fe40000000012 */
[----:B------:R-:W-:-:S06]  /*27a0*/  DADD R12, R12, -R18 ;  /* 0x000000000c0c7229 */ /* 0x000fcc0000000812 */
[C---:B------:R-:W-:Y:S02]  /*27b0*/  DFMA R16, R20.reuse, UR44, R16 ;  /* 0x0000002c14107c2b */ /* 0x040fe40008000010 */
[C---:B------:R-:W-:Y:S02]  /*27c0*/  DFMA R8, R20.reuse, UR42, R8 ;  /* 0x0000002a14087c2b */ /* 0x040fe40008000008 */
[----:B------:R-:W-:Y:S02]  /*27d0*/  DFMA R24, R20, UR52, R24 ;  /* 0x0000003414187c2b */ /* 0x000fe40008000018 */
[----:B------:R-:W-:Y:S02]  /*27e0*/  DFMA R30, R12, UR48, R30 ;  /* 0x000000300c1e7c2b */ /* 0x000fe4000800001e */
[C-C-:B-1----:R-:W-:Y:S02]  /*27f0*/  DADD R18, R10.reuse, R14.reuse ;  /* 0x000000000a127229 */ /* 0x142fe4000000000e */
[----:B------:R-:W-:-:S02]  /*2800*/  DADD R10, R10, -R14 ;  /* 0x000000000a0a7229 */ /* 0x000fc4000000080e */
[C---:B------:R-:W-:Y:S02]  /*2810*/  DFMA R28, R12.reuse, UR46, R28 ;  /* 0x0000002e0c1c7c2b */ /* 0x040fe4000800001c */
[----:B------:R-:W-:Y:S02]  /*2820*/  DFMA R22, R12, UR66, R22 ;  /* 0x000000420c167c2b */ /* 0x000fe40008000016 */
        /* <DEDUP_REMOVED lines=25> */
.L_x_507:
[----:B------:R-:W-:Y:S05]  /*29c0*/  BSYNC.RECONVERGENT B0 ;  /* 0x0000000000007941 */ /* 0x000fea0003800200 */
.L_x_506:
[----:B------:R-:W-:Y:S01]  /*29d0*/  BAR.SYNC.DEFER_BLOCKING 0x0 ;  /* 0x0000000000007b1d */ /* 0x000fe20000010000 */
[----:B------:R-:W-:Y:S02]  /*29e0*/  MOV.SPILL R5, UR69 ;  /* 0x0000004500057c02 */ /* 0x000fe40009000f00 */
[----:B------:R-:W-:Y:S02]  /*29f0*/  MOV.SPILL R44, UR59 ;  /* 0x0000003b002c7c02 */ /* 0x000fe40009000f00 */
[----:B------:R-:W-:Y:S01]  /*2a00*/  MOV.SPILL R45, UR58 ;  /* 0x0000003a002d7c02 */ /* 0x000fe20009000f00 */
[----:B------:R-:W4:Y:S01]  /*2a10*/  LDCU UR69, c[0x0][0x380] ;  /* 0x00007000ff4577ac */ /* 0x000f220008000800 */
[----:B------:R-:W-:Y:S02]  /*2a20*/  R2UR UR58, R36 ;  /* 0x00000000243a72ca */ /* 0x000fe400000e0000 */
[----:B------:R-:W-:Y:S02]  /*2a30*/  R2UR UR59, R37 ;  /* 0x00000000253b72ca */ /* 0x000fe400000e0000 */
[----:B--2---:R-:W-:-:S02]  /*2a40*/  MOV.SPILL R33, UR68 ;  /* 0x0000004400217c02 */ /* 0x004fc40009000f00 */
[----:B------:R-:W-:Y:S02]  /*2a50*/  R2UR UR68, R40 ;  /* 0x00000000284472ca */ /* 0x000fe400000e0000 */
[----:B------:R-:W-:Y:S02]  /*2a60*/  MOV.SPILL R2, UR77 ;  /* 0x0000004d00027c02 */ /* 0x000fe40009000f00 */
[----:B------:R-:W-:Y:S02]  /*2a70*/  MOV.SPILL R32, UR76 ;  /* 0x0000004c00207c02 */ /* 0x000fe40009000f00 */
[----:B------:R-:W-:Y:S02]  /*2a80*/  R2UR UR76, R38 ;  /* 0x00000000264c72ca */ /* 0x000fe400000e0000 */
[----:B------:R-:W-:Y:S01]  /*2a90*/  R2UR UR77, R39 ;  /* 0x00000000274d72ca */ /* 0x000fe200000e0000 */
[----:B------:R-:W-:Y:S01]  /*2aa0*/  LDS.64 R30, [R4] ;  /* 0x00000000041e7984 */ /* 0x000fe20000000a00 */
[----:B----4-:R-:W-:-:S02]  /*2ab0*/  ISETP.GE.AND P0, PT, R3, UR69, PT ;  /* 0x0000004503007c0c */ /* 0x010fc4000bf06270 */
[----:B------:R-:W-:Y:S01]  /*2ac0*/  R2UR UR69, R41 ;  /* 0x00000000294572ca */ /* 0x000fe200000e0000 */
[----:B------:R-:W2:Y:S04]  /*2ad0*/  LDS.64 R42, [R4+0x1c20] ;  /* 0x001c2000042a7984 */ /* 0x000ea80000000a00 */
[----:B01-3--:R-:W-:Y:S04]  /*2ae0*/  LDS.64 R16, [R4+0x320] ;  /* 0x0003200004107984 */ /* 0x00bfe80000000a00 */
[----:B------:R-:W0:Y:S04]  /*2af0*/  LDS.64 R22, [R4+0x1900] ;  /* 0x0019000004167984 */ /* 0x000e280000000a00 */
[----:B------:R-:W-:Y:S04]  /*2b00*/  LDS.64 R14, [R4+0x640] ;  /* 0x00064000040e7984 */ /* 0x000fe80000000a00 */
[----:B------:R-:W1:Y:S04]  /*2b10*/  LDS.64 R28, [R4+0x15e0] ;  /* 0x0015e000041c7984 */ /* 0x000e680000000a00 */
[----:B------:R-:W-:Y:S04]  /*2b20*/  LDS.64 R10, [R4+0x960] ;  /* 0x00096000040a7984 */ /* 0x000fe80000000a00 */
[----:B------:R-:W3:Y:S04]  /*2b30*/  LDS.64 R6, [R4+0x12c0] ;  /* 0x0012c00004067984 */ /* 0x000ee80000000a00 */
[----:B------:R-:W-:Y:S04]  /*2b40*/  LDS.64 R8, [R4+0xc80] ;  /* 0x000c800004087984 */ /* 0x000fe80000000a00 */
[----:B------:R4:W5:Y:S01]  /*2b50*/  LDS.64 R12, [R4+0xfa0] ;  /* 0x000fa000040c7984 */ /* 0x0009620000000a00 */
[----:B--2---:R-:W-:-:S02]  /*2b60*/  DADD R26, R30, R42 ;  /* 0x000000001e1a7229 */ /* 0x004fc4000000002a */
[----:B------:R-:W-:Y:S02]  /*2b70*/  DADD R30, R30, -R42 ;  /* 0x000000001e1e7229 */ /* 0x000fe4000000082a */
[----:B0-----:R-:W-:-:S04]  /*2b80*/  DADD R24, R16, R22 ;  /* 0x0000000010187229 */ /* 0x001fc80000000016 */
[C---:B------:R-:W-:Y:S02]  /*2b90*/  DFMA R34, R26.reuse, UR14, RZ ;  /* 0x0000000e1a227c2b */ /* 0x040fe400080000ff */
[C---:B------:R-:W-:Y:S02]  /*2ba0*/  DFMA R20, R26.reuse, UR16, RZ ;  /* 0x000000101a147c2b */ /* 0x040fe400080000ff */
[C---:B------:R-:W-:Y:S01]  /*2bb0*/  DFMA R18, R26.reuse, UR58, RZ ;  /* 0x0000003a1a127c2b */ /* 0x040fe200080000ff */
[----:B------:R-:W-:Y:S01]  /*2bc0*/  R2UR.FILL UR59, R44 ;  /* 0x000000002c3b72ca */ /* 0x000fe200004e0000 */
[----:B------:R-:W-:Y:S01]  /*2bd0*/  DFMA R26, R26, UR8, RZ ;  /* 0x000000081a1a7c2b */ /* 0x000fe200080000ff */
[----:B------:R-:W-:Y:S01]  /*2be0*/  R2UR.FILL UR58, R45 ;  /* 0x000000002d3a72ca */ /* 0x000fe200004e0000 */
[----:B------:R-:W-:Y:S02]  /*2bf0*/  DADD R16, R16, -R22 ;  /* 0x0000000010107229 */ /* 0x000fe40000000816 */
[C---:B------:R-:W-:Y:S01]  /*2c00*/  DFMA R22, R24.reuse, UR68, R34 ;  /* 0x0000004418167c2b */ /* 0x040fe20008000022 */
[----:B------:R-:W-:Y:S01]  /*2c10*/  R2UR.FILL UR69, R5 ;  /* 0x00000000054572ca */ /* 0x000fe200004e0000 */
[C---:B------:R-:W-:Y:S01]  /*2c20*/  DFMA R20, R24.reuse, UR4, R20 ;  /* 0x0000000418147c2b */ /* 0x040fe20008000014 */
[----:B------:R-:W-:Y:S01]  /*2c30*/  R2UR.FILL UR68, R33 ;  /* 0x00000000214472ca */ /* 0x000fe200004e0000 */
[----:B------:R-:W-:-:S02]  /*2c40*/  DFMA R18, R24, UR24, R18 ;  /* 0x0000001818127c2b */ /* 0x000fc40008000012 */
[----:B------:R-:W-:Y:S02]  /*2c50*/  DFMA R24, R24, UR22, R26 ;  /* 0x0000001618187c2b */ /* 0x000fe4000800001a */
[C-C-:B-1----:R-:W-:Y:S02]  /*2c60*/  DADD R26, R14.reuse, R28.reuse ;  /* 0x000000000e1a7229 */ /* 0x142fe4000000001c */
[----:B----4-:R-:W-:Y:S02]  /*2c70*/  DADD R4, R14, -R28 ;  /* 0x000000000e047229 */ /* 0x010fe4000000081c */
[C---:B------:R-:W-:Y:S02]  /*2c80*/  DFMA R14, R30.reuse, UR10, RZ ;  /* 0x0000000a1e0e7c2b */ /* 0x040fe400080000ff */
        /* <DEDUP_REMOVED lines=13> */
[----:B---3--:R-:W-:Y:S02]  /*2d60*/  DADD R26, R10, R6 ;  /* 0x000000000a1a7229 */ /* 0x008fe40000000006 */
[C---:B------:R-:W-:Y:S02]  /*2d70*/  DFMA R30, R4.reuse, UR34, R30 ;  /* 0x00000022041e7c2b */ /* 0x040fe4000800001e */
[C---:B------:R-:W-:Y:S02]  /*2d80*/  DFMA R28, R4.reuse, UR32, R28 ;  /* 0x00000020041c7c2b */ /* 0x040fe4000800001c */
[----:B------:R-:W-:-:S02]  /*2d90*/  DFMA R14, R4, UR40, R14 ;  /* 0x00000028040e7c2b */ /* 0x000fc4000800000e */
[----:B------:R-:W-:Y:S02]  /*2da0*/  DFMA R16, R4, UR72, R16 ;  /* 0x0000004804107c2b */ /* 0x000fe40008000010 */
[----:B------:R-:W-:Y:S02]  /*2db0*/  DADD R6, R10, -R6 ;  /* 0x000000000a067229 */ /* 0x000fe40000000806 */
[----:B-----5:R-:W-:Y:S02]  /*2dc0*/  DADD R4, R8, R12 ;  /* 0x0000000008047229 */ /* 0x020fe4000000000c */
[C---:B------:R-:W-:Y:S02]  /*2dd0*/  DFMA R22, R26.reuse, UR44, R22 ;  /* 0x0000002c1a167c2b */ /* 0x040fe40008000016 */
[C---:B------:R-:W-:Y:S02]  /*2de0*/  DFMA R20, R26.reuse, UR42, R20 ;  /* 0x0000002a1a147c2b */ /* 0x040fe40008000014 */
[----:B------:R-:W-:-:S02]  /*2df0*/  DFMA R18, R26, UR52, R18 ;  /* 0x000000341a127c2b */ /* 0x000fc40008000012 */
[----:B------:R-:W-:Y:S02]  /*2e00*/  DFMA R24, R26, UR50, R24 ;  /* 0x000000321a187c2b */ /* 0x000fe40008000018 */
        /* <DEDUP_REMOVED lines=21> */
[----:B------:R-:W-:Y:S01]  /*2f60*/  DADD R20, R20, -R28 ;  /* 0x0000000014147229 */ /* 0x000fe2000000081c */
[----:B0-----:R-:W-:Y:S01]  /*2f70*/  IMAD.WIDE R2, R3, 0x8, R6 ;  /* 0x0000000803027825 */ /* 0x001fe200078e0206 */
        /* <DEDUP_REMOVED lines=8> */
[----:B------:R-:W-:Y:S01]  /*3000*/  STG.E.64 desc[UR4][R2.64+0x930], R4 ;  /* 0x0009300402007986 */ /* 0x000fe2000c101b04 */
[----:B------:R-:W-:Y:S05]  /*3010*/  EXIT ;  /* 0x000000000000794d */ /* 0x000fea0003800000 */
.L_x_509:
        /* <DEDUP_REMOVED lines=14> */
.L_x_1089:


//--------------------- .text._Z32massMatrixMultiplyConstantKernelILi7ELi9ELi3EEviPKdS1_S1_S1_Pd --------------------------
	.section	.text._Z32massMatrixMultiplyConstantKernelILi7ELi9ELi3EEviPKdS1_S1_S1_Pd,"ax",@progbits
	.align	128
        .global         _Z32massMatrixMultiplyConstantKernelILi7ELi9ELi3EEviPKdS1_S1_S1_Pd
        .type           _Z32massMatrixMultiplyConstantKernelILi7ELi9ELi3EEviPKdS1_S1_S1_Pd,@function
        .size           _Z32massMatrixMultiplyConstantKernelILi7ELi9ELi3EEviPKdS1_S1_S1_Pd,(.L_x_1090 - _Z32massMatrixMultiplyConstantKernelILi7ELi9ELi3EEviPKdS1_S1_S1_Pd)
        .other          _Z32massMatrixMultiplyConstantKernelILi7ELi9ELi3EEviPKdS1_S1_S1_Pd,@"STO_CUDA_ENTRY STV_DEFAULT"
_Z32massMatrixMultiplyConstantKernelILi7ELi9ELi3EEviPKdS1_S1_S1_Pd:
.text._Z32massMatrixMultiplyConstantKernelILi7ELi9ELi3EEviPKdS1_S1_S1_Pd:
[----:B------:R-:W-:Y:S01]  /*0000*/  LDC R1, c[0x0][0x37c] ;  /* 0x0000df00ff017b82 */ /* 0x000fe20000000800 */
[----:B------:R-:W0:Y:S01]  /*0010*/  S2R R2, SR_TID.Y ;  /* 0x0000000000027919 */ /* 0x000e220000002200 */
[----:B------:R-:W1:Y:S01]  /*0020*/  LDCU UR4, c[0x0][0x380] ;  /* 0x00007000ff0477ac */ /* 0x000e620008000800 */
[----:B------:R-:W0:Y:S01]  /*0030*/  S2R R3, SR_CTAID.X ;  /* 0x0000000000037919 */ /* 0x000e220000002500 */
[----:B------:R-:W2:Y:S01]  /*0040*/  LDCU.64 UR76, c[0x0][0x358] ;  /* 0x00006b00ff4c77ac */ /* 0x000ea20008000a00 */
[----:B------:R-:W3:Y:S01]  /*0050*/  LDCU.128 UR24, c[0x3][0x20] ;  /* 0x00c00400ff1877ac */ /* 0x000ee20008000c00 */
[----:B------:R-:W4:Y:S01]  /*0060*/  LDCU.128 UR32, c[0x3][0x40] ;  /* 0x00c00800ff2077ac */ /* 0x000f220008000c00 */
[----:B------:R-:W5:Y:S01]  /*0070*/  LDCU.128 UR16, c[0x3][URZ] ;  /* 0x00c00000ff1077ac */ /* 0x000f620008000c00 */
[----:B------:R-:W2:Y:S01]  /*0080*/  LDCU.128 UR40, c[0x3][0x60] ;  /* 0x00c00c00ff2877ac */ /* 0x000ea20008000c00 */
[----:B------:R-:W2:Y:S01]  /*0090*/  LDCU.128 UR44, c[0x3][0x80] ;  /* 0x00c01000ff2c77ac */ /* 0x000ea20008000c00 */
[----:B------:R-:W2:Y:S01]  /*00a0*/  LDCU.128 UR20, c[0x3][0x700] ;  /* 0x00c0e000ff1477ac */ /* 0x000ea20008000c00 */
[----:B------:R-:W2:Y:S01]  /*00b0*/  LDCU.128 UR28, c[0x3][0x720] ;  /* 0x00c0e400ff1c77ac */ /* 0x000ea20008000c00 */
[----:B0-----:R-:W-:Y:S01]  /*00c0*/  IMAD R0, R3, 0x3, R2 ;  /* 0x0000000303007824 */ /* 0x001fe200078e0202 */
[----:B------:R-:W0:Y:S01]  /*00d0*/  LDCU.128 UR36, c[0x3][0x740] ;  /* 0x00c0e800ff2477ac */ /* 0x000e220008000c00 */
[----:B------:R-:W0:Y:S03]  /*00e0*/  S2R R3, SR_TID.X ;  /* 0x0000000000037919 */ /* 0x000e260000002100 */
[----:B-1----:R-:W-:Y:S01]  /*00f0*/  ISETP.GE.AND P0, PT, R0, UR4, PT ;  /* 0x0000000400007c0c */ /* 0x002fe2000bf06270 */
[----:B---3--:R-:W-:Y:S01]  /*0100*/  IMAD.U32 R78, RZ, RZ, UR24 ;  /* 0x00000018ff4e7e24 */ /* 0x008fe2000f8e00ff */
[----:B------:R-:W-:Y:S01]  /*0110*/  MOV R79, UR25 ;  /* 0x00000019004f7c02 */ /* 0x000fe20008000f00 */
[----:B------:R-:W-:Y:S01]  /*0120*/  IMAD.U32 R76, RZ, RZ, UR26 ;  /* 0x0000001aff4c7e24 */ /* 0x000fe2000f8e00ff */
[----:B----4-:R-:W-:Y:S01]  /*0130*/  MOV R74, UR32 ;  /* 0x00000020004a7c02 */ /* 0x010fe20008000f00 */
[----:B------:R-:W-:Y:S01]  /*0140*/  IMAD.U32 R77, RZ, RZ, UR27 ;  /* 0x0000001bff4d7e24 */ /* 0x000fe2000f8e00ff */
[----:B------:R-:W1:Y:S01]  /*0150*/  LDCU.128 UR24, c[0x3][0x760] ;  /* 0x00c0ec00ff1877ac */ /* 0x000e620008000c00 */
[----:B------:R-:W-:Y:S01]  /*0160*/  IMAD.U32 R75, RZ, RZ, UR33 ;  /* 0x00000021ff4b7e24 */ /* 0x000fe2000f8e00ff */
[----:B------:R-:W-:Y:S01]  /*0170*/  MOV R68, UR34 ;  /* 0x0000002200447c02 */ /* 0x000fe20008000f00 */
[----:B------:R-:W-:Y:S01]  /*0180*/  IMAD.U32 R69, RZ, RZ, UR35 ;  /* 0x00000023ff457e24 */ /* 0x000fe2000f8e00ff */
[----:B------:R-:W3:Y:S03]  /*0190*/  LDCU.128 UR32, c[0x3][0x780] ;  /* 0x00c0f000ff2077ac */ /* 0x000ee60008000c00 */
[----:B------:R-:W4:Y:S01]  /*01a0*/  @!P0 LDC.64 R8, c[0x0][0x3a0] ;  /* 0x0000e800ff088b82 */ /* 0x000f220000000a00 */
[----:B-----5:R-:W-:Y:S01]  /*01b0*/  IMAD.U32 R82, RZ, RZ, UR16 ;  /* 0x00000010ff527e24 */ /* 0x020fe2000f8e00ff */
[----:B--2---:R-:W-:Y:S01]  /*01c0*/  MOV R73, UR41 ;  /* 0x0000002900497c02 */ /* 0x004fe20008000f00 */
[----:B------:R-:W-:Y:S01]  /*01d0*/  IMAD.U32 R83, RZ, RZ, UR17 ;  /* 0x00000011ff537e24 */ /* 0x000fe2000f8e00ff */
[----:B------:R-:W2:Y:S01]  /*01e0*/  LDCU.128 UR8, c[0x3][0x10] ;  /* 0x00c00200ff0877ac */ /* 0x000ea20008000c00 */
[----:B------:R-:W-:-:S02]  /*01f0*/  IMAD.U32 R72, RZ, RZ, UR40 ;  /* 0x00000028ff487e24 */ /* 0x000fc4000f8e00ff */
[----:B------:R-:W-:Y:S01]  /*0200*/  IMAD.U32 R70, RZ, RZ, UR44 ;  /* 0x0000002cff467e24 */ /* 0x000fe2000f8e00ff */
[----:B------:R-:W5:Y:S01]  /*0210*/  LDCU.128 UR4, c[0x3][0x30] ;  /* 0x00c00600ff0477ac */ /* 0x000f620008000c00 */
[----:B------:R-:W5:Y:S01]  /*0220*/  LDCU.128 UR48, c[0x3][0x50] ;  /* 0x00c00a00ff3077ac */ /* 0x000f620008000c00 */
[----:B0-----:R-:W-:Y:S01]  /*0230*/  @!P0 IMAD R21, R0, 0x157, R3 ;  /* 0x0000015700158824 */ /* 0x001fe200078e0203 */
[----:B------:R-:W0:Y:S01]  /*0240*/  LDCU.128 UR52, c[0x3][0x70] ;  /* 0x00c00e00ff3477ac */ /* 0x000e220008000c00 */
[----:B------:R-:W0:Y:S02]  /*0250*/  LDCU.128 UR12, c[0x3][0x710] ;  /* 0x00c0e200ff0c77ac */ /* 0x000e240008000c00 */
[----:B----4-:R-:W-:Y:S01]  /*0260*/  @!P0 IMAD.WIDE R8, R21, 0x8, R8 ;  /* 0x0000000815088825 */ /* 0x010fe200078e0208 */
[----:B------:R-:W4:Y:S04]  /*0270*/  LDCU.128 UR56, c[0x3][0x750] ;  /* 0x00c0ea00ff3877ac */ /* 0x000f280008000c00 */
[----:B------:R-:W4:Y:S01]  /*0280*/  @!P0 LDG.E.64.CONSTANT R10, desc[UR76][R8.64] ;  /* 0x0000004c080a8981 */ /* 0x000f22000c1e9b00 */
[----:B------:R-:W0:Y:S03]  /*0290*/  LDCU.128 UR60, c[0x3][0x770] ;  /* 0x00c0ee00ff3c77ac */ /* 0x000e260008000c00 */
[----:B------:R-:W4:Y:S01]  /*02a0*/  @!P0 LDG.E.64.CONSTANT R18, desc[UR76][R8.64+0x930] ;  /* 0x0009304c08128981 */ /* 0x000f22000c1e9b00 */
[----:B------:R-:W4:Y:S03]  /*02b0*/  LDCU.128 UR64, c[0x3][0x790] ;  /* 0x00c0f200ff4077ac */ /* 0x000f260008000c00 */
[----:B------:R-:W4:Y:S04]  /*02c0*/  @!P0 LDG.E.64.CONSTANT R6, desc[UR76][R8.64+0x310] ;  /* 0x0003104c08068981 */ /* 0x000f28000c1e9b00 */
[----:B------:R-:W4:Y:S04]  /*02d0*/  @!P0 LDG.E.64.CONSTANT R14, desc[UR76][R8.64+0x620] ;  /* 0x0006204c080e8981 */ /* 0x000f28000c1e9b00 */
[----:B------:R-:W4:Y:S04]  /*02e0*/  @!P0 LDG.E.64.CONSTANT R12, desc[UR76][R8.64+0x188] ;  /* 0x0001884c080c8981 */ /* 0x000f28000c1e9b00 */
[----:B------:R-:W4:Y:S04]  /*02f0*/  @!P0 LDG.E.64.CONSTANT R16, desc[UR76][R8.64+0x7a8] ;  /* 0x0007a84c08108981 */ /* 0x000f28000c1e9b00 */
[----:B------:R4:W4:Y:S01]  /*0300*/  @!P0 LDG.E.64.CONSTANT R4, desc[UR76][R8.64+0x498] ;  /* 0x0004984c08048981 */ /* 0x000922000c1e9b00 */
[----:B------:R-:W-:-:S02]  /*0310*/  IMAD.U32 R71, RZ, RZ, UR45 ;  /* 0x0000002dff477e24 */ /* 0x000fc4000f8e00ff */
[----:B------:R-:W-:Y:S02]  /*0320*/  IMAD.U32 R64, RZ, RZ, UR46 ;  /* 0x0000002eff407e24 */ /* 0x000fe4000f8e00ff */
[----:B------:R-:W-:Y:S01]  /*0330*/  IMAD.U32 R65, RZ, RZ, UR47 ;  /* 0x0000002fff417e24 */ /* 0x000fe2000f8e00ff */
[----:B------:R-:W0:Y:S01]  /*0340*/  LDCU.128 UR44, c[0x3][0x90] ;  /* 0x00c01200ff2c77ac */ /* 0x000e220008000c00 */
[----:B------:R-:W-:Y:S01]  /*0350*/  MOV R80, UR18 ;  /* 0x0000001200507c02 */ /* 0x000fe20008000f00 */
        /* <DEDUP_REMOVED lines=8> */
[----:B---3--:R-:W-:Y:S01]  /*03e0*/  MOV R50, UR32 ;  /* 0x0000002000327c02 */ /* 0x008fe20008000f00 */
[----:B------:R-:W-:-:S02]  /*03f0*/  IMAD.U32 R59, RZ, RZ, UR29 ;  /* 0x0000001dff3b7e24 */ /* 0x000fc4000f8e00ff */
[----:B------:R-:W-:Y:S02]  /*0400*/  IMAD.U32 R54, RZ, RZ, UR36 ;  /* 0x00000024ff367e24 */ /* 0x000fe4000f8e00ff */
[----:B-1----:R-:W-:Y:S02]  /*0410*/  IMAD.U32 R52, RZ, RZ, UR24 ;  /* 0x00000018ff347e24 */ /* 0x002fe4000f8e00ff */
[----:B------:R-:W-:Y:S02]  /*0420*/  IMAD.U32 R53, RZ, RZ, UR25 ;  /* 0x00000019ff357e24 */ /* 0x000fe4000f8e00ff */
[----:B------:R-:W-:Y:S01]  /*0430*/  IMAD.U32 R51, RZ, RZ, UR33 ;  /* 0x00000021ff337e24 */ /* 0x000fe2000f8e00ff */
[----:B------:R-:W1:Y:S01]  /*0440*/  S2R R110, SR_CgaCtaId ;  /* 0x00000000006e7919 */ /* 0x000e620000008800 */
        /* <DEDUP_REMOVED lines=9> */
[----:B--2---:R-:W-:Y:S01]  /*04e0*/  MOV R43, UR9 ;  /* 0x00000009002b7c02 */ /* 0x004fe20008000f00 */
[----:B------:R-:W-:Y:S01]  /*04f0*/  IMAD.U32 R45, RZ, RZ, UR35 ;  /* 0x00000023ff2d7e24 */ /* 0x000fe2000f8e00ff */
[----:B-----5:R-:W-:Y:S01]  /*0500*/  MOV R38, UR48 ;  /* 0x0000003000267c02 */ /* 0x020fe20008000f00 */
[----:B------:R-:W-:Y:S01]  /*0510*/  IMAD.U32 R42, RZ, RZ, UR8 ;  /* 0x00000008ff2a7e24 */ /* 0x000fe2000f8e00ff */
[----:B0-----:R-:W-:Y:S01]  /*0520*/  MOV R37, UR53 ;  /* 0x0000003500257c02 */ /* 0x001fe20008000f00 */
[----:B------:R-:W-:-:S02]  /*0530*/  IMAD.U32 R40, RZ, RZ, UR4 ;  /* 0x00000004ff287e24 */ /* 0x000fc4000f8e00ff */
[----:B------:R-:W-:Y:S02]  /*0540*/  IMAD.U32 R41, RZ, RZ, UR5 ;  /* 0x00000005ff297e24 */ /* 0x000fe4000f8e00ff */
        /* <DEDUP_REMOVED lines=9> */
[----:B----4-:R-:W-:Y:S01]  /*05e0*/  IMAD.U32 R28, RZ, RZ, UR56 ;  /* 0x00000038ff1c7e24 */ /* 0x010fe2000f8e00ff */
[----:B------:R-:W-:Y:S01]  /*05f0*/  MOV R117, 0x400 ;  /* 0x0000040000757802 */ /* 0x000fe20000000f00 */
[----:B------:R-:W-:Y:S01]  /*0600*/  IMAD.U32 R29, RZ, RZ, UR57 ;  /* 0x00000039ff1d7e24 */ /* 0x000fe2000f8e00ff */
[C---:B------:R-:W-:Y:S01]  /*0610*/  ISETP.GT.U32.AND P1, PT, R3.reuse, 0x3e, PT ;  /* 0x0000003e0300780c */ /* 0x040fe20003f24070 */
[----:B------:R-:W-:Y:S01]  /*0620*/  IMAD.U32 R27, RZ, RZ, UR61 ;  /* 0x0000003dff1b7e24 */ /* 0x000fe2000f8e00ff */
[----:B-1----:R-:W-:Y:S01]  /*0630*/  LEA R117, R110, R117, 0x18 ;  /* 0x000000756e757211 */ /* 0x002fe200078ec0ff */
[----:B------:R-:W0:Y:S04]  /*0640*/  LDCU.128 UR40, c[0x3][0x10] ;  /* 0x00c00200ff2877ac */ /* 0x000e280008000c00 */
[----:B------:R-:W-:Y:S01]  /*0650*/  IMAD R2, R2, 0x16c8, R117 ;  /* 0x000016c802027824 */ /* 0x000fe200078e0275 */
[----:B------:R-:W1:Y:S01]  /*0660*/  LDCU.128 UR36, c[0x3][0x710] ;  /* 0x00c0e200ff2477ac */ /* 0x000e620008000c00 */
[----:B------:R-:W-:Y:S01]  /*0670*/  BSSY.RECONVERGENT B0, `(.L_x_510) ;  /* 0x00000e2000007945 */ /* 0x000fe20003800200 */
[----:B------:R-:W2:Y:S01]  /*0680*/  LDCU.128 UR32, c[0x3][0x30] ;  /* 0x00c00600ff2077ac */ /* 0x000ea20008000c00 */
[----:B------:R-:W-:Y:S01]  /*0690*/  ISETP.GT.U32.AND P3, PT, R3, 0x50, PT ;  /* 0x000000500300780c */ /* 0x000fe20003f64070 */
[----:B------:R-:W3:Y:S01]  /*06a0*/  LDCU.128 UR28, c[0x3][0x730] ;  /* 0x00c0e600ff1c77ac */ /* 0x000ee20008000c00 */
[----:B------:R-:W4:Y:S01]  /*06b0*/  LDCU.128 UR24, c[0x3][0x50] ;  /* 0x00c00a00ff1877ac */ /* 0x000f220008000c00 */
[----:B------:R-:W0:Y:S01]  /*06c0*/  LDCU.128 UR20, c[0x3][0x750] ;  /* 0x00c0ea00ff1477ac */ /* 0x000e220008000c00 */
[----:B------:R-:W-:-:S02]  /*06d0*/  DADD R8, R10, R18 ;  /* 0x000000000a087229 */ /* 0x000fc40000000012 */
[----:B------:R-:W-:Y:S02]  /*06e0*/  DADD R10, R10, -R18 ;  /* 0x000000000a0a7229 */ /* 0x000fe40000000812 */
[C-C-:B------:R-:W-:Y:S02]  /*06f0*/  DADD R114, R6.reuse, R14.reuse ;  /* 0x0000000006727229 */ /* 0x140fe4000000000e */
[----:B------:R-:W-:Y:S02]  /*0700*/  DADD R6, R6, -R14 ;  /* 0x0000000006067229 */ /* 0x000fe4000000080e */
[C---:B------:R-:W-:Y:S02]  /*0710*/  DFMA R18, R8.reuse, R78, RZ ;  /* 0x0000004e0812722b */ /* 0x040fe400000000ff */
[----:B------:R-:W-:Y:S02]  /*0720*/  DFMA R20, R8, R74, RZ ;  /* 0x0000004a0814722b */ /* 0x000fe400000000ff */
[----:B------:R-:W-:-:S02]  /*0730*/  DADD R14, R12, R16 ;  /* 0x000000000c0e7229 */ /* 0x000fc40000000010 */
[----:B------:R-:W-:Y:S02]  /*0740*/  DADD R12, R12, -R16 ;  /* 0x000000000c0c7229 */ /* 0x000fe40000000810 */
        /* <DEDUP_REMOVED lines=13> */
[C-C-:B------:R-:W-:Y:S02]  /*0820*/  DADD R98, R4.reuse, -R4.reuse ;  /* 0x0000000004627229 */ /* 0x140fe40000000804 */
[----:B------:R-:W-:Y:S01]  /*0830*/  DADD R112, R4, R4 ;  /* 0x0000000004707229 */ /* 0x000fe20000000004 */
[----:B------:R-:W-:Y:S01]  /*0840*/  LOP3.LUT R4, R3, 0xffff, RZ, 0xc0, !PT ;  /* 0x0000ffff03047812 */ /* 0x000fe200078ec0ff */
        /* <DEDUP_REMOVED lines=8> */
[C---:B------:R-:W-:Y:S01]  /*08d0*/  DFMA R108, R114.reuse, R36, R108 ;  /* 0x00000024726c722b */ /* 0x040fe2000000006c */
[----:B------:R-:W-:Y:S01]  /*08e0*/  IMAD R4, R4, 0x2493, RZ ;  /* 0x0000249304047824 */ /* 0x000fe200078e02ff */
[----:B------:R-:W-:Y:S01]  /*08f0*/  DFMA R114, R114, R34, R24 ;  /* 0x000000227272722b */ /* 0x000fe20000000018 */
[----:B------:R-:W-:Y:S01]  /*0900*/  IMAD.U32 R24, RZ, RZ, UR64 ;  /* 0x00000040ff187e24 */ /* 0x000fe2000f8e00ff */
[----:B------:R-:W-:Y:S01]  /*0910*/  MOV R25, UR65 ;  /* 0x0000004100197c02 */ /* 0x000fe20008000f00 */
[C---:B------:R-:W-:Y:S01]  /*0920*/  DFMA R8, R6.reuse, R32, R8 ;  /* 0x000000200608722b */ /* 0x040fe20000000008 */
[----:B------:R-:W-:Y:S01]  /*0930*/  SHF.R.U32.HI R111, RZ, 0x10, R4 ;  /* 0x00000010ff6f7819 */ /* 0x000fe20000011604 */
        /* <DEDUP_REMOVED lines=13> */
[----:B------:R-:W-:Y:S01]  /*0a10*/  PRMT R116, R111, 0x9910, RZ ;  /* 0x000099106f747816 */ /* 0x000fe200000000ff */
[----:B------:R-:W-:Y:S01]  /*0a20*/  IMAD.U32 R15, RZ, RZ, UR67 ;  /* 0x00000043ff0f7e24 */ /* 0x000fe2000f8e00ff */
[----:B------:R-:W-:Y:S01]  /*0a30*/  DMUL R112, R112, 0.5 ;  /* 0x3fe0000070707828 */ /* 0x000fe20000000000 */
[----:B------:R-:W-:Y:S01]  /*0a40*/  IMAD.U32 R12, RZ, RZ, UR10 ;  /* 0x0000000aff0c7e24 */ /* 0x000fe2000f8e00ff */
[C---:B------:R-:W-:Y:S01]  /*0a50*/  DFMA R104, R98.reuse, R22, R8 ;  /* 0x000000166268722b */ /* 0x040fe20000000008 */
[----:B------:R-:W-:Y:S01]  /*0a60*/  MOV R13, UR11 ;  /* 0x0000000b000d7c02 */ /* 0x000fe20008000f00 */
[C---:B------:R-:W-:Y:S01]  /*0a70*/  DFMA R92, R98.reuse, R20, R92 ;  /* 0x00000014625c722b */ /* 0x040fe2000000005c */
        /* <DEDUP_REMOVED lines=9> */
[----:B------:R-:W-:Y:S01]  /*0b10*/  DFMA R106, R112, R12, R106 ;  /* 0x0000000c706a722b */ /* 0x000fe2000000006a */
[----:B------:R-:W-:Y:S01]  /*0b20*/  IMAD.U32 R11, RZ, RZ, UR7 ;  /* 0x00000007ff0b7e24 */ /* 0x000fe2000f8e00ff */
[----:B------:R-:W-:Y:S01]  /*0b30*/  MOV R5, UR47 ;  /* 0x0000002f00057c02 */ /* 0x000fe20008000f00 */
[----:B------:R-:W-:Y:S01]  /*0b40*/  IMAD.MOV R116, RZ, RZ, -R116 ;  /* 0x000000ffff747224 */ /* 0x000fe200078e0a74 */
[----:B------:R-:W5:Y:S01]  /*0b50*/  LDCU.128 UR48, c[0x3][URZ] ;  /* 0x00c00000ff3077ac */ /* 0x000f620008000c00 */
[----:B------:R-:W-:-:S02]  /*0b60*/  IMAD.U32 R4, RZ, RZ, UR46 ;  /* 0x0000002eff047e24 */ /* 0x000fc4000f8e00ff */
[C---:B------:R-:W-:Y:S01]  /*0b70*/  DFMA R100, R112.reuse, R10, R100 ;  /* 0x0000000a7064722b */ /* 0x040fe20000000064 */
[----:B------:R-:W1:Y:S01]  /*0b80*/  LDCU.128 UR44, c[0x3][0x700] ;  /* 0x00c0e000ff2c77ac */ /* 0x000e620008000c00 */
[C---:B------:R-:W-:Y:S01]  /*0b90*/  DFMA R102, R112.reuse, R8, R102 ;  /* 0x000000087066722b */ /* 0x040fe20000000066 */
[----:B------:R-:W-:Y:S01]  /*0ba0*/  PRMT R110, R116, 0x7710, RZ ;  /* 0x00007710746e7816 */ /* 0x000fe200000000ff */
[C---:B------:R-:W-:Y:S01]  /*0bb0*/  DFMA R108, R112.reuse, R6, R108 ;  /* 0x00000006706c722b */ /* 0x040fe2000000006c */
[----:B------:R-:W-:Y:S01]  /*0bc0*/  IMAD R111, R111, 0x48, R2 ;  /* 0x000000486f6f7824 */ /* 0x000fe200078e0202 */
[----:B------:R-:W-:Y:S01]  /*0bd0*/  DFMA R114, R112, R4, R114 ;  /* 0x000000047072722b */ /* 0x000fe20000000072 */
[----:B------:R-:W-:Y:S01]  /*0be0*/  IADD3 R110, PT, PT, R110, R3, RZ ;  /* 0x000000036e6e7210 */ /* 0x000fe20007ffe0ff */
[C-C-:B------:R-:W-:Y:S01]  /*0bf0*/  DADD R112, R106.reuse, -R104.reuse ;  /* 0x000000006a707229 */ /* 0x140fe20000000868 */
[----:B------:R-:W0:Y:S01]  /*0c00*/  LDCU.128 UR16, c[0x3][0x70] ;  /* 0x00c00e00ff1077ac */ /* 0x000e220008000c00 */
[----:B------:R-:W-:-:S02]  /*0c10*/  DADD R106, R106, R104 ;  /* 0x000000006a6a7229 */ /* 0x000fc40000000068 */
[C-C-:B------:R-:W-:Y:S01]  /*0c20*/  DADD R104, R100.reuse, -R92.reuse ;  /* 0x0000000064687229 */ /* 0x140fe2000000085c */
[----:B------:R-:W-:Y:S01]  /*0c30*/  LOP3.LUT R110, R110, 0xffff, RZ, 0xc0, !PT ;  /* 0x0000ffff6e6e7812 */ /* 0x000fe200078ec0ff */
[----:B------:R-:W-:Y:S01]  /*0c40*/  DADD R92, R100, R92 ;  /* 0x00000000645c7229 */ /* 0x000fe2000000005c */
[----:B------:R-:W0:Y:S01]  /*0c50*/  LDCU.128 UR12, c[0x3][0x770] ;  /* 0x00c0ee00ff0c77ac */ /* 0x000e220008000c00 */
[C-C-:B------:R-:W-:Y:S02]  /*0c60*/  DADD R100, R102.reuse, -R94.reuse ;  /* 0x0000000066647229 */ /* 0x140fe4000000085e */
[----:B------:R-:W-:Y:S01]  /*0c70*/  DADD R94, R102, R94 ;  /* 0x00000000665e7229 */ /* 0x000fe2000000005e */
[----:B------:R-:W0:Y:S01]  /*0c80*/  LDCU.128 UR8, c[0x3][0x90] ;  /* 0x00c01200ff0877ac */ /* 0x000e220008000c00 */
[C-C-:B------:R-:W-:Y:S02]  /*0c90*/  DADD R102, R108.reuse, -R96.reuse ;  /* 0x000000006c667229 */ /* 0x140fe40000000860 */
[----:B------:R-:W-:Y:S01]  /*0ca0*/  DADD R96, R108, R96 ;  /* 0x000000006c607229 */ /* 0x000fe20000000060 */
[----:B------:R-:W0:Y:S01]  /*0cb0*/  LDCU.128 UR4, c[0x3][0x790] ;  /* 0x00c0f200ff0477ac */ /* 0x000e220008000c00 */
[----:B------:R-:W-:Y:S01]  /*0cc0*/  DADD R98, R114, R98 ;  /* 0x0000000072627229 */ /* 0x000fe20000000062 */
[----:B------:R-:W-:Y:S01]  /*0cd0*/  IMAD R111, R110, 0x8, R111 ;  /* 0x000000086e6f7824 */ /* 0x000fe200078e026f */
[----:B------:R-:W-:Y:S01]  /*0ce0*/  BAR.SYNC.DEFER_BLOCKING 0x0 ;  /* 0x0000000000007b1d */ /* 0x000fe20000010000 */
[----:B-----5:R-:W-:Y:S01]  /*0cf0*/  IMAD.U32 R84, RZ, RZ, UR48 ;  /* 0x00000030ff547e24 */ /* 0x020fe2000f8e00ff */
[----:B------:R-:W-:Y:S01]  /*0d00*/  MOV R88, UR50 ;  /* 0x0000003200587c02 */ /* 0x000fe20008000f00 */
[----:B------:R-:W-:Y:S01]  /*0d10*/  IMAD.U32 R85, RZ, RZ, UR49 ;  /* 0x00000031ff557e24 */ /* 0x000fe2000f8e00ff */
[----:B-1----:R-:W-:Y:S01]  /*0d20*/  MOV R90, UR46 ;  /* 0x0000002e005a7c02 */ /* 0x002fe20008000f00 */
[----:B------:R-:W-:Y:S01]  /*0d30*/  IMAD.U32 R89, RZ, RZ, UR51 ;  /* 0x00000033ff597e24 */ /* 0x000fe2000f8e00ff */
[----:B------:R-:W1:Y:S01]  /*0d40*/  LDCU.128 UR48, c[0x3][0x720] ;  /* 0x00c0e400ff3077ac */ /* 0x000e620008000c00 */
[----:B------:R-:W-:-:S02]  /*0d50*/  IMAD.U32 R86, RZ, RZ, UR44 ;  /* 0x0000002cff567e24 */ /* 0x000fc4000f8e00ff */
[----:B------:R-:W-:Y:S01]  /*0d60*/  IMAD.U32 R87, RZ, RZ, UR45 ;  /* 0x0000002dff577e24 */ /* 0x000fe2000f8e00ff */
[----:B------:R-:W0:Y:S01]  /*0d70*/  LDCU.128 UR52, c[0x3][0x40] ;  /* 0x00c00800ff3477ac */ /* 0x000e220008000c00 */
[----:B------:R-:W-:Y:S01]  /*0d80*/  IMAD.U32 R91, RZ, RZ, UR47 ;  /* 0x0000002fff5b7e24 */ /* 0x000fe2000f8e00ff */
[----:B------:R-:W0:Y:S01]  /*0d90*/  LDCU.128 UR44, c[0x3][0x20] ;  /* 0x00c00400ff2c77ac */ /* 0x000e220008000c00 */
[----:B------:R-:W0:Y:S01]  /*0da0*/  LDCU.128 UR56, c[0x3][0x740] ;  /* 0x00c0e800ff3877ac */ /* 0x000e220008000c00 */
[----:B------:R-:W0:Y:S01]  /*0db0*/  LDCU.128 UR60, c[0x3][0x60] ;  /* 0x00c00c00ff3c77ac */ /* 0x000e220008000c00 */
[----:B------:R0:W-:Y:S01]  /*0dc0*/  STS.64 [R111+0x1440], R112 ;  /* 0x001440706f007388 */ /* 0x0001e20000000a00 */
[----:B------:R-:W0:Y:S03]  /*0dd0*/  LDCU.128 UR64, c[0x3][0x760] ;  /* 0x00c0ec00ff4077ac */ /* 0x000e260008000c00 */
        /* <DEDUP_REMOVED lines=11> */
.L_x_512:
        /* <DEDUP_REMOVED lines=57> */
[----:B------:R-:W-:Y:S02]  /*1220*/  DFMA R100, R112, R32, R100 ;  /* 0x000000207064722b */ /* 0x000fe40000000064 */
[----:B------:R-:W-:Y:S02]  /*1230*/  DMUL R114, R114, 0.5 ;  /* 0x3fe0000072727828 */ /* 0x000fe40000000000 */
        /* <DEDUP_REMOVED lines=12> */
[C---:B------:R-:W-:Y:S02]  /*1300*/  DFMA R118, R114.reuse, R10, R118 ;  /* 0x0000000a7276722b */ /* 0x040fe40000000076 */
[----:B------:R-:W-:-:S02]  /*1310*/  DFMA R120, R114, R8, R120 ;  /* 0x000000087278722b */ /* 0x000fc40000000078 */
[----:B------:R-:W-:Y:S02]  /*1320*/  DFMA R96, R114, R6, R96 ;  /* 0x000000067260722b */ /* 0x000fe40000000060 */
[C---:B------:R-:W-:Y:S02]  /*1330*/  DFMA R102, R94.reuse, R20, R102 ;  /* 0x000000145e66722b */ /* 0x040fe40000000066 */
[C---:B------:R-:W-:Y:S02]  /*1340*/  DFMA R104, R94.reuse, R18, R104 ;  /* 0x000000125e68722b */ /* 0x040fe40000000068 */
[----:B------:R-:W-:Y:S02]  /*1350*/  DFMA R106, R94, R16, R106 ;  /* 0x000000105e6a722b */ /* 0x000fe4000000006a */
[----:B------:R-:W-:Y:S02]  /*1360*/  DADD R94, R116, -R100 ;  /* 0x00000000745e7229 */ /* 0x000fe40000000864 */
[----:B------:R-:W-:-:S02]  /*1370*/  DADD R98, R98, R108 ;  /* 0x0000000062627229 */ /* 0x000fc4000000006c */
[----:B------:R-:W-:Y:S02]  /*1380*/  DADD R116, R116, R100 ;  /* 0x0000000074747229 */ /* 0x000fe40000000064 */
[----:B------:R-:W-:Y:S01]  /*1390*/  DADD R100, R118, -R102 ;  /* 0x0000000076647229 */ /* 0x000fe20000000866 */
[----:B------:R1:W-:Y:S01]  /*13a0*/  STS.64 [R93+0x240], R94 ;  /* 0x0002405e5d007388 */ /* 0x0003e20000000a00 */
[----:B------:R-:W-:Y:S02]  /*13b0*/  DADD R108, R120, -R104 ;  /* 0x00000000786c7229 */ /* 0x000fe40000000868 */
[----:B------:R-:W-:Y:S01]  /*13c0*/  DADD R110, R96, -R106 ;  /* 0x00000000606e7229 */ /* 0x000fe2000000086a */
        /* <DEDUP_REMOVED lines=12> */
.L_x_511:
[----:B0-----:R-:W-:Y:S05]  /*1490*/  BSYNC.RECONVERGENT B0 ;  /* 0x0000000000007941 */ /* 0x001fea0003800200 */
.L_x_510:
[----:B------:R-:W-:Y:S06]  /*14a0*/  BAR.SYNC.DEFER_BLOCKING 0x0 ;  /* 0x0000000000007b1d */ /* 0x000fec0000010000 */
[----:B------:R-:W0:Y:S01]  /*14b0*/  LDCU.128 UR68, c[0x3][0x80] ;  /* 0x00c01000ff4477ac */ /* 0x000e220008000c00 */
[----:B------:R-:W-:Y:S01]  /*14c0*/  BSSY.RECONVERGENT B0, `(.L_x_513) ;  /* 0x000011b000007945 */ /* 0x000fe20003800200 */
[----:B------:R-:W2:Y:S03]  /*14d0*/  LDCU.128 UR72, c[0x3][0x780] ;  /* 0x00c0f000ff4877ac */ /* 0x000ea60008000c00 */
[----:B------:R-:W-:Y:S05]  /*14e0*/  @P3 BRA `(.L_x_514) ;  /* 0x0000001000603947 */ /* 0x000fea0003800000 */
[----:B------:R-:W-:-:S07]  /*14f0*/  MOV R125, R3 ;  /* 0x00000003007d7202 */ /* 0x000fce0000000f00 */
.L_x_515:
[----:B------:R-:W-:Y:S02]  /*1500*/  PRMT R4, R125, 0x9910, RZ ;  /* 0x000099107d047816 */ /* 0x000fe400000000ff */
[----:B------:R-:W-:Y:S02]  /*1510*/  CS2R R26, SRZ ;  /* 0x00000000001a7805 */ /* 0x000fe4000001ff00 */
[----:B------:R-:W-:Y:S01]  /*1520*/  MOV.SPILL R20, UR19 ;  /* 0x0000001300147c02 */ /* 0x000fe20009000f00 */
[----:B------:R-:W-:Y:S01]  /*1530*/  UMOV UR19, 0x5109 ;  /* 0x0000510900137882 */ /* 0x000fe20000000000 */
[----:B------:R-:W-:Y:S01]  /*1540*/  CS2R R24, SRZ ;  /* 0x0000000000187805 */ /* 0x000fe2000001ff00 */
[----:B------:R-:W-:Y:S01]  /*1550*/  IMAD R4, R4, 0x39, RZ ;  /* 0x0000003904047824 */ /* 0x000fe200078e02ff */
[----:B------:R-:W-:Y:S02]  /*1560*/  MOV.SPILL R21, UR18 ;  /* 0x0000001200157c02 */ /* 0x000fe40009000f00 */
[----:B-1----:R-:W-:-:S02]  /*1570*/  CS2R R100, SRZ ;  /* 0x0000000000647805 */ /* 0x002fc4000001ff00 */
[----:B------:R-:W-:Y:S02]  /*1580*/  CS2R R18, SRZ ;  /* 0x0000000000127805 */ /* 0x000fe4000001ff00 */
[----:B------:R-:W-:Y:S02]  /*1590*/  CS2R R14, SRZ ;  /* 0x00000000000e7805 */ /* 0x000fe4000001ff00 */
[----:B------:R-:W-:Y:S02]  /*15a0*/  LOP3.LUT R4, R4, 0xffff, RZ, 0xc0, !PT ;  /* 0x0000ffff04047812 */ /* 0x000fe400078ec0ff */
[----:B------:R-:W-:Y:S02]  /*15b0*/  CS2R R120, SRZ ;  /* 0x0000000000787805 */ /* 0x000fe4000001ff00 */
[----:B---3--:R-:W-:Y:S02]  /*15c0*/  CS2R R92, SRZ ;  /* 0x00000000005c7805 */ /* 0x008fe4000001ff00 */
[----:B------:R-:W-:-:S02]  /*15d0*/  CS2R R94, SRZ ;  /* 0x00000000005e7805 */ /* 0x000fc4000001ff00 */
[----:B------:R-:W-:Y:S02]  /*15e0*/  SHF.R.U32.HI R6, RZ, 0x9, R4 ;  /* 0x00000009ff067819 */ /* 0x000fe40000011604 */
[----:B------:R-:W-:Y:S02]  /*15f0*/  CS2R R96, SRZ ;  /* 0x0000000000607805 */ /* 0x000fe4000001ff00 */
[----:B------:R-:W-:Y:S02]  /*1600*/  MOV.SPILL R30, UR11 ;  /* 0x0000000b001e7c02 */ /* 0x000fe40009000f00 */
[----:B------:R-:W-:Y:S02]  /*1610*/  PRMT R4, R6, 0x9910, RZ ;  /* 0x0000991006047816 */ /* 0x000fe400000000ff */
[----:B------:R-:W-:Y:S02]  /*1620*/  MOV.SPILL R31, UR10 ;  /* 0x0000000a001f7c02 */ /* 0x000fe40009000f00 */
[----:B------:R-:W-:Y:S01]  /*1630*/  R2UR UR18, R84 ;  /* 0x00000000541272ca */ /* 0x000fe200000e0000 */
[----:B------:R-:W-:Y:S01]  /*1640*/  IMAD R4, R4, 0x9, RZ ;  /* 0x0000000904047824 */ /* 0x000fe200078e02ff */
[----:B------:R-:W-:-:S02]  /*1650*/  R2UR UR10, R86 ;  /* 0x00000000560a72ca */ /* 0x000fc400000e0000 */
[----:B------:R-:W-:Y:S01]  /*1660*/  R2UR UR11, R87 ;  /* 0x00000000570b72ca */ /* 0x000fe200000e0000 */
[----:B------:R-:W-:Y:S01]  /*1670*/  IMAD.MOV R4, RZ, RZ, -R4 ;  /* 0x000000ffff047224 */ /* 0x000fe200078e0a04 */
[----:B------:R-:W-:Y:S02]  /*1680*/  MOV.SPILL R32, UR15 ;  /* 0x0000000f00207c02 */ /* 0x000fe40009000f00 */
[----:B------:R-:W-:Y:S02]  /*1690*/  MOV.SPILL R33, UR14 ;  /* 0x0000000e00217c02 */ /* 0x000fe40009000f00 */
[----:B------:R-:W-:Y:S02]  /*16a0*/  PRMT R4, R4, 0x7710, RZ ;  /* 0x0000771004047816 */ /* 0x000fe400000000ff */
[----:B------:R-:W-:Y:S02]  /*16b0*/  MOV.SPILL R34, UR7 ;  /* 0x0000000700227c02 */ /* 0x000fe40009000f00 */
[----:B------:R-:W-:Y:S01]  /*16c0*/  MOV.SPILL R35, UR6 ;  /* 0x0000000600237c02 */ /* 0x000fe20009000f00 */
[----:B------:R-:W-:Y:S01]  /*16d0*/  IMAD.IADD R4, R4, 0x1, R125 ;  /* 0x0000000104047824 */ /* 0x000fe200078e027d */
[----:B------:R-:W-:-:S02]  /*16e0*/  R2UR UR14, R88 ;  /* 0x00000000580e72ca */ /* 0x000fc400000e0000 */
[----:B------:R-:W-:Y:S02]  /*16f0*/  R2UR UR15, R89 ;  /* 0x00000000590f72ca */ /* 0x000fe400000e0000 */
[----:B------:R-:W-:Y:S02]  /*1700*/  LOP3.LUT R7, R4, 0xff, RZ, 0xc0, !PT ;  /* 0x000000ff04077812 */ /* 0x000fe400078ec0ff */
[----:B------:R-:W-:Y:S02]  /*1710*/  R2UR UR6, R90 ;  /* 0x000000005a0672ca */ /* 0x000fe400000e0000 */
[----:B------:R-:W-:Y:S02]  /*1720*/  PRMT R4, R7, 0x5410, R6 ;  /* 0x0000541007047816 */ /* 0x000fe40000000006 */
[----:B------:R-:W-:-:S03]  /*1730*/  R2UR UR7, R91 ;  /* 0x000000005b0772ca */ /* 0x000fc600000e0000 */
[----:B------:R-:W-:Y:S01]  /*1740*/  IDP.2A.LO.U16.U8 R9, R4, UR19, RZ ;  /* 0x0000001304097c26 */ /* 0x000fe200080010ff */
[----:B------:R-:W-:Y:S01]  /*1750*/  R2UR UR19, R85 ;  /* 0x00000000551372ca */ /* 0x000fe200000e0000 */
[----:B------:R-:W1:Y:S02]  /*1760*/  LDC.64 R4, c[0x0][0x388] ;  /* 0x0000e200ff047b82 */ /* 0x000e640000000a00 */
[----:B------:R-:W-:-:S04]  /*1770*/  IMAD R9, R0, 0x2d9, R9 ;  /* 0x000002d900097824 */ /* 0x000fc800078e0209 */
[----:B-1----:R-:W-:-:S05]  /*1780*/  IMAD.WIDE R12, R9, 0x8, R4 ;  /* 0x00000008090c7825 */ /* 0x002fca00078e0204 */
[----:B------:R-:W3:Y:S04]  /*1790*/  @!P0 LDG.E.64.CONSTANT R26, desc[UR76][R12.64+0x40] ;  /* 0x0000404c0c1a8981 */ /* 0x000ee8000c1e9b00 */
[----:B------:R-:W4:Y:S04]  /*17a0*/  @!P0 LDG.E.64.CONSTANT R24, desc[UR76][R12.64+0x38] ;  /* 0x0000384c0c188981 */ /* 0x000f28000c1e9b00 */
[----:B------:R-:W5:Y:S04]  /*17b0*/  @!P0 LDG.E.64.CONSTANT R100, desc[UR76][R12.64] ;  /* 0x0000004c0c648981 */ /* 0x000f68000c1e9b00 */
[----:B------:R-:W5:Y:S04]  /*17c0*/  @!P0 LDG.E.64.CONSTANT R18, desc[UR76][R12.64+0x8] ;  /* 0x0000084c0c128981 */ /* 0x000f68000c1e9b00 */
[----:B------:R-:W5:Y:S04]  /*17d0*/  @!P0 LDG.E.64.CONSTANT R14, desc[UR76][R12.64+0x30] ;  /* 0x0000304c0c0e8981 */ /* 0x000f68000c1e9b00 */
[----:B------:R-:W5:Y:S04]  /*17e0*/  @!P0 LDG.E.64.CONSTANT R120, desc[UR76][R12.64+0x10] ;  /* 0x0000104c0c788981 */ /* 0x000f68000c1e9b00 */
[----:B------:R-:W5:Y:S04]  /*17f0*/  @!P0 LDG.E.64.CONSTANT R92, desc[UR76][R12.64+0x20] ;  /* 0x0000204c0c5c8981 */ /* 0x000f68000c1e9b00 */
[----:B------:R-:W5:Y:S04]  /*1800*/  @!P0 LDG.E.64.CONSTANT R94, desc[UR76][R12.64+0x28] ;  /* 0x0000284c0c5e8981 */ /* 0x000f68000c1e9b00 */
[----:B------:R1:W5:Y:S01]  /*1810*/  @!P0 LDG.E.64.CONSTANT R96, desc[UR76][R12.64+0x18] ;  /* 0x0000184c0c608981 */ /* 0x000362000c1e9b00 */
[----:B------:R-:W-:Y:S01]  /*1820*/  LOP3.LUT R5, R6, 0xffff, RZ, 0xc0, !PT ;  /* 0x0000ffff06057812 */ /* 0x000fe200078ec0ff */
[----:B------:R-:W-:Y:S01]  /*1830*/  IMAD.U32 R83, RZ, RZ, UR19 ;  /* 0x00000013ff537e24 */ /* 0x000fe2000f8e00ff */
[----:B------:R-:W-:Y:S01]  /*1840*/  MOV R82, UR18 ;  /* 0x0000001200527c02 */ /* 0x000fe20008000f00 */
[----:B------:R-:W-:Y:S01]  /*1850*/  IMAD.U32 R78, RZ, RZ, UR44 ;  /* 0x0000002cff4e7e24 */ /* 0x000fe2000f8e00ff */
[----:B------:R-:W-:Y:S01]  /*1860*/  MOV R79, UR45 ;  /* 0x0000002d004f7c02 */ /* 0x000fe20008000f00 */
[----:B------:R-:W-:Y:S01]  /*1870*/  IMAD R124, R5, 0x288, R2 ;  /* 0x00000288057c7824 */ /* 0x000fe200078e0202 */
[----:B------:R-:W-:Y:S01]  /*1880*/  MOV R72, UR60 ;  /* 0x0000003c00487c02 */ /* 0x000fe20008000f00 */
[----:B------:R-:W-:Y:S01]  /*1890*/  IMAD.U32 R74, RZ, RZ, UR52 ;  /* 0x00000034ff4a7e24 */ /* 0x000fe2000f8e00ff */
[----:B0-----:R-:W-:Y:S01]  /*18a0*/  MOV R71, UR69 ;  /* 0x0000004500477c02 */ /* 0x001fe20008000f00 */
[----:B------:R-:W-:Y:S01]  /*18b0*/  IMAD R124, R7, 0x48, R124 ;  /* 0x00000048077c7824 */ /* 0x000fe200078e027c */
[----:B------:R-:W-:Y:S01]  /*18c0*/  MOV R58, UR48 ;  /* 0x00000030003a7c02 */ /* 0x000fe20008000f00 */
[----:B------:R-:W-:Y:S01]  /*18d0*/  IMAD.U32 R75, RZ, RZ, UR53 ;  /* 0x00000035ff4b7e24 */ /* 0x000fe2000f8e00ff */
[----:B------:R-:W-:Y:S01]  /*18e0*/  MOV R81, UR15 ;  /* 0x0000000f00517c02 */ /* 0x000fe20008000f00 */
[----:B------:R-:W-:Y:S01]  /*18f0*/  IMAD.U32 R73, RZ, RZ, UR61 ;  /* 0x0000003dff497e24 */ /* 0x000fe2000f8e00ff */
[----:B------:R-:W-:Y:S01]  /*1900*/  LDS.64 R28, [R124] ;  /* 0x000000007c1c7984 */ /* 0x000fe20000000a00 */
[----:B------:R-:W-:Y:S01]  /*1910*/  IMAD.U32 R70, RZ, RZ, UR68 ;  /* 0x00000044ff467e24 */ /* 0x000fe2000f8e00ff */
[----:B------:R-:W-:Y:S01]  /*1920*/  MOV R76, UR46 ;  /* 0x0000002e004c7c02 */ /* 0x000fe20008000f00 */
[----:B------:R-:W-:Y:S01]  /*1930*/  IMAD.U32 R62, RZ, RZ, UR10 ;  /* 0x0000000aff3e7e24 */ /* 0x000fe2000f8e00ff */
[----:B------:R-:W1:Y:S01]  /*1940*/  LDS.64 R4, [R124+0x30] ;  /* 0x000030007c047984 */ /* 0x000e620000000a00 */
[----:B------:R-:W-:Y:S01]  /*1950*/  IMAD.U32 R63, RZ, RZ, UR11 ;  /* 0x0000000bff3f7e24 */ /* 0x000fe2000f8e00ff */
[----:B------:R-:W-:Y:S01]  /*1960*/  R2UR.FILL UR11, R30 ;  /* 0x000000001e0b72ca */ /* 0x000fe200004e0000 */
[----:B------:R-:W-:Y:S01]  /*1970*/  IMAD.U32 R59, RZ, RZ, UR49 ;  /* 0x00000031ff3b7e24 */ /* 0x000fe2000f8e00ff */
[----:B------:R-:W-:Y:S01]  /*1980*/  LDS.64 R6, [R124+0x8] ;  /* 0x000008007c067984 */ /* 0x000fe20000000a00 */
[----:B------:R-:W-:Y:S01]  /*1990*/  R2UR.FILL UR10, R31 ;  /* 0x000000001f0a72ca */ /* 0x000fe200004e0000 */
[----:B------:R-:W-:Y:S01]  /*19a0*/  IMAD.U32 R80, RZ, RZ, UR14 ;  /* 0x0000000eff507e24 */ /* 0x000fe2000f8e00ff */
[----:B------:R-:W-:Y:S01]  /*19b0*/  MOV R57, UR51 ;  /* 0x0000003300397c02 */ /* 0x000fe20008000f00 */
[----:B------:R-:W0:Y:S01]  /*19c0*/  LDS.64 R8, [R124+0x28] ;  /* 0x000028007c087984 */ /* 0x000e220000000a00 */
[----:B------:R-:W-:Y:S01]  /*19d0*/  IMAD.U32 R60, RZ, RZ, UR6 ;  /* 0x00000006ff3c7e24 */ /* 0x000fe2000f8e00ff */
[----:B------:R-:W-:Y:S01]  /*19e0*/  R2UR.FILL UR19, R20 ;  /* 0x00000000141372ca */ /* 0x000fe200004e0000 */
[----:B------:R-:W-:Y:S01]  /*19f0*/  IMAD.U32 R61, RZ, RZ, UR7 ;  /* 0x00000007ff3d7e24 */ /* 0x000fe2000f8e00ff */
[----:B------:R-:W-:Y:S01]  /*1a00*/  LDS.64 R106, [R124+0x10] ;  /* 0x000010007c6a7984 */ /* 0x000fe20000000a00 */
[----:B------:R-:W-:Y:S01]  /*1a10*/  IMAD.U32 R77, RZ, RZ, UR47 ;  /* 0x0000002fff4d7e24 */ /* 0x000fe2000f8e00ff */
[----:B------:R-:W-:Y:S01]  /*1a20*/  R2UR.FILL UR18, R21 ;  /* 0x00000000151272ca */ /* 0x000fe200004e0000 */
[----:B------:R-:W-:Y:S01]  /*1a30*/  IMAD.U32 R56, RZ, RZ, UR50 ;  /* 0x00000032ff387e24 */ /* 0x000fe2000f8e00ff */
[----:B------:R-:W0:Y:S01]  /*1a40*/  LDS.64 R10, [R124+0x20] ;  /* 0x000020007c0a7984 */ /* 0x000e220000000a00 */
[----:B------:R-:W-:Y:S01]  /*1a50*/  R2UR.FILL UR15, R32 ;  /* 0x00000000200f72ca */ /* 0x000fe200004e0000 */
[----:B------:R-:W-:Y:S01]  /*1a60*/  IMAD.U32 R42, RZ, RZ, UR40 ;  /* 0x00000028ff2a7e24 */ /* 0x000fe2000f8e00ff */
[----:B------:R-:W-:Y:S01]  /*1a70*/  R2UR.FILL UR14, R33 ;  /* 0x00000000210e72ca */ /* 0x000fe200004e0000 */
[----:B------:R-:W0:Y:S01]  /*1a80*/  LDS.64 R116, [R124+0x18] ;  /* 0x000018007c747984 */ /* 0x000e220000000a00 */
        /* <DEDUP_REMOVED lines=19> */
[C-C-:B-1----:R-:W-:Y:S01]  /*1bc0*/  DADD R12, R28.reuse, R4.reuse ;  /* 0x000000001c0c7229 */ /* 0x142fe20000000004 */
[----:B------:R-:W-:Y:S01]  /*1bd0*/  IMAD.U32 R53, RZ, RZ, UR65 ;  /* 0x00000041ff357e24 */ /* 0x000fe2000f8e00ff */
[----:B------:R-:W-:Y:S01]  /*1be0*/  DADD R28, R28, -R4 ;  /* 0x000000001c1c7229 */ /* 0x000fe20000000804 */
[----:B------:R-:W-:Y:S01]  /*1bf0*/  IMAD.U32 R51, RZ, RZ, UR73 ;  /* 0x00000049ff337e24 */ /* 0x000fe2000f8e00ff */
[C---:B------:R-:W-:Y:S01]  /*1c00*/  ISETP.GE.U32.AND P2, PT, R125.reuse, 0x20, PT ;  /* 0x000000207d00780c */ /* 0x040fe20003f46070 */
[----:B------:R-:W-:Y:S01]  /*1c10*/  VIADD R125, R125, 0x31 ;  /* 0x000000317d7d7836 */ /* 0x000fe20000000000 */
[----:B0-----:R-:W-:-:S02]  /*1c20*/  DADD R110, R6, R8 ;  /* 0x00000000066e7229 */ /* 0x001fc40000000008 */
[----:B------:R-:W-:Y:S02]  /*1c30*/  DADD R6, R6, -R8 ;  /* 0x0000000006067229 */ /* 0x000fe40000000808 */
[C---:B------:R-:W-:Y:S02]  /*1c40*/  DFMA R22, R12.reuse, R78, RZ ;  /* 0x0000004e0c16722b */ /* 0x040fe400000000ff */
[----:B------:R-:W-:Y:S02]  /*1c50*/  DFMA R4, R12, R74, RZ ;  /* 0x0000004a0c04722b */ /* 0x000fe400000000ff */
[C-C-:B------:R-:W-:Y:S02]  /*1c60*/  DADD R16, R106.reuse, R10.reuse ;  /* 0x000000006a107229 */ /* 0x140fe4000000000a */
[----:B------:R-:W-:Y:S02]  /*1c70*/  DADD R106, R106, -R10 ;  /* 0x000000006a6a7229 */ /* 0x000fe4000000080a */
[----:B------:R-:W-:-:S02]  /*1c80*/  DFMA R10, R12, R82, RZ ;  /* 0x000000520c0a722b */ /* 0x000fc400000000ff */
[C---:B------:R-:W-:Y:S02]  /*1c90*/  DFMA R114, R12.reuse, R72, RZ ;  /* 0x000000480c72722b */ /* 0x040fe400000000ff */
[----:B------:R-:W-:Y:S02]  /*1ca0*/  DFMA R8, R12, R70, RZ ;  /* 0x000000460c08722b */ /* 0x000fe400000000ff */
[C---:B------:R-:W-:Y:S02]  /*1cb0*/  DFMA R12, R28.reuse, R62, RZ ;  /* 0x0000003e1c0c722b */ /* 0x040fe400000000ff */
[----:B------:R-:W-:Y:S02]  /*1cc0*/  DFMA R30, R28, R58, RZ ;  /* 0x0000003a1c1e722b */ /* 0x000fe400000000ff */
[----:B------:R-:W-:Y:S02]  /*1cd0*/  DADD R118, R116, R116 ;  /* 0x0000000074767229 */ /* 0x000fe40000000074 */
[----:B------:R-:W-:-:S02]  /*1ce0*/  DFMA R10, R110, R80, R10 ;  /* 0x000000506e0a722b */ /* 0x000fc4000000000a */
[----:B------:R-:W-:Y:S02]  /*1cf0*/  DFMA R20, R6, R60, R12 ;  /* 0x0000003c0614722b */ /* 0x000fe4000000000c */
[----:B------:R-:W-:Y:S01]  /*1d00*/  DFMA R38, R110, R76, R22 ;  /* 0x0000004c6e26722b */ /* 0x000fe20000000016 */
[----:B------:R-:W-:Y:S01]  /*1d10*/  MOV R12, UR42 ;  /* 0x0000002a000c7c02 */ /* 0x000fe20008000f00 */
[----:B------:R-:W-:Y:S01]  /*1d20*/  DFMA R44, R6, R56, R30 ;  /* 0x00000038062c722b */ /* 0x000fe2000000001e */
[----:B------:R-:W-:Y:S01]  /*1d30*/  IMAD.U32 R13, RZ, RZ, UR43 ;  /* 0x0000002bff0d7e24 */ /* 0x000fe2000f8e00ff */
[----:B------:R-:W-:Y:S01]  /*1d40*/  DADD R116, R116, -R116 ;  /* 0x0000000074747229 */ /* 0x000fe20000000874 */
        /* <DEDUP_REMOVED lines=13> */
[----:B------:R-:W-:-:S02]  /*1e20*/  DFMA R46, R118, R12, R34 ;  /* 0x0000000c762e722b */ /* 0x000fc40000000022 */
[----:B------:R-:W-:Y:S02]  /*1e30*/  DFMA R36, R116, R22, R36 ;  /* 0x000000167424722b */ /* 0x000fe40000000024 */
[----:B------:R-:W-:Y:S02]  /*1e40*/  DFMA R38, R118, R10, R38 ;  /* 0x0000000a7626722b */ /* 0x000fe40000000026 */
[----:B------:R-:W-:Y:S02]  /*1e50*/  DFMA R44, R116, R20, R44 ;  /* 0x00000014742c722b */ /* 0x000fe4000000002c */
[C---:B------:R-:W-:Y:S02]  /*1e60*/  DFMA R4, R110.reuse, R68, R4 ;  /* 0x000000446e04722b */ /* 0x040fe40000000004 */
[C---:B------:R-:W-:Y:S02]  /*1e70*/  DFMA R114, R110.reuse, R66, R114 ;  /* 0x000000426e72722b */ /* 0x040fe40000000072 */
[----:B------:R-:W-:-:S02]  /*1e80*/  DFMA R110, R110, R64, R8 ;  /* 0x000000406e6e722b */ /* 0x000fc40000000008 */
[C-C-:B------:R-:W-:Y:S02]  /*1e90*/  DADD R34, R46.reuse, -R36.reuse ;  /* 0x000000002e227229 */ /* 0x140fe40000000824 */
[----:B------:R-:W-:Y:S02]  /*1ea0*/  DADD R8, R46, R36 ;  /* 0x000000002e087229 */ /* 0x000fe40000000024 */
[--C-:B------:R-:W-:Y:S01]  /*1eb0*/  DADD R36, R38, -R44.reuse ;  /* 0x0000000026247229 */ /* 0x100fe2000000082c */
[----:B------:R-:W-:Y:S01]  /*1ec0*/  IMAD.U32 R46, RZ, RZ, UR66 ;  /* 0x00000042ff2e7e24 */ /* 0x000fe2000f8e00ff */
[----:B------:R-:W-:Y:S01]  /*1ed0*/  DFMA R108, R28, R54, RZ ;  /* 0x000000361c6c722b */ /* 0x000fe200000000ff */
[----:B------:R-:W-:Y:S01]  /*1ee0*/  IMAD.U32 R47, RZ, RZ, UR67 ;  /* 0x00000043ff2f7e24 */ /* 0x000fe2000f8e00ff */
[----:B------:R-:W-:Y:S02]  /*1ef0*/  DADD R104, R38, R44 ;  /* 0x0000000026687229 */ /* 0x000fe4000000002c */
[----:B------:R-:W-:Y:S01]  /*1f00*/  DFMA R112, R28, R52, RZ ;  /* 0x000000341c70722b */ /* 0x000fe200000000ff */
[----:B------:R-:W-:Y:S01]  /*1f10*/  IMAD.U32 R38, RZ, RZ, UR24 ;  /* 0x00000018ff267e24 */ /* 0x000fe2000f8e00ff */
[----:B------:R-:W-:Y:S01]  /*1f20*/  MOV R39, UR25 ;  /* 0x0000001900277c02 */ /* 0x000fe20008000f00 */
[----:B------:R-:W-:Y:S01]  /*1f30*/  IMAD.U32 R45, RZ, RZ, UR75 ;  /* 0x0000004bff2d7e24 */ /* 0x000fe2000f8e00ff */
[----:B------:R-:W-:Y:S01]  /*1f40*/  DFMA R108, R6, R48, R108 ;  /* 0x00000030066c722b */ /* 0x000fe2000000006c */
[----:B------:R-:W-:-:S03]  /*1f50*/  MOV R44, UR74 ;  /* 0x0000004a002c7c02 */ /* 0x000fc60008000f00 */
[----:B------:R-:W-:Y:S02]  /*1f60*/  DFMA R4, R16, R38, R4 ;  /* 0x000000261004722b */ /* 0x000fe40000000004 */
[----:B------:R-:W-:Y:S02]  /*1f70*/  DFMA R112, R6, R46, R112 ;  /* 0x0000002e0670722b */ /* 0x000fe40000000070 */
[----:B---3--:R-:W-:Y:S02]  /*1f80*/  DMUL R26, R34, R26 ;  /* 0x0000001a221a7228 */ /* 0x008fe40000000000 */
[----:B------:R-:W-:Y:S02]  /*1f90*/  DFMA R34, R28, R50, RZ ;  /* 0x000000321c22722b */ /* 0x000fe400000000ff */
[----:B----4-:R-:W-:Y:S01]  /*1fa0*/  DMUL R24, R36, R24 ;  /* 0x0000001824187228 */ /* 0x010fe20000000000 */
[----:B------:R-:W-:Y:S01]  /*1fb0*/  IMAD.U32 R28, RZ, RZ, UR20 ;  /* 0x00000014ff1c7e24 */ /* 0x000fe2000f8e00ff */
[----:B------:R-:W-:Y:S01]  /*1fc0*/  MOV R36, UR16 ;  /* 0x0000001000247c02 */ /* 0x000fe20008000f00 */
[----:B------:R-:W-:Y:S01]  /*1fd0*/  IMAD.U32 R29, RZ, RZ, UR21 ;  /* 0x00000015ff1d7e24 */ /* 0x000fe2000f8e00ff */
[CCC-:B-----5:R-:W-:Y:S01]  /*1fe0*/  DFMA R98, R8.reuse, R100.reuse, -R26.reuse ;  /* 0x000000640862722b */ /* 0x1e0fe2000000081a */
[----:B------:R-:W-:Y:S01]  /*1ff0*/  IMAD.U32 R37, RZ, RZ, UR17 ;  /* 0x00000011ff257e24 */ /* 0x000fe2000f8e00ff */
[----:B------:R-:W-:-:S02]  /*2000*/  DFMA R100, R8, R100, R26 ;  /* 0x000000640864722b */ /* 0x000fc4000000001a */
        /* <DEDUP_REMOVED lines=16> */
[----:B------:R-:W-:-:S02]  /*2110*/  DFMA R114, R16, R36, R114 ;  /* 0x000000241072722b */ /* 0x000fc40000000072 */
[----:B------:R-:W-:Y:S02]  /*2120*/  DFMA R16, R16, R34, R110 ;  /* 0x000000221010722b */ /* 0x000fe4000000006e */
[C---:B------:R-:W-:Y:S02]  /*2130*/  DFMA R112, R106.reuse, R26, R112 ;  /* 0x0000001a6a70722b */ /* 0x040fe40000000070 */
[----:B------:R-:W-:Y:S02]  /*2140*/  DFMA R106, R106, R24, R6 ;  /* 0x000000186a6a722b */ /* 0x000fe40000000006 */
[C-C-:B------:R-:W-:Y:S01]  /*2150*/  DADD R110, R4.reuse, R108.reuse ;  /* 0x00000000046e7229 */ /* 0x140fe2000000006c */
[----:B------:R-:W-:Y:S01]  /*2160*/  IMAD.U32 R6, RZ, RZ, UR18 ;  /* 0x00000012ff067e24 */ /* 0x000fe2000f8e00ff */
[----:B------:R-:W-:Y:S01]  /*2170*/  DADD R108, R4, -R108 ;  /* 0x00000000046c7229 */ /* 0x000fe2000000086c */
[----:B------:R-:W-:Y:S01]  /*2180*/  MOV R7, UR19 ;  /* 0x0000001300077c02 */ /* 0x000fe20008000f00 */
[----:B------:R-:W-:Y:S01]  /*2190*/  IMAD.U32 R4, RZ, RZ, UR10 ;  /* 0x0000000aff047e24 */ /* 0x000fe2000f8e00ff */
[----:B------:R-:W-:Y:S01]  /*21a0*/  MOV R5, UR11 ;  /* 0x0000000b00057c02 */ /* 0x000fe20008000f00 */
[----:B------:R-:W-:-:S03]  /*21b0*/  DFMA R122, R100, R42, RZ ;  /* 0x0000002a647a722b */ /* 0x000fc600000000ff */
[C---:B------:R-:W-:Y:S02]  /*21c0*/  DFMA R114, R118.reuse, R6, R114 ;  /* 0x000000067672722b */ /* 0x040fe40000000072 */
[----:B------:R-:W-:Y:S01]  /*21d0*/  DFMA R118, R118, R4, R16 ;  /* 0x000000047676722b */ /* 0x000fe20000000010 */
[----:B------:R-:W-:Y:S01]  /*21e0*/  IMAD.U32 R16, RZ, RZ, UR14 ;  /* 0x0000000eff107e24 */ /* 0x000fe2000f8e00ff */
[----:B------:R-:W-:Y:S01]  /*21f0*/  MOV R17, UR15 ;  /* 0x0000000f00117c02 */ /* 0x000fe20008000f00 */
[----:B------:R-:W-:Y:S01]  /*2200*/  DMUL R108, R108, R14 ;  /* 0x0000000e6c6c7228 */ /* 0x000fe20000000000 */
[----:B------:R-:W-:Y:S01]  /*2210*/  IMAD.U32 R14, RZ, RZ, UR6 ;  /* 0x00000006ff0e7e24 */ /* 0x000fe2000f8e00ff */
[----:B------:R-:W-:Y:S01]  /*2220*/  MOV R15, UR7 ;  /* 0x00000007000f7c02 */ /* 0x000fe20008000f00 */
[----:B------:R-:W-:Y:S02]  /*2230*/  DFMA R122, R104, R40, R122 ;  /* 0x00000028687a722b */ /* 0x000fe4000000007a */
[----:B------:R-:W-:-:S03]  /*2240*/  DFMA R112, R116, R16, R112 ;  /* 0x000000107470722b */ /* 0x000fc60000000070 */
[----:B------:R-:W-:Y:S02]  /*2250*/  DFMA R116, R116, R14, R106 ;  /* 0x0000000e7474722b */ /* 0x000fe4000000006a */
[CCC-:B------:R-:W-:Y:S02]  /*2260*/  DFMA R106, R110.reuse, R120.reuse, -R108.reuse ;  /* 0x000000786e6a722b */ /* 0x1c0fe4000000086c */
[----:B------:R-:W-:Y:S02]  /*2270*/  DFMA R108, R110, R120, R108 ;  /* 0x000000786e6c722b */ /* 0x000fe4000000006c */
[C-C-:B------:R-:W-:Y:S02]  /*2280*/  DADD R110, R114.reuse, R112.reuse ;  /* 0x00000000726e7229 */ /* 0x140fe40000000070 */
[----:B------:R-:W-:Y:S02]  /*2290*/  DADD R112, R114, -R112 ;  /* 0x0000000072707229 */ /* 0x000fe40000000870 */
[----:B------:R-:W-:-:S02]  /*22a0*/  DADD R114, R118, -R116 ;  /* 0x0000000076727229 */ /* 0x000fc40000000874 */
[----:B------:R-:W-:Y:S02]  /*22b0*/  DADD R116, R118, R116 ;  /* 0x0000000076747229 */ /* 0x000fe40000000074 */
[C---:B------:R-:W-:Y:S02]  /*22c0*/  DFMA R118, R100.reuse, R82, RZ ;  /* 0x000000526476722b */ /* 0x040fe400000000ff */
[C---:B------:R-:W-:Y:S02]  /*22d0*/  DFMA R120, R100.reuse, R80, RZ ;  /* 0x000000506478722b */ /* 0x040fe400000000ff */
[----:B------:R-:W-:Y:S02]  /*22e0*/  DFMA R100, R100, R12, RZ ;  /* 0x0000000c6464722b */ /* 0x000fe400000000ff */
[----:B------:R-:W-:Y:S02]  /*22f0*/  DMUL R114, R114, R92 ;  /* 0x0000005c72727228 */ /* 0x000fe40000000000 */
[----:B------:R-:W-:-:S02]  /*2300*/  DFMA R118, R104, R78, R118 ;  /* 0x0000004e6876722b */ /* 0x000fc40000000076 */
[C---:B------:R-:W-:Y:S02]  /*2310*/  DFMA R120, R104.reuse, R76, R120 ;  /* 0x0000004c6878722b */ /* 0x040fe40000000078 */
[----:B------:R-:W-:Y:S02]  /*2320*/  DFMA R100, R104, R10, R100 ;  /* 0x0000000a6864722b */ /* 0x000fe40000000064 */
[----:B------:R-:W-:Y:S02]  /*2330*/  DMUL R94, R112, R94 ;  /* 0x0000005e705e7228 */ /* 0x000fe40000000000 */
        /* <DEDUP_REMOVED lines=13> */
[CCC-:B------:R-:W-:Y:S02]  /*2410*/  DFMA R100, R110.reuse, R96.reuse, -R94.reuse ;  /* 0x000000606e64722b */ /* 0x1c0fe4000000085e */
[----:B------:R-:W-:-:S02]  /*2420*/  DFMA R94, R110, R96, R94 ;  /* 0x000000606e5e722b */ /* 0x000fc4000000005e */
[C---:B------:R-:W-:Y:S02]  /*2430*/  DFMA R98, R106.reuse, R18, R98 ;  /* 0x000000126a62722b */ /* 0x040fe40000000062 */
[C---:B------:R-:W-:Y:S02]  /*2440*/  DFMA R112, R106.reuse, R54, R112 ;  /* 0x000000366a70722b */ /* 0x040fe40000000070 */
[C---:B------:R-:W-:Y:S02]  /*2450*/  DFMA R92, R106.reuse, R48, R92 ;  /* 0x000000306a5c722b */ /* 0x040fe4000000005c */
[----:B------:R-:W-:Y:S02]  /*2460*/  DFMA R104, R106, R28, R104 ;  /* 0x0000001c6a68722b */ /* 0x000fe40000000068 */
[----:B------:R-:W-:Y:S02]  /*2470*/  DMUL R114, R114, 0.5 ;  /* 0x3fe0000072727828 */ /* 0x000fe40000000000 */
[----:B------:R-:W-:-:S02]  /*2480*/  DFMA R108, R94, R6, R108 ;  /* 0x000000065e6c722b */ /* 0x000fc4000000006c */
[----:B------:R-:W-:Y:S02]  /*2490*/  DFMA R98, R100, R16, R98 ;  /* 0x000000106462722b */ /* 0x000fe40000000062 */
[C---:B------:R-:W-:Y:S02]  /*24a0*/  DFMA R118, R94.reuse, R72, R118 ;  /* 0x000000485e76722b */ /* 0x040fe40000000076 */
        /* <DEDUP_REMOVED lines=13> */
[----:B------:R-:W-:Y:S02]  /*2580*/  DADD R108, R108, R98 ;  /* 0x000000006c6c7229 */ /* 0x000fe40000000062 */
[----:B------:R-:W-:Y:S02]  /*2590*/  DADD R94, R118, -R112 ;  /* 0x00000000765e7229 */ /* 0x000fe40000000870 */
[----:B------:R-:W-:-:S02]  /*25a0*/  DADD R96, R120, -R92 ;  /* 0x0000000078607229 */ /* 0x000fc4000000085c */
        /* <DEDUP_REMOVED lines=12> */
.L_x_514:
[----:B0-2---:R-:W-:Y:S05]  /*2670*/  BSYNC.RECONVERGENT B0 ;  /* 0x0000000000007941 */ /* 0x005fea0003800200 */
.L_x_513:
[----:B-1----:R-:W0:Y:S01]  /*2680*/  S2R R111, SR_TID.X ;  /* 0x00000000006f7919 */ /* 0x002e220000002100 */
        /* <DEDUP_REMOVED lines=19> */
.L_x_518:
        /* <DEDUP_REMOVED lines=13> */
[----:B---3--:R-:W-:-:S04]  /*2890*/  IMAD R112, R85, 0x288, R2 ;  /* 0x0000028855707824 */ /* 0x008fc800078e0202 */
        /* <DEDUP_REMOVED lines=18> */
[----:B-1----:R-:W-:-:S04]  /*29c0*/  DADD R92, R108, R114 ;  /* 0x000000006c5c7229 */ /* 0x002fc80000000072 */
[C---:B------:R-:W-:Y:S02]  /*29d0*/  DFMA R94, R96.reuse, R82, RZ ;  /* 0x00000052605e722b */ /* 0x040fe400000000ff */
[C---:B------:R-:W-:Y:S02]  /*29e0*/  DFMA R86, R96.reuse, R80, RZ ;  /* 0x000000506056722b */ /* 0x040fe400000000ff */
[C---:B------:R-:W-:Y:S02]  /*29f0*/  DFMA R84, R96.reuse, R42, RZ ;  /* 0x0000002a6054722b */ /* 0x040fe400000000ff */
[----:B------:R-:W-:Y:S02]  /*2a00*/  DFMA R96, R96, R12, RZ ;  /* 0x0000000c6060722b */ /* 0x000fe400000000ff */
[C---:B------:R-:W-:Y:S02]  /*2a10*/  DFMA R94, R92.reuse, R78, R94 ;  /* 0x0000004e5c5e722b */ /* 0x040fe4000000005e */
[----:B------:R-:W-:-:S02]  /*2a20*/  DFMA R86, R92, R76, R86 ;  /* 0x0000004c5c56722b */ /* 0x000fc40000000056 */
[----:B------:R-:W-:Y:S02]  /*2a30*/  DFMA R84, R92, R40, R84 ;  /* 0x000000285c54722b */ /* 0x000fe40000000054 */
[----:B------:R-:W-:Y:S02]  /*2a40*/  DADD R102, R108, -R114 ;  /* 0x000000006c667229 */ /* 0x000fe40000000872 */
[----:B------:R-:W-:Y:S02]  /*2a50*/  DFMA R92, R92, R10, R96 ;  /* 0x0000000a5c5c722b */ /* 0x000fe40000000060 */
[--C-:B--2---:R-:W-:Y:S02]  /*2a60*/  DADD R96, R100, R106.reuse ;  /* 0x0000000064607229 */ /* 0x104fe4000000006a */
[----:B------:R-:W-:Y:S02]  /*2a70*/  DFMA R114, R104, R62, RZ ;  /* 0x0000003e6872722b */ /* 0x000fe400000000ff */
[----:B------:R-:W-:-:S02]  /*2a80*/  DADD R100, R100, -R106 ;  /* 0x0000000064647229 */ /* 0x000fc4000000086a */
[C---:B------:R-:W-:Y:S02]  /*2a90*/  DFMA R116, R104.reuse, R60, RZ ;  /* 0x0000003c6874722b */ /* 0x040fe400000000ff */
[C---:B------:R-:W-:Y:S02]  /*2aa0*/  DFMA R108, R104.reuse, R32, RZ ;  /* 0x00000020686c722b */ /* 0x040fe400000000ff */
[----:B------:R-:W-:Y:S02]  /*2ab0*/  DFMA R106, R104, R22, RZ ;  /* 0x00000016686a722b */ /* 0x000fe400000000ff */
        /* <DEDUP_REMOVED lines=8> */
[----:B---3--:R-:W-:-:S02]  /*2b40*/  DADD R106, R98, R90 ;  /* 0x00000000626a7229 */ /* 0x008fc4000000005a */
[----:B----4-:R-:W-:Y:S02]  /*2b50*/  DADD R96, R88, R88 ;  /* 0x0000000058607229 */ /* 0x010fe40000000058 */
[C---:B------:R-:W-:Y:S02]  /*2b60*/  DFMA R104, R100.reuse, R54, R104 ;  /* 0x000000366468722b */ /* 0x040fe40000000068 */
[C---:B------:R-:W-:Y:S02]  /*2b70*/  DFMA R114, R100.reuse, R48, R114 ;  /* 0x000000306472722b */ /* 0x040fe40000000072 */
[----:B------:R-:W-:Y:S02]  /*2b80*/  DFMA R108, R100, R28, R108 ;  /* 0x0000001c646c722b */ /* 0x000fe4000000006c */
[----:B------:R-:W-:Y:S02]  /*2b90*/  DADD R90, R98, -R90 ;  /* 0x00000000625a7229 */ /* 0x000fe4000000085a */
[----:B------:R-:W-:-:S02]  /*2ba0*/  DFMA R102, R100, R18, R102 ;  /* 0x000000126466722b */ /* 0x000fc40000000066 */
[----:B------:R-:W-:Y:S02]  /*2bb0*/  DMUL R96, R96, 0.5 ;  /* 0x3fe0000060607828 */ /* 0x000fe40000000000 */
[C---:B------:R-:W-:Y:S02]  /*2bc0*/  DFMA R94, R106.reuse, R72, R94 ;  /* 0x000000486a5e722b */ /* 0x040fe4000000005e */
[C---:B------:R-:W-:Y:S02]  /*2bd0*/  DFMA R86, R106.reuse, R66, R86 ;  /* 0x000000426a56722b */ /* 0x040fe40000000056 */
[----:B------:R-:W-:Y:S02]  /*2be0*/  DFMA R84, R106, R36, R84 ;  /* 0x000000246a54722b */ /* 0x000fe40000000054 */
[----:B------:R-:W-:Y:S02]  /*2bf0*/  DADD R88, R88, -R88 ;  /* 0x0000000058587229 */ /* 0x000fe40000000858 */
[----:B------:R-:W-:-:S02]  /*2c00*/  DFMA R104, R90, R52, R104 ;  /* 0x000000345a68722b */ /* 0x000fc40000000068 */
[C---:B------:R-:W-:Y:S02]  /*2c10*/  DFMA R114, R90.reuse, R46, R114 ;  /* 0x0000002e5a72722b */ /* 0x040fe40000000072 */
        /* <DEDUP_REMOVED lines=26> */
.L_x_517:
[----:B------:R-:W-:Y:S05]  /*2dc0*/  BSYNC.RECONVERGENT B0 ;  /* 0x0000000000007941 */ /* 0x000fea0003800200 */
.L_x_516:
[----:B------:R-:W-:Y:S06]  /*2dd0*/  BAR.SYNC.DEFER_BLOCKING 0x0 ;  /* 0x0000000000007b1d */ /* 0x000fec0000010000 */
[----:B------:R-:W1:Y:S01]  /*2de0*/  LDCU.128 UR8, c[0x3][0x10] ;  /* 0x00c00200ff0877ac */ /* 0x000e620008000c00 */
[----:B------:R-:W2:Y:S01]  /*2df0*/  LDCU.128 UR12, c[0x3][0x710] ;  /* 0x00c0e200ff0c77ac */ /* 0x000ea20008000c00 */
[----:B------:R-:W4:Y:S01]  /*2e00*/  LDCU.128 UR16, c[0x3][0x30] ;  /* 0x00c00600ff1077ac */ /* 0x000f220008000c00 */
[----:B------:R-:W5:Y:S01]  /*2e10*/  LDCU.128 UR20, c[0x3][0x730] ;  /* 0x00c0e600ff1477ac */ /* 0x000f620008000c00 */
[----:B------:R-:W3:Y:S01]  /*2e20*/  LDCU.128 UR24, c[0x3][0x50] ;  /* 0x00c00a00ff1877ac */ /* 0x000ee20008000c00 */
[----:B------:R-:W-:Y:S01]  /*2e30*/  LDS.64 R2, [R110] ;  /* 0x000000006e027984 */ /* 0x000fe20000000a00 */
[----:B------:R-:W0:Y:S03]  /*2e40*/  LDCU.128 UR28, c[0x3][0x750] ;  /* 0x00c0ea00ff1c77ac */ /* 0x000e260008000c00 */
[----:B------:R-:W1:Y:S01]  /*2e50*/  LDS.64 R4, [R110+0x1440] ;  /* 0x001440006e047984 */ /* 0x000e620000000a00 */
[----:B------:R-:W0:Y:S03]  /*2e60*/  LDCU.64 UR6, c[0x3][0x748] ;  /* 0x00c0e900ff0677ac */ /* 0x000e260008000a00 */
[----:B------:R-:W-:Y:S01]  /*2e70*/  LDS.64 R8, [R110+0x288] ;  /* 0x000288006e087984 */ /* 0x000fe20000000a00 */
[----:B------:R-:W2:Y:S03]  /*2e80*/  LDCU UR4, c[0x0][0x380] ;  /* 0x00007000ff0477ac */ /* 0x000ea60008000800 */
[----:B------:R-:W4:Y:S04]  /*2e90*/  LDS.64 R10, [R110+0x11b8] ;  /* 0x0011b8006e0a7984 */ /* 0x000f280000000a00 */
[----:B------:R-:W-:Y:S04]  /*2ea0*/  LDS.64 R12, [R110+0x510] ;  /* 0x000510006e0c7984 */ /* 0x000fe80000000a00 */
[----:B------:R-:W5:Y:S04]  /*2eb0*/  LDS.64 R14, [R110+0xf30] ;  /* 0x000f30006e0e7984 */ /* 0x000f680000000a00 */
[----:B------:R-:W-:Y:S04]  /*2ec0*/  LDS.64 R16, [R110+0x798] ;  /* 0x000798006e107984 */ /* 0x000fe80000000a00 */
[----:B------:R-:W0:Y:S01]  /*2ed0*/  LDS.64 R18, [R110+0xca8] ;  /* 0x000ca8006e127984 */ /* 0x000e220000000a00 */
[----:B--2---:R-:W-:Y:S01]  /*2ee0*/  ISETP.GE.AND P0, PT, R0, UR4, PT ;  /* 0x0000000400007c0c */ /* 0x004fe2000bf06270 */
[----:B-1----:R-:W-:-:S02]  /*2ef0*/  DADD R6, R2, R4 ;  /* 0x0000000002067229 */ /* 0x002fc40000000004 */
[----:B------:R-:W-:Y:S02]  /*2f00*/  DADD R2, R2, -R4 ;  /* 0x0000000002027229 */ /* 0x000fe40000000804 */
[C-C-:B----4-:R-:W-:Y:S02]  /*2f10*/  DADD R4, R8.reuse, R10.reuse ;  /* 0x0000000008047229 */ /* 0x150fe4000000000a */
[----:B------:R-:W-:Y:S01]  /*2f20*/  DADD R8, R8, -R10 ;  /* 0x0000000008087229 */ /* 0x000fe2000000080a */
[----:B------:R-:W1:Y:S01]  /*2f30*/  LDS.64 R10, [R110+0xa20] ;  /* 0x000a20006e0a7984 */ /* 0x000e620000000a00 */
[C---:B------:R-:W-:Y:S02]  /*2f40*/  DFMA R82, R6.reuse, R82, RZ ;  /* 0x000000520652722b */ /* 0x040fe400000000ff */
[C---:B------:R-:W-:Y:S02]  /*2f50*/  DFMA R80, R6.reuse, R80, RZ ;  /* 0x000000500650722b */ /* 0x040fe400000000ff */
[C---:B------:R-:W-:Y:S01]  /*2f60*/  DFMA R20, R6.reuse, UR8, RZ ;  /* 0x0000000806147c2b */ /* 0x040fe200080000ff */
[----:B------:R-:W2:Y:S01]  /*2f70*/  LDCU.64 UR8, c[0x3][0x68] ;  /* 0x00c00d00ff0877ac */ /* 0x000ea20008000a00 */
[----:B------:R-:W-:-:S02]  /*2f80*/  DFMA R22, R6, UR10, RZ ;  /* 0x0000000a06167c2b */ /* 0x000fc400080000ff */
[C---:B------:R-:W-:Y:S01]  /*2f90*/  DFMA R6, R2.reuse, UR12, RZ ;  /* 0x0000000c02067c2b */ /* 0x040fe200080000ff */
[----:B------:R-:W4:Y:S01]  /*2fa0*/  LDCU.64 UR10, c[0x3][0x768] ;  /* 0x00c0ed00ff0a77ac */ /* 0x000f220008000a00 */
[C---:B------:R-:W-:Y:S02]  /*2fb0*/  DFMA R24, R2.reuse, UR14, RZ ;  /* 0x0000000e02187c2b */ /* 0x040fe400080000ff */
[C---:B------:R-:W-:Y:S01]  /*2fc0*/  DFMA R60, R2.reuse, R60, RZ ;  /* 0x0000003c023c722b */ /* 0x040fe200000000ff */
[----:B------:R-:W4:Y:S01]  /*2fd0*/  LDCU.64 UR12, c[0x3][0x88] ;  /* 0x00c01100ff0c77ac */ /* 0x000f220008000a00 */
[----:B------:R-:W-:Y:S02]  /*2fe0*/  DFMA R62, R2, R62, RZ ;  /* 0x0000003e023e722b */ /* 0x000fe400000000ff */
[----:B-----5:R-:W-:Y:S01]  /*2ff0*/  DADD R2, R12, R14 ;  /* 0x000000000c027229 */ /* 0x020fe2000000000e */
[----:B------:R-:W5:Y:S01]  /*3000*/  LDCU.64 UR14, c[0x3][0x788] ;  /* 0x00c0f100ff0e77ac */ /* 0x000f620008000a00 */
[----:B------:R-:W-:-:S02]  /*3010*/  DFMA R20, R4, UR16, R20 ;  /* 0x0000001004147c2b */ /* 0x000fc40008000014 */
[----:B------:R-:W-:Y:S01]  /*3020*/  DFMA R22, R4, UR18, R22 ;  /* 0x0000001204167c2b */ /* 0x000fe20008000016 */
[----:B------:R-:W2:Y:S01]  /*3030*/  LDCU.128 UR16, c[0x3][0x70] ;  /* 0x00c00e00ff1077ac */ /* 0x000ea20008000c00 */
[C---:B------:R-:W-:Y:S02]  /*3040*/  DFMA R6, R8.reuse, UR20, R6 ;  /* 0x0000001408067c2b */ /* 0x040fe40008000006 */
[----:B------:R-:W-:Y:S01]  /*3050*/  DFMA R24, R8, UR22, R24 ;  /* 0x0000001608187c2b */ /* 0x000fe20008000018 */
[----:B------:R-:W4:Y:S01]  /*3060*/  LDCU.128 UR20, c[0x3][0x770] ;  /* 0x00c0ee00ff1477ac */ /* 0x000f220008000c00 */
[----:B------:R-:W-:Y:S02]  /*3070*/  DADD R12, R12, -R14 ;  /* 0x000000000c0c7229 */ /* 0x000fe4000000080e */
[C---:B------:R-:W-:Y:S02]  /*3080*/  DFMA R82, R4.reuse, R78, R82 ;  /* 0x0000004e0452722b */ /* 0x040fe40000000052 */
[----:B------:R-:W-:-:S02]  /*3090*/  DFMA R80, R4, R76, R80 ;  /* 0x0000004c0450722b */ /* 0x000fc40000000050 */
[----:B------:R-:W-:Y:S02]  /*30a0*/  DFMA R60, R8, R56, R60 ;  /* 0x00000038083c722b */ /* 0x000fe4000000003c */
[C---:B---3--:R-:W-:Y:S02]  /*30b0*/  DFMA R20, R2.reuse, UR24, R20 ;  /* 0x0000001802147c2b */ /* 0x048fe40008000014 */
[----:B------:R-:W-:Y:S01]  /*30c0*/  DFMA R22, R2, UR26, R22 ;  /* 0x0000001a02167c2b */ /* 0x000fe20008000016 */
[----:B------:R-:W3:Y:S01]  /*30d0*/  LDCU.128 UR24, c[0x3][0x90] ;  /* 0x00c01200ff1877ac */ /* 0x000ee20008000c00 */
[C---:B0-----:R-:W-:Y:S02]  /*30e0*/  DFMA R6, R12.reuse, UR28, R6 ;  /* 0x0000001c0c067c2b */ /* 0x041fe40008000006 */
[----:B------:R-:W-:Y:S01]  /*30f0*/  DFMA R24, R12, UR30, R24 ;  /* 0x0000001e0c187c2b */ /* 0x000fe20008000018 */
[----:B------:R-:W0:Y:S01]  /*3100*/  LDCU.128 UR28, c[0x3][0x790] ;  /* 0x00c0f200ff1c77ac */ /* 0x000e220008000c00 */
[----:B------:R-:W-:-:S02]  /*3110*/  DFMA R82, R2, R74, R82 ;  /* 0x0000004a0252722b */ /* 0x000fc40000000052 */
[----:B------:R-:W-:Y:S02]  /*3120*/  DFMA R80, R2, R68, R80 ;  /* 0x000000440250722b */ /* 0x000fe40000000050 */
[C-C-:B------:R-:W-:Y:S02]  /*3130*/  DADD R2, R16.reuse, R18.reuse ;  /* 0x0000000010027229 */ /* 0x140fe40000000012 */
[----:B------:R-:W-:Y:S02]  /*3140*/  DADD R16, R16, -R18 ;  /* 0x0000000010107229 */ /* 0x000fe40000000812 */
[----:B-1----:R-:W-:Y:S02]  /*3150*/  DADD R4, R10, R10 ;  /* 0x000000000a047229 */ /* 0x002fe4000000000a */
[----:B------:R-:W-:Y:S02]  /*3160*/  DFMA R60, R12, UR6, R60 ;  /* 0x000000060c3c7c2b */ /* 0x000fe4000800003c */
[----:B--2---:R-:W-:-:S02]  /*3170*/  DFMA R20, R2, UR16, R20 ;  /* 0x0000001002147c2b */ /* 0x004fc40008000014 */
[----:B------:R-:W-:Y:S02]  /*3180*/  DFMA R22, R2, UR18, R22 ;  /* 0x0000001202167c2b */ /* 0x000fe40008000016 */
[C---:B----4-:R-:W-:Y:S02]  /*3190*/  DFMA R6, R16.reuse, UR20, R6 ;  /* 0x0000001410067c2b */ /* 0x050fe40008000006 */
[----:B------:R-:W-:Y:S02]  /*31a0*/  DFMA R24, R16, UR22, R24 ;  /* 0x0000001610187c2b */ /* 0x000fe40008000018 */
[----:B------:R-:W-:Y:S02]  /*31b0*/  DMUL R4, R4, 0.5 ;  /* 0x3fe0000004047828 */ /* 0x000fe40000000000 */
[----:B------:R-:W-:Y:S02]  /*31c0*/  DADD R10, R10, -R10 ;  /* 0x000000000a0a7229 */ /* 0x000fe4000000080a */
[----:B------:R-:W-:-:S02]  /*31d0*/  DFMA R80, R2, UR8, R80 ;  /* 0x0000000802507c2b */ /* 0x000fc40008000050 */
[----:B------:R-:W-:Y:S02]  /*31e0*/  DFMA R60, R16, UR10, R60 ;  /* 0x0000000a103c7c2b */ /* 0x000fe4000800003c */
[C---:B---3--:R-:W-:Y:S02]  /*31f0*/  DFMA R20, R4.reuse, UR24, R20 ;  /* 0x0000001804147c2b */ /* 0x048fe40008000014 */
[----:B------:R-:W-:Y:S02]  /*3200*/  DFMA R22, R4, UR26, R22 ;  /* 0x0000001a04167c2b */ /* 0x000fe40008000016 */
[C---:B0-----:R-:W-:Y:S02]  /*3210*/  DFMA R6, R10.reuse, UR28, R6 ;  /* 0x0000001c0a067c2b */ /* 0x041fe40008000006 */
[----:B------:R-:W-:Y:S02]  /*3220*/  DFMA R24, R10, UR30, R24 ;  /* 0x0000001e0a187c2b */ /* 0x000fe40008000018 */
[----:B------:R-:W-:-:S02]  /*3230*/  DFMA R80, R4, UR12, R80 ;  /* 0x0000000c04507c2b */ /* 0x000fc40008000050 */
[----:B-----5:R-:W-:Y:S02]  /*3240*/  DFMA R60, R10, UR14, R60 ;  /* 0x0000000e0a3c7c2b */ /* 0x020fe4000800003c */
[----:B------:R-:W-:Y:S01]  /*3250*/  DFMA R62, R8, R58, R62 ;  /* 0x0000003a083e722b */ /* 0x000fe2000000003e */
[----:B------:R-:W-:Y:S10]  /*3260*/  @P0 EXIT ;  /* 0x000000000000094d */ /* 0x000ff40003800000 */
[----:B------:R-:W-:Y:S01]  /*3270*/  DFMA R62, R12, R54, R62 ;  /* 0x000000360c3e722b */ /* 0x000fe2000000003e */
[----:B------:R-:W0:Y:S01]  /*3280*/  LDC.64 R14, c[0x0][0x3a8] ;  /* 0x0000ea00ff0e7b82 */ /* 0x000e220000000a00 */
[----:B------:R-:W-:Y:S02]  /*3290*/  DFMA R82, R2, R72, R82 ;  /* 0x000000480252722b */ /* 0x000fe40000000052 */
[C-C-:B------:R-:W-:Y:S01]  /*32a0*/  DADD R8, R20.reuse, R6.reuse ;  /* 0x0000000014087229 */ /* 0x140fe20000000006 */
[----:B------:R-:W-:Y:S01]  /*32b0*/  IMAD R3, R0, 0x157, R111 ;  /* 0x0000015700037824 */ /* 0x000fe200078e026f */
[----:B------:R-:W-:Y:S02]  /*32c0*/  DADD R20, R20, -R6 ;  /* 0x0000000014147229 */ /* 0x000fe40000000806 */
[----:B------:R-:W-:Y:S02]  /*32d0*/  DFMA R62, R16, R52, R62 ;  /* 0x00000034103e722b */ /* 0x000fe4000000003e */
[----:B------:R-:W-:-:S02]  /*32e0*/  DFMA R82, R4, R70, R82 ;  /* 0x000000460452722b */ /* 0x000fc40000000052 */
[----:B------:R-:W-:Y:S02]  /*32f0*/  DADD R6, R80, R60 ;  /* 0x0000000050067229 */ /* 0x000fe4000000003c */
[----:B------:R-:W-:Y:S02]  /*3300*/  DADD R22, R22, R24 ;  /* 0x0000000016167229 */ /* 0x000fe40000000018 */
        /* <DEDUP_REMOVED lines=13> */
.L_x_519:
        /* <DEDUP_REMOVED lines=10> */
.L_x_1090:


//--------------------- .text._Z32massMatrixMultiplyRegisterKernelILi7ELi9ELi3EEviPKdS1_S1_S1_Pd --------------------------
	.section	.text._Z32massMatrixMultiplyRegisterKernelILi7ELi9ELi3EEviPKdS1_S1_S1_Pd,"ax",@progbits
	.align	128
        .global         _Z32massMatrixMultiplyRegisterKernelILi7ELi9ELi3EEviPKdS1_S1_S1_Pd
        .type           _Z32massMatrixMultiplyRegisterKernelILi7ELi9ELi3EEviPKdS1_S1_S1_Pd,@function
        .size           _Z32massMatrixMultiplyRegisterKernelILi7ELi9ELi3EEviPKdS1_S1_S1_Pd,(.L_x_1091 - _Z32massMatrixMultiplyRegisterKernelILi7ELi9ELi3EEviPKdS1_S1_S1_Pd)
        .other          _Z32massMatrixMultiplyRegisterKernelILi7ELi9ELi3EEviPKdS1_S1_S1_Pd,@"STO_CUDA_ENTRY STV_DEFAULT"
_Z32massMatrixMultiplyRegisterKernelILi7ELi9ELi3EEviPKdS1_S1_S1_Pd:
.text._Z32massMatrixMultiplyRegisterKernelILi7ELi9ELi3EEviPKdS1_S1_S1_Pd:
        /* <DEDUP_REMOVED lines=30> */
[----:B------:R-:W2:Y:S04]  /*01e0*/  LDS.128 R16, [R2+0x4500] ;  /* 0x0045000002107984 */ /* 0x000ea80000000c00 */
[----:B------:R-:W3:Y:S01]  /*01f0*/  LDS.128 R20, [R2+0x44f0] ;  /* 0x0044f00002147984 */ /* 0x000ee20000000c00 */
[----:B-1----:R-:W-:-:S05]  /*0200*/  @!P0 IMAD.WIDE R28, R29, 0x8, R38 ;  /* 0x000000081d1c8825 */ /* 0x002fca00078e0226 */
[----:B------:R-:W4:Y:S04]  /*0210*/  @!P0 LDG.E.64.CONSTANT R32, desc[UR16][R28.64+0x188] ;  /* 0x000188101c208981 */ /* 0x000f28000c1e9b00 */
[----:B------:R-:W4:Y:S04]  /*0220*/  @!P0 LDG.E.64.CONSTANT R12, desc[UR16][R28.64+0x7a8] ;  /* 0x0007a8101c0c8981 */ /* 0x000f28000c1e9b00 */
[----:B------:R-:W5:Y:S04]  /*0230*/  @!P0 LDG.E.64.CONSTANT R34, desc[UR16][R28.64] ;  /* 0x000000101c228981 */ /* 0x000f68000c1e9b00 */
[----:B------:R-:W5:Y:S04]  /*0240*/  @!P0 LDG.E.64.CONSTANT R6, desc[UR16][R28.64+0x930] ;  /* 0x000930101c068981 */ /* 0x000f68000c1e9b00 */
[----:B------:R-:W5:Y:S04]  /*0250*/  @!P0 LDG.E.64.CONSTANT R14, desc[UR16][R28.64+0x310] ;  /* 0x000310101c0e8981 */ /* 0x000f68000c1e9b00 */
[----:B------:R-:W5:Y:S04]  /*0260*/  @!P0 LDG.E.64.CONSTANT R10, desc[UR16][R28.64+0x620] ;  /* 0x000620101c0a8981 */ /* 0x000f68000c1e9b00 */
[----:B------:R1:W5:Y:S01]  /*0270*/  @!P0 LDG.E.64.CONSTANT R8, desc[UR16][R28.64+0x498] ;  /* 0x000498101c088981 */ /* 0x000362000c1e9b00 */
[----:B0-----:R-:W-:-:S02]  /*0280*/  R2UR UR4, R26 ;  /* 0x000000001a0472ca */ /* 0x001fc400000e0000 */
[----:B------:R-:W-:Y:S02]  /*0290*/  R2UR UR5, R27 ;  /* 0x000000001b0572ca */ /* 0x000fe400000e0000 */
[----:B------:R-:W-:Y:S02]  /*02a0*/  R2UR UR68, R24 ;  /* 0x00000000184472ca */ /* 0x000fe400000e0000 */
[----:B------:R-:W-:Y:S02]  /*02b0*/  R2UR UR69, R25 ;  /* 0x00000000194572ca */ /* 0x000fe400000e0000 */
[----:B------:R-:W0:Y:S01]  /*02c0*/  LDS.128 R24, [R2+0x4510] ;  /* 0x0045100002187984 */ /* 0x000e220000000c00 */
[----:B--2---:R-:W-:Y:S02]  /*02d0*/  R2UR UR8, R18 ;  /* 0x00000000120872ca */ /* 0x004fe400000e0000 */
[----:B------:R-:W-:Y:S01]  /*02e0*/  R2UR UR9, R19 ;  /* 0x00000000130972ca */ /* 0x000fe200000e0000 */
[----:B-1----:R-:W-:Y:S01]  /*02f0*/  LDS.128 R28, [R2+0x4540] ;  /* 0x00454000021c7984 */ /* 0x002fe20000000c00 */
[----:B------:R-:W-:-:S02]  /*0300*/  R2UR UR10, R16 ;  /* 0x00000000100a72ca */ /* 0x000fc400000e0000 */
[----:B------:R-:W-:Y:S02]  /*0310*/  R2UR UR11, R17 ;  /* 0x00000000110b72ca */ /* 0x000fe400000e0000 */
[----:B------:R-:W1:Y:S01]  /*0320*/  LDS.128 R16, [R2+0x4480] ;  /* 0x0044800002107984 */ /* 0x000e620000000c00 */
[----:B---3--:R-:W-:Y:S02]  /*0330*/  R2UR UR70, R22 ;  /* 0x00000000164672ca */ /* 0x008fe400000e0000 */
[----:B------:R-:W-:Y:S02]  /*0340*/  R2UR UR71, R23 ;  /* 0x00000000174772ca */ /* 0x000fe400000e0000 */
[----:B------:R-:W-:Y:S02]  /*0350*/  R2UR UR6, R20 ;  /* 0x00000000140672ca */ /* 0x000fe400000e0000 */
[----:B------:R-:W-:Y:S02]  /*0360*/  R2UR UR7, R21 ;  /* 0x00000000150772ca */ /* 0x000fe400000e0000 */
[----:B------:R-:W-:Y:S05]  /*0370*/  LDS.128 R20, [R2+0x4470] ;  /* 0x0044700002147984 */ /* 0x000fea0000000c00 */
[----:B------:R-:W-:-:S02]  /*0380*/  IMAD.U32 R36, RZ, RZ, UR70 ;  /* 0x00000046ff247e24 */ /* 0x000fc4000f8e00ff */
[----:B------:R-:W-:Y:S01]  /*0390*/  IMAD.U32 R37, RZ, RZ, UR71 ;  /* 0x00000047ff257e24 */ /* 0x000fe2000f8e00ff */
        /* <DEDUP_REMOVED lines=29> */
[----:B------:R-:W3:Y:S01]  /*0570*/  LDS.128 R20, [R2+0x4520] ;  /* 0x0045200002147984 */ /* 0x000ee20000000c00 */
        /* <DEDUP_REMOVED lines=10> */
[----:B-1----:R-:W-:Y:S02]  /*0620*/  R2UR UR46, R18 ;  /* 0x00000000122e72ca */ /* 0x002fe400000e0000 */
[----:B------:R-:W-:Y:S02]  /*0630*/  R2UR UR47, R19 ;  /* 0x00000000132f72ca */ /* 0x000fe400000e0000 */
[----:B------:R-:W1:Y:S01]  /*0640*/  LDS.64 R18, [R2+0x4458] ;  /* 0x0044580002127984 */ /* 0x000e620000000a00 */
[----:B---3--:R-:W-:-:S02]  /*0650*/  R2UR UR24, R22 ;  /* 0x00000000161872ca */ /* 0x008fc400000e0000 */
[----:B------:R-:W-:Y:S02]  /*0660*/  R2UR UR25, R23 ;  /* 0x00000000171972ca */ /* 0x000fe400000e0000 */
[----:B------:R-:W-:Y:S02]  /*0670*/  R2UR UR26, R20 ;  /* 0x00000000141a72ca */ /* 0x000fe400000e0000 */
[----:B------:R-:W-:Y:S02]  /*0680*/  R2UR UR27, R21 ;  /* 0x00000000151b72ca */ /* 0x000fe400000e0000 */
[----:B------:R-:W3:Y:S01]  /*0690*/  LDS.128 R20, [R2+0x4530] ;  /* 0x0045300002147984 */ /* 0x000ee20000000c00 */
        /* <DEDUP_REMOVED lines=10> */
[----:B-1----:R-:W-:-:S02]  /*0740*/  R2UR UR64, R18 ;  /* 0x00000000124072ca */ /* 0x002fc400000e0000 */
[----:B------:R-:W-:Y:S02]  /*0750*/  R2UR UR65, R19 ;  /* 0x00000000134172ca */ /* 0x000fe400000e0000 */
[----:B---3--:R-:W-:Y:S02]  /*0760*/  R2UR UR32, R22 ;  /* 0x00000000162072ca */ /* 0x008fe400000e0000 */
[----:B------:R-:W-:Y:S02]  /*0770*/  R2UR UR33, R23 ;  /* 0x00000000172172ca */ /* 0x000fe400000e0000 */
[----:B0-----:R-:W-:Y:S02]  /*0780*/  R2UR UR60, R26 ;  /* 0x000000001a3c72ca */ /* 0x001fe400000e0000 */
[----:B------:R-:W-:Y:S02]  /*0790*/  R2UR UR61, R27 ;  /* 0x000000001b3d72ca */ /* 0x000fe400000e0000 */
[----:B------:R-:W-:-:S02]  /*07a0*/  R2UR UR62, R24 ;  /* 0x00000000183e72ca */ /* 0x000fc400000e0000 */
[----:B------:R-:W-:Y:S02]  /*07b0*/  R2UR UR63, R25 ;  /* 0x00000000193f72ca */ /* 0x000fe400000e0000 */
[----:B------:R-:W0:Y:S01]  /*07c0*/  LDS.128 R24, [R2+0x4580] ;  /* 0x0045800002187984 */ /* 0x000e220000000c00 */
[C-C-:B----4-:R-:W-:Y:S02]  /*07d0*/  DADD R22, R32.reuse, R12.reuse ;  /* 0x0000000020167229 */ /* 0x150fe4000000000c */
[----:B------:R-:W-:Y:S02]  /*07e0*/  DADD R32, R32, -R12 ;  /* 0x0000000020207229 */ /* 0x000fe4000000080c */
[C-C-:B-----5:R-:W-:Y:S02]  /*07f0*/  DADD R12, R34.reuse, R6.reuse ;  /* 0x00000000220c7229 */ /* 0x160fe40000000006 */
[----:B------:R-:W-:Y:S02]  /*0800*/  DADD R34, R34, -R6 ;  /* 0x0000000022227229 */ /* 0x000fe40000000806 */
[----:B------:R-:W-:-:S02]  /*0810*/  DADD R18, R14, R10 ;  /* 0x000000000e127229 */ /* 0x000fc4000000000a */
[----:B------:R-:W-:Y:S01]  /*0820*/  DADD R14, R14, -R10 ;  /* 0x000000000e0e7229 */ /* 0x000fe2000000080a */
[----:B------:R-:W-:Y:S01]  /*0830*/  IMAD.U32 R10, RZ, RZ, UR64 ;  /* 0x00000040ff0a7e24 */ /* 0x000fe2000f8e00ff */
[C---:B------:R-:W-:Y:S01]  /*0840*/  DFMA R6, R12.reuse, UR64, RZ ;  /* 0x000000400c067c2b */ /* 0x040fe200080000ff */
[----:B------:R-:W-:Y:S01]  /*0850*/  IMAD.U32 R11, RZ, RZ, UR65 ;  /* 0x00000041ff0b7e24 */ /* 0x000fe2000f8e00ff */
[----:B--2---:R-:W-:Y:S02]  /*0860*/  R2UR UR64, R30 ;  /* 0x000000001e4072ca */ /* 0x004fe400000e0000 */
[----:B------:R-:W-:Y:S01]  /*0870*/  R2UR UR65, R31 ;  /* 0x000000001f4172ca */ /* 0x000fe200000e0000 */
[C---:B------:R-:W-:Y:S02]  /*0880*/  DFMA R30, R12.reuse, UR12, RZ ;  /* 0x0000000c0c1e7c2b */ /* 0x040fe400080000ff */
[C---:B------:R-:W-:Y:S02]  /*0890*/  DFMA R40, R12.reuse, UR28, RZ ;  /* 0x0000001c0c287c2b */ /* 0x040fe400080000ff */
[----:B------:R-:W-:-:S02]  /*08a0*/  DFMA R42, R12, UR42, RZ ;  /* 0x0000002a0c2a7c2b */ /* 0x000fc400080000ff */
[----:B------:R-:W-:Y:S02]  /*08b0*/  DFMA R44, R12, UR56, RZ ;  /* 0x000000380c2c7c2b */ /* 0x000fe400080000ff */
[C---:B------:R-:W-:Y:S01]  /*08c0*/  DFMA R30, R22.reuse, UR22, R30 ;  /* 0x00000016161e7c2b */ /* 0x040fe2000800001e */
[----:B0-----:R-:W-:Y:S02]  /*08d0*/  R2UR UR66, R26 ;  /* 0x000000001a4272ca */ /* 0x001fe400000e0000 */
[----:B------:R-:W-:Y:S01]  /*08e0*/  R2UR UR67, R27 ;  /* 0x000000001b4372ca */ /* 0x000fe200000e0000 */
[C---:B------:R-:W-:Y:S02]  /*08f0*/  DFMA R26, R22.reuse, UR68, R6 ;  /* 0x00000044161a7c2b */ /* 0x040fe40008000006 */
[C---:B------:R-:W-:Y:S02]  /*0900*/  DFMA R6, R22.reuse, UR36, R40 ;  /* 0x0000002416067c2b */ /* 0x040fe40008000028 */
[----:B------:R-:W-:-:S02]  /*0910*/  DFMA R12, R22, UR50, R42 ;  /* 0x00000032160c7c2b */ /* 0x000fc4000800002a */
[----:B------:R-:W-:Y:S02]  /*0920*/  DFMA R44, R22, UR62, R44 ;  /* 0x0000003e162c7c2b */ /* 0x000fe4000800002c */
[----:B------:R-:W-:Y:S02]  /*0930*/  DFMA R22, R18, UR20, R30 ;  /* 0x0000001412167c2b */ /* 0x000fe4000800001e */
[----:B------:R-:W-:Y:S02]  /*0940*/  DADD R30, R8, R8 ;  /* 0x00000000081e7229 */ /* 0x000fe40000000008 */
[C---:B------:R-:W-:Y:S02]  /*0950*/  DFMA R26, R18.reuse, UR4, R26 ;  /* 0x00000004121a7c2b */ /* 0x040fe4000800001a */
[----:B------:R-:W-:-:S04]  /*0960*/  DFMA R44, R18, UR60, R44 ;  /* 0x0000003c122c7c2b */ /* 0x000fc8000800002c */
[----:B------:R-:W-:Y:S02]  /*0970*/  DMUL R30, R30, 0.5 ;  /* 0x3fe000001e1e7828 */ /* 0x000fe40000000000 */
[C---:B------:R-:W-:Y:S02]  /*0980*/  DFMA R6, R18.reuse, UR34, R6 ;  /* 0x0000002212067c2b */ /* 0x040fe40008000006 */
[----:B------:R-:W-:-:S04]  /*0990*/  DFMA R12, R18, UR48, R12 ;  /* 0x00000030120c7c2b */ /* 0x000fc8000800000c */
[C---:B------:R-:W-:Y:S02]  /*09a0*/  DFMA R18, R30.reuse, UR14, R26 ;  /* 0x0000000e1e127c2b */ /* 0x040fe4000800001a */
[----:B------:R-:W-:Y:S02]  /*09b0*/  DFMA R26, R30, UR6, R44 ;  /* 0x000000061e1a7c2b */ /* 0x000fe4000800002c */
[----:B------:R-:W-:Y:S01]  /*09c0*/  DFMA R44, R34, UR70, RZ ;  /* 0x00000046222c7c2b */ /* 0x000fe200080000ff */
[----:B------:R-:W-:Y:S02]  /*09d0*/  R2UR UR70, R20 ;  /* 0x00000000144672ca */ /* 0x000fe400000e0000 */
[----:B------:R-:W-:Y:S02]  /*09e0*/  R2UR UR71, R21 ;  /* 0x00000000154772ca */ /* 0x000fe400000e0000 */
[----:B------:R-:W0:Y:S01]  /*09f0*/  LDS.64 R20, [R2+0x4590] ;  /* 0x0045900002147984 */ /* 0x000e220000000a00 */
[----:B------:R-:W-:Y:S01]  /*0a00*/  IMAD.U32 R38, RZ, RZ, UR68 ;  /* 0x00000044ff267e24 */ /* 0x000fe2000f8e00ff */
[----:B------:R-:W-:Y:S01]  /*0a10*/  R2UR UR68, R24 ;  /* 0x00000000184472ca */ /* 0x000fe200000e0000 */
[----:B------:R-:W-:Y:S01]  /*0a20*/  IMAD.U32 R39, RZ, RZ, UR69 ;  /* 0x00000045ff277e24 */ /* 0x000fe2000f8e00ff */
[----:B------:R-:W-:Y:S01]  /*0a30*/  R2UR UR69, R25 ;  /* 0x00000000194572ca */ /* 0x000fe200000e0000 */
[----:B------:R-:W-:-:S02]  /*0a40*/  DFMA R22, R30, UR30, R22 ;  /* 0x0000001e1e167c2b */ /* 0x000fc40008000016 */
[C---:B------:R-:W-:Y:S02]  /*0a50*/  DFMA R6, R30.reuse, UR44, R6 ;  /* 0x0000002c1e067c2b */ /* 0x040fe40008000006 */
[----:B------:R-:W-:Y:S02]  /*0a60*/  DFMA R12, R30, UR58, R12 ;  /* 0x0000003a1e0c7c2b */ /* 0x000fe4000800000c */
[C---:B------:R-:W-:Y:S02]  /*0a70*/  DFMA R30, R34.reuse, UR16, RZ ;  /* 0x00000010221e7c2b */ /* 0x040fe400080000ff */
[C---:B------:R-:W-:Y:S02]  /*0a80*/  DFMA R42, R34.reuse, UR32, RZ ;  /* 0x00000020222a7c2b */ /* 0x040fe400080000ff */
[C---:B------:R-:W-:Y:S02]  /*0a90*/  DFMA R24, R34.reuse, UR46, RZ ;  /* 0x0000002e22187c2b */ /* 0x040fe400080000ff */
[----:B------:R-:W-:Y:S01]  /*0aa0*/  DFMA R34, R34, UR64, RZ ;  /* 0x0000004022227c2b */ /* 0x000fe200080000ff */
[----:B------:R-:W-:Y:S01]  /*0ab0*/  LOP3.LUT R4, R0, 0xffff, RZ, 0xc0, !PT ;  /* 0x0000ffff00047812 */ /* 0x000fe200078ec0ff */
[----:B------:R-:W-:-:S02]  /*0ac0*/  DFMA R44, R32, UR10, R44 ;  /* 0x0000000a202c7c2b */ /* 0x000fc4000800002c */
[C---:B------:R-:W-:Y:S02]  /*0ad0*/  DFMA R30, R32.reuse, UR26, R30 ;  /* 0x0000001a201e7c2b */ /* 0x040fe4000800001e */
[C---:B------:R-:W-:Y:S02]  /*0ae0*/  DFMA R40, R32.reuse, UR54, R24 ;  /* 0x0000003620287c2b */ /* 0x040fe40008000018 */
[C---:B------:R-:W-:Y:S02]  /*0af0*/  DFMA R42, R32.reuse, UR40, R42 ;  /* 0x00000028202a7c2b */ /* 0x040fe4000800002a */
[----:B------:R-:W-:Y:S01]  /*0b00*/  DFMA R46, R32, UR68, R34 ;  /* 0x00000044202e7c2b */ /* 0x000fe20008000022 */
[----:B------:R-:W-:Y:S01]  /*0b10*/  IMAD R4, R4, 0x2493, RZ ;  /* 0x0000249304047824 */ /* 0x000fe200078e02ff */
[C---:B------:R-:W-:Y:S02]  /*0b20*/  DFMA R24, R14.reuse, UR8, R44 ;  /* 0x000000080e187c2b */ /* 0x040fe4000800002c */
[----:B------:R-:W-:-:S02]  /*0b30*/  DFMA R32, R14, UR52, R40 ;  /* 0x000000340e207c2b */ /* 0x000fc40008000028 */
[C---:B------:R-:W-:Y:S02]  /*0b40*/  DFMA R30, R14.reuse, UR24, R30 ;  /* 0x000000180e1e7c2b */ /* 0x040fe4000800001e */
[C---:B------:R-:W-:Y:S02]  /*0b50*/  DFMA R34, R14.reuse, UR38, R42 ;  /* 0x000000260e227c2b */ /* 0x040fe4000800002a */
[----:B------:R-:W-:Y:S01]  /*0b60*/  DFMA R40, R14, UR66, R46 ;  /* 0x000000420e287c2b */ /* 0x000fe2000800002e */
[----:B------:R-:W-:-:S04]  /*0b70*/  SHF.R.U32.HI R15, RZ, 0x10, R4 ;  /* 0x00000010ff0f7819 */ /* 0x000fc80000011604 */
[----:B------:R-:W-:Y:S02]  /*0b80*/  PRMT R4, R15, 0x9910, RZ ;  /* 0x000099100f047816 */ /* 0x000fe400000000ff */
[----:B------:R-:W-:Y:S02]  /*0b90*/  R2UR UR72, R16 ;  /* 0x00000000104872ca */ /* 0x000fe400000e0000 */
[----:B------:R-:W-:Y:S01]  /*0ba0*/  R2UR UR73, R17 ;  /* 0x00000000114972ca */ /* 0x000fe200000e0000 */
[----:B------:R-:W-:Y:S01]  /*0bb0*/  IMAD R4, R4, 0x7, RZ ;  /* 0x0000000704047824 */ /* 0x000fe200078e02ff */
[----:B------:R-:W-:Y:S02]  /*0bc0*/  R2UR UR76, R28 ;  /* 0x000000001c4c72ca */ /* 0x000fe400000e0000 */
[----:B------:R-:W-:Y:S02]  /*0bd0*/  R2UR UR77, R29 ;  /* 0x000000001d4d72ca */ /* 0x000fe400000e0000 */
[----:B0-----:R-:W-:-:S02]  /*0be0*/  R2UR UR74, R20 ;  /* 0x00000000144a72ca */ /* 0x001fc400000e0000 */
[----:B------:R-:W-:Y:S01]  /*0bf0*/  R2UR UR75, R21 ;  /* 0x00000000154b72ca */ /* 0x000fe200000e0000 */
[----:B------:R-:W-:Y:S01]  /*0c00*/  IMAD.MOV R4, RZ, RZ, -R4 ;  /* 0x000000ffff047224 */ /* 0x000fe200078e0a04 */
[----:B------:R-:W-:-:S04]  /*0c10*/  DADD R8, R8, -R8 ;  /* 0x0000000008087229 */ /* 0x000fc80000000808 */
[----:B------:R-:W-:Y:S01]  /*0c20*/  PRMT R43, R4, 0x7710, RZ ;  /* 0x00007710042b7816 */ /* 0x000fe200000000ff */
[----:B------:R-:W-:-:S03]  /*0c30*/  IMAD R2, R5, 0x16c8, R2 ;  /* 0x000016c805027824 */ /* 0x000fc600078e0202 */
[C---:B------:R-:W-:Y:S01]  /*0c40*/  DFMA R24, R8.reuse, UR18, R24 ;  /* 0x0000001208187c2b */ /* 0x040fe20008000018 */
[----:B------:R-:W-:Y:S01]  /*0c50*/  IMAD.IADD R4, R43, 0x1, R0 ;  /* 0x000000012b047824 */ /* 0x000fe200078e0200 */
[C---:B------:R-:W-:Y:S02]  /*0c60*/  DFMA R30, R8.reuse, UR70, R30 ;  /* 0x00000046081e7c2b */ /* 0x040fe4000800001e */
[C---:B------:R-:W-:Y:S02]  /*0c70*/  DFMA R34, R8.reuse, UR72, R34 ;  /* 0x0000004808227c2b */ /* 0x040fe40008000022 */
[C---:B------:R-:W-:Y:S02]  /*0c80*/  DFMA R32, R8.reuse, UR76, R32 ;  /* 0x0000004c08207c2b */ /* 0x040fe40008000020 */
[----:B------:R-:W-:Y:S01]  /*0c90*/  DFMA R40, R8, UR74, R40 ;  /* 0x0000004a08287c2b */ /* 0x000fe20008000028 */
[----:B------:R-:W-:Y:S01]  /*0ca0*/  ISETP.GT.U32.AND P1, PT, R0, 0x3e, PT ;  /* 0x0000003e0000780c */ /* 0x000fe20003f24070 */
[----:B------:R-:W-:Y:S01]  /*0cb0*/  IMAD R5, R15, 0x48, R2 ;  /* 0x000000480f057824 */ /* 0x000fe200078e0202 */
[----:B------:R-:W-:Y:S01]  /*0cc0*/  LOP3.LUT R4, R4, 0xffff, RZ, 0xc0, !PT ;  /* 0x0000ffff04047812 */ /* 0x000fe200078ec0ff */
        /* <DEDUP_REMOVED lines=24> */
.L_x_522:
        /* <DEDUP_REMOVED lines=42> */
[----:B------:R-:W-:Y:S01]  /*10f0*/  DFMA R26, R12, UR70, RZ ;  /* 0x000000460c1a7c2b */ /* 0x000fe200080000ff */
[----:B------:R-:W-:Y:S01]  /*1100*/  R2UR.FILL UR71, R29 ;  /* 0x000000001d4772ca */ /* 0x000fe200004e0000 */
[----:B-1----:R-:W-:Y:S01]  /*1110*/  DADD R8, R24, R20 ;  /* 0x0000000018087229 */ /* 0x002fe20000000014 */
[----:B------:R-:W-:Y:S01]  /*1120*/  R2UR.FILL UR70, R28 ;  /* 0x000000001c4672ca */ /* 0x000fe200004e0000 */
[C---:B------:R-:W-:Y:S02]  /*1130*/  DFMA R28, R12.reuse, UR12, RZ ;  /* 0x0000000c0c1c7c2b */ /* 0x040fe400080000ff */
[C---:B------:R-:W-:Y:S02]  /*1140*/  DFMA R32, R12.reuse, UR28, RZ ;  /* 0x0000001c0c207c2b */ /* 0x040fe400080000ff */
[C---:B------:R-:W-:Y:S02]  /*1150*/  DFMA R34, R12.reuse, UR42, RZ ;  /* 0x0000002a0c227c2b */ /* 0x040fe400080000ff */
[----:B------:R-:W-:-:S02]  /*1160*/  DFMA R12, R12, UR56, RZ ;  /* 0x000000380c0c7c2b */ /* 0x000fc400080000ff */
[C---:B------:R-:W-:Y:S01]  /*1170*/  DFMA R26, R8.reuse, UR72, R26 ;  /* 0x00000048081a7c2b */ /* 0x040fe2000800001a */
[----:B------:R-:W-:Y:S01]  /*1180*/  R2UR.FILL UR73, R40 ;  /* 0x00000000284972ca */ /* 0x000fe200004e0000 */
[C---:B------:R-:W-:Y:S01]  /*1190*/  DFMA R28, R8.reuse, UR22, R28 ;  /* 0x00000016081c7c2b */ /* 0x040fe2000800001c */
[----:B------:R-:W-:Y:S01]  /*11a0*/  R2UR.FILL UR72, R31 ;  /* 0x000000001f4872ca */ /* 0x000fe200004e0000 */
[C---:B------:R-:W-:Y:S02]  /*11b0*/  DFMA R32, R8.reuse, UR36, R32 ;  /* 0x0000002408207c2b */ /* 0x040fe40008000020 */
[C---:B------:R-:W-:Y:S02]  /*11c0*/  DFMA R34, R8.reuse, UR50, R34 ;  /* 0x0000003208227c2b */ /* 0x040fe40008000022 */
[----:B------:R-:W-:Y:S02]  /*11d0*/  DFMA R8, R8, UR62, R12 ;  /* 0x0000003e08087c2b */ /* 0x000fe4000800000c */
[----:B--2---:R-:W-:-:S02]  /*11e0*/  DADD R12, R14, R18 ;  /* 0x000000000e0c7229 */ /* 0x004fc40000000012 */
[----:B------:R-:W-:Y:S02]  /*11f0*/  DADD R14, R14, -R18 ;  /* 0x000000000e0e7229 */ /* 0x000fe40000000812 */
[----:B------:R-:W-:Y:S02]  /*1200*/  DADD R24, R24, -R20 ;  /* 0x0000000018187229 */ /* 0x000fe40000000814 */
[C---:B------:R-:W-:Y:S01]  /*1210*/  DFMA R18, R16.reuse, UR76, RZ ;  /* 0x0000004c10127c2b */ /* 0x040fe200080000ff */
[----:B------:R-:W-:Y:S01]  /*1220*/  R2UR.FILL UR77, R23 ;  /* 0x00000000174d72ca */ /* 0x000fe200004e0000 */
[C---:B------:R-:W-:Y:S01]  /*1230*/  DFMA R20, R16.reuse, UR16, RZ ;  /* 0x0000001010147c2b */ /* 0x040fe200080000ff */
[----:B------:R-:W-:Y:S01]  /*1240*/  R2UR.FILL UR76, R22 ;  /* 0x00000000164c72ca */ /* 0x000fe200004e0000 */
[C---:B------:R-:W-:Y:S02]  /*1250*/  DFMA R42, R16.reuse, UR32, RZ ;  /* 0x00000020102a7c2b */ /* 0x040fe400080000ff */
[----:B------:R-:W-:-:S02]  /*1260*/  DFMA R22, R16, UR46, RZ ;  /* 0x0000002e10167c2b */ /* 0x000fc400080000ff */
[----:B------:R-:W-:Y:S02]  /*1270*/  DFMA R40, R16, UR64, RZ ;  /* 0x0000004010287c2b */ /* 0x000fe400080000ff */
        /* <DEDUP_REMOVED lines=9> */
[----:B------:R-:W-:Y:S02]  /*1310*/  DFMA R24, R24, UR68, R40 ;  /* 0x0000004418187c2b */ /* 0x000fe40008000028 */
[----:B---3--:R-:W-:-:S02]  /*1320*/  DADD R12, R6, R6 ;  /* 0x00000000060c7229 */ /* 0x008fc40000000006 */
[----:B------:R-:W-:Y:S02]  /*1330*/  DADD R6, R6, -R6 ;  /* 0x0000000006067229 */ /* 0x000fe40000000806 */
[C---:B------:R-:W-:Y:S02]  /*1340*/  DFMA R16, R14.reuse, UR8, R16 ;  /* 0x000000080e107c2b */ /* 0x040fe40008000010 */
[----:B------:R-:W-:Y:S02]  /*1350*/  DFMA R24, R14, UR66, R24 ;  /* 0x000000420e187c2b */ /* 0x000fe40008000018 */
[----:B------:R-:W-:Y:S02]  /*1360*/  DMUL R12, R12, 0.5 ;  /* 0x3fe000000c0c7828 */ /* 0x000fe40000000000 */
        /* <DEDUP_REMOVED lines=32> */
.L_x_521:
[----:B------:R-:W-:Y:S05]  /*1570*/  BSYNC.RECONVERGENT B0 ;  /* 0x0000000000007941 */ /* 0x000fea0003800200 */
.L_x_520:
[----:B------:R-:W-:Y:S06]  /*1580*/  BAR.SYNC.DEFER_BLOCKING 0x0 ;  /* 0x0000000000007b1d */ /* 0x000fec0000010000 */
[----:B------:R-:W-:Y:S04]  /*1590*/  BSSY.RECONVERGENT B0, `(.L_x_523) ;  /* 0x00000d0000007945 */ /* 0x000fe80003800200 */
[----:B------:R-:W-:Y:S05]  /*15a0*/  @P3 BRA `(.L_x_524) ;  /* 0x0000000c00383947 */ /* 0x000fea0003800000 */
.L_x_525:
[----:B------:R-:W-:Y:S02]  /*15b0*/  PRMT R5, R0, 0x9910, RZ ;  /* 0x0000991000057816 */ /* 0x000fe400000000ff */
[----:B012---:R-:W-:Y:S01]  /*15c0*/  MOV.SPILL R8, UR77 ;  /* 0x0000004d00087c02 */ /* 0x007fe20009000f00 */
        /* <DEDUP_REMOVED lines=9> */
[----:B------:R-:W-:Y:S02]  /*1660*/  PRMT R6, R5, 0x9910, RZ ;  /* 0x0000991005067816 */ /* 0x000fe400000000ff */
[----:B------:R-:W-:Y:S02]  /*1670*/  MOV.SPILL R46, UR29 ;  /* 0x0000001d002e7c02 */ /* 0x000fe40009000f00 */
        /* <DEDUP_REMOVED lines=12> */
[----:B------:R-:W-:-:S03]  /*1740*/  MOV.SPILL R5, UR13 ;  /* 0x0000000d00057c02 */ /* 0x000fc60009000f00 */
[----:B------:R-:W-:Y:S01]  /*1750*/  IMAD R6, R7, 0x48, R6 ;  /* 0x0000004807067824 */ /* 0x000fe200078e0206 */
[----:B------:R-:W-:-:S04]  /*1760*/  MOV.SPILL R7, UR43 ;  /* 0x0000002b00077c02 */ /* 0x000fc80009000f00 */
[----:B------:R-:W-:Y:S04]  /*1770*/  LDS.64 R22, [R6] ;  /* 0x0000000006167984 */ /* 0x000fe80000000a00 */
[----:B------:R-:W0:Y:S04]  /*1780*/  LDS.64 R8, [R6+0x30] ;  /* 0x0000300006087984 */ /* 0x000e280000000a00 */
[----:B------:R-:W-:Y:S04]  /*1790*/  LDS.64 R24, [R6+0x8] ;  /* 0x0000080006187984 */ /* 0x000fe80000000a00 */
[----:B------:R-:W1:Y:S04]  /*17a0*/  LDS.64 R28, [R6+0x28] ;  /* 0x00002800061c7984 */ /* 0x000e680000000a00 */
[----:B------:R-:W-:Y:S04]  /*17b0*/  LDS.64 R20, [R6+0x10] ;  /* 0x0000100006147984 */ /* 0x000fe80000000a00 */
[----:B------:R-:W2:Y:S01]  /*17c0*/  LDS.64 R14, [R6+0x20] ;  /* 0x00002000060e7984 */ /* 0x000ea20000000a00 */
[----:B0-----:R-:W-:-:S02]  /*17d0*/  DADD R12, R22, R8 ;  /* 0x00000000160c7229 */ /* 0x001fc40000000008 */
[----:B------:R-:W-:Y:S01]  /*17e0*/  DADD R22, R22, -R8 ;  /* 0x0000000016167229 */ /* 0x000fe20000000808 */
[----:B------:R-:W0:Y:S05]  /*17f0*/  LDS.64 R8, [R6+0x18] ;  /* 0x0000180006087984 */ /* 0x000e2a0000000a00 */
[C---:B------:R-:W-:Y:S01]  /*1800*/  DFMA R42, R12.reuse, UR12, RZ ;  /* 0x0000000c0c2a7c2b */ /* 0x040fe200080000ff */
[----:B------:R-:W-:Y:S01]  /*1810*/  R2UR UR12, R38 ;  /* 0x00000000260c72ca */ /* 0x000fe200000e0000 */
[C---:B------:R-:W-:Y:S01]  /*1820*/  DFMA R32, R12.reuse, UR28, RZ ;  /* 0x0000001c0c207c2b */ /* 0x040fe200080000ff */
[----:B------:R-:W-:Y:S01]  /*1830*/  R2UR UR13, R39 ;  /* 0x00000000270d72ca */ /* 0x000fe200000e0000 */
[----:B------:R-:W-:Y:S01]  /*1840*/  DFMA R34, R12, UR74, RZ ;  /* 0x0000004a0c227c2b */ /* 0x000fe200080000ff */
[----:B------:R-:W-:Y:S01]  /*1850*/  R2UR UR28, R36 ;  /* 0x00000000241c72ca */ /* 0x000fe200000e0000 */
[C-C-:B-1----:R-:W-:Y:S01]  /*1860*/  DADD R16, R24.reuse, R28.reuse ;  /* 0x0000000018107229 */ /* 0x142fe2000000001c */
[----:B------:R-:W-:Y:S01]  /*1870*/  R2UR UR29, R37 ;  /* 0x00000000251d72ca */ /* 0x000fe200000e0000 */
[----:B------:R-:W-:Y:S01]  /*1880*/  DADD R28, R24, -R28 ;  /* 0x00000000181c7229 */ /* 0x000fe2000000081c */
[----:B------:R-:W-:Y:S01]  /*1890*/  R2UR.FILL UR75, R18 ;  /* 0x00000000124b72ca */ /* 0x000fe200004e0000 */
[----:B------:R-:W-:Y:S01]  /*18a0*/  DFMA R26, R22, UR16, RZ ;  /* 0x00000010161a7c2b */ /* 0x000fe200080000ff */
[----:B------:R-:W-:Y:S01]  /*18b0*/  R2UR.FILL UR74, R19 ;  /* 0x00000000134a72ca */ /* 0x000fe200004e0000 */
[C---:B------:R-:W-:Y:S01]  /*18c0*/  DFMA R18, R12.reuse, UR42, RZ ;  /* 0x0000002a0c127c2b */ /* 0x040fe200080000ff */
[----:B------:R-:W-:Y:S01]  /*18d0*/  R2UR UR42, R10 ;  /* 0x000000000a2a72ca */ /* 0x000fe200000e0000 */
[----:B------:R-:W-:Y:S01]  /*18e0*/  DFMA R12, R12, UR56, RZ ;  /* 0x000000380c0c7c2b */ /* 0x000fe200080000ff */
[----:B------:R-:W-:Y:S01]  /*18f0*/  R2UR UR43, R11 ;  /* 0x000000000b2b72ca */ /* 0x000fe200000e0000 */
[----:B------:R-:W-:-:S02]  /*1900*/  DFMA R34, R16, UR12, R34 ;  /* 0x0000000c10227c2b */ /* 0x000fc40008000022 */
[C---:B------:R-:W-:Y:S02]  /*1910*/  DFMA R42, R16.reuse, UR22, R42 ;  /* 0x00000016102a7c2b */ /* 0x040fe4000800002a */
[C---:B------:R-:W-:Y:S02]  /*1920*/  DFMA R32, R16.reuse, UR36, R32 ;  /* 0x0000002410207c2b */ /* 0x040fe40008000020 */
[C---:B------:R-:W-:Y:S02]  /*1930*/  DFMA R18, R16.reuse, UR50, R18 ;  /* 0x0000003210127c2b */ /* 0x040fe40008000012 */
[----:B------:R-:W-:Y:S02]  /*1940*/  DFMA R16, R16, UR62, R12 ;  /* 0x0000003e10107c2b */ /* 0x000fe4000800000c */
[C---:B------:R-:W-:Y:S01]  /*1950*/  DFMA R24, R22.reuse, UR28, RZ ;  /* 0x0000001c16187c2b */ /* 0x040fe200080000ff */
[----:B------:R-:W-:Y:S01]  /*1960*/  MOV.SPILL R49, UR42 ;  /* 0x0000002a00317c02 */ /* 0x000fe20009000f00 */
[C---:B------:R-:W-:Y:S01]  /*1970*/  DFMA R30, R22.reuse, UR32, RZ ;  /* 0x00000020161e7c2b */ /* 0x040fe200080000ff */
[----:B------:R-:W-:Y:S01]  /*1980*/  MOV.SPILL R51, UR43 ;  /* 0x0000002b00337c02 */ /* 0x000fe20009000f00 */
[C---:B------:R-:W-:Y:S01]  /*1990*/  DFMA R12, R22.reuse, UR46, RZ ;  /* 0x0000002e160c7c2b */ /* 0x040fe200080000ff */
[----:B------:R-:W1:Y:S01]  /*19a0*/  LDCU.64 UR42, c[0x0][0x358] ;  /* 0x00006b00ff2a77ac */ /* 0x000e620008000a00 */
[----:B------:R-:W-:-:S02]  /*19b0*/  DFMA R22, R22, UR64, RZ ;  /* 0x0000004016167c2b */ /* 0x000fc400080000ff */
[C---:B------:R-:W-:Y:S02]  /*19c0*/  DFMA R24, R28.reuse, UR10, R24 ;  /* 0x0000000a1c187c2b */ /* 0x040fe40008000018 */
[C---:B------:R-:W-:Y:S02]  /*19d0*/  DFMA R26, R28.reuse, UR26, R26 ;  /* 0x0000001a1c1a7c2b */ /* 0x040fe4000800001a */
[C---:B------:R-:W-:Y:S02]  /*19e0*/  DFMA R30, R28.reuse, UR40, R30 ;  /* 0x000000281c1e7c2b */ /* 0x040fe4000800001e */
[C---:B------:R-:W-:Y:S02]  /*19f0*/  DFMA R12, R28.reuse, UR54, R12 ;  /* 0x000000361c0c7c2b */ /* 0x040fe4000800000c */
[----:B------:R-:W-:Y:S02]  /*1a00*/  DFMA R28, R28, UR68, R22 ;  /* 0x000000441c1c7c2b */ /* 0x000fe40008000016 */
[----:B--2---:R-:W-:-:S02]  /*1a10*/  DADD R22, R20, R14 ;  /* 0x0000000014167229 */ /* 0x004fc4000000000e */
[----:B------:R-:W-:Y:S02]  /*1a20*/  DADD R14, R20, -R14 ;  /* 0x00000000140e7229 */ /* 0x000fe4000000080e */
[C-C-:B0-----:R-:W-:Y:S02]  /*1a30*/  DADD R20, R8.reuse, R8.reuse ;  /* 0x0000000008147229 */ /* 0x141fe40000000008 */
[----:B------:R-:W-:Y:S02]  /*1a40*/  DADD R8, R8, -R8 ;  /* 0x0000000008087229 */ /* 0x000fe40000000808 */
[C---:B------:R-:W-:Y:S02]  /*1a50*/  DFMA R34, R22.reuse, UR4, R34 ;  /* 0x0000000416227c2b */ /* 0x040fe40008000022 */
[C---:B------:R-:W-:Y:S02]  /*1a60*/  DFMA R42, R22.reuse, UR20, R42 ;  /* 0x00000014162a7c2b */ /* 0x040fe4000800002a */
[----:B------:R-:W-:-:S02]  /*1a70*/  DFMA R32, R22, UR34, R32 ;  /* 0x0000002216207c2b */ /* 0x000fc40008000020 */
[C---:B------:R-:W-:Y:S02]  /*1a80*/  DFMA R18, R22.reuse, UR48, R18 ;  /* 0x0000003016127c2b */ /* 0x040fe40008000012 */
[----:B------:R-:W-:Y:S01]  /*1a90*/  DFMA R22, R22, UR60, R16 ;  /* 0x0000003c16167c2b */ /* 0x000fe20008000010 */
[----:B------:R-:W0:Y:S01]  /*1aa0*/  LDC.64 R16, c[0x0][0x388] ;  /* 0x0000e200ff107b82 */ /* 0x000e220000000a00 */
[----:B------:R-:W-:Y:S02]  /*1ab0*/  DMUL R20, R20, 0.5 ;  /* 0x3fe0000014147828 */ /* 0x000fe40000000000 */
[C---:B------:R-:W-:Y:S02]  /*1ac0*/  DFMA R24, R14.reuse, UR8, R24 ;  /* 0x000000080e187c2b */ /* 0x040fe40008000018 */
[C---:B------:R-:W-:Y:S02]  /*1ad0*/  DFMA R26, R14.reuse, UR24, R26 ;  /* 0x000000180e1a7c2b */ /* 0x040fe4000800001a */
[----:B------:R-:W-:-:S02]  /*1ae0*/  DFMA R30, R14, UR38, R30 ;  /* 0x000000260e1e7c2b */ /* 0x000fc4000800001e */
[----:B------:R-:W-:Y:S02]  /*1af0*/  DFMA R34, R20, UR14, R34 ;  /* 0x0000000e14227c2b */ /* 0x000fe40008000022 */
[----:B------:R-:W-:Y:S02]  /*1b00*/  DFMA R24, R8, UR18, R24 ;  /* 0x0000001208187c2b */ /* 0x000fe40008000018 */
[C---:B------:R-:W-:Y:S02]  /*1b10*/  DFMA R12, R14.reuse, UR52, R12 ;  /* 0x000000340e0c7c2b */ /* 0x040fe4000800000c */
[----:B------:R-:W-:-:S04]  /*1b20*/  DFMA R14, R14, UR66, R28 ;  /* 0x000000420e0e7c2b */ /* 0x000fc8000800001c */
[C-C-:B------:R-:W-:Y:S02]  /*1b30*/  DADD R28, R34.reuse, R24.reuse ;  /* 0x00000000221c7229 */ /* 0x140fe40000000018 */
[----:B------:R-:W-:Y:S01]  /*1b40*/  DADD R24, R34, -R24 ;  /* 0x0000000022187229 */ /* 0x000fe20000000818 */
[----:B------:R-:W-:Y:S01]  /*1b50*/  IMAD R35, R3, 0x2d9, R40 ;  /* 0x000002d903237824 */ /* 0x000fe200078e0228 */
[----:B------:R-:W-:-:S03]  /*1b60*/  CS2R R40, SRZ ;  /* 0x0000000000287805 */ /* 0x000fc6000001ff00 */
[----:B0-----:R-:W-:Y:S01]  /*1b70*/  IMAD.WIDE R16, R35, 0x8, R16 ;  /* 0x0000000823107825 */ /* 0x001fe200078e0210 */
[----:B------:R-:W-:-:S04]  /*1b80*/  CS2R R34, SRZ ;  /* 0x0000000000227805 */ /* 0x000fc8000001ff00 */
[----:B-1----:R-:W2:Y:S04]  /*1b90*/  @!P0 LDG.E.64.CONSTANT R40, desc[UR42][R16.64+0x40] ;  /* 0x0000402a10288981 */ /* 0x002ea8000c1e9b00 */
[----:B------:R-:W3:Y:S01]  /*1ba0*/  @!P0 LDG.E.64.CONSTANT R34, desc[UR42][R16.64] ;  /* 0x0000002a10228981 */ /* 0x000ee2000c1e9b00 */
[C---:B------:R-:W-:Y:S01]  /*1bb0*/  DFMA R42, R20.reuse, UR30, R42 ;  /* 0x0000001e142a7c2b */ /* 0x040fe2000800002a */
[----:B------:R-:W-:Y:S01]  /*1bc0*/  CS2R R44, SRZ ;  /* 0x00000000002c7805 */ /* 0x000fe2000001ff00 */
[C---:B------:R-:W-:Y:S02]  /*1bd0*/  DFMA R32, R20.reuse, UR44, R32 ;  /* 0x0000002c14207c2b */ /* 0x040fe40008000020 */
[C---:B------:R-:W-:Y:S02]  /*1be0*/  DFMA R18, R20.reuse, UR58, R18 ;  /* 0x0000003a14127c2b */ /* 0x040fe40008000012 */
[----:B------:R-:W-:Y:S01]  /*1bf0*/  DFMA R20, R20, UR6, R22 ;  /* 0x0000000614147c2b */ /* 0x000fe20008000016 */
[----:B------:R-:W4:Y:S01]  /*1c00*/  @!P0 LDG.E.64.CONSTANT R44, desc[UR42][R16.64+0x38] ;  /* 0x0000382a102c8981 */ /* 0x000f22000c1e9b00 */
[----:B------:R-:W-:-:S02]  /*1c10*/  DFMA R30, R8, UR72, R30 ;  /* 0x00000048081e7c2b */ /* 0x000fc4000800001e */
[----:B--2---:R-:W-:-:S08]  /*1c20*/  DMUL R24, R24, R40 ;  /* 0x0000002818187228 */ /* 0x004fd00000000000 */
[CCC-:B---3--:R-:W-:Y:S02]  /*1c30*/  DFMA R22, R28.reuse, R34.reuse, -R24.reuse ;  /* 0x000000221c16722b */ /* 0x1c8fe40000000818 */
[----:B------:R-:W-:Y:S02]  /*1c40*/  DFMA R24, R28, R34, R24 ;  /* 0x000000221c18722b */ /* 0x000fe40000000018 */
[----:B------:R-:W-:Y:S01]  /*1c50*/  DFMA R28, R8, UR70, R26 ;  /* 0x00000046081c7c2b */ /* 0x000fe2000800001a */
[----:B------:R-:W-:Y:S02]  /*1c60*/  CS2R R34, SRZ ;  /* 0x0000000000227805 */ /* 0x000fe4000001ff00 */
[----:B------:R-:W-:-:S04]  /*1c70*/  CS2R R40, SRZ ;  /* 0x0000000000287805 */ /* 0x000fc8000001ff00 */
[----:B------:R-:W2:Y:S01]  /*1c80*/  @!P0 LDG.E.64.CONSTANT R34, desc[UR42][R16.64+0x30] ;  /* 0x0000302a10228981 */ /* 0x000ea2000c1e9b00 */
[C-C-:B------:R-:W-:Y:S02]  /*1c90*/  DADD R26, R42.reuse, R28.reuse ;  /* 0x000000002a1a7229 */ /* 0x140fe4000000001c */
[----:B------:R-:W-:Y:S01]  /*1ca0*/  DADD R42, R42, -R28 ;  /* 0x000000002a2a7229 */ /* 0x000fe2000000081c */
[----:B------:R-:W3:Y:S01]  /*1cb0*/  @!P0 LDG.E.64.CONSTANT R40, desc[UR42][R16.64+0x10] ;  /* 0x0000102a10288981 */ /* 0x000ee2000c1e9b00 */
[C-C-:B------:R-:W-:Y:S02]  /*1cc0*/  DADD R28, R32.reuse, R30.reuse ;  /* 0x00000000201c7229 */ /* 0x140fe4000000001e */
[----:B------:R-:W-:Y:S01]  /*1cd0*/  DADD R30, R32, -R30 ;  /* 0x00000000201e7229 */ /* 0x000fe2000000081e */
[----:B------:R-:W-:-:S06]  /*1ce0*/  CS2R R32, SRZ ;  /* 0x0000000000207805 */ /* 0x000fcc000001ff00 */
[----:B------:R-:W5:Y:S01]  /*1cf0*/  @!P0 LDG.E.64.CONSTANT R32, desc[UR42][R16.64+0x8] ;  /* 0x0000082a10208981 */ /* 0x000f62000c1e9b00 */
[----:B----4-:R-:W-:Y:S02]  /*1d00*/  DMUL R42, R42, R44 ;  /* 0x0000002c2a2a7228 */ /* 0x010fe40000000000 */
[C---:B------:R-:W-:Y:S02]  /*1d10*/  DFMA R12, R8.reuse, UR76, R12 ;  /* 0x0000004c080c7c2b */ /* 0x040fe4000800000c */
[----:B------:R-:W-:-:S06]  /*1d20*/  DFMA R14, R8, UR74, R14 ;  /* 0x0000004a080e7c2b */ /* 0x000fcc000800000e */
[C-C-:B------:R-:W-:Y:S02]  /*1d30*/  DADD R8, R18.reuse, R12.reuse ;  /* 0x0000000012087229 */ /* 0x140fe4000000000c */
[----:B------:R-:W-:Y:S01]  /*1d40*/  DADD R18, R18, -R12 ;  /* 0x0000000012127229 */ /* 0x000fe2000000080c */
[----:B------:R-:W-:-:S06]  /*1d50*/  CS2R R12, SRZ ;  /* 0x00000000000c7805 */ /* 0x000fcc000001ff00 */
[----:B------:R-:W4:Y:S01]  /*1d60*/  @!P0 LDG.E.64.CONSTANT R12, desc[UR42][R16.64+0x20] ;  /* 0x0000202a100c8981 */ /* 0x000f22000c1e9b00 */
[----:B--2---:R-:W-:Y:S02]  /*1d70*/  DMUL R34, R30, R34 ;  /* 0x000000221e227228 */ /* 0x004fe40000000000 */
[CCC-:B-----5:R-:W-:Y:S02]  /*1d80*/  DFMA R44, R26.reuse, R32.reuse, -R42.reuse ;  /* 0x000000201a2c722b */ /* 0x1e0fe4000000082a */
[----:B------:R-:W-:Y:S01]  /*1d90*/  DFMA R26, R26, R32, R42 ;  /* 0x000000201a1a722b */ /* 0x000fe2000000002a */
[----:B------:R-:W-:-:S03]  /*1da0*/  CS2R R32, SRZ ;  /* 0x0000000000207805 */ /* 0x000fc6000001ff00 */
[----:B---3--:R-:W-:-:S03]  /*1db0*/  DFMA R30, R28, R40, -R34 ;  /* 0x000000281c1e722b */ /* 0x008fc60000000822 */
[----:B------:R-:W2:Y:S01]  /*1dc0*/  @!P0 LDG.E.64.CONSTANT R32, desc[UR42][R16.64+0x28] ;  /* 0x0000282a10208981 */ /* 0x000ea2000c1e9b00 */
[----:B------:R-:W-:Y:S01]  /*1dd0*/  DFMA R28, R28, R40, R34 ;  /* 0x000000281c1c722b */ /* 0x000fe20000000022 */
[----:B------:R-:W-:-:S06]  /*1de0*/  CS2R R34, SRZ ;  /* 0x0000000000227805 */ /* 0x000fcc000001ff00 */
[----:B------:R0:W3:Y:S01]  /*1df0*/  @!P0 LDG.E.64.CONSTANT R34, desc[UR42][R16.64+0x18] ;  /* 0x0000182a10228981 */ /* 0x0000e2000c1e9b00 */
[----:B------:R-:W-:Y:S02]  /*1e00*/  R2UR.FILL UR43, R51 ;  /* 0x00000000332b72ca */ /* 0x000fe400004e0000 */
[----:B------:R-:W-:Y:S01]  /*1e10*/  R2UR.FILL UR42, R49 ;  /* 0x00000000312a72ca */ /* 0x000fe200004e0000 */
[----:B------:R-:W-:Y:S02]  /*1e20*/  DFMA R40, R24, UR4, RZ ;  /* 0x0000000418287c2b */ /* 0x000fe400080000ff */
[----:B0-----:R-:W-:-:S06]  /*1e30*/  DFMA R16, R22, UR10, RZ ;  /* 0x0000000a16107c2b */ /* 0x001fcc00080000ff */
[----:B------:R-:W-:Y:S02]  /*1e40*/  DFMA R40, R26, UR20, R40 ;  /* 0x000000141a287c2b */ /* 0x000fe40008000028 */
[----:B------:R-:W-:-:S06]  /*1e50*/  DFMA R16, R44, UR26, R16 ;  /* 0x0000001a2c107c2b */ /* 0x000fcc0008000010 */
[----:B------:R-:W-:Y:S02]  /*1e60*/  DFMA R40, R28, UR34, R40 ;  /* 0x000000221c287c2b */ /* 0x000fe40008000028 */
[----:B------:R-:W-:Y:S01]  /*1e70*/  DFMA R16, R30, UR40, R16 ;  /* 0x000000281e107c2b */ /* 0x000fe20008000010 */
[C---:B------:R-:W-:Y:S01]  /*1e80*/  ISETP.GE.U32.AND P2, PT, R0.reuse, 0x20, PT ;  /* 0x000000200000780c */ /* 0x040fe20003f46070 */
[----:B------:R-:W-:Y:S01]  /*1e90*/  VIADD R0, R0, 0x31 ;  /* 0x0000003100007836 */ /* 0x000fe20000000000 */
[----:B--2---:R-:W-:Y:S02]  /*1ea0*/  DMUL R32, R18, R32 ;  /* 0x0000002012207228 */ /* 0x004fe40000000000 */
[C-C-:B------:R-:W-:Y:S02]  /*1eb0*/  DADD R18, R20.reuse, R14.reuse ;  /* 0x0000000014127229 */ /* 0x140fe4000000000e */
[----:B------:R-:W-:-:S04]  /*1ec0*/  DADD R20, R20, -R14 ;  /* 0x0000000014147229 */ /* 0x000fc8000000080e */
[----:B---3--:R-:W-:-:S04]  /*1ed0*/  DFMA R14, R8, R34, -R32 ;  /* 0x00000022080e722b */ /* 0x008fc80000000820 */
[----:B----4-:R-:W-:Y:S02]  /*1ee0*/  DMUL R20, R20, R12 ;  /* 0x0000000c14147228 */ /* 0x010fe40000000000 */
[----:B------:R-:W-:Y:S02]  /*1ef0*/  DFMA R32, R8, R34, R32 ;  /* 0x000000220820722b */ /* 0x000fe40000000020 */
[----:B------:R-:W-:Y:S01]  /*1f00*/  DFMA R34, R24, UR12, RZ ;  /* 0x0000000c18227c2b */ /* 0x000fe200080000ff */
[----:B------:R-:W-:Y:S02]  /*1f10*/  R2UR.FILL UR13, R5 ;  /* 0x00000000050d72ca */ /* 0x000fe400004e0000 */
[----:B------:R-:W-:Y:S01]  /*1f20*/  R2UR.FILL UR12, R50 ;  /* 0x00000000320c72ca */ /* 0x000fe200004e0000 */
[----:B------:R-:W-:Y:S02]  /*1f30*/  DFMA R18, R18, R12, R20 ;  /* 0x0000000c1212722b */ /* 0x000fe40000000014 */
[----:B------:R-:W-:-:S02]  /*1f40*/  DFMA R8, R24, UR42, RZ ;  /* 0x0000002a18087c2b */ /* 0x000fc400080000ff */
[C---:B------:R-:W-:Y:S01]  /*1f50*/  DFMA R20, R22.reuse, UR28, RZ ;  /* 0x0000001c16147c2b */ /* 0x040fe200080000ff */
[----:B------:R-:W-:Y:S01]  /*1f60*/  R2UR.FILL UR29, R46 ;  /* 0x000000002e1d72ca */ /* 0x000fe200004e0000 */
[----:B------:R-:W-:Y:S01]  /*1f70*/  DFMA R12, R22, UR8, RZ ;  /* 0x00000008160c7c2b */ /* 0x000fe200080000ff */
[----:B------:R-:W-:Y:S01]  /*1f80*/  R2UR.FILL UR28, R47 ;  /* 0x000000002f1c72ca */ /* 0x000fe200004e0000 */
[----:B------:R-:W-:Y:S02]  /*1f90*/  DFMA R24, R24, UR14, RZ ;  /* 0x0000000e18187c2b */ /* 0x000fe400080000ff */
[----:B------:R-:W-:Y:S02]  /*1fa0*/  DFMA R22, R22, UR18, RZ ;  /* 0x0000001216167c2b */ /* 0x000fe400080000ff */
[----:B------:R-:W-:Y:S02]  /*1fb0*/  DFMA R8, R26, UR12, R8 ;  /* 0x0000000c1a087c2b */ /* 0x000fe40008000008 */
        /* <DEDUP_REMOVED lines=13> */
[----:B------:R-:W-:Y:S02]  /*2090*/  DMUL R18, R18, 0.5 ;  /* 0x3fe0000012127828 */ /* 0x000fe40000000000 */
[----:B------:R-:W-:Y:S02]  /*20a0*/  DFMA R8, R32, UR42, R8 ;  /* 0x0000002a20087c2b */ /* 0x000fe40008000008 */
[----:B------:R-:W-:Y:S02]  /*20b0*/  DFMA R20, R14, UR46, R20 ;  /* 0x0000002e0e147c2b */ /* 0x000fe40008000014 */
[----:B------:R-:W-:-:S02]  /*20c0*/  DFMA R34, R32, UR50, R34 ;  /* 0x0000003220227c2b */ /* 0x000fc40008000022 */
[----:B------:R-:W-:Y:S02]  /*20d0*/  DFMA R40, R32, UR48, R40 ;  /* 0x0000003020287c2b */ /* 0x000fe40008000028 */
[C---:B------:R-:W-:Y:S02]  /*20e0*/  DFMA R16, R14.reuse, UR54, R16 ;  /* 0x000000360e107c2b */ /* 0x040fe40008000010 */
        /* <DEDUP_REMOVED lines=11> */
[C-C-:B------:R-:W-:Y:S02]  /*21a0*/  DADD R14, R12.reuse, -R20.reuse ;  /* 0x000000000c0e7229 */ /* 0x140fe40000000814 */
[----:B------:R-:W-:Y:S02]  /*21b0*/  DADD R12, R12, R20 ;  /* 0x000000000c0c7229 */ /* 0x000fe40000000014 */
        /* <DEDUP_REMOVED lines=13> */
.L_x_524:
[----:B------:R-:W-:Y:S05]  /*2290*/  BSYNC.RECONVERGENT B0 ;  /* 0x0000000000007941 */ /* 0x000fea0003800200 */
.L_x_523:
[----:B------:R-:W-:Y:S06]  /*22a0*/  BAR.SYNC.DEFER_BLOCKING 0x0 ;  /* 0x0000000000007b1d */ /* 0x000fec0000010000 */
[----:B------:R-:W-:Y:S04]  /*22b0*/  BSSY.RECONVERGENT B0, `(.L_x_526) ;  /* 0x0000075000007945 */ /* 0x000fe80003800200 */
[----:B------:R-:W-:Y:S05]  /*22c0*/  @P1 BRA `(.L_x_527) ;  /* 0x0000000400cc1947 */ /* 0x000fea0003800000 */
[----:B------:R-:W3:Y:S02]  /*22d0*/  S2R R0, SR_TID.X ;  /* 0x0000000000007919 */ /* 0x000ee40000002100 */
.L_x_528:
[----:B---34-:R-:W-:Y:S02]  /*22e0*/  PRMT R5, R0, 0x9910, RZ ;  /* 0x0000991000057816 */ /* 0x018fe400000000ff */
[----:B------:R-:W-:Y:S02]  /*22f0*/  MOV.SPILL R32, UR69 ;  /* 0x0000004500207c02 */ /* 0x000fe40009000f00 */
[----:B------:R-:W-:Y:S01]  /*2300*/  MOV.SPILL R33, UR68 ;  /* 0x0000004400217c02 */ /* 0x000fe20009000f00 */
[----:B------:R-:W-:Y:S01]  /*2310*/  IMAD R5, R5, 0x25, RZ ;  /* 0x0000002505057824 */ /* 0x000fe200078e02ff */
[----:B------:R-:W-:Y:S02]  /*2320*/  R2UR UR68, R10 ;  /* 0x000000000a4472ca */ /* 0x000fe400000e0000 */
[----:B------:R-:W-:Y:S02]  /*2330*/  R2UR UR69, R11 ;  /* 0x000000000b4572ca */ /* 0x000fe400000e0000 */
[----:B------:R-:W-:-:S02]  /*2340*/  LOP3.LUT R5, R5, 0xffff, RZ, 0xc0, !PT ;  /* 0x0000ffff05057812 */ /* 0x000fc400078ec0ff */
[----:B-12---:R-:W-:Y:S02]  /*2350*/  MOV.SPILL R24, UR67 ;  /* 0x0000004300187c02 */ /* 0x006fe40009000f00 */
[----:B------:R-:W-:Y:S02]  /*2360*/  SHF.R.U32.HI R5, RZ, 0x8, R5 ;  /* 0x00000008ff057819 */ /* 0x000fe40000011605 */
[----:B------:R-:W-:Y:S02]  /*2370*/  MOV.SPILL R25, UR66 ;  /* 0x0000004200197c02 */ /* 0x000fe40009000f00 */
[----:B------:R-:W-:Y:S01]  /*2380*/  R2UR UR66, R38 ;  /* 0x00000000264272ca */ /* 0x000fe200000e0000 */
[----:B0-----:R-:W-:Y:S01]  /*2390*/  IMAD.MOV R7, RZ, RZ, -R5 ;  /* 0x000000ffff077224 */ /* 0x001fe200078e0a05 */
        /* <DEDUP_REMOVED lines=31> */
[----:B------:R-:W-:-:S06]  /*2590*/  DADD R16, R16, -R20 ;  /* 0x0000000010107229 */ /* 0x000fcc0000000814 */
[----:B------:R-:W-:Y:S01]  /*25a0*/  DFMA R28, R22, UR68, RZ ;  /* 0x00000044161c7c2b */ /* 0x000fe200080000ff */
[----:B------:R-:W-:Y:S01]  /*25b0*/  R2UR.FILL UR69, R32 ;  /* 0x00000000204572ca */ /* 0x000fe200004e0000 */
[--C-:B-1----:R-:W-:Y:S01]  /*25c0*/  DADD R20, R18, R26.reuse ;  /* 0x0000000012147229 */ /* 0x102fe2000000001a */
[----:B------:R-:W-:Y:S01]  /*25d0*/  R2UR.FILL UR68, R33 ;  /* 0x00000000214472ca */ /* 0x000fe200004e0000 */
[----:B------:R-:W-:Y:S01]  /*25e0*/  DFMA R32, R22, UR66, RZ ;  /* 0x0000004216207c2b */ /* 0x000fe200080000ff */
[----:B------:R-:W-:Y:S01]  /*25f0*/  R2UR.FILL UR67, R24 ;  /* 0x00000000184372ca */ /* 0x000fe200004e0000 */
[----:B------:R-:W-:Y:S01]  /*2600*/  DADD R18, R18, -R26 ;  /* 0x0000000012127229 */ /* 0x000fe2000000081a */
[----:B------:R-:W-:Y:S01]  /*2610*/  R2UR.FILL UR66, R25 ;  /* 0x00000000194272ca */ /* 0x000fe200004e0000 */
[C---:B------:R-:W-:Y:S02]  /*2620*/  DFMA R24, R22.reuse, UR4, RZ ;  /* 0x0000000416187c2b */ /* 0x040fe400080000ff */
[----:B------:R-:W-:-:S02]  /*2630*/  DFMA R22, R22, UR14, RZ ;  /* 0x0000000e16167c2b */ /* 0x000fc400080000ff */
[C---:B------:R-:W-:Y:S02]  /*2640*/  DFMA R28, R20.reuse, UR12, R28 ;  /* 0x0000000c141c7c2b */ /* 0x040fe4000800001c */
[C---:B------:R-:W-:Y:S02]  /*2650*/  DFMA R26, R20.reuse, UR22, R32 ;  /* 0x00000016141a7c2b */ /* 0x040fe40008000020 */
[C---:B------:R-:W-:Y:S02]  /*2660*/  DFMA R24, R20.reuse, UR20, R24 ;  /* 0x0000001414187c2b */ /* 0x040fe40008000018 */
[----:B------:R-:W-:Y:S02]  /*2670*/  DFMA R20, R20, UR30, R22 ;  /* 0x0000001e14147c2b */ /* 0x000fe40008000016 */
[--C-:B--2---:R-:W-:Y:S02]  /*2680*/  DADD R22, R14, R30.reuse ;  /* 0x000000000e167229 */ /* 0x104fe4000000001e */
[----:B------:R-:W-:Y:S01]  /*2690*/  DFMA R32, R16, UR74, RZ ;  /* 0x0000004a10207c2b */ /* 0x000fe200080000ff */
[----:B------:R-:W-:Y:S01]  /*26a0*/  R2UR.FILL UR75, R34 ;  /* 0x00000000224b72ca */ /* 0x000fe200004e0000 */
[----:B------:R-:W-:Y:S01]  /*26b0*/  DADD R14, R14, -R30 ;  /* 0x000000000e0e7229 */ /* 0x000fe2000000081e */
[----:B------:R-:W-:Y:S01]  /*26c0*/  R2UR.FILL UR74, R35 ;  /* 0x00000000234a72ca */ /* 0x000fe200004e0000 */
[----:B------:R-:W-:-:S02]  /*26d0*/  DFMA R30, R16, UR10, RZ ;  /* 0x0000000a101e7c2b */ /* 0x000fc400080000ff */
[C---:B------:R-:W-:Y:S02]  /*26e0*/  DFMA R34, R16.reuse, UR8, RZ ;  /* 0x0000000810227c2b */ /* 0x040fe400080000ff */
[----:B------:R-:W-:Y:S02]  /*26f0*/  DFMA R40, R16, UR18, RZ ;  /* 0x0000001210287c2b */ /* 0x000fe400080000ff */
        /* <DEDUP_REMOVED lines=13> */
[----:B----4-:R-:W-:Y:S02]  /*27d0*/  DADD R32, R6, R6 ;  /* 0x0000000006207229 */ /* 0x010fe40000000006 */
[----:B------:R-:W-:Y:S02]  /*27e0*/  DADD R12, R12, -R8 ;  /* 0x000000000c0c7229 */ /* 0x000fe40000000808 */
[----:B------:R-:W-:-:S02]  /*27f0*/  DADD R6, R6, -R6 ;  /* 0x0000000006067229 */ /* 0x000fc40000000806 */
[----:B------:R-:W-:Y:S02]  /*2800*/  DFMA R28, R14, UR42, R28 ;  /* 0x0000002a0e1c7c2b */ /* 0x000fe4000800001c */
[----:B------:R-:W-:Y:S02]  /*2810*/  DMUL R8, R32, 0.5 ;  /* 0x3fe0000020087828 */ /* 0x000fe40000000000 */
[C---:B------:R-:W-:Y:S02]  /*2820*/  DFMA R26, R14.reuse, UR50, R26 ;  /* 0x000000320e1a7c2b */ /* 0x040fe4000800001a */
[----:B------:R-:W-:Y:S02]  /*2830*/  DFMA R24, R14, UR48, R24 ;  /* 0x000000300e187c2b */ /* 0x000fe40008000018 */
        /* <DEDUP_REMOVED lines=11> */
[----:B------:R-:W-:Y:S02]  /*28f0*/  DFMA R20, R8, UR6, R20 ;  /* 0x0000000608147c2b */ /* 0x000fe40008000014 */
[----:B------:R-:W-:Y:S02]  /*2900*/  DFMA R18, R6, UR74, R18 ;  /* 0x0000004a06127c2b */ /* 0x000fe40008000012 */
        /* <DEDUP_REMOVED lines=15> */
.L_x_527:
[----:B------:R-:W-:Y:S05]  /*2a00*/  BSYNC.RECONVERGENT B0 ;  /* 0x0000000000007941 */ /* 0x000fea0003800200 */
.L_x_526:
[----:B------:R-:W-:Y:S01]  /*2a10*/  BAR.SYNC.DEFER_BLOCKING 0x0 ;  /* 0x0000000000007b1d */ /* 0x000fe20000010000 */
[----:B----4-:R-:W-:Y:S02]  /*2a20*/  MOV.SPILL R5, UR75 ;  /* 0x0000004b00057c02 */ /* 0x010fe40009000f00 */
[----:B------:R-:W-:Y:S02]  /*2a30*/  MOV.SPILL R32, UR69 ;  /* 0x0000004500207c02 */ /* 0x000fe40009000f00 */
[----:B------:R-:W-:Y:S01]  /*2a40*/  MOV.SPILL R33, UR68 ;  /* 0x0000004400217c02 */ /* 0x000fe20009000f00 */
[----:B------:R-:W3:Y:S01]  /*2a50*/  LDCU UR75, c[0x0][0x380] ;  /* 0x00007000ff4b77ac */ /* 0x000ee20008000800 */
[----:B------:R-:W-:Y:S02]  /*2a60*/  R2UR UR68, R10 ;  /* 0x000000000a4472ca */ /* 0x000fe400000e0000 */
[----:B------:R-:W-:Y:S02]  /*2a70*/  R2UR UR69, R11 ;  /* 0x000000000b4572ca */ /* 0x000fe400000e0000 */
[----:B------:R-:W-:-:S02]  /*2a80*/  MOV.SPILL R34, UR67 ;  /* 0x0000004300227c02 */ /* 0x000fc40009000f00 */
[----:B------:R-:W-:Y:S02]  /*2a90*/  MOV.SPILL R35, UR66 ;  /* 0x0000004200237c02 */ /* 0x000fe40009000f00 */
[----:B------:R-:W-:Y:S02]  /*2aa0*/  R2UR UR66, R38 ;  /* 0x00000000264272ca */ /* 0x000fe400000e0000 */
[----:B------:R-:W-:Y:S02]  /*2ab0*/  R2UR UR67, R39 ;  /* 0x00000000274372ca */ /* 0x000fe400000e0000 */
[----:B------:R-:W-:Y:S02]  /*2ac0*/  MOV.SPILL R2, UR74 ;  /* 0x0000004a00027c02 */ /* 0x000fe40009000f00 */
[----:B------:R-:W-:Y:S01]  /*2ad0*/  R2UR UR74, R36 ;  /* 0x00000000244a72ca */ /* 0x000fe200000e0000 */
[----:B012---:R-:W-:Y:S01]  /*2ae0*/  LDS.64 R16, [R4] ;  /* 0x0000000004107984 */ /* 0x007fe20000000a00 */
[----:B---3--:R-:W-:-:S02]  /*2af0*/  ISETP.GE.AND P0, PT, R3, UR75, PT ;  /* 0x0000004b03007c0c */ /* 0x008fc4000bf06270 */
        /* <DEDUP_REMOVED lines=25> */
[C---:B------:R-:W-:Y:S01]  /*2c90*/  DFMA R26, R16.reuse, UR74, RZ ;  /* 0x0000004a101a7c2b */ /* 0x040fe200080000ff */
[----:B------:R-:W-:Y:S01]  /*2ca0*/  R2UR.FILL UR75, R5 ;  /* 0x00000000054b72ca */ /* 0x000fe200004e0000 */
[C---:B----4-:R-:W-:Y:S01]  /*2cb0*/  DFMA R4, R16.reuse, UR10, RZ ;  /* 0x0000000a10047c2b */ /* 0x050fe200080000ff */
[----:B------:R-:W-:Y:S01]  /*2cc0*/  R2UR.FILL UR74, R2 ;  /* 0x00000000024a72ca */ /* 0x000fe200004e0000 */
[----:B------:R-:W-:-:S02]  /*2cd0*/  DFMA R24, R16, UR8, RZ ;  /* 0x0000000810187c2b */ /* 0x000fc400080000ff */
[----:B------:R-:W-:Y:S02]  /*2ce0*/  DFMA R40, R16, UR18, RZ ;  /* 0x0000001210287c2b */ /* 0x000fe400080000ff */
[----:B--2---:R-:W-:Y:S02]  /*2cf0*/  DADD R34, R18, R20 ;  /* 0x0000000012227229 */ /* 0x004fe40000000014 */
        /* <DEDUP_REMOVED lines=38> */
[----:B------:R-:W-:Y:S02]  /*2f60*/  DADD R12, R22, R24 ;  /* 0x00000000160c7229 */ /* 0x000fe40000000018 */
[----:B------:R-:W-:Y:S02]  /*2f70*/  DADD R14, R28, R14 ;  /* 0x000000001c0e7229 */ /* 0x000fe4000000000e */
[----:B------:R-:W-:Y:S01]  /*2f80*/  DADD R22, R22, -R24 ;  /* 0x0000000016167229 */ /* 0x000fe20000000818 */
[----:B0-----:R-:W-:-:S04]  /*2f90*/  IMAD R3, R3, 0x157, R2 ;  /* 0x0000015703037824 */ /* 0x001fc800078e0202 */
[----:B-1----:R-:W-:Y:S01]  /*2fa0*/  IMAD.WIDE R2, R3, 0x8, R10 ;  /* 0x0000000803027825 */ /* 0x002fe200078e020a */
[C-C-:B------:R-:W-:Y:S02]  /*2fb0*/  DADD R10, R8.reuse, R16.reuse ;  /* 0x00000000080a7229 */ /* 0x140fe40000000010 */
[----:B------:R-:W-:Y:S02]  /*2fc0*/  DADD R16, R8, -R16 ;  /* 0x0000000008107229 */ /* 0x000fe40000000810 */
[C-C-:B------:R-:W-:Y:S01]  /*2fd0*/  DADD R8, R4.reuse, R6.reuse ;  /* 0x0000000004087229 */ /* 0x140fe20000000006 */
[----:B--2---:R-:W-:Y:S01]  /*2fe0*/  STG.E.64 desc[UR4][R2.64+0x498], R14 ;  /* 0x0004980e02007986 */ /* 0x004fe2000c101b04 */
[----:B------:R-:W-:-:S03]  /*2ff0*/  DADD R4, R4, -R6 ;  /* 0x0000000004047229 */ /* 0x000fc60000000806 */
[----:B------:R-:W-:Y:S04]  /*3000*/  STG.E.64 desc[UR4][R2.64+0x310], R12 ;  /* 0x0003100c02007986 */ /* 0x000fe8000c101b04 */
[----:B------:R-:W-:Y:S04]  /*3010*/  STG.E.64 desc[UR4][R2.64+0x620], R22 ;  /* 0x0006201602007986 */ /* 0x000fe8000c101b04 */
[----:B------:R-:W-:Y:S04]  /*3020*/  STG.E.64 desc[UR4][R2.64+0x188], R10 ;  /* 0x0001880a02007986 */ /* 0x000fe8000c101b04 */
[----:B------:R-:W-:Y:S04]  /*3030*/  STG.E.64 desc[UR4][R2.64+0x7a8], R16 ;  /* 0x0007a81002007986 */ /* 0x000fe8000c101b04 */
[----:B------:R-:W-:Y:S04]  /*3040*/  STG.E.64 desc[UR4][R2.64], R8 ;  /* 0x0000000802007986 */ /* 0x000fe8000c101b04 */
[----:B------:R-:W-:Y:S01]  /*3050*/  STG.E.64 desc[UR4][R2.64+0x930], R4 ;  /* 0x0009300402007986 */ /* 0x000fe2000c101b04 */
[----:B------:R-:W-:Y:S05]  /*3060*/  EXIT ;  /* 0x000000000000794d */ /* 0x000fea0003800000 */
.L_x_529:
        /* <DEDUP_REMOVED lines=9> */
.L_x_1091:


//--------------------- .text._Z32massMatrixMultiplyConstantKernelILi7ELi8ELi3EEviPKdS1_S1_S1_Pd --------------------------
	.section	.text._Z32massMatrixMultiplyConstantKernelILi7ELi8ELi3EEviPKdS1_S1_S1_Pd,"ax",@progbits
	.align	128
        .global         _Z32massMatrixMultiplyConstantKernelILi7ELi8ELi3EEviPKdS1_S1_S1_Pd
        .type           _Z32massMatrixMultiplyConstantKernelILi7ELi8ELi3EEviPKdS1_S1_S1_Pd,@function
        .size           _Z32massMatrixMultiplyConstantKernelILi7ELi8ELi3EEviPKdS1_S1_S1_Pd,(.L_x_1092 - _Z32massMatrixMultiplyConstantKernelILi7ELi8ELi3EEviPKdS1_S1_S1_Pd)
        .other          _Z32massMatrixMultiplyConstantKernelILi7ELi8ELi3EEviPKdS1_S1_S1_Pd,@"STO_CUDA_ENTRY STV_DEFAULT"
_Z32massMatrixMultiplyConstantKernelILi7ELi8ELi3EEviPKdS1_S1_S1_Pd:
.text._Z32massMatrixMultiplyConstantKernelILi7ELi8ELi3EEviPKdS1_S1_S1_Pd:
[----:B------:R-:W-:Y:S01]  /*0000*/  LDC R1, c[0x0][0x37c] ;  /* 0x0000df00ff017b82 */ /* 0x000fe20000000800 */
[----:B------:R-:W0:Y:S01]  /*0010*/  S2R R4, SR_TID.Y ;  /* 0x0000000000047919 */ /* 0x000e220000002200 */
[----:B------:R-:W1:Y:S01]  /*0020*/  LDCU UR4, c[0x0][0x380] ;  /* 0x00007000ff0477ac */ /* 0x000e620008000800 */
[----:B------:R-:W0:Y:S01]  /*0030*/  S2R R3, SR_CTAID.X ;  /* 0x0000000000037919 */ /* 0x000e220000002500 */
[----:B------:R-:W2:Y:S01]  /*0040*/  LDCU.128 UR8, c[0x3][URZ] ;  /* 0x00c00000ff0877ac */ /* 0x000ea20008000c00 */
[----:B------:R-:W3:Y:S01]  /*0050*/  S2R R5, SR_TID.X ;  /* 0x0000000000057919 */ /* 0x000ee20000002100 */
[----:B------:R-:W4:Y:S01]  /*0060*/  LDCU.128 UR12, c[0x3][0x700] ;  /* 0x00c0e000ff0c77ac */ /* 0x000f220008000c00 */
[----:B------:R-:W5:Y:S01]  /*0070*/  LDCU.128 UR16, c[0x3][0x10] ;  /* 0x00c00200ff1077ac */ /* 0x000f620008000c00 */
[----:B------:R-:W5:Y:S01]  /*0080*/  LDCU.128 UR24, c[0x3][0x20] ;  /* 0x00c00400ff1877ac */ /* 0x000f620008000c00 */
[----:B------:R-:W5:Y:S01]  /*0090*/  LDCU.128 UR28, c[0x3][0x720] ;  /* 0x00c0e400ff1c77ac */ /* 0x000f620008000c00 */
[----:B------:R-:W5:Y:S01]  /*00a0*/  LDCU.128 UR32, c[0x3][0x40] ;  /* 0x00c00800ff2077ac */ /* 0x000f620008000c00 */
[----:B------:R-:W5:Y:S01]  /*00b0*/  LDCU.128 UR36, c[0x3][0x740] ;  /* 0x00c0e800ff2477ac */ /* 0x000f620008000c00 */
[----:B------:R-:W5:Y:S01]  /*00c0*/  LDCU.128 UR20, c[0x3][0x710] ;  /* 0x00c0e200ff1477ac */ /* 0x000f620008000c00 */
[----:B0-----:R-:W-:-:S05]  /*00d0*/  IMAD R0, R3, 0x3, R4 ;  /* 0x0000000303007824 */ /* 0x001fca00078e0204 */
[----:B-1----:R-:W-:Y:S01]  /*00e0*/  ISETP.GE.AND P0, PT, R0, UR4, PT ;  /* 0x0000000400007c0c */ /* 0x002fe2000bf06270 */
[----:B------:R-:W0:-:S12]  /*00f0*/  LDCU.64 UR4, c[0x0][0x358] ;  /* 0x00006b00ff0477ac */ /* 0x000e180008000a00 */
[----:B------:R-:W1:Y:S01]  /*0100*/  @!P0 LDC.64 R2, c[0x0][0x3a0] ;  /* 0x0000e800ff028b82 */ /* 0x000e620000000a00 */
[----:B---3--:R-:W-:-:S04]  /*0110*/  @!P0 IMAD R11, R0, 0x157, R5 ;  /* 0x00000157000b8824 */ /* 0x008fc800078e0205 */
[----:B-1----:R-:W-:-:S05]  /*0120*/  @!P0 IMAD.WIDE R2, R11, 0x8, R2 ;  /* 0x000000080b028825 */ /* 0x002fca00078e0202 */
[----:B0-----:R-:W3:Y:S04]  /*0130*/  @!P0 LDG.E.64.CONSTANT R8, desc[UR4][R2.64+0x310] ;  /* 0x0003100402088981 */ /* 0x001ee8000c1e9b00 */
[----:B------:R-:W3:Y:S04]  /*0140*/  @!P0 LDG.E.64.CONSTANT R14, desc[UR4][R2.64+0x620] ;  /* 0x00062004020e8981 */ /* 0x000ee8000c1e9b00 */
[----:B------:R-:W3:Y:S04]  /*0150*/  @!P0 LDG.E.64.CONSTANT R12, desc[UR4][R2.64+0x188] ;  /* 0x00018804020c8981 */ /* 0x000ee8000c1e9b00 */
[----:B------:R-:W3:Y:S04]  /*0160*/  @!P0 LDG.E.64.CONSTANT R16, desc[UR4][R2.64+0x7a8] ;  /* 0x0007a80402108981 */ /* 0x000ee8000c1e9b00 */
[----:B------:R-:W3:Y:S04]  /*0170*/  @!P0 LDG.E.64.CONSTANT R82, desc[UR4][R2.64] ;  /* 0x0000000402528981 */ /* 0x000ee8000c1e9b00 */
[----:B------:R-:W3:Y:S04]  /*0180*/  @!P0 LDG.E.64.CONSTANT R18, desc[UR4][R2.64+0x930] ;  /* 0x0009300402128981 */ /* 0x000ee8000c1e9b00 */
[----:B------:R-:W3:Y:S01]  /*0190*/  @!P0 LDG.E.64.CONSTANT R6, desc[UR4][R2.64+0x498] ;  /* 0x0004980402068981 */ /* 0x000ee2000c1e9b00 */
[----:B--2---:R-:W-:Y:S01]  /*01a0*/  IMAD.U32 R68, RZ, RZ, UR8 ;  /* 0x00000008ff447e24 */ /* 0x004fe2000f8e00ff */
[----:B----4-:R-:W-:Y:S01]  /*01b0*/  MOV R65, UR13 ;  /* 0x0000000d00417c02 */ /* 0x010fe20008000f00 */
[----:B------:R-:W-:Y:S01]  /*01c0*/  IMAD.U32 R69, RZ, RZ, UR9 ;  /* 0x00000009ff457e24 */ /* 0x000fe2000f8e00ff */
[----:B------:R-:W-:Y:S01]  /*01d0*/  MOV R66, UR10 ;  /* 0x0000000a00427c02 */ /* 0x000fe20008000f00 */
[----:B------:R-:W-:Y:S01]  /*01e0*/  IMAD.U32 R64, RZ, RZ, UR12 ;  /* 0x0000000cff407e24 */ /* 0x000fe2000f8e00ff */
[----:B-----5:R-:W-:Y:S01]  /*01f0*/  MOV R60, UR16 ;  /* 0x00000010003c7c02 */ /* 0x020fe20008000f00 */
[----:B------:R-:W-:Y:S01]  /*0200*/  IMAD.U32 R67, RZ, RZ, UR11 ;  /* 0x0000000bff437e24 */ /* 0x000fe2000f8e00ff */
[----:B------:R-:W0:Y:S01]  /*0210*/  LDCU.128 UR8, c[0x3][0x30] ;  /* 0x00c00600ff0877ac */ /* 0x000e220008000c00 */
[----:B------:R-:W-:Y:S01]  /*0220*/  IMAD.U32 R62, RZ, RZ, UR14 ;  /* 0x0000000eff3e7e24 */ /* 0x000fe2000f8e00ff */
[----:B------:R-:W-:Y:S01]  /*0230*/  MOV R59, UR19 ;  /* 0x00000013003b7c02 */ /* 0x000fe20008000f00 */
[----:B------:R-:W-:Y:S01]  /*0240*/  IMAD.U32 R63, RZ, RZ, UR15 ;  /* 0x0000000fff3f7e24 */ /* 0x000fe2000f8e00ff */
[----:B------:R-:W1:Y:S01]  /*0250*/  LDCU.128 UR12, c[0x3][0x730] ;  /* 0x00c0e600ff0c77ac */ /* 0x000e620008000c00 */
        /* <DEDUP_REMOVED lines=9> */
[----:B------:R-:W4:Y:S01]  /*02f0*/  LDCU.128 UR24, c[0x3][0x750] ;  /* 0x00c0ea00ff1877ac */ /* 0x000f220008000c00 */
        /* <DEDUP_REMOVED lines=9> */
[----:B-1----:R-:W-:Y:S01]  /*0390*/  MOV R35, UR13 ;  /* 0x0000000d00237c02 */ /* 0x002fe20008000f00 */
[----:B------:R-:W-:Y:S01]  /*03a0*/  IMAD.U32 R44, RZ, RZ, UR34 ;  /* 0x00000022ff2c7e24 */ /* 0x000fe2000f8e00ff */
[----:B------:R-:W-:Y:S01]  /*03b0*/  ISETP.GT.U32.AND P1, PT, R5, 0x37, PT ;  /* 0x000000370500780c */ /* 0x000fe20003f24070 */
[----:B------:R-:W-:Y:S01]  /*03c0*/  IMAD.U32 R45, RZ, RZ, UR35 ;  /* 0x00000023ff2d7e24 */ /* 0x000fe2000f8e00ff */
[----:B------:R-:W-:Y:S01]  /*03d0*/  BSSY.RECONVERGENT B0, `(.L_x_530) ;  /* 0x00000c8000007945 */ /* 0x000fe20003800200 */
[----:B------:R-:W-:-:S02]  /*03e0*/  IMAD.U32 R43, RZ, RZ, UR39 ;  /* 0x00000027ff2b7e24 */ /* 0x000fc4000f8e00ff */
[----:B------:R-:W-:Y:S01]  /*03f0*/  IMAD.U32 R40, RZ, RZ, UR20 ;  /* 0x00000014ff287e24 */ /* 0x000fe2000f8e00ff */
[----:B----4-:R-:W-:Y:S01]  /*0400*/  MOV R30, UR24 ;  /* 0x00000018001e7c02 */ /* 0x010fe20008000f00 */
[----:B------:R-:W-:Y:S02]  /*0410*/  IMAD.U32 R38, RZ, RZ, UR22 ;  /* 0x00000016ff267e24 */ /* 0x000fe4000f8e00ff */
[----:B------:R-:W-:Y:S01]  /*0420*/  IMAD.U32 R39, RZ, RZ, UR23 ;  /* 0x00000017ff277e24 */ /* 0x000fe2000f8e00ff */
[----:B------:R-:W0:Y:S01]  /*0430*/  LDCU.128 UR20, c[0x3][0x60] ;  /* 0x00c00c00ff1477ac */ /* 0x000e220008000c00 */
[----:B------:R-:W-:Y:S02]  /*0440*/  IMAD.U32 R37, RZ, RZ, UR9 ;  /* 0x00000009ff257e24 */ /* 0x000fe4000f8e00ff */
[----:B------:R-:W-:Y:S02]  /*0450*/  IMAD.U32 R34, RZ, RZ, UR12 ;  /* 0x0000000cff227e24 */ /* 0x000fe4000f8e00ff */
[----:B--2---:R-:W-:-:S02]  /*0460*/  IMAD.U32 R32, RZ, RZ, UR16 ;  /* 0x00000010ff207e24 */ /* 0x004fc4000f8e00ff */
[----:B------:R-:W-:Y:S02]  /*0470*/  IMAD.U32 R33, RZ, RZ, UR17 ;  /* 0x00000011ff217e24 */ /* 0x000fe4000f8e00ff */
[----:B------:R-:W-:Y:S01]  /*0480*/  IMAD.U32 R31, RZ, RZ, UR25 ;  /* 0x00000019ff1f7e24 */ /* 0x000fe2000f8e00ff */
[----:B------:R-:W-:Y:S06]  /*0490*/  BAR.SYNC.DEFER_BLOCKING 0x0 ;  /* 0x0000000000007b1d */ /* 0x000fec0000010000 */
[C-C-:B---3--:R-:W-:Y:S02]  /*04a0*/  DADD R10, R8.reuse, R14.reuse ;  /* 0x00000000080a7229 */ /* 0x148fe4000000000e */
[----:B------:R-:W-:-:S02]  /*04b0*/  DADD R8, R8, -R14 ;  /* 0x0000000008087229 */ /* 0x000fc4000000080e */
[C-C-:B------:R-:W-:Y:S02]  /*04c0*/  DADD R14, R12.reuse, R16.reuse ;  /* 0x000000000c0e7229 */ /* 0x140fe40000000010 */
[----:B------:R-:W-:Y:S02]  /*04d0*/  DADD R12, R12, -R16 ;  /* 0x000000000c0c7229 */ /* 0x000fe40000000810 */
[C-C-:B------:R-:W-:Y:S02]  /*04e0*/  DADD R16, R82.reuse, R18.reuse ;  /* 0x0000000052107229 */ /* 0x140fe40000000012 */
[----:B------:R-:W-:Y:S02]  /*04f0*/  DADD R82, R82, -R18 ;  /* 0x0000000052527229 */ /* 0x000fe40000000812 */
[C-C-:B------:R-:W-:Y:S02]  /*0500*/  DADD R18, R6.reuse, R6.reuse ;  /* 0x0000000006127229 */ /* 0x140fe40000000006 */
[----:B------:R-:W-:-:S02]  /*0510*/  DADD R2, R6, -R6 ;  /* 0x0000000006027229 */ /* 0x000fc40000000806 */
[----:B------:R-:W-:Y:S02]  /*0520*/  DFMA R22, R16, R56, RZ ;  /* 0x000000381016722b */ /* 0x000fe400000000ff */
[----:B------:R-:W-:Y:S02]  /*0530*/  DFMA R20, R82, R64, RZ ;  /* 0x000000405214722b */ /* 0x000fe400000000ff */
[----:B------:R-:W-:Y:S02]  /*0540*/  DMUL R6, R18, 0.5 ;  /* 0x3fe0000012067828 */ /* 0x000fe40000000000 */
[----:B------:R-:W-:Y:S02]  /*0550*/  DFMA R18, R16, R68, RZ ;  /* 0x000000441012722b */ /* 0x000fe400000000ff */
[----:B------:R-:W-:Y:S02]  /*0560*/  DFMA R24, R82, R54, RZ ;  /* 0x000000365218722b */ /* 0x000fe400000000ff */
[----:B------:R-:W-:-:S02]  /*0570*/  DFMA R26, R16, R52, RZ ;  /* 0x00000034101a722b */ /* 0x000fc400000000ff */
[----:B------:R-:W-:Y:S02]  /*0580*/  DFMA R28, R82, R50, RZ ;  /* 0x00000032521c722b */ /* 0x000fe400000000ff */
[----:B------:R-:W-:Y:S02]  /*0590*/  DFMA R18, R14, R66, R18 ;  /* 0x000000420e12722b */ /* 0x000fe40000000012 */
[----:B------:R-:W-:Y:S02]  /*05a0*/  DFMA R20, R12, R62, R20 ;  /* 0x0000003e0c14722b */ /* 0x000fe40000000014 */
[----:B------:R-:W-:Y:S02]  /*05b0*/  DFMA R22, R14, R48, R22 ;  /* 0x000000300e16722b */ /* 0x000fe40000000016 */
[----:B------:R-:W-:Y:S02]  /*05c0*/  DFMA R24, R12, R46, R24 ;  /* 0x0000002e0c18722b */ /* 0x000fe40000000018 */
[----:B------:R-:W-:-:S02]  /*05d0*/  DFMA R26, R14, R44, R26 ;  /* 0x0000002c0e1a722b */ /* 0x000fc4000000001a */
[----:B------:R-:W-:Y:S02]  /*05e0*/  DFMA R70, R12, R42, R28 ;  /* 0x0000002a0c46722b */ /* 0x000fe4000000001c */
[----:B------:R-:W-:Y:S01]  /*05f0*/  DFMA R18, R10, R60, R18 ;  /* 0x0000003c0a12722b */ /* 0x000fe20000000012 */
[----:B------:R-:W-:Y:S01]  /*0600*/  IMAD.U32 R28, RZ, RZ, UR10 ;  /* 0x0000000aff1c7e24 */ /* 0x000fe2000f8e00ff */
[----:B------:R-:W-:Y:S01]  /*0610*/  DFMA R20, R8, R40, R20 ;  /* 0x000000280814722b */ /* 0x000fe20000000014 */
[----:B------:R-:W-:Y:S01]  /*0620*/  MOV R29, UR11 ;  /* 0x0000000b001d7c02 */ /* 0x000fe20008000f00 */
[----:B------:R-:W-:Y:S01]  /*0630*/  DFMA R76, R10, R36, R22 ;  /* 0x000000240a4c722b */ /* 0x000fe20000000016 */
[----:B------:R-:W1:Y:S01]  /*0640*/  LDCU.128 UR8, c[0x3][0x760] ;  /* 0x00c0ec00ff0877ac */ /* 0x000e620008000c00 */
        /* <DEDUP_REMOVED lines=8> */
[----:B------:R-:W-:Y:S01]  /*06d0*/  DFMA R20, R2, R38, R20 ;  /* 0x000000260214722b */ /* 0x000fe20000000014 */
[----:B------:R-:W-:Y:S01]  /*06e0*/  MOV R24, UR18 ;  /* 0x0000001200187c02 */ /* 0x000fe20008000f00 */
[----:B------:R-:W-:Y:S01]  /*06f0*/  IMAD.U32 R25, RZ, RZ, UR19 ;  /* 0x00000013ff197e24 */ /* 0x000fe2000f8e00ff */
[----:B------:R-:W-:Y:S01]  /*0700*/  DFMA R76, R6, R28, R76 ;  /* 0x0000001c064c722b */ /* 0x000fe2000000004c */
[----:B------:R-:W2:Y:S01]  /*0710*/  LDCU.128 UR12, c[0x3][0x70] ;  /* 0x00c00e00ff0c77ac */ /* 0x000ea20008000c00 */
[----:B------:R-:W-:-:S02]  /*0720*/  DFMA R74, R2, R26, R74 ;  /* 0x0000001a024a722b */ /* 0x000fc4000000004a */
[----:B------:R-:W-:Y:S01]  /*0730*/  DFMA R18, R2, R22, R70 ;  /* 0x000000160212722b */ /* 0x000fe20000000046 */
[----:B------:R-:W3:Y:S01]  /*0740*/  LDCU.128 UR16, c[0x3][0x770] ;  /* 0x00c0ee00ff1077ac */ /* 0x000ee20008000c00 */
[----:B------:R-:W-:Y:S02]  /*0750*/  DFMA R72, R6, R24, R72 ;  /* 0x000000180648722b */ /* 0x000fe40000000048 */
[C-C-:B------:R-:W-:Y:S02]  /*0760*/  DADD R70, R80.reuse, -R20.reuse ;  /* 0x0000000050467229 */ /* 0x140fe40000000814 */
[----:B------:R-:W-:Y:S01]  /*0770*/  DADD R80, R80, R20 ;  /* 0x0000000050507229 */ /* 0x000fe20000000014 */
[----:B0-----:R-:W-:Y:S01]  /*0780*/  IMAD.U32 R20, RZ, RZ, UR20 ;  /* 0x00000014ff147e24 */ /* 0x001fe2000f8e00ff */
[C-C-:B------:R-:W-:Y:S01]  /*0790*/  DADD R78, R76.reuse, -R74.reuse ;  /* 0x000000004c4e7229 */ /* 0x140fe2000000084a */
[----:B------:R-:W-:Y:S01]  /*07a0*/  IMAD.U32 R21, RZ, RZ, UR21 ;  /* 0x00000015ff157e24 */ /* 0x000fe2000f8e00ff */
[----:B------:R-:W-:-:S02]  /*07b0*/  DADD R76, R76, R74 ;  /* 0x000000004c4c7229 */ /* 0x000fc4000000004a */
[C-C-:B------:R-:W-:Y:S02]  /*07c0*/  DADD R74, R72.reuse, -R18.reuse ;  /* 0x00000000484a7229 */ /* 0x140fe40000000812 */
[----:B------:R-:W-:Y:S02]  /*07d0*/  DADD R72, R72, R18 ;  /* 0x0000000048487229 */ /* 0x000fe40000000012 */
[----:B------:R-:W-:Y:S01]  /*07e0*/  DFMA R84, R16, R20, RZ ;  /* 0x000000141054722b */ /* 0x000fe200000000ff */
[----:B------:R-:W-:Y:S01]  /*07f0*/  MOV R18, UR22 ;  /* 0x0000001600127c02 */ /* 0x000fe20008000f00 */
[----:B-1----:R-:W-:Y:S01]  /*0800*/  IMAD.U32 R16, RZ, RZ, UR8 ;  /* 0x00000008ff107e24 */ /* 0x002fe2000f8e00ff */
[----:B------:R-:W-:Y:S01]  /*0810*/  MOV R17, UR9 ;  /* 0x0000000900117c02 */ /* 0x000fe20008000f00 */
[----:B------:R-:W-:-:S05]  /*0820*/  IMAD.U32 R19, RZ, RZ, UR23 ;  /* 0x00000017ff137e24 */ /* 0x000fca000f8e00ff */
[----:B------:R-:W-:Y:S02]  /*0830*/  DFMA R82, R82, R16, RZ ;  /* 0x000000105252722b */ /* 0x000fe400000000ff */
[----:B------:R-:W-:Y:S01]  /*0840*/  DFMA R84, R14, R18, R84 ;  /* 0x000000120e54722b */ /* 0x000fe20000000054 */
[----:B------:R-:W-:Y:S02]  /*0850*/  IMAD.U32 R14, RZ, RZ, UR10 ;  /* 0x0000000aff0e7e24 */ /* 0x000fe4000f8e00ff */
[----:B------:R-:W-:-:S06]  /*0860*/  IMAD.U32 R15, RZ, RZ, UR11 ;  /* 0x0000000bff0f7e24 */ /* 0x000fcc000f8e00ff */
[----:B------:R-:W-:Y:S01]  /*0870*/  DFMA R86, R12, R14, R82 ;  /* 0x0000000e0c56722b */ /* 0x000fe20000000052 */
[----:B--2---:R-:W-:Y:S01]  /*0880*/  MOV R12, UR12 ;  /* 0x0000000c000c7c02 */ /* 0x004fe20008000f00 */
[----:B------:R-:W-:-:S06]  /*0890*/  IMAD.U32 R13, RZ, RZ, UR13 ;  /* 0x0000000dff0d7e24 */ /* 0x000fcc000f8e00ff */
[----:B------:R-:W-:Y:S01]  /*08a0*/  DFMA R82, R10, R12, R84 ;  /* 0x0000000c0a52722b */ /* 0x000fe20000000054 */
[----:B---3--:R-:W-:Y:S01]  /*08b0*/  IMAD.U32 R10, RZ, RZ, UR16 ;  /* 0x00000010ff0a7e24 */ /* 0x008fe2000f8e00ff */
[----:B------:R-:W-:-:S06]  /*08c0*/  MOV R11, UR17 ;  /* 0x00000011000b7c02 */ /* 0x000fcc0008000f00 */
[----:B------:R-:W-:Y:S01]  /*08d0*/  DFMA R84, R8, R10, R86 ;  /* 0x0000000a0854722b */ /* 0x000fe20000000056 */
[----:B------:R-:W0:Y:S01]  /*08e0*/  S2R R86, SR_CgaCtaId ;  /* 0x0000000000567919 */ /* 0x000e220000008800 */
[----:B------:R-:W-:Y:S01]  /*08f0*/  LOP3.LUT R8, R5, 0xffff, RZ, 0xc0, !PT ;  /* 0x0000ffff05087812 */ /* 0x000fe200078ec0ff */
[----:B------:R-:W-:-:S04]  /*0900*/  IMAD.U32 R9, RZ, RZ, UR15 ;  /* 0x0000000fff097e24 */ /* 0x000fc8000f8e00ff */
[----:B------:R-:W-:Y:S02]  /*0910*/  IMAD R87, R8, 0x2493, RZ ;  /* 0x0000249308577824 */ /* 0x000fe400078e02ff */
[----:B------:R-:W-:-:S03]  /*0920*/  IMAD.U32 R8, RZ, RZ, UR14 ;  /* 0x0000000eff087e24 */ /* 0x000fc6000f8e00ff */
[----:B------:R-:W-:-:S03]  /*0930*/  SHF.R.U32.HI R87, RZ, 0x10, R87 ;  /* 0x00000010ff577819 */ /* 0x000fc60000011657 */
[----:B------:R-:W-:Y:S01]  /*0940*/  DFMA R82, R6, R8, R82 ;  /* 0x000000080652722b */ /* 0x000fe20000000052 */
[----:B------:R-:W-:Y:S01]  /*0950*/  PRMT R88, R87, 0x9910, RZ ;  /* 0x0000991057587816 */ /* 0x000fe200000000ff */
[----:B------:R-:W-:Y:S01]  /*0960*/  IMAD.U32 R7, RZ, RZ, UR19 ;  /* 0x00000013ff077e24 */ /* 0x000fe2000f8e00ff */
[----:B------:R-:W-:-:S06]  /*0970*/  MOV R6, UR18 ;  /* 0x0000001200067c02 */ /* 0x000fcc0008000f00 */
[----:B------:R-:W-:Y:S01]  /*0980*/  DFMA R84, R2, R6, R84 ;  /* 0x000000060254722b */ /* 0x000fe20000000054 */
[----:B------:R-:W-:Y:S01]  /*0990*/  IMAD R2, R88, 0x7, RZ ;  /* 0x0000000758027824 */ /* 0x000fe200078e02ff */
[----:B------:R-:W-:-:S03]  /*09a0*/  MOV R3, 0x400 ;  /* 0x0000040000037802 */ /* 0x000fc60000000f00 */
[----:B------:R-:W-:Y:S01]  /*09b0*/  IMAD.MOV R2, RZ, RZ, -R2 ;  /* 0x000000ffff027224 */ /* 0x000fe200078e0a02 */
[----:B0-----:R-:W-:-:S04]  /*09c0*/  LEA R3, R86, R3, 0x18 ;  /* 0x0000000356037211 */ /* 0x001fc800078ec0ff */
[----:B------:R-:W-:Y:S01]  /*09d0*/  PRMT R86, R2, 0x7710, RZ ;  /* 0x0000771002567816 */ /* 0x000fe200000000ff */
[----:B------:R-:W-:-:S03]  /*09e0*/  IMAD R2, R4, 0x1200, R3 ;  /* 0x0000120004027824 */ /* 0x000fc600078e0203 */
[----:B------:R-:W-:Y:S01]  /*09f0*/  IADD3 R3, PT, PT, R5, R86, RZ ;  /* 0x0000005605037210 */ /* 0x000fe20007ffe0ff */
[----:B------:R-:W-:-:S03]  /*0a00*/  IMAD R87, R87, 0x48, R2 ;  /* 0x0000004857577824 */ /* 0x000fc600078e0202 */
        /* <DEDUP_REMOVED lines=14> */
.L_x_532:
[C---:B------:R-:W-:Y:S02]  /*0af0*/  PRMT R4, R5.reuse, 0x9910, RZ ;  /* 0x0000991005047816 */ /* 0x040fe400000000ff */
[----:B------:R-:W-:-:S03]  /*0b00*/  ISETP.GE.U32.AND P1, PT, R5, 0x7, PT ;  /* 0x000000070500780c */ /* 0x000fc60003f26070 */
[----:B------:R-:W-:-:S05]  /*0b10*/  IMAD R4, R4, 0x25, RZ ;  /* 0x0000002504047824 */ /* 0x000fca00078e02ff */
[----:B------:R-:W-:-:S04]  /*0b20*/  LOP3.LUT R4, R4, 0xffff, RZ, 0xc0, !PT ;  /* 0x0000ffff04047812 */ /* 0x000fc800078ec0ff */
[----:B------:R-:W-:-:S05]  /*0b30*/  SHF.R.U32.HI R4, RZ, 0x8, R4 ;  /* 0x00000008ff047819 */ /* 0x000fca0000011604 */
[----:B01----:R-:W-:-:S05]  /*0b40*/  IMAD.MOV R70, RZ, RZ, -R4 ;  /* 0x000000ffff467224 */ /* 0x003fca00078e0a04 */
        /* <DEDUP_REMOVED lines=29> */
[----:B------:R-:W-:Y:S02]  /*0d20*/  DFMA R74, R74, R20, RZ ;  /* 0x000000144a4a722b */ /* 0x000fe400000000ff */
[C---:B------:R-:W-:Y:S02]  /*0d30*/  DFMA R76, R70.reuse, R66, R76 ;  /* 0x00000042464c722b */ /* 0x040fe4000000004c */
[C---:B------:R-:W-:Y:S02]  /*0d40*/  DFMA R86, R70.reuse, R48, R86 ;  /* 0x000000304656722b */ /* 0x040fe40000000056 */
[C---:B------:R-:W-:Y:S02]  /*0d50*/  DFMA R72, R70.reuse, R44, R72 ;  /* 0x0000002c4648722b */ /* 0x040fe40000000048 */
[----:B------:R-:W-:Y:S02]  /*0d60*/  DFMA R74, R70, R18, R74 ;  /* 0x00000012464a722b */ /* 0x000fe4000000004a */
[----:B--2---:R-:W-:-:S02]  /*0d70*/  DADD R70, R78, R82 ;  /* 0x000000004e467229 */ /* 0x004fc40000000052 */
[----:B------:R-:W-:Y:S02]  /*0d80*/  DADD R82, R78, -R82 ;  /* 0x000000004e527229 */ /* 0x000fe40000000852 */
[C-C-:B---3--:R-:W-:Y:S02]  /*0d90*/  DADD R78, R80.reuse, R80.reuse ;  /* 0x00000000504e7229 */ /* 0x148fe40000000050 */
[----:B------:R-:W-:Y:S02]  /*0da0*/  DADD R80, R80, -R80 ;  /* 0x0000000050507229 */ /* 0x000fe40000000850 */
[C---:B------:R-:W-:Y:S02]  /*0db0*/  DFMA R76, R70.reuse, R60, R76 ;  /* 0x0000003c464c722b */ /* 0x040fe4000000004c */
[C---:B------:R-:W-:Y:S02]  /*0dc0*/  DFMA R86, R70.reuse, R36, R86 ;  /* 0x000000244656722b */ /* 0x040fe40000000056 */
[----:B------:R-:W-:-:S02]  /*0dd0*/  DFMA R72, R70, R32, R72 ;  /* 0x000000204648722b */ /* 0x000fc40000000048 */
[----:B------:R-:W-:Y:S02]  /*0de0*/  DFMA R74, R70, R12, R74 ;  /* 0x0000000c464a722b */ /* 0x000fe4000000004a */
[----:B------:R-:W-:Y:S02]  /*0df0*/  DFMA R70, R88, R64, RZ ;  /* 0x000000405846722b */ /* 0x000fe400000000ff */
[----:B------:R-:W-:-:S06]  /*0e00*/  DMUL R78, R78, 0.5 ;  /* 0x3fe000004e4e7828 */ /* 0x000fcc0000000000 */
[----:B------:R-:W-:Y:S02]  /*0e10*/  DFMA R70, R84, R62, R70 ;  /* 0x0000003e5446722b */ /* 0x000fe40000000046 */
[C---:B------:R-:W-:Y:S02]  /*0e20*/  DFMA R76, R78.reuse, R58, R76 ;  /* 0x0000003a4e4c722b */ /* 0x040fe4000000004c */
[C---:B------:R-:W-:Y:S02]  /*0e30*/  DFMA R86, R78.reuse, R28, R86 ;  /* 0x0000001c4e56722b */ /* 0x040fe40000000056 */
[----:B------:R-:W-:Y:S02]  /*0e40*/  DFMA R72, R78, R24, R72 ;  /* 0x000000184e48722b */ /* 0x000fe40000000048 */
[----:B------:R-:W-:Y:S02]  /*0e50*/  DFMA R70, R82, R40, R70 ;  /* 0x000000285246722b */ /* 0x000fe40000000046 */
[----:B------:R-:W-:-:S06]  /*0e60*/  DFMA R74, R78, R8, R74 ;  /* 0x000000084e4a722b */ /* 0x000fcc000000004a */
[----:B------:R-:W-:-:S08]  /*0e70*/  DFMA R70, R80, R38, R70 ;  /* 0x000000265046722b */ /* 0x000fd00000000046 */
[C-C-:B------:R-:W-:Y:S02]  /*0e80*/  DADD R92, R76.reuse, -R70.reuse ;  /* 0x000000004c5c7229 */ /* 0x140fe40000000846 */
[----:B------:R-:W-:Y:S02]  /*0e90*/  DADD R70, R76, R70 ;  /* 0x000000004c467229 */ /* 0x000fe40000000046 */
[----:B------:R-:W-:-:S03]  /*0ea0*/  DFMA R76, R88, R54, RZ ;  /* 0x00000036584c722b */ /* 0x000fc600000000ff */
[----:B------:R1:W-:Y:S04]  /*0eb0*/  STS.64 [R91+0x1f8], R92 ;  /* 0x0001f85c5b007388 */ /* 0x0003e80000000a00 */
[----:B------:R1:W-:Y:S01]  /*0ec0*/  STS.64 [R91], R70 ;  /* 0x000000465b007388 */ /* 0x0003e20000000a00 */
[----:B------:R-:W-:-:S08]  /*0ed0*/  DFMA R76, R84, R46, R76 ;  /* 0x0000002e544c722b */ /* 0x000fd0000000004c */
[----:B------:R-:W-:-:S08]  /*0ee0*/  DFMA R76, R82, R34, R76 ;  /* 0x00000022524c722b */ /* 0x000fd0000000004c */
[----:B------:R-:W-:-:S08]  /*0ef0*/  DFMA R76, R80, R26, R76 ;  /* 0x0000001a504c722b */ /* 0x000fd0000000004c */
[C-C-:B------:R-:W-:Y:S02]  /*0f00*/  DADD R78, R86.reuse, -R76.reuse ;  /* 0x00000000564e7229 */ /* 0x140fe4000000084c */
[----:B------:R-:W-:Y:S02]  /*0f10*/  DADD R76, R86, R76 ;  /* 0x00000000564c7229 */ /* 0x000fe4000000004c */
[C---:B------:R-:W-:Y:S02]  /*0f20*/  DFMA R86, R88.reuse, R50, RZ ;  /* 0x000000325856722b */ /* 0x040fe400000000ff */
[----:B------:R-:W-:Y:S01]  /*0f30*/  DFMA R88, R88, R16, RZ ;  /* 0x000000105858722b */ /* 0x000fe200000000ff */
[----:B------:R1:W-:Y:S04]  /*0f40*/  STS.64 [R91+0x1b0], R78 ;  /* 0x0001b04e5b007388 */ /* 0x0003e80000000a00 */
[----:B------:R1:W-:Y:S01]  /*0f50*/  STS.64 [R91+0x48], R76 ;  /* 0x0000484c5b007388 */ /* 0x0003e20000000a00 */
[----:B------:R-:W-:-:S02]  /*0f60*/  DFMA R86, R84, R42, R86 ;  /* 0x0000002a5456722b */ /* 0x000fc40000000056 */
[----:B------:R-:W-:-:S06]  /*0f70*/  DFMA R88, R84, R14, R88 ;  /* 0x0000000e5458722b */ /* 0x000fcc0000000058 */
[C---:B------:R-:W-:Y:S02]  /*0f80*/  DFMA R86, R82.reuse, R30, R86 ;  /* 0x0000001e5256722b */ /* 0x040fe40000000056 */
[----:B------:R-:W-:-:S06]  /*0f90*/  DFMA R82, R82, R10, R88 ;  /* 0x0000000a5252722b */ /* 0x000fcc0000000058 */
[C---:B------:R-:W-:Y:S02]  /*0fa0*/  DFMA R86, R80.reuse, R22, R86 ;  /* 0x000000165056722b */ /* 0x040fe40000000056 */
[----:B------:R-:W-:-:S06]  /*0fb0*/  DFMA R82, R80, R6, R82 ;  /* 0x000000065052722b */ /* 0x000fcc0000000052 */
[----:B------:R-:W-:Y:S02]  /*0fc0*/  DADD R80, R72, -R86 ;  /* 0x0000000048507229 */ /* 0x000fe40000000856 */
[----:B------:R-:W-:Y:S02]  /*0fd0*/  DADD R84, R74, -R82 ;  /* 0x000000004a547229 */ /* 0x000fe40000000852 */
[----:B------:R-:W-:Y:S02]  /*0fe0*/  DADD R72, R72, R86 ;  /* 0x0000000048487229 */ /* 0x000fe40000000056 */
[----:B------:R-:W-:Y:S01]  /*0ff0*/  DADD R74, R74, R82 ;  /* 0x000000004a4a7229 */ /* 0x000fe20000000052 */
[----:B------:R1:W-:Y:S04]  /*1000*/  STS.64 [R91+0x168], R80 ;  /* 0x000168505b007388 */ /* 0x0003e80000000a00 */
[----:B------:R1:W-:Y:S04]  /*1010*/  STS.64 [R91+0x90], R72 ;  /* 0x000090485b007388 */ /* 0x0003e80000000a00 */
[----:B------:R1:W-:Y:S04]  /*1020*/  STS.64 [R91+0x120], R84 ;  /* 0x000120545b007388 */ /* 0x0003e80000000a00 */
[----:B------:R1:W-:Y:S01]  /*1030*/  STS.64 [R91+0xd8], R74 ;  /* 0x0000d84a5b007388 */ /* 0x0003e20000000a00 */
[----:B------:R-:W-:Y:S05]  /*1040*/  @!P1 BRA `(.L_x_532) ;  /* 0xfffffff800a89947 */ /* 0x000fea000383ffff */
.L_x_531:
[----:B------:R-:W-:Y:S05]  /*1050*/  BSYNC.RECONVERGENT B0 ;  /* 0x0000000000007941 */ /* 0x000fea0003800200 */
.L_x_530:
[----:B------:R-:W2:Y:S01]  /*1060*/  S2R R5, SR_TID.X ;  /* 0x0000000000057919 */ /* 0x000ea20000002100 */
[----:B------:R-:W3:Y:S01]  /*1070*/  LDCU.128 UR16, c[0x3][0x10] ;  /* 0x00c00200ff1077ac */ /* 0x000ee20008000c00 */
[----:B------:R-:W-:Y:S01]  /*1080*/  BSSY.RECONVERGENT B0, `(.L_x_533) ;  /* 0x00000fd000007945 */ /* 0x000fe20003800200 */
[----:B------:R-:W4:Y:S01]  /*1090*/  LDCU.128 UR20, c[0x3][0x710] ;  /* 0x00c0e200ff1477ac */ /* 0x000f220008000c00 */
[----:B------:R-:W0:Y:S01]  /*10a0*/  LDCU.128 UR32, c[0x3][0x30] ;  /* 0x00c00600ff2077ac */ /* 0x000e220008000c00 */
[----:B------:R-:W0:Y:S01]  /*10b0*/  LDCU.128 UR36, c[0x3][0x730] ;  /* 0x00c0e600ff2477ac */ /* 0x000e220008000c00 */
[----:B------:R-:W0:Y:S01]  /*10c0*/  LDCU.128 UR48, c[0x3][0x50] ;  /* 0x00c00a00ff3077ac */ /* 0x000e220008000c00 */
[----:B------:R-:W0:Y:S01]  /*10d0*/  LDCU.128 UR52, c[0x3][0x750] ;  /* 0x00c0ea00ff3477ac */ /* 0x000e220008000c00 */
[----:B------:R-:W0:Y:S01]  /*10e0*/  LDCU.128 UR64, c[0x3][0x70] ;  /* 0x00c00e00ff4077ac */ /* 0x000e220008000c00 */
[----:B------:R-:W0:Y:S01]  /*10f0*/  LDCU.128 UR68, c[0x3][0x770] ;  /* 0x00c0ee00ff4477ac */ /* 0x000e220008000c00 */
[----:B--2---:R-:W-:Y:S01]  /*1100*/  ISETP.GT.U32.AND P1, PT, R5, 0x3f, PT ;  /* 0x0000003f0500780c */ /* 0x004fe20003f24070 */
[----:B------:R-:W2:Y:S01]  /*1110*/  LDCU.128 UR8, c[0x3][URZ] ;  /* 0x00c00000ff0877ac */ /* 0x000ea20008000c00 */
[----:B------:R-:W0:Y:S01]  /*1120*/  LDCU.128 UR12, c[0x3][0x700] ;  /* 0x00c0e000ff0c77ac */ /* 0x000e220008000c00 */
[----:B------:R-:W0:Y:S01]  /*1130*/  LDCU.128 UR24, c[0x3][0x20] ;  /* 0x00c00400ff1877ac */ /* 0x000e220008000c00 */
[----:B------:R-:W0:Y:S01]  /*1140*/  LDCU.128 UR28, c[0x3][0x720] ;  /* 0x00c0e400ff1c77ac */ /* 0x000e220008000c00 */
[----:B------:R-:W0:Y:S01]  /*1150*/  LDCU.128 UR40, c[0x3][0x40] ;  /* 0x00c00800ff2877ac */ /* 0x000e220008000c00 */
[----:B------:R-:W0:Y:S01]  /*1160*/  LDCU.128 UR44, c[0x3][0x740] ;  /* 0x00c0e800ff2c77ac */ /* 0x000e220008000c00 */
[----:B------:R-:W0:Y:S01]  /*1170*/  LDCU.128 UR56, c[0x3][0x60] ;  /* 0x00c00c00ff3877ac */ /* 0x000e220008000c00 */
[----:B------:R-:W0:Y:S01]  /*1180*/  LDCU.128 UR60, c[0x3][0x760] ;  /* 0x00c0ec00ff3c77ac */ /* 0x000e220008000c00 */
[----:B------:R-:W-:Y:S06]  /*1190*/  BAR.SYNC.DEFER_BLOCKING 0x0 ;  /* 0x0000000000007b1d */ /* 0x000fec0000010000 */
[----:B---34-:R-:W-:Y:S05]  /*11a0*/  @P1 BRA `(.L_x_534) ;  /* 0x0000000c00a81947 */ /* 0x018fea0003800000 */
[----:B------:R-:W-:-:S05]  /*11b0*/  IMAD.SHL.U32 R4, R0, 0x200, RZ ;  /* 0x0000020000047824 */ /* 0x000fca00078e00ff */
[----:B------:R-:W-:-:S07]  /*11c0*/  SHF.R.S32.HI R88, RZ, 0x1f, R4 ;  /* 0x0000001fff587819 */ /* 0x000fce0000011404 */
.L_x_535:
[----:B---3--:R-:W3:Y:S01]  /*11d0*/  @!P0 LDC.64 R14, c[0x0][0x388] ;  /* 0x0000e200ff0e8b82 */ /* 0x008ee20000000a00 */
[C---:B------:R-:W-:Y:S01]  /*11e0*/  @!P0 SHF.L.U32 R7, R5.reuse, 0x3, RZ ;  /* 0x0000000305078819 */ /* 0x040fe200000006ff */
[----:B------:R-:W-:Y:S01]  /*11f0*/  @!P0 IMAD.SHL.U32 R17, R5, 0x8, RZ ;  /* 0x0000000805118824 */ /* 0x000fe200078e00ff */
[----:B------:R-:W-:Y:S02]  /*1200*/  CS2R R20, SRZ ;  /* 0x0000000000147805 */ /* 0x000fe4000001ff00 */
[C---:B------:R-:W-:Y:S02]  /*1210*/  @!P0 LOP3.LUT R13, R4.reuse, 0x1f8, R7, 0xf8, !PT ;  /* 0x000001f8040d8812 */ /* 0x040fe400078ef807 */
[----:B------:R-:W-:Y:S01]  /*1220*/  @!P0 LOP3.LUT R23, R4, 0x1f8, R17, 0xf8, !PT ;  /* 0x000001f804178812 */ /* 0x000fe200078ef811 */
[----:B------:R-:W4:Y:S01]  /*1230*/  @!P0 LDC.64 R18, c[0x0][0x388] ;  /* 0x0000e200ff128b82 */ /* 0x000f220000000a00 */
[----:B------:R-:W-:-:S07]  /*1240*/  CS2R R16, SRZ ;  /* 0x0000000000107805 */ /* 0x000fce000001ff00 */
[----:B------:R-:W5:Y:S08]  /*1250*/  @!P0 LDC.64 R10, c[0x0][0x388] ;  /* 0x0000e200ff0a8b82 */ /* 0x000f700000000a00 */
[----:B------:R-:W2:Y:S01]  /*1260*/  @!P0 LDC.64 R8, c[0x0][0x388] ;  /* 0x0000e200ff088b82 */ /* 0x000ea20000000a00 */
[----:B---3--:R-:W-:-:S04]  /*1270*/  @!P0 LEA R6, P1, R13, R14, 0x3 ;  /* 0x0000000e0d068211 */ /* 0x008fc800078218ff */
[----:B------:R-:W-:Y:S02]  /*1280*/  @!P0 LEA.HI.X R7, R13, R15, R88, 0x3, P1 ;  /* 0x0000000f0d078211 */ /* 0x000fe400008f1c58 */
[----:B----4-:R-:W-:-:S03]  /*1290*/  @!P0 LEA R18, P2, R23, R18, 0x3 ;  /* 0x0000001217128211 */ /* 0x010fc600078418ff */
[----:B------:R3:W4:Y:S01]  /*12a0*/  @!P0 LDG.E.64.CONSTANT R16, desc[UR4][R6.64+0x38] ;  /* 0x0000380406108981 */ /* 0x000722000c1e9b00 */
[----:B01----:R-:W-:Y:S02]  /*12b0*/  CS2R R72, SRZ ;  /* 0x0000000000487805 */ /* 0x003fe4000001ff00 */
[----:B------:R-:W-:Y:S01]  /*12c0*/  @!P0 LEA.HI.X R19, R23, R19, R88, 0x3, P2 ;  /* 0x0000001317138211 */ /* 0x000fe200010f1c58 */
[----:B-----5:R-:W-:-:S04]  /*12d0*/  @!P0 IMAD.WIDE R10, R13, 0x8, R10 ;  /* 0x000000080d0a8825 */ /* 0x020fc800078e020a */
[----:B------:R0:W5:Y:S01]  /*12e0*/  @!P0 LDG.E.64.CONSTANT R20, desc[UR4][R18.64+0x30] ;  /* 0x0000300412148981 */ /* 0x000162000c1e9b00 */
[----:B------:R-:W-:-:S03]  /*12f0*/  CS2R R76, SRZ ;  /* 0x00000000004c7805 */ /* 0x000fc6000001ff00 */
[----:B------:R-:W5:Y:S01]  /*1300*/  @!P0 LDG.E.64.CONSTANT R72, desc[UR4][R10.64] ;  /* 0x000000040a488981 */ /* 0x000f62000c1e9b00 */
[----:B--2---:R-:W-:-:S05]  /*1310*/  @!P0 IMAD.WIDE R14, R23, 0x8, R8 ;  /* 0x00000008170e8825 */ /* 0x004fca00078e0208 */
[----:B------:R1:W2:Y:S01]  /*1320*/  @!P0 LDG.E.64.CONSTANT R76, desc[UR4][R14.64+0x8] ;  /* 0x000008040e4c8981 */ /* 0x0002a2000c1e9b00 */
[----:B------:R-:W-:Y:S02]  /*1330*/  SHF.R.U32.HI R9, RZ, 0x3, R5 ;  /* 0x00000003ff097819 */ /* 0x000fe40000011605 */
[----:B------:R-:W-:-:S03]  /*1340*/  LOP3.LUT R89, R5, 0x7, RZ, 0xc0, !PT ;  /* 0x0000000705597812 */ /* 0x000fc600078ec0ff */
[----:B------:R-:W-:-:S04]  /*1350*/  IMAD R8, R9, 0x240, R2 ;  /* 0x0000024009087824 */ /* 0x000fc800078e0202 */
[----:B------:R-:W-:-:S05]  /*1360*/  IMAD R89, R89, 0x48, R8 ;  /* 0x0000004859597824 */ /* 0x000fca00078e0208 */
[----:B------:R-:W-:Y:S04]  /*1370*/  LDS.64 R12, [R89] ;  /* 0x00000000590c7984 */ /* 0x000fe80000000a00 */
[----:B---3--:R-:W1:Y:S04]  /*1380*/  LDS.64 R6, [R89+0x30] ;  /* 0x0000300059067984 */ /* 0x008e680000000a00 */
[----:B------:R-:W-:Y:S04]  /*1390*/  LDS.64 R8, [R89+0x8] ;  /* 0x0000080059087984 */ /* 0x000fe80000000a00 */
[----:B0-----:R-:W0:Y:S04]  /*13a0*/  LDS.64 R18, [R89+0x28] ;  /* 0x0000280059127984 */ /* 0x001e280000000a00 */
[----:B------:R-:W-:Y:S04]  /*13b0*/  LDS.64 R86, [R89+0x10] ;  /* 0x0000100059567984 */ /* 0x000fe80000000a00 */
[----:B------:R-:W3:Y:S04]  /*13c0*/  LDS.64 R22, [R89+0x20] ;  /* 0x0000200059167984 */ /* 0x000ee80000000a00 */
[----:B------:R-:W3:Y:S01]  /*13d0*/  LDS.64 R84, [R89+0x18] ;  /* 0x0000180059547984 */ /* 0x000ee20000000a00 */
        /* <DEDUP_REMOVED lines=8> */
[C-C-:B-1----:R-:W-:Y:S02]  /*1460*/  DADD R14, R12.reuse, R6.reuse ;  /* 0x000000000c0e7229 */ /* 0x142fe40000000006 */
[----:B------:R-:W-:Y:S01]  /*1470*/  DADD R12, R12, -R6 ;  /* 0x000000000c0c7229 */ /* 0x000fe20000000806 */
[----:B------:R-:W-:Y:S01]  /*1480*/  IMAD.U32 R66, RZ, RZ, UR10 ;  /* 0x0000000aff427e24 */ /* 0x000fe2000f8e00ff */
[----:B------:R-:W-:Y:S01]  /*1490*/  MOV R62, UR14 ;  /* 0x0000000e003e7c02 */ /* 0x000fe20008000f00 */
[----:B0-----:R-:W-:-:S02]  /*14a0*/  DADD R10, R8, R18 ;  /* 0x00000000080a7229 */ /* 0x001fc40000000012 */
[----:B------:R-:W-:Y:S02]  /*14b0*/  DADD R8, R8, -R18 ;  /* 0x0000000008087229 */ /* 0x000fe40000000812 */
[----:B------:R-:W-:Y:S02]  /*14c0*/  DFMA R18, R14, R68, RZ ;  /* 0x000000440e12722b */ /* 0x000fe400000000ff */
[C-C-:B---3--:R-:W-:Y:S02]  /*14d0*/  DADD R6, R86.reuse, R22.reuse ;  /* 0x0000000056067229 */ /* 0x148fe40000000016 */
[----:B------:R-:W-:Y:S02]  /*14e0*/  DADD R86, R86, -R22 ;  /* 0x0000000056567229 */ /* 0x000fe40000000816 */
[----:B------:R-:W-:Y:S01]  /*14f0*/  DFMA R22, R12, R64, RZ ;  /* 0x000000400c16722b */ /* 0x000fe200000000ff */
[----:B------:R-:W-:Y:S02]  /*1500*/  IMAD.U32 R67, RZ, RZ, UR11 ;  /* 0x0000000bff437e24 */ /* 0x000fe4000f8e00ff */
[----:B------:R-:W-:Y:S01]  /*1510*/  IMAD.U32 R63, RZ, RZ, UR15 ;  /* 0x0000000fff3f7e24 */ /* 0x000fe2000f8e00ff */
[----:B------:R-:W-:-:S02]  /*1520*/  DFMA R24, R14, R56, RZ ;  /* 0x000000380e18722b */ /* 0x000fc400000000ff */
[----:B------:R-:W-:Y:S01]  /*1530*/  DFMA R26, R12, R54, RZ ;  /* 0x000000360c1a722b */ /* 0x000fe200000000ff */
[----:B------:R-:W-:Y:S01]  /*1540*/  IMAD.U32 R48, RZ, RZ, UR26 ;  /* 0x0000001aff307e24 */ /* 0x000fe2000f8e00ff */
[----:B------:R-:W-:Y:S01]  /*1550*/  DADD R82, R84, R84 ;  /* 0x0000000054527229 */ /* 0x000fe20000000054 */
        /* <DEDUP_REMOVED lines=12> */
[----:B------:R-:W-:Y:S01]  /*1620*/  DADD R84, R84, -R84 ;  /* 0x0000000054547229 */ /* 0x000fe20000000854 */
[----:B------:R-:W-:Y:S01]  /*1630*/  IMAD.U32 R37, RZ, RZ, UR33 ;  /* 0x00000021ff257e24 */ /* 0x000fe2000f8e00ff */
[----:B------:R-:W-:Y:S01]  /*1640*/  DMUL R82, R82, 0.5 ;  /* 0x3fe0000052527828 */ /* 0x000fe20000000000 */
        /* <DEDUP_REMOVED lines=8> */
[----:B------:R-:W-:Y:S02]  /*16d0*/  DFMA R24, R6, R36, R24 ;  /* 0x000000240618722b */ /* 0x000fe40000000018 */
[----:B------:R-:W-:Y:S01]  /*16e0*/  DFMA R30, R86, R34, R26 ;  /* 0x00000022561e722b */ /* 0x000fe2000000001a */
[----:B------:R-:W-:Y:S01]  /*16f0*/  MOV R28, UR34 ;  /* 0x00000022001c7c02 */ /* 0x000fe20008000f00 */
[----:B------:R-:W-:Y:S01]  /*1700*/  DFMA R18, R82, R58, R18 ;  /* 0x0000003a5212722b */ /* 0x000fe20000000012 */
[----:B------:R-:W-:Y:S01]  /*1710*/  IMAD.U32 R29, RZ, RZ, UR35 ;  /* 0x00000023ff1d7e24 */ /* 0x000fe2000f8e00ff */
[----:B------:R-:W-:Y:S01]  /*1720*/  DFMA R42, R84, R38, R22 ;  /* 0x00000026542a722b */ /* 0x000fe20000000016 */
[----:B------:R-:W-:Y:S01]  /*1730*/  IMAD.U32 R26, RZ, RZ, UR38 ;  /* 0x00000026ff1a7e24 */ /* 0x000fe2000f8e00ff */
[----:B------:R-:W-:-:S03]  /*1740*/  MOV R27, UR39 ;  /* 0x00000027001b7c02 */ /* 0x000fc60008000f00 */
[----:B------:R-:W-:-:S03]  /*1750*/  DFMA R44, R82, R28, R24 ;  /* 0x0000001c522c722b */ /* 0x000fc60000000018 */
[----:B------:R-:W-:Y:S02]  /*1760*/  DFMA R30, R84, R26, R30 ;  /* 0x0000001a541e722b */ /* 0x000fe4000000001e */
[C-C-:B------:R-:W-:Y:S02]  /*1770*/  DADD R22, R18.reuse, -R42.reuse ;  /* 0x0000000012167229 */ /* 0x140fe4000000082a */
[----:B------:R-:W-:-:S04]  /*1780*/  DADD R24, R18, R42 ;  /* 0x0000000012187229 */ /* 0x000fc8000000002a */
[C-C-:B------:R-:W-:Y:S02]  /*1790*/  DADD R32, R44.reuse, -R30.reuse ;  /* 0x000000002c207229 */ /* 0x140fe4000000081e */
[----:B------:R-:W-:Y:S01]  /*17a0*/  DADD R18, R44, R30 ;  /* 0x000000002c127229 */ /* 0x000fe2000000001e */
        /* <DEDUP_REMOVED lines=8> */
[----:B------:R-:W-:Y:S01]  /*1830*/  @!P0 SHF.L.U32 R4, R0, 0x9, RZ ;  /* 0x0000000900048819 */ /* 0x000fe200000006ff */
[----:B------:R-:W-:-:S05]  /*1840*/  @!P0 IMAD.SHL.U32 R91, R5, 0x8, RZ ;  /* 0x00000008055b8824 */ /* 0x000fca00078e00ff */
[----:B------:R-:W-:Y:S02]  /*1850*/  @!P0 LOP3.LUT R91, R4, 0x1f8, R91, 0xf8, !PT ;  /* 0x000001f8045b8812 */ /* 0x000fe400078ef85b */
[----:B------:R-:W-:Y:S02]  /*1860*/  @!P0 SHF.R.S32.HI R88, RZ, 0x1f, R4 ;  /* 0x0000001fff588819 */ /* 0x000fe40000011404 */
[----:B------:R-:W-:Y:S01]  /*1870*/  CS2R R78, SRZ ;  /* 0x00000000004e7805 */ /* 0x000fe2000001ff00 */
[----:B----4-:R-:W-:Y:S01]  /*1880*/  DMUL R30, R22, R16 ;  /* 0x00000010161e7228 */ /* 0x010fe20000000000 */
[----:B------:R-:W0:Y:S01]  /*1890*/  @!P0 LDC.64 R16, c[0x0][0x388] ;  /* 0x0000e200ff108b82 */ /* 0x000e220000000a00 */
[----:B-----5:R-:W-:Y:S02]  /*18a0*/  DMUL R22, R32, R20 ;  /* 0x0000001420167228 */ /* 0x020fe40000000000 */
[----:B------:R-:W-:-:S04]  /*18b0*/  DFMA R20, R12, R50, RZ ;  /* 0x000000320c14722b */ /* 0x000fc800000000ff */
[CCC-:B------:R-:W-:Y:S02]  /*18c0*/  DFMA R70, R24.reuse, R72.reuse, -R30.reuse ;  /* 0x000000481846722b */ /* 0x1c0fe4000000081e */
[----:B------:R-:W-:Y:S02]  /*18d0*/  DFMA R72, R24, R72, R30 ;  /* 0x000000481848722b */ /* 0x000fe4000000001e */
[----:B------:R-:W-:Y:S02]  /*18e0*/  DFMA R24, R14, R52, RZ ;  /* 0x000000340e18722b */ /* 0x000fe400000000ff */
[CCC-:B--2---:R-:W-:Y:S02]  /*18f0*/  DFMA R74, R18.reuse, R76.reuse, -R22.reuse ;  /* 0x0000004c124a722b */ /* 0x1c4fe40000000816 */
[----:B------:R-:W-:-:S04]  /*1900*/  DFMA R76, R18, R76, R22 ;  /* 0x0000004c124c722b */ /* 0x000fc80000000016 */
[----:B------:R-:W-:Y:S02]  /*1910*/  DFMA R24, R10, R44, R24 ;  /* 0x0000002c0a18722b */ /* 0x000fe40000000018 */
[----:B------:R-:W-:Y:S01]  /*1920*/  DFMA R18, R8, R42, R20 ;  /* 0x0000002a0812722b */ /* 0x000fe20000000014 */
[----:B------:R-:W-:Y:S01]  /*1930*/  MOV R32, UR48 ;  /* 0x0000003000207c02 */ /* 0x000fe20008000f00 */
[----:B------:R-:W-:Y:S01]  /*1940*/  IMAD.U32 R33, RZ, RZ, UR49 ;  /* 0x00000031ff217e24 */ /* 0x000fe2000f8e00ff */
[----:B------:R-:W-:Y:S01]  /*1950*/  MOV R31, UR53 ;  /* 0x00000035001f7c02 */ /* 0x000fe20008000f00 */
[----:B------:R-:W-:Y:S01]  /*1960*/  IMAD.U32 R30, RZ, RZ, UR52 ;  /* 0x00000034ff1e7e24 */ /* 0x000fe2000f8e00ff */
[----:B------:R-:W-:Y:S01]  /*1970*/  MOV R23, UR55 ;  /* 0x0000003700177c02 */ /* 0x000fe20008000f00 */
[----:B------:R-:W-:Y:S02]  /*1980*/  IMAD.U32 R22, RZ, RZ, UR54 ;  /* 0x00000036ff167e24 */ /* 0x000fe4000f8e00ff */
[----:B------:R-:W-:-:S02]  /*1990*/  DFMA R20, R6, R32, R24 ;  /* 0x000000200614722b */ /* 0x000fc40000000018 */
[----:B------:R-:W-:Y:S01]  /*19a0*/  DFMA R18, R86, R30, R18 ;  /* 0x0000001e5612722b */ /* 0x000fe20000000012 */
[----:B------:R-:W-:Y:S01]  /*19b0*/  IMAD.U32 R24, RZ, RZ, UR50 ;  /* 0x00000032ff187e24 */ /* 0x000fe2000f8e00ff */
[----:B------:R-:W-:-:S06]  /*19c0*/  MOV R25, UR51 ;  /* 0x0000003300197c02 */ /* 0x000fcc0008000f00 */
[----:B------:R-:W-:Y:S02]  /*19d0*/  DFMA R20, R82, R24, R20 ;  /* 0x000000185214722b */ /* 0x000fe40000000014 */
[----:B------:R-:W-:-:S08]  /*19e0*/  DFMA R18, R84, R22, R18 ;  /* 0x000000165412722b */ /* 0x000fd00000000012 */
[C-C-:B------:R-:W-:Y:S02]  /*19f0*/  DADD R80, R20.reuse, R18.reuse ;  /* 0x0000000014507229 */ /* 0x140fe40000000012 */
[----:B------:R-:W-:Y:S01]  /*1a00*/  DADD R18, R20, -R18 ;  /* 0x0000000014127229 */ /* 0x000fe20000000812 */
[----:B------:R-:W1:Y:S01]  /*1a10*/  @!P0 LDC.64 R20, c[0x0][0x388] ;  /* 0x0000e200ff148b82 */ /* 0x000e620000000a00 */
[----:B0-----:R-:W-:-:S04]  /*1a20*/  @!P0 LEA R16, P1, R91, R16, 0x3 ;  /* 0x000000105b108211 */ /* 0x001fc800078218ff */
[----:B------:R-:W-:-:S05]  /*1a30*/  @!P0 LEA.HI.X R17, R91, R17, R88, 0x3, P1 ;  /* 0x000000115b118211 */ /* 0x000fca00008f1c58 */
[----:B------:R0:W2:Y:S01]  /*1a40*/  @!P0 LDG.E.64.CONSTANT R78, desc[UR4][R16.64+0x28] ;  /* 0x00002804104e8981 */ /* 0x0000a2000c1e9b00 */
[----:B-1----:R-:W-:Y:S01]  /*1a50*/  @!P0 IMAD.WIDE R90, R91, 0x8, R20 ;  /* 0x000000085b5a8825 */ /* 0x002fe200078e0214 */
[----:B------:R-:W-:-:S06]  /*1a60*/  CS2R R20, SRZ ;  /* 0x0000000000147805 */ /* 0x000fcc000001ff00 */
[----:B------:R1:W3:Y:S01]  /*1a70*/  @!P0 LDG.E.64.CONSTANT R20, desc[UR4][R90.64+0x10] ;  /* 0x000010045a148981 */ /* 0x0002e2000c1e9b00 */
[----:B0-----:R-:W-:Y:S01]  /*1a80*/  IMAD.U32 R16, RZ, RZ, UR60 ;  /* 0x0000003cff107e24 */ /* 0x001fe2000f8e00ff */
[----:B------:R-:W-:-:S06]  /*1a90*/  MOV R17, UR61 ;  /* 0x0000003d00117c02 */ /* 0x000fcc0008000f00 */
[----:B------:R-:W-:Y:S01]  /*1aa0*/  DFMA R12, R12, R16, RZ ;  /* 0x000000100c0c722b */ /* 0x000fe200000000ff */
[----:B-1----:R-:W-:-:S05]  /*1ab0*/  @!P0 IMAD.SHL.U32 R91, R5, 0x8, RZ ;  /* 0x00000008055b8824 */ /* 0x002fca00078e00ff */
[----:B------:R-:W-:Y:S02]  /*1ac0*/  @!P0 LOP3.LUT R91, R4, 0x1f8, R91, 0xf8, !PT ;  /* 0x000001f8045b8812 */ /* 0x000fe400078ef85b */
[----:B------:R-:W-:Y:S01]  /*1ad0*/  CS2R R92, SRZ ;  /* 0x00000000005c7805 */ /* 0x000fe2000001ff00 */
[----:B--2---:R-:W-:-:S08]  /*1ae0*/  DMUL R18, R18, R78 ;  /* 0x0000004e12127228 */ /* 0x004fd00000000000 */
[CCC-:B---3--:R-:W-:Y:S02]  /*1af0*/  DFMA R78, R80.reuse, R20.reuse, -R18.reuse ;  /* 0x00000014504e722b */ /* 0x1c8fe40000000812 */
[----:B------:R-:W-:Y:S01]  /*1b00*/  DFMA R80, R80, R20, R18 ;  /* 0x000000145050722b */ /* 0x000fe20000000012 */
[----:B------:R-:W-:Y:S01]  /*1b10*/  IMAD.U32 R20, RZ, RZ, UR56 ;  /* 0x00000038ff147e24 */ /* 0x000fe2000f8e00ff */
[----:B------:R-:W-:Y:S01]  /*1b20*/  MOV R21, UR57 ;  /* 0x0000003900157c02 */ /* 0x000fe20008000f00 */
[----:B------:R-:W-:Y:S01]  /*1b30*/  IMAD.U32 R18, RZ, RZ, UR58 ;  /* 0x0000003aff127e24 */ /* 0x000fe2000f8e00ff */
[----:B------:R-:W-:-:S04]  /*1b40*/  MOV R19, UR59 ;  /* 0x0000003b00137c02 */ /* 0x000fc80008000f00 */
[----:B------:R-:W-:-:S08]  /*1b50*/  DFMA R14, R14, R20, RZ ;  /* 0x000000140e0e722b */ /* 0x000fd000000000ff */
        /* <DEDUP_REMOVED lines=16> */
[----:B------:R-:W0:Y:S02]  /*1c60*/  @!P0 LDC.64 R86, c[0x0][0x388] ;  /* 0x0000e200ff568b82 */ /* 0x000e240000000a00 */
[----:B0-----:R-:W-:-:S04]  /*1c70*/  @!P0 LEA R86, P1, R91, R86, 0x3 ;  /* 0x000000565b568211 */ /* 0x001fc800078218ff */
[----:B------:R-:W-:-:S05]  /*1c80*/  @!P0 LEA.HI.X R87, R91, R87, R88, 0x3, P1 ;  /* 0x000000575b578211 */ /* 0x000fca00008f1c58 */
[----:B------:R0:W2:Y:S02]  /*1c90*/  @!P0 LDG.E.64.CONSTANT R92, desc[UR4][R86.64+0x20] ;  /* 0x00002004565c8981 */ /* 0x0000a4000c1e9b00 */
[C-C-:B0-----:R-:W-:Y:S02]  /*1ca0*/  DADD R86, R82.reuse, R84.reuse ;  /* 0x0000000052567229 */ /* 0x141fe40000000054 */
[----:B------:R-:W-:Y:S01]  /*1cb0*/  DADD R82, R82, -R84 ;  /* 0x0000000052527229 */ /* 0x000fe20000000854 */
[----:B------:R-:W-:-:S07]  /*1cc0*/  CS2R R84, SRZ ;  /* 0x0000000000547805 */ /* 0x000fce000001ff00 */
[----:B--2---:R-:W-:Y:S02]  /*1cd0*/  DMUL R92, R82, R92 ;  /* 0x0000005c525c7228 */ /* 0x004fe40000000000 */
[----:B------:R-:W0:Y:S02]  /*1ce0*/  @!P0 LDC.64 R82, c[0x0][0x388] ;  /* 0x0000e200ff528b82 */ /* 0x000e240000000a00 */
[----:B0-----:R-:W-:-:S05]  /*1cf0*/  @!P0 IMAD.WIDE R82, R91, 0x8, R82 ;  /* 0x000000085b528825 */ /* 0x001fca00078e0252 */
[----:B------:R-:W2:Y:S01]  /*1d00*/  @!P0 LDG.E.64.CONSTANT R84, desc[UR4][R82.64+0x18] ;  /* 0x0000180452548981 */ /* 0x000ea2000c1e9b00 */
[----:B------:R-:W-:-:S08]  /*1d10*/  DFMA R90, R72, R68, RZ ;  /* 0x00000044485a722b */ /* 0x000fd000000000ff */
[----:B------:R-:W-:-:S08]  /*1d20*/  DFMA R90, R76, R56, R90 ;  /* 0x000000384c5a722b */ /* 0x000fd0000000005a */
[----:B------:R-:W-:Y:S01]  /*1d30*/  DFMA R90, R80, R52, R90 ;  /* 0x00000034505a722b */ /* 0x000fe2000000005a */
[----:B------:R-:W-:Y:S01]  /*1d40*/  ISETP.GE.U32.AND P1, PT, R5, 0xf, PT ;  /* 0x0000000f0500780c */ /* 0x000fe20003f26070 */
[CCC-:B--2---:R-:W-:Y:S02]  /*1d50*/  DFMA R82, R86.reuse, R84.reuse, -R92.reuse ;  /* 0x000000545652722b */ /* 0x1c4fe4000000085c */
[----:B------:R-:W-:Y:S02]  /*1d60*/  DFMA R92, R86, R84, R92 ;  /* 0x00000054565c722b */ /* 0x000fe4000000005c */
[----:B------:R-:W-:-:S08]  /*1d70*/  DFMA R86, R70, R64, RZ ;  /* 0x000000404656722b */ /* 0x000fd000000000ff */
[----:B------:R-:W-:-:S08]  /*1d80*/  DFMA R86, R74, R54, R86 ;  /* 0x000000364a56722b */ /* 0x000fd00000000056 */
[----:B------:R-:W-:Y:S02]  /*1d90*/  DFMA R86, R78, R50, R86 ;  /* 0x000000324e56722b */ /* 0x000fe40000000056 */
[----:B------:R-:W-:-:S06]  /*1da0*/  DFMA R90, R92, R20, R90 ;  /* 0x000000145c5a722b */ /* 0x000fcc000000005a */
[----:B------:R-:W-:-:S08]  /*1db0*/  DFMA R86, R82, R16, R86 ;  /* 0x000000105256722b */ /* 0x000fd00000000056 */
[----:B------:R-:W-:-:S07]  /*1dc0*/  DADD R84, R90, -R86 ;  /* 0x000000005a547229 */ /* 0x000fce0000000856 */
[----:B------:R0:W-:Y:S02]  /*1dd0*/  STS.64 [R89+0x30], R84 ;  /* 0x0000305459007388 */ /* 0x0001e40000000a00 */
[----:B0-----:R-:W-:Y:S02]  /*1de0*/  DADD R84, R90, R86 ;  /* 0x000000005a547229 */ /* 0x001fe40000000056 */
[----:B------:R-:W-:Y:S02]  /*1df0*/  DFMA R90, R72, R66, RZ ;  /* 0x00000042485a722b */ /* 0x000fe400000000ff */
[----:B------:R-:W-:-:S06]  /*1e00*/  DFMA R86, R70, R62, RZ ;  /* 0x0000003e4656722b */ /* 0x000fcc00000000ff */
[----:B------:R-:W-:Y:S02]  /*1e10*/  DFMA R90, R76, R48, R90 ;  /* 0x000000304c5a722b */ /* 0x000fe4000000005a */
[----:B------:R-:W-:-:S06]  /*1e20*/  DFMA R86, R74, R46, R86 ;  /* 0x0000002e4a56722b */ /* 0x000fcc0000000056 */
[----:B------:R-:W-:Y:S02]  /*1e30*/  DFMA R90, R80, R44, R90 ;  /* 0x0000002c505a722b */ /* 0x000fe4000000005a */
[----:B------:R-:W-:-:S06]  /*1e40*/  DFMA R86, R78, R42, R86 ;  /* 0x0000002a4e56722b */ /* 0x000fcc0000000056 */
[----:B------:R-:W-:Y:S02]  /*1e50*/  DFMA R90, R92, R18, R90 ;  /* 0x000000125c5a722b */ /* 0x000fe4000000005a */
[----:B------:R-:W-:Y:S01]  /*1e60*/  DFMA R86, R82, R14, R86 ;  /* 0x0000000e5256722b */ /* 0x000fe20000000056 */
[----:B------:R0:W-:Y:S07]  /*1e70*/  STS.64 [R89], R84 ;  /* 0x0000005459007388 */ /* 0x0001ee0000000a00 */
[----:B0-----:R-:W-:-:S07]  /*1e80*/  DADD R84, R90, -R86 ;  /* 0x000000005a547229 */ /* 0x001fce0000000856 */
[----:B------:R0:W-:Y:S02]  /*1e90*/  STS.64 [R89+0x28], R84 ;  /* 0x0000285459007388 */ /* 0x0001e40000000a00 */
[----:B0-----:R-:W-:Y:S02]  /*1ea0*/  DADD R84, R90, R86 ;  /* 0x000000005a547229 */ /* 0x001fe40000000056 */
[----:B------:R-:W-:Y:S02]  /*1eb0*/  DFMA R90, R72, R60, RZ ;  /* 0x0000003c485a722b */ /* 0x000fe400000000ff */
[----:B------:R-:W-:Y:S02]  /*1ec0*/  DFMA R86, R70, R40, RZ ;  /* 0x000000284656722b */ /* 0x000fe400000000ff */
[----:B------:R-:W-:Y:S02]  /*1ed0*/  DFMA R72, R72, R58, RZ ;  /* 0x0000003a4848722b */ /* 0x000fe400000000ff */
[----:B------:R-:W-:-:S02]  /*1ee0*/  DFMA R70, R70, R38, RZ ;  /* 0x000000264646722b */ /* 0x000fc400000000ff */
        /* <DEDUP_REMOVED lines=11> */
[----:B------:R-:W-:Y:S01]  /*1fa0*/  DFMA R70, R82, R6, R70 ;  /* 0x000000065246722b */ /* 0x000fe20000000046 */
[----:B------:R0:W-:Y:S07]  /*1fb0*/  STS.64 [R89+0x8], R84 ;  /* 0x0000085459007388 */ /* 0x0001ee0000000a00 */
[----:B------:R-:W-:-:S02]  /*1fc0*/  DADD R70, R72, R70 ;  /* 0x0000000048467229 */ /* 0x000fc40000000046 */
[C-C-:B0-----:R-:W-:Y:S02]  /*1fd0*/  DADD R84, R90.reuse, -R86.reuse ;  /* 0x000000005a547229 */ /* 0x141fe40000000856 */
[----:B------:R-:W-:-:S03]  /*1fe0*/  DADD R86, R90, R86 ;  /* 0x000000005a567229 */ /* 0x000fc60000000056 */
[----:B------:R3:W-:Y:S04]  /*1ff0*/  STS.64 [R89+0x18], R70 ;  /* 0x0000184659007388 */ /* 0x0007e80000000a00 */
[----:B------:R3:W-:Y:S04]  /*2000*/  STS.64 [R89+0x20], R84 ;  /* 0x0000205459007388 */ /* 0x0007e80000000a00 */
[----:B------:R3:W-:Y:S01]  /*2010*/  STS.64 [R89+0x10], R86 ;  /* 0x0000105659007388 */ /* 0x0007e20000000a00 */
[----:B------:R-:W-:-:S05]  /*2020*/  IADD3 R72, PT, PT, R5, 0x31, RZ ;  /* 0x0000003105487810 */ /* 0x000fca0007ffe0ff */
[----:B------:R-:W-:Y:S01]  /*2030*/  IMAD.MOV.U32 R5, RZ, RZ, R72 ;  /* 0x000000ffff057224 */ /* 0x000fe200078e0048 */
[----:B------:R-:W-:Y:S06]  /*2040*/  @!P1 BRA `(.L_x_535) ;  /* 0xfffffff000609947 */ /* 0x000fec000383ffff */
.L_x_534:
[----:B0-2---:R-:W-:Y:S05]  /*2050*/  BSYNC.RECONVERGENT B0 ;  /* 0x0000000000007941 */ /* 0x005fea0003800200 */
.L_x_533:
[----:B-1----:R-:W0:Y:S01]  /*2060*/  S2R R91, SR_TID.X ;  /* 0x00000000005b7919 */ /* 0x002e220000002100 */
[----:B------:R-:W-:Y:S01]  /*2070*/  BSSY.RECONVERGENT B0, `(.L_x_536) ;  /* 0x0000059000007945 */ /* 0x000fe20003800200 */
[----:B------:R-:W-:Y:S01]  /*2080*/  BAR.SYNC.DEFER_BLOCKING 0x0 ;  /* 0x0000000000007b1d */ /* 0x000fe20000010000 */
[----:B0-----:R-:W-:-:S13]  /*2090*/  ISETP.GT.U32.AND P0, PT, R91, 0x37, PT ;  /* 0x000000375b00780c */ /* 0x001fda0003f04070 */
[----:B------:R-:W-:Y:S05]  /*20a0*/  @P0 BRA `(.L_x_537) ;  /* 0x0000000400540947 */ /* 0x000fea0003800000 */
[----:B------:R-:W-:-:S07]  /*20b0*/  MOV R90, R91 ;  /* 0x0000005b005a7202 */ /* 0x000fce0000000f00 */
.L_x_538:
        /* <DEDUP_REMOVED lines=16> */
[----:B---3--:R-:W-:-:S04]  /*21c0*/  PRMT R71, R4, 0x7710, RZ ;  /* 0x0000771004477816 */ /* 0x008fc800000000ff */
        /* <DEDUP_REMOVED lines=25> */
[----:B------:R-:W-:-:S04]  /*2360*/  DFMA R88, R82, R40, RZ ;  /* 0x000000285258722b */ /* 0x000fc800000000ff */
[C---:B------:R-:W-:Y:S02]  /*2370*/  DFMA R74, R72.reuse, R52, R74 ;  /* 0x00000034484a722b */ /* 0x040fe4000000004a */
[C---:B------:R-:W-:Y:S02]  /*2380*/  DFMA R76, R72.reuse, R44, R76 ;  /* 0x0000002c484c722b */ /* 0x040fe4000000004c */
[C---:B------:R-:W-:Y:S02]  /*2390*/  DFMA R78, R72.reuse, R32, R78 ;  /* 0x00000020484e722b */ /* 0x040fe4000000004e */
[----:B------:R-:W-:Y:S01]  /*23a0*/  DFMA R80, R72, R24, R80 ;  /* 0x000000184850722b */ /* 0x000fe20000000050 */
[----:B------:R-:W0:Y:S01]  /*23b0*/  LDS.64 R72, [R92+0x120] ;  /* 0x000120005c487984 */ /* 0x000e220000000a00 */
[----:B------:R-:W-:-:S08]  /*23c0*/  DFMA R88, R4, R34, R88 ;  /* 0x000000220458722b */ /* 0x000fd00000000058 */
[----:B------:R-:W-:Y:S02]  /*23d0*/  DFMA R88, R70, R30, R88 ;  /* 0x0000001e4658722b */ /* 0x000fe40000000058 */
[C-C-:B0-----:R-:W-:Y:S02]  /*23e0*/  DADD R84, R86.reuse, R72.reuse ;  /* 0x0000000056547229 */ /* 0x141fe40000000048 */
[----:B------:R-:W-:Y:S02]  /*23f0*/  DADD R72, R86, -R72 ;  /* 0x0000000056487229 */ /* 0x000fe40000000848 */
[----:B------:R-:W-:-:S04]  /*2400*/  DFMA R86, R82, R62, RZ ;  /* 0x0000003e5256722b */ /* 0x000fc800000000ff */
[C---:B------:R-:W-:Y:S02]  /*2410*/  DFMA R74, R84.reuse, R20, R74 ;  /* 0x00000014544a722b */ /* 0x040fe4000000004a */
[C---:B------:R-:W-:Y:S02]  /*2420*/  DFMA R76, R84.reuse, R18, R76 ;  /* 0x00000012544c722b */ /* 0x040fe4000000004c */
[C---:B------:R-:W-:Y:S02]  /*2430*/  DFMA R78, R84.reuse, R12, R78 ;  /* 0x0000000c544e722b */ /* 0x040fe4000000004e */
[----:B------:R-:W-:Y:S02]  /*2440*/  DFMA R80, R84, R8, R80 ;  /* 0x000000085450722b */ /* 0x000fe40000000050 */
[C---:B------:R-:W-:Y:S02]  /*2450*/  DFMA R84, R82.reuse, R64, RZ ;  /* 0x000000405254722b */ /* 0x040fe400000000ff */
[----:B------:R-:W-:-:S02]  /*2460*/  DFMA R82, R82, R38, RZ ;  /* 0x000000265252722b */ /* 0x000fc400000000ff */
[----:B------:R-:W-:Y:S02]  /*2470*/  DFMA R86, R4, R46, R86 ;  /* 0x0000002e0456722b */ /* 0x000fe40000000056 */
[----:B------:R-:W-:Y:S02]  /*2480*/  DFMA R88, R72, R10, R88 ;  /* 0x0000000a4858722b */ /* 0x000fe40000000058 */
[C---:B------:R-:W-:Y:S02]  /*2490*/  DFMA R84, R4.reuse, R54, R84 ;  /* 0x000000360454722b */ /* 0x040fe40000000054 */
[----:B------:R-:W-:Y:S02]  /*24a0*/  DFMA R82, R4, R26, R82 ;  /* 0x0000001a0452722b */ /* 0x000fe40000000052 */
[----:B------:R-:W-:-:S04]  /*24b0*/  DFMA R86, R70, R42, R86 ;  /* 0x0000002a4656722b */ /* 0x000fc80000000056 */
[C---:B------:R-:W-:Y:S02]  /*24c0*/  DFMA R84, R70.reuse, R50, R84 ;  /* 0x000000324654722b */ /* 0x040fe40000000054 */
[----:B------:R-:W-:Y:S02]  /*24d0*/  DFMA R82, R70, R22, R82 ;  /* 0x000000164652722b */ /* 0x000fe40000000052 */
[----:B------:R-:W-:-:S04]  /*24e0*/  DFMA R86, R72, R14, R86 ;  /* 0x0000000e4856722b */ /* 0x000fc80000000056 */
[C---:B------:R-:W-:Y:S02]  /*24f0*/  DFMA R84, R72.reuse, R16, R84 ;  /* 0x000000104854722b */ /* 0x040fe40000000054 */
[----:B------:R-:W-:Y:S02]  /*2500*/  DFMA R82, R72, R6, R82 ;  /* 0x000000064852722b */ /* 0x000fe40000000052 */
[----:B------:R-:W-:Y:S02]  /*2510*/  DADD R70, R76, -R86 ;  /* 0x000000004c467229 */ /* 0x000fe40000000856 */
[----:B------:R-:W-:Y:S02]  /*2520*/  DADD R72, R78, -R88 ;  /* 0x000000004e487229 */ /* 0x000fe40000000858 */
[C-C-:B------:R-:W-:Y:S02]  /*2530*/  DADD R4, R74.reuse, -R84.reuse ;  /* 0x000000004a047229 */ /* 0x140fe40000000854 */
        /* <DEDUP_REMOVED lines=12> */
.L_x_537:
[----:B------:R-:W-:Y:S05]  /*2600*/  BSYNC.RECONVERGENT B0 ;  /* 0x0000000000007941 */ /* 0x000fea0003800200 */
.L_x_536:
[----:B------:R-:W-:Y:S06]  /*2610*/  BAR.SYNC.DEFER_BLOCKING 0x0 ;  /* 0x0000000000007b1d */ /* 0x000fec0000010000 */
[----:B------:R-:W1:Y:S01]  /*2620*/  LDCU.128 UR8, c[0x3][0x10] ;  /* 0x00c00200ff0877ac */ /* 0x000e620008000c00 */
[----:B------:R-:W2:Y:S01]  /*2630*/  LDCU.128 UR12, c[0x3][0x710] ;  /* 0x00c0e200ff0c77ac */ /* 0x000ea20008000c00 */
[----:B------:R-:W4:Y:S01]  /*2640*/  LDCU.128 UR16, c[0x3][0x30] ;  /* 0x00c00600ff1077ac */ /* 0x000f220008000c00 */
[----:B------:R-:W5:Y:S01]  /*2650*/  LDCU.128 UR20, c[0x3][0x730] ;  /* 0x00c0e600ff1477ac */ /* 0x000f620008000c00 */
[----:B------:R-:W3:Y:S01]  /*2660*/  LDCU UR6, c[0x0][0x380] ;  /* 0x00007000ff0677ac */ /* 0x000ee20008000800 */
[----:B------:R-:W-:Y:S01]  /*2670*/  LDS.64 R6, [R3] ;  /* 0x0000000003067984 */ /* 0x000fe20000000a00 */
[----:B------:R-:W5:Y:S03]  /*2680*/  LDCU.128 UR24, c[0x3][0x50] ;  /* 0x00c00a00ff1877ac */ /* 0x000f660008000c00 */
[----:B------:R-:W1:Y:S01]  /*2690*/  LDS.64 R8, [R3+0xfc0] ;  /* 0x000fc00003087984 */ /* 0x000e620000000a00 */
[----:B------:R-:W5:Y:S03]  /*26a0*/  LDCU.128 UR28, c[0x3][0x70] ;  /* 0x00c00e00ff1c77ac */ /* 0x000f660008000c00 */
[----:B------:R-:W-:Y:S04]  /*26b0*/  LDS.64 R12, [R3+0x240] ;  /* 0x00024000030c7984 */ /* 0x000fe80000000a00 */
[----:B------:R-:W2:Y:S04]  /*26c0*/  LDS.64 R14, [R3+0xd80] ;  /* 0x000d8000030e7984 */ /* 0x000ea80000000a00 */
[----:B------:R-:W-:Y:S01]  /*26d0*/  LDS.64 R24, [R3+0x480] ;  /* 0x0004800003187984 */ /* 0x000fe20000000a00 */
[----:B---3--:R-:W-:-:S03]  /*26e0*/  ISETP.GE.AND P0, PT, R0, UR6, PT ;  /* 0x0000000600007c0c */ /* 0x008fc6000bf06270 */
[----:B------:R-:W3:Y:S04]  /*26f0*/  LDS.64 R26, [R3+0xb40] ;  /* 0x000b4000031a7984 */ /* 0x000ee80000000a00 */
[----:B0-----:R-:W-:Y:S04]  /*2700*/  LDS.64 R4, [R3+0x6c0] ;  /* 0x0006c00003047984 */ /* 0x001fe80000000a00 */
[----:B------:R3:W0:Y:S01]  /*2710*/  LDS.64 R28, [R3+0x900] ;  /* 0x00090000031c7984 */ /* 0x0006220000000a00 */
[C-C-:B-1----:R-:W-:Y:S02]  /*2720*/  DADD R10, R6.reuse, -R8.reuse ;  /* 0x00000000060a7229 */ /* 0x142fe40000000808 */
[----:B------:R-:W-:-:S02]  /*2730*/  DADD R8, R6, R8 ;  /* 0x0000000006087229 */ /* 0x000fc40000000008 */
[C-C-:B--2---:R-:W-:Y:S02]  /*2740*/  DADD R22, R12.reuse, -R14.reuse ;  /* 0x000000000c167229 */ /* 0x144fe4000000080e */
[----:B------:R-:W-:-:S04]  /*2750*/  DADD R6, R12, R14 ;  /* 0x000000000c067229 */ /* 0x000fc8000000000e */
[C---:B------:R-:W-:Y:S02]  /*2760*/  DFMA R68, R8.reuse, R68, RZ ;  /* 0x000000440844722b */ /* 0x040fe400000000ff */
[C---:B------:R-:W-:Y:S02]  /*2770*/  DFMA R66, R8.reuse, R66, RZ ;  /* 0x000000420842722b */ /* 0x040fe400000000ff */
[C---:B------:R-:W-:Y:S01]  /*2780*/  DFMA R12, R8.reuse, UR8, RZ ;  /* 0x00000008080c7c2b */ /* 0x040fe200080000ff */
[----:B------:R-:W1:Y:S01]  /*2790*/  LDCU.64 UR8, c[0x3][0x768] ;  /* 0x00c0ed00ff0877ac */ /* 0x000e620008000a00 */
[----:B------:R-:W-:Y:S02]  /*27a0*/  DFMA R14, R8, UR10, RZ ;  /* 0x0000000a080e7c2b */ /* 0x000fe400080000ff */
[C---:B------:R-:W-:Y:S02]  /*27b0*/  DFMA R8, R10.reuse, UR12, RZ ;  /* 0x0000000c0a087c2b */ /* 0x040fe400080000ff */
[C---:B------:R-:W-:Y:S01]  /*27c0*/  DFMA R30, R10.reuse, UR14, RZ ;  /* 0x0000000e0a1e7c2b */ /* 0x040fe200080000ff */
[----:B------:R-:W2:Y:S01]  /*27d0*/  LDCU.128 UR12, c[0x3][0x750] ;  /* 0x00c0ea00ff0c77ac */ /* 0x000ea20008000c00 */
[----:B------:R-:W-:-:S02]  /*27e0*/  DFMA R62, R10, R62, RZ ;  /* 0x0000003e0a3e722b */ /* 0x000fc400000000ff */
[C---:B----4-:R-:W-:Y:S02]  /*27f0*/  DFMA R12, R6.reuse, UR16, R12 ;  /* 0x00000010060c7c2b */ /* 0x050fe4000800000c */
[----:B------:R-:W-:Y:S01]  /*2800*/  DFMA R14, R6, UR18, R14 ;  /* 0x00000012060e7c2b */ /* 0x000fe2000800000e */
[----:B------:R-:W4:Y:S01]  /*2810*/  LDCU.128 UR16, c[0x3][0x770] ;  /* 0x00c0ee00ff1077ac */ /* 0x000f220008000c00 */
[----:B------:R-:W-:Y:S02]  /*2820*/  DFMA R64, R10, R64, RZ ;  /* 0x000000400a40722b */ /* 0x000fe400000000ff */
[C-C-:B---3--:R-:W-:Y:S02]  /*2830*/  DADD R2, R24.reuse, R26.reuse ;  /* 0x0000000018027229 */ /* 0x148fe4000000001a */
[----:B------:R-:W-:Y:S02]  /*2840*/  DADD R24, R24, -R26 ;  /* 0x0000000018187229 */ /* 0x000fe4000000081a */
[----:B-----5:R-:W-:-:S02]  /*2850*/  DFMA R10, R22, UR20, R8 ;  /* 0x00000014160a7c2b */ /* 0x020fc40008000008 */
[C---:B------:R-:W-:Y:S02]  /*2860*/  DFMA R30, R22.reuse, UR22, R30 ;  /* 0x00000016161e7c2b */ /* 0x040fe4000800001e */
[----:B------:R-:W-:Y:S02]  /*2870*/  DFMA R62, R22, R46, R62 ;  /* 0x0000002e163e722b */ /* 0x000fe4000000003e */
[C-C-:B0-----:R-:W-:Y:S02]  /*2880*/  DADD R8, R4.reuse, R28.reuse ;  /* 0x0000000004087229 */ /* 0x141fe4000000001c */
[----:B------:R-:W-:Y:S02]  /*2890*/  DADD R4, R4, -R28 ;  /* 0x0000000004047229 */ /* 0x000fe4000000081c */
[C---:B------:R-:W-:Y:S02]  /*28a0*/  DFMA R12, R2.reuse, UR24, R12 ;  /* 0x00000018020c7c2b */ /* 0x040fe4000800000c */
[----:B------:R-:W-:-:S02]  /*28b0*/  DFMA R14, R2, UR26, R14 ;  /* 0x0000001a020e7c2b */ /* 0x000fc4000800000e */
[C---:B--2---:R-:W-:Y:S02]  /*28c0*/  DFMA R10, R24.reuse, UR12, R10 ;  /* 0x0000000c180a7c2b */ /* 0x044fe4000800000a */
[C---:B------:R-:W-:Y:S02]  /*28d0*/  DFMA R30, R24.reuse, UR14, R30 ;  /* 0x0000000e181e7c2b */ /* 0x040fe4000800001e */
[----:B------:R-:W-:Y:S02]  /*28e0*/  DFMA R62, R24, R42, R62 ;  /* 0x0000002a183e722b */ /* 0x000fe4000000003e */
[----:B------:R-:W-:Y:S02]  /*28f0*/  DFMA R54, R22, R54, R64 ;  /* 0x000000361636722b */ /* 0x000fe40000000040 */
[C---:B------:R-:W-:Y:S02]  /*2900*/  DFMA R22, R8.reuse, UR28, R12 ;  /* 0x0000001c08167c2b */ /* 0x040fe4000800000c */
[----:B------:R-:W-:-:S02]  /*2910*/  DFMA R14, R8, UR30, R14 ;  /* 0x0000001e080e7c2b */ /* 0x000fc4000800000e */
[C---:B----4-:R-:W-:Y:S02]  /*2920*/  DFMA R10, R4.reuse, UR16, R10 ;  /* 0x00000010040a7c2b */ /* 0x050fe4000800000a */
[C---:B------:R-:W-:Y:S02]  /*2930*/  DFMA R30, R4.reuse, UR18, R30 ;  /* 0x00000012041e7c2b */ /* 0x040fe4000800001e */
[----:B-1----:R-:W-:Y:S02]  /*2940*/  DFMA R62, R4, UR8, R62 ;  /* 0x00000008043e7c2b */ /* 0x002fe4000800003e */
[----:B------:R-:W-:Y:S01]  /*2950*/  DFMA R68, R6, R56, R68 ;  /* 0x000000380644722b */ /* 0x000fe20000000044 */
[----:B------:R-:W-:Y:S10]  /*2960*/  @P0 EXIT ;  /* 0x000000000000094d */ /* 0x000ff40003800000 */
[----:B------:R-:W0:Y:S01]  /*2970*/  LDC.64 R12, c[0x0][0x3a8] ;  /* 0x0000ea00ff0c7b82 */ /* 0x000e220000000a00 */
[----:B------:R-:W-:Y:S02]  /*2980*/  DFMA R66, R6, R48, R66 ;  /* 0x000000300642722b */ /* 0x000fe40000000042 */
[----:B------:R-:W-:Y:S02]  /*2990*/  DFMA R54, R24, R50, R54 ;  /* 0x000000321836722b */ /* 0x000fe40000000036 */
[----:B------:R-:W-:Y:S02]  /*29a0*/  DFMA R68, R2, R52, R68 ;  /* 0x000000340244722b */ /* 0x000fe40000000044 */
[----:B------:R-:W-:Y:S02]  /*29b0*/  DADD R30, R14, R30 ;  /* 0x000000000e1e7229 */ /* 0x000fe4000000001e */
[----:B------:R-:W-:Y:S02]  /*29c0*/  DFMA R66, R2, R44, R66 ;  /* 0x0000002c0242722b */ /* 0x000fe40000000042 */
[----:B------:R-:W-:Y:S01]  /*29d0*/  DFMA R54, R4, R16, R54 ;  /* 0x000000100436722b */ /* 0x000fe20000000036 */
[----:B------:R-:W-:Y:S01]  /*29e0*/  IMAD R3, R0, 0x157, R91 ;  /* 0x0000015700037824 */ /* 0x000fe200078e025b */
[----:B------:R-:W-:-:S04]  /*29f0*/  DFMA R68, R8, R20, R68 ;  /* 0x000000140844722b */ /* 0x000fc80000000044 */
[----:B------:R-:W-:Y:S02]  /*2a00*/  DFMA R66, R8, R18, R66 ;  /* 0x000000120842722b */ /* 0x000fe40000000042 */
[C-C-:B------:R-:W-:Y:S02]  /*2a10*/  DADD R8, R22.reuse, R10.reuse ;  /* 0x0000000016087229 */ /* 0x140fe4000000000a */
[----:B------:R-:W-:Y:S02]  /*2a20*/  DADD R10, R22, -R10 ;  /* 0x00000000160a7229 */ /* 0x000fe4000000080a */
[----:B------:R-:W-:Y:S01]  /*2a30*/  DADD R4, R68, R54 ;  /* 0x0000000044047229 */ /* 0x000fe20000000036 */
[----:B0-----:R-:W-:Y:S01]  /*2a40*/  IMAD.WIDE R2, R3, 0x8, R12 ;  /* 0x0000000803027825 */ /* 0x001fe200078e020c */
[C-C-:B------:R-:W-:Y:S02]  /*2a50*/  DADD R6, R66.reuse, R62.reuse ;  /* 0x0000000042067229 */ /* 0x140fe4000000003e */
[----:B------:R-:W-:-:S02]  /*2a60*/  DADD R12, R66, -R62 ;  /* 0x00000000420c7229 */ /* 0x000fc4000000083e */
[----:B------:R-:W-:Y:S01]  /*2a70*/  DADD R14, R68, -R54 ;  /* 0x00000000440e7229 */ /* 0x000fe20000000836 */
        /* <DEDUP_REMOVED lines=8> */
.L_x_539:
        /* <DEDUP_REMOVED lines=16> */
.L_x_1092:


//--------------------- .text._Z32massMatrixMultiplyRegisterKernelILi7ELi8ELi3EEviPKdS1_S1_S1_Pd --------------------------
	.section	.text._Z32massMatrixMultiplyRegisterKernelILi7ELi8ELi3EEviPKdS1_S1_S1_Pd,"ax",@progbits
	.align	128
        .global         _Z32massMatrixMultiplyRegisterKernelILi7ELi8ELi3EEviPKdS1_S1_S1_Pd
        .type           _Z32massMatrixMultiplyRegisterKernelILi7ELi8ELi3EEviPKdS1_S1_S1_Pd,@function
        .size           _Z32massMatrixMultiplyRegisterKernelILi7ELi8ELi3EEviPKdS1_S1_S1_Pd,(.L_x_1093 - _Z32massMatrixMultiplyRegisterKernelILi7ELi8ELi3EEviPKdS1_S1_S1_Pd)
        .other          _Z32massMatrixMultiplyRegisterKernelILi7ELi8ELi3EEviPKdS1_S1_S1_Pd,@"STO_CUDA_ENTRY STV_DEFAULT"
_Z32massMatrixMultiplyRegisterKernelILi7ELi8ELi3EEviPKdS1_S1_S1_Pd:
.text._Z32massMatrixMultiplyRegisterKernelILi7ELi8ELi3EEviPKdS1_S1_S1_Pd:
[----:B------:R-:W-:Y:S01]  /*0000*/  LDC R1, c[0x0][0x37c] ;  /* 0x0000df00ff017b82 */ /* 0x000fe20000000800 */
[----:B------:R-:W0:Y:S07]  /*0010*/  S2R R0, SR_TID.X ;  /* 0x0000000000007919 */ /* 0x000e2e0000002100 */
[----:B------:R-:W1:Y:S01]  /*0020*/  LDC.64 R20, c[0x0][0x390] ;  /* 0x0000e400ff147b82 */ /* 0x000e620000000a00 */
[----:B------:R-:W2:Y:S07]  /*0030*/  LDCU.64 UR36, c[0x0][0x358] ;  /* 0x00006b00ff2477ac */ /* 0x000eae0008000a00 */
[----:B------:R-:W3:Y:S01]  /*0040*/  LDC.64 R22, c[0x0][0x398] ;  /* 0x0000e600ff167b82 */ /* 0x000ee20000000a00 */
[----:B------:R-:W4:Y:S01]  /*0050*/  S2R R2, SR_TID.Y ;  /* 0x0000000000027919 */ /* 0x000f220000002200 */
[----:B------:R-:W5:Y:S01]  /*0060*/  LDCU UR4, c[0x0][0x380] ;  /* 0x00007000ff0477ac */ /* 0x000f620008000800 */
[----:B------:R-:W4:Y:S01]  /*0070*/  S2R R3, SR_CTAID.X ;  /* 0x0000000000037919 */ /* 0x000f220000002500 */
[----:B------:R-:W1:Y:S01]  /*0080*/  LDCU UR70, c[0x0][0x380] ;  /* 0x00007000ff4677ac */ /* 0x000e620008000800 */
[----:B0-----:R-:W-:-:S13]  /*0090*/  ISETP.GT.U32.AND P1, PT, R0, 0xf, PT ;  /* 0x0000000f0000780c */ /* 0x001fda0003f24070 */
[----:B-1----:R-:W-:-:S04]  /*00a0*/  @!P1 IMAD.WIDE.U32 R20, R0, 0x8, R20 ;  /* 0x0000000800149825 */ /* 0x002fc800078e0014 */
[----:B---3--:R-:W-:Y:S02]  /*00b0*/  @!P1 IMAD.WIDE.U32 R22, R0, 0x8, R22 ;  /* 0x0000000800169825 */ /* 0x008fe400078e0016 */
[----:B--2---:R-:W2:Y:S04]  /*00c0*/  @!P1 LDG.E.64.CONSTANT R20, desc[UR36][R20.64] ;  /* 0x0000002414149981 */ /* 0x004ea8000c1e9b00 */
[----:B------:R-:W3:Y:S01]  /*00d0*/  @!P1 LDG.E.64.CONSTANT R22, desc[UR36][R22.64] ;  /* 0x0000002416169981 */ /* 0x000ee2000c1e9b00 */
        /* <DEDUP_REMOVED lines=25> */
[----:B0-----:R-:W0:Y:S04]  /*0270*/  LDS.128 R8, [R5+0x3610] ;  /* 0x0036100005087984 */ /* 0x001e280000000c00 */
[----:B------:R-:W2:Y:S04]  /*0280*/  LDS.128 R16, [R5+0x3620] ;  /* 0x0036200005107984 */ /* 0x000ea80000000c00 */
[----:B------:R-:W-:Y:S01]  /*0290*/  LDS.128 R20, [R5+0x3650] ;  /* 0x0036500005147984 */ /* 0x000fe20000000c00 */
[----:B-1----:R-:W-:-:S02]  /*02a0*/  R2UR UR38, R14 ;  /* 0x000000000e2672ca */ /* 0x002fc400000e0000 */
        /* <DEDUP_REMOVED lines=8> */
[----:B--2---:R-:W-:Y:S01]  /*0330*/  R2UR UR46, R18 ;  /* 0x00000000122e72ca */ /* 0x004fe200000e0000 */
[----:B------:R-:W0:Y:S01]  /*0340*/  LDS.128 R8, [R5+0x3640] ;  /* 0x0036400005087984 */ /* 0x000e220000000c00 */
        /* <DEDUP_REMOVED lines=9> */
[----:B0-----:R-:W-:Y:S02]  /*03e0*/  R2UR UR20, R8 ;  /* 0x00000000081472ca */ /* 0x001fe400000e0000 */
[----:B------:R-:W-:Y:S02]  /*03f0*/  R2UR UR21, R9 ;  /* 0x00000000091572ca */ /* 0x000fe400000e0000 */
[----:B--2---:R-:W-:-:S02]  /*0400*/  R2UR UR28, R16 ;  /* 0x00000000101c72ca */ /* 0x004fc400000e0000 */
[----:B------:R-:W-:Y:S01]  /*0410*/  R2UR UR29, R17 ;  /* 0x00000000111d72ca */ /* 0x000fe200000e0000 */
[----:B----4-:R-:W-:Y:S01]  /*0420*/  DADD R16, R30, R28 ;  /* 0x000000001e107229 */ /* 0x010fe2000000001c */
[----:B------:R-:W-:Y:S01]  /*0430*/  R2UR UR62, R18 ;  /* 0x00000000123e72ca */ /* 0x000fe200000e0000 */
[----:B-----5:R-:W-:Y:S01]  /*0440*/  DADD R38, R34, R24 ;  /* 0x0000000022267229 */ /* 0x020fe20000000018 */
[----:B------:R-:W-:Y:S01]  /*0450*/  R2UR UR63, R19 ;  /* 0x00000000133f72ca */ /* 0x000fe200000e0000 */
[----:B------:R-:W-:Y:S01]  /*0460*/  DADD R8, R32, R26 ;  /* 0x0000000020087229 */ /* 0x000fe2000000001a */
[----:B------:R-:W-:Y:S01]  /*0470*/  R2UR UR54, R10 ;  /* 0x000000000a3672ca */ /* 0x000fe200000e0000 */
[----:B------:R-:W-:Y:S01]  /*0480*/  DADD R24, R34, -R24 ;  /* 0x0000000022187229 */ /* 0x000fe20000000818 */
[----:B------:R-:W-:Y:S01]  /*0490*/  R2UR UR55, R11 ;  /* 0x000000000b3772ca */ /* 0x000fe200000e0000 */
[----:B------:R-:W-:Y:S02]  /*04a0*/  DADD R26, R32, -R26 ;  /* 0x00000000201a7229 */ /* 0x000fe4000000081a */
[----:B------:R-:W-:-:S02]  /*04b0*/  DFMA R36, R16, UR4, RZ ;  /* 0x0000000410247c2b */ /* 0x000fc400080000ff */
[C---:B------:R-:W-:Y:S02]  /*04c0*/  DFMA R34, R16.reuse, UR12, RZ ;  /* 0x0000000c10227c2b */ /* 0x040fe400080000ff */
[C---:B------:R-:W-:Y:S02]  /*04d0*/  DFMA R32, R16.reuse, UR20, RZ ;  /* 0x0000001410207c2b */ /* 0x040fe400080000ff */
[----:B------:R-:W-:Y:S01]  /*04e0*/  DFMA R16, R16, UR28, RZ ;  /* 0x0000001c10107c2b */ /* 0x000fe200080000ff */
[----:B------:R-:W-:Y:S02]  /*04f0*/  R2UR UR24, R20 ;  /* 0x00000000141872ca */ /* 0x000fe400000e0000 */
[----:B------:R-:W-:Y:S01]  /*0500*/  R2UR UR25, R21 ;  /* 0x00000000151972ca */ /* 0x000fe200000e0000 */
[C---:B------:R-:W-:Y:S02]  /*0510*/  DFMA R36, R8.reuse, UR38, R36 ;  /* 0x0000002608247c2b */ /* 0x040fe40008000024 */
[----:B------:R-:W-:-:S02]  /*0520*/  DFMA R34, R8, UR46, R34 ;  /* 0x0000002e08227c2b */ /* 0x000fc40008000022 */
[C---:B------:R-:W-:Y:S02]  /*0530*/  DFMA R20, R8.reuse, UR62, R16 ;  /* 0x0000003e08147c2b */ /* 0x040fe40008000010 */
[----:B------:R-:W0:Y:S01]  /*0540*/  LDS.128 R16, [R5+0x3680] ;  /* 0x0036800005107984 */ /* 0x000e220000000c00 */
[----:B------:R-:W-:-:S03]  /*0550*/  DFMA R32, R8, UR54, R32 ;  /* 0x0000003608207c2b */ /* 0x000fc60008000020 */
[----:B------:R-:W2:Y:S01]  /*0560*/  LDS.128 R8, [R5+0x3690] ;  /* 0x0036900005087984 */ /* 0x000ea20000000c00 */
[----:B-1----:R-:W-:Y:S02]  /*0570*/  R2UR UR32, R12 ;  /* 0x000000000c2072ca */ /* 0x002fe400000e0000 */
[----:B------:R-:W-:Y:S02]  /*0580*/  R2UR UR33, R13 ;  /* 0x000000000d2172ca */ /* 0x000fe400000e0000 */
[----:B------:R-:W-:Y:S02]  /*0590*/  R2UR UR66, R14 ;  /* 0x000000000e4272ca */ /* 0x000fe400000e0000 */
[----:B------:R-:W-:Y:S02]  /*05a0*/  R2UR UR67, R15 ;  /* 0x000000000f4372ca */ /* 0x000fe400000e0000 */
[----:B------:R-:W1:Y:S01]  /*05b0*/  LDS.128 R12, [R5+0x36a0] ;  /* 0x0036a000050c7984 */ /* 0x000e620000000c00 */
[----:B------:R-:W-:Y:S01]  /*05c0*/  DADD R28, R30, -R28 ;  /* 0x000000001e1c7229 */ /* 0x000fe2000000081c */
[----:B------:R-:W-:-:S02]  /*05d0*/  R2UR UR58, R22 ;  /* 0x00000000163a72ca */ /* 0x000fc400000e0000 */
[----:B------:R-:W-:-:S03]  /*05e0*/  R2UR UR59, R23 ;  /* 0x00000000173b72ca */ /* 0x000fc600000e0000 */
[----:B------:R-:W-:Y:S01]  /*05f0*/  DFMA R30, R38, UR32, R20 ;  /* 0x00000020261e7c2b */ /* 0x000fe20008000014 */
        /* <DEDUP_REMOVED lines=13> */
[----:B------:R-:W-:-:S02]  /*06d0*/  R2UR UR14, R12 ;  /* 0x000000000c0e72ca */ /* 0x000fc400000e0000 */
[----:B------:R-:W-:Y:S02]  /*06e0*/  R2UR UR15, R13 ;  /* 0x000000000d0f72ca */ /* 0x000fe400000e0000 */
[----:B------:R-:W1:Y:S01]  /*06f0*/  LDS.128 R12, [R5+0x36d0] ;  /* 0x0036d000050c7984 */ /* 0x000e620000000c00 */
[----:B---3--:R-:W-:Y:S02]  /*0700*/  R2UR UR52, R22 ;  /* 0x00000000163472ca */ /* 0x008fe400000e0000 */
[----:B------:R-:W-:Y:S02]  /*0710*/  R2UR UR53, R23 ;  /* 0x00000000173572ca */ /* 0x000fe400000e0000 */
[----:B------:R-:W-:Y:S02]  /*0720*/  R2UR UR18, R20 ;  /* 0x00000000141272ca */ /* 0x000fe400000e0000 */
[----:B------:R-:W-:Y:S02]  /*0730*/  R2UR UR19, R21 ;  /* 0x00000000151372ca */ /* 0x000fe400000e0000 */
[----:B------:R-:W3:Y:S01]  /*0740*/  LDS.128 R20, [R5+0x36f0] ;  /* 0x0036f00005147984 */ /* 0x000ee20000000c00 */
[----:B------:R-:W-:Y:S01]  /*0750*/  LOP3.LUT R4, R0, 0xffff, RZ, 0xc0, !PT ;  /* 0x0000ffff00047812 */ /* 0x000fe200078ec0ff */
[----:B------:R-:W-:-:S02]  /*0760*/  DFMA R36, R38, UR8, R36 ;  /* 0x0000000826247c2b */ /* 0x000fc40008000024 */
[----:B------:R-:W-:Y:S01]  /*0770*/  DFMA R34, R38, UR16, R34 ;  /* 0x0000001026227c2b */ /* 0x000fe20008000022 */
[----:B0-----:R-:W-:Y:S02]  /*0780*/  R2UR UR22, R16 ;  /* 0x00000000101672ca */ /* 0x001fe400000e0000 */
[----:B------:R-:W-:Y:S01]  /*0790*/  R2UR UR23, R17 ;  /* 0x00000000111772ca */ /* 0x000fe200000e0000 */
[----:B------:R-:W-:Y:S01]  /*07a0*/  DADD R16, R6, R6 ;  /* 0x0000000006107229 */ /* 0x000fe20000000006 */
[----:B--2---:R-:W-:Y:S02]  /*07b0*/  R2UR UR30, R8 ;  /* 0x00000000081e72ca */ /* 0x004fe400000e0000 */
[----:B------:R-:W-:Y:S01]  /*07c0*/  R2UR UR31, R9 ;  /* 0x00000000091f72ca */ /* 0x000fe200000e0000 */
[----:B------:R-:W-:Y:S01]  /*07d0*/  DFMA R32, R38, UR24, R32 ;  /* 0x0000001826207c2b */ /* 0x000fe20008000020 */
[----:B------:R-:W-:-:S03]  /*07e0*/  IMAD R4, R4, 0x2493, RZ ;  /* 0x0000249304047824 */ /* 0x000fc600078e02ff */
[----:B------:R-:W-:Y:S01]  /*07f0*/  DMUL R16, R16, 0.5 ;  /* 0x3fe0000010107828 */ /* 0x000fe20000000000 */
[----:B------:R-:W-:Y:S02]  /*0800*/  R2UR UR56, R18 ;  /* 0x00000000123872ca */ /* 0x000fe400000e0000 */
[----:B------:R-:W-:Y:S02]  /*0810*/  R2UR UR57, R19 ;  /* 0x00000000133972ca */ /* 0x000fe400000e0000 */
[----:B------:R-:W-:Y:S02]  /*0820*/  R2UR UR64, R10 ;  /* 0x000000000a4072ca */ /* 0x000fe400000e0000 */
[----:B------:R-:W-:Y:S01]  /*0830*/  R2UR UR65, R11 ;  /* 0x000000000b4172ca */ /* 0x000fe200000e0000 */
[C---:B------:R-:W-:Y:S01]  /*0840*/  DFMA R8, R28.reuse, UR6, RZ ;  /* 0x000000061c087c2b */ /* 0x040fe200080000ff */
[----:B-1----:R-:W-:Y:S01]  /*0850*/  R2UR UR26, R12 ;  /* 0x000000000c1a72ca */ /* 0x002fe200000e0000 */
[C---:B------:R-:W-:Y:S01]  /*0860*/  DFMA R10, R28.reuse, UR14, RZ ;  /* 0x0000000e1c0a7c2b */ /* 0x040fe200080000ff */
[----:B------:R-:W-:Y:S01]  /*0870*/  R2UR UR27, R13 ;  /* 0x000000000d1b72ca */ /* 0x000fe200000e0000 */
[C---:B------:R-:W-:Y:S01]  /*0880*/  DFMA R12, R28.reuse, UR30, RZ ;  /* 0x0000001e1c0c7c2b */ /* 0x040fe200080000ff */
[----:B------:R-:W-:Y:S01]  /*0890*/  SHF.R.U32.HI R4, RZ, 0x10, R4 ;  /* 0x00000010ff047819 */ /* 0x000fe20000011604 */
[----:B------:R-:W-:-:S02]  /*08a0*/  DFMA R28, R28, UR22, RZ ;  /* 0x000000161c1c7c2b */ /* 0x000fc400080000ff */
[C---:B------:R-:W-:Y:S02]  /*08b0*/  DFMA R36, R16.reuse, UR42, R36 ;  /* 0x0000002a10247c2b */ /* 0x040fe40008000024 */
[C---:B------:R-:W-:Y:S02]  /*08c0*/  DFMA R34, R16.reuse, UR50, R34 ;  /* 0x0000003210227c2b */ /* 0x040fe40008000022 */
[C---:B------:R-:W-:Y:S02]  /*08d0*/  DFMA R32, R16.reuse, UR58, R32 ;  /* 0x0000003a10207c2b */ /* 0x040fe40008000020 */
[----:B------:R-:W-:Y:S01]  /*08e0*/  DFMA R30, R16, UR66, R30 ;  /* 0x00000042101e7c2b */ /* 0x000fe2000800001e */
[----:B---3--:R-:W-:Y:S02]  /*08f0*/  R2UR UR34, R20 ;  /* 0x00000000142272ca */ /* 0x008fe400000e0000 */
[----:B------:R-:W-:Y:S02]  /*0900*/  PRMT R16, R4, 0x9910, RZ ;  /* 0x0000991004107816 */ /* 0x000fe400000000ff */
[----:B------:R-:W-:Y:S01]  /*0910*/  R2UR UR35, R21 ;  /* 0x00000000152372ca */ /* 0x000fe200000e0000 */
[----:B------:R-:W-:-:S02]  /*0920*/  DFMA R8, R26, UR40, R8 ;  /* 0x000000281a087c2b */ /* 0x000fc40008000008 */
[----:B------:R-:W-:Y:S01]  /*0930*/  IMAD R16, R16, 0x7, RZ ;  /* 0x0000000710107824 */ /* 0x000fe200078e02ff */
[C---:B------:R-:W-:Y:S02]  /*0940*/  DFMA R10, R26.reuse, UR48, R10 ;  /* 0x000000301a0a7c2b */ /* 0x040fe4000800000a */
[C---:B------:R-:W-:Y:S02]  /*0950*/  DFMA R12, R26.reuse, UR64, R12 ;  /* 0x000000401a0c7c2b */ /* 0x040fe4000800000c */
[----:B------:R-:W-:Y:S01]  /*0960*/  DFMA R28, R26, UR56, R28 ;  /* 0x000000381a1c7c2b */ /* 0x000fe2000800001c */
[----:B------:R-:W-:Y:S01]  /*0970*/  R2UR UR68, R22 ;  /* 0x00000000164472ca */ /* 0x000fe200000e0000 */
[----:B------:R-:W-:Y:S01]  /*0980*/  IMAD.MOV R16, RZ, RZ, -R16 ;  /* 0x000000ffff107224 */ /* 0x000fe200078e0a10 */
[----:B------:R-:W-:Y:S02]  /*0990*/  R2UR UR69, R23 ;  /* 0x00000000174572ca */ /* 0x000fe400000e0000 */
[----:B------:R-:W-:-:S02]  /*09a0*/  R2UR UR60, R14 ;  /* 0x000000000e3c72ca */ /* 0x000fc400000e0000 */
[----:B------:R-:W-:Y:S01]  /*09b0*/  R2UR UR61, R15 ;  /* 0x000000000f3d72ca */ /* 0x000fe200000e0000 */
[----:B------:R-:W-:Y:S01]  /*09c0*/  DADD R6, R6, -R6 ;  /* 0x0000000006067229 */ /* 0x000fe20000000806 */
[----:B------:R-:W-:Y:S01]  /*09d0*/  PRMT R17, R16, 0x7710, RZ ;  /* 0x0000771010117816 */ /* 0x000fe200000000ff */
[C---:B------:R-:W-:Y:S02]  /*09e0*/  DFMA R8, R24.reuse, UR10, R8 ;  /* 0x0000000a18087c2b */ /* 0x040fe40008000008 */
[C---:B------:R-:W-:Y:S02]  /*09f0*/  DFMA R10, R24.reuse, UR18, R10 ;  /* 0x00000012180a7c2b */ /* 0x040fe4000800000a */
[C---:B------:R-:W-:Y:S02]  /*0a00*/  DFMA R14, R24.reuse, UR34, R12 ;  /* 0x00000022180e7c2b */ /* 0x040fe4000800000c */
[----:B------:R-:W-:Y:S01]  /*0a10*/  DFMA R28, R24, UR26, R28 ;  /* 0x0000001a181c7c2b */ /* 0x000fe2000800001c */
[----:B------:R-:W-:Y:S01]  /*0a20*/  IMAD.IADD R16, R17, 0x1, R0 ;  /* 0x0000000111107824 */ /* 0x000fe200078e0200 */
[C---:B------:R-:W-:Y:S01]  /*0a30*/  DFMA R8, R6.reuse, UR44, R8 ;  /* 0x0000002c06087c2b */ /* 0x040fe20008000008 */
[----:B------:R-:W-:Y:S01]  /*0a40*/  IMAD R5, R2, 0x1200, R5 ;  /* 0x0000120002057824 */ /* 0x000fe200078e0205 */
[----:B------:R-:W-:-:S02]  /*0a50*/  DFMA R10, R6, UR52, R10 ;  /* 0x00000034060a7c2b */ /* 0x000fc4000800000a */
[C---:B------:R-:W-:Y:S02]  /*0a60*/  DFMA R14, R6.reuse, UR68, R14 ;  /* 0x00000044060e7c2b */ /* 0x040fe4000800000e */
[----:B------:R-:W-:Y:S01]  /*0a70*/  DFMA R28, R6, UR60, R28 ;  /* 0x0000003c061c7c2b */ /* 0x000fe2000800001c */
[----:B------:R-:W-:Y:S01]  /*0a80*/  LOP3.LUT R19, R16, 0xffff, RZ, 0xc0, !PT ;  /* 0x0000ffff10137812 */ /* 0x000fe200078ec0ff */
[----:B------:R-:W-:Y:S01]  /*0a90*/  IMAD R4, R4, 0x48, R5 ;  /* 0x0000004804047824 */ /* 0x000fe200078e0205 */
[----:B------:R-:W-:Y:S01]  /*0aa0*/  ISETP.GT.U32.AND P2, PT, R0, 0x37, PT ;  /* 0x000000370000780c */ /* 0x000fe20003f44070 */
[----:B------:R-:W-:Y:S02]  /*0ab0*/  DADD R12, R36, -R8 ;  /* 0x00000000240c7229 */ /* 0x000fe40000000808 */
[----:B------:R-:W-:Y:S01]  /*0ac0*/  IMAD R4, R19, 0x8, R4 ;  /* 0x0000000813047824 */ /* 0x000fe200078e0204 */
        /* <DEDUP_REMOVED lines=9> */
[----:B------:R0:W-:Y:S04]  /*0b60*/  STS.64 [R4+0x6c0], R14 ;  /* 0x0006c00e04007388 */ /* 0x0001e80000000a00 */
[----:B------:R0:W-:Y:S04]  /*0b70*/  STS.64 [R4+0xfc0], R12 ;  /* 0x000fc00c04007388 */ /* 0x0001e80000000a00 */
[----:B------:R0:W-:Y:S04]  /*0b80*/  STS.64 [R4], R8 ;  /* 0x0000000804007388 */ /* 0x0001e80000000a00 */
        /* <DEDUP_REMOVED lines=8> */
.L_x_542:
[C---:B01----:R-:W-:Y:S02]  /*0c10*/  PRMT R6, R32.reuse, 0x9910, RZ ;  /* 0x0000991020067816 */ /* 0x043fe400000000ff */
        /* <DEDUP_REMOVED lines=38> */
[----:B--2---:R-:W-:Y:S02]  /*0e80*/  DADD R20, R18, R22 ;  /* 0x0000000012147229 */ /* 0x004fe40000000016 */
[----:B------:R-:W-:Y:S02]  /*0e90*/  DADD R6, R6, -R26 ;  /* 0x0000000006067229 */ /* 0x000fe4000000081a */
[----:B------:R-:W-:Y:S02]  /*0ea0*/  DADD R18, R18, -R22 ;  /* 0x0000000012127229 */ /* 0x000fe40000000816 */
[----:B------:R-:W-:-:S02]  /*0eb0*/  DFMA R30, R24, UR14, RZ ;  /* 0x0000000e181e7c2b */ /* 0x000fc400080000ff */
[C---:B------:R-:W-:Y:S02]  /*0ec0*/  DFMA R28, R24.reuse, UR6, RZ ;  /* 0x00000006181c7c2b */ /* 0x040fe400080000ff */
[C---:B------:R-:W-:Y:S02]  /*0ed0*/  DFMA R22, R24.reuse, UR22, RZ ;  /* 0x0000001618167c2b */ /* 0x040fe400080000ff */
[----:B------:R-:W-:Y:S02]  /*0ee0*/  DFMA R24, R24, UR30, RZ ;  /* 0x0000001e18187c2b */ /* 0x000fe400080000ff */
[----:B---3--:R-:W-:Y:S02]  /*0ef0*/  DADD R26, R12, R12 ;  /* 0x000000000c1a7229 */ /* 0x008fe4000000000c */
[C---:B------:R-:W-:Y:S02]  /*0f00*/  DFMA R30, R6.reuse, UR48, R30 ;  /* 0x00000030061e7c2b */ /* 0x040fe4000800001e */
[----:B------:R-:W-:-:S02]  /*0f10*/  DFMA R28, R6, UR40, R28 ;  /* 0x00000028061c7c2b */ /* 0x000fc4000800001c */
[C---:B------:R-:W-:Y:S02]  /*0f20*/  DFMA R22, R6.reuse, UR56, R22 ;  /* 0x0000003806167c2b */ /* 0x040fe40008000016 */
[----:B------:R-:W-:Y:S02]  /*0f30*/  DFMA R24, R6, UR64, R24 ;  /* 0x0000004006187c2b */ /* 0x000fe40008000018 */
[----:B------:R-:W-:Y:S02]  /*0f40*/  DMUL R26, R26, 0.5 ;  /* 0x3fe000001a1a7828 */ /* 0x000fe40000000000 */
        /* <DEDUP_REMOVED lines=32> */
[----:B------:R1:W-:Y:S01]  /*1150*/  STS.64 [R33+0xd8], R14 ;  /* 0x0000d80e21007388 */ /* 0x0003e20000000a00 */
[----:B------:R-:W-:Y:S05]  /*1160*/  @!P2 BRA `(.L_x_542) ;  /* 0xfffffff800a8a947 */ /* 0x000fea000383ffff */
.L_x_541:
[----:B------:R-:W-:Y:S05]  /*1170*/  BSYNC.RECONVERGENT B0 ;  /* 0x0000000000007941 */ /* 0x000fea0003800200 */
.L_x_540:
[----:B------:R-:W-:Y:S06]  /*1180*/  BAR.SYNC.DEFER_BLOCKING 0x0 ;  /* 0x0000000000007b1d */ /* 0x000fec0000010000 */
[----:B------:R-:W-:Y:S04]  /*1190*/  BSSY.RECONVERGENT B0, `(.L_x_543) ;  /* 0x00000b0000007945 */ /* 0x000fe80003800200 */
[----:B------:R-:W-:Y:S05]  /*11a0*/  @P1 BRA `(.L_x_544) ;  /* 0x0000000800b81947 */ /* 0x000fea0003800000 */
[----:B01----:R-:W-:Y:S02]  /*11b0*/  IMAD.SHL.U32 R6, R3, 0x200, RZ ;  /* 0x0000020003067824 */ /* 0x003fe400078e00ff */
[----:B------:R-:W-:-:S03]  /*11c0*/  IMAD.MOV.U32 R7, RZ, RZ, R0 ;  /* 0x000000ffff077224 */ /* 0x000fc600078e0000 */
[----:B------:R-:W-:-:S07]  /*11d0*/  SHF.R.S32.HI R0, RZ, 0x1f, R6 ;  /* 0x0000001fff007819 */ /* 0x000fce0000011406 */
.L_x_545:
[----:B------:R-:W-:Y:S01]  /*11e0*/  SHF.R.U32.HI R2, RZ, 0x3, R7 ;  /* 0x00000003ff027819 */ /* 0x000fe20000011607 */
[C---:B------:R-:W-:Y:S01]  /*11f0*/  @!P0 IMAD.SHL.U32 R33, R7.reuse, 0x8, RZ ;  /* 0x0000000807218824 */ /* 0x040fe200078e00ff */
[----:B--2---:R-:W-:-:S03]  /*1200*/  LOP3.LUT R34, R7, 0x7, RZ, 0xc0, !PT ;  /* 0x0000000707227812 */ /* 0x004fc600078ec0ff */
[----:B------:R-:W-:Y:S01]  /*1210*/  IMAD R3, R2, 0x240, R5 ;  /* 0x0000024002037824 */ /* 0x000fe200078e0205 */
[----:B------:R-:W-:-:S03]  /*1220*/  @!P0 LOP3.LUT R33, R6, 0x1f8, R33, 0xf8, !PT ;  /* 0x000001f806218812 */ /* 0x000fc600078ef821 */
        /* <DEDUP_REMOVED lines=16> */
[C---:B------:R-:W-:Y:S02]  /*1330*/  DFMA R12, R10.reuse, UR6, RZ ;  /* 0x000000060a0c7c2b */ /* 0x040fe400080000ff */
[C---:B------:R-:W-:Y:S02]  /*1340*/  DFMA R16, R10.reuse, UR14, RZ ;  /* 0x0000000e0a107c2b */ /* 0x040fe400080000ff */
[C---:B------:R-:W-:Y:S02]  /*1350*/  DFMA R24, R10.reuse, UR22, RZ ;  /* 0x000000160a187c2b */ /* 0x040fe400080000ff */
[----:B------:R-:W-:Y:S02]  /*1360*/  DFMA R10, R10, UR30, RZ ;  /* 0x0000001e0a0a7c2b */ /* 0x000fe400080000ff */
[C---:B------:R-:W-:Y:S02]  /*1370*/  DFMA R2, R20.reuse, UR38, R2 ;  /* 0x0000002614027c2b */ /* 0x040fe40008000002 */
[----:B------:R-:W-:-:S02]  /*1380*/  DFMA R14, R20, UR46, R14 ;  /* 0x0000002e140e7c2b */ /* 0x000fc4000800000e */
[C---:B------:R-:W-:Y:S02]  /*1390*/  DFMA R18, R20.reuse, UR54, R18 ;  /* 0x0000003614127c2b */ /* 0x040fe40008000012 */
[----:B------:R-:W-:Y:S01]  /*13a0*/  DFMA R20, R20, UR62, R8 ;  /* 0x0000003e14147c2b */ /* 0x000fe20008000008 */
[----:B------:R-:W0:Y:S01]  /*13b0*/  @!P0 LDC.64 R8, c[0x0][0x388] ;  /* 0x0000e200ff088b82 */ /* 0x000e220000000a00 */
[C---:B------:R-:W-:Y:S02]  /*13c0*/  DFMA R12, R30.reuse, UR40, R12 ;  /* 0x000000281e0c7c2b */ /* 0x040fe4000800000c */
[C---:B------:R-:W-:Y:S02]  /*13d0*/  DFMA R16, R30.reuse, UR48, R16 ;  /* 0x000000301e107c2b */ /* 0x040fe40008000010 */
[C---:B------:R-:W-:Y:S02]  /*13e0*/  DFMA R24, R30.reuse, UR56, R24 ;  /* 0x000000381e187c2b */ /* 0x040fe40008000018 */
[----:B------:R-:W-:-:S02]  /*13f0*/  DFMA R30, R30, UR64, R10 ;  /* 0x000000401e1e7c2b */ /* 0x000fc4000800000a */
[C-C-:B--2---:R-:W-:Y:S02]  /*1400*/  DADD R10, R26.reuse, R22.reuse ;  /* 0x000000001a0a7229 */ /* 0x144fe40000000016 */
[----:B------:R-:W-:Y:S02]  /*1410*/  DADD R22, R26, -R22 ;  /* 0x000000001a167229 */ /* 0x000fe40000000816 */
[C-C-:B---3--:R-:W-:Y:S02]  /*1420*/  DADD R26, R28.reuse, R28.reuse ;  /* 0x000000001c1a7229 */ /* 0x148fe4000000001c */
[----:B------:R-:W-:Y:S02]  /*1430*/  DADD R28, R28, -R28 ;  /* 0x000000001c1c7229 */ /* 0x000fe4000000081c */
[----:B------:R-:W-:Y:S02]  /*1440*/  DFMA R2, R10, UR8, R2 ;  /* 0x000000080a027c2b */ /* 0x000fe40008000002 */
[----:B------:R-:W-:-:S02]  /*1450*/  DFMA R12, R22, UR10, R12 ;  /* 0x0000000a160c7c2b */ /* 0x000fc4000800000c */
[----:B------:R-:W-:Y:S02]  /*1460*/  DMUL R26, R26, 0.5 ;  /* 0x3fe000001a1a7828 */ /* 0x000fe40000000000 */
[C---:B------:R-:W-:Y:S01]  /*1470*/  DFMA R14, R10.reuse, UR16, R14 ;  /* 0x000000100a0e7c2b */ /* 0x040fe2000800000e */
[C---:B0-----:R-:W-:Y:S01]  /*1480*/  @!P0 LEA R36, P1, R33.reuse, R8, 0x3 ;  /* 0x0000000821248211 */ /* 0x041fe200078218ff */
[----:B------:R-:W-:Y:S02]  /*1490*/  DFMA R18, R10, UR24, R18 ;  /* 0x000000180a127c2b */ /* 0x000fe40008000012 */
[----:B------:R-:W-:Y:S01]  /*14a0*/  DFMA R12, R28, UR44, R12 ;  /* 0x0000002c1c0c7c2b */ /* 0x000fe2000800000c */
[----:B------:R-:W-:Y:S01]  /*14b0*/  @!P0 LEA.HI.X R37, R33, R9, R0, 0x3, P1 ;  /* 0x0000000921258211 */ /* 0x000fe200008f1c00 */
[----:B------:R-:W-:Y:S02]  /*14c0*/  DFMA R2, R26, UR42, R2 ;  /* 0x0000002a1a027c2b */ /* 0x000fe40008000002 */
[----:B------:R-:W-:Y:S01]  /*14d0*/  DFMA R10, R10, UR32, R20 ;  /* 0x000000200a0a7c2b */ /* 0x000fe20008000014 */
[----:B------:R-:W-:-:S05]  /*14e0*/  CS2R R20, SRZ ;  /* 0x0000000000147805 */ /* 0x000fca000001ff00 */
[C-C-:B------:R-:W-:Y:S02]  /*14f0*/  DADD R8, R2.reuse, R12.reuse ;  /* 0x0000000002087229 */ /* 0x140fe4000000000c */
[----:B------:R-:W-:Y:S01]  /*1500*/  DADD R12, R2, -R12 ;  /* 0x00000000020c7229 */ /* 0x000fe2000000080c */
[----:B------:R0:W2:Y:S01]  /*1510*/  @!P0 LDG.E.64.CONSTANT R20, desc[UR36][R36.64+0x38] ;  /* 0x0000382424148981 */ /* 0x0000a2000c1e9b00 */
[----:B------:R-:W1:Y:S02]  /*1520*/  @!P0 LDC.64 R2, c[0x0][0x388] ;  /* 0x0000e200ff028b82 */ /* 0x000e640000000a00 */
[----:B-1----:R-:W-:Y:S01]  /*1530*/  @!P0 IMAD.WIDE R38, R33, 0x8, R2 ;  /* 0x0000000821268825 */ /* 0x002fe200078e0202 */
[----:B------:R-:W-:-:S06]  /*1540*/  CS2R R32, SRZ ;  /* 0x0000000000207805 */ /* 0x000fcc000001ff00 */
[----:B------:R-:W3:Y:S01]  /*1550*/  @!P0 LDG.E.64.CONSTANT R32, desc[UR36][R38.64] ;  /* 0x0000002426208981 */ /* 0x000ee2000c1e9b00 */
[----:B------:R-:W-:Y:S02]  /*1560*/  DFMA R16, R22, UR18, R16 ;  /* 0x0000001216107c2b */ /* 0x000fe40008000010 */
[----:B------:R-:W-:Y:S01]  /*1570*/  DFMA R14, R26, UR50, R14 ;  /* 0x000000321a0e7c2b */ /* 0x000fe2000800000e */
[----:B------:R-:W1:Y:S01]  /*1580*/  S2R R3, SR_CTAID.X ;  /* 0x0000000000037919 */ /* 0x000e620000002500 */
[C---:B------:R-:W-:Y:S02]  /*1590*/  DFMA R24, R22.reuse, UR26, R24 ;  /* 0x0000001a16187c2b */ /* 0x040fe40008000018 */
[----:B------:R-:W-:Y:S01]  /*15a0*/  DFMA R22, R22, UR34, R30 ;  /* 0x0000002216167c2b */ /* 0x000fe2000800001e */
[----:B------:R-:W1:Y:S01]  /*15b0*/  S2R R2, SR_TID.Y ;  /* 0x0000000000027919 */ /* 0x000e620000002200 */
[----:B------:R-:W-:-:S08]  /*15c0*/  DFMA R16, R28, UR52, R16 ;  /* 0x000000341c107c2b */ /* 0x000fd00008000010 */
[C-C-:B------:R-:W-:Y:S02]  /*15d0*/  DADD R30, R14.reuse, R16.reuse ;  /* 0x000000000e1e7229 */ /* 0x140fe40000000010 */
[----:B------:R-:W-:Y:S01]  /*15e0*/  DADD R16, R14, -R16 ;  /* 0x000000000e107229 */ /* 0x000fe20000000810 */
[----:B-1----:R-:W-:-:S05]  /*15f0*/  IMAD R3, R3, 0x3, R2 ;  /* 0x0000000303037824 */ /* 0x002fca00078e0202 */
[----:B------:R-:W-:-:S13]  /*1600*/  ISETP.GE.AND P0, PT, R3, UR70, PT ;  /* 0x0000004603007c0c */ /* 0x000fda000bf06270 */
[----:B------:R-:W-:Y:S01]  /*1610*/  @!P0 IMAD.SHL.U32 R6, R3, 0x200, RZ ;  /* 0x0000020003068824 */ /* 0x000fe200078e00ff */
[----:B0-----:R-:W0:Y:S01]  /*1620*/  @!P0 LDC.64 R36, c[0x0][0x388] ;  /* 0x0000e200ff248b82 */ /* 0x001e220000000a00 */
[----:B------:R-:W-:-:S03]  /*1630*/  @!P0 IMAD.SHL.U32 R15, R7, 0x8, RZ ;  /* 0x00000008070f8824 */ /* 0x000fc600078e00ff */
[----:B------:R-:W-:Y:S02]  /*1640*/  @!P0 SHF.R.S32.HI R0, RZ, 0x1f, R6 ;  /* 0x0000001fff008819 */ /* 0x000fe40000011406 */
[----:B------:R-:W-:-:S05]  /*1650*/  @!P0 LOP3.LUT R15, R6, 0x1f8, R15, 0xf8, !PT ;  /* 0x000001f8060f8812 */ /* 0x000fca00078ef80f */
[----:B0-----:R-:W-:Y:S01]  /*1660*/  @!P0 IMAD.WIDE R36, R15, 0x8, R36 ;  /* 0x000000080f248825 */ /* 0x001fe200078e0224 */
[----:B--2---:R-:W-:-:S08]  /*1670*/  DMUL R12, R12, R20 ;  /* 0x000000140c0c7228 */ /* 0x004fd00000000000 */
[CCC-:B---3--:R-:W-:Y:S02]  /*1680*/  DFMA R20, R8.reuse, R32.reuse, -R12.reuse ;  /* 0x000000200814722b */ /* 0x1c8fe4000000080c */
[----:B------:R-:W-:Y:S01]  /*1690*/  DFMA R12, R8, R32, R12 ;  /* 0x00000020080c722b */ /* 0x000fe2000000000c */
[----:B------:R-:W0:Y:S01]  /*16a0*/  @!P0 LDC.64 R8, c[0x0][0x388] ;  /* 0x0000e200ff088b82 */ /* 0x000e220000000a00 */
[----:B------:R-:W-:-:S06]  /*16b0*/  CS2R R32, SRZ ;  /* 0x0000000000207805 */ /* 0x000fcc000001ff00 */
[----:B------:R-:W2:Y:S01]  /*16c0*/  @!P0 LDG.E.64.CONSTANT R32, desc[UR36][R36.64+0x8] ;  /* 0x0000082424208981 */ /* 0x000ea2000c1e9b00 */
[----:B0-----:R-:W-:-:S04]  /*16d0*/  @!P0 LEA R38, P1, R15, R8, 0x3 ;  /* 0x000000080f268211 */ /* 0x001fc800078218ff */
[----:B------:R-:W-:Y:S02]  /*16e0*/  @!P0 LEA.HI.X R39, R15, R9, R0, 0x3, P1 ;  /* 0x000000090f278211 */ /* 0x000fe400008f1c00 */
[----:B------:R-:W-:-:S06]  /*16f0*/  CS2R R8, SRZ ;  /* 0x0000000000087805 */ /* 0x000fcc000001ff00 */
[----:B------:R-:W3:Y:S01]  /*1700*/  @!P0 LDG.E.64.CONSTANT R8, desc[UR36][R38.64+0x30] ;  /* 0x0000302426088981 */ /* 0x000ee2000c1e9b00 */
[C---:B------:R-:W-:Y:S02]  /*1710*/  DFMA R18, R26.reuse, UR58, R18 ;  /* 0x0000003a1a127c2b */ /* 0x040fe40008000012 */
[----:B------:R-:W-:Y:S01]  /*1720*/  DFMA R26, R26, UR66, R10 ;  /* 0x000000421a1a7c2b */ /* 0x000fe2000800000a */
[----:B------:R-:W0:Y:S01]  /*1730*/  @!P0 LDC.64 R10, c[0x0][0x388] ;  /* 0x0000e200ff0a8b82 */ /* 0x000e220000000a00 */
[C---:B------:R-:W-:Y:S02]  /*1740*/  DFMA R24, R28.reuse, UR60, R24 ;  /* 0x0000003c1c187c2b */ /* 0x040fe40008000018 */
[----:B------:R-:W-:-:S06]  /*1750*/  DFMA R28, R28, UR68, R22 ;  /* 0x000000441c1c7c2b */ /* 0x000fcc0008000016 */
[C-C-:B------:R-:W-:Y:S02]  /*1760*/  DADD R22, R18.reuse, R24.reuse ;  /* 0x0000000012167229 */ /* 0x140fe40000000018 */
[----:B------:R-:W-:Y:S01]  /*1770*/  DADD R24, R18, -R24 ;  /* 0x0000000012187229 */ /* 0x000fe20000000818 */
[----:B------:R-:W1:Y:S01]  /*1780*/  @!P0 LDC.64 R18, c[0x0][0x388] ;  /* 0x0000e200ff128b82 */ /* 0x000e620000000a00 */
[----:B------:R-:W-:-:S05]  /*1790*/  @!P0 IMAD.SHL.U32 R35, R7, 0x8, RZ ;  /* 0x0000000807238824 */ /* 0x000fca00078e00ff */
[----:B------:R-:W-:Y:S01]  /*17a0*/  @!P0 LOP3.LUT R35, R6, 0x1f8, R35, 0xf8, !PT ;  /* 0x000001f806238812 */ /* 0x000fe200078ef823 */
[----:B---3--:R-:W-:Y:S01]  /*17b0*/  DMUL R16, R16, R8 ;  /* 0x0000000810107228 */ /* 0x008fe20000000000 */
[----:B------:R-:W3:Y:S07]  /*17c0*/  @!P0 LDC.64 R8, c[0x0][0x388] ;  /* 0x0000e200ff088b82 */ /* 0x000eee0000000a00 */
[CCC-:B--2---:R-:W-:Y:S02]  /*17d0*/  DFMA R14, R30.reuse, R32.reuse, -R16.reuse ;  /* 0x000000201e0e722b */ /* 0x1c4fe40000000810 */
[----:B------:R-:W-:Y:S01]  /*17e0*/  DFMA R16, R30, R32, R16 ;  /* 0x000000201e10722b */ /* 0x000fe20000000010 */
[----:B------:R-:W-:-:S05]  /*17f0*/  @!P0 IMAD.SHL.U32 R33, R7, 0x8, RZ ;  /* 0x0000000807218824 */ /* 0x000fca00078e00ff */
[----:B------:R-:W-:-:S05]  /*1800*/  @!P0 LOP3.LUT R33, R6, 0x1f8, R33, 0xf8, !PT ;  /* 0x000001f806218812 */ /* 0x000fca00078ef821 */
[C---:B0-----:R-:W-:Y:S01]  /*1810*/  @!P0 IMAD.WIDE R36, R33.reuse, 0x8, R10 ;  /* 0x0000000821248825 */ /* 0x041fe200078e020a */
[----:B---3--:R-:W-:-:S04]  /*1820*/  @!P0 LEA R30, P1, R33, R8, 0x3 ;  /* 0x00000008211e8211 */ /* 0x008fc800078218ff */
[----:B------:R-:W-:Y:S01]  /*1830*/  @!P0 LEA.HI.X R31, R33, R9, R0, 0x3, P1 ;  /* 0x00000009211f8211 */ /* 0x000fe200008f1c00 */
[C-C-:B------:R-:W-:Y:S02]  /*1840*/  DADD R32, R26.reuse, R28.reuse ;  /* 0x000000001a207229 */ /* 0x140fe4000000001c */
[----:B------:R-:W-:Y:S01]  /*1850*/  DADD R28, R26, -R28 ;  /* 0x000000001a1c7229 */ /* 0x000fe2000000081c */
[----:B------:R-:W0:Y:S01]  /*1860*/  @!P0 LDC.64 R26, c[0x0][0x388] ;  /* 0x0000e200ff1a8b82 */ /* 0x000e220000000a00 */
[----:B------:R-:W-:-:S06]  /*1870*/  CS2R R8, SRZ ;  /* 0x0000000000087805 */ /* 0x000fcc000001ff00 */
[----:B------:R1:W2:Y:S01]  /*1880*/  @!P0 LDG.E.64.CONSTANT R8, desc[UR36][R30.64+0x28] ;  /* 0x000028241e088981 */ /* 0x0002a2000c1e9b00 */
[----:B------:R-:W-:-:S06]  /*1890*/  CS2R R10, SRZ ;  /* 0x00000000000a7805 */ /* 0x000fcc000001ff00 */
[----:B------:R3:W4:Y:S01]  /*18a0*/  @!P0 LDG.E.64.CONSTANT R10, desc[UR36][R36.64+0x10] ;  /* 0x00001024240a8981 */ /* 0x000722000c1e9b00 */
[----:B-1----:R-:W-:-:S04]  /*18b0*/  @!P0 LEA R30, P1, R35, R18, 0x3 ;  /* 0x00000012231e8211 */ /* 0x002fc800078218ff */
[C---:B------:R-:W-:Y:S02]  /*18c0*/  @!P0 LEA.HI.X R31, R35.reuse, R19, R0, 0x3, P1 ;  /* 0x00000013231f8211 */ /* 0x040fe400008f1c00 */
[----:B------:R-:W-:Y:S02]  /*18d0*/  CS2R R18, SRZ ;  /* 0x0000000000127805 */ /* 0x000fe4000001ff00 */
[----:B---3--:R-:W-:Y:S01]  /*18e0*/  CS2R R36, SRZ ;  /* 0x0000000000247805 */ /* 0x008fe2000001ff00 */
[----:B0-----:R-:W-:-:S03]  /*18f0*/  @!P0 IMAD.WIDE R26, R35, 0x8, R26 ;  /* 0x00000008231a8825 */ /* 0x001fc600078e021a */
[----:B------:R0:W3:Y:S04]  /*1900*/  @!P0 LDG.E.64.CONSTANT R18, desc[UR36][R30.64+0x20] ;  /* 0x000020241e128981 */ /* 0x0000e8000c1e9b00 */
[----:B------:R1:W5:Y:S01]  /*1910*/  @!P0 LDG.E.64.CONSTANT R36, desc[UR36][R26.64+0x18] ;  /* 0x000018241a248981 */ /* 0x000362000c1e9b00 */
[----:B0-----:R-:W-:Y:S02]  /*1920*/  DFMA R30, R12, UR8, RZ ;  /* 0x000000080c1e7c2b */ /* 0x001fe400080000ff */
[----:B-1----:R-:W-:-:S08]  /*1930*/  DFMA R26, R20, UR10, RZ ;  /* 0x0000000a141a7c2b */ /* 0x002fd000080000ff */
[----:B------:R-:W-:Y:S01]  /*1940*/  DFMA R26, R14, UR18, R26 ;  /* 0x000000120e1a7c2b */ /* 0x000fe2000800001a */
[C---:B------:R-:W-:Y:S01]  /*1950*/  ISETP.GE.U32.AND P1, PT, R7.reuse, 0xf, PT ;  /* 0x0000000f0700780c */ /* 0x040fe20003f26070 */
[----:B------:R-:W-:Y:S01]  /*1960*/  VIADD R7, R7, 0x31 ;  /* 0x0000003107077836 */ /* 0x000fe20000000000 */
[----:B--2---:R-:W-:-:S08]  /*1970*/  DMUL R24, R24, R8 ;  /* 0x0000000818187228 */ /* 0x004fd00000000000 */
[CCC-:B----4-:R-:W-:Y:S02]  /*1980*/  DFMA R8, R22.reuse, R10.reuse, -R24.reuse ;  /* 0x0000000a1608722b */ /* 0x1d0fe40000000818 */
[----:B------:R-:W-:Y:S02]  /*1990*/  DFMA R10, R22, R10, R24 ;  /* 0x0000000a160a722b */ /* 0x000fe40000000018 */
[----:B------:R-:W-:Y:S02]  /*19a0*/  DFMA R24, R12, UR4, RZ ;  /* 0x000000040c187c2b */ /* 0x000fe400080000ff */
[----:B---3--:R-:W-:Y:S02]  /*19b0*/  DMUL R28, R28, R18 ;  /* 0x000000121c1c7228 */ /* 0x008fe40000000000 */
[----:B------:R-:W-:-:S06]  /*19c0*/  DFMA R22, R12, UR38, RZ ;  /* 0x000000260c167c2b */ /* 0x000fcc00080000ff */
[CCC-:B-----5:R-:W-:Y:S02]  /*19d0*/  DFMA R18, R32.reuse, R36.reuse, -R28.reuse ;  /* 0x000000242012722b */ /* 0x1e0fe4000000081c */
[----:B------:R-:W-:Y:S02]  /*19e0*/  DFMA R32, R32, R36, R28 ;  /* 0x000000242020722b */ /* 0x000fe4000000001c */
[----:B------:R-:W-:Y:S02]  /*19f0*/  DFMA R28, R12, UR42, RZ ;  /* 0x0000002a0c1c7c2b */ /* 0x000fe400080000ff */
[C---:B------:R-:W-:Y:S02]  /*1a00*/  DFMA R24, R16.reuse, UR12, R24 ;  /* 0x0000000c10187c2b */ /* 0x040fe40008000018 */
[C---:B------:R-:W-:Y:S02]  /*1a10*/  DFMA R22, R16.reuse, UR46, R22 ;  /* 0x0000002e10167c2b */ /* 0x040fe40008000016 */
[----:B------:R-:W-:-:S02]  /*1a20*/  DFMA R12, R16, UR16, R30 ;  /* 0x00000010100c7c2b */ /* 0x000fc4000800001e */
[----:B------:R-:W-:Y:S02]  /*1a30*/  DFMA R16, R16, UR50, R28 ;  /* 0x0000003210107c2b */ /* 0x000fe4000800001c */
[C---:B------:R-:W-:Y:S02]  /*1a40*/  DFMA R30, R20.reuse, UR6, RZ ;  /* 0x00000006141e7c2b */ /* 0x040fe400080000ff */
[C---:B------:R-:W-:Y:S02]  /*1a50*/  DFMA R28, R20.reuse, UR40, RZ ;  /* 0x00000028141c7c2b */ /* 0x040fe400080000ff */
[----:B------:R-:W-:-:S04]  /*1a60*/  DFMA R20, R20, UR44, RZ ;  /* 0x0000002c14147c2b */ /* 0x000fc800080000ff */
        /* <DEDUP_REMOVED lines=34> */
.L_x_544:
[----:B------:R-:W-:Y:S05]  /*1c90*/  BSYNC.RECONVERGENT B0 ;  /* 0x0000000000007941 */ /* 0x000fea0003800200 */
.L_x_543:
[----:B------:R-:W3:Y:S01]  /*1ca0*/  S2R R0, SR_TID.X ;  /* 0x0000000000007919 */ /* 0x000ee20000002100 */
[----:B------:R-:W-:Y:S01]  /*1cb0*/  BSSY.RECONVERGENT B0, `(.L_x_546) ;  /* 0x000005d000007945 */ /* 0x000fe20003800200 */
[----:B------:R-:W-:Y:S01]  /*1cc0*/  BAR.SYNC.DEFER_BLOCKING 0x0 ;  /* 0x0000000000007b1d */ /* 0x000fe20000010000 */
[----:B---3--:R-:W-:-:S13]  /*1cd0*/  ISETP.GT.U32.AND P1, PT, R0, 0x37, PT ;  /* 0x000000370000780c */ /* 0x008fda0003f24070 */
[----:B------:R-:W-:Y:S05]  /*1ce0*/  @P1 BRA `(.L_x_547) ;  /* 0x0000000400641947 */ /* 0x000fea0003800000 */
[----:B01----:R-:W0:Y:S01]  /*1cf0*/  S2R R6, SR_CgaCtaId ;  /* 0x0000000000067919 */ /* 0x003e220000008800 */
[----:B------:R-:W-:-:S04]  /*1d00*/  MOV R5, 0x400 ;  /* 0x0000040000057802 */ /* 0x000fc80000000f00 */
[----:B0-----:R-:W-:Y:S01]  /*1d10*/  LEA R7, R6, R5, 0x18 ;  /* 0x0000000506077211 */ /* 0x001fe200078ec0ff */
[----:B------:R-:W-:-:S04]  /*1d20*/  IMAD.MOV.U32 R5, RZ, RZ, R0 ;  /* 0x000000ffff057224 */ /* 0x000fc800078e0000 */
[----:B------:R-:W-:-:S07]  /*1d30*/  IMAD R2, R2, 0x1200, R7 ;  /* 0x0000120002027824 */ /* 0x000fce00078e0207 */
.L_x_548:
[C---:B---3--:R-:W-:Y:S02]  /*1d40*/  PRMT R6, R5.reuse, 0x9910, RZ ;  /* 0x0000991005067816 */ /* 0x048fe400000000ff */
[----:B------:R-:W-:-:S03]  /*1d50*/  ISETP.GE.U32.AND P1, PT, R5, 0x7, PT ;  /* 0x000000070500780c */ /* 0x000fc60003f26070 */
[----:B------:R-:W-:-:S05]  /*1d60*/  IMAD R6, R6, 0x25, RZ ;  /* 0x0000002506067824 */ /* 0x000fca00078e02ff */
[----:B------:R-:W-:-:S04]  /*1d70*/  LOP3.LUT R6, R6, 0xffff, RZ, 0xc0, !PT ;  /* 0x0000ffff06067812 */ /* 0x000fc800078ec0ff */
[----:B------:R-:W-:-:S05]  /*1d80*/  SHF.R.U32.HI R6, RZ, 0x8, R6 ;  /* 0x00000008ff067819 */ /* 0x000fca0000011606 */
[----:B--2---:R-:W-:-:S05]  /*1d90*/  IMAD.MOV R8, RZ, RZ, -R6 ;  /* 0x000000ffff087224 */ /* 0x004fca00078e0a06 */
        /* <DEDUP_REMOVED lines=32> */
[----:B------:R-:W-:Y:S02]  /*1fa0*/  DFMA R6, R14, UR16, R6 ;  /* 0x000000100e067c2b */ /* 0x000fe40008000006 */
[----:B------:R-:W-:Y:S02]  /*1fb0*/  DADD R22, R28, -R22 ;  /* 0x000000001c167229 */ /* 0x000fe40000000816 */
[----:B------:R-:W-:Y:S02]  /*1fc0*/  DFMA R14, R14, UR50, R24 ;  /* 0x000000320e0e7c2b */ /* 0x000fe40008000018 */
[C---:B------:R-:W-:Y:S02]  /*1fd0*/  DFMA R28, R26.reuse, UR6, RZ ;  /* 0x000000061a1c7c2b */ /* 0x040fe400080000ff */
[C---:B------:R-:W-:Y:S02]  /*1fe0*/  DFMA R30, R26.reuse, UR40, RZ ;  /* 0x000000281a1e7c2b */ /* 0x040fe400080000ff */
[----:B------:R-:W-:-:S02]  /*1ff0*/  DFMA R24, R26, UR10, RZ ;  /* 0x0000000a1a187c2b */ /* 0x000fc400080000ff */
[----:B------:R-:W-:Y:S02]  /*2000*/  DFMA R26, R26, UR44, RZ ;  /* 0x0000002c1a1a7c2b */ /* 0x000fe400080000ff */
[C---:B------:R-:W-:Y:S02]  /*2010*/  DFMA R28, R22.reuse, UR14, R28 ;  /* 0x0000000e161c7c2b */ /* 0x040fe4000800001c */
[C---:B------:R-:W-:Y:S02]  /*2020*/  DFMA R30, R22.reuse, UR48, R30 ;  /* 0x00000030161e7c2b */ /* 0x040fe4000800001e */
[C---:B------:R-:W-:Y:S02]  /*2030*/  DFMA R24, R22.reuse, UR18, R24 ;  /* 0x0000001216187c2b */ /* 0x040fe40008000018 */
[----:B------:R-:W-:Y:S02]  /*2040*/  DFMA R26, R22, UR52, R26 ;  /* 0x00000034161a7c2b */ /* 0x000fe4000800001a */
[----:B--2---:R-:W-:-:S02]  /*2050*/  DADD R22, R12, R20 ;  /* 0x000000000c167229 */ /* 0x004fc40000000014 */
[----:B------:R-:W-:Y:S02]  /*2060*/  DADD R12, R12, -R20 ;  /* 0x000000000c0c7229 */ /* 0x000fe40000000814 */
[C-C-:B---3--:R-:W-:Y:S02]  /*2070*/  DADD R20, R10.reuse, R16.reuse ;  /* 0x000000000a147229 */ /* 0x148fe40000000010 */
[----:B------:R-:W-:Y:S02]  /*2080*/  DADD R10, R10, -R16 ;  /* 0x000000000a0a7229 */ /* 0x000fe40000000810 */
        /* <DEDUP_REMOVED lines=31> */
.L_x_547:
[----:B------:R-:W-:Y:S05]  /*2280*/  BSYNC.RECONVERGENT B0 ;  /* 0x0000000000007941 */ /* 0x000fea0003800200 */
.L_x_546:
[----:B------:R-:W-:Y:S06]  /*2290*/  BAR.SYNC.DEFER_BLOCKING 0x0 ;  /* 0x0000000000007b1d */ /* 0x000fec0000010000 */
[----:B-1----:R-:W-:Y:S04]  /*22a0*/  LDS.64 R30, [R4] ;  /* 0x00000000041e7984 */ /* 0x002fe80000000a00 */
[----:B0-23--:R-:W0:Y:S04]  /*22b0*/  LDS.64 R14, [R4+0xfc0] ;  /* 0x000fc000040e7984 */ /* 0x00de280000000a00 */
        /* <DEDUP_REMOVED lines=65> */
.L_x_549:
        /* <DEDUP_REMOVED lines=11> */
.L_x_1093:


//--------------------- .text._Z32massMatrixMultiplyConstantKernelILi7ELi7ELi3EEviPKdS1_S1_S1_Pd --------------------------
	.section	.text._Z32massMatrixMultiplyConstantKernelILi7ELi7ELi3EEviPKdS1_S1_S1_Pd,"ax",@progbits
	.align	128
        .global         _Z32massMatrixMultiplyConstantKernelILi7ELi7ELi3EEviPKdS1_S1_S1_Pd
        .type           _Z32massMatrixMultiplyConstantKernelILi7ELi7ELi3EEviPKdS1_S1_S1_Pd,@function
        .size           _Z32massMatrixMultiplyConstantKernelILi7ELi7ELi3EEviPKdS1_S1_S1_Pd,(.L_x_1094 - _Z32massMatrixMultiplyConstantKernelILi7ELi7ELi3EEviPKdS1_S1_S1_Pd)
        .other          _Z32massMatrixMultiplyConstantKernelILi7ELi7ELi3EEviPKdS1_S1_S1_Pd,@"STO_CUDA_ENTRY STV_DEFAULT"
_Z32massMatrixMultiplyConstantKernelILi7ELi7ELi3EEviPKdS1_S1_S1_Pd:
.text._Z32massMatrixMultiplyConstantKernelILi7ELi7ELi3EEviPKdS1_S1_S1_Pd:
        /* <DEDUP_REMOVED lines=10> */
[----:B------:R-:W4:Y:S01]  /*00a0*/  LDCU.128 UR48, c[0x3][0x760] ;  /* 0x00c0ec00ff3077ac */ /* 0x000f220008000c00 */
[----:B------:R-:W4:Y:S01]  /*00b0*/  LDCU.128 UR8, c[0x3][0x700] ;  /* 0x00c0e000ff0877ac */ /* 0x000f220008000c00 */
[----:B------:R-:W4:Y:S01]  /*00c0*/  LDCU.128 UR16, c[0x3][0x720] ;  /* 0x00c0e400ff1077ac */ /* 0x000f220008000c00 */
[----:B0-----:R-:W-:Y:S01]  /*00d0*/  IMAD R0, R3, 0x3, R18 ;  /* 0x0000000303007824 */ /* 0x001fe200078e0212 */
[----:B------:R-:W0:Y:S04]  /*00e0*/  LDCU.128 UR52, c[0x3][0x70] ;  /* 0x00c00e00ff3477ac */ /* 0x000e280008000c00 */
[C---:B-1----:R-:W-:Y:S01]  /*00f0*/  ISETP.GE.AND P0, PT, R0.reuse, UR4, PT ;  /* 0x0000000400007c0c */ /* 0x042fe2000bf06270 */
[----:B------:R-:W1:Y:S01]  /*0100*/  LDCU.128 UR4, c[0x3][URZ] ;  /* 0x00c00000ff0477ac */ /* 0x000e620008000c00 */
[----:B------:R-:W1:Y:S01]  /*0110*/  LDCU.128 UR44, c[0x3][0x750] ;  /* 0x00c0ea00ff2c77ac */ /* 0x000e620008000c00 */
[----:B------:R-:W1:Y:S10]  /*0120*/  LDCU.128 UR56, c[0x3][0x770] ;  /* 0x00c0ee00ff3877ac */ /* 0x000e740008000c00 */
[----:B------:R-:W2:Y:S01]  /*0130*/  @!P0 LDC.64 R2, c[0x0][0x3a0] ;  /* 0x0000e800ff028b82 */ /* 0x000ea20000000a00 */
[----:B---3--:R-:W-:Y:S01]  /*0140*/  @!P0 IMAD R13, R0, 0x157, R19 ;  /* 0x00000157000d8824 */ /* 0x008fe200078e0213 */
[----:B------:R-:W3:Y:S01]  /*0150*/  LDCU.128 UR20, c[0x3][0x10] ;  /* 0x00c00200ff1477ac */ /* 0x000ee20008000c00 */
[----:B------:R-:W3:Y:S02]  /*0160*/  LDCU.128 UR24, c[0x3][0x710] ;  /* 0x00c0e200ff1877ac */ /* 0x000ee40008000c00 */
[----:B--2---:R-:W-:-:S05]  /*0170*/  @!P0 IMAD.WIDE R2, R13, 0x8, R2 ;  /* 0x000000080d028825 */ /* 0x004fca00078e0202 */
[----:B------:R-:W2:Y:S04]  /*0180*/  @!P0 LDG.E.64.CONSTANT R4, desc[UR36][R2.64] ;  /* 0x0000002402048981 */ /* 0x000ea8000c1e9b00 */
[----:B------:R-:W2:Y:S04]  /*0190*/  @!P0 LDG.E.64.CONSTANT R10, desc[UR36][R2.64+0x930] ;  /* 0x00093024020a8981 */ /* 0x000ea8000c1e9b00 */
[----:B------:R-:W3:Y:S04]  /*01a0*/  @!P0 LDG.E.64.CONSTANT R24, desc[UR36][R2.64+0x310] ;  /* 0x0003102402188981 */ /* 0x000ee8000c1e9b00 */
[----:B------:R-:W3:Y:S04]  /*01b0*/  @!P0 LDG.E.64.CONSTANT R6, desc[UR36][R2.64+0x620] ;  /* 0x0006202402068981 */ /* 0x000ee8000c1e9b00 */
[----:B------:R-:W3:Y:S04]  /*01c0*/  @!P0 LDG.E.64.CONSTANT R22, desc[UR36][R2.64+0x188] ;  /* 0x0001882402168981 */ /* 0x000ee8000c1e9b00 */
[----:B------:R-:W3:Y:S04]  /*01d0*/  @!P0 LDG.E.64.CONSTANT R8, desc[UR36][R2.64+0x7a8] ;  /* 0x0007a82402088981 */ /* 0x000ee8000c1e9b00 */
[----:B------:R2:W3:Y:S01]  /*01e0*/  @!P0 LDG.E.64.CONSTANT R32, desc[UR36][R2.64+0x498] ;  /* 0x0004982402208981 */ /* 0x0004e2000c1e9b00 */
[----:B-----5:R-:W-:-:S02]  /*01f0*/  IMAD.U32 R30, RZ, RZ, UR42 ;  /* 0x0000002aff1e7e24 */ /* 0x020fc4000f8e00ff */
[----:B------:R-:W-:Y:S01]  /*0200*/  IMAD.U32 R31, RZ, RZ, UR43 ;  /* 0x0000002bff1f7e24 */ /* 0x000fe2000f8e00ff */
[----:B------:R-:W5:Y:S01]  /*0210*/  S2R R57, SR_CgaCtaId ;  /* 0x0000000000397919 */ /* 0x000f620000008800 */
[----:B----4-:R-:W-:Y:S02]  /*0220*/  IMAD.U32 R14, RZ, RZ, UR34 ;  /* 0x00000022ff0e7e24 */ /* 0x010fe4000f8e00ff */
[----:B------:R-:W-:Y:S01]  /*0230*/  IMAD.U32 R15, RZ, RZ, UR35 ;  /* 0x00000023ff0f7e24 */ /* 0x000fe2000f8e00ff */
[----:B------:R-:W-:Y:S01]  /*0240*/  LOP3.LUT R44, R19, 0xffff, RZ, 0xc0, !PT ;  /* 0x0000ffff132c7812 */ /* 0x000fe200078ec0ff */
[----:B------:R-:W-:Y:S01]  /*0250*/  IMAD.U32 R29, RZ, RZ, UR51 ;  /* 0x00000033ff1d7e24 */ /* 0x000fe2000f8e00ff */
[----:B------:R-:W-:-:S03]  /*0260*/  MOV R28, UR50 ;  /* 0x00000032001c7c02 */ /* 0x000fc60008000f00 */
[----:B------:R-:W-:Y:S02]  /*0270*/  IMAD R44, R44, 0x2493, RZ ;  /* 0x000024932c2c7824 */ /* 0x000fe400078e02ff */
[----:B0-----:R-:W-:Y:S02]  /*0280*/  IMAD.U32 R52, RZ, RZ, UR52 ;  /* 0x00000034ff347e24 */ /* 0x001fe4000f8e00ff */
[----:B------:R-:W-:Y:S01]  /*0290*/  IMAD.U32 R53, RZ, RZ, UR53 ;  /* 0x00000035ff357e24 */ /* 0x000fe2000f8e00ff */
[----:B------:R-:W-:Y:S01]  /*02a0*/  SHF.R.U32.HI R51, RZ, 0x10, R44 ;  /* 0x00000010ff337819 */ /* 0x000fe2000001162c */
[----:B-1----:R-:W-:Y:S01]  /*02b0*/  IMAD.U32 R48, RZ, RZ, UR56 ;  /* 0x00000038ff307e24 */ /* 0x002fe2000f8e00ff */
[----:B------:R-:W-:Y:S02]  /*02c0*/  MOV R49, UR57 ;  /* 0x0000003900317c02 */ /* 0x000fe40008000f00 */
[----:B------:R-:W-:Y:S02]  /*02d0*/  PRMT R50, R51, 0x9910, RZ ;  /* 0x0000991033327816 */ /* 0x000fe400000000ff */
[----:B------:R-:W-:-:S03]  /*02e0*/  MOV R44, 0x400 ;  /* 0x00000400002c7802 */ /* 0x000fc60000000f00 */
[----:B------:R-:W-:Y:S02]  /*02f0*/  IMAD R50, R50, 0x7, RZ ;  /* 0x0000000732327824 */ /* 0x000fe400078e02ff */
[----:B------:R-:W-:Y:S02]  /*0300*/  IMAD.U32 R45, RZ, RZ, UR47 ;  /* 0x0000002fff2d7e24 */ /* 0x000fe4000f8e00ff */
[----:B------:R-:W-:Y:S01]  /*0310*/  IMAD.MOV R50, RZ, RZ, -R50 ;  /* 0x000000ffff327224 */ /* 0x000fe200078e0a32 */
[----:B-----5:R-:W-:Y:S02]  /*0320*/  LEA R57, R57, R44, 0x18 ;  /* 0x0000002c39397211 */ /* 0x020fe400078ec0ff */
[----:B------:R-:W-:Y:S02]  /*0330*/  MOV R44, UR46 ;  /* 0x0000002e002c7c02 */ /* 0x000fe40008000f00 */
[----:B------:R-:W-:Y:S01]  /*0340*/  PRMT R50, R50, 0x7710, RZ ;  /* 0x0000771032327816 */ /* 0x000fe200000000ff */
[----:B------:R-:W-:Y:S01]  /*0350*/  BAR.SYNC.DEFER_BLOCKING 0x0 ;  /* 0x0000000000007b1d */ /* 0x000fe20000010000 */
[----:B------:R-:W-:-:S05]  /*0360*/  ISETP.GT.U32.AND P1, PT, R19, 0x30, PT ;  /* 0x000000301300780c */ /* 0x000fca0003f24070 */
[----:B------:R-:W-:Y:S01]  /*0370*/  BSSY.RECONVERGENT B0, `(.L_x_550) ;  /* 0x00000d9000007945 */ /* 0x000fe20003800200 */
[C-C-:B--2---:R-:W-:Y:S02]  /*0380*/  DADD R2, R4.reuse, R10.reuse ;  /* 0x0000000004027229 */ /* 0x144fe4000000000a */
[----:B------:R-:W-:Y:S01]  /*0390*/  DADD R16, R4, -R10 ;  /* 0x0000000004107229 */ /* 0x000fe2000000080a */
[----:B------:R-:W-:Y:S02]  /*03a0*/  IMAD.U32 R4, RZ, RZ, UR28 ;  /* 0x0000001cff047e24 */ /* 0x000fe4000f8e00ff */
[----:B------:R-:W-:Y:S01]  /*03b0*/  IMAD.U32 R5, RZ, RZ, UR29 ;  /* 0x0000001dff057e24 */ /* 0x000fe2000f8e00ff */
[C-C-:B---3--:R-:W-:Y:S02]  /*03c0*/  DADD R54, R24.reuse, R6.reuse ;  /* 0x0000000018367229 */ /* 0x148fe40000000006 */
[----:B------:R-:W-:Y:S01]  /*03d0*/  DADD R24, R24, -R6 ;  /* 0x0000000018187229 */ /* 0x000fe20000000806 */
[----:B------:R-:W-:Y:S01]  /*03e0*/  MOV R6, UR40 ;  /* 0x0000002800067c02 */ /* 0x000fe20008000f00 */
[----:B------:R-:W-:Y:S01]  /*03f0*/  IMAD.U32 R7, RZ, RZ, UR41 ;  /* 0x00000029ff077e24 */ /* 0x000fe2000f8e00ff */
[C---:B------:R-:W-:Y:S01]  /*0400*/  DFMA R34, R2.reuse, UR4, RZ ;  /* 0x0000000402227c2b */ /* 0x040fe200080000ff */
[----:B------:R-:W0:Y:S01]  /*0410*/  LDCU.128 UR40, c[0x3][0x50] ;  /* 0x00c00a00ff2877ac */ /* 0x000e220008000c00 */
[----:B------:R-:W-:-:S02]  /*0420*/  DFMA R36, R2, UR12, RZ ;  /* 0x0000000c02247c2b */ /* 0x000fc400080000ff */
[----:B------:R-:W-:Y:S02]  /*0430*/  DFMA R20, R2, R4, RZ ;  /* 0x000000040214722b */ /* 0x000fe400000000ff */
[--C-:B------:R-:W-:Y:S02]  /*0440*/  DADD R12, R22, R8.reuse ;  /* 0x00000000160c7229 */ /* 0x100fe40000000008 */
[----:B------:R-:W-:Y:S02]  /*0450*/  DFMA R2, R2, R6, RZ ;  /* 0x000000060202722b */ /* 0x000fe400000000ff */
[----:B------:R-:W-:Y:S01]  /*0460*/  DADD R22, R22, -R8 ;  /* 0x0000000016167229 */ /* 0x000fe20000000808 */
[----:B------:R-:W-:Y:S01]  /*0470*/  IMAD.U32 R8, RZ, RZ, UR30 ;  /* 0x0000001eff087e24 */ /* 0x000fe2000f8e00ff */
[----:B------:R-:W-:Y:S02]  /*0480*/  MOV R9, UR31 ;  /* 0x0000001f00097c02 */ /* 0x000fe40008000f00 */
[C---:B------:R-:W-:Y:S01]  /*0490*/  DFMA R34, R12.reuse, UR6, R34 ;  /* 0x000000060c227c2b */ /* 0x040fe20008000022 */
[----:B------:R-:W-:Y:S01]  /*04a0*/  MOV R10, UR32 ;  /* 0x00000020000a7c02 */ /* 0x000fe20008000f00 */
[C---:B------:R-:W-:Y:S01]  /*04b0*/  DFMA R36, R12.reuse, UR14, R36 ;  /* 0x0000000e0c247c2b */ /* 0x040fe20008000024 */
[----:B------:R-:W-:Y:S01]  /*04c0*/  IMAD.U32 R11, RZ, RZ, UR33 ;  /* 0x00000021ff0b7e24 */ /* 0x000fe2000f8e00ff */
[C---:B------:R-:W-:Y:S01]  /*04d0*/  DFMA R2, R12.reuse, R30, R2 ;  /* 0x0000001e0c02722b */ /* 0x040fe20000000002 */
[----:B------:R-:W1:Y:S01]  /*04e0*/  LDCU.128 UR28, c[0x3][0x30] ;  /* 0x00c00600ff1c77ac */ /* 0x000e620008000c00 */
[----:B------:R-:W-:Y:S01]  /*04f0*/  DFMA R20, R12, R8, R20 ;  /* 0x000000080c14722b */ /* 0x000fe20000000014 */
[----:B------:R-:W-:Y:S01]  /*0500*/  IMAD.U32 R12, RZ, RZ, UR48 ;  /* 0x00000030ff0c7e24 */ /* 0x000fe2000f8e00ff */
[----:B------:R-:W-:Y:S01]  /*0510*/  MOV R13, UR49 ;  /* 0x00000031000d7c02 */ /* 0x000fe20008000f00 */
[----:B------:R-:W2:Y:S01]  /*0520*/  LDCU.128 UR32, c[0x3][0x730] ;  /* 0x00c0e600ff2077ac */ /* 0x000ea20008000c00 */
[----:B------:R-:W-:-:S02]  /*0530*/  DFMA R46, R16, UR8, RZ ;  /* 0x00000008102e7c2b */ /* 0x000fc400080000ff */
[C---:B------:R-:W-:Y:S02]  /*0540*/  DFMA R42, R16.reuse, UR16, RZ ;  /* 0x00000010102a7c2b */ /* 0x040fe400080000ff */
[C---:B------:R-:W-:Y:S02]  /*0550*/  DFMA R40, R16.reuse, R10, RZ ;  /* 0x0000000a1028722b */ /* 0x040fe400000000ff */
[----:B------:R-:W-:Y:S01]  /*0560*/  DFMA R16, R16, R12, RZ ;  /* 0x0000000c1010722b */ /* 0x000fe200000000ff */
[----:B0-----:R-:W-:Y:S01]  /*0570*/  IMAD.U32 R26, RZ, RZ, UR40 ;  /* 0x00000028ff1a7e24 */ /* 0x001fe2000f8e00ff */
[C---:B------:R-:W-:Y:S01]  /*0580*/  DFMA R46, R22.reuse, UR10, R46 ;  /* 0x0000000a162e7c2b */ /* 0x040fe2000800002e */
[----:B------:R-:W-:Y:S01]  /*0590*/  MOV R27, UR41 ;  /* 0x00000029001b7c02 */ /* 0x000fe20008000f00 */
[C---:B------:R-:W-:Y:S02]  /*05a0*/  DFMA R42, R22.reuse, UR18, R42 ;  /* 0x00000012162a7c2b */ /* 0x040fe4000800002a */
[----:B------:R-:W-:-:S02]  /*05b0*/  DFMA R40, R22, R14, R40 ;  /* 0x0000000e1628722b */ /* 0x000fc40000000028 */
[----:B------:R-:W-:Y:S02]  /*05c0*/  DADD R38, R32, R32 ;  /* 0x0000000020267229 */ /* 0x000fe40000000020 */
[----:B------:R-:W-:Y:S01]  /*05d0*/  DFMA R22, R22, R28, R16 ;  /* 0x0000001c1616722b */ /* 0x000fe20000000010 */
[----:B------:R-:W-:Y:S01]  /*05e0*/  MOV R16, UR44 ;  /* 0x0000002c00107c02 */ /* 0x000fe20008000f00 */
[----:B------:R-:W-:Y:S01]  /*05f0*/  IMAD.U32 R17, RZ, RZ, UR45 ;  /* 0x0000002dff117e24 */ /* 0x000fe2000f8e00ff */
[C---:B------:R-:W-:Y:S02]  /*0600*/  DFMA R34, R54.reuse, UR20, R34 ;  /* 0x0000001436227c2b */ /* 0x040fe40008000022 */
[C---:B-1----:R-:W-:Y:S02]  /*0610*/  DFMA R36, R54.reuse, UR28, R36 ;  /* 0x0000001c36247c2b */ /* 0x042fe40008000024 */
[C---:B------:R-:W-:Y:S02]  /*0620*/  DFMA R20, R54.reuse, R26, R20 ;  /* 0x0000001a3614722b */ /* 0x040fe40000000014 */
[----:B------:R-:W-:-:S02]  /*0630*/  DFMA R54, R54, R52, R2 ;  /* 0x000000343636722b */ /* 0x000fc40000000002 */
[C---:B------:R-:W-:Y:S02]  /*0640*/  DFMA R46, R24.reuse, UR24, R46 ;  /* 0x00000018182e7c2b */ /* 0x040fe4000800002e */
[C---:B--2---:R-:W-:Y:S02]  /*0650*/  DFMA R2, R24.reuse, UR32, R42 ;  /* 0x0000002018027c2b */ /* 0x044fe4000800002a */
[----:B------:R-:W-:Y:S02]  /*0660*/  DFMA R40, R24, R16, R40 ;  /* 0x000000101828722b */ /* 0x000fe40000000028 */
[----:B------:R-:W-:Y:S01]  /*0670*/  DMUL R38, R38, 0.5 ;  /* 0x3fe0000026267828 */ /* 0x000fe20000000000 */
[----:B------:R-:W-:Y:S01]  /*0680*/  MOV R60, UR30 ;  /* 0x0000001e003c7c02 */ /* 0x000fe20008000f00 */
[----:B------:R-:W-:Y:S01]  /*0690*/  DFMA R24, R24, R48, R22 ;  /* 0x000000301818722b */ /* 0x000fe20000000016 */
[----:B------:R-:W-:Y:S01]  /*06a0*/  IMAD.U32 R61, RZ, RZ, UR31 ;  /* 0x0000001fff3d7e24 */ /* 0x000fe2000f8e00ff */
[----:B------:R-:W-:Y:S01]  /*06b0*/  MOV R43, UR55 ;  /* 0x00000037002b7c02 */ /* 0x000fe20008000f00 */
[----:B------:R-:W-:-:S02]  /*06c0*/  IMAD.U32 R22, RZ, RZ, UR42 ;  /* 0x0000002aff167e24 */ /* 0x000fc4000f8e00ff */
[----:B------:R-:W-:Y:S02]  /*06d0*/  IMAD.U32 R23, RZ, RZ, UR43 ;  /* 0x0000002bff177e24 */ /* 0x000fe4000f8e00ff */
[----:B------:R-:W-:Y:S01]  /*06e0*/  IMAD.U32 R42, RZ, RZ, UR54 ;  /* 0x00000036ff2a7e24 */ /* 0x000fe2000f8e00ff */
[----:B------:R-:W-:Y:S01]  /*06f0*/  DADD R32, R32, -R32 ;  /* 0x0000000020207229 */ /* 0x000fe20000000820 */
[----:B------:R-:W-:Y:S01]  /*0700*/  IMAD.U32 R62, RZ, RZ, UR34 ;  /* 0x00000022ff3e7e24 */ /* 0x000fe2000f8e00ff */
[C---:B------:R-:W-:Y:S01]  /*0710*/  DFMA R34, R38.reuse, UR22, R34 ;  /* 0x0000001626227c2b */ /* 0x040fe20008000022 */
[----:B------:R-:W-:Y:S01]  /*0720*/  IMAD.U32 R63, RZ, RZ, UR35 ;  /* 0x00000023ff3f7e24 */ /* 0x000fe2000f8e00ff */
[C---:B------:R-:W-:Y:S02]  /*0730*/  DFMA R36, R38.reuse, R60, R36 ;  /* 0x0000003c2624722b */ /* 0x040fe40000000024 */
[C---:B------:R-:W-:Y:S02]  /*0740*/  DFMA R20, R38.reuse, R22, R20 ;  /* 0x000000162614722b */ /* 0x040fe40000000014 */
[----:B------:R-:W-:Y:S01]  /*0750*/  DFMA R54, R38, R42, R54 ;  /* 0x0000002a2636722b */ /* 0x000fe20000000036 */
[----:B------:R-:W-:Y:S01]  /*0760*/  IMAD.U32 R38, RZ, RZ, UR58 ;  /* 0x0000003aff267e24 */ /* 0x000fe2000f8e00ff */
[----:B------:R-:W-:Y:S01]  /*0770*/  MOV R39, UR59 ;  /* 0x0000003b00277c02 */ /* 0x000fe20008000f00 */
[----:B------:R-:W-:-:S02]  /*0780*/  DFMA R46, R32, UR26, R46 ;  /* 0x0000001a202e7c2b */ /* 0x000fc4000800002e */
[C---:B------:R-:W-:Y:S02]  /*0790*/  DFMA R58, R32.reuse, R62, R2 ;  /* 0x0000003e203a722b */ /* 0x040fe40000000002 */
[C---:B------:R-:W-:Y:S01]  /*07a0*/  DFMA R40, R32.reuse, R44, R40 ;  /* 0x0000002c2028722b */ /* 0x040fe20000000028 */
[----:B------:R-:W-:Y:S01]  /*07b0*/  IMAD R2, R18, 0xab8, R57 ;  /* 0x00000ab812027824 */ /* 0x000fe200078e0239 */
[----:B------:R-:W-:Y:S01]  /*07c0*/  DFMA R56, R32, R38, R24 ;  /* 0x000000262038722b */ /* 0x000fe20000000018 */
[----:B------:R-:W-:Y:S01]  /*07d0*/  IMAD.IADD R3, R50, 0x1, R19 ;  /* 0x0000000132037824 */ /* 0x000fe200078e0213 */
[C-C-:B------:R-:W-:Y:S01]  /*07e0*/  DADD R24, R34.reuse, -R46.reuse ;  /* 0x0000000022187229 */ /* 0x140fe2000000082e */
[----:B------:R-:W-:Y:S01]  /*07f0*/  IMAD R51, R51, 0x38, R2 ;  /* 0x0000003833337824 */ /* 0x000fe200078e0202 */
[----:B------:R-:W-:Y:S02]  /*0800*/  DADD R34, R34, R46 ;  /* 0x0000000022227229 */ /* 0x000fe4000000002e */
[----:B------:R-:W-:Y:S01]  /*0810*/  LOP3.LUT R18, R3, 0xffff, RZ, 0xc0, !PT ;  /* 0x0000ffff03127812 */ /* 0x000fe200078ec0ff */
[----:B------:R-:W-:-:S02]  /*0820*/  DADD R32, R36, -R58 ;  /* 0x0000000024207229 */ /* 0x000fc4000000083a */
[----:B------:R-:W-:Y:S02]  /*0830*/  DADD R46, R20, -R40 ;  /* 0x00000000142e7229 */ /* 0x000fe40000000828 */
[----:B------:R-:W-:Y:S02]  /*0840*/  DADD R36, R36, R58 ;  /* 0x0000000024247229 */ /* 0x000fe4000000003a */
        /* <DEDUP_REMOVED lines=22> */
[----:B-1----:R-:W-:-:S02]  /*09b0*/  IMAD.U32 R30, RZ, RZ, UR50 ;  /* 0x00000032ff1e7e24 */ /* 0x002fc4000f8e00ff */
[----:B------:R-:W-:Y:S01]  /*09c0*/  IMAD.U32 R31, RZ, RZ, UR51 ;  /* 0x00000033ff1f7e24 */ /* 0x000fe2000f8e00ff */
[----:B------:R-:W-:Y:S01]  /*09d0*/  PRMT R6, R6, 0x7710, RZ ;  /* 0x0000771006067816 */ /* 0x000fe200000000ff */
[----:B------:R-:W1:Y:S04]  /*09e0*/  LDCU.64 UR30, c[0x3][0x38] ;  /* 0x00c00700ff1e77ac */ /* 0x000e680008000a00 */
[----:B------:R-:W-:Y:S01]  /*09f0*/  IMAD.IADD R5, R6, 0x1, R19 ;  /* 0x0000000106057824 */ /* 0x000fe200078e0213 */
[----:B---3--:R-:W-:Y:S01]  /*0a00*/  MOV R13, UR53 ;  /* 0x00000035000d7c02 */ /* 0x008fe20008000f00 */
[----:B------:R-:W-:Y:S01]  /*0a10*/  IMAD.U32 R12, RZ, RZ, UR52 ;  /* 0x00000034ff0c7e24 */ /* 0x000fe2000f8e00ff */
[----:B------:R-:W-:Y:S01]  /*0a20*/  MOV R28, UR54 ;  /* 0x00000036001c7c02 */ /* 0x000fe20008000f00 */
[----:B------:R-:W-:Y:S01]  /*0a30*/  IMAD.U32 R29, RZ, RZ, UR55 ;  /* 0x00000037ff1d7e24 */ /* 0x000fe2000f8e00ff */
[----:B------:R-:W-:Y:S01]  /*0a40*/  LOP3.LUT R5, R5, 0xfe, RZ, 0xc0, !PT ;  /* 0x000000fe05057812 */ /* 0x000fe200078ec0ff */
[----:B------:R-:W3:Y:S03]  /*0a50*/  LDCU.64 UR34, c[0x3][0x738] ;  /* 0x00c0e700ff2277ac */ /* 0x000ee60008000a00 */
[----:B------:R-:W-:Y:S01]  /*0a60*/  LEA.HI R5, R5, R4, RZ, 0x1f ;  /* 0x0000000405057211 */ /* 0x000fe200078ff8ff */
[----:B-----5:R-:W-:Y:S01]  /*0a70*/  IMAD.U32 R49, RZ, RZ, UR57 ;  /* 0x00000039ff317e24 */ /* 0x020fe2000f8e00ff */
[----:B------:R-:W-:-:S02]  /*0a80*/  MOV R48, UR56 ;  /* 0x0000003800307c02 */ /* 0x000fc40008000f00 */
[----:B------:R-:W-:Y:S01]  /*0a90*/  LOP3.LUT R5, R5, 0xfc, RZ, 0xc0, !PT ;  /* 0x000000fc05057812 */ /* 0x000fe200078ec0ff */
[----:B-1----:R-:W-:Y:S01]  /*0aa0*/  IMAD.U32 R61, RZ, RZ, UR31 ;  /* 0x0000001fff3d7e24 */ /* 0x002fe2000f8e00ff */
[----:B------:R-:W-:Y:S02]  /*0ab0*/  MOV R60, UR30 ;  /* 0x0000001e003c7c02 */ /* 0x000fe40008000f00 */
[----:B------:R-:W-:-:S04]  /*0ac0*/  SHF.R.U32.HI R5, RZ, 0x2, R5 ;  /* 0x00000002ff057819 */ /* 0x000fc80000011605 */
[C---:B------:R-:W-:Y:S01]  /*0ad0*/  PRMT R4, R5.reuse, 0x9910, RZ ;  /* 0x0000991005047816 */ /* 0x040fe200000000ff */
[----:B------:R-:W-:Y:S01]  /*0ae0*/  IMAD R18, R5, 0x188, R2 ;  /* 0x0000018805127824 */ /* 0x000fe200078e0202 */
[----:B---3--:R-:W-:Y:S01]  /*0af0*/  MOV R62, UR34 ;  /* 0x00000022003e7c02 */ /* 0x008fe20008000f00 */
[----:B------:R-:W-:Y:S02]  /*0b00*/  IMAD.U32 R63, RZ, RZ, UR35 ;  /* 0x00000023ff3f7e24 */ /* 0x000fe4000f8e00ff */
[----:B------:R-:W-:-:S05]  /*0b10*/  IMAD R4, R4, 0x7, RZ ;  /* 0x0000000704047824 */ /* 0x000fca00078e02ff */
[----:B------:R-:W-:-:S04]  /*0b20*/  IADD3 R4, PT, PT, RZ, -R4, RZ ;  /* 0x80000004ff047210 */ /* 0x000fc80007ffe0ff */
[----:B------:R-:W-:-:S05]  /*0b30*/  PRMT R4, R4, 0x7710, RZ ;  /* 0x0000771004047816 */ /* 0x000fca00000000ff */
[----:B------:R-:W-:-:S05]  /*0b40*/  IMAD.IADD R4, R4, 0x1, R19 ;  /* 0x0000000104047824 */ /* 0x000fca00078e0213 */
[----:B------:R-:W-:-:S05]  /*0b50*/  LOP3.LUT R5, R4, 0xff, RZ, 0xc0, !PT ;  /* 0x000000ff04057812 */ /* 0x000fca00078ec0ff */
[----:B------:R-:W-:-:S05]  /*0b60*/  IMAD R18, R5, 0x8, R18 ;  /* 0x0000000805127824 */ /* 0x000fca00078e0212 */
[----:B------:R-:W-:Y:S04]  /*0b70*/  LDS.64 R4, [R18] ;  /* 0x0000000012047984 */ /* 0x000fe80000000a00 */
[----:B------:R-:W1:Y:S04]  /*0b80*/  LDS.64 R6, [R18+0x150] ;  /* 0x0001500012067984 */ /* 0x000e680000000a00 */
[----:B0-----:R-:W-:Y:S04]  /*0b90*/  LDS.64 R34, [R18+0x38] ;  /* 0x0000380012227984 */ /* 0x001fe80000000a00 */
[----:B------:R-:W0:Y:S04]  /*0ba0*/  LDS.64 R10, [R18+0x118] ;  /* 0x00011800120a7984 */ /* 0x000e280000000a00 */
[----:B------:R-:W-:Y:S04]  /*0bb0*/  LDS.64 R22, [R18+0x70] ;  /* 0x0000700012167984 */ /* 0x000fe80000000a00 */
[----:B------:R-:W3:Y:S04]  /*0bc0*/  LDS.64 R16, [R18+0xe0] ;  /* 0x0000e00012107984 */ /* 0x000ee80000000a00 */
[----:B------:R-:W5:Y:S01]  /*0bd0*/  LDS.64 R36, [R18+0xa8] ;  /* 0x0000a80012247984 */ /* 0x000f620000000a00 */
[----:B-1----:R-:W-:-:S02]  /*0be0*/  DADD R8, R4, R6 ;  /* 0x0000000004087229 */ /* 0x002fc40000000006 */
[----:B------:R-:W-:Y:S01]  /*0bf0*/  DADD R14, R4, -R6 ;  /* 0x00000000040e7229 */ /* 0x000fe20000000806 */
[----:B------:R-:W-:Y:S01]  /*0c00*/  MOV R6, UR48 ;  /* 0x0000003000067c02 */ /* 0x000fe20008000f00 */
[----:B------:R-:W-:Y:S01]  /*0c10*/  IMAD.U32 R7, RZ, RZ, UR49 ;  /* 0x00000031ff077e24 */ /* 0x000fe2000f8e00ff */
[----:B--2---:R-:W-:Y:S01]  /*0c20*/  MOV R5, UR41 ;  /* 0x0000002900057c02 */ /* 0x004fe20008000f00 */
[----:B------:R-:W-:Y:S01]  /*0c30*/  IMAD.U32 R4, RZ, RZ, UR40 ;  /* 0x00000028ff047e24 */ /* 0x000fe2000f8e00ff */
[C-C-:B0-----:R-:W-:Y:S01]  /*0c40*/  DADD R38, R34.reuse, R10.reuse ;  /* 0x0000000022267229 */ /* 0x141fe2000000000a */
[----:B------:R-:W0:Y:S01]  /*0c50*/  LDCU.128 UR48, c[0x3][0x70] ;  /* 0x00c00e00ff3077ac */ /* 0x000e220008000c00 */
[----:B------:R-:W-:Y:S02]  /*0c60*/  DADD R34, R34, -R10 ;  /* 0x0000000022227229 */ /* 0x000fe4000000080a */
[C---:B------:R-:W-:Y:S02]  /*0c70*/  DFMA R40, R8.reuse, UR4, RZ ;  /* 0x0000000408287c2b */ /* 0x040fe400080000ff */
[----:B------:R-:W-:-:S02]  /*0c80*/  DFMA R46, R8, UR12, RZ ;  /* 0x0000000c082e7c2b */ /* 0x000fc400080000ff */
[C---:B------:R-:W-:Y:S02]  /*0c90*/  DFMA R50, R8.reuse, R6, RZ ;  /* 0x000000060832722b */ /* 0x040fe400000000ff */
[----:B------:R-:W-:Y:S01]  /*0ca0*/  DFMA R10, R8, R4, RZ ;  /* 0x00000004080a722b */ /* 0x000fe200000000ff */
[----:B------:R-:W-:Y:S01]  /*0cb0*/  MOV R8, UR42 ;  /* 0x0000002a00087c02 */ /* 0x000fe20008000f00 */
[----:B------:R-:W-:Y:S01]  /*0cc0*/  IMAD.U32 R9, RZ, RZ, UR43 ;  /* 0x0000002bff097e24 */ /* 0x000fe2000f8e00ff */
[C---:B------:R-:W-:Y:S01]  /*0cd0*/  DFMA R40, R38.reuse, UR6, R40 ;  /* 0x0000000626287c2b */ /* 0x040fe20008000028 */
[----:B------:R-:W1:Y:S01]  /*0ce0*/  LDCU.128 UR40, c[0x3][0x50] ;  /* 0x00c00a00ff2877ac */ /* 0x000e620008000c00 */
[C---:B------:R-:W-:Y:S02]  /*0cf0*/  DFMA R46, R38.reuse, UR14, R46 ;  /* 0x0000000e262e7c2b */ /* 0x040fe4000800002e */
[C---:B------:R-:W-:Y:S01]  /*0d00*/  DFMA R50, R38.reuse, R30, R50 ;  /* 0x0000001e2632722b */ /* 0x040fe20000000032 */
[----:B0-----:R-:W-:Y:S01]  /*0d10*/  MOV R52, UR48 ;  /* 0x0000003000347c02 */ /* 0x001fe20008000f00 */
[----:B------:R-:W-:Y:S01]  /*0d20*/  DFMA R38, R38, R8, R10 ;  /* 0x000000082626722b */ /* 0x000fe2000000000a */
[----:B------:R-:W-:Y:S01]  /*0d30*/  IMAD.U32 R53, RZ, RZ, UR49 ;  /* 0x00000031ff357e24 */ /* 0x000fe2000f8e00ff */
[C---:B------:R-:W-:Y:S01]  /*0d40*/  DFMA R20, R14.reuse, UR8, RZ ;  /* 0x000000080e147c2b */ /* 0x040fe200080000ff */
[----:B----4-:R-:W-:Y:S01]  /*0d50*/  IMAD.U32 R10, RZ, RZ, UR44 ;  /* 0x0000002cff0a7e24 */ /* 0x010fe2000f8e00ff */
[C---:B------:R-:W-:Y:S01]  /*0d60*/  DFMA R24, R14.reuse, UR16, RZ ;  /* 0x000000100e187c2b */ /* 0x040fe200080000ff */
[----:B------:R-:W-:Y:S01]  /*0d70*/  IMAD.U32 R11, RZ, RZ, UR45 ;  /* 0x0000002dff0b7e24 */ /* 0x000fe2000f8e00ff */
[----:B------:R-:W-:-:S02]  /*0d80*/  DFMA R32, R14, R12, RZ ;  /* 0x0000000c0e20722b */ /* 0x000fc400000000ff */
[----:B---3--:R-:W-:Y:S02]  /*0d90*/  DADD R42, R22, R16 ;  /* 0x00000000162a7229 */ /* 0x008fe40000000010 */
[----:B------:R-:W-:Y:S02]  /*0da0*/  DFMA R20, R34, UR10, R20 ;  /* 0x0000000a22147c2b */ /* 0x000fe40008000014 */
[----:B------:R-:W-:Y:S01]  /*0db0*/  DFMA R26, R14, R10, RZ ;  /* 0x0000000a0e1a722b */ /* 0x000fe200000000ff */
[----:B------:R-:W-:Y:S01]  /*0dc0*/  MOV R14, UR46 ;  /* 0x0000002e000e7c02 */ /* 0x000fe20008000f00 */
[----:B------:R-:W-:Y:S01]  /*0dd0*/  IMAD.U32 R15, RZ, RZ, UR47 ;  /* 0x0000002fff0f7e24 */ /* 0x000fe2000f8e00ff */
[----:B------:R-:W0:Y:S01]  /*0de0*/  LDCU.128 UR44, c[0x3][0x750] ;  /* 0x00c0ea00ff2c77ac */ /* 0x000e220008000c00 */
[C---:B------:R-:W-:Y:S02]  /*0df0*/  DFMA R24, R34.reuse, UR18, R24 ;  /* 0x0000001222187c2b */ /* 0x040fe40008000018 */
[----:B------:R-:W-:-:S02]  /*0e00*/  DFMA R32, R34, R28, R32 ;  /* 0x0000001c2220722b */ /* 0x000fc40000000020 */
[----:B-----5:R-:W-:Y:S02]  /*0e10*/  DADD R44, R36, R36 ;  /* 0x00000000242c7229 */ /* 0x020fe40000000024 */
[----:B------:R-:W-:Y:S02]  /*0e20*/  DFMA R34, R34, R14, R26 ;  /* 0x0000000e2222722b */ /* 0x000fe4000000001a */
[----:B------:R-:W-:Y:S01]  /*0e30*/  DADD R22, R22, -R16 ;  /* 0x0000000016167229 */ /* 0x000fe20000000810 */
[----:B-1----:R-:W-:Y:S01]  /*0e40*/  MOV R26, UR40 ;  /* 0x00000028001a7c02 */ /* 0x002fe20008000f00 */
[----:B------:R-:W-:Y:S01]  /*0e50*/  IMAD.U32 R27, RZ, RZ, UR41 ;  /* 0x00000029ff1b7e24 */ /* 0x000fe2000f8e00ff */
[C---:B------:R-:W-:Y:S02]  /*0e60*/  DFMA R40, R42.reuse, UR20, R40 ;  /* 0x000000142a287c2b */ /* 0x040fe40008000028 */
[C---:B------:R-:W-:Y:S02]  /*0e70*/  DFMA R46, R42.reuse, UR28, R46 ;  /* 0x0000001c2a2e7c2b */ /* 0x040fe4000800002e */
[C---:B------:R-:W-:Y:S01]  /*0e80*/  DFMA R50, R42.reuse, R52, R50 ;  /* 0x000000342a32722b */ /* 0x040fe20000000032 */
[----:B0-----:R-:W-:Y:S01]  /*0e90*/  MOV R16, UR44 ;  /* 0x0000002c00107c02 */ /* 0x001fe20008000f00 */
[----:B------:R-:W-:Y:S01]  /*0ea0*/  IMAD.U32 R17, RZ, RZ, UR45 ;  /* 0x0000002dff117e24 */ /* 0x000fe2000f8e00ff */
[----:B------:R-:W-:-:S02]  /*0eb0*/  DFMA R38, R42, R26, R38 ;  /* 0x0000001a2a26722b */ /* 0x000fc40000000026 */
[----:B------:R-:W-:Y:S01]  /*0ec0*/  DMUL R44, R44, 0.5 ;  /* 0x3fe000002c2c7828 */ /* 0x000fe20000000000 */
[----:B------:R-:W-:Y:S01]  /*0ed0*/  MOV R42, UR50 ;  /* 0x00000032002a7c02 */ /* 0x000fe20008000f00 */
[C---:B------:R-:W-:Y:S01]  /*0ee0*/  DFMA R20, R22.reuse, UR24, R20 ;  /* 0x0000001816147c2b */ /* 0x040fe20008000014 */
[----:B------:R-:W-:Y:S01]  /*0ef0*/  IMAD.U32 R43, RZ, RZ, UR51 ;  /* 0x00000033ff2b7e24 */ /* 0x000fe2000f8e00ff */
[C---:B------:R-:W-:Y:S02]  /*0f00*/  DFMA R24, R22.reuse, UR32, R24 ;  /* 0x0000002016187c2b */ /* 0x040fe40008000018 */
[C---:B------:R-:W-:Y:S02]  /*0f10*/  DFMA R32, R22.reuse, R48, R32 ;  /* 0x000000301620722b */ /* 0x040fe40000000020 */
[----:B------:R-:W-:Y:S01]  /*0f20*/  DFMA R34, R22, R16, R34 ;  /* 0x000000101622722b */ /* 0x000fe20000000022 */
[----:B------:R-:W-:Y:S01]  /*0f30*/  MOV R22, UR42 ;  /* 0x0000002a00167c02 */ /* 0x000fe20008000f00 */
[----:B------:R-:W-:Y:S01]  /*0f40*/  IMAD.U32 R23, RZ, RZ, UR43 ;  /* 0x0000002bff177e24 */ /* 0x000fe2000f8e00ff */
[----:B------:R-:W-:-:S02]  /*0f50*/  DADD R36, R36, -R36 ;  /* 0x0000000024247229 */ /* 0x000fc40000000824 */
[C---:B------:R-:W-:Y:S02]  /*0f60*/  DFMA R40, R44.reuse, UR22, R40 ;  /* 0x000000162c287c2b */ /* 0x040fe40008000028 */
[C---:B------:R-:W-:Y:S02]  /*0f70*/  DFMA R46, R44.reuse, R60, R46 ;  /* 0x0000003c2c2e722b */ /* 0x040fe4000000002e */
[C---:B------:R-:W-:Y:S02]  /*0f80*/  DFMA R50, R44.reuse, R42, R50 ;  /* 0x0000002a2c32722b */ /* 0x040fe40000000032 */
        /* <DEDUP_REMOVED lines=14> */
[C-C-:B------:R-:W-:Y:S02]  /*1070*/  DADD R46, R54.reuse, -R34.reuse ;  /* 0x00000000362e7229 */ /* 0x140fe40000000822 */
[----:B------:R-:W-:Y:S01]  /*1080*/  DADD R34, R54, R34 ;  /* 0x0000000036227229 */ /* 0x000fe20000000022 */
[----:B------:R1:W-:Y:S01]  /*1090*/  STS.64 [R18], R40 ;  /* 0x0000002812007388 */ /* 0x0003e20000000a00 */
[----:B------:R-:W-:-:S03]  /*10a0*/  DADD R36, R50, R36 ;  /* 0x0000000032247229 */ /* 0x000fc60000000024 */
[----:B------:R1:W-:Y:S04]  /*10b0*/  STS.64 [R18+0x118], R20 ;  /* 0x0001181412007388 */ /* 0x0003e80000000a00 */
[----:B------:R1:W-:Y:S04]  /*10c0*/  STS.64 [R18+0x38], R24 ;  /* 0x0000381812007388 */ /* 0x0003e80000000a00 */
[----:B------:R1:W-:Y:S04]  /*10d0*/  STS.64 [R18+0xe0], R46 ;  /* 0x0000e02e12007388 */ /* 0x0003e80000000a00 */
[----:B------:R1:W-:Y:S04]  /*10e0*/  STS.64 [R18+0x70], R34 ;  /* 0x0000702212007388 */ /* 0x0003e80000000a00 */
[----:B------:R1:W-:Y:S02]  /*10f0*/  STS.64 [R18+0xa8], R36 ;  /* 0x0000a82412007388 */ /* 0x0003e40000000a00 */
.L_x_551:
[----:B------:R-:W-:Y:S05]  /*1100*/  BSYNC.RECONVERGENT B0 ;  /* 0x0000000000007941 */ /* 0x000fea0003800200 */
.L_x_550:
[----:B------:R-:W-:Y:S06]  /*1110*/  BAR.SYNC.DEFER_BLOCKING 0x0 ;  /* 0x0000000000007b1d */ /* 0x000fec0000010000 */
[----:B------:R-:W-:Y:S04]  /*1120*/  BSSY.RECONVERGENT B0, `(.L_x_552) ;  /* 0x00000ad000007945 */ /* 0x000fe80003800200 */
[----:B------:R-:W-:Y:S05]  /*1130*/  @P1 BRA `(.L_x_553) ;  /* 0x0000000800ac1947 */ /* 0x000fea0003800000 */
[----:B-1----:R-:W-:Y:S01]  /*1140*/  PRMT R18, R19, 0x9910, RZ ;  /* 0x0000991013127816 */ /* 0x002fe200000000ff */
[----:B0-----:R-:W0:Y:S01]  /*1150*/  @!P0 LDC.64 R54, c[0x0][0x388] ;  /* 0x0000e200ff368b82 */ /* 0x001e220000000a00 */
[----:B------:R-:W-:Y:S01]  /*1160*/  UMOV UR30, 0x3107 ;  /* 0x00003107001e7882 */ /* 0x000fe20000000000 */
[----:B------:R-:W1:Y:S02]  /*1170*/  LDCU.128 UR40, c[0x3][0x10] ;  /* 0x00c00200ff2877ac */ /* 0x000e640008000c00 */
[----:B------:R-:W-:Y:S01]  /*1180*/  IMAD R18, R18, 0x25, RZ ;  /* 0x0000002512127824 */ /* 0x000fe200078e02ff */
[----:B------:R-:W2:Y:S04]  /*1190*/  LDCU.128 UR48, c[0x3][0x30] ;  /* 0x00c00600ff3077ac */ /* 0x000ea80008000c00 */
[----:B------:R-:W-:Y:S01]  /*11a0*/  LOP3.LUT R18, R18, 0xffff, RZ, 0xc0, !PT ;  /* 0x0000ffff12127812 */ /* 0x000fe200078ec0ff */
[----:B------:R-:W3:Y:S03]  /*11b0*/  LDCU.128 UR44, c[0x3][0x710] ;  /* 0x00c0e200ff2c77ac */ /* 0x000ee60008000c00 */
[----:B------:R-:W-:Y:S01]  /*11c0*/  SHF.R.U32.HI R18, RZ, 0x8, R18 ;  /* 0x00000008ff127819 */ /* 0x000fe20000011612 */
[----:B------:R-:W4:Y:S03]  /*11d0*/  LDCU.128 UR52, c[0x3][0x70] ;  /* 0x00c00e00ff3477ac */ /* 0x000f260008000c00 */
[----:B------:R-:W-:-:S04]  /*11e0*/  IADD3 R20, PT, PT, RZ, -R18, RZ ;  /* 0x80000012ff147210 */ /* 0x000fc80007ffe0ff */
[----:B------:R-:W-:-:S05]  /*11f0*/  PRMT R20, R20, 0x7710, RZ ;  /* 0x0000771014147816 */ /* 0x000fca00000000ff */
[----:B------:R-:W-:-:S05]  /*1200*/  IMAD.IADD R20, R20, 0x1, R19 ;  /* 0x0000000114147824 */ /* 0x000fca00078e0213 */
[----:B------:R-:W-:-:S04]  /*1210*/  LOP3.LUT R21, R20, 0xfe, RZ, 0xc0, !PT ;  /* 0x000000fe14157812 */ /* 0x000fc800078ec0ff */
[----:B------:R-:W-:-:S04]  /*1220*/  LEA.HI R21, R21, R18, RZ, 0x1f ;  /* 0x0000001215157211 */ /* 0x000fc800078ff8ff */
[----:B------:R-:W-:-:S04]  /*1230*/  LOP3.LUT R21, R21, 0xfc, RZ, 0xc0, !PT ;  /* 0x000000fc15157812 */ /* 0x000fc800078ec0ff */
[----:B------:R-:W-:-:S04]  /*1240*/  SHF.R.U32.HI R25, RZ, 0x2, R21 ;  /* 0x00000002ff197819 */ /* 0x000fc80000011615 */
[----:B------:R-:W-:-:S05]  /*1250*/  PRMT R18, R25, 0x9910, RZ ;  /* 0x0000991019127816 */ /* 0x000fca00000000ff */
[----:B------:R-:W-:-:S05]  /*1260*/  IMAD R18, R18, 0x7, RZ ;  /* 0x0000000712127824 */ /* 0x000fca00078e02ff */
[----:B------:R-:W-:-:S04]  /*1270*/  IADD3 R18, PT, PT, RZ, -R18, RZ ;  /* 0x80000012ff127210 */ /* 0x000fc80007ffe0ff */
[----:B------:R-:W-:-:S05]  /*1280*/  PRMT R18, R18, 0x7710, RZ ;  /* 0x0000771012127816 */ /* 0x000fca00000000ff */
[----:B------:R-:W-:-:S05]  /*1290*/  IMAD.IADD R18, R18, 0x1, R19 ;  /* 0x0000000112127824 */ /* 0x000fca00078e0213 */
[----:B------:R-:W-:Y:S02]  /*12a0*/  LOP3.LUT R24, R18, 0xff, RZ, 0xc0, !PT ;  /* 0x000000ff12187812 */ /* 0x000fe400078ec0ff */
[----:B------:R-:W-:Y:S02]  /*12b0*/  CS2R R18, SRZ ;  /* 0x0000000000127805 */ /* 0x000fe4000001ff00 */
[----:B------:R-:W-:-:S05]  /*12c0*/  PRMT R69, R24, 0x5410, R25 ;  /* 0x0000541018457816 */ /* 0x000fca0000000019 */
[----:B------:R-:W-:Y:S01]  /*12d0*/  IDP.2A.LO.U16.U8 R69, R69, UR30, RZ ;  /* 0x0000001e45457c26 */ /* 0x000fe200080010ff */
[----:B------:R-:W5:Y:S03]  /*12e0*/  LDCU.64 UR30, c[0x3][0x768] ;  /* 0x00c0ed00ff1e77ac */ /* 0x000f660008000a00 */
[----:B------:R-:W-:-:S04]  /*12f0*/  @!P0 IMAD R21, R0, 0x157, R69 ;  /* 0x0000015700158824 */ /* 0x000fc800078e0245 */
[----:B0-----:R-:W-:Y:S01]  /*1300*/  @!P0 IMAD.WIDE R54, R21, 0x8, R54 ;  /* 0x0000000815368825 */ /* 0x001fe200078e0236 */
[----:B------:R-:W-:-:S04]  /*1310*/  CS2R R20, SRZ ;  /* 0x0000000000147805 */ /* 0x000fc8000001ff00 */
[----:B------:R-:W2:Y:S04]  /*1320*/  @!P0 LDG.E.64.CONSTANT R18, desc[UR36][R54.64+0x30] ;  /* 0x0000302436128981 */ /* 0x000ea8000c1e9b00 */
[----:B------:R0:W3:Y:S01]  /*1330*/  @!P0 LDG.E.64.CONSTANT R20, desc[UR36][R54.64] ;  /* 0x0000002436148981 */ /* 0x0000e2000c1e9b00 */
[----:B------:R-:W-:-:S04]  /*1340*/  IMAD R68, R25, 0x188, R2 ;  /* 0x0000018819447824 */ /* 0x000fc800078e0202 */
[----:B------:R-:W-:-:S05]  /*1350*/  IMAD R68, R24, 0x38, R68 ;  /* 0x0000003818447824 */ /* 0x000fca00078e0244 */
[----:B------:R-:W-:Y:S04]  /*1360*/  LDS.64 R34, [R68] ;  /* 0x0000000044227984 */ /* 0x000fe80000000a00 */
[----:B------:R-:W1:Y:S04]  /*1370*/  LDS.64 R50, [R68+0x30] ;  /* 0x0000300044327984 */ /* 0x000e680000000a00 */
[----:B------:R-:W-:Y:S04]  /*1380*/  LDS.64 R56, [R68+0x8] ;  /* 0x0000080044387984 */ /* 0x000fe80000000a00 */
[----:B------:R-:W0:Y:S04]  /*1390*/  LDS.64 R40, [R68+0x28] ;  /* 0x0000280044287984 */ /* 0x000e280000000a00 */
[----:B------:R-:W-:Y:S04]  /*13a0*/  LDS.64 R46, [R68+0x10] ;  /* 0x00001000442e7984 */ /* 0x000fe80000000a00 */
[----:B------:R-:W4:Y:S04]  /*13b0*/  LDS.64 R32, [R68+0x20] ;  /* 0x0000200044207984 */ /* 0x000f280000000a00 */
[----:B------:R-:W5:Y:S01]  /*13c0*/  LDS.64 R36, [R68+0x18] ;  /* 0x0000180044247984 */ /* 0x000f620000000a00 */
[----:B-1----:R-:W-:-:S02]  /*13d0*/  DADD R24, R34, R50 ;  /* 0x0000000022187229 */ /* 0x002fc40000000032 */
[----:B------:R-:W-:Y:S02]  /*13e0*/  DADD R34, R34, -R50 ;  /* 0x0000000022227229 */ /* 0x000fe40000000832 */
[C-C-:B0-----:R-:W-:Y:S02]  /*13f0*/  DADD R54, R56.reuse, R40.reuse ;  /* 0x0000000038367229 */ /* 0x141fe40000000028 */
[----:B------:R-:W-:Y:S02]  /*1400*/  DADD R56, R56, -R40 ;  /* 0x0000000038387229 */ /* 0x000fe40000000828 */
[----:B------:R-:W-:Y:S02]  /*1410*/  DFMA R64, R24, UR4, RZ ;  /* 0x0000000418407c2b */ /* 0x000fe400080000ff */
[----:B------:R-:W-:Y:S02]  /*1420*/  DFMA R58, R34, UR8, RZ ;  /* 0x00000008223a7c2b */ /* 0x000fe400080000ff */
[----:B----4-:R-:W-:-:S02]  /*1430*/  DADD R50, R46, R32 ;  /* 0x000000002e327229 */ /* 0x010fc40000000020 */
[----:B------:R-:W-:Y:S02]  /*1440*/  DADD R46, R46, -R32 ;  /* 0x000000002e2e7229 */ /* 0x000fe40000000820 */
[----:B------:R-:W-:Y:S02]  /*1450*/  DFMA R64, R54, UR6, R64 ;  /* 0x0000000636407c2b */ /* 0x000fe40008000040 */
[----:B------:R-:W-:Y:S02]  /*1460*/  DFMA R58, R56, UR10, R58 ;  /* 0x0000000a383a7c2b */ /* 0x000fe4000800003a */
[C-C-:B-----5:R-:W-:Y:S02]  /*1470*/  DADD R40, R36.reuse, R36.reuse ;  /* 0x0000000024287229 */ /* 0x160fe40000000024 */
[----:B------:R-:W-:Y:S02]  /*1480*/  DADD R36, R36, -R36 ;  /* 0x0000000024247229 */ /* 0x000fe40000000824 */
[----:B------:R-:W-:-:S02]  /*1490*/  DFMA R64, R50, UR20, R64 ;  /* 0x0000001432407c2b */ /* 0x000fc40008000040 */
[----:B------:R-:W-:Y:S02]  /*14a0*/  DFMA R58, R46, UR24, R58 ;  /* 0x000000182e3a7c2b */ /* 0x000fe4000800003a */
[----:B------:R-:W-:-:S06]  /*14b0*/  DMUL R40, R40, 0.5 ;  /* 0x3fe0000028287828 */ /* 0x000fcc0000000000 */
[----:B------:R-:W-:Y:S02]  /*14c0*/  DFMA R58, R36, UR26, R58 ;  /* 0x0000001a243a7c2b */ /* 0x000fe4000800003a */
[----:B------:R-:W-:-:S08]  /*14d0*/  DFMA R64, R40, UR22, R64 ;  /* 0x0000001628407c2b */ /* 0x000fd00008000040 */
[C-C-:B------:R-:W-:Y:S02]  /*14e0*/  DADD R32, R64.reuse, R58.reuse ;  /* 0x0000000040207229 */ /* 0x140fe4000000003a */
[----:B------:R-:W-:Y:S01]  /*14f0*/  DADD R58, R64, -R58 ;  /* 0x00000000403a7229 */ /* 0x000fe2000000083a */
[----:B------:R-:W0:Y:S07]  /*1500*/  @!P0 LDC.64 R64, c[0x0][0x388] ;  /* 0x0000e200ff408b82 */ /* 0x000e2e0000000a00 */
[----:B--2---:R-:W-:-:S08]  /*1510*/  DMUL R58, R58, R18 ;  /* 0x000000123a3a7228 */ /* 0x004fd00000000000 */
[CCC-:B---3--:R-:W-:Y:S02]  /*1520*/  DFMA R18, R32.reuse, R20.reuse, -R58.reuse ;  /* 0x000000142012722b */ /* 0x1c8fe4000000083a */
[----:B------:R-:W-:Y:S02]  /*1530*/  DFMA R20, R32, R20, R58 ;  /* 0x000000142014722b */ /* 0x000fe4000000003a */
[----:B------:R-:W-:Y:S01]  /*1540*/  DFMA R32, R24, UR12, RZ ;  /* 0x0000000c18207c2b */ /* 0x000fe200080000ff */
[----:B------:R-:W-:-:S07]  /*1550*/  CS2R R58, SRZ ;  /* 0x00000000003a7805 */ /* 0x000fce000001ff00 */
[----:B------:R-:W-:-:S08]  /*1560*/  DFMA R32, R54, UR14, R32 ;  /* 0x0000000e36207c2b */ /* 0x000fd00008000020 */
[----:B------:R-:W-:-:S08]  /*1570*/  DFMA R32, R50, UR28, R32 ;  /* 0x0000001c32207c2b */ /* 0x000fd00008000020 */
[----:B------:R-:W-:Y:S02]  /*1580*/  DFMA R60, R40, R60, R32 ;  /* 0x0000003c283c722b */ /* 0x000fe40000000020 */
[----:B------:R-:W-:-:S08]  /*1590*/  DFMA R32, R34, UR16, RZ ;  /* 0x0000001022207c2b */ /* 0x000fd000080000ff */
[----:B------:R-:W-:-:S08]  /*15a0*/  DFMA R32, R56, UR18, R32 ;  /* 0x0000001238207c2b */ /* 0x000fd00008000020 */
[----:B------:R-:W-:-:S08]  /*15b0*/  DFMA R32, R46, UR32, R32 ;  /* 0x000000202e207c2b */ /* 0x000fd00008000020 */
[----:B------:R-:W-:Y:S01]  /*15c0*/  DFMA R62, R36, R62, R32 ;  /* 0x0000003e243e722b */ /* 0x000fe20000000020 */
[----:B------:R-:W-:-:S04]  /*15d0*/  @!P0 IMAD R33, R0, 0x157, R69 ;  /* 0x0000015700218824 */ /* 0x000fc800078e0245 */
[----:B0-----:R-:W-:Y:S01]  /*15e0*/  @!P0 IMAD.WIDE R64, R33, 0x8, R64 ;  /* 0x0000000821408825 */ /* 0x001fe200078e0240 */
[----:B------:R-:W-:-:S04]  /*15f0*/  CS2R R32, SRZ ;  /* 0x0000000000207805 */ /* 0x000fc8000001ff00 */
[----:B------:R-:W2:Y:S04]  /*1600*/  @!P0 LDG.E.64.CONSTANT R58, desc[UR36][R64.64+0x28] ;  /* 0x00002824403a8981 */ /* 0x000ea8000c1e9b00 */
[----:B------:R-:W3:Y:S01]  /*1610*/  @!P0 LDG.E.64.CONSTANT R32, desc[UR36][R64.64+0x8] ;  /* 0x0000082440208981 */ /* 0x000ee2000c1e9b00 */
[C-C-:B------:R-:W-:Y:S02]  /*1620*/  DADD R66, R60.reuse, R62.reuse ;  /* 0x000000003c427229 */ /* 0x140fe4000000003e */
[----:B------:R-:W-:Y:S01]  /*1630*/  DADD R60, R60, -R62 ;  /* 0x000000003c3c7229 */ /* 0x000fe2000000083e */
[C-C-:B------:R-:W-:Y:S02]  /*1640*/  @!P0 IMAD R63, R0.reuse, 0x157, R69.reuse ;  /* 0x00000157003f8824 */ /* 0x140fe400078e0245 */
[----:B------:R-:W-:-:S05]  /*1650*/  @!P0 IMAD R69, R0, 0x157, R69 ;  /* 0x0000015700458824 */ /* 0x000fca00078e0245 */
[----:B--2---:R-:W-:-:S08]  /*1660*/  DMUL R60, R60, R58 ;  /* 0x0000003a3c3c7228 */ /* 0x004fd00000000000 */
[CCC-:B---3--:R-:W-:Y:S02]  /*1670*/  DFMA R58, R66.reuse, R32.reuse, -R60.reuse ;  /* 0x00000020423a722b */ /* 0x1c8fe4000000083c */
[----:B------:R-:W-:Y:S02]  /*1680*/  DFMA R32, R66, R32, R60 ;  /* 0x000000204220722b */ /* 0x000fe4000000003c */
[----:B------:R-:W-:-:S08]  /*1690*/  DFMA R60, R34, R12, RZ ;  /* 0x0000000c223c722b */ /* 0x000fd000000000ff */
[----:B------:R-:W-:Y:S02]  /*16a0*/  DFMA R28, R56, R28, R60 ;  /* 0x0000001c381c722b */ /* 0x000fe4000000003c */
[----:B------:R-:W-:Y:S02]  /*16b0*/  DFMA R60, R34, R10, RZ ;  /* 0x0000000a223c722b */ /* 0x000fe400000000ff */
[----:B------:R-:W-:-:S06]  /*16c0*/  DFMA R34, R24, R4, RZ ;  /* 0x000000041822722b */ /* 0x000fcc00000000ff */
[----:B------:R-:W-:Y:S02]  /*16d0*/  DFMA R56, R56, R14, R60 ;  /* 0x0000000e3838722b */ /* 0x000fe4000000003c */
[----:B------:R-:W-:Y:S02]  /*16e0*/  DFMA R60, R54, R8, R34 ;  /* 0x00000008363c722b */ /* 0x000fe40000000022 */
[----:B------:R-:W0:Y:S06]  /*16f0*/  @!P0 LDC.64 R34, c[0x0][0x388] ;  /* 0x0000e200ff228b82 */ /* 0x000e2c0000000a00 */
[----:B------:R-:W-:-:S02]  /*1700*/  DFMA R26, R50, R26, R60 ;  /* 0x0000001a321a722b */ /* 0x000fc4000000003c */
[----:B------:R-:W1:Y:S01]  /*1710*/  @!P0 LDC.64 R60, c[0x0][0x388] ;  /* 0x0000e200ff3c8b82 */ /* 0x000e620000000a00 */
[----:B------:R-:W-:Y:S01]  /*1720*/  DFMA R56, R46, R16, R56 ;  /* 0x000000102e38722b */ /* 0x000fe20000000038 */
[----:B------:R-:W-:-:S04]  /*1730*/  CS2R R16, SRZ ;  /* 0x0000000000107805 */ /* 0x000fc8000001ff00 */
[----:B------:R-:W-:Y:S01]  /*1740*/  DFMA R26, R40, R22, R26 ;  /* 0x00000016281a722b */ /* 0x000fe2000000001a */
[----:B0-----:R-:W-:Y:S01]  /*1750*/  @!P0 IMAD.WIDE R62, R63, 0x8, R34 ;  /* 0x000000083f3e8825 */ /* 0x001fe200078e0222 */
[----:B------:R-:W-:-:S03]  /*1760*/  CS2R R34, SRZ ;  /* 0x0000000000227805 */ /* 0x000fc6000001ff00 */
[----:B-1----:R-:W-:Y:S01]  /*1770*/  @!P0 IMAD.WIDE R60, R69, 0x8, R60 ;  /* 0x00000008453c8825 */ /* 0x002fe200078e023c */
[----:B------:R-:W2:Y:S01]  /*1780*/  @!P0 LDG.E.64.CONSTANT R16, desc[UR36][R62.64+0x18] ;  /* 0x000018243e108981 */ /* 0x000ea2000c1e9b00 */
[----:B------:R-:W-:-:S03]  /*1790*/  CS2R R22, SRZ ;  /* 0x0000000000167805 */ /* 0x000fc6000001ff00 */
[----:B------:R-:W3:Y:S04]  /*17a0*/  @!P0 LDG.E.64.CONSTANT R34, desc[UR36][R60.64+0x20] ;  /* 0x000020243c228981 */ /* 0x000ee8000c1e9b00 */
[----:B------:R-:W4:Y:S01]  /*17b0*/  @!P0 LDG.E.64.CONSTANT R22, desc[UR36][R60.64+0x10] ;  /* 0x000010243c168981 */ /* 0x000f22000c1e9b00 */
[----:B------:R-:W-:-:S08]  /*17c0*/  DFMA R24, R24, R6, RZ ;  /* 0x000000061818722b */ /* 0x000fd000000000ff */
[----:B------:R-:W-:Y:S02]  /*17d0*/  DFMA R24, R54, R30, R24 ;  /* 0x0000001e3618722b */ /* 0x000fe40000000018 */
[----:B------:R-:W-:Y:S02]  /*17e0*/  DFMA R28, R46, R48, R28 ;  /* 0x000000302e1c722b */ /* 0x000fe4000000001c */
[----:B------:R-:W-:-:S04]  /*17f0*/  DFMA R56, R36, R44, R56 ;  /* 0x0000002c2438722b */ /* 0x000fc80000000038 */
[----:B------:R-:W-:Y:S02]  /*1800*/  DFMA R24, R50, R52, R24 ;  /* 0x000000343218722b */ /* 0x000fe40000000018 */
[----:B------:R-:W-:Y:S02]  /*1810*/  DFMA R28, R36, R38, R28 ;  /* 0x00000026241c722b */ /* 0x000fe4000000001c */
[----:B------:R-:W-:-:S04]  /*1820*/  DFMA R44, R20, UR40, RZ ;  /* 0x00000028142c7c2b */ /* 0x000fc800080000ff */
[----:B------:R-:W-:Y:S02]  /*1830*/  DFMA R40, R40, R42, R24 ;  /* 0x0000002a2828722b */ /* 0x000fe40000000018 */
[--C-:B------:R-:W-:Y:S02]  /*1840*/  DADD R24, R26, R56.reuse ;  /* 0x000000001a187229 */ /* 0x100fe40000000038 */
[----:B------:R-:W-:Y:S01]  /*1850*/  DFMA R46, R20, UR42, RZ ;  /* 0x0000002a142e7c2b */ /* 0x000fe200080000ff */
[----:B------:R-:W0:Y:S01]  /*1860*/  LDCU.128 UR40, c[0x3][0x730] ;  /* 0x00c0e600ff2877ac */ /* 0x000e220008000c00 */
[----:B------:R-:W-:Y:S02]  /*1870*/  DADD R56, R26, -R56 ;  /* 0x000000001a387229 */ /* 0x000fe40000000838 */
[C---:B------:R-:W-:Y:S02]  /*1880*/  DFMA R42, R20.reuse, UR4, RZ ;  /* 0x00000004142a7c2b */ /* 0x040fe400080000ff */
[----:B------:R-:W-:-:S02]  /*1890*/  DFMA R26, R20, UR6, RZ ;  /* 0x00000006141a7c2b */ /* 0x000fc400080000ff */
[C-C-:B------:R-:W-:Y:S02]  /*18a0*/  DADD R38, R40.reuse, -R28.reuse ;  /* 0x0000000028267229 */ /* 0x140fe4000000081c */
[----:B------:R-:W-:Y:S02]  /*18b0*/  DADD R36, R40, R28 ;  /* 0x0000000028247229 */ /* 0x000fe4000000001c */
[C---:B------:R-:W-:Y:S02]  /*18c0*/  DFMA R28, R32.reuse, UR12, R42 ;  /* 0x0000000c201c7c2b */ /* 0x040fe4000800002a */
[C---:B------:R-:W-:Y:S02]  /*18d0*/  DFMA R20, R32.reuse, UR48, R44 ;  /* 0x0000003020147c2b */ /* 0x040fe4000800002c */
[----:B------:R-:W-:Y:S02]  /*18e0*/  DFMA R26, R32, UR14, R26 ;  /* 0x0000000e201a7c2b */ /* 0x000fe4000800001a */
[----:B------:R-:W-:-:S02]  /*18f0*/  DFMA R40, R18, UR8, RZ ;  /* 0x0000000812287c2b */ /* 0x000fc400080000ff */
[C---:B------:R-:W-:Y:S02]  /*1900*/  DFMA R42, R18.reuse, UR10, RZ ;  /* 0x0000000a122a7c2b */ /* 0x040fe400080000ff */
[----:B------:R-:W-:Y:S02]  /*1910*/  DFMA R44, R18, UR44, RZ ;  /* 0x0000002c122c7c2b */ /* 0x000fe400080000ff */
[----:B------:R-:W-:Y:S01]  /*1920*/  DFMA R32, R32, UR50, R46 ;  /* 0x0000003220207c2b */ /* 0x000fe2000800002e */
[----:B------:R-:W1:Y:S01]  /*1930*/  LDCU.128 UR48, c[0x3][0x50] ;  /* 0x00c00a00ff3077ac */ /* 0x000e620008000c00 */
[----:B------:R-:W-:Y:S01]  /*1940*/  DFMA R18, R18, UR46, RZ ;  /* 0x0000002e12127c2b */ /* 0x000fe200080000ff */
[----:B------:R-:W5:Y:S03]  /*1950*/  LDCU.128 UR44, c[0x3][0x750] ;  /* 0x00c0ea00ff2c77ac */ /* 0x000f660008000c00 */
[----:B0-----:R-:W-:-:S04]  /*1960*/  DFMA R44, R58, UR40, R44 ;  /* 0x000000283a2c7c2b */ /* 0x001fc8000800002c */
[C---:B------:R-:W-:Y:S01]  /*1970*/  DFMA R18, R58.reuse, UR42, R18 ;  /* 0x0000002a3a127c2b */ /* 0x040fe20008000012 */
[----:B------:R-:W0:Y:S01]  /*1980*/  LDCU.128 UR40, c[0x3][0x770] ;  /* 0x00c0ee00ff2877ac */ /* 0x000e220008000c00 */
[C---:B------:R-:W-:Y:S02]  /*1990*/  DFMA R40, R58.reuse, UR16, R40 ;  /* 0x000000103a287c2b */ /* 0x040fe40008000028 */
[----:B------:R-:W-:Y:S02]  /*19a0*/  DFMA R42, R58, UR18, R42 ;  /* 0x000000123a2a7c2b */ /* 0x000fe4000800002a */
[----:B--2---:R-:W-:Y:S02]  /*19b0*/  DMUL R38, R38, R16 ;  /* 0x0000001026267228 */ /* 0x004fe40000000000 */
[----:B---3--:R-:W-:-:S06]  /*19c0*/  DMUL R34, R56, R34 ;  /* 0x0000002238227228 */ /* 0x008fcc0000000000 */
[----:B------:R-:W-:Y:S02]  /*19d0*/  DFMA R16, R36, R16, R38 ;  /* 0x000000102410722b */ /* 0x000fe40000000026 */
[CCC-:B----4-:R-:W-:Y:S02]  /*19e0*/  DFMA R36, R24.reuse, R22.reuse, R34.reuse ;  /* 0x000000161824722b */ /* 0x1d0fe40000000022 */
[----:B------:R-:W-:-:S04]  /*19f0*/  DFMA R22, R24, R22, -R34 ;  /* 0x000000161816722b */ /* 0x000fc80000000822 */
[----:B------:R-:W-:Y:S02]  /*1a00*/  DMUL R16, R16, 0.5 ;  /* 0x3fe0000010107828 */ /* 0x000fe40000000000 */
[C---:B------:R-:W-:Y:S02]  /*1a10*/  DFMA R26, R36.reuse, R8, R26 ;  /* 0x00000008241a722b */ /* 0x040fe4000000001a */
[C---:B------:R-:W-:Y:S02]  /*1a20*/  DFMA R28, R36.reuse, R4, R28 ;  /* 0x00000004241c722b */ /* 0x040fe4000000001c */
[----:B-1----:R-:W-:Y:S02]  /*1a30*/  DFMA R20, R36, UR48, R20 ;  /* 0x0000003024147c2b */ /* 0x002fe40008000014 */
[C---:B------:R-:W-:Y:S02]  /*1a40*/  DFMA R40, R22.reuse, R10, R40 ;  /* 0x0000000a1628722b */ /* 0x040fe40000000028 */
[----:B------:R-:W-:-:S02]  /*1a50*/  DFMA R42, R22, R14, R42 ;  /* 0x0000000e162a722b */ /* 0x000fc4000000002a */
[----:B-----5:R-:W-:Y:S02]  /*1a60*/  DFMA R44, R22, UR44, R44 ;  /* 0x0000002c162c7c2b */ /* 0x020fe4000800002c */
[----:B------:R-:W-:Y:S02]  /*1a70*/  DFMA R32, R36, UR50, R32 ;  /* 0x0000003224207c2b */ /* 0x000fe40008000020 */
[----:B------:R-:W-:Y:S02]  /*1a80*/  DFMA R18, R22, UR46, R18 ;  /* 0x0000002e16127c2b */ /* 0x000fe40008000012 */
[C---:B------:R-:W-:Y:S02]  /*1a90*/  DFMA R26, R16.reuse, R30, R26 ;  /* 0x0000001e101a722b */ /* 0x040fe4000000001a */
[C---:B------:R-:W-:Y:S02]  /*1aa0*/  DFMA R20, R16.reuse, UR52, R20 ;  /* 0x0000003410147c2b */ /* 0x040fe40008000014 */
[----:B------:R-:W-:-:S02]  /*1ab0*/  DFMA R28, R16, R6, R28 ;  /* 0x00000006101c722b */ /* 0x000fc4000000001c */
[C---:B------:R-:W-:Y:S02]  /*1ac0*/  DFMA R40, R16.reuse, R12, R40 ;  /* 0x0000000c1028722b */ /* 0x040fe40000000028 */
[C---:B------:R-:W-:Y:S02]  /*1ad0*/  DFMA R42, R16.reuse, UR30, R42 ;  /* 0x0000001e102a7c2b */ /* 0x040fe4000800002a */
[C---:B0-----:R-:W-:Y:S02]  /*1ae0*/  DFMA R44, R16.reuse, UR40, R44 ;  /* 0x00000028102c7c2b */ /* 0x041fe4000800002c */
[C---:B------:R-:W-:Y:S02]  /*1af0*/  DFMA R32, R16.reuse, UR54, R32 ;  /* 0x0000003610207c2b */ /* 0x040fe40008000020 */
        /* <DEDUP_REMOVED lines=14> */
[----:B------:R2:W-:Y:S02]  /*1be0*/  STS.64 [R68+0x18], R24 ;  /* 0x0000181844007388 */ /* 0x0005e40000000a00 */
.L_x_553:
[----:B------:R-:W-:Y:S05]  /*1bf0*/  BSYNC.RECONVERGENT B0 ;  /* 0x0000000000007941 */ /* 0x000fea0003800200 */
.L_x_552:
[----:B--2---:R-:W2:Y:S01]  /*1c00*/  S2R R17, SR_TID.X ;  /* 0x0000000000117919 */ /* 0x004ea20000002100 */
[----:B------:R-:W-:Y:S01]  /*1c10*/  BSSY.RECONVERGENT B0, `(.L_x_554) ;  /* 0x000005e000007945 */ /* 0x000fe20003800200 */
[----:B------:R-:W-:Y:S06]  /*1c20*/  BAR.SYNC.DEFER_BLOCKING 0x0 ;  /* 0x0000000000007b1d */ /* 0x000fec0000010000 */
[----:B------:R-:W-:Y:S05]  /*1c30*/  @P1 BRA `(.L_x_555) ;  /* 0x00000004006c1947 */ /* 0x000fea0003800000 */
[----:B--2---:R-:W-:Y:S01]  /*1c40*/  PRMT R16, R17, 0x9910, RZ ;  /* 0x0000991011107816 */ /* 0x004fe200000000ff */
[----:B------:R-:W2:Y:S04]  /*1c50*/  LDCU.128 UR20, c[0x3][0x10] ;  /* 0x00c00200ff1477ac */ /* 0x000ea80008000c00 */
[----:B------:R-:W-:Y:S01]  /*1c60*/  IMAD R16, R16, 0x25, RZ ;  /* 0x0000002510107824 */ /* 0x000fe200078e02ff */
[----:B------:R-:W3:Y:S04]  /*1c70*/  LDCU.128 UR28, c[0x3][0x30] ;  /* 0x00c00600ff1c77ac */ /* 0x000ee80008000c00 */
[----:B------:R-:W-:Y:S01]  /*1c80*/  LOP3.LUT R16, R16, 0xffff, RZ, 0xc0, !PT ;  /* 0x0000ffff10107812 */ /* 0x000fe200078ec0ff */
[----:B------:R-:W4:Y:S03]  /*1c90*/  LDCU.128 UR24, c[0x3][0x710] ;  /* 0x00c0e200ff1877ac */ /* 0x000f260008000c00 */
[----:B------:R-:W-:Y:S01]  /*1ca0*/  SHF.R.U32.HI R16, RZ, 0x8, R16 ;  /* 0x00000008ff107819 */ /* 0x000fe20000011610 */
[----:B------:R-:W5:Y:S03]  /*1cb0*/  LDCU.128 UR32, c[0x3][0x730] ;  /* 0x00c0e600ff2077ac */ /* 0x000f660008000c00 */
[----:B-1----:R-:W-:Y:S01]  /*1cc0*/  IADD3 R18, PT, PT, RZ, -R16, RZ ;  /* 0x80000010ff127210 */ /* 0x002fe20007ffe0ff */
[----:B------:R-:W1:Y:S03]  /*1cd0*/  LDCU.128 UR40, c[0x3][0x70] ;  /* 0x00c00e00ff2877ac */ /* 0x000e660008000c00 */
        /* <DEDUP_REMOVED lines=13> */
[----:B------:R-:W-:-:S05]  /*1db0*/  LEA R2, R19, R2, 0x3 ;  /* 0x0000000213027211 */ /* 0x000fca00078e18ff */
[----:B0-----:R-:W-:Y:S04]  /*1dc0*/  LDS.64 R24, [R2] ;  /* 0x0000000002187984 */ /* 0x001fe80000000a00 */
[----:B------:R-:W0:Y:S04]  /*1dd0*/  LDS.64 R26, [R2+0x150] ;  /* 0x00015000021a7984 */ /* 0x000e280000000a00 */
[----:B------:R-:W-:Y:S04]  /*1de0*/  LDS.64 R32, [R2+0x38] ;  /* 0x0000380002207984 */ /* 0x000fe80000000a00 */
[----:B------:R-:W2:Y:S04]  /*1df0*/  LDS.64 R34, [R2+0x118] ;  /* 0x0001180002227984 */ /* 0x000ea80000000a00 */
[----:B------:R-:W-:Y:S04]  /*1e00*/  LDS.64 R22, [R2+0x70] ;  /* 0x0000700002167984 */ /* 0x000fe80000000a00 */
[----:B------:R-:W1:Y:S04]  /*1e10*/  LDS.64 R20, [R2+0xe0] ;  /* 0x0000e00002147984 */ /* 0x000e680000000a00 */
[----:B------:R-:W1:Y:S01]  /*1e20*/  LDS.64 R18, [R2+0xa8] ;  /* 0x0000a80002127984 */ /* 0x000e620000000a00 */
[----:B0-----:R-:W-:-:S02]  /*1e30*/  DADD R28, R24, R26 ;  /* 0x00000000181c7229 */ /* 0x001fc4000000001a */
[----:B------:R-:W-:Y:S02]  /*1e40*/  DADD R30, R24, -R26 ;  /* 0x00000000181e7229 */ /* 0x000fe4000000081a */
[----:B--2---:R-:W-:-:S04]  /*1e50*/  DADD R36, R32, R34 ;  /* 0x0000000020247229 */ /* 0x004fc80000000022 */
[C---:B------:R-:W-:Y:S02]  /*1e60*/  DFMA R24, R28.reuse, UR4, RZ ;  /* 0x000000041c187c2b */ /* 0x040fe400080000ff */
[C---:B------:R-:W-:Y:S01]  /*1e70*/  DFMA R40, R28.reuse, UR22, RZ ;  /* 0x000000161c287c2b */ /* 0x040fe200080000ff */
[----:B------:R-:W0:Y:S01]  /*1e80*/  LDCU.64 UR22, c[0x3][0x768] ;  /* 0x00c0ed00ff1677ac */ /* 0x000e220008000a00 */
[C---:B------:R-:W-:Y:S02]  /*1e90*/  DFMA R38, R28.reuse, UR20, RZ ;  /* 0x000000141c267c2b */ /* 0x040fe400080000ff */
[----:B------:R-:W-:Y:S01]  /*1ea0*/  DFMA R26, R28, UR6, RZ ;  /* 0x000000061c1a7c2b */ /* 0x000fe200080000ff */
[----:B------:R-:W2:Y:S01]  /*1eb0*/  LDCU.64 UR20, c[0x3][0x68] ;  /* 0x00c00d00ff1477ac */ /* 0x000ea20008000a00 */
[C---:B------:R-:W-:Y:S02]  /*1ec0*/  DFMA R28, R36.reuse, UR12, R24 ;  /* 0x0000000c241c7c2b */ /* 0x040fe40008000018 */
[----:B---3--:R-:W-:-:S02]  /*1ed0*/  DFMA R44, R36, UR30, R40 ;  /* 0x0000001e242c7c2b */ /* 0x008fc40008000028 */
[----:B------:R-:W-:Y:S02]  /*1ee0*/  DADD R32, R32, -R34 ;  /* 0x0000000020207229 */ /* 0x000fe40000000822 */
[----:B------:R-:W-:Y:S01]  /*1ef0*/  DFMA R24, R36, UR28, R38 ;  /* 0x0000001c24187c2b */ /* 0x000fe20008000026 */
[----:B------:R-:W3:Y:S01]  /*1f00*/  LDCU.128 UR28, c[0x3][0x50] ;  /* 0x00c00a00ff1c77ac */ /* 0x000ee20008000c00 */
[C---:B----4-:R-:W-:Y:S02]  /*1f10*/  DFMA R40, R30.reuse, UR24, RZ ;  /* 0x000000181e287c2b */ /* 0x050fe400080000ff */
[----:B------:R-:W-:Y:S01]  /*1f20*/  DFMA R42, R30, UR26, RZ ;  /* 0x0000001a1e2a7c2b */ /* 0x000fe200080000ff */
[----:B------:R-:W4:Y:S01]  /*1f30*/  LDCU.128 UR24, c[0x3][0x750] ;  /* 0x00c0ea00ff1877ac */ /* 0x000f220008000c00 */
[----:B------:R-:W-:Y:S02]  /*1f40*/  DFMA R26, R36, UR14, R26 ;  /* 0x0000000e241a7c2b */ /* 0x000fe4000800001a */
[----:B------:R-:W-:-:S02]  /*1f50*/  DFMA R36, R30, UR8, RZ ;  /* 0x000000081e247c2b */ /* 0x000fc400080000ff */
[----:B------:R-:W-:Y:S02]  /*1f60*/  DFMA R38, R30, UR10, RZ ;  /* 0x0000000a1e267c2b */ /* 0x000fe400080000ff */
[C---:B-----5:R-:W-:Y:S02]  /*1f70*/  DFMA R40, R32.reuse, UR32, R40 ;  /* 0x0000002020287c2b */ /* 0x060fe40008000028 */
[----:B------:R-:W-:Y:S01]  /*1f80*/  DFMA R42, R32, UR34, R42 ;  /* 0x00000022202a7c2b */ /* 0x000fe2000800002a */
[----:B------:R-:W5:Y:S01]  /*1f90*/  LDCU.128 UR32, c[0x3][0x770] ;  /* 0x00c0ee00ff2077ac */ /* 0x000f620008000c00 */
[----:B-1----:R-:W-:Y:S02]  /*1fa0*/  DADD R30, R22, R20 ;  /* 0x00000000161e7229 */ /* 0x002fe40000000014 */
[----:B------:R-:W-:Y:S02]  /*1fb0*/  DADD R34, R18, R18 ;  /* 0x0000000012227229 */ /* 0x000fe40000000012 */
[----:B------:R-:W-:-:S02]  /*1fc0*/  DFMA R36, R32, UR16, R36 ;  /* 0x0000001020247c2b */ /* 0x000fc40008000024 */
[----:B------:R-:W-:Y:S02]  /*1fd0*/  DFMA R38, R32, UR18, R38 ;  /* 0x0000001220267c2b */ /* 0x000fe40008000026 */
[----:B------:R-:W-:Y:S02]  /*1fe0*/  DADD R20, R22, -R20 ;  /* 0x0000000016147229 */ /* 0x000fe40000000814 */
[----:B------:R-:W-:Y:S02]  /*1ff0*/  DMUL R34, R34, 0.5 ;  /* 0x3fe0000022227828 */ /* 0x000fe40000000000 */
[C---:B------:R-:W-:Y:S02]  /*2000*/  DFMA R28, R30.reuse, R4, R28 ;  /* 0x000000041e1c722b */ /* 0x040fe4000000001c */
[C---:B------:R-:W-:Y:S02]  /*2010*/  DFMA R26, R30.reuse, R8, R26 ;  /* 0x000000081e1a722b */ /* 0x040fe4000000001a */
[----:B---3--:R-:W-:-:S02]  /*2020*/  DFMA R24, R30, UR28, R24 ;  /* 0x0000001c1e187c2b */ /* 0x008fc40008000018 */
[----:B------:R-:W-:Y:S02]  /*2030*/  DADD R18, R18, -R18 ;  /* 0x0000000012127229 */ /* 0x000fe40000000812 */
[C---:B------:R-:W-:Y:S02]  /*2040*/  DFMA R36, R20.reuse, R10, R36 ;  /* 0x0000000a1424722b */ /* 0x040fe40000000024 */
[C---:B------:R-:W-:Y:S02]  /*2050*/  DFMA R38, R20.reuse, R14, R38 ;  /* 0x0000000e1426722b */ /* 0x040fe40000000026 */
[----:B----4-:R-:W-:Y:S02]  /*2060*/  DFMA R40, R20, UR24, R40 ;  /* 0x0000001814287c2b */ /* 0x010fe40008000028 */
[----:B------:R-:W-:Y:S02]  /*2070*/  DFMA R44, R30, UR30, R44 ;  /* 0x0000001e1e2c7c2b */ /* 0x000fe4000800002c */
[----:B------:R-:W-:-:S02]  /*2080*/  DFMA R42, R20, UR26, R42 ;  /* 0x0000001a142a7c2b */ /* 0x000fc4000800002a */
[C---:B------:R-:W-:Y:S02]  /*2090*/  DFMA R28, R34.reuse, R6, R28 ;  /* 0x00000006221c722b */ /* 0x040fe4000000001c */
[C---:B--2---:R-:W-:Y:S02]  /*20a0*/  DFMA R26, R34.reuse, UR20, R26 ;  /* 0x00000014221a7c2b */ /* 0x044fe4000800001a */
[----:B------:R-:W-:Y:S02]  /*20b0*/  DFMA R24, R34, UR40, R24 ;  /* 0x0000002822187c2b */ /* 0x000fe40008000018 */
[C---:B------:R-:W-:Y:S02]  /*20c0*/  DFMA R36, R18.reuse, R12, R36 ;  /* 0x0000000c1224722b */ /* 0x040fe40000000024 */
[C---:B0-----:R-:W-:Y:S02]  /*20d0*/  DFMA R38, R18.reuse, UR22, R38 ;  /* 0x0000001612267c2b */ /* 0x041fe40008000026 */
[----:B-----5:R-:W-:-:S02]  /*20e0*/  DFMA R40, R18, UR32, R40 ;  /* 0x0000002012287c2b */ /* 0x020fc40008000028 */
[----:B------:R-:W-:Y:S02]  /*20f0*/  DFMA R44, R34, UR42, R44 ;  /* 0x0000002a222c7c2b */ /* 0x000fe4000800002c */
        /* <DEDUP_REMOVED lines=14> */
[----:B------:R3:W-:Y:S02]  /*21e0*/  STS.64 [R2+0xa8], R42 ;  /* 0x0000a82a02007388 */ /* 0x0007e40000000a00 */
.L_x_555:
[----:B------:R-:W-:Y:S05]  /*21f0*/  BSYNC.RECONVERGENT B0 ;  /* 0x0000000000007941 */ /* 0x000fea0003800200 */
.L_x_554:
[----:B------:R-:W-:Y:S06]  /*2200*/  BAR.SYNC.DEFER_BLOCKING 0x0 ;  /* 0x0000000000007b1d */ /* 0x000fec0000010000 */
[----:B------:R-:W4:Y:S01]  /*2210*/  LDCU.128 UR20, c[0x3][0x10] ;  /* 0x00c00200ff1477ac */ /* 0x000f220008000c00 */
[----:B------:R-:W5:Y:S01]  /*2220*/  LDCU.128 UR24, c[0x3][0x710] ;  /* 0x00c0e200ff1877ac */ /* 0x000f620008000c00 */
[----:B------:R-:W2:Y:S01]  /*2230*/  LDCU.128 UR28, c[0x3][0x30] ;  /* 0x00c00600ff1c77ac */ /* 0x000ea20008000c00 */
[----:B------:R-:W2:Y:S01]  /*2240*/  LDCU.128 UR32, c[0x3][0x730] ;  /* 0x00c0e600ff2077ac */ /* 0x000ea20008000c00 */
[----:B------:R-:W2:Y:S01]  /*2250*/  LDCU.128 UR40, c[0x3][0x50] ;  /* 0x00c00a00ff2877ac */ /* 0x000ea20008000c00 */
[----:B---3--:R-:W-:Y:S04]  /*2260*/  LDS.64 R26, [R3] ;  /* 0x00000000031a7984 */ /* 0x008fe80000000a00 */
[----:B-1----:R-:W1:Y:S04]  /*2270*/  LDS.64 R18, [R3+0x930] ;  /* 0x0009300003127984 */ /* 0x002e680000000a00 */
[----:B0-----:R-:W-:Y:S04]  /*2280*/  LDS.64 R20, [R3+0x188] ;  /* 0x0001880003147984 */ /* 0x001fe80000000a00 */
[----:B------:R-:W0:Y:S04]  /*2290*/  LDS.64 R28, [R3+0x7a8] ;  /* 0x0007a800031c7984 */ /* 0x000e280000000a00 */
[----:B------:R-:W-:Y:S04]  /*22a0*/  LDS.64 R32, [R3+0x310] ;  /* 0x0003100003207984 */ /* 0x000fe80000000a00 */
[----:B------:R-:W3:Y:S04]  /*22b0*/  LDS.64 R34, [R3+0x620] ;  /* 0x0006200003227984 */ /* 0x000ee80000000a00 */
[----:B------:R3:W2:Y:S01]  /*22c0*/  LDS.64 R24, [R3+0x498] ;  /* 0x0004980003187984 */ /* 0x0006a20000000a00 */
[----:B-1----:R-:W-:-:S02]  /*22d0*/  DADD R22, R26, R18 ;  /* 0x000000001a167229 */ /* 0x002fc40000000012 */
[----:B------:R-:W-:Y:S02]  /*22e0*/  DADD R26, R26, -R18 ;  /* 0x000000001a1a7229 */ /* 0x000fe40000000812 */
[C-C-:B0-----:R-:W-:Y:S02]  /*22f0*/  DADD R30, R20.reuse, R28.reuse ;  /* 0x00000000141e7229 */ /* 0x141fe4000000001c */
[----:B------:R-:W-:Y:S02]  /*2300*/  DADD R20, R20, -R28 ;  /* 0x0000000014147229 */ /* 0x000fe4000000081c */
[C---:B------:R-:W-:Y:S02]  /*2310*/  DFMA R28, R22.reuse, UR6, RZ ;  /* 0x00000006161c7c2b */ /* 0x040fe400080000ff */
[C---:B------:R-:W-:Y:S02]  /*2320*/  DFMA R18, R22.reuse, UR4, RZ ;  /* 0x0000000416127c2b */ /* 0x040fe400080000ff */
[C---:B----4-:R-:W-:Y:S01]  /*2330*/  DFMA R36, R22.reuse, UR20, RZ ;  /* 0x0000001416247c2b */ /* 0x050fe200080000ff */
[----:B------:R-:W0:Y:S01]  /*2340*/  LDCU.64 UR20, c[0x3][0x68] ;  /* 0x00c00d00ff1477ac */ /* 0x000e220008000a00 */
[----:B------:R-:W-:-:S02]  /*2350*/  DFMA R22, R22, UR22, RZ ;  /* 0x0000001616167c2b */ /* 0x000fc400080000ff */
[C---:B-----5:R-:W-:Y:S01]  /*2360*/  DFMA R38, R26.reuse, UR24, RZ ;  /* 0x000000181a267c2b */ /* 0x060fe200080000ff */
[----:B------:R-:W1:Y:S01]  /*2370*/  LDCU.64 UR22, c[0x3][0x768] ;  /* 0x00c0ed00ff1677ac */ /* 0x000e620008000a00 */
[----:B------:R-:W-:Y:S02]  /*2380*/  DFMA R40, R26, UR26, RZ ;  /* 0x0000001a1a287c2b */ /* 0x000fe400080000ff */
[----:B---3--:R-:W-:Y:S01]  /*2390*/  DADD R2, R32, R34 ;  /* 0x0000000020027229 */ /* 0x008fe20000000022 */
[----:B------:R-:W3:Y:S01]  /*23a0*/  LDCU.128 UR24, c[0x3][0x750] ;  /* 0x00c0ea00ff1877ac */ /* 0x000ee20008000c00 */
[C---:B------:R-:W-:Y:S02]  /*23b0*/  DFMA R28, R30.reuse, UR14, R28 ;  /* 0x0000000e1e1c7c2b */ /* 0x040fe4000800001c */
[C---:B------:R-:W-:Y:S02]  /*23c0*/  DFMA R18, R30.reuse, UR12, R18 ;  /* 0x0000000c1e127c2b */ /* 0x040fe40008000012 */
[----:B--2---:R-:W-:-:S02]  /*23d0*/  DFMA R36, R30, UR28, R36 ;  /* 0x0000001c1e247c2b */ /* 0x004fc40008000024 */
[----:B------:R-:W-:Y:S01]  /*23e0*/  DFMA R42, R30, UR30, R22 ;  /* 0x0000001e1e2a7c2b */ /* 0x000fe20008000016 */
[----:B------:R-:W2:Y:S01]  /*23f0*/  LDCU.128 UR28, c[0x3][0x70] ;  /* 0x00c00e00ff1c77ac */ /* 0x000ea20008000c00 */
[----:B------:R-:W-:Y:S02]  /*2400*/  DFMA R30, R26, UR10, RZ ;  /* 0x0000000a1a1e7c2b */ /* 0x000fe400080000ff */
[C---:B------:R-:W-:Y:S02]  /*2410*/  DFMA R38, R20.reuse, UR32, R38 ;  /* 0x0000002014267c2b */ /* 0x040fe40008000026 */
[----:B------:R-:W-:Y:S01]  /*2420*/  DFMA R40, R20, UR34, R40 ;  /* 0x0000002214287c2b */ /* 0x000fe20008000028 */
[----:B------:R-:W4:Y:S01]  /*2430*/  LDCU.128 UR32, c[0x3][0x770] ;  /* 0x00c0ee00ff2077ac */ /* 0x000f220008000c00 */
[----:B------:R-:W-:Y:S02]  /*2440*/  DFMA R8, R2, R8, R28 ;  /* 0x000000080208722b */ /* 0x000fe4000000001c */
[----:B------:R-:W-:-:S02]  /*2450*/  DADD R22, R32, -R34 ;  /* 0x0000000020167229 */ /* 0x000fc40000000822 */
[----:B------:R-:W-:Y:S02]  /*2460*/  DADD R28, R24, R24 ;  /* 0x00000000181c7229 */ /* 0x000fe40000000018 */
[----:B------:R-:W-:Y:S02]  /*2470*/  DFMA R30, R20, UR18, R30 ;  /* 0x00000012141e7c2b */ /* 0x000fe4000800001e */
[C---:B------:R-:W-:Y:S02]  /*2480*/  DFMA R36, R2.reuse, UR40, R36 ;  /* 0x0000002802247c2b */ /* 0x040fe40008000024 */
[----:B------:R-:W-:Y:S02]  /*2490*/  DFMA R42, R2, UR42, R42 ;  /* 0x0000002a022a7c2b */ /* 0x000fe4000800002a */
[----:B------:R-:W-:Y:S02]  /*24a0*/  DADD R24, R24, -R24 ;  /* 0x0000000018187229 */ /* 0x000fe40000000818 */
[----:B------:R-:W-:-:S02]  /*24b0*/  DMUL R28, R28, 0.5 ;  /* 0x3fe000001c1c7828 */ /* 0x000fc40000000000 */
[C---:B---3--:R-:W-:Y:S02]  /*24c0*/  DFMA R38, R22.reuse, UR24, R38 ;  /* 0x0000001816267c2b */ /* 0x048fe40008000026 */
[C---:B------:R-:W-:Y:S02]  /*24d0*/  DFMA R40, R22.reuse, UR26, R40 ;  /* 0x0000001a16287c2b */ /* 0x040fe40008000028 */
[----:B------:R-:W-:Y:S02]  /*24e0*/  DFMA R30, R22, R14, R30 ;  /* 0x0000000e161e722b */ /* 0x000fe4000000001e */
[----:B------:R-:W-:Y:S02]  /*24f0*/  DFMA R26, R26, UR8, RZ ;  /* 0x000000081a1a7c2b */ /* 0x000fe400080000ff */
[C---:B--2---:R-:W-:Y:S02]  /*2500*/  DFMA R36, R28.reuse, UR28, R36 ;  /* 0x0000001c1c247c2b */ /* 0x044fe40008000024 */
[----:B------:R-:W-:-:S02]  /*2510*/  DFMA R42, R28, UR30, R42 ;  /* 0x0000001e1c2a7c2b */ /* 0x000fc4000800002a */
[C---:B----4-:R-:W-:Y:S02]  /*2520*/  DFMA R38, R24.reuse, UR32, R38 ;  /* 0x0000002018267c2b */ /* 0x050fe40008000026 */
[----:B------:R-:W-:Y:S02]  /*2530*/  DFMA R40, R24, UR34, R40 ;  /* 0x0000002218287c2b */ /* 0x000fe40008000028 */
[----:B0-----:R-:W-:Y:S02]  /*2540*/  DFMA R8, R28, UR20, R8 ;  /* 0x000000141c087c2b */ /* 0x001fe40008000008 */
[----:B-1----:R-:W-:Y:S02]  /*2550*/  DFMA R30, R24, UR22, R30 ;  /* 0x00000016181e7c2b */ /* 0x002fe4000800001e */
        /* <DEDUP_REMOVED lines=12> */
[----:B------:R-:W-:Y:S02]  /*2620*/  DADD R8, R8, -R30 ;  /* 0x0000000008087229 */ /* 0x000fe4000000081e */
[C-C-:B------:R-:W-:Y:S02]  /*2630*/  DADD R4, R18.reuse, R26.reuse ;  /* 0x0000000012047229 */ /* 0x140fe4000000001a */
[----:B------:R-:W-:Y:S01]  /*2640*/  DADD R18, R18, -R26 ;  /* 0x0000000012127229 */ /* 0x000fe2000000081a */
[----:B0-----:R-:W-:-:S05]  /*2650*/  IMAD.WIDE R2, R3, 0x8, R14 ;  /* 0x0000000803027825 */ /* 0x001fca00078e020e */
        /* <DEDUP_REMOVED lines=8> */
.L_x_556:
        /* <DEDUP_REMOVED lines=10> */
.L_x_1094:


//--------------------- .text._Z32massMatrixMultiplyRegisterKernelILi7ELi7ELi3EEviPKdS1_S1_S1_Pd --------------------------
	.section	.text._Z32massMatrixMultiplyRegisterKernelILi7ELi7ELi3EEviPKdS1_S1_S1_Pd,"ax",@progbits
	.align	128
        .global         _Z32massMatrixMultiplyRegisterKernelILi7ELi7ELi3EEviPKdS1_S1_S1_Pd
        .type           _Z32massMatrixMultiplyRegisterKernelILi7ELi7ELi3EEviPKdS1_S1_S1_Pd,@function
        .size           _Z32massMatrixMultiplyRegisterKernelILi7ELi7ELi3EEviPKdS1_S1_S1_Pd,(.L_x_1095 - _Z32massMatrixMultiplyRegisterKernelILi7ELi7ELi3EEviPKdS1_S1_S1_Pd)
        .other          _Z32massMatrixMultiplyRegisterKernelILi7ELi7ELi3EEviPKdS1_S1_S1_Pd,@"STO_CUDA_ENTRY STV_DEFAULT"
_Z32massMatrixMultiplyRegisterKernelILi7ELi7ELi3EEviPKdS1_S1_S1_Pd:
.text._Z32massMatrixMultiplyRegisterKernelILi7ELi7ELi3EEviPKdS1_S1_S1_Pd:
[----:B------:R-:W-:Y:S01]  /*0000*/  LDC R1, c[0x0][0x37c] ;  /* 0x0000df00ff017b82 */ /* 0x000fe20000000800 */
[----:B------:R-:W0:Y:S07]  /*0010*/  S2R R0, SR_TID.X ;  /* 0x0000000000007919 */ /* 0x000e2e0000002100 */
[----:B------:R-:W1:Y:S01]  /*0020*/  LDC.64 R4, c[0x0][0x390] ;  /* 0x0000e400ff047b82 */ /* 0x000e620000000a00 */
[----:B------:R-:W2:Y:S07]  /*0030*/  LDCU.64 UR38, c[0x0][0x358] ;  /* 0x00006b00ff2677ac */ /* 0x000eae0008000a00 */
[----:B------:R-:W3:Y:S01]  /*0040*/  LDC.64 R32, c[0x0][0x398] ;  /* 0x0000e600ff207b82 */ /* 0x000ee20000000a00 */
[----:B------:R-:W4:Y:S01]  /*0050*/  S2R R11, SR_CgaCtaId ;  /* 0x00000000000b7919 */ /* 0x000f220000008800 */
[----:B------:R-:W-:Y:S01]  /*0060*/  MOV R2, 0x400 ;  /* 0x0000040000027802 */ /* 0x000fe20000000f00 */
[----:B------:R-:W5:Y:S01]  /*0070*/  LDCU UR4, c[0x0][0x380] ;  /* 0x00007000ff0477ac */ /* 0x000f620008000800 */
[----:B0-----:R-:W-:-:S13]  /*0080*/  ISETP.GT.U32.AND P0, PT, R0, 0xf, PT ;  /* 0x0000000f0000780c */ /* 0x001fda0003f04070 */
[----:B-1----:R-:W-:-:S04]  /*0090*/  @!P0 IMAD.WIDE.U32 R4, R0, 0x8, R4 ;  /* 0x0000000800048825 */ /* 0x002fc800078e0004 */
[----:B---3--:R-:W-:Y:S02]  /*00a0*/  @!P0 IMAD.WIDE.U32 R32, R0, 0x8, R32 ;  /* 0x0000000800208825 */ /* 0x008fe400078e0020 */
[----:B--2---:R-:W2:Y:S04]  /*00b0*/  @!P0 LDG.E.64.CONSTANT R4, desc[UR38][R4.64] ;  /* 0x0000002604048981 */ /* 0x004ea8000c1e9b00 */
[----:B------:R-:W3:Y:S01]  /*00c0*/  @!P0 LDG.E.64.CONSTANT R32, desc[UR38][R32.64] ;  /* 0x0000002620208981 */ /* 0x000ee2000c1e9b00 */
[C---:B------:R-:W-:Y:S02]  /*00d0*/  @!P0 VIADD R3, R2.reuse, 0x2028 ;  /* 0x0000202802038836 */ /* 0x040fe40000000000 */
[----:B------:R-:W-:Y:S01]  /*00e0*/  @!P0 VIADD R8, R2, 0x20a8 ;  /* 0x000020a802088836 */ /* 0x000fe20000000000 */
[----:B----4-:R-:W-:-:S02]  /*00f0*/  LEA R2, R11, R2, 0x18 ;  /* 0x000000020b027211 */ /* 0x010fc400078ec0ff */
[C---:B------:R-:W-:Y:S02]  /*0100*/  @!P0 LEA R3, R11.reuse, R3, 0x18 ;  /* 0x000000030b038211 */ /* 0x040fe400078ec0ff */
[----:B------:R-:W-:-:S03]  /*0110*/  @!P0 LEA R9, R11, R8, 0x18 ;  /* 0x000000080b098211 */ /* 0x000fc600078ec0ff */
[C---:B------:R-:W-:Y:S02]  /*0120*/  @!P0 IMAD R3, R0.reuse, 0x8, R3 ;  /* 0x0000000800038824 */ /* 0x040fe400078e0203 */
[----:B------:R-:W-:-:S03]  /*0130*/  @!P0 IMAD R35, R0, 0x8, R9 ;  /* 0x0000000800238824 */ /* 0x000fc600078e0209 */
[----:B--2---:R0:W-:Y:S04]  /*0140*/  @!P0 STS.64 [R3], R4 ;  /* 0x0000000403008388 */ /* 0x0041e80000000a00 */
[----:B---3--:R-:W-:Y:S01]  /*0150*/  @!P0 STS.64 [R35], R32 ;  /* 0x0000002023008388 */ /* 0x008fe20000000a00 */
[----:B------:R-:W-:Y:S06]  /*0160*/  BAR.SYNC.DEFER_BLOCKING 0x0 ;  /* 0x0000000000007b1d */ /* 0x000fec0000010000 */
[----:B0-----:R-:W0:Y:S01]  /*0170*/  S2R R3, SR_TID.Y ;  /* 0x0000000000037919 */ /* 0x001e220000002200 */
[----:B------:R-:W0:Y:S01]  /*0180*/  S2R R4, SR_CTAID.X ;  /* 0x0000000000047919 */ /* 0x000e220000002500 */
[----:B------:R-:W1:Y:S04]  /*0190*/  LDS.128 R8, [R2+0x20b0] ;  /* 0x0020b00002087984 */ /* 0x000e680000000c00 */
[----:B------:R-:W2:Y:S04]  /*01a0*/  LDS.128 R16, [R2+0x20a0] ;  /* 0x0020a00002107984 */ /* 0x000ea80000000c00 */
[----:B------:R-:W3:Y:S01]  /*01b0*/  LDS.128 R12, [R2+0x2030] ;  /* 0x00203000020c7984 */ /* 0x000ee20000000c00 */
[----:B0-----:R-:W-:-:S05]  /*01c0*/  IMAD R5, R4, 0x3, R3 ;  /* 0x0000000304057824 */ /* 0x001fca00078e0203 */
[----:B-----5:R-:W-:Y:S02]  /*01d0*/  ISETP.GE.AND P0, PT, R5, UR4, PT ;  /* 0x0000000405007c0c */ /* 0x020fe4000bf06270 */
[----:B-1----:R-:W-:Y:S02]  /*01e0*/  R2UR UR44, R10 ;  /* 0x000000000a2c72ca */ /* 0x002fe400000e0000 */
        /* <DEDUP_REMOVED lines=8> */
[----:B------:R-:W1:Y:S01]  /*0270*/  LDS.128 R16, [R2+0x2040] ;  /* 0x0020400002107984 */ /* 0x000e620000000c00 */
[----:B---3--:R-:W-:Y:S02]  /*0280*/  R2UR UR42, R14 ;  /* 0x000000000e2a72ca */ /* 0x008fe400000e0000 */
        /* <DEDUP_REMOVED lines=11> */
[----:B------:R-:W1:Y:S01]  /*0340*/  @!P0 LDC.64 R16, c[0x0][0x3a0] ;  /* 0x0000e800ff108b82 */ /* 0x000e620000000a00 */
[----:B------:R-:W-:Y:S02]  /*0350*/  R2UR UR46, R18 ;  /* 0x00000000122e72ca */ /* 0x000fe400000e0000 */
[----:B------:R-:W-:Y:S02]  /*0360*/  R2UR UR47, R19 ;  /* 0x00000000132f72ca */ /* 0x000fe400000e0000 */
[----:B--2---:R-:W-:Y:S02]  /*0370*/  R2UR UR48, R14 ;  /* 0x000000000e3072ca */ /* 0x004fe400000e0000 */
[----:B------:R-:W-:Y:S02]  /*0380*/  R2UR UR49, R15 ;  /* 0x000000000f3172ca */ /* 0x000fe400000e0000 */
[----:B------:R-:W-:-:S02]  /*0390*/  R2UR UR14, R12 ;  /* 0x000000000c0e72ca */ /* 0x000fc400000e0000 */
[----:B------:R-:W-:Y:S02]  /*03a0*/  R2UR UR15, R13 ;  /* 0x000000000d0f72ca */ /* 0x000fe400000e0000 */
[----:B------:R-:W2:Y:S01]  /*03b0*/  LDS.128 R12, [R2+0x20d0] ;  /* 0x0020d000020c7984 */ /* 0x000ea20000000c00 */
[----:B0-----:R-:W-:Y:S01]  /*03c0*/  R2UR UR21, R9 ;  /* 0x00000000091572ca */ /* 0x001fe200000e0000 */
[----:B------:R-:W-:Y:S01]  /*03d0*/  @!P0 IMAD R9, R5, 0x157, R0 ;  /* 0x0000015705098824 */ /* 0x000fe200078e0200 */
[----:B------:R-:W-:Y:S02]  /*03e0*/  R2UR UR54, R10 ;  /* 0x000000000a3672ca */ /* 0x000fe400000e0000 */
[----:B------:R-:W-:Y:S01]  /*03f0*/  R2UR UR55, R11 ;  /* 0x000000000b3772ca */ /* 0x000fe200000e0000 */
[----:B-1----:R-:W-:Y:S01]  /*0400*/  @!P0 IMAD.WIDE R16, R9, 0x8, R16 ;  /* 0x0000000809108825 */ /* 0x002fe200078e0210 */
[----:B------:R-:W-:Y:S02]  /*0410*/  R2UR UR20, R8 ;  /* 0x00000000081472ca */ /* 0x000fe400000e0000 */
[----:B------:R-:W0:Y:S04]  /*0420*/  LDS.128 R8, [R2+0x2070] ;  /* 0x0020700002087984 */ /* 0x000e280000000c00 */
[----:B------:R-:W3:Y:S04]  /*0430*/  @!P0 LDG.E.64.CONSTANT R30, desc[UR38][R16.64] ;  /* 0x00000026101e8981 */ /* 0x000ee8000c1e9b00 */
[----:B------:R-:W3:Y:S01]  /*0440*/  @!P0 LDG.E.64.CONSTANT R6, desc[UR38][R16.64+0x930] ;  /* 0x0009302610068981 */ /* 0x000ee2000c1e9b00 */
[----:B--2---:R-:W-:-:S03]  /*0450*/  R2UR UR52, R14 ;  /* 0x000000000e3472ca */ /* 0x004fc600000e0000 */
[----:B------:R-:W2:Y:S01]  /*0460*/  @!P0 LDG.E.64.CONSTANT R26, desc[UR38][R16.64+0x310] ;  /* 0x00031026101a8981 */ /* 0x000ea2000c1e9b00 */
[----:B------:R-:W-:Y:S02]  /*0470*/  R2UR UR53, R15 ;  /* 0x000000000f3572ca */ /* 0x000fe400000e0000 */
[----:B------:R-:W-:Y:S01]  /*0480*/  R2UR UR18, R12 ;  /* 0x000000000c1272ca */ /* 0x000fe200000e0000 */
[----:B------:R-:W2:Y:S01]  /*0490*/  @!P0 LDG.E.64.CONSTANT R22, desc[UR38][R16.64+0x620] ;  /* 0x0006202610168981 */ /* 0x000ea2000c1e9b00 */
[----:B------:R-:W-:-:S03]  /*04a0*/  R2UR UR19, R13 ;  /* 0x000000000d1372ca */ /* 0x000fc600000e0000 */
[----:B------:R-:W4:Y:S04]  /*04b0*/  @!P0 LDG.E.64.CONSTANT R28, desc[UR38][R16.64+0x188] ;  /* 0x00018826101c8981 */ /* 0x000f28000c1e9b00 */
[----:B------:R-:W4:Y:S04]  /*04c0*/  @!P0 LDG.E.64.CONSTANT R20, desc[UR38][R16.64+0x7a8] ;  /* 0x0007a82610148981 */ /* 0x000f28000c1e9b00 */
[----:B------:R3:W5:Y:S04]  /*04d0*/  @!P0 LDG.E.64.CONSTANT R24, desc[UR38][R16.64+0x498] ;  /* 0x0004982610188981 */ /* 0x000768000c1e9b00 */
[----:B------:R-:W-:Y:S01]  /*04e0*/  LDS.128 R12, [R2+0x20e0] ;  /* 0x0020e000020c7984 */ /* 0x000fe20000000c00 */
[----:B0-----:R-:W-:-:S02]  /*04f0*/  R2UR UR58, R10 ;  /* 0x000000000a3a72ca */ /* 0x001fc400000e0000 */
        /* <DEDUP_REMOVED lines=8> */
[----:B------:R-:W0:Y:S02]  /*0580*/  LDS.128 R8, [R2+0x2080] ;  /* 0x0020800002087984 */ /* 0x000e240000000c00 */
[----:B0-----:R-:W-:Y:S02]  /*0590*/  R2UR UR62, R10 ;  /* 0x000000000a3e72ca */ /* 0x001fe400000e0000 */
[----:B------:R-:W-:Y:S02]  /*05a0*/  R2UR UR63, R11 ;  /* 0x000000000b3f72ca */ /* 0x000fe400000e0000 */
[----:B------:R-:W-:-:S02]  /*05b0*/  R2UR UR28, R8 ;  /* 0x00000000081c72ca */ /* 0x000fc400000e0000 */
[----:B------:R-:W-:Y:S02]  /*05c0*/  R2UR UR29, R9 ;  /* 0x00000000091d72ca */ /* 0x000fe400000e0000 */
[----:B------:R-:W0:Y:S02]  /*05d0*/  LDS.128 R8, [R2+0x2100] ;  /* 0x0021000002087984 */ /* 0x000e240000000c00 */
[----:B0-----:R-:W-:Y:S02]  /*05e0*/  R2UR UR64, R10 ;  /* 0x000000000a4072ca */ /* 0x001fe400000e0000 */
[----:B------:R-:W-:Y:S02]  /*05f0*/  R2UR UR65, R11 ;  /* 0x000000000b4172ca */ /* 0x000fe400000e0000 */
[----:B------:R-:W-:Y:S02]  /*0600*/  R2UR UR30, R8 ;  /* 0x00000000081e72ca */ /* 0x000fe400000e0000 */
[----:B------:R-:W-:-:S02]  /*0610*/  R2UR UR31, R9 ;  /* 0x00000000091f72ca */ /* 0x000fc400000e0000 */
[----:B------:R-:W0:Y:S02]  /*0620*/  LDS.128 R8, [R2+0x2090] ;  /* 0x0020900002087984 */ /* 0x000e240000000c00 */
[----:B0-----:R-:W-:Y:S02]  /*0630*/  R2UR UR66, R10 ;  /* 0x000000000a4272ca */ /* 0x001fe400000e0000 */
[----:B------:R-:W-:Y:S02]  /*0640*/  R2UR UR67, R11 ;  /* 0x000000000b4372ca */ /* 0x000fe400000e0000 */
[----:B------:R-:W0:Y:S01]  /*0650*/  LDS.64 R10, [R2+0x2028] ;  /* 0x00202800020a7984 */ /* 0x000e220000000a00 */
[----:B------:R-:W-:Y:S02]  /*0660*/  R2UR UR32, R8 ;  /* 0x00000000082072ca */ /* 0x000fe400000e0000 */
[----:B------:R-:W-:Y:S02]  /*0670*/  R2UR UR33, R9 ;  /* 0x00000000092172ca */ /* 0x000fe400000e0000 */
[----:B0-----:R-:W-:-:S02]  /*0680*/  R2UR UR4, R10 ;  /* 0x000000000a0472ca */ /* 0x001fc400000e0000 */
[----:B------:R-:W-:Y:S02]  /*0690*/  R2UR UR5, R11 ;  /* 0x000000000b0572ca */ /* 0x000fe400000e0000 */
[----:B------:R-:W0:Y:S01]  /*06a0*/  LDS.128 R8, [R2+0x2110] ;  /* 0x0021100002087984 */ /* 0x000e220000000c00 */
[----:B------:R-:W-:Y:S02]  /*06b0*/  R2UR UR56, R14 ;  /* 0x000000000e3872ca */ /* 0x000fe400000e0000 */
[----:B------:R-:W-:Y:S02]  /*06c0*/  R2UR UR57, R15 ;  /* 0x000000000f3972ca */ /* 0x000fe400000e0000 */
[----:B------:R-:W-:Y:S02]  /*06d0*/  R2UR UR22, R12 ;  /* 0x000000000c1672ca */ /* 0x000fe400000e0000 */
[----:B------:R-:W-:Y:S01]  /*06e0*/  R2UR UR23, R13 ;  /* 0x000000000d1772ca */ /* 0x000fe200000e0000 */
[----:B---3--:R-:W-:-:S02]  /*06f0*/  DADD R16, R30, R6 ;  /* 0x000000001e107229 */ /* 0x008fc40000000006 */
[C-C-:B--2---:R-:W-:Y:S02]  /*0700*/  DADD R14, R26.reuse, R22.reuse ;  /* 0x000000001a0e7229 */ /* 0x144fe40000000016 */
[----:B------:R-:W-:Y:S01]  /*0710*/  DADD R22, R26, -R22 ;  /* 0x000000001a167229 */ /* 0x000fe20000000816 */
[----:B0-----:R-:W-:-:S03]  /*0720*/  R2UR UR68, R10 ;  /* 0x000000000a4472ca */ /* 0x001fc600000e0000 */
[C---:B------:R-:W-:Y:S01]  /*0730*/  DFMA R18, R16.reuse, UR4, RZ ;  /* 0x0000000410127c2b */ /* 0x040fe200080000ff */
[----:B------:R-:W-:Y:S01]  /*0740*/  R2UR UR69, R11 ;  /* 0x000000000b4572ca */ /* 0x000fe200000e0000 */
[C---:B------:R-:W-:Y:S02]  /*0750*/  DFMA R26, R16.reuse, UR46, RZ ;  /* 0x0000002e101a7c2b */ /* 0x040fe400080000ff */
[----:B------:R-:W-:Y:S02]  /*0760*/  DFMA R10, R16, UR54, RZ ;  /* 0x00000036100a7c2b */ /* 0x000fe400080000ff */
[----:B----4-:R-:W-:Y:S02]  /*0770*/  DADD R12, R28, R20 ;  /* 0x000000001c0c7229 */ /* 0x010fe40000000014 */
[----:B------:R-:W-:-:S06]  /*0780*/  DFMA R16, R16, UR62, RZ ;  /* 0x0000003e10107c2b */ /* 0x000fcc00080000ff */
[C---:B------:R-:W-:Y:S02]  /*0790*/  DFMA R18, R12.reuse, UR8, R18 ;  /* 0x000000080c127c2b */ /* 0x040fe40008000012 */
[C---:B------:R-:W-:Y:S02]  /*07a0*/  DFMA R26, R12.reuse, UR16, R26 ;  /* 0x000000100c1a7c2b */ /* 0x040fe4000800001a */
[C---:B------:R-:W-:Y:S02]  /*07b0*/  DFMA R10, R12.reuse, UR24, R10 ;  /* 0x000000180c0a7c2b */ /* 0x040fe4000800000a */
[----:B------:R-:W-:Y:S02]  /*07c0*/  DFMA R16, R12, UR32, R16 ;  /* 0x000000200c107c2b */ /* 0x000fe40008000010 */
[----:B-----5:R-:W-:Y:S01]  /*07d0*/  DADD R12, R24, R24 ;  /* 0x00000000180c7229 */ /* 0x020fe20000000018 */
[----:B------:R-:W-:Y:S01]  /*07e0*/  LOP3.LUT R4, R0, 0xffff, RZ, 0xc0, !PT ;  /* 0x0000ffff00047812 */ /* 0x000fe200078ec0ff */
[C---:B------:R-:W-:Y:S01]  /*07f0*/  DFMA R18, R14.reuse, UR42, R18 ;  /* 0x0000002a0e127c2b */ /* 0x040fe20008000012 */
[----:B------:R-:W-:Y:S01]  /*0800*/  R2UR UR34, R8 ;  /* 0x00000000082272ca */ /* 0x000fe200000e0000 */
[C---:B------:R-:W-:Y:S01]  /*0810*/  DFMA R26, R14.reuse, UR50, R26 ;  /* 0x000000320e1a7c2b */ /* 0x040fe2000800001a */
[----:B------:R-:W-:Y:S01]  /*0820*/  R2UR UR35, R9 ;  /* 0x00000000092372ca */ /* 0x000fe200000e0000 */
[----:B------:R-:W-:-:S02]  /*0830*/  DFMA R10, R14, UR58, R10 ;  /* 0x0000003a0e0a7c2b */ /* 0x000fc4000800000a */
[----:B------:R-:W-:Y:S02]  /*0840*/  DMUL R12, R12, 0.5 ;  /* 0x3fe000000c0c7828 */ /* 0x000fe40000000000 */
[----:B------:R-:W-:Y:S01]  /*0850*/  DFMA R16, R14, UR66, R16 ;  /* 0x000000420e107c2b */ /* 0x000fe20008000010 */
[----:B------:R-:W-:Y:S01]  /*0860*/  IMAD R4, R4, 0x2493, RZ ;  /* 0x0000249304047824 */ /* 0x000fe200078e02ff */
[----:B------:R-:W-:Y:S01]  /*0870*/  DADD R6, R30, -R6 ;  /* 0x000000001e067229 */ /* 0x000fe20000000806 */
[----:B------:R0:W1:Y:S01]  /*0880*/  LDS.64 R8, [R2+0x2120] ;  /* 0x0021200002087984 */ /* 0x0000620000000a00 */
[----:B------:R-:W-:Y:S02]  /*0890*/  DADD R20, R28, -R20 ;  /* 0x000000001c147229 */ /* 0x000fe40000000814 */
[----:B------:R-:W-:Y:S01]  /*08a0*/  SHF.R.U32.HI R15, RZ, 0x10, R4 ;  /* 0x00000010ff0f7819 */ /* 0x000fe20000011604 */
[C---:B------:R-:W-:Y:S02]  /*08b0*/  DFMA R18, R12.reuse, UR12, R18 ;  /* 0x0000000c0c127c2b */ /* 0x040fe40008000012 */
[----:B------:R-:W-:-:S02]  /*08c0*/  DFMA R26, R12, UR20, R26 ;  /* 0x000000140c1a7c2b */ /* 0x000fc4000800001a */
[C---:B------:R-:W-:Y:S02]  /*08d0*/  DFMA R10, R12.reuse, UR28, R10 ;  /* 0x0000001c0c0a7c2b */ /* 0x040fe4000800000a */
[----:B------:R-:W-:Y:S02]  /*08e0*/  DFMA R16, R12, UR70, R16 ;  /* 0x000000460c107c2b */ /* 0x000fe40008000010 */
[----:B------:R-:W-:Y:S01]  /*08f0*/  DFMA R12, R6, UR6, RZ ;  /* 0x00000006060c7c2b */ /* 0x000fe200080000ff */
[----:B------:R-:W-:-:S05]  /*0900*/  PRMT R4, R15, 0x9910, RZ ;  /* 0x000099100f047816 */ /* 0x000fca00000000ff */
[----:B------:R-:W-:Y:S02]  /*0910*/  IMAD R4, R4, 0x7, RZ ;  /* 0x0000000704047824 */ /* 0x000fe400078e02ff */
[----:B------:R-:W-:Y:S02]  /*0920*/  DFMA R12, R20, UR10, R12 ;  /* 0x0000000a140c7c2b */ /* 0x000fe4000800000c */
[----:B------:R-:W-:Y:S01]  /*0930*/  IMAD.MOV R4, RZ, RZ, -R4 ;  /* 0x000000ffff047224 */ /* 0x000fe200078e0a04 */
[----:B------:R-:W-:-:S04]  /*0940*/  DADD R24, R24, -R24 ;  /* 0x0000000018187229 */ /* 0x000fc80000000818 */
[----:B------:R-:W-:Y:S01]  /*0950*/  PRMT R29, R4, 0x7710, RZ ;  /* 0x00007710041d7816 */ /* 0x000fe200000000ff */
[----:B------:R-:W-:Y:S01]  /*0960*/  DFMA R12, R22, UR44, R12 ;  /* 0x0000002c160c7c2b */ /* 0x000fe2000800000c */
[----:B0-----:R-:W-:-:S03]  /*0970*/  IMAD R2, R3, 0xab8, R2 ;  /* 0x00000ab803027824 */ /* 0x001fc600078e0202 */
[----:B------:R-:W-:-:S04]  /*0980*/  IMAD.IADD R3, R29, 0x1, R0 ;  /* 0x000000011d037824 */ /* 0x000fc800078e0200 */
[----:B------:R-:W-:Y:S01]  /*0990*/  DFMA R12, R24, UR14, R12 ;  /* 0x0000000e180c7c2b */ /* 0x000fe2000800000c */
[----:B------:R-:W-:Y:S01]  /*09a0*/  LOP3.LUT R4, R3, 0xffff, RZ, 0xc0, !PT ;  /* 0x0000ffff03047812 */ /* 0x000fe200078ec0ff */
[----:B------:R-:W-:Y:S01]  /*09b0*/  IMAD R15, R15, 0x38, R2 ;  /* 0x000000380f0f7824 */ /* 0x000fe200078e0202 */
[----:B-1----:R-:W-:-:S03]  /*09c0*/  R2UR UR36, R8 ;  /* 0x00000000082472ca */ /* 0x002fc600000e0000 */
[----:B------:R-:W-:Y:S01]  /*09d0*/  IMAD R3, R4, 0x8, R15 ;  /* 0x0000000804037824 */ /* 0x000fe200078e020f */
[----:B------:R-:W-:Y:S01]  /*09e0*/  R2UR UR37, R9 ;  /* 0x00000000092572ca */ /* 0x000fe200000e0000 */
[C-C-:B------:R-:W-:Y:S02]  /*09f0*/  DADD R14, R18.reuse, -R12.reuse ;  /* 0x00000000120e7229 */ /* 0x140fe4000000080c */
[----:B------:R-:W-:Y:S02]  /*0a00*/  DADD R12, R18, R12 ;  /* 0x00000000120c7229 */ /* 0x000fe4000000000c */
        /* <DEDUP_REMOVED lines=11> */
[----:B------:R-:W-:Y:S01]  /*0ac0*/  DFMA R6, R24, UR30, R6 ;  /* 0x0000001e18067c2b */ /* 0x000fe20008000006 */
[----:B------:R-:W-:-:S03]  /*0ad0*/  ISETP.GT.U32.AND P1, PT, R0, 0x30, PT ;  /* 0x000000300000780c */ /* 0x000fc60003f24070 */
[----:B------:R-:W-:Y:S02]  /*0ae0*/  DADD R16, R16, R8 ;  /* 0x0000000010107229 */ /* 0x000fe40000000008 */
[----:B------:R-:W-:Y:S02]  /*0af0*/  DADD R8, R26, -R18 ;  /* 0x000000001a087229 */ /* 0x000fe40000000812 */
[----:B------:R-:W-:Y:S02]  /*0b00*/  DADD R20, R10, -R6 ;  /* 0x000000000a147229 */ /* 0x000fe40000000806 */
        /* <DEDUP_REMOVED lines=12> */
[----:B------:R-:W-:-:S05]  /*0bd0*/  PRMT R4, R0, 0x9910, RZ ;  /* 0x0000991000047816 */ /* 0x000fca00000000ff */
[----:B------:R-:W-:-:S05]  /*0be0*/  IMAD R4, R4, 0x25, RZ ;  /* 0x0000002504047824 */ /* 0x000fca00078e02ff */
[----:B------:R-:W-:-:S04]  /*0bf0*/  LOP3.LUT R4, R4, 0xffff, RZ, 0xc0, !PT ;  /* 0x0000ffff04047812 */ /* 0x000fc800078ec0ff */
[----:B------:R-:W-:-:S05]  /*0c00*/  SHF.R.U32.HI R4, RZ, 0x8, R4 ;  /* 0x00000008ff047819 */ /* 0x000fca0000011604 */
[----:B0-----:R-:W-:-:S05]  /*0c10*/  IMAD.MOV R7, RZ, RZ, -R4 ;  /* 0x000000ffff077224 */ /* 0x001fca00078e0a04 */
        /* <DEDUP_REMOVED lines=35> */
[C---:B------:R-:W-:Y:S02]  /*0e50*/  DFMA R22, R18.reuse, UR48, RZ ;  /* 0x0000003012167c2b */ /* 0x040fe400080000ff */
[----:B------:R-:W-:Y:S02]  /*0e60*/  DFMA R24, R18, UR56, RZ ;  /* 0x0000003812187c2b */ /* 0x000fe400080000ff */
[C---:B------:R-:W-:Y:S02]  /*0e70*/  DFMA R10, R20.reuse, UR42, R10 ;  /* 0x0000002a140a7c2b */ /* 0x040fe4000800000a */
[C---:B------:R-:W-:Y:S02]  /*0e80*/  DFMA R12, R20.reuse, UR50, R12 ;  /* 0x00000032140c7c2b */ /* 0x040fe4000800000c */
[----:B------:R-:W-:-:S02]  /*0e90*/  DFMA R14, R20, UR58, R14 ;  /* 0x0000003a140e7c2b */ /* 0x000fc4000800000e */
[----:B------:R-:W-:Y:S02]  /*0ea0*/  DFMA R16, R20, UR66, R16 ;  /* 0x0000004214107c2b */ /* 0x000fe40008000010 */
[----:B---3--:R-:W-:Y:S02]  /*0eb0*/  DADD R20, R6, R6 ;  /* 0x0000000006147229 */ /* 0x008fe40000000006 */
[C---:B------:R-:W-:Y:S02]  /*0ec0*/  DFMA R22, R26.reuse, UR18, R22 ;  /* 0x000000121a167c2b */ /* 0x040fe40008000016 */
[----:B------:R-:W-:Y:S02]  /*0ed0*/  DFMA R24, R26, UR26, R24 ;  /* 0x0000001a1a187c2b */ /* 0x000fe40008000018 */
[----:B------:R-:W-:Y:S02]  /*0ee0*/  DADD R6, R6, -R6 ;  /* 0x0000000006067229 */ /* 0x000fe40000000806 */
[----:B------:R-:W-:-:S02]  /*0ef0*/  DMUL R20, R20, 0.5 ;  /* 0x3fe0000014147828 */ /* 0x000fc40000000000 */
[C---:B------:R-:W-:Y:S02]  /*0f00*/  DFMA R22, R8.reuse, UR52, R22 ;  /* 0x0000003408167c2b */ /* 0x040fe40008000016 */
[----:B------:R-:W-:-:S04]  /*0f10*/  DFMA R24, R8, UR60, R24 ;  /* 0x0000003c08187c2b */ /* 0x000fc80008000018 */
[C---:B------:R-:W-:Y:S02]  /*0f20*/  DFMA R10, R20.reuse, UR12, R10 ;  /* 0x0000000c140a7c2b */ /* 0x040fe4000800000a */
[C---:B------:R-:W-:Y:S02]  /*0f30*/  DFMA R12, R20.reuse, UR20, R12 ;  /* 0x00000014140c7c2b */ /* 0x040fe4000800000c */
[C---:B------:R-:W-:Y:S02]  /*0f40*/  DFMA R14, R20.reuse, UR28, R14 ;  /* 0x0000001c140e7c2b */ /* 0x040fe4000800000e */
[----:B------:R-:W-:Y:S02]  /*0f50*/  DFMA R16, R20, UR70, R16 ;  /* 0x0000004614107c2b */ /* 0x000fe40008000010 */
[C---:B------:R-:W-:Y:S02]  /*0f60*/  DFMA R20, R18.reuse, UR6, RZ ;  /* 0x0000000612147c2b */ /* 0x040fe400080000ff */
[----:B------:R-:W-:-:S02]  /*0f70*/  DFMA R18, R18, UR64, RZ ;  /* 0x0000004012127c2b */ /* 0x000fc400080000ff */
[C---:B------:R-:W-:Y:S02]  /*0f80*/  DFMA R22, R6.reuse, UR22, R22 ;  /* 0x0000001606167c2b */ /* 0x040fe40008000016 */
[----:B------:R-:W-:Y:S02]  /*0f90*/  DFMA R24, R6, UR30, R24 ;  /* 0x0000001e06187c2b */ /* 0x000fe40008000018 */
[C---:B------:R-:W-:Y:S02]  /*0fa0*/  DFMA R20, R26.reuse, UR10, R20 ;  /* 0x0000000a1a147c2b */ /* 0x040fe40008000014 */
[----:B------:R-:W-:-:S06]  /*0fb0*/  DFMA R18, R26, UR34, R18 ;  /* 0x000000221a127c2b */ /* 0x000fcc0008000012 */
[C---:B------:R-:W-:Y:S02]  /*0fc0*/  DFMA R20, R8.reuse, UR44, R20 ;  /* 0x0000002c08147c2b */ /* 0x040fe40008000014 */
[----:B------:R-:W-:Y:S02]  /*0fd0*/  DFMA R18, R8, UR68, R18 ;  /* 0x0000004408127c2b */ /* 0x000fe40008000012 */
[C-C-:B------:R-:W-:Y:S02]  /*0fe0*/  DADD R8, R12.reuse, -R22.reuse ;  /* 0x000000000c087229 */ /* 0x140fe40000000816 */
[----:B------:R-:W-:Y:S02]  /*0ff0*/  DADD R22, R12, R22 ;  /* 0x000000000c167229 */ /* 0x000fe40000000016 */
[C---:B------:R-:W-:Y:S02]  /*1000*/  DFMA R20, R6.reuse, UR14, R20 ;  /* 0x0000000e06147c2b */ /* 0x040fe40008000014 */
[----:B------:R-:W-:Y:S01]  /*1010*/  DFMA R18, R6, UR36, R18 ;  /* 0x0000002406127c2b */ /* 0x000fe20008000012 */
[----:B------:R1:W-:Y:S01]  /*1020*/  STS.64 [R4+0x118], R8 ;  /* 0x0001180804007388 */ /* 0x0003e20000000a00 */
[----:B------:R-:W-:-:S02]  /*1030*/  DADD R12, R14, -R24 ;  /* 0x000000000e0c7229 */ /* 0x000fc40000000818 */
[----:B------:R-:W-:Y:S01]  /*1040*/  DADD R14, R14, R24 ;  /* 0x000000000e0e7229 */ /* 0x000fe20000000018 */
[----:B------:R1:W-:Y:S01]  /*1050*/  STS.64 [R4+0x38], R22 ;  /* 0x0000381604007388 */ /* 0x0003e20000000a00 */
[C-C-:B------:R-:W-:Y:S02]  /*1060*/  DADD R6, R10.reuse, -R20.reuse ;  /* 0x000000000a067229 */ /* 0x140fe40000000814 */
[----:B------:R-:W-:Y:S01]  /*1070*/  DADD R10, R10, R20 ;  /* 0x000000000a0a7229 */ /* 0x000fe20000000014 */
[----:B------:R1:W-:Y:S01]  /*1080*/  STS.64 [R4+0xe0], R12 ;  /* 0x0000e00c04007388 */ /* 0x0003e20000000a00 */
[----:B------:R-:W-:-:S03]  /*1090*/  DADD R16, R16, R18 ;  /* 0x0000000010107229 */ /* 0x000fc60000000012 */
[----:B------:R1:W-:Y:S04]  /*10a0*/  STS.64 [R4+0x150], R6 ;  /* 0x0001500604007388 */ /* 0x0003e80000000a00 */
[----:B------:R1:W-:Y:S04]  /*10b0*/  STS.64 [R4], R10 ;  /* 0x0000000a04007388 */ /* 0x0003e80000000a00 */
[----:B------:R1:W-:Y:S04]  /*10c0*/  STS.64 [R4+0x70], R14 ;  /* 0x0000700e04007388 */ /* 0x0003e80000000a00 */
[----:B------:R1:W-:Y:S02]  /*10d0*/  STS.64 [R4+0xa8], R16 ;  /* 0x0000a81004007388 */ /* 0x0003e40000000a00 */
.L_x_558:
[----:B------:R-:W-:Y:S05]  /*10e0*/  BSYNC.RECONVERGENT B0 ;  /* 0x0000000000007941 */ /* 0x000fea0003800200 */
.L_x_557:
[----:B------:R-:W-:Y:S06]  /*10f0*/  BAR.SYNC.DEFER_BLOCKING 0x0 ;  /* 0x0000000000007b1d */ /* 0x000fec0000010000 */
[----:B------:R-:W-:Y:S04]  /*1100*/  BSSY.RECONVERGENT B0, `(.L_x_559) ;  /* 0x00000a4000007945 */ /* 0x000fe80003800200 */
[----:B------:R-:W-:Y:S05]  /*1110*/  @P1 BRA `(.L_x_560) ;  /* 0x0000000800881947 */ /* 0x000fea0003800000 */
[----:B-1----:R-:W-:Y:S01]  /*1120*/  PRMT R4, R0, 0x9910, RZ ;  /* 0x0000991000047816 */ /* 0x002fe200000000ff */
[----:B------:R-:W1:Y:S01]  /*1130*/  @!P0 LDC.64 R30, c[0x0][0x388] ;  /* 0x0000e200ff1e8b82 */ /* 0x000e620000000a00 */
[----:B------:R-:W-:-:S03]  /*1140*/  UMOV UR40, 0x3107 ;  /* 0x0000310700287882 */ /* 0x000fc60000000000 */
        /* <DEDUP_REMOVED lines=16> */
[----:B------:R-:W-:-:S04]  /*1250*/  IMAD R7, R15, 0x188, R2 ;  /* 0x000001880f077824 */ /* 0x000fc800078e0202 */
[C---:B------:R-:W-:Y:S01]  /*1260*/  IMAD R4, R28.reuse, 0x38, R7 ;  /* 0x000000381c047824 */ /* 0x040fe200078e0207 */
[----:B------:R-:W-:-:S04]  /*1270*/  PRMT R28, R28, 0x5410, R15 ;  /* 0x000054101c1c7816 */ /* 0x000fc8000000000f */
[----:B------:R-:W-:Y:S01]  /*1280*/  LDS.64 R16, [R4] ;  /* 0x0000000004107984 */ /* 0x000fe20000000a00 */
[----:B------:R-:W-:-:S03]  /*1290*/  IDP.2A.LO.U16.U8 R28, R28, UR40, RZ ;  /* 0x000000281c1c7c26 */ /* 0x000fc600080010ff */
[----:B------:R-:W0:Y:S04]  /*12a0*/  LDS.64 R8, [R4+0x30] ;  /* 0x0000300004087984 */ /* 0x000e280000000a00 */
[----:B------:R-:W-:Y:S04]  /*12b0*/  LDS.64 R18, [R4+0x8] ;  /* 0x0000080004127984 */ /* 0x000fe80000000a00 */
[----:B------:R-:W2:Y:S04]  /*12c0*/  LDS.64 R6, [R4+0x28] ;  /* 0x0000280004067984 */ /* 0x000ea80000000a00 */
[----:B------:R-:W-:Y:S04]  /*12d0*/  LDS.64 R22, [R4+0x10] ;  /* 0x0000100004167984 */ /* 0x000fe80000000a00 */
[----:B------:R-:W3:Y:S01]  /*12e0*/  LDS.64 R20, [R4+0x20] ;  /* 0x0000200004147984 */ /* 0x000ee20000000a00 */
[----:B0-----:R-:W-:-:S02]  /*12f0*/  DADD R10, R16, R8 ;  /* 0x00000000100a7229 */ /* 0x001fc40000000008 */
[----:B------:R-:W-:Y:S02]  /*1300*/  DADD R16, R16, -R8 ;  /* 0x0000000010107229 */ /* 0x000fe40000000808 */
[C-C-:B--2---:R-:W-:Y:S02]  /*1310*/  DADD R12, R18.reuse, R6.reuse ;  /* 0x00000000120c7229 */ /* 0x144fe40000000006 */
        /* <DEDUP_REMOVED lines=9> */
[----:B---3--:R-:W-:-:S02]  /*13b0*/  DADD R12, R22, R20 ;  /* 0x00000000160c7229 */ /* 0x008fc40000000014 */
[C---:B------:R-:W-:Y:S02]  /*13c0*/  DFMA R24, R16.reuse, UR6, RZ ;  /* 0x0000000610187c2b */ /* 0x040fe400080000ff */
[----:B------:R-:W-:Y:S02]  /*13d0*/  DFMA R14, R16, UR56, RZ ;  /* 0x00000038100e7c2b */ /* 0x000fe400080000ff */
[----:B------:R-:W-:Y:S02]  /*13e0*/  DADD R20, R22, -R20 ;  /* 0x0000000016147229 */ /* 0x000fe40000000814 */
[C---:B------:R-:W-:Y:S01]  /*13f0*/  DFMA R26, R12.reuse, UR42, R26 ;  /* 0x0000002a0c1a7c2b */ /* 0x040fe2000800001a */
[----:B------:R-:W-:Y:S01]  /*1400*/  CS2R R22, SRZ ;  /* 0x0000000000167805 */ /* 0x000fe2000001ff00 */
[C---:B------:R-:W-:Y:S02]  /*1410*/  DFMA R6, R12.reuse, UR50, R6 ;  /* 0x000000320c067c2b */ /* 0x040fe40008000006 */
[----:B------:R-:W-:-:S02]  /*1420*/  DFMA R8, R12, UR58, R8 ;  /* 0x0000003a0c087c2b */ /* 0x000fc40008000008 */
[----:B------:R-:W-:Y:S02]  /*1430*/  DFMA R10, R12, UR66, R10 ;  /* 0x000000420c0a7c2b */ /* 0x000fe4000800000a */
[C---:B------:R-:W-:Y:S02]  /*1440*/  DFMA R12, R16.reuse, UR48, RZ ;  /* 0x00000030100c7c2b */ /* 0x040fe400080000ff */
[----:B------:R-:W-:Y:S02]  /*1450*/  DFMA R16, R16, UR64, RZ ;  /* 0x0000004010107c2b */ /* 0x000fe400080000ff */
[C---:B------:R-:W-:Y:S02]  /*1460*/  DFMA R24, R18.reuse, UR10, R24 ;  /* 0x0000000a12187c2b */ /* 0x040fe40008000018 */
[C---:B------:R-:W-:Y:S02]  /*1470*/  DFMA R14, R18.reuse, UR26, R14 ;  /* 0x0000001a120e7c2b */ /* 0x040fe4000800000e */
[----:B------:R-:W-:-:S02]  /*1480*/  DFMA R12, R18, UR18, R12 ;  /* 0x00000012120c7c2b */ /* 0x000fc4000800000c */
[----:B------:R-:W-:Y:S01]  /*1490*/  DFMA R16, R18, UR34, R16 ;  /* 0x0000002212107c2b */ /* 0x000fe20008000010 */
[----:B------:R-:W0:Y:S01]  /*14a0*/  LDS.64 R18, [R4+0x18] ;  /* 0x0000180004127984 */ /* 0x000e220000000a00 */
[C---:B------:R-:W-:Y:S02]  /*14b0*/  DFMA R24, R20.reuse, UR44, R24 ;  /* 0x0000002c14187c2b */ /* 0x040fe40008000018 */
[C---:B------:R-:W-:Y:S02]  /*14c0*/  DFMA R14, R20.reuse, UR60, R14 ;  /* 0x0000003c140e7c2b */ /* 0x040fe4000800000e */
[C---:B------:R-:W-:Y:S02]  /*14d0*/  DFMA R12, R20.reuse, UR52, R12 ;  /* 0x00000034140c7c2b */ /* 0x040fe4000800000c */
[----:B------:R-:W-:Y:S02]  /*14e0*/  DFMA R16, R20, UR68, R16 ;  /* 0x0000004414107c2b */ /* 0x000fe40008000010 */
[----:B0-----:R-:W-:-:S02]  /*14f0*/  DADD R20, R18, R18 ;  /* 0x0000000012147229 */ /* 0x001fc40000000012 */
[----:B------:R-:W-:-:S06]  /*1500*/  DADD R18, R18, -R18 ;  /* 0x0000000012127229 */ /* 0x000fcc0000000812 */
[----:B------:R-:W-:Y:S02]  /*1510*/  DMUL R20, R20, 0.5 ;  /* 0x3fe0000014147828 */ /* 0x000fe40000000000 */
[C---:B------:R-:W-:Y:S02]  /*1520*/  DFMA R24, R18.reuse, UR14, R24 ;  /* 0x0000000e12187c2b */ /* 0x040fe40008000018 */
[C---:B------:R-:W-:Y:S02]  /*1530*/  DFMA R12, R18.reuse, UR22, R12 ;  /* 0x00000016120c7c2b */ /* 0x040fe4000800000c */
[C---:B------:R-:W-:Y:S02]  /*1540*/  DFMA R14, R18.reuse, UR30, R14 ;  /* 0x0000001e120e7c2b */ /* 0x040fe4000800000e */
[----:B------:R-:W-:Y:S01]  /*1550*/  DFMA R16, R18, UR36, R16 ;  /* 0x0000002412107c2b */ /* 0x000fe20008000010 */
[----:B------:R-:W-:Y:S01]  /*1560*/  @!P0 IMAD R19, R5, 0x157, R28 ;  /* 0x0000015705138824 */ /* 0x000fe200078e021c */
[----:B------:R-:W-:-:S02]  /*1570*/  DFMA R26, R20, UR12, R26 ;  /* 0x0000000c141a7c2b */ /* 0x000fc4000800001a */
[C---:B------:R-:W-:Y:S01]  /*1580*/  DFMA R6, R20.reuse, UR20, R6 ;  /* 0x0000001414067c2b */ /* 0x040fe20008000006 */
[----:B-1----:R-:W-:Y:S01]  /*1590*/  @!P0 IMAD.WIDE R30, R19, 0x8, R30 ;  /* 0x00000008131e8825 */ /* 0x002fe200078e021e */
[----:B------:R-:W-:Y:S01]  /*15a0*/  CS2R R18, SRZ ;  /* 0x0000000000127805 */ /* 0x000fe2000001ff00 */
[C---:B------:R-:W-:Y:S02]  /*15b0*/  DFMA R8, R20.reuse, UR28, R8 ;  /* 0x0000001c14087c2b */ /* 0x040fe40008000008 */
[----:B------:R-:W-:Y:S01]  /*15c0*/  DFMA R10, R20, UR70, R10 ;  /* 0x00000046140a7c2b */ /* 0x000fe2000800000a */
[----:B------:R-:W2:Y:S04]  /*15d0*/  @!P0 LDG.E.64.CONSTANT R22, desc[UR38][R30.64] ;  /* 0x000000261e168981 */ /* 0x000ea8000c1e9b00 */
[----:B------:R-:W3:Y:S01]  /*15e0*/  @!P0 LDG.E.64.CONSTANT R18, desc[UR38][R30.64+0x30] ;  /* 0x000030261e128981 */ /* 0x000ee2000c1e9b00 */
[----:B------:R-:W-:-:S02]  /*15f0*/  DADD R20, R26, R24 ;  /* 0x000000001a147229 */ /* 0x000fc40000000018 */
        /* <DEDUP_REMOVED lines=31> */
[----:B------:R-:W-:-:S06]  /*17f0*/  CS2R R14, SRZ ;  /* 0x00000000000e7805 */ /* 0x000fcc000001ff00 */
[----:B------:R-:W2:Y:S01]  /*1800*/  @!P0 LDG.E.64.CONSTANT R14, desc[UR38][R26.64+0x18] ;  /* 0x000018261a0e8981 */ /* 0x000ea2000c1e9b00 */
[C-C-:B------:R-:W-:Y:S02]  /*1810*/  DADD R12, R10.reuse, -R16.reuse ;  /* 0x000000000a0c7229 */ /* 0x140fe40000000810 */
[----:B------:R-:W-:Y:S02]  /*1820*/  DADD R16, R10, R16 ;  /* 0x000000000a107229 */ /* 0x000fe40000000010 */
[----:B------:R-:W-:-:S08]  /*1830*/  DFMA R10, R20, UR4, RZ ;  /* 0x00000004140a7c2b */ /* 0x000fd000080000ff */
[----:B------:R-:W-:-:S08]  /*1840*/  DFMA R10, R24, UR46, R10 ;  /* 0x0000002e180a7c2b */ /* 0x000fd0000800000a */
[----:B------:R-:W-:Y:S02]  /*1850*/  DFMA R10, R22, UR54, R10 ;  /* 0x00000036160a7c2b */ /* 0x000fe4000800000a */
[----:B--2---:R-:W-:-:S08]  /*1860*/  DMUL R12, R12, R14 ;  /* 0x0000000e0c0c7228 */ /* 0x004fd00000000000 */
[----:B------:R-:W-:Y:S02]  /*1870*/  DFMA R16, R16, R14, R12 ;  /* 0x0000000e1010722b */ /* 0x000fe4000000000c */
[C---:B------:R-:W-:Y:S02]  /*1880*/  DFMA R12, R20.reuse, UR8, RZ ;  /* 0x00000008140c7c2b */ /* 0x040fe400080000ff */
[C---:B------:R-:W-:Y:S02]  /*1890*/  DFMA R14, R20.reuse, UR42, RZ ;  /* 0x0000002a140e7c2b */ /* 0x040fe400080000ff */
[----:B------:R-:W-:-:S04]  /*18a0*/  DFMA R20, R20, UR12, RZ ;  /* 0x0000000c14147c2b */ /* 0x000fc800080000ff */
[C---:B------:R-:W-:Y:S02]  /*18b0*/  DFMA R12, R24.reuse, UR16, R12 ;  /* 0x00000010180c7c2b */ /* 0x040fe4000800000c */
[C---:B------:R-:W-:Y:S02]  /*18c0*/  DFMA R14, R24.reuse, UR50, R14 ;  /* 0x00000032180e7c2b */ /* 0x040fe4000800000e */
[----:B------:R-:W-:Y:S02]  /*18d0*/  DFMA R20, R24, UR20, R20 ;  /* 0x0000001418147c2b */ /* 0x000fe40008000014 */
[----:B------:R-:W-:-:S08]  /*18e0*/  DFMA R24, R18, UR6, RZ ;  /* 0x0000000612187c2b */ /* 0x000fd000080000ff */
[----:B------:R-:W-:Y:S02]  /*18f0*/  DFMA R24, R6, UR48, R24 ;  /* 0x0000003006187c2b */ /* 0x000fe40008000018 */
[----:B------:R-:W-:-:S06]  /*1900*/  DMUL R16, R16, 0.5 ;  /* 0x3fe0000010107828 */ /* 0x000fcc0000000000 */
[----:B------:R-:W-:Y:S02]  /*1910*/  DFMA R24, R8, UR56, R24 ;  /* 0x0000003808187c2b */ /* 0x000fe40008000018 */
[----:B------:R-:W-:-:S06]  /*1920*/  DFMA R10, R16, UR62, R10 ;  /* 0x0000003e100a7c2b */ /* 0x000fcc000800000a */
[----:B------:R-:W-:Y:S02]  /*1930*/  DFMA R24, R16, UR64, R24 ;  /* 0x0000004010187c2b */ /* 0x000fe40008000018 */
[C---:B------:R-:W-:Y:S02]  /*1940*/  DFMA R12, R22.reuse, UR24, R12 ;  /* 0x00000018160c7c2b */ /* 0x040fe4000800000c */
[C---:B------:R-:W-:Y:S02]  /*1950*/  DFMA R14, R22.reuse, UR58, R14 ;  /* 0x0000003a160e7c2b */ /* 0x040fe4000800000e */
[----:B------:R-:W-:Y:S02]  /*1960*/  DFMA R20, R22, UR28, R20 ;  /* 0x0000001c16147c2b */ /* 0x000fe40008000014 */
[C-C-:B------:R-:W-:Y:S02]  /*1970*/  DADD R22, R10.reuse, -R24.reuse ;  /* 0x000000000a167229 */ /* 0x140fe40000000818 */
[----:B------:R-:W-:-:S02]  /*1980*/  DADD R24, R10, R24 ;  /* 0x000000000a187229 */ /* 0x000fc40000000018 */
[----:B------:R-:W-:-:S08]  /*1990*/  DFMA R10, R18, UR10, RZ ;  /* 0x0000000a120a7c2b */ /* 0x000fd000080000ff */
[----:B------:R-:W-:-:S08]  /*19a0*/  DFMA R10, R6, UR18, R10 ;  /* 0x00000012060a7c2b */ /* 0x000fd0000800000a */
        /* <DEDUP_REMOVED lines=8> */
[----:B------:R-:W-:-:S06]  /*1a30*/  DFMA R18, R6, UR22, R18 ;  /* 0x0000001606127c2b */ /* 0x000fcc0008000012 */
[C---:B------:R-:W-:Y:S02]  /*1a40*/  DFMA R10, R8.reuse, UR60, R10 ;  /* 0x0000003c080a7c2b */ /* 0x040fe4000800000a */
[----:B------:R-:W-:Y:S02]  /*1a50*/  DFMA R18, R8, UR30, R18 ;  /* 0x0000001e08127c2b */ /* 0x000fe40008000012 */
[C---:B------:R-:W-:Y:S02]  /*1a60*/  DFMA R14, R16.reuse, UR66, R14 ;  /* 0x00000042100e7c2b */ /* 0x040fe4000800000e */
[C---:B------:R-:W-:Y:S02]  /*1a70*/  DFMA R20, R16.reuse, UR70, R20 ;  /* 0x0000004610147c2b */ /* 0x040fe40008000014 */
[C---:B------:R-:W-:Y:S02]  /*1a80*/  DFMA R10, R16.reuse, UR68, R10 ;  /* 0x00000044100a7c2b */ /* 0x040fe4000800000a */
[----:B------:R-:W-:-:S06]  /*1a90*/  DFMA R18, R16, UR36, R18 ;  /* 0x0000002410127c2b */ /* 0x000fcc0008000012 */
        /* <DEDUP_REMOVED lines=10> */
.L_x_560:
[----:B------:R-:W-:Y:S05]  /*1b40*/  BSYNC.RECONVERGENT B0 ;  /* 0x0000000000007941 */ /* 0x000fea0003800200 */
.L_x_559:
[----:B------:R-:W-:Y:S06]  /*1b50*/  BAR.SYNC.DEFER_BLOCKING 0x0 ;  /* 0x0000000000007b1d */ /* 0x000fec0000010000 */
[----:B------:R-:W-:Y:S04]  /*1b60*/  BSSY.RECONVERGENT B0, `(.L_x_561) ;  /* 0x0000053000007945 */ /* 0x000fe80003800200 */
[----:B------:R-:W-:Y:S05]  /*1b70*/  @P1 BRA `(.L_x_562) ;  /* 0x0000000400441947 */ /* 0x000fea0003800000 */
[----:B-12---:R-:W-:-:S05]  /*1b80*/  PRMT R4, R0, 0x9910, RZ ;  /* 0x0000991000047816 */ /* 0x006fca00000000ff */
        /* <DEDUP_REMOVED lines=37> */
[----:B------:R-:W-:Y:S02]  /*1de0*/  DFMA R16, R8, UR20, R16 ;  /* 0x0000001408107c2b */ /* 0x000fe40008000010 */
[----:B--2---:R-:W-:-:S02]  /*1df0*/  DADD R8, R20, R18 ;  /* 0x0000000014087229 */ /* 0x004fc40000000012 */
[----:B------:R-:W-:Y:S02]  /*1e00*/  DADD R20, R20, -R18 ;  /* 0x0000000014147229 */ /* 0x000fe40000000812 */
[----:B------:R-:W-:Y:S02]  /*1e10*/  DFMA R18, R24, UR6, RZ ;  /* 0x0000000618127c2b */ /* 0x000fe400080000ff */
[----:B------:R-:W-:Y:S02]  /*1e20*/  DFMA R26, R22, UR52, R26 ;  /* 0x00000034161a7c2b */ /* 0x000fe4000800001a */
[C---:B------:R-:W-:Y:S02]  /*1e30*/  DFMA R6, R8.reuse, UR54, R6 ;  /* 0x0000003608067c2b */ /* 0x040fe40008000006 */
[C---:B------:R-:W-:Y:S02]  /*1e40*/  DFMA R14, R8.reuse, UR24, R14 ;  /* 0x00000018080e7c2b */ /* 0x040fe4000800000e */
[----:B------:R-:W-:-:S02]  /*1e50*/  DFMA R10, R8, UR58, R10 ;  /* 0x0000003a080a7c2b */ /* 0x000fc4000800000a */
[----:B------:R-:W-:Y:S02]  /*1e60*/  DFMA R16, R8, UR28, R16 ;  /* 0x0000001c08107c2b */ /* 0x000fe40008000010 */
[----:B---3--:R-:W-:Y:S02]  /*1e70*/  DADD R8, R12, R12 ;  /* 0x000000000c087229 */ /* 0x008fe4000000000c */
[----:B------:R-:W-:Y:S02]  /*1e80*/  DFMA R18, R22, UR48, R18 ;  /* 0x0000003016127c2b */ /* 0x000fe40008000012 */
[----:B------:R-:W-:Y:S02]  /*1e90*/  DADD R12, R12, -R12 ;  /* 0x000000000c0c7229 */ /* 0x000fe4000000080c */
[----:B------:R-:W-:Y:S02]  /*1ea0*/  DFMA R26, R20, UR60, R26 ;  /* 0x0000003c141a7c2b */ /* 0x000fe4000800001a */
[----:B------:R-:W-:-:S02]  /*1eb0*/  DMUL R8, R8, 0.5 ;  /* 0x3fe0000008087828 */ /* 0x000fc40000000000 */
[----:B------:R-:W-:-:S04]  /*1ec0*/  DFMA R18, R20, UR56, R18 ;  /* 0x0000003814127c2b */ /* 0x000fc80008000012 */
[----:B------:R-:W-:Y:S02]  /*1ed0*/  DFMA R26, R12, UR68, R26 ;  /* 0x000000440c1a7c2b */ /* 0x000fe4000800001a */
[C---:B------:R-:W-:Y:S02]  /*1ee0*/  DFMA R6, R8.reuse, UR62, R6 ;  /* 0x0000003e08067c2b */ /* 0x040fe40008000006 */
[C---:B------:R-:W-:Y:S02]  /*1ef0*/  DFMA R14, R8.reuse, UR32, R14 ;  /* 0x00000020080e7c2b */ /* 0x040fe4000800000e */
[C---:B------:R-:W-:Y:S02]  /*1f00*/  DFMA R10, R8.reuse, UR66, R10 ;  /* 0x00000042080a7c2b */ /* 0x040fe4000800000a */
[----:B------:R-:W-:Y:S02]  /*1f10*/  DFMA R16, R8, UR70, R16 ;  /* 0x0000004608107c2b */ /* 0x000fe40008000010 */
[----:B------:R-:W-:-:S02]  /*1f20*/  DFMA R8, R24, UR10, RZ ;  /* 0x0000000a18087c2b */ /* 0x000fc400080000ff */
[----:B------:R-:W-:Y:S02]  /*1f30*/  DFMA R24, R24, UR14, RZ ;  /* 0x0000000e18187c2b */ /* 0x000fe400080000ff */
[----:B------:R-:W-:-:S04]  /*1f40*/  DFMA R18, R12, UR64, R18 ;  /* 0x000000400c127c2b */ /* 0x000fc80008000012 */
[C---:B------:R-:W-:Y:S02]  /*1f50*/  DFMA R8, R22.reuse, UR18, R8 ;  /* 0x0000001216087c2b */ /* 0x040fe40008000008 */
[----:B------:R-:W-:-:S06]  /*1f60*/  DFMA R24, R22, UR22, R24 ;  /* 0x0000001616187c2b */ /* 0x000fcc0008000018 */
[C---:B------:R-:W-:Y:S02]  /*1f70*/  DFMA R8, R20.reuse, UR26, R8 ;  /* 0x0000001a14087c2b */ /* 0x040fe40008000008 */
[----:B------:R-:W-:-:S06]  /*1f80*/  DFMA R24, R20, UR30, R24 ;  /* 0x0000001e14187c2b */ /* 0x000fcc0008000018 */
[C---:B------:R-:W-:Y:S02]  /*1f90*/  DFMA R8, R12.reuse, UR34, R8 ;  /* 0x000000220c087c2b */ /* 0x040fe40008000008 */
[----:B------:R-:W-:Y:S02]  /*1fa0*/  DFMA R24, R12, UR36, R24 ;  /* 0x000000240c187c2b */ /* 0x000fe40008000018 */
[C-C-:B------:R-:W-:Y:S02]  /*1fb0*/  DADD R12, R6.reuse, -R18.reuse ;  /* 0x00000000060c7229 */ /* 0x140fe40000000812 */
[----:B------:R-:W-:Y:S02]  /*1fc0*/  DADD R18, R6, R18 ;  /* 0x0000000006127229 */ /* 0x000fe40000000012 */
[C-C-:B------:R-:W-:Y:S02]  /*1fd0*/  DADD R6, R14.reuse, -R8.reuse ;  /* 0x000000000e067229 */ /* 0x140fe40000000808 */
[----:B------:R-:W-:Y:S01]  /*1fe0*/  DADD R14, R14, R8 ;  /* 0x000000000e0e7229 */ /* 0x000fe20000000008 */
[----:B------:R3:W-:Y:S01]  /*1ff0*/  STS.64 [R2+0x150], R12 ;  /* 0x0001500c02007388 */ /* 0x0007e20000000a00 */
[----:B------:R-:W-:-:S02]  /*2000*/  DADD R8, R10, -R26 ;  /* 0x000000000a087229 */ /* 0x000fc4000000081a */
        /* <DEDUP_REMOVED lines=8> */
.L_x_562:
[----:B------:R-:W-:Y:S05]  /*2090*/  BSYNC.RECONVERGENT B0 ;  /* 0x0000000000007941 */ /* 0x000fea0003800200 */
.L_x_561:
[----:B------:R-:W-:Y:S06]  /*20a0*/  BAR.SYNC.DEFER_BLOCKING 0x0 ;  /* 0x0000000000007b1d */ /* 0x000fec0000010000 */
[----:B01-3--:R-:W-:Y:S04]  /*20b0*/  LDS.64 R14, [R3] ;  /* 0x00000000030e7984 */ /* 0x00bfe80000000a00 */
[----:B------:R-:W0:Y:S04]  /*20c0*/  LDS.64 R16, [R3+0x930] ;  /* 0x0009300003107984 */ /* 0x000e280000000a00 */
[----:B--2---:R-:W-:Y:S04]  /*20d0*/  LDS.64 R12, [R3+0x188] ;  /* 0x00018800030c7984 */ /* 0x004fe80000000a00 */
[----:B------:R-:W1:Y:S04]  /*20e0*/  LDS.64 R6, [R3+0x7a8] ;  /* 0x0007a80003067984 */ /* 0x000e680000000a00 */
[----:B------:R-:W-:Y:S04]  /*20f0*/  LDS.64 R10, [R3+0x310] ;  /* 0x00031000030a7984 */ /* 0x000fe80000000a00 */
[----:B------:R-:W2:Y:S04]  /*2100*/  LDS.64 R8, [R3+0x620] ;  /* 0x0006200003087984 */ /* 0x000ea80000000a00 */
[----:B------:R2:W3:Y:S01]  /*2110*/  LDS.64 R24, [R3+0x498] ;  /* 0x0004980003187984 */ /* 0x0004e20000000a00 */
        /* <DEDUP_REMOVED lines=22> */
[----:B---3--:R-:W-:Y:S02]  /*2280*/  DADD R16, R24, R24 ;  /* 0x0000000018107229 */ /* 0x008fe40000000018 */
[C---:B------:R-:W-:Y:S02]  /*2290*/  DFMA R12, R6.reuse, UR48, R12 ;  /* 0x00000030060c7c2b */ /* 0x040fe4000800000c */
[C---:B------:R-:W-:Y:S02]  /*22a0*/  DFMA R10, R6.reuse, UR18, R10 ;  /* 0x00000012060a7c2b */ /* 0x040fe4000800000a */
[C---:B------:R-:W-:Y:S02]  /*22b0*/  DFMA R2, R6.reuse, UR52, R2 ;  /* 0x0000003406027c2b */ /* 0x040fe40008000002 */
[----:B------:R-:W-:-:S02]  /*22c0*/  DFMA R14, R6, UR22, R14 ;  /* 0x00000016060e7c2b */ /* 0x000fc4000800000e */
[----:B------:R-:W-:Y:S02]  /*22d0*/  DMUL R16, R16, 0.5 ;  /* 0x3fe0000010107828 */ /* 0x000fe40000000000 */
        /* <DEDUP_REMOVED lines=15> */
[----:B------:R-:W-:Y:S01]  /*23d0*/  IMAD R9, R5, 0x157, R0 ;  /* 0x0000015705097824 */ /* 0x000fe200078e0200 */
[C-C-:B------:R-:W-:Y:S02]  /*23e0*/  DADD R4, R18.reuse, R2.reuse ;  /* 0x0000000012047229 */ /* 0x140fe40000000002 */
[----:B------:R-:W-:Y:S02]  /*23f0*/  DADD R18, R18, -R2 ;  /* 0x0000000012127229 */ /* 0x000fe40000000802 */
[----:B------:R-:W-:Y:S02]  /*2400*/  DADD R2, R22, R12 ;  /* 0x0000000016027229 */ /* 0x000fe4000000000c */
[----:B------:R-:W-:Y:S02]  /*2410*/  DADD R20, R20, R14 ;  /* 0x0000000014147229 */ /* 0x000fe4000000000e */
        /* <DEDUP_REMOVED lines=12> */
.L_x_563:
        /* <DEDUP_REMOVED lines=10> */
.L_x_1095:


//--------------------- .text._Z32massMatrixMultiplyConstantKernelILi6ELi10ELi2EEviPKdS1_S1_S1_Pd --------------------------
	.section	.text._Z32massMatrixMultiplyConstantKernelILi6ELi10ELi2EEviPKdS1_S1_S1_Pd,"ax",@progbits
	.align	128
        .global         _Z32massMatrixMultiplyConstantKernelILi6ELi10ELi2EEviPKdS1_S1_S1_Pd
        .type           _Z32massMatrixMultiplyConstantKernelILi6ELi10ELi2EEviPKdS1_S1_S1_Pd,@function
        .size           _Z32massMatrixMultiplyConstantKernelILi6ELi10ELi2EEviPKdS1_S1_S1_Pd,(.L_x_1096 - _Z32massMatrixMultiplyConstantKernelILi6ELi10ELi2EEviPKdS1_S1_S1_Pd)
        .other          _Z32massMatrixMultiplyConstantKernelILi6ELi10ELi2EEviPKdS1_S1_S1_Pd,@"STO_CUDA_ENTRY STV_DEFAULT"
_Z32massMatrixMultiplyConstantKernelILi6ELi10ELi2EEviPKdS1_S1_S1_Pd:
.text._Z32massMatrixMultiplyConstantKernelILi6ELi10ELi2EEviPKdS1_S1_S1_Pd:
        /* <DEDUP_REMOVED lines=8> */
[----:B------:R-:W2:Y:S01]  /*0080*/  LDCU.128 UR20, c[0x3][0x710] ;  /* 0x00c0e200ff1477ac */ /* 0x000ea20008000c00 */
[----:B------:R-:W4:Y:S01]  /*0090*/  LDCU.128 UR40, c[0x3][0x40] ;  /* 0x00c00800ff2877ac */ /* 0x000f220008000c00 */
[----:B------:R-:W4:Y:S01]  /*00a0*/  LDCU.128 UR44, c[0x3][0x740] ;  /* 0x00c0e800ff2c77ac */ /* 0x000f220008000c00 */
[----:B------:R-:W4:Y:S01]  /*00b0*/  LDCU.128 UR24, c[0x3][0x20] ;  /* 0x00c00400ff1877ac */ /* 0x000f220008000c00 */
[----:B------:R-:W4:Y:S01]  /*00c0*/  LDCU.128 UR28, c[0x3][0x720] ;  /* 0x00c0e400ff1c77ac */ /* 0x000f220008000c00 */
[----:B0-----:R-:W-:Y:S01]  /*00d0*/  IMAD R0, R3, 0x2, R2 ;  /* 0x0000000203007824 */ /* 0x001fe200078e0202 */
[----:B------:R-:W0:Y:S01]  /*00e0*/  LDCU.128 UR32, c[0x3][0x30] ;  /* 0x00c00600ff2077ac */ /* 0x000e220008000c00 */
[----:B---3--:R-:W-:-:S03]  /*00f0*/  IMAD.MOV.U32 R41, RZ, RZ, R5 ;  /* 0x000000ffff297224 */ /* 0x008fc600078e0005 */
[C---:B-1----:R-:W-:Y:S01]  /*0100*/  ISETP.GE.AND P0, PT, R0.reuse, UR4, PT ;  /* 0x0000000400007c0c */ /* 0x042fe2000bf06270 */
[----:B------:R-:W1:Y:S01]  /*0110*/  LDCU.64 UR4, c[0x0][0x358] ;  /* 0x00006b00ff0477ac */ /* 0x000e620008000a00 */
[----:B------:R-:W3:Y:S01]  /*0120*/  LDCU.128 UR36, c[0x3][0x730] ;  /* 0x00c0e600ff2477ac */ /* 0x000ee20008000c00 */
[----:B------:R-:W3:Y:S01]  /*0130*/  S2R R91, SR_CgaCtaId ;  /* 0x00000000005b7919 */ /* 0x000ee20000008800 */
[----:B------:R-:W3:Y:S09]  /*0140*/  LDCU.64 UR6, c[0x3][0x70] ;  /* 0x00c00e00ff0677ac */ /* 0x000ef20008000a00 */
[----:B------:R-:W5:Y:S01]  /*0150*/  @!P0 LDC.64 R6, c[0x0][0x3a0] ;  /* 0x0000e800ff068b82 */ /* 0x000f620000000a00 */
[----:B------:R-:W-:Y:S01]  /*0160*/  @!P0 IMAD R3, R0, 0xd8, R41 ;  /* 0x000000d800038824 */ /* 0x000fe200078e0229 */
[----:B------:R-:W-:Y:S01]  /*0170*/  MOV R4, 0x400 ;  /* 0x0000040000047802 */ /* 0x000fe20000000f00 */
[----:B------:R-:W0:Y:S01]  /*0180*/  LDCU.64 UR64, c[0x3][0x70] ;  /* 0x00c00e00ff4077ac */ /* 0x000e220008000a00 */
[----:B------:R-:W0:Y:S01]  /*0190*/  LDCU.64 UR66, c[0x3][0x770] ;  /* 0x00c0ee00ff4277ac */ /* 0x000e220008000a00 */
[----:B------:R-:W0:Y:S01]  /*01a0*/  LDCU.64 UR48, c[0x3][0x10] ;  /* 0x00c00200ff3077ac */ /* 0x000e220008000a00 */
[----:B------:R-:W0:Y:S01]  /*01b0*/  LDCU.64 UR50, c[0x3][0x710] ;  /* 0x00c0e200ff3277ac */ /* 0x000e220008000a00 */
[----:B------:R-:W0:Y:S01]  /*01c0*/  LDCU.64 UR56, c[0x3][0x40] ;  /* 0x00c00800ff3877ac */ /* 0x000e220008000a00 */
[----:B------:R-:W0:Y:S01]  /*01d0*/  LDCU.64 UR58, c[0x3][0x740] ;  /* 0x00c0e800ff3a77ac */ /* 0x000e220008000a00 */
[----:B-----5:R-:W-:Y:S01]  /*01e0*/  @!P0 IMAD.WIDE R6, R3, 0x8, R6 ;  /* 0x0000000803068825 */ /* 0x020fe200078e0206 */
[----:B------:R-:W0:Y:S04]  /*01f0*/  LDCU.64 UR52, c[0x3][0x18] ;  /* 0x00c00300ff3477ac */ /* 0x000e280008000a00 */
[----:B-1----:R-:W5:Y:S01]  /*0200*/  @!P0 LDG.E.64.CONSTANT R88, desc[UR4][R6.64+0x240] ;  /* 0x0002400406588981 */ /* 0x002f62000c1e9b00 */
[----:B------:R-:W1:Y:S03]  /*0210*/  LDCU.64 UR54, c[0x3][0x718] ;  /* 0x00c0e300ff3677ac */ /* 0x000e660008000a00 */
[----:B------:R-:W5:Y:S01]  /*0220*/  @!P0 LDG.E.64.CONSTANT R8, desc[UR4][R6.64+0x360] ;  /* 0x0003600406088981 */ /* 0x000f62000c1e9b00 */
[----:B------:R-:W0:Y:S03]  /*0230*/  LDCU.64 UR60, c[0x3][0x48] ;  /* 0x00c00900ff3c77ac */ /* 0x000e260008000a00 */
[----:B------:R-:W5:Y:S01]  /*0240*/  @!P0 LDG.E.64.CONSTANT R86, desc[UR4][R6.64+0x120] ;  /* 0x0001200406568981 */ /* 0x000f62000c1e9b00 */
[----:B------:R-:W0:Y:S03]  /*0250*/  LDCU.64 UR62, c[0x3][0x748] ;  /* 0x00c0e900ff3e77ac */ /* 0x000e260008000a00 */
[----:B------:R-:W5:Y:S04]  /*0260*/  @!P0 LDG.E.64.CONSTANT R10, desc[UR4][R6.64+0x480] ;  /* 0x00048004060a8981 */ /* 0x000f68000c1e9b00 */
[----:B------:R-:W5:Y:S04]  /*0270*/  @!P0 LDG.E.64.CONSTANT R64, desc[UR4][R6.64] ;  /* 0x0000000406408981 */ /* 0x000f68000c1e9b00 */
[----:B------:R3:W5:Y:S01]  /*0280*/  @!P0 LDG.E.64.CONSTANT R12, desc[UR4][R6.64+0x5a0] ;  /* 0x0005a004060c8981 */ /* 0x000762000c1e9b00 */
[----:B------:R-:W-:Y:S01]  /*0290*/  IMAD.U32 R14, RZ, RZ, UR18 ;  /* 0x00000012ff0e7e24 */ /* 0x000fe2000f8e00ff */
[----:B------:R-:W-:Y:S01]  /*02a0*/  MOV R15, UR19 ;  /* 0x00000013000f7c02 */ /* 0x000fe20008000f00 */
[----:B--2---:R-:W-:Y:S01]  /*02b0*/  IMAD.U32 R16, RZ, RZ, UR22 ;  /* 0x00000016ff107e24 */ /* 0x004fe2000f8e00ff */
[----:B----4-:R-:W-:Y:S01]  /*02c0*/  MOV R24, UR46 ;  /* 0x0000002e00187c02 */ /* 0x010fe20008000f00 */
        /* <DEDUP_REMOVED lines=15> */
[----:B------:R-:W-:Y:S01]  /*03c0*/  MOV R52, UR44 ;  /* 0x0000002c00347c02 */ /* 0x000fe20008000f00 */
[----:B------:R-:W-:Y:S01]  /*03d0*/  IMAD.U32 R26, RZ, RZ, UR16 ;  /* 0x00000010ff1a7e24 */ /* 0x000fe2000f8e00ff */
[----:B------:R-:W0:Y:S01]  /*03e0*/  LDCU.128 UR16, c[0x3][0x60] ;  /* 0x00c00c00ff1077ac */ /* 0x000e220008000c00 */
[----:B------:R-:W-:Y:S01]  /*03f0*/  IMAD.U32 R44, RZ, RZ, UR26 ;  /* 0x0000001aff2c7e24 */ /* 0x000fe2000f8e00ff */
[----:B------:R-:W-:Y:S01]  /*0400*/  LOP3.LUT R3, R41, 0xffff, RZ, 0xc0, !PT ;  /* 0x0000ffff29037812 */ /* 0x000fe200078ec0ff */
[----:B------:R-:W-:Y:S01]  /*0410*/  IMAD.U32 R45, RZ, RZ, UR27 ;  /* 0x0000001bff2d7e24 */ /* 0x000fe2000f8e00ff */
[----:B------:R-:W-:Y:S01]  /*0420*/  LEA R91, R91, R4, 0x18 ;  /* 0x000000045b5b7211 */ /* 0x000fe200078ec0ff */
[----:B------:R-:W-:Y:S01]  /*0430*/  IMAD.U32 R48, RZ, RZ, UR30 ;  /* 0x0000001eff307e24 */ /* 0x000fe2000f8e00ff */
[----:B------:R-:W-:Y:S01]  /*0440*/  ISETP.GT.U32.AND P2, PT, R41, 0x3b, PT ;  /* 0x0000003b2900780c */ /* 0x000fe20003f44070 */
[----:B------:R-:W-:Y:S01]  /*0450*/  IMAD.U32 R38, RZ, RZ, UR20 ;  /* 0x00000014ff267e24 */ /* 0x000fe2000f8e00ff */
[----:B------:R-:W2:Y:S01]  /*0460*/  LDCU.128 UR20, c[0x3][0x700] ;  /* 0x00c0e000ff1477ac */ /* 0x000ea20008000c00 */
[----:B------:R-:W-:Y:S01]  /*0470*/  IMAD.U32 R19, RZ, RZ, UR33 ;  /* 0x00000021ff137e24 */ /* 0x000fe2000f8e00ff */
[----:B------:R-:W-:Y:S01]  /*0480*/  BSSY.RECONVERGENT B0, `(.L_x_564) ;  /* 0x00000c4000007945 */ /* 0x000fe20003800200 */
[----:B------:R-:W-:Y:S01]  /*0490*/  IMAD.U32 R20, RZ, RZ, UR36 ;  /* 0x00000024ff147e24 */ /* 0x000fe2000f8e00ff */
[----:B------:R-:W3:Y:S01]  /*04a0*/  LDCU.128 UR24, c[0x3][0x20] ;  /* 0x00c00400ff1877ac */ /* 0x000ee20008000c00 */
[----:B------:R-:W-:Y:S01]  /*04b0*/  IMAD.U32 R53, RZ, RZ, UR45 ;  /* 0x0000002dff357e24 */ /* 0x000fe2000f8e00ff */
[----:B------:R-:W-:Y:S01]  /*04c0*/  BAR.SYNC.DEFER_BLOCKING 0x0 ;  /* 0x0000000000007b1d */ /* 0x000fe20000010000 */
[----:B------:R-:W-:Y:S01]  /*04d0*/  IMAD R3, R3, 0x2aab, RZ ;  /* 0x00002aab03037824 */ /* 0x000fe200078e02ff */
[----:B------:R-:W-:Y:S01]  /*04e0*/  ISETP.GT.U32.AND P1, PT, R5, 0x63, PT ;  /* 0x000000630500780c */ /* 0x000fe20003f24070 */
[----:B------:R-:W-:-:S03]  /*04f0*/  IMAD R2, R2, 0x1f40, R91 ;  /* 0x00001f4002027824 */ /* 0x000fc600078e025b */
[----:B------:R-:W-:Y:S01]  /*0500*/  SHF.R.U32.HI R3, RZ, 0x10, R3 ;  /* 0x00000010ff037819 */ /* 0x000fe20000011603 */
[----:B------:R-:W4:Y:S03]  /*0510*/  LDCU.128 UR28, c[0x3][0x720] ;  /* 0x00c0e400ff1c77ac */ /* 0x000f260008000c00 */
[C---:B------:R-:W-:Y:S01]  /*0520*/  PRMT R4, R3.reuse, 0x9910, RZ ;  /* 0x0000991003047816 */ /* 0x040fe200000000ff */
[----:B------:R-:W-:-:S04]  /*0530*/  IMAD R3, R3, 0x50, R2 ;  /* 0x0000005003037824 */ /* 0x000fc800078e0202 */
[----:B------:R-:W-:-:S04]  /*0540*/  IMAD R4, R4, 0x6, RZ ;  /* 0x0000000604047824 */ /* 0x000fc800078e02ff */
[----:B------:R-:W-:-:S05]  /*0550*/  IMAD.MOV R4, RZ, RZ, -R4 ;  /* 0x000000ffff047224 */ /* 0x000fca00078e0a04 */
[----:B------:R-:W-:-:S04]  /*0560*/  PRMT R4, R4, 0x7710, RZ ;  /* 0x0000771004047816 */ /* 0x000fc800000000ff */
[----:B------:R-:W-:-:S04]  /*0570*/  IADD3 R4, PT, PT, R41, R4, RZ ;  /* 0x0000000429047210 */ /* 0x000fc80007ffe0ff */
[----:B------:R-:W-:-:S05]  /*0580*/  LOP3.LUT R4, R4, 0xffff, RZ, 0xc0, !PT ;  /* 0x0000ffff04047812 */ /* 0x000fca00078ec0ff */
[----:B------:R-:W-:Y:S01]  /*0590*/  IMAD R3, R4, 0x8, R3 ;  /* 0x0000000804037824 */ /* 0x000fe200078e0203 */
[C-C-:B-----5:R-:W-:Y:S02]  /*05a0*/  DADD R68, R88.reuse, R8.reuse ;  /* 0x0000000058447229 */ /* 0x160fe40000000008 */
[----:B------:R-:W-:Y:S01]  /*05b0*/  DADD R88, R88, -R8 ;  /* 0x0000000058587229 */ /* 0x000fe20000000808 */
[----:B------:R-:W-:Y:S01]  /*05c0*/  IMAD.U32 R8, RZ, RZ, UR10 ;  /* 0x0000000aff087e24 */ /* 0x000fe2000f8e00ff */
[----:B------:R-:W-:Y:S01]  /*05d0*/  MOV R9, UR11 ;  /* 0x0000000b00097c02 */ /* 0x000fe20008000f00 */
[----:B------:R-:W5:Y:S01]  /*05e0*/  LDCU.128 UR8, c[0x3][0x50] ;  /* 0x00c00a00ff0877ac */ /* 0x000f620008000c00 */
[C-C-:B------:R-:W-:Y:S02]  /*05f0*/  DADD R42, R86.reuse, R10.reuse ;  /* 0x00000000562a7229 */ /* 0x140fe4000000000a */
[----:B------:R-:W-:Y:S01]  /*0600*/  DADD R86, R86, -R10 ;  /* 0x0000000056567229 */ /* 0x000fe2000000080a */
[----:B------:R-:W-:-:S02]  /*0610*/  IMAD.U32 R10, RZ, RZ, UR12 ;  /* 0x0000000cff0a7e24 */ /* 0x000fc4000f8e00ff */
[----:B------:R-:W-:Y:S01]  /*0620*/  IMAD.U32 R11, RZ, RZ, UR13 ;  /* 0x0000000dff0b7e24 */ /* 0x000fe2000f8e00ff */
[C-C-:B------:R-:W-:Y:S02]  /*0630*/  DADD R60, R64.reuse, R12.reuse ;  /* 0x00000000403c7229 */ /* 0x140fe4000000000c */
[----:B------:R-:W-:Y:S01]  /*0640*/  DADD R64, R64, -R12 ;  /* 0x0000000040407229 */ /* 0x000fe2000000080c */
[----:B------:R-:W-:Y:S01]  /*0650*/  MOV R12, UR14 ;  /* 0x0000000e000c7c02 */ /* 0x000fe20008000f00 */
[----:B------:R-:W-:Y:S01]  /*0660*/  IMAD.U32 R13, RZ, RZ, UR15 ;  /* 0x0000000fff0d7e24 */ /* 0x000fe2000f8e00ff */
[----:B------:R-:W1:Y:S03]  /*0670*/  LDCU.128 UR12, c[0x3][0x750] ;  /* 0x00c0ea00ff0c77ac */ /* 0x000e660008000c00 */
[----:B------:R-:W-:Y:S01]  /*0680*/  DFMA R80, R60, R14, RZ ;  /* 0x0000000e3c50722b */ /* 0x000fe200000000ff */
[----:B-----5:R-:W-:Y:S01]  /*0690*/  MOV R36, UR8 ;  /* 0x0000000800247c02 */ /* 0x020fe20008000f00 */
[----:B------:R-:W-:Y:S01]  /*06a0*/  DFMA R58, R64, R16, RZ ;  /* 0x00000010403a722b */ /* 0x000fe200000000ff */
[----:B------:R-:W-:Y:S01]  /*06b0*/  IMAD.U32 R37, RZ, RZ, UR9 ;  /* 0x00000009ff257e24 */ /* 0x000fe2000f8e00ff */
[----:B------:R-:W-:Y:S01]  /*06c0*/  DFMA R32, R60, R6, RZ ;  /* 0x000000063c20722b */ /* 0x000fe200000000ff */
[----:B------:R-:W-:Y:S01]  /*06d0*/  IMAD.U32 R54, RZ, RZ, UR10 ;  /* 0x0000000aff367e24 */ /* 0x000fe2000f8e00ff */
[----:B------:R-:W-:Y:S01]  /*06e0*/  DFMA R34, R64, R10, RZ ;  /* 0x0000000a4022722b */ /* 0x000fe200000000ff */
[----:B------:R-:W-:Y:S01]  /*06f0*/  MOV R55, UR11 ;  /* 0x0000000b00377c02 */ /* 0x000fe20008000f00 */
[----:B------:R-:W-:Y:S01]  /*0700*/  DFMA R72, R60, R22, RZ ;  /* 0x000000163c48722b */ /* 0x000fe200000000ff */
[----:B------:R-:W5:Y:S01]  /*0710*/  LDCU.128 UR8, c[0x3][0x760] ;  /* 0x00c0ec00ff0877ac */ /* 0x000f620008000c00 */
[----:B------:R-:W-:-:S02]  /*0720*/  DFMA R62, R64, R24, RZ ;  /* 0x00000018403e722b */ /* 0x000fc400000000ff */
[----:B------:R-:W-:Y:S02]  /*0730*/  DFMA R80, R42, R28, R80 ;  /* 0x0000001c2a50722b */ /* 0x000fe40000000050 */
[----:B------:R-:W-:Y:S01]  /*0740*/  DFMA R58, R86, R30, R58 ;  /* 0x0000001e563a722b */ /* 0x000fe2000000003a */
[----:B-1----:R-:W-:Y:S01]  /*0750*/  MOV R46, UR12 ;  /* 0x0000000c002e7c02 */ /* 0x002fe20008000f00 */
        /* <DEDUP_REMOVED lines=14> */
[----:B------:R-:W1:Y:S01]  /*0840*/  LDCU.128 UR12, c[0x3][0x750] ;  /* 0x00c0ea00ff0c77ac */ /* 0x000e620008000c00 */
[----:B------:R-:W-:-:S02]  /*0850*/  DFMA R74, R88, R38, R50 ;  /* 0x00000026584a722b */ /* 0x000fc40000000032 */
[----:B------:R-:W-:Y:S01]  /*0860*/  DFMA R76, R60, R18, RZ ;  /* 0x000000123c4c722b */ /* 0x000fe200000000ff */
[----:B------:R-:W-:Y:S01]  /*0870*/  IMAD.U32 R50, RZ, RZ, UR40 ;  /* 0x00000028ff327e24 */ /* 0x000fe2000f8e00ff */
[----:B------:R-:W-:Y:S01]  /*0880*/  DFMA R66, R64, R20, RZ ;  /* 0x000000144042722b */ /* 0x000fe200000000ff */
[----:B------:R-:W-:Y:S01]  /*0890*/  IMAD.U32 R51, RZ, RZ, UR41 ;  /* 0x00000029ff337e24 */ /* 0x000fe2000f8e00ff */
[----:B------:R-:W-:Y:S01]  /*08a0*/  DFMA R72, R68, R54, R72 ;  /* 0x000000364448722b */ /* 0x000fe20000000048 */
[----:B------:R-:W1:Y:S01]  /*08b0*/  LDCU.128 UR32, c[0x3][0x30] ;  /* 0x00c00600ff2077ac */ /* 0x000e620008000c00 */
[----:B------:R-:W-:Y:S02]  /*08c0*/  DFMA R62, R88, R56, R62 ;  /* 0x00000038583e722b */ /* 0x000fe4000000003e */
[C-C-:B------:R-:W-:Y:S01]  /*08d0*/  DADD R82, R80.reuse, -R58.reuse ;  /* 0x0000000050527229 */ /* 0x140fe2000000083a */
[----:B------:R-:W1:Y:S01]  /*08e0*/  LDCU.128 UR36, c[0x3][0x730] ;  /* 0x00c0e600ff2477ac */ /* 0x000e620008000c00 */
[----:B------:R-:W-:Y:S01]  /*08f0*/  DADD R80, R80, R58 ;  /* 0x0000000050507229 */ /* 0x000fe2000000003a */
[----:B0-----:R-:W-:Y:S01]  /*0900*/  MOV R58, UR16 ;  /* 0x00000010003a7c02 */ /* 0x001fe20008000f00 */
[----:B------:R-:W-:Y:S01]  /*0910*/  IMAD.U32 R59, RZ, RZ, UR17 ;  /* 0x00000011ff3b7e24 */ /* 0x000fe2000f8e00ff */
[----:B------:R-:W-:-:S02]  /*0920*/  DADD R70, R84, -R74 ;  /* 0x0000000054467229 */ /* 0x000fc4000000084a */
[----:B------:R0:W-:Y:S01]  /*0930*/  STS.64 [R3+0x1900], R82 ;  /* 0x0019005203007388 */ /* 0x0001e20000000a00 */
[----:B------:R-:W-:Y:S01]  /*0940*/  DFMA R76, R42, R32, R76 ;  /* 0x000000202a4c722b */ /* 0x000fe2000000004c */
[----:B------:R-:W0:Y:S01]  /*0950*/  LDCU.128 UR40, c[0x3][0x60] ;  /* 0x00c00c00ff2877ac */ /* 0x000e220008000c00 */
[----:B------:R-:W-:Y:S01]  /*0960*/  DFMA R66, R86, R34, R66 ;  /* 0x000000225642722b */ /* 0x000fe20000000042 */
[----:B------:R0:W-:Y:S01]  /*0970*/  STS.64 [R3+0x320], R80 ;  /* 0x0003205003007388 */ /* 0x0001e20000000a00 */
[----:B------:R-:W-:Y:S02]  /*0980*/  DADD R84, R84, R74 ;  /* 0x0000000054547229 */ /* 0x000fe4000000004a */
[C-C-:B------:R-:W-:Y:S01]  /*0990*/  DADD R74, R72.reuse, -R62.reuse ;  /* 0x00000000484a7229 */ /* 0x140fe2000000083e */
[----:B------:R0:W-:Y:S01]  /*09a0*/  STS.64 [R3+0x1c20], R70 ;  /* 0x001c204603007388 */ /* 0x0001e20000000a00 */
[----:B------:R-:W-:Y:S02]  /*09b0*/  DADD R72, R72, R62 ;  /* 0x0000000048487229 */ /* 0x000fe4000000003e */
[----:B------:R-:W-:Y:S01]  /*09c0*/  DFMA R62, R60, R58, RZ ;  /* 0x0000003a3c3e722b */ /* 0x000fe200000000ff */
[----:B------:R0:W-:Y:S01]  /*09d0*/  STS.64 [R3], R84 ;  /* 0x0000005403007388 */ /* 0x0001e20000000a00 */
[----:B------:R-:W-:Y:S01]  /*09e0*/  IMAD.U32 R60, RZ, RZ, UR18 ;  /* 0x00000012ff3c7e24 */ /* 0x000fe2000f8e00ff */
[----:B------:R-:W-:Y:S01]  /*09f0*/  MOV R61, UR19 ;  /* 0x00000013003d7c02 */ /* 0x000fe20008000f00 */
[----:B------:R-:W-:Y:S01]  /*0a00*/  DFMA R76, R68, R50, R76 ;  /* 0x00000032444c722b */ /* 0x000fe2000000004c */
[----:B------:R0:W-:Y:S01]  /*0a10*/  STS.64 [R3+0x12c0], R74 ;  /* 0x0012c04a03007388 */ /* 0x0001e20000000a00 */
[----:B------:R-:W-:Y:S01]  /*0a20*/  DFMA R66, R88, R52, R66 ;  /* 0x000000345842722b */ /* 0x000fe20000000042 */
[----:B------:R-:W0:Y:S02]  /*0a30*/  LDCU.128 UR16, c[0x3][URZ] ;  /* 0x00c00000ff1077ac */ /* 0x000e240008000c00 */
[----:B------:R-:W-:Y:S01]  /*0a40*/  DFMA R42, R42, R60, R62 ;  /* 0x0000003c2a2a722b */ /* 0x000fe2000000003e */
[----:B------:R0:W-:Y:S01]  /*0a50*/  STS.64 [R3+0x960], R72 ;  /* 0x0009604803007388 */ /* 0x0001e20000000a00 */
[----:B-----5:R-:W-:Y:S01]  /*0a60*/  IMAD.U32 R62, RZ, RZ, UR8 ;  /* 0x00000008ff3e7e24 */ /* 0x020fe2000f8e00ff */
[----:B------:R-:W-:Y:S01]  /*0a70*/  MOV R63, UR9 ;  /* 0x00000009003f7c02 */ /* 0x000fe20008000f00 */
[----:B------:R-:W5:Y:S01]  /*0a80*/  LDCU.64 UR8, c[0x3][0x770] ;  /* 0x00c0ee00ff0877ac */ /* 0x000f620008000a00 */
[----:B------:R-:W-:-:S02]  /*0a90*/  DADD R78, R76, -R66 ;  /* 0x000000004c4e7229 */ /* 0x000fc40000000842 */
[----:B------:R-:W-:Y:S02]  /*0aa0*/  DADD R76, R76, R66 ;  /* 0x000000004c4c7229 */ /* 0x000fe40000000042 */
[----:B------:R-:W-:Y:S01]  /*0ab0*/  DFMA R66, R64, R62, RZ ;  /* 0x0000003e4042722b */ /* 0x000fe200000000ff */
[----:B------:R-:W-:Y:S01]  /*0ac0*/  IMAD.U32 R64, RZ, RZ, UR10 ;  /* 0x0000000aff407e24 */ /* 0x000fe2000f8e00ff */
[----:B------:R-:W-:Y:S01]  /*0ad0*/  MOV R65, UR11 ;  /* 0x0000000b00417c02 */ /* 0x000fe20008000f00 */
[----:B------:R0:W-:Y:S04]  /*0ae0*/  STS.64 [R3+0x15e0], R78 ;  /* 0x0015e04e03007388 */ /* 0x0001e80000000a00 */
[----:B------:R0:W-:Y:S01]  /*0af0*/  STS.64 [R3+0x640], R76 ;  /* 0x0006404c03007388 */ /* 0x0001e20000000a00 */
[----:B------:R-:W-:Y:S01]  /*0b00*/  DFMA R86, R86, R64, R66 ;  /* 0x000000405656722b */ /* 0x000fe20000000042 */
[----:B------:R-:W-:Y:S01]  /*0b10*/  IMAD.U32 R66, RZ, RZ, UR6 ;  /* 0x00000006ff427e24 */ /* 0x000fe2000f8e00ff */
[----:B------:R-:W-:-:S06]  /*0b20*/  MOV R67, UR7 ;  /* 0x0000000700437c02 */ /* 0x000fcc0008000f00 */
[----:B------:R-:W-:Y:S01]  /*0b30*/  DFMA R42, R68, R66, R42 ;  /* 0x00000042442a722b */ /* 0x000fe2000000002a */
[----:B-----5:R-:W-:Y:S01]  /*0b40*/  IMAD.U32 R68, RZ, RZ, UR8 ;  /* 0x00000008ff447e24 */ /* 0x020fe2000f8e00ff */
[----:B------:R-:W-:Y:S01]  /*0b50*/  MOV R69, UR9 ;  /* 0x0000000900457c02 */ /* 0x000fe20008000f00 */
[----:B------:R-:W0:Y:S05]  /*0b60*/  LDCU.128 UR8, c[0x3][0x50] ;  /* 0x00c00a00ff0877ac */ /* 0x000e2a0008000c00 */
[----:B------:R-:W-:-:S08]  /*0b70*/  DFMA R86, R88, R68, R86 ;  /* 0x000000445856722b */ /* 0x000fd00000000056 */
[C-C-:B------:R-:W-:Y:S02]  /*0b80*/  DADD R88, R42.reuse, -R86.reuse ;  /* 0x000000002a587229 */ /* 0x140fe40000000856 */
[----:B------:R-:W-:-:S05]  /*0b90*/  DADD R42, R42, R86 ;  /* 0x000000002a2a7229 */ /* 0x000fca0000000056 */
[----:B------:R0:W-:Y:S04]  /*0ba0*/  STS.64 [R3+0xfa0], R88 ;  /* 0x000fa05803007388 */ /* 0x0001e80000000a00 */
[----:B------:R0:W-:Y:S01]  /*0bb0*/  STS.64 [R3+0xc80], R42 ;  /* 0x000c802a03007388 */ /* 0x0001e20000000a00 */
[----:B------:R-:W-:Y:S06]  /*0bc0*/  BAR.SYNC.DEFER_BLOCKING 0x0 ;  /* 0x0000000000007b1d */ /* 0x000fec0000010000 */
[----:B-1234-:R-:W-:Y:S05]  /*0bd0*/  @P2 BRA `(.L_x_565) ;  /* 0x0000000400382947 */ /* 0x01efea0003800000 */
.L_x_566:
[C---:B------:R-:W-:Y:S02]  /*0be0*/  PRMT R4, R41.reuse, 0x9910, RZ ;  /* 0x0000991029047816 */ /* 0x040fe400000000ff */
[----:B------:R-:W-:-:S03]  /*0bf0*/  ISETP.GE.U32.AND P2, PT, R41, 0x18, PT ;  /* 0x000000182900780c */ /* 0x000fc60003f46070 */
[----:B------:R-:W-:-:S05]  /*0c00*/  IMAD R4, R4, 0xab, RZ ;  /* 0x000000ab04047824 */ /* 0x000fca00078e02ff */
[----:B------:R-:W-:-:S04]  /*0c10*/  LOP3.LUT R4, R4, 0xffff, RZ, 0xc0, !PT ;  /* 0x0000ffff04047812 */ /* 0x000fc800078ec0ff */
[----:B------:R-:W-:-:S04]  /*0c20*/  SHF.R.U32.HI R4, RZ, 0xa, R4 ;  /* 0x0000000aff047819 */ /* 0x000fc80000011604 */
[C---:B------:R-:W-:Y:S02]  /*0c30*/  PRMT R40, R4.reuse, 0x9910, RZ ;  /* 0x0000991004287816 */ /* 0x040fe400000000ff */
[----:B-1----:R-:W-:-:S03]  /*0c40*/  LOP3.LUT R91, R4, 0xffff, RZ, 0xc0, !PT ;  /* 0x0000ffff045b7812 */ /* 0x002fc600078ec0ff */
[----:B------:R-:W-:Y:S02]  /*0c50*/  IMAD R40, R40, 0x6, RZ ;  /* 0x0000000628287824 */ /* 0x000fe400078e02ff */
[----:B------:R-:W-:-:S03]  /*0c60*/  IMAD R91, R91, 0x320, R2 ;  /* 0x000003205b5b7824 */ /* 0x000fc600078e0202 */
[----:B------:R-:W-:-:S04]  /*0c70*/  IADD3 R40, PT, PT, RZ, -R40, RZ ;  /* 0x80000028ff287210 */ /* 0x000fc80007ffe0ff */
[----:B------:R-:W-:-:S05]  /*0c80*/  PRMT R40, R40, 0x7710, RZ ;  /* 0x0000771028287816 */ /* 0x000fca00000000ff */
[----:B------:R-:W-:Y:S02]  /*0c90*/  IMAD.IADD R4, R40, 0x1, R41 ;  /* 0x0000000128047824 */ /* 0x000fe400078e0229 */
[----:B------:R-:W-:-:S03]  /*0ca0*/  VIADD R41, R41, 0x24 ;  /* 0x0000002429297836 */ /* 0x000fc60000000000 */
[----:B------:R-:W-:-:S04]  /*0cb0*/  LOP3.LUT R4, R4, 0xff, RZ, 0xc0, !PT ;  /* 0x000000ff04047812 */ /* 0x000fc800078ec0ff */
[----:B------:R-:W-:-:S05]  /*0cc0*/  LEA R91, R4, R91, 0x3 ;  /* 0x0000005b045b7211 */ /* 0x000fca00078e18ff */
[----:B0-----:R-:W-:Y:S04]  /*0cd0*/  LDS.64 R88, [R91] ;  /* 0x000000005b587984 */ /* 0x001fe80000000a00 */
        /* <DEDUP_REMOVED lines=10> */
[----:B------:R-:W-:Y:S02]  /*0d80*/  DFMA R92, R88, R10, RZ ;  /* 0x0000000a585c722b */ /* 0x000fe400000000ff */
[----:B--2---:R-:W-:-:S02]  /*0d90*/  DADD R70, R72, R74 ;  /* 0x0000000048467229 */ /* 0x004fc4000000004a */
[----:B------:R-:W-:Y:S02]  /*0da0*/  DADD R72, R72, -R74 ;  /* 0x0000000048487229 */ /* 0x000fe4000000084a */
[----:B------:R-:W-:Y:S02]  /*0db0*/  DFMA R74, R86, R8, R76 ;  /* 0x00000008564a722b */ /* 0x000fe4000000004c */
[----:B------:R-:W-:Y:S02]  /*0dc0*/  DFMA R80, R84, R14, RZ ;  /* 0x0000000e5450722b */ /* 0x000fe400000000ff */
[----:B------:R-:W-:Y:S02]  /*0dd0*/  DFMA R76, R88, R16, RZ ;  /* 0x00000010584c722b */ /* 0x000fe400000000ff */
[----:B------:R-:W-:Y:S02]  /*0de0*/  DFMA R92, R42, R12, R92 ;  /* 0x0000000c2a5c722b */ /* 0x000fe4000000005c */
[----:B------:R-:W-:-:S02]  /*0df0*/  DFMA R74, R70, R26, R74 ;  /* 0x0000001a464a722b */ /* 0x000fc4000000004a */
[----:B------:R-:W-:Y:S02]  /*0e00*/  DFMA R80, R86, R28, R80 ;  /* 0x0000001c5650722b */ /* 0x000fe40000000050 */
[----:B------:R-:W-:Y:S02]  /*0e10*/  DFMA R76, R42, R30, R76 ;  /* 0x0000001e2a4c722b */ /* 0x000fe4000000004c */
[----:B------:R-:W-:Y:S02]  /*0e20*/  DFMA R92, R72, R38, R92 ;  /* 0x00000026485c722b */ /* 0x000fe4000000005c */
[----:B------:R-:W-:Y:S02]  /*0e30*/  DFMA R82, R84, R18, RZ ;  /* 0x000000125452722b */ /* 0x000fe400000000ff */
[----:B------:R-:W-:Y:S02]  /*0e40*/  DFMA R80, R70, R44, R80 ;  /* 0x0000002c4650722b */ /* 0x000fe40000000050 */
[----:B------:R-:W-:-:S02]  /*0e50*/  DFMA R76, R72, R48, R76 ;  /* 0x00000030484c722b */ /* 0x000fc4000000004c */
[C-C-:B------:R-:W-:Y:S02]  /*0e60*/  DADD R78, R74.reuse, -R92.reuse ;  /* 0x000000004a4e7229 */ /* 0x140fe4000000085c */
[----:B------:R-:W-:Y:S02]  /*0e70*/  DADD R92, R74, R92 ;  /* 0x000000004a5c7229 */ /* 0x000fe4000000005c */
[----:B------:R-:W-:Y:S02]  /*0e80*/  DFMA R82, R86, R32, R82 ;  /* 0x000000205652722b */ /* 0x000fe40000000052 */
[C-C-:B------:R-:W-:Y:S01]  /*0e90*/  DADD R74, R80.reuse, -R76.reuse ;  /* 0x00000000504a7229 */ /* 0x140fe2000000084c */
[----:B------:R0:W-:Y:S01]  /*0ea0*/  STS.64 [R91+0x2d0], R78 ;  /* 0x0002d04e5b007388 */ /* 0x0001e20000000a00 */
[----:B------:R-:W-:Y:S02]  /*0eb0*/  DADD R76, R80, R76 ;  /* 0x00000000504c7229 */ /* 0x000fe4000000004c */
[----:B------:R-:W-:Y:S01]  /*0ec0*/  DFMA R80, R88, R20, RZ ;  /* 0x000000145850722b */ /* 0x000fe200000000ff */
[----:B------:R1:W-:Y:S01]  /*0ed0*/  STS.64 [R91], R92 ;  /* 0x0000005c5b007388 */ /* 0x0003e20000000a00 */
[----:B------:R-:W-:-:S03]  /*0ee0*/  DFMA R82, R70, R50, R82 ;  /* 0x000000324652722b */ /* 0x000fc60000000052 */
[----:B------:R1:W-:Y:S03]  /*0ef0*/  STS.64 [R91+0x280], R74 ;  /* 0x0002804a5b007388 */ /* 0x0003e60000000a00 */
[----:B------:R-:W-:Y:S01]  /*0f00*/  DFMA R80, R42, R34, R80 ;  /* 0x000000222a50722b */ /* 0x000fe20000000050 */
[----:B------:R1:W-:Y:S07]  /*0f10*/  STS.64 [R91+0x50], R76 ;  /* 0x0000504c5b007388 */ /* 0x0003ee0000000a00 */
[----:B------:R-:W-:-:S08]  /*0f20*/  DFMA R80, R72, R52, R80 ;  /* 0x000000344850722b */ /* 0x000fd00000000050 */
[C-C-:B0-----:R-:W-:Y:S02]  /*0f30*/  DADD R78, R82.reuse, -R80.reuse ;  /* 0x00000000524e7229 */ /* 0x141fe40000000850 */
[----:B------:R-:W-:Y:S02]  /*0f40*/  DADD R80, R82, R80 ;  /* 0x0000000052507229 */ /* 0x000fe40000000050 */
[C---:B------:R-:W-:Y:S02]  /*0f50*/  DFMA R82, R84.reuse, R22, RZ ;  /* 0x000000165452722b */ /* 0x040fe400000000ff */
[----:B------:R-:W-:Y:S01]  /*0f60*/  DFMA R84, R84, R58, RZ ;  /* 0x0000003a5454722b */ /* 0x000fe200000000ff */
[----:B------:R1:W-:Y:S04]  /*0f70*/  STS.64 [R91+0x230], R78 ;  /* 0x0002304e5b007388 */ /* 0x0003e80000000a00 */
[----:B------:R1:W-:Y:S01]  /*0f80*/  STS.64 [R91+0xa0], R80 ;  /* 0x0000a0505b007388 */ /* 0x0003e20000000a00 */
[----:B------:R-:W-:-:S02]  /*0f90*/  DFMA R82, R86, R36, R82 ;  /* 0x000000245652722b */ /* 0x000fc40000000052 */
[----:B------:R-:W-:Y:S02]  /*0fa0*/  DFMA R84, R86, R60, R84 ;  /* 0x0000003c5654722b */ /* 0x000fe40000000054 */
[C---:B------:R-:W-:Y:S02]  /*0fb0*/  DFMA R86, R88.reuse, R24, RZ ;  /* 0x000000185856722b */ /* 0x040fe400000000ff */
[----:B------:R-:W-:Y:S02]  /*0fc0*/  DFMA R88, R88, R62, RZ ;  /* 0x0000003e5858722b */ /* 0x000fe400000000ff */
[C---:B------:R-:W-:Y:S02]  /*0fd0*/  DFMA R82, R70.reuse, R54, R82 ;  /* 0x000000364652722b */ /* 0x040fe40000000052 */
[----:B------:R-:W-:Y:S02]  /*0fe0*/  DFMA R84, R70, R66, R84 ;  /* 0x000000424654722b */ /* 0x000fe40000000054 */
[----:B------:R-:W-:-:S02]  /*0ff0*/  DFMA R86, R42, R46, R86 ;  /* 0x0000002e2a56722b */ /* 0x000fc40000000056 */
        /* <DEDUP_REMOVED lines=12> */
.L_x_565:
[----:B0-----:R-:W-:Y:S05]  /*10c0*/  BSYNC.RECONVERGENT B0 ;  /* 0x0000000000007941 */ /* 0x001fea0003800200 */
.L_x_564:
[----:B------:R-:W0:Y:S01]  /*10d0*/  LDCU.128 UR44, c[0x3][0x760] ;  /* 0x00c0ec00ff2c77ac */ /* 0x000e220008000c00 */
[----:B------:R-:W-:Y:S01]  /*10e0*/  BSSY.RECONVERGENT B0, `(.L_x_567) ;  /* 0x00000dc000007945 */ /* 0x000fe20003800200 */
[----:B------:R-:W-:Y:S06]  /*10f0*/  BAR.SYNC.DEFER_BLOCKING 0x0 ;  /* 0x0000000000007b1d */ /* 0x000fec0000010000 */
[----:B------:R-:W-:Y:S05]  /*1100*/  @P1 BRA `(.L_x_568) ;  /* 0x0000000c00641947 */ /* 0x000fea0003800000 */
.L_x_569:
[----:B--2---:R-:W-:Y:S01]  /*1110*/  PRMT R4, R5, 0x9910, RZ ;  /* 0x0000991005047816 */ /* 0x004fe200000000ff */
[----:B------:R-:W-:Y:S01]  /*1120*/  UMOV UR6, 0x640a ;  /* 0x0000640a00067882 */ /* 0x000fe20000000000 */
[----:B------:R-:W2:Y:S01]  /*1130*/  @!P0 LDC.64 R8, c[0x0][0x388] ;  /* 0x0000e200ff088b82 */ /* 0x000ea20000000a00 */
[----:B------:R-:W-:Y:S02]  /*1140*/  CS2R R24, SRZ ;  /* 0x0000000000187805 */ /* 0x000fe4000001ff00 */
[----:B------:R-:W-:-:S05]  /*1150*/  IMAD R4, R4, 0xcd, RZ ;  /* 0x000000cd04047824 */ /* 0x000fca00078e02ff */
[----:B------:R-:W-:-:S04]  /*1160*/  LOP3.LUT R4, R4, 0xffff, RZ, 0xc0, !PT ;  /* 0x0000ffff04047812 */ /* 0x000fc800078ec0ff */
[----:B------:R-:W-:-:S04]  /*1170*/  SHF.R.U32.HI R4, RZ, 0xb, R4 ;  /* 0x0000000bff047819 */ /* 0x000fc80000011604 */
[----:B------:R-:W-:-:S05]  /*1180*/  PRMT R6, R4, 0x9910, RZ ;  /* 0x0000991004067816 */ /* 0x000fca00000000ff */
[----:B------:R-:W-:-:S05]  /*1190*/  IMAD R6, R6, 0xa, RZ ;  /* 0x0000000a06067824 */ /* 0x000fca00078e02ff */
[----:B------:R-:W-:Y:S02]  /*11a0*/  IADD3 R10, PT, PT, RZ, -R6, RZ ;  /* 0x80000006ff0a7210 */ /* 0x000fe40007ffe0ff */
[----:B------:R-:W3:Y:S02]  /*11b0*/  @!P0 LDC.64 R6, c[0x0][0x388] ;  /* 0x0000e200ff068b82 */ /* 0x000ee40000000a00 */
[----:B------:R-:W-:-:S05]  /*11c0*/  PRMT R10, R10, 0x7710, RZ ;  /* 0x000077100a0a7816 */ /* 0x000fca00000000ff */
[----:B------:R-:W-:-:S05]  /*11d0*/  IMAD.IADD R10, R10, 0x1, R5 ;  /* 0x000000010a0a7824 */ /* 0x000fca00078e0205 */
[----:B------:R-:W-:Y:S02]  /*11e0*/  LOP3.LUT R15, R10, 0xff, RZ, 0xc0, !PT ;  /* 0x000000ff0a0f7812 */ /* 0x000fe400078ec0ff */
[----:B------:R-:W4:Y:S02]  /*11f0*/  @!P0 LDC.64 R10, c[0x0][0x388] ;  /* 0x0000e200ff0a8b82 */ /* 0x000f240000000a00 */
[----:B------:R-:W-:-:S05]  /*1200*/  PRMT R89, R15, 0x5410, R4 ;  /* 0x000054100f597816 */ /* 0x000fca0000000004 */
[----:B------:R-:W-:-:S04]  /*1210*/  IDP.2A.LO.U16.U8 R89, R89, UR6, RZ ;  /* 0x0000000659597c26 */ /* 0x000fc800080010ff */
[----:B------:R-:W-:-:S04]  /*1220*/  @!P0 IMAD R13, R0, 0x3e8, R89 ;  /* 0x000003e8000d8824 */ /* 0x000fc800078e0259 */
[----:B---3--:R-:W-:Y:S01]  /*1230*/  @!P0 IMAD.WIDE R6, R13, 0x8, R6 ;  /* 0x000000080d068825 */ /* 0x008fe200078e0206 */
[----:B------:R-:W-:-:S03]  /*1240*/  CS2R R46, SRZ ;  /* 0x00000000002e7805 */ /* 0x000fc6000001ff00 */
[----:B------:R-:W-:Y:S01]  /*1250*/  @!P0 IMAD R17, R0, 0x3e8, R89 ;  /* 0x000003e800118824 */ /* 0x000fe200078e0259 */
[----:B------:R-:W3:Y:S01]  /*1260*/  @!P0 LDG.E.64.CONSTANT R24, desc[UR4][R6.64+0x48] ;  /* 0x0000480406188981 */ /* 0x000ee2000c1e9b00 */
[----:B-1----:R-:W-:Y:S02]  /*1270*/  CS2R R42, SRZ ;  /* 0x00000000002a7805 */ /* 0x002fe4000001ff00 */
[----:B------:R-:W-:Y:S01]  /*1280*/  CS2R R56, SRZ ;  /* 0x0000000000387805 */ /* 0x000fe2000001ff00 */
[----:B--2---:R-:W-:Y:S01]  /*1290*/  @!P0 IMAD.WIDE R8, R13, 0x8, R8 ;  /* 0x000000080d088825 */ /* 0x004fe200078e0208 */
[----:B------:R-:W-:Y:S02]  /*12a0*/  CS2R R76, SRZ ;  /* 0x00000000004c7805 */ /* 0x000fe4000001ff00 */
[----:B------:R-:W-:Y:S01]  /*12b0*/  CS2R R72, SRZ ;  /* 0x0000000000487805 */ /* 0x000fe2000001ff00 */
[----:B------:R-:W1:Y:S01]  /*12c0*/  @!P0 LDC.64 R12, c[0x0][0x388] ;  /* 0x0000e200ff0c8b82 */ /* 0x000e620000000a00 */
[C---:B----4-:R-:W-:Y:S01]  /*12d0*/  @!P0 IMAD.WIDE R10, R17.reuse, 0x8, R10 ;  /* 0x00000008110a8825 */ /* 0x050fe200078e020a */
[----:B------:R2:W4:Y:S04]  /*12e0*/  @!P0 LDG.E.64.CONSTANT R42, desc[UR4][R6.64] ;  /* 0x00000004062a8981 */ /* 0x000528000c1e9b00 */
[----:B------:R-:W5:Y:S04]  /*12f0*/  @!P0 LDG.E.64.CONSTANT R46, desc[UR4][R10.64+0x38] ;  /* 0x000038040a2e8981 */ /* 0x000f68000c1e9b00 */
[----:B------:R-:W4:Y:S04]  /*1300*/  @!P0 LDG.E.64.CONSTANT R56, desc[UR4][R8.64+0x40] ;  /* 0x0000400408388981 */ /* 0x000f28000c1e9b00 */
[----:B------:R0:W4:Y:S04]  /*1310*/  @!P0 LDG.E.64.CONSTANT R76, desc[UR4][R10.64+0x10] ;  /* 0x000010040a4c8981 */ /* 0x000128000c1e9b00 */
[----:B------:R0:W4:Y:S01]  /*1320*/  @!P0 LDG.E.64.CONSTANT R72, desc[UR4][R8.64+0x8] ;  /* 0x0000080408488981 */ /* 0x000122000c1e9b00 */
[----:B------:R-:W-:Y:S01]  /*1330*/  CS2R R62, SRZ ;  /* 0x00000000003e7805 */ /* 0x000fe2000001ff00 */
[----:B-1----:R-:W-:Y:S01]  /*1340*/  @!P0 IMAD.WIDE R16, R17, 0x8, R12 ;  /* 0x0000000811108825 */ /* 0x002fe200078e020c */
[----:B------:R-:W-:-:S04]  /*1350*/  CS2R R80, SRZ ;  /* 0x0000000000507805 */ /* 0x000fc8000001ff00 */
[----:B------:R-:W4:Y:S04]  /*1360*/  @!P0 LDG.E.64.CONSTANT R62, desc[UR4][R16.64+0x30] ;  /* 0x00003004103e8981 */ /* 0x000f28000c1e9b00 */
[----:B------:R1:W4:Y:S01]  /*1370*/  @!P0 LDG.E.64.CONSTANT R80, desc[UR4][R16.64+0x18] ;  /* 0x0000180410508981 */ /* 0x000322000c1e9b00 */
[----:B--2---:R-:W-:-:S05]  /*1380*/  LOP3.LUT R7, R4, 0xffff, RZ, 0xc0, !PT ;  /* 0x0000ffff04077812 */ /* 0x004fca00078ec0ff */
[----:B------:R-:W-:-:S04]  /*1390*/  IMAD R4, R7, 0x320, R2 ;  /* 0x0000032007047824 */ /* 0x000fc800078e0202 */
[----:B------:R-:W-:-:S05]  /*13a0*/  IMAD R4, R15, 0x50, R4 ;  /* 0x000000500f047824 */ /* 0x000fca00078e0204 */
[----:B------:R-:W-:Y:S04]  /*13b0*/  LDS.128 R84, [R4] ;  /* 0x0000000004547984 */ /* 0x000fe80000000c00 */
[----:B------:R-:W2:Y:S04]  /*13c0*/  LDS.128 R64, [R4+0x20] ;  /* 0x0000200004407984 */ /* 0x000ea80000000c00 */
[----:B------:R-:W2:Y:S01]  /*13d0*/  LDS.128 R12, [R4+0x10] ;  /* 0x00001000040c7984 */ /* 0x000ea20000000c00 */
        /* <DEDUP_REMOVED lines=16> */
[----:B--2---:R-:W-:-:S02]  /*14e0*/  DADD R60, R84, R66 ;  /* 0x00000000543c7229 */ /* 0x004fc40000000042 */
[----:B------:R-:W-:Y:S02]  /*14f0*/  DADD R66, R84, -R66 ;  /* 0x0000000054427229 */ /* 0x000fe40000000842 */
[C-C-:B------:R-:W-:Y:S02]  /*1500*/  DADD R68, R86.reuse, R64.reuse ;  /* 0x0000000056447229 */ /* 0x140fe40000000040 */
[----:B------:R-:W-:Y:S02]  /*1510*/  DADD R86, R86, -R64 ;  /* 0x0000000056567229 */ /* 0x000fe40000000840 */
[----:B------:R-:W-:Y:S02]  /*1520*/  DFMA R22, R60, R6, RZ ;  /* 0x000000063c16722b */ /* 0x000fe400000000ff */
[----:B------:R-:W-:Y:S02]  /*1530*/  DFMA R32, R66, R10, RZ ;  /* 0x0000000a4220722b */ /* 0x000fe400000000ff */
[----:B------:R-:W-:-:S02]  /*1540*/  DADD R82, R12, R14 ;  /* 0x000000000c527229 */ /* 0x000fc4000000000e */
[----:B------:R-:W-:Y:S01]  /*1550*/  DADD R84, R12, -R14 ;  /* 0x000000000c547229 */ /* 0x000fe2000000080e */
[----:B------:R-:W-:Y:S01]  /*1560*/  MOV R12, UR22 ;  /* 0x00000016000c7c02 */ /* 0x000fe20008000f00 */
[----:B------:R-:W-:Y:S01]  /*1570*/  IMAD.U32 R13, RZ, RZ, UR23 ;  /* 0x00000017ff0d7e24 */ /* 0x000fe2000f8e00ff */
[----:B------:R-:W-:Y:S02]  /*1580*/  DFMA R22, R68, R8, R22 ;  /* 0x000000084416722b */ /* 0x000fe40000000016 */
[----:B------:R-:W-:Y:S02]  /*1590*/  DFMA R36, R60, R18, RZ ;  /* 0x000000123c24722b */ /* 0x000fe400000000ff */
[----:B------:R-:W-:Y:S02]  /*15a0*/  DFMA R64, R66, R20, RZ ;  /* 0x000000144240722b */ /* 0x000fe400000000ff */
        /* <DEDUP_REMOVED lines=9> */
[----:B------:R-:W-:Y:S02]  /*1640*/  DFMA R70, R60, R14, RZ ;  /* 0x0000000e3c46722b */ /* 0x000fe400000000ff */
[----:B------:R-:W-:Y:S02]  /*1650*/  DFMA R54, R66, R16, RZ ;  /* 0x000000104236722b */ /* 0x000fe400000000ff */
[----:B------:R-:W-:Y:S02]  /*1660*/  DFMA R36, R68, R32, R36 ;  /* 0x000000204424722b */ /* 0x000fe40000000024 */
        /* <DEDUP_REMOVED lines=9> */
[----:B------:R-:W-:-:S02]  /*1700*/  DADD R40, R58, -R22 ;  /* 0x000000003a287229 */ /* 0x000fc40000000816 */
[----:B------:R-:W-:Y:S02]  /*1710*/  DFMA R70, R68, R28, R70 ;  /* 0x0000001c4446722b */ /* 0x000fe40000000046 */
[----:B------:R-:W-:Y:S02]  /*1720*/  DFMA R54, R86, R30, R54 ;  /* 0x0000001e5636722b */ /* 0x000fe40000000036 */
[----:B------:R-:W-:Y:S02]  /*1730*/  DFMA R36, R82, R50, R36 ;  /* 0x000000325224722b */ /* 0x000fe40000000024 */
[----:B------:R-:W-:Y:S01]  /*1740*/  DFMA R64, R84, R52, R64 ;  /* 0x000000345440722b */ /* 0x000fe20000000040 */
[----:B------:R-:W-:Y:S01]  /*1750*/  MOV R44, UR26 ;  /* 0x0000001a002c7c02 */ /* 0x000fe20008000f00 */
[----:B------:R-:W-:Y:S01]  /*1760*/  IMAD.U32 R45, RZ, RZ, UR27 ;  /* 0x0000001bff2d7e24 */ /* 0x000fe2000f8e00ff */
[----:B------:R-:W-:Y:S01]  /*1770*/  MOV R48, UR30 ;  /* 0x0000001e00307c02 */ /* 0x000fe20008000f00 */
[----:B------:R-:W-:Y:S01]  /*1780*/  IMAD.U32 R49, RZ, RZ, UR31 ;  /* 0x0000001fff317e24 */ /* 0x000fe2000f8e00ff */
[----:B------:R-:W-:-:S03]  /*1790*/  DADD R22, R58, R22 ;  /* 0x000000003a167229 */ /* 0x000fc60000000016 */
[----:B------:R-:W-:Y:S02]  /*17a0*/  DFMA R70, R82, R44, R70 ;  /* 0x0000002c5246722b */ /* 0x000fe40000000046 */
[----:B------:R-:W-:-:S08]  /*17b0*/  DFMA R54, R84, R48, R54 ;  /* 0x000000305436722b */ /* 0x000fd00000000036 */
[C-C-:B------:R-:W-:Y:S02]  /*17c0*/  DADD R58, R70.reuse, -R54.reuse ;  /* 0x00000000463a7229 */ /* 0x140fe40000000836 */
[----:B------:R-:W-:Y:S02]  /*17d0*/  DADD R54, R70, R54 ;  /* 0x0000000046367229 */ /* 0x000fe40000000036 */
[----:B---3--:R-:W-:Y:S02]  /*17e0*/  DMUL R24, R40, R24 ;  /* 0x0000001828187228 */ /* 0x008fe40000000000 */
[C-C-:B------:R-:W-:Y:S02]  /*17f0*/  DADD R40, R36.reuse, -R64.reuse ;  /* 0x0000000024287229 */ /* 0x140fe40000000840 */
[----:B------:R-:W-:-:S06]  /*1800*/  DADD R36, R36, R64 ;  /* 0x0000000024247229 */ /* 0x000fcc0000000040 */
[----:B-----5:R-:W-:Y:S02]  /*1810*/  DMUL R46, R40, R46 ;  /* 0x0000002e282e7228 */ /* 0x020fe40000000000 */
[CCC-:B----4-:R-:W-:Y:S02]  /*1820*/  DFMA R40, R22.reuse, R42.reuse, -R24.reuse ;  /* 0x0000002a1628722b */ /* 0x1d0fe40000000818 */
[----:B------:R-:W-:Y:S01]  /*1830*/  DFMA R42, R22, R42, R24 ;  /* 0x0000002a162a722b */ /* 0x000fe20000000018 */
[----:B------:R-:W-:Y:S01]  /*1840*/  MOV R22, UR60 ;  /* 0x0000003c00167c02 */ /* 0x000fe20008000f00 */
[----:B------:R-:W-:Y:S01]  /*1850*/  IMAD.U32 R23, RZ, RZ, UR61 ;  /* 0x0000003dff177e24 */ /* 0x000fe2000f8e00ff */
[----:B------:R-:W-:Y:S01]  /*1860*/  MOV R24, UR62 ;  /* 0x0000003e00187c02 */ /* 0x000fe20008000f00 */
[----:B------:R-:W-:Y:S01]  /*1870*/  IMAD.U32 R25, RZ, RZ, UR63 ;  /* 0x0000003fff197e24 */ /* 0x000fe2000f8e00ff */
[----:B------:R-:W-:Y:S02]  /*1880*/  DMUL R56, R58, R56 ;  /* 0x000000383a387228 */ /* 0x000fe40000000000 */
[----:B------:R-:W-:-:S02]  /*1890*/  DFMA R74, R36, R76, -R46 ;  /* 0x0000004c244a722b */ /* 0x000fc4000000082e */
[----:B------:R-:W-:Y:S02]  /*18a0*/  DFMA R78, R60, R22, RZ ;  /* 0x000000163c4e722b */ /* 0x000fe400000000ff */
[----:B------:R-:W-:Y:S02]  /*18b0*/  DFMA R58, R66, R24, RZ ;  /* 0x00000018423a722b */ /* 0x000fe400000000ff */
[----:B------:R-:W-:Y:S01]  /*18c0*/  DFMA R76, R36, R76, R46 ;  /* 0x0000004c244c722b */ /* 0x000fe2000000002e */
[----:B------:R-:W-:Y:S01]  /*18d0*/  MOV R36, UR8 ;  /* 0x0000000800247c02 */ /* 0x000fe20008000f00 */
[----:B------:R-:W-:Y:S01]  /*18e0*/  IMAD.U32 R37, RZ, RZ, UR9 ;  /* 0x00000009ff257e24 */ /* 0x000fe2000f8e00ff */
[----:B------:R-:W-:Y:S01]  /*18f0*/  MOV R46, UR12 ;  /* 0x0000000c002e7c02 */ /* 0x000fe20008000f00 */
[----:B------:R-:W-:Y:S01]  /*1900*/  IMAD.U32 R47, RZ, RZ, UR13 ;  /* 0x0000000dff2f7e24 */ /* 0x000fe2000f8e00ff */
[CCC-:B------:R-:W-:Y:S02]  /*1910*/  DFMA R70, R54.reuse, R72.reuse, -R56.reuse ;  /* 0x000000483646722b */ /* 0x1c0fe40000000838 */
[----:B------:R-:W-:-:S02]  /*1920*/  DFMA R72, R54, R72, R56 ;  /* 0x000000483648722b */ /* 0x000fc40000000038 */
        /* <DEDUP_REMOVED lines=8> */
[C-C-:B------:R-:W-:Y:S02]  /*19b0*/  DADD R64, R78.reuse, -R58.reuse ;  /* 0x000000004e407229 */ /* 0x140fe4000000083a */
[----:B------:R-:W-:-:S06]  /*19c0*/  DADD R58, R78, R58 ;  /* 0x000000004e3a7229 */ /* 0x000fcc000000003a */
[----:B------:R-:W-:-:S08]  /*19d0*/  DMUL R62, R64, R62 ;  /* 0x0000003e403e7228 */ /* 0x000fd00000000000 */
        /* <DEDUP_REMOVED lines=11> */
[----:B------:R-:W-:-:S04]  /*1a90*/  IMAD.U32 R65, RZ, RZ, UR47 ;  /* 0x0000002fff417e24 */ /* 0x000fc8000f8e00ff */
[----:B------:R-:W-:-:S08]  /*1aa0*/  DFMA R66, R66, R62, RZ ;  /* 0x0000003e4242722b */ /* 0x000fd000000000ff */
        /* <DEDUP_REMOVED lines=8> */
[----:B------:R-:W-:Y:S01]  /*1b30*/  @!P0 IMAD R89, R0, 0x3e8, R89 ;  /* 0x000003e800598824 */ /* 0x000fe200078e0259 */
[----:B------:R-:W-:-:S03]  /*1b40*/  CS2R R90, SRZ ;  /* 0x00000000005a7805 */ /* 0x000fc6000001ff00 */
[----:B0-----:R-:W-:Y:S01]  /*1b50*/  @!P0 IMAD.WIDE R86, R89, 0x8, R86 ;  /* 0x0000000859568825 */ /* 0x001fe200078e0256 */
[----:B------:R-:W-:-:S04]  /*1b60*/  CS2R R88, SRZ ;  /* 0x0000000000587805 */ /* 0x000fc8000001ff00 */
[----:B------:R-:W2:Y:S04]  /*1b70*/  @!P0 LDG.E.64.CONSTANT R90, desc[UR4][R86.64+0x20] ;  /* 0x00002004565a8981 */ /* 0x000ea8000c1e9b00 */
[----:B------:R-:W3:Y:S01]  /*1b80*/  @!P0 LDG.E.64.CONSTANT R88, desc[UR4][R86.64+0x28] ;  /* 0x0000280456588981 */ /* 0x000ee2000c1e9b00 */
[C-C-:B------:R-:W-:Y:S02]  /*1b90*/  DADD R92, R82.reuse, R84.reuse ;  /* 0x00000000525c7229 */ /* 0x140fe40000000054 */
[----:B------:R-:W-:Y:S02]  /*1ba0*/  DADD R82, R82, -R84 ;  /* 0x0000000052527229 */ /* 0x000fe40000000854 */
[----:B------:R-:W-:-:S08]  /*1bb0*/  DFMA R84, R40, R10, RZ ;  /* 0x0000000a2854722b */ /* 0x000fd000000000ff */
[----:B------:R-:W-:-:S08]  /*1bc0*/  DFMA R84, R70, R16, R84 ;  /* 0x000000104654722b */ /* 0x000fd00000000054 */
[----:B------:R-:W-:-:S08]  /*1bd0*/  DFMA R84, R74, R20, R84 ;  /* 0x000000144a54722b */ /* 0x000fd00000000054 */
[----:B------:R-:W-:Y:S01]  /*1be0*/  DFMA R84, R78, R24, R84 ;  /* 0x000000184e54722b */ /* 0x000fe20000000054 */
[C---:B------:R-:W-:Y:S02]  /*1bf0*/  ISETP.GE.U32.AND P1, PT, R5.reuse, 0x40, PT ;  /* 0x000000400500780c */ /* 0x040fe40003f26070 */
[----:B------:R-:W-:Y:S01]  /*1c00*/  IADD3 R5, PT, PT, R5, 0x24, RZ ;  /* 0x0000002405057810 */ /* 0x000fe20007ffe0ff */
[----:B---3--:R-:W-:-:S08]  /*1c10*/  DMUL R82, R82, R88 ;  /* 0x0000005852527228 */ /* 0x008fd00000000000 */
[CCC-:B--2---:R-:W-:Y:S02]  /*1c20*/  DFMA R88, R92.reuse, R90.reuse, -R82.reuse ;  /* 0x0000005a5c58722b */ /* 0x1c4fe40000000852 */
[----:B------:R-:W-:Y:S02]  /*1c30*/  DFMA R90, R92, R90, R82 ;  /* 0x0000005a5c5a722b */ /* 0x000fe40000000052 */
[----:B------:R-:W-:-:S08]  /*1c40*/  DFMA R82, R42, R6, RZ ;  /* 0x000000062a52722b */ /* 0x000fd000000000ff */
[----:B------:R-:W-:-:S08]  /*1c50*/  DFMA R82, R72, R14, R82 ;  /* 0x0000000e4852722b */ /* 0x000fd00000000052 */
[----:B------:R-:W-:-:S08]  /*1c60*/  DFMA R82, R76, R18, R82 ;  /* 0x000000124c52722b */ /* 0x000fd00000000052 */
[----:B------:R-:W-:Y:S02]  /*1c70*/  DFMA R86, R80, R22, R82 ;  /* 0x000000165056722b */ /* 0x000fe40000000052 */
[----:B------:R-:W-:-:S06]  /*1c80*/  DFMA R84, R88, R62, R84 ;  /* 0x0000003e5854722b */ /* 0x000fcc0000000054 */
[----:B------:R-:W-:-:S08]  /*1c90*/  DFMA R86, R90, R58, R86 ;  /* 0x0000003a5a56722b */ /* 0x000fd00000000056 */
[C-C-:B------:R-:W-:Y:S02]  /*1ca0*/  DADD R82, R86.reuse, -R84.reuse ;  /* 0x0000000056527229 */ /* 0x140fe40000000854 */
[----:B------:R-:W-:Y:S02]  /*1cb0*/  DADD R92, R86, R84 ;  /* 0x00000000565c7229 */ /* 0x000fe40000000054 */
        /* <DEDUP_REMOVED lines=16> */
[----:B------:R0:W-:Y:S01]  /*1dc0*/  STS.64 [R4+0x28], R82 ;  /* 0x0000285204007388 */ /* 0x0001e20000000a00 */
[----:B------:R-:W-:-:S04]  /*1dd0*/  DFMA R86, R90, R60, R86 ;  /* 0x0000003c5a56722b */ /* 0x000fc80000000056 */
[----:B------:R-:W-:Y:S02]  /*1de0*/  DFMA R90, R90, R66, R42 ;  /* 0x000000425a5a722b */ /* 0x000fe4000000002a */
[C---:B------:R-:W-:Y:S02]  /*1df0*/  DFMA R40, R88.reuse, R68, R40 ;  /* 0x000000445828722b */ /* 0x040fe40000000028 */
[----:B0-----:R-:W-:-:S06]  /*1e00*/  DFMA R82, R88, R64, R84 ;  /* 0x000000405852722b */ /* 0x001fcc0000000054 */
[C-C-:B------:R-:W-:Y:S02]  /*1e10*/  DADD R42, R90.reuse, -R40.reuse ;  /* 0x000000005a2a7229 */ /* 0x140fe40000000828 */
[----:B------:R-:W-:Y:S02]  /*1e20*/  DADD R40, R90, R40 ;  /* 0x000000005a287229 */ /* 0x000fe40000000028 */
[C-C-:B------:R-:W-:Y:S02]  /*1e30*/  DADD R84, R86.reuse, -R82.reuse ;  /* 0x0000000056547229 */ /* 0x140fe40000000852 */
[----:B------:R-:W-:Y:S01]  /*1e40*/  DADD R82, R86, R82 ;  /* 0x0000000056527229 */ /* 0x000fe20000000052 */
[----:B------:R2:W-:Y:S04]  /*1e50*/  STS.64 [R4], R92 ;  /* 0x0000005c04007388 */ /* 0x0005e80000000a00 */
[----:B------:R2:W-:Y:S04]  /*1e60*/  STS.128 [R4+0x10], R40 ;  /* 0x0000102804007388 */ /* 0x0005e80000000c00 */
[----:B------:R2:W-:Y:S04]  /*1e70*/  STS.64 [R4+0x20], R84 ;  /* 0x0000205404007388 */ /* 0x0005e80000000a00 */
[----:B------:R2:W-:Y:S01]  /*1e80*/  STS.64 [R4+0x8], R82 ;  /* 0x0000085204007388 */ /* 0x0005e20000000a00 */
[----:B------:R-:W-:Y:S05]  /*1e90*/  @!P1 BRA `(.L_x_569) ;  /* 0xfffffff0009c9947 */ /* 0x000fea000383ffff */
.L_x_568:
[----:B0-----:R-:W-:Y:S05]  /*1ea0*/  BSYNC.RECONVERGENT B0 ;  /* 0x0000000000007941 */ /* 0x001fea0003800200 */
.L_x_567:
[----:B------:R-:W0:Y:S01]  /*1eb0*/  S2R R88, SR_TID.X ;  /* 0x0000000000587919 */ /* 0x000e220000002100 */
[----:B------:R-:W-:Y:S01]  /*1ec0*/  BSSY.RECONVERGENT B0, `(.L_x_570) ;  /* 0x0000052000007945 */ /* 0x000fe20003800200 */
[----:B------:R-:W-:Y:S01]  /*1ed0*/  BAR.SYNC.DEFER_BLOCKING 0x0 ;  /* 0x0000000000007b1d */ /* 0x000fe20000010000 */
[----:B0-----:R-:W-:-:S13]  /*1ee0*/  ISETP.GT.U32.AND P0, PT, R88, 0x3b, PT ;  /* 0x0000003b5800780c */ /* 0x001fda0003f04070 */
[----:B------:R-:W-:Y:S05]  /*1ef0*/  @P0 BRA `(.L_x_571) ;  /* 0x0000000400380947 */ /* 0x000fea0003800000 */
.L_x_572:
        /* <DEDUP_REMOVED lines=17> */
[----:B-1----:R-:W-:Y:S04]  /*2010*/  LDS.64 R82, [R89+0x50] ;  /* 0x0000500059527984 */ /* 0x002fe80000000a00 */
[----:B------:R-:W1:Y:S04]  /*2020*/  LDS.64 R72, [R89+0x280] ;  /* 0x0002800059487984 */ /* 0x000e680000000a00 */
[----:B------:R-:W-:Y:S04]  /*2030*/  LDS.64 R78, [R89+0xa0] ;  /* 0x0000a000594e7984 */ /* 0x000fe80000000a00 */
[----:B------:R-:W2:Y:S04]  /*2040*/  LDS.64 R70, [R89+0x230] ;  /* 0x0002300059467984 */ /* 0x000ea80000000a00 */
[----:B------:R-:W-:Y:S01]  /*2050*/  LDS.64 R76, [R89+0x1e0] ;  /* 0x0001e000594c7984 */ /* 0x000fe20000000a00 */
[----:B0-----:R-:W-:-:S02]  /*2060*/  DADD R74, R4, R40 ;  /* 0x00000000044a7229 */ /* 0x001fc40000000028 */
[----:B------:R-:W-:Y:S02]  /*2070*/  DADD R4, R4, -R40 ;  /* 0x0000000004047229 */ /* 0x000fe40000000828 */
[C-C-:B-1----:R-:W-:Y:S02]  /*2080*/  DADD R42, R82.reuse, -R72.reuse ;  /* 0x00000000522a7229 */ /* 0x142fe40000000848 */
[----:B------:R-:W-:-:S04]  /*2090*/  DADD R82, R82, R72 ;  /* 0x0000000052527229 */ /* 0x000fc80000000048 */
[C---:B------:R-:W-:Y:S02]  /*20a0*/  DFMA R40, R4.reuse, R10, RZ ;  /* 0x0000000a0428722b */ /* 0x040fe400000000ff */
[C---:B------:R-:W-:Y:S02]  /*20b0*/  DFMA R72, R4.reuse, R12, RZ ;  /* 0x0000000c0448722b */ /* 0x040fe400000000ff */
[----:B------:R-:W-:Y:S02]  /*20c0*/  DFMA R4, R4, R38, RZ ;  /* 0x000000260404722b */ /* 0x000fe400000000ff */
[C---:B------:R-:W-:Y:S02]  /*20d0*/  DFMA R86, R74.reuse, R6, RZ ;  /* 0x000000064a56722b */ /* 0x040fe400000000ff */
[C---:B------:R-:W-:Y:S02]  /*20e0*/  DFMA R84, R74.reuse, R8, RZ ;  /* 0x000000084a54722b */ /* 0x040fe400000000ff */
[----:B------:R-:W-:-:S02]  /*20f0*/  DFMA R74, R74, R26, RZ ;  /* 0x0000001a4a4a722b */ /* 0x000fc400000000ff */
[C---:B------:R-:W-:Y:S02]  /*2100*/  DFMA R40, R42.reuse, R16, R40 ;  /* 0x000000102a28722b */ /* 0x040fe40000000028 */
[C---:B------:R-:W-:Y:S02]  /*2110*/  DFMA R72, R42.reuse, R30, R72 ;  /* 0x0000001e2a48722b */ /* 0x040fe40000000048 */
[----:B------:R-:W-:Y:S01]  /*2120*/  DFMA R42, R42, R48, R4 ;  /* 0x000000302a2a722b */ /* 0x000fe20000000004 */
[----:B------:R-:W0:Y:S01]  /*2130*/  LDS.64 R4, [R89+0xf0] ;  /* 0x0000f00059047984 */ /* 0x000e220000000a00 */
[C---:B------:R-:W-:Y:S02]  /*2140*/  DFMA R86, R82.reuse, R14, R86 ;  /* 0x0000000e5256722b */ /* 0x040fe40000000056 */
[----:B------:R-:W-:Y:S02]  /*2150*/  DFMA R84, R82, R28, R84 ;  /* 0x0000001c5254722b */ /* 0x000fe40000000054 */
[----:B--2---:R-:W-:-:S02]  /*2160*/  DADD R80, R78, R70 ;  /* 0x000000004e507229 */ /* 0x004fc40000000046 */
[----:B------:R-:W-:Y:S02]  /*2170*/  DFMA R82, R82, R44, R74 ;  /* 0x0000002c5252722b */ /* 0x000fe4000000004a */
[----:B------:R-:W-:Y:S01]  /*2180*/  DADD R78, R78, -R70 ;  /* 0x000000004e4e7229 */ /* 0x000fe20000000846 */
[----:B------:R-:W-:Y:S03]  /*2190*/  LDS.64 R74, [R89+0x190] ;  /* 0x00019000594a7984 */ /* 0x000fe60000000a00 */
[C---:B------:R-:W-:Y:S01]  /*21a0*/  DFMA R86, R80.reuse, R18, R86 ;  /* 0x000000125056722b */ /* 0x040fe20000000056 */
[----:B------:R-:W1:Y:S01]  /*21b0*/  LDS.64 R70, [R89+0x140] ;  /* 0x0001400059467984 */ /* 0x000e620000000a00 */
[----:B------:R-:W-:Y:S02]  /*21c0*/  DFMA R84, R80, R32, R84 ;  /* 0x000000205054722b */ /* 0x000fe40000000054 */
[----:B------:R-:W-:-:S02]  /*21d0*/  DFMA R40, R78, R20, R40 ;  /* 0x000000144e28722b */ /* 0x000fc40000000028 */
[C---:B------:R-:W-:Y:S02]  /*21e0*/  DFMA R72, R78.reuse, R34, R72 ;  /* 0x000000224e48722b */ /* 0x040fe40000000048 */
[----:B------:R-:W-:Y:S02]  /*21f0*/  DFMA R42, R78, R52, R42 ;  /* 0x000000344e2a722b */ /* 0x000fe4000000002a */
[----:B------:R-:W-:Y:S02]  /*2200*/  DFMA R82, R80, R50, R82 ;  /* 0x000000325052722b */ /* 0x000fe40000000052 */
[C-C-:B0-----:R-:W-:Y:S02]  /*2210*/  DADD R78, R4.reuse, R76.reuse ;  /* 0x00000000044e7229 */ /* 0x141fe4000000004c */
[----:B------:R-:W-:-:S06]  /*2220*/  DADD R4, R4, -R76 ;  /* 0x0000000004047229 */ /* 0x000fcc000000084c */
[----:B------:R-:W-:Y:S02]  /*2230*/  DFMA R86, R78, R22, R86 ;  /* 0x000000164e56722b */ /* 0x000fe40000000056 */
[C---:B------:R-:W-:Y:S02]  /*2240*/  DFMA R40, R4.reuse, R24, R40 ;  /* 0x000000180428722b */ /* 0x040fe40000000028 */
[----:B------:R-:W-:Y:S02]  /*2250*/  DFMA R72, R4, R46, R72 ;  /* 0x0000002e0448722b */ /* 0x000fe40000000048 */
[C-C-:B-1----:R-:W-:Y:S02]  /*2260*/  DADD R76, R70.reuse, R74.reuse ;  /* 0x00000000464c7229 */ /* 0x142fe4000000004a */
[----:B------:R-:W-:Y:S02]  /*2270*/  DADD R70, R70, -R74 ;  /* 0x0000000046467229 */ /* 0x000fe4000000084a */
[----:B------:R-:W-:-:S02]  /*2280*/  DFMA R84, R78, R36, R84 ;  /* 0x000000244e54722b */ /* 0x000fc40000000054 */
[----:B------:R-:W-:Y:S02]  /*2290*/  DFMA R82, R78, R54, R82 ;  /* 0x000000364e52722b */ /* 0x000fe40000000052 */
[----:B------:R-:W-:Y:S02]  /*22a0*/  DFMA R42, R4, R56, R42 ;  /* 0x00000038042a722b */ /* 0x000fe4000000002a */
[C---:B------:R-:W-:Y:S02]  /*22b0*/  DFMA R40, R70.reuse, R62, R40 ;  /* 0x0000003e4628722b */ /* 0x040fe40000000028 */
[----:B------:R-:W-:Y:S02]  /*22c0*/  DFMA R72, R70, R64, R72 ;  /* 0x000000404648722b */ /* 0x000fe40000000048 */
[C---:B------:R-:W-:Y:S02]  /*22d0*/  DFMA R86, R76.reuse, R58, R86 ;  /* 0x0000003a4c56722b */ /* 0x040fe40000000056 */
[----:B------:R-:W-:-:S02]  /*22e0*/  DFMA R84, R76, R60, R84 ;  /* 0x0000003c4c54722b */ /* 0x000fc40000000054 */
[----:B------:R-:W-:Y:S02]  /*22f0*/  DFMA R82, R76, R66, R82 ;  /* 0x000000424c52722b */ /* 0x000fe40000000052 */
[----:B------:R-:W-:Y:S02]  /*2300*/  DFMA R70, R70, R68, R42 ;  /* 0x000000444646722b */ /* 0x000fe4000000002a */
[----:B------:R-:W-:Y:S02]  /*2310*/  DADD R4, R86, -R40 ;  /* 0x0000000056047229 */ /* 0x000fe40000000828 */
[----:B------:R-:W-:Y:S02]  /*2320*/  DADD R42, R84, -R72 ;  /* 0x00000000542a7229 */ /* 0x000fe40000000848 */
[----:B------:R-:W-:Y:S02]  /*2330*/  DADD R40, R86, R40 ;  /* 0x0000000056287229 */ /* 0x000fe40000000028 */
[----:B------:R-:W-:Y:S01]  /*2340*/  DADD R74, R82, -R70 ;  /* 0x00000000524a7229 */ /* 0x000fe20000000846 */
[----:B------:R0:W-:Y:S01]  /*2350*/  STS.64 [R89+0x190], R4 ;  /* 0x0001900459007388 */ /* 0x0001e20000000a00 */
[----:B------:R-:W-:-:S02]  /*2360*/  DADD R72, R84, R72 ;  /* 0x0000000054487229 */ /* 0x000fc40000000048 */
[----:B------:R-:W-:Y:S01]  /*2370*/  DADD R70, R82, R70 ;  /* 0x0000000052467229 */ /* 0x000fe20000000046 */
[----:B------:R0:W-:Y:S04]  /*2380*/  STS.64 [R89], R40 ;  /* 0x0000002859007388 */ /* 0x0001e80000000a00 */
[----:B------:R0:W-:Y:S04]  /*2390*/  STS.64 [R89+0x140], R42 ;  /* 0x0001402a59007388 */ /* 0x0001e80000000a00 */
[----:B------:R0:W-:Y:S04]  /*23a0*/  STS.64 [R89+0x50], R72 ;  /* 0x0000504859007388 */ /* 0x0001e80000000a00 */
[----:B------:R0:W-:Y:S04]  /*23b0*/  STS.64 [R89+0xf0], R74 ;  /* 0x0000f04a59007388 */ /* 0x0001e80000000a00 */
[----:B------:R0:W-:Y:S01]  /*23c0*/  STS.64 [R89+0xa0], R70 ;  /* 0x0000a04659007388 */ /* 0x0001e20000000a00 */
[----:B------:R-:W-:Y:S05]  /*23d0*/  @!P0 BRA `(.L_x_572) ;  /* 0xfffffff800c88947 */ /* 0x000fea000383ffff */
.L_x_571:
[----:B------:R-:W-:Y:S05]  /*23e0*/  BSYNC.RECONVERGENT B0 ;  /* 0x0000000000007941 */ /* 0x000fea0003800200 */
.L_x_570:
[----:B------:R-:W-:Y:S06]  /*23f0*/  BAR.SYNC.DEFER_BLOCKING 0x0 ;  /* 0x0000000000007b1d */ /* 0x000fec0000010000 */
[----:B------:R-:W3:Y:S01]  /*2400*/  LDCU.64 UR12, c[0x3][0x10] ;  /* 0x00c00200ff0c77ac */ /* 0x000ee20008000a00 */
[----:B------:R-:W4:Y:S01]  /*2410*/  LDCU.64 UR14, c[0x3][0x710] ;  /* 0x00c0e200ff0e77ac */ /* 0x000f220008000a00 */
[----:B------:R-:W5:Y:S01]  /*2420*/  LDCU.64 UR22, c[0x3][0x28] ;  /* 0x00c00500ff1677ac */ /* 0x000f620008000a00 */
[----:B------:R-:W5:Y:S01]  /*2430*/  LDCU.64 UR24, c[0x3][0x728] ;  /* 0x00c0e500ff1877ac */ /* 0x000f620008000a00 */
[----:B------:R-:W5:Y:S01]  /*2440*/  LDCU.64 UR8, c[0x3][0x738] ;  /* 0x00c0e700ff0877ac */ /* 0x000f620008000a00 */
[----:B------:R-:W-:Y:S01]  /*2450*/  LDS.64 R34, [R3] ;  /* 0x0000000003227984 */ /* 0x000fe20000000a00 */
[----:B------:R-:W5:Y:S03]  /*2460*/  LDCU.64 UR26, c[0x3][0x40] ;  /* 0x00c00800ff1a77ac */ /* 0x000f660008000a00 */
[----:B0-2---:R-:W0:Y:S01]  /*2470*/  LDS.64 R4, [R3+0x1c20] ;  /* 0x001c200003047984 */ /* 0x005e220000000a00 */
[----:B------:R-:W2:Y:S03]  /*2480*/  LDCU.64 UR28, c[0x3][0x740] ;  /* 0x00c0e800ff1c77ac */ /* 0x000ea60008000a00 */
[----:B------:R-:W-:Y:S01]  /*2490*/  LDS.64 R40, [R3+0x320] ;  /* 0x0003200003287984 */ /* 0x000fe20000000a00 */
[----:B------:R-:W3:Y:S03]  /*24a0*/  LDCU UR6, c[0x0][0x380] ;  /* 0x00007000ff0677ac */ /* 0x000ee60008000800 */
[----:B-1----:R-:W1:Y:S01]  /*24b0*/  LDS.64 R42, [R3+0x1900] ;  /* 0x00190000032a7984 */ /* 0x002e620000000a00 */
[----:B------:R-:W2:Y:S03]  /*24c0*/  LDCU.128 UR16, c[0x3][0x750] ;  /* 0x00c0ea00ff1077ac */ /* 0x000ea60008000c00 */
[----:B------:R-:W-:Y:S01]  /*24d0*/  LDS.64 R44, [R3+0x640] ;  /* 0x00064000032c7984 */ /* 0x000fe20000000a00 */
[----:B------:R-:W2:Y:S03]  /*24e0*/  LDCU.64 UR10, c[0x3][0x68] ;  /* 0x00c00d00ff0a77ac */ /* 0x000ea60008000a00 */
[----:B------:R-:W4:Y:S01]  /*24f0*/  LDS.64 R46, [R3+0x15e0] ;  /* 0x0015e000032e7984 */ /* 0x000f220000000a00 */
[----:B------:R-:W2:Y:S03]  /*2500*/  LDCU.64 UR20, c[0x3][0x768] ;  /* 0x00c0ed00ff1477ac */ /* 0x000ea60008000a00 */
[----:B------:R-:W-:Y:S04]  /*2510*/  LDS.64 R48, [R3+0x960] ;  /* 0x0009600003307984 */ /* 0x000fe80000000a00 */
[----:B------:R-:W2:Y:S01]  /*2520*/  LDS.64 R50, [R3+0x12c0] ;  /* 0x0012c00003327984 */ /* 0x000ea20000000a00 */
[----:B---3--:R-:W-:-:S03]  /*2530*/  ISETP.GE.AND P0, PT, R0, UR6, PT ;  /* 0x0000000600007c0c */ /* 0x008fc6000bf06270 */
[----:B------:R-:W-:Y:S04]  /*2540*/  LDS.64 R36, [R3+0xc80] ;  /* 0x000c800003247984 */ /* 0x000fe80000000a00 */
[----:B------:R4:W3:Y:S01]  /*2550*/  LDS.64 R38, [R3+0xfa0] ;  /* 0x000fa00003267984 */ /* 0x0008e20000000a00 */
[C-C-:B0-----:R-:W-:Y:S02]  /*2560*/  DADD R26, R34.reuse, R4.reuse ;  /* 0x00000000221a7229 */ /* 0x141fe40000000004 */
[----:B------:R-:W-:Y:S02]  /*2570*/  DADD R34, R34, -R4 ;  /* 0x0000000022227229 */ /* 0x000fe40000000804 */
[----:B-1----:R-:W-:-:S04]  /*2580*/  DADD R4, R40, R42 ;  /* 0x0000000028047229 */ /* 0x002fc8000000002a */
[----:B------:R-:W-:Y:S02]  /*2590*/  DFMA R52, R26, R8, RZ ;  /* 0x000000081a34722b */ /* 0x000fe400000000ff */
[----:B------:R-:W-:Y:S02]  /*25a0*/  DADD R8, R40, -R42 ;  /* 0x0000000028087229 */ /* 0x000fe4000000082a */
[----:B------:R-:W-:Y:S02]  /*25b0*/  DFMA R12, R34, R12, RZ ;  /* 0x0000000c220c722b */ /* 0x000fe400000000ff */
[----:B----4-:R-:W-:Y:S02]  /*25c0*/  DADD R2, R44, R46 ;  /* 0x000000002c027229 */ /* 0x010fe4000000002e */
[----:B------:R-:W-:Y:S02]  /*25d0*/  DFMA R52, R4, R28, R52 ;  /* 0x0000001c0434722b */ /* 0x000fe40000000034 */
[----:B------:R-:W-:-:S02]  /*25e0*/  DFMA R28, R26, UR12, RZ ;  /* 0x0000000c1a1c7c2b */ /* 0x000fc400080000ff */
[----:B------:R-:W-:Y:S01]  /*25f0*/  DFMA R42, R34, UR14, RZ ;  /* 0x0000000e222a7c2b */ /* 0x000fe200080000ff */
[----:B------:R-:W0:Y:S01]  /*2600*/  LDCU.128 UR12, c[0x3][0x50] ;  /* 0x00c00a00ff0c77ac */ /* 0x000e220008000c00 */
[----:B------:R-:W-:Y:S02]  /*2610*/  DFMA R40, R8, R30, R12 ;  /* 0x0000001e0828722b */ /* 0x000fe4000000000c */
[----:B------:R-:W-:Y:S02]  /*2620*/  DADD R12, R44, -R46 ;  /* 0x000000002c0c7229 */ /* 0x000fe4000000082e */
[----:B------:R-:W-:Y:S02]  /*2630*/  DFMA R52, R2, R32, R52 ;  /* 0x000000200234722b */ /* 0x000fe40000000034 */
[----:B-----5:R-:W-:Y:S01]  /*2640*/  DFMA R32, R4, UR22, R28 ;  /* 0x0000001604207c2b */ /* 0x020fe2000800001c */
[----:B------:R-:W1:Y:S01]  /*2650*/  LDCU.64 UR22, c[0x3][0x70] ;  /* 0x00c00e00ff1677ac */ /* 0x000e620008000a00 */
[----:B------:R-:W-:-:S02]  /*2660*/  DFMA R42, R8, UR24, R42 ;  /* 0x00000018082a7c2b */ /* 0x000fc4000800002a */
[----:B------:R-:W-:Y:S01]  /*2670*/  DFMA R40, R12, UR8, R40 ;  /* 0x000000080c287c2b */ /* 0x000fe20008000028 */
[----:B------:R-:W4:Y:S01]  /*2680*/  LDCU.64 UR8, c[0x3][0x770] ;  /* 0x00c0ee00ff0877ac */ /* 0x000f220008000a00 */
[C-C-:B--2---:R-:W-:Y:S02]  /*2690*/  DADD R28, R48.reuse, R50.reuse ;  /* 0x00000000301c7229 */ /* 0x144fe40000000032 */
[----:B------:R-:W-:Y:S02]  /*26a0*/  DADD R30, R48, -R50 ;  /* 0x00000000301e7229 */ /* 0x000fe40000000832 */
[----:B------:R-:W-:Y:S02]  /*26b0*/  DFMA R44, R2, UR26, R32 ;  /* 0x0000001a022c7c2b */ /* 0x000fe40008000020 */
[----:B------:R-:W-:Y:S02]  /*26c0*/  DFMA R42, R12, UR28, R42 ;  /* 0x0000001c0c2a7c2b */ /* 0x000fe4000800002a */
[----:B---3--:R-:W-:-:S02]  /*26d0*/  DADD R32, R36, R38 ;  /* 0x0000000024207229 */ /* 0x008fc40000000026 */
[----:B------:R-:W-:Y:S02]  /*26e0*/  DADD R36, R36, -R38 ;  /* 0x0000000024247229 */ /* 0x000fe40000000826 */
[C---:B0-----:R-:W-:Y:S02]  /*26f0*/  DFMA R52, R28.reuse, UR12, R52 ;  /* 0x0000000c1c347c2b */ /* 0x041fe40008000034 */
[----:B------:R-:W-:Y:S02]  /*2700*/  DFMA R44, R28, UR14, R44 ;  /* 0x0000000e1c2c7c2b */ /* 0x000fe4000800002c */
[C---:B------:R-:W-:Y:S02]  /*2710*/  DFMA R40, R30.reuse, UR16, R40 ;  /* 0x000000101e287c2b */ /* 0x040fe40008000028 */
[----:B------:R-:W-:Y:S02]  /*2720*/  DFMA R42, R30, UR18, R42 ;  /* 0x000000121e2a7c2b */ /* 0x000fe4000800002a */
[----:B------:R-:W-:-:S02]  /*2730*/  DFMA R52, R32, UR10, R52 ;  /* 0x0000000a20347c2b */ /* 0x000fc40008000034 */
[----:B-1----:R-:W-:Y:S02]  /*2740*/  DFMA R44, R32, UR22, R44 ;  /* 0x00000016202c7c2b */ /* 0x002fe4000800002c */
[C---:B------:R-:W-:Y:S02]  /*2750*/  DFMA R40, R36.reuse, UR20, R40 ;  /* 0x0000001424287c2b */ /* 0x040fe40008000028 */
[----:B----4-:R-:W-:Y:S02]  /*2760*/  DFMA R42, R36, UR8, R42 ;  /* 0x00000008242a7c2b */ /* 0x010fe4000800002a */
[----:B------:R-:W-:Y:S02]  /*2770*/  DFMA R6, R26, R6, RZ ;  /* 0x000000061a06722b */ /* 0x000fe400000000ff */
[----:B------:R-:W-:Y:S01]  /*2780*/  DFMA R10, R34, R10, RZ ;  /* 0x0000000a220a722b */ /* 0x000fe200000000ff */
[----:B------:R-:W-:Y:S10]  /*2790*/  @P0 EXIT ;  /* 0x000000000000094d */ /* 0x000ff40003800000 */
[----:B------:R-:W0:Y:S01]  /*27a0*/  S2R R27, SR_TID.X ;  /* 0x00000000001b7919 */ /* 0x000e220000002100 */
[----:B------:R-:W-:Y:S02]  /*27b0*/  DFMA R6, R4, R14, R6 ;  /* 0x0000000e0406722b */ /* 0x000fe40000000006 */
[----:B------:R-:W-:Y:S02]  /*27c0*/  DFMA R10, R8, R16, R10 ;  /* 0x00000010080a722b */ /* 0x000fe4000000000a */
[----:B------:R-:W-:-:S04]  /*27d0*/  DADD R8, R44, R42 ;  /* 0x000000002c087229 */ /* 0x000fc8000000002a */
[----:B------:R-:W-:Y:S01]  /*27e0*/  DFMA R6, R2, R18, R6 ;  /* 0x000000120206722b */ /* 0x000fe20000000006 */
[----:B------:R-:W1:Y:S01]  /*27f0*/  LDC.64 R2, c[0x0][0x3a8] ;  /* 0x0000ea00ff027b82 */ /* 0x000e620000000a00 */
[----:B------:R-:W-:Y:S02]  /*2800*/  DFMA R10, R12, R20, R10 ;  /* 0x000000140c0a722b */ /* 0x000fe4000000000a */
[----:B------:R-:W-:-:S04]  /*2810*/  DADD R12, R52, -R40 ;  /* 0x00000000340c7229 */ /* 0x000fc80000000828 */
[----:B------:R-:W-:Y:S02]  /*2820*/  DFMA R6, R28, R22, R6 ;  /* 0x000000161c06722b */ /* 0x000fe40000000006 */
[----:B------:R-:W-:-:S06]  /*2830*/  DFMA R10, R30, R24, R10 ;  /* 0x000000181e0a722b */ /* 0x000fcc000000000a */
[----:B------:R-:W-:Y:S02]  /*2840*/  DFMA R14, R32, R58, R6 ;  /* 0x0000003a200e722b */ /* 0x000fe40000000006 */
[----:B------:R-:W-:Y:S02]  /*2850*/  DADD R6, R52, R40 ;  /* 0x0000000034067229 */ /* 0x000fe40000000028 */
[----:B------:R-:W-:Y:S02]  /*2860*/  DFMA R36, R36, R62, R10 ;  /* 0x0000003e2424722b */ /* 0x000fe4000000000a */
        /* <DEDUP_REMOVED lines=10> */
[----:B------:R-:W-:Y:S01]  /*2910*/  STG.E.64 desc[UR4][R2.64+0x5a0], R14 ;  /* 0x0005a00e02007986 */ /* 0x000fe2000c101b04 */
[----:B------:R-:W-:Y:S05]  /*2920*/  EXIT ;  /* 0x000000000000794d */ /* 0x000fea0003800000 */
.L_x_573:
        /* <DEDUP_REMOVED lines=13> */
.L_x_1096:


//--------------------- .text._Z32massMatrixMultiplyRegisterKernelILi6ELi10ELi2EEviPKdS1_S1_S1_Pd --------------------------
	.section	.text._Z32massMatrixMultiplyRegisterKernelILi6ELi10ELi2EEviPKdS1_S1_S1_Pd,"ax",@progbits
	.align	128
        .global         _Z32massMatrixMultiplyRegisterKernelILi6ELi10ELi2EEviPKdS1_S1_S1_Pd
        .type           _Z32massMatrixMultiplyRegisterKernelILi6ELi10ELi2EEviPKdS1_S1_S1_Pd,@function
        .size           _Z32massMatrixMultiplyRegisterKernelILi6ELi10ELi2EEviPKdS1_S1_S1_Pd,(.L_x_1097 - _Z32massMatrixMultiplyRegisterKernelILi6ELi10ELi2EEviPKdS1_S1_S1_Pd)
        .other          _Z32massMatrixMultiplyRegisterKernelILi6ELi10ELi2EEviPKdS1_S1_S1_Pd,@"STO_CUDA_ENTRY STV_DEFAULT"
_Z32massMatrixMultiplyRegisterKernelILi6ELi10ELi2EEviPKdS1_S1_S1_Pd:
.text._Z32massMatrixMultiplyRegisterKernelILi6ELi10ELi2EEviPKdS1_S1_S1_Pd:
        /* <DEDUP_REMOVED lines=36> */
[----:B--2---:R1:W-:Y:S04]  /*0240*/  @!P1 STS.64 [R4], R34 ;  /* 0x0000002204009388 */ /* 0x0043e80000000a00 */
[----:B---3--:R-:W-:Y:S01]  /*0250*/  @!P1 STS.64 [R13], R36 ;  /* 0x000000240d009388 */ /* 0x008fe20000000a00 */
[----:B------:R-:W-:Y:S01]  /*0260*/  BAR.SYNC.DEFER_BLOCKING 0x0 ;  /* 0x0000000000007b1d */ /* 0x000fe20000010000 */
[C---:B------:R-:W-:Y:S02]  /*0270*/  ISETP.GT.U32.AND P1, PT, R0.reuse, 0x63, PT ;  /* 0x000000630000780c */ /* 0x040fe40003f24070 */
[----:B-1----:R-:W-:-:S05]  /*0280*/  LOP3.LUT R4, R0, 0xffff, RZ, 0xc0, !PT ;  /* 0x0000ffff00047812 */ /* 0x002fca00078ec0ff */
[----:B------:R-:W-:Y:S01]  /*0290*/  IMAD R4, R4, 0x2aab, RZ ;  /* 0x00002aab04047824 */ /* 0x000fe200078e02ff */
[----:B0-----:R-:W0:Y:S04]  /*02a0*/  LDS.128 R8, [R2+0x3ef0] ;  /* 0x003ef00002087984 */ /* 0x001e280000000c00 */
[----:B------:R-:W1:Y:S04]  /*02b0*/  LDS.128 R20, [R2+0x3e80] ;  /* 0x003e800002147984 */ /* 0x000e680000000c00 */
[----:B------:R-:W2:Y:S04]  /*02c0*/  LDS.128 R12, [R2+0x3f00] ;  /* 0x003f0000020c7984 */ /* 0x000ea80000000c00 */
[----:B------:R-:W3:Y:S01]  /*02d0*/  LDS.128 R16, [R2+0x3e90] ;  /* 0x003e900002107984 */ /* 0x000ee20000000c00 */
        /* <DEDUP_REMOVED lines=25> */
[----:B-1----:R-:W-:Y:S02]  /*0470*/  R2UR UR44, R22 ;  /* 0x00000000162c72ca */ /* 0x002fe400000e0000 */
[----:B------:R-:W-:Y:S02]  /*0480*/  R2UR UR45, R23 ;  /* 0x00000000172d72ca */ /* 0x000fe400000e0000 */
[----:B------:R-:W-:Y:S02]  /*0490*/  R2UR UR12, R20 ;  /* 0x00000000140c72ca */ /* 0x000fe400000e0000 */
[----:B------:R-:W-:Y:S02]  /*04a0*/  R2UR UR13, R21 ;  /* 0x00000000150d72ca */ /* 0x000fe400000e0000 */
[----:B------:R-:W1:Y:S01]  /*04b0*/  LDS.128 R20, [R2+0x3f30] ;  /* 0x003f300002147984 */ /* 0x000e620000000c00 */
        /* <DEDUP_REMOVED lines=24> */
[----:B------:R2:W1:Y:S01]  /*0640*/  LDS.128 R12, [R2+0x3ed0] ;  /* 0x003ed000020c7984 */ /* 0x0004620000000c00 */
[----:B---3--:R-:W-:Y:S02]  /*0650*/  R2UR UR60, R18 ;  /* 0x00000000123c72ca */ /* 0x008fe400000e0000 */
[----:B------:R-:W-:Y:S01]  /*0660*/  R2UR UR61, R19 ;  /* 0x00000000133d72ca */ /* 0x000fe200000e0000 */
[C-C-:B----4-:R-:W-:Y:S01]  /*0670*/  DADD R18, R28.reuse, R26.reuse ;  /* 0x000000001c127229 */ /* 0x150fe2000000001a */
[----:B------:R-:W-:Y:S01]  /*0680*/  R2UR UR28, R16 ;  /* 0x00000000101c72ca */ /* 0x000fe200000e0000 */
[----:B------:R-:W-:Y:S01]  /*0690*/  DADD R28, R28, -R26 ;  /* 0x000000001c1c7229 */ /* 0x000fe2000000081a */
[----:B------:R-:W-:Y:S01]  /*06a0*/  R2UR UR29, R17 ;  /* 0x00000000111d72ca */ /* 0x000fe200000e0000 */
[C-C-:B-----5:R-:W-:Y:S01]  /*06b0*/  DADD R26, R30.reuse, R24.reuse ;  /* 0x000000001e1a7229 */ /* 0x160fe20000000018 */
[----:B--2---:R-:W-:Y:S01]  /*06c0*/  IMAD R2, R5, 0x1f40, R2 ;  /* 0x00001f4005027824 */ /* 0x004fe200078e0202 */
[----:B------:R-:W-:-:S02]  /*06d0*/  DADD R24, R30, -R24 ;  /* 0x000000001e187229 */ /* 0x000fc40000000818 */
[C-C-:B------:R-:W-:Y:S02]  /*06e0*/  DADD R30, R32.reuse, -R6.reuse ;  /* 0x00000000201e7229 */ /* 0x140fe40000000806 */
[----:B------:R-:W-:-:S06]  /*06f0*/  DADD R6, R32, R6 ;  /* 0x0000000020067229 */ /* 0x000fcc0000000006 */
[C---:B------:R-:W-:Y:S01]  /*0700*/  DFMA R32, R30.reuse, UR6, RZ ;  /* 0x000000061e207c2b */ /* 0x040fe200080000ff */
[----:B0-----:R-:W-:Y:S01]  /*0710*/  R2UR UR32, R8 ;  /* 0x00000000082072ca */ /* 0x001fe200000e0000 */
[C---:B------:R-:W-:Y:S01]  /*0720*/  DFMA R34, R30.reuse, UR48, RZ ;  /* 0x000000301e227c2b */ /* 0x040fe200080000ff */
[----:B------:R-:W-:Y:S01]  /*0730*/  R2UR UR33, R9 ;  /* 0x00000000092172ca */ /* 0x000fe200000e0000 */
[----:B------:R-:W-:Y:S01]  /*0740*/  DFMA R8, R30, UR12, RZ ;  /* 0x0000000c1e087c2b */ /* 0x000fe200080000ff */
[----:B------:R-:W-:Y:S01]  /*0750*/  R2UR UR66, R10 ;  /* 0x000000000a4272ca */ /* 0x000fe200000e0000 */
[----:B------:R-:W-:Y:S01]  /*0760*/  DFMA R16, R6, UR42, RZ ;  /* 0x0000002a06107c2b */ /* 0x000fe200080000ff */
[----:B------:R-:W-:Y:S01]  /*0770*/  R2UR UR67, R11 ;  /* 0x000000000b4372ca */ /* 0x000fe200000e0000 */
[C---:B------:R-:W-:Y:S01]  /*0780*/  DFMA R32, R24.reuse, UR8, R32 ;  /* 0x0000000818207c2b */ /* 0x040fe20008000020 */
[----:B-1----:R-:W-:Y:S01]  /*0790*/  R2UR UR30, R20 ;  /* 0x00000000141e72ca */ /* 0x002fe200000e0000 */
[----:B------:R-:W-:Y:S01]  /*07a0*/  DFMA R34, R24, UR20, R34 ;  /* 0x0000001418227c2b */ /* 0x000fe20008000022 */
        /* <DEDUP_REMOVED lines=11> */
[----:B------:R-:W-:Y:S01]  /*0860*/  DFMA R30, R24, UR32, R30 ;  /* 0x00000020181e7c2b */ /* 0x000fe2000800001e */
[----:B------:R-:W-:Y:S01]  /*0870*/  R2UR UR59, R15 ;  /* 0x000000000f3b72ca */ /* 0x000fe200000e0000 */
[C---:B------:R-:W-:Y:S01]  /*0880*/  DFMA R12, R6.reuse, UR4, RZ ;  /* 0x00000004060c7c2b */ /* 0x040fe200080000ff */
[----:B------:R-:W-:Y:S01]  /*0890*/  SHF.R.U32.HI R25, RZ, 0x10, R4 ;  /* 0x00000010ff197819 */ /* 0x000fe20000011604 */
[----:B------:R-:W-:-:S02]  /*08a0*/  DFMA R22, R6, UR18, RZ ;  /* 0x0000001206167c2b */ /* 0x000fc400080000ff */
[----:B------:R-:W-:Y:S01]  /*08b0*/  DFMA R6, R6, UR30, RZ ;  /* 0x0000001e06067c2b */ /* 0x000fe200080000ff */
[C---:B------:R-:W-:Y:S01]  /*08c0*/  PRMT R4, R25.reuse, 0x9910, RZ ;  /* 0x0000991019047816 */ /* 0x040fe200000000ff */
[C---:B------:R-:W-:Y:S01]  /*08d0*/  DFMA R16, R26.reuse, UR14, R16 ;  /* 0x0000000e1a107c2b */ /* 0x040fe20008000010 */
[----:B------:R-:W-:Y:S01]  /*08e0*/  IMAD R25, R25, 0x50, R2 ;  /* 0x0000005019197824 */ /* 0x000fe200078e0202 */
[C---:B------:R-:W-:Y:S02]  /*08f0*/  DFMA R12, R26.reuse, UR38, R12 ;  /* 0x000000261a0c7c2b */ /* 0x040fe4000800000c */
[----:B------:R-:W-:Y:S01]  /*0900*/  IMAD R4, R4, 0x6, RZ ;  /* 0x0000000604047824 */ /* 0x000fe200078e02ff */
[C---:B------:R-:W-:Y:S02]  /*0910*/  DFMA R10, R26.reuse, UR26, R10 ;  /* 0x0000001a1a0a7c2b */ /* 0x040fe4000800000a */
[C---:B------:R-:W-:Y:S01]  /*0920*/  DFMA R22, R26.reuse, UR50, R22 ;  /* 0x000000321a167c2b */ /* 0x040fe20008000016 */
[----:B------:R-:W-:Y:S01]  /*0930*/  IMAD.MOV R4, RZ, RZ, -R4 ;  /* 0x000000ffff047224 */ /* 0x000fe200078e0a04 */
[----:B------:R-:W-:-:S02]  /*0940*/  DFMA R6, R26, UR62, R6 ;  /* 0x0000003e1a067c2b */ /* 0x000fc40008000006 */
[----:B------:R-:W-:Y:S02]  /*0950*/  DFMA R32, R28, UR40, R32 ;  /* 0x000000281c207c2b */ /* 0x000fe40008000020 */
[----:B------:R-:W-:Y:S01]  /*0960*/  DFMA R12, R18, UR10, R12 ;  /* 0x0000000a120c7c2b */ /* 0x000fe2000800000c */
[----:B------:R-:W-:Y:S01]  /*0970*/  PRMT R15, R4, 0x7710, RZ ;  /* 0x00007710040f7816 */ /* 0x000fe200000000ff */
[----:B------:R-:W-:Y:S02]  /*0980*/  DFMA R8, R28, UR16, R8 ;  /* 0x000000101c087c2b */ /* 0x000fe40008000008 */
[----:B------:R-:W-:Y:S02]  /*0990*/  DFMA R16, R18, UR46, R16 ;  /* 0x0000002e12107c2b */ /* 0x000fe40008000010 */
[----:B------:R-:W-:Y:S01]  /*09a0*/  DFMA R20, R28, UR28, R20 ;  /* 0x0000001c1c147c2b */ /* 0x000fe20008000014 */
[----:B------:R-:W-:Y:S01]  /*09b0*/  IMAD.IADD R4, R15, 0x1, R0 ;  /* 0x000000010f047824 */ /* 0x000fe200078e0200 */
[----:B------:R-:W-:-:S02]  /*09c0*/  DFMA R10, R18, UR58, R10 ;  /* 0x0000003a120a7c2b */ /* 0x000fc4000800000a */
[----:B------:R-:W-:Y:S02]  /*09d0*/  DFMA R22, R18, UR22, R22 ;  /* 0x0000001612167c2b */ /* 0x000fe40008000016 */
[C---:B------:R-:W-:Y:S01]  /*09e0*/  DFMA R34, R28.reuse, UR52, R34 ;  /* 0x000000341c227c2b */ /* 0x040fe20008000022 */
[----:B------:R-:W-:Y:S01]  /*09f0*/  LOP3.LUT R4, R4, 0xffff, RZ, 0xc0, !PT ;  /* 0x0000ffff04047812 */ /* 0x000fe200078ec0ff */
[----:B------:R-:W-:Y:S02]  /*0a00*/  DFMA R30, R28, UR66, R30 ;  /* 0x000000421c1e7c2b */ /* 0x000fe4000800001e */
[----:B------:R-:W-:Y:S02]  /*0a10*/  DFMA R18, R18, UR64, R6 ;  /* 0x0000004012127c2b */ /* 0x000fe40008000006 */
[C-C-:B------:R-:W-:Y:S01]  /*0a20*/  DADD R6, R12.reuse, -R32.reuse ;  /* 0x000000000c067229 */ /* 0x140fe20000000820 */
[----:B------:R-:W-:Y:S01]  /*0a30*/  IMAD R4, R4, 0x8, R25 ;  /* 0x0000000804047824 */ /* 0x000fe200078e0219 */
[----:B------:R-:W-:-:S02]  /*0a40*/  DADD R32, R12, R32 ;  /* 0x000000000c207229 */ /* 0x000fc40000000020 */
[C-C-:B------:R-:W-:Y:S02]  /*0a50*/  DADD R12, R16.reuse, -R8.reuse ;  /* 0x00000000100c7229 */ /* 0x140fe40000000808 */
[----:B------:R-:W-:Y:S01]  /*0a60*/  DADD R8, R16, R8 ;  /* 0x0000000010087229 */ /* 0x000fe20000000008 */
[----:B------:R0:W-:Y:S01]  /*0a70*/  STS.64 [R4+0x1c20], R6 ;  /* 0x001c200604007388 */ /* 0x0001e20000000a00 */
[C-C-:B------:R-:W-:Y:S02]  /*0a80*/  DADD R16, R10.reuse, -R20.reuse ;  /* 0x000000000a107229 */ /* 0x140fe40000000814 */
[----:B------:R-:W-:Y:S01]  /*0a90*/  DADD R10, R10, R20 ;  /* 0x000000000a0a7229 */ /* 0x000fe20000000014 */
[----:B------:R0:W-:Y:S01]  /*0aa0*/  STS.64 [R4], R32 ;  /* 0x0000002004007388 */ /* 0x0001e20000000a00 */
[----:B------:R-:W-:Y:S02]  /*0ab0*/  DADD R14, R22, -R34 ;  /* 0x00000000160e7229 */ /* 0x000fe40000000822 */
[----:B------:R-:W-:Y:S01]  /*0ac0*/  DADD R20, R18, -R30 ;  /* 0x0000000012147229 */ /* 0x000fe2000000081e */
        /* <DEDUP_REMOVED lines=12> */
[----:B------:R-:W-:-:S07]  /*0b90*/  IMAD.MOV.U32 R5, RZ, RZ, R0 ;  /* 0x000000ffff057224 */ /* 0x000fce00078e0000 */
.L_x_576:
[C---:B01----:R-:W-:Y:S02]  /*0ba0*/  PRMT R6, R5.reuse, 0x9910, RZ ;  /* 0x0000991005067816 */ /* 0x043fe400000000ff */
        /* <DEDUP_REMOVED lines=35> */
[----:B------:R-:W-:Y:S02]  /*0de0*/  DFMA R28, R24, UR12, RZ ;  /* 0x0000000c181c7c2b */ /* 0x000fe400080000ff */
[C-C-:B--2---:R-:W-:Y:S02]  /*0df0*/  DADD R18, R22.reuse, R16.reuse ;  /* 0x0000000016127229 */ /* 0x144fe40000000010 */
[----:B------:R-:W-:Y:S02]  /*0e00*/  DADD R16, R22, -R16 ;  /* 0x0000000016107229 */ /* 0x000fe40000000810 */
        /* <DEDUP_REMOVED lines=16> */
[C---:B------:R-:W-:Y:S02]  /*0f10*/  DFMA R22, R16.reuse, UR28, R22 ;  /* 0x0000001c10167c2b */ /* 0x040fe40008000016 */
[----:B------:R-:W-:Y:S02]  /*0f20*/  DFMA R24, R16, UR66, R24 ;  /* 0x0000004210187c2b */ /* 0x000fe40008000018 */
        /* <DEDUP_REMOVED lines=21> */
.L_x_575:
[----:B------:R-:W-:Y:S05]  /*1080*/  BSYNC.RECONVERGENT B0 ;  /* 0x0000000000007941 */ /* 0x000fea0003800200 */
.L_x_574:
[----:B------:R-:W-:Y:S06]  /*1090*/  BAR.SYNC.DEFER_BLOCKING 0x0 ;  /* 0x0000000000007b1d */ /* 0x000fec0000010000 */
[----:B------:R-:W-:Y:S04]  /*10a0*/  BSSY.RECONVERGENT B0, `(.L_x_577) ;  /* 0x00000a1000007945 */ /* 0x000fe80003800200 */
[----:B------:R-:W-:Y:S05]  /*10b0*/  @P1 BRA `(.L_x_578) ;  /* 0x00000008007c1947 */ /* 0x000fea0003800000 */
.L_x_579:
[----:B--2---:R-:W-:Y:S01]  /*10c0*/  PRMT R5, R0, 0x9910, RZ ;  /* 0x0000991000057816 */ /* 0x004fe200000000ff */
[----:B01----:R-:W0:Y:S01]  /*10d0*/  @!P0 LDC.64 R8, c[0x0][0x388] ;  /* 0x0000e200ff088b82 */ /* 0x003e220000000a00 */
[----:B------:R-:W-:Y:S01]  /*10e0*/  UMOV UR36, 0x640a ;  /* 0x0000640a00247882 */ /* 0x000fe20000000000 */
[----:B------:R-:W-:Y:S02]  /*10f0*/  CS2R R20, SRZ ;  /* 0x0000000000147805 */ /* 0x000fe4000001ff00 */
[----:B------:R-:W-:Y:S01]  /*1100*/  CS2R R28, SRZ ;  /* 0x00000000001c7805 */ /* 0x000fe2000001ff00 */
        /* <DEDUP_REMOVED lines=13> */
[----:B------:R-:W2:Y:S04]  /*11e0*/  @!P0 LDG.E.64.CONSTANT R20, desc[UR34][R8.64] ;  /* 0x0000002208148981 */ /* 0x000ea8000c1e9b00 */
[----:B------:R0:W3:Y:S01]  /*11f0*/  @!P0 LDG.E.64.CONSTANT R28, desc[UR34][R8.64+0x48] ;  /* 0x00004822081c8981 */ /* 0x0000e2000c1e9b00 */
[----:B------:R-:W-:Y:S02]  /*1200*/  ISETP.GE.AND P0, PT, R3, UR37, PT ;  /* 0x0000002503007c0c */ /* 0x000fe4000bf06270 */
[----:B------:R-:W-:-:S11]  /*1210*/  CS2R R22, SRZ ;  /* 0x0000000000167805 */ /* 0x000fd6000001ff00 */
[----:B------:R-:W1:Y:S01]  /*1220*/  @!P0 LDC.64 R10, c[0x0][0x388] ;  /* 0x0000e200ff0a8b82 */ /* 0x000e620000000a00 */
[----:B------:R-:W-:Y:S01]  /*1230*/  @!P0 IMAD R31, R3, 0x3e8, R6 ;  /* 0x000003e8031f8824 */ /* 0x000fe200078e0206 */
[----:B------:R-:W-:-:S03]  /*1240*/  CS2R R24, SRZ ;  /* 0x0000000000187805 */ /* 0x000fc6000001ff00 */
[----:B-1----:R-:W-:-:S05]  /*1250*/  @!P0 IMAD.WIDE R30, R31, 0x8, R10 ;  /* 0x000000081f1e8825 */ /* 0x002fca00078e020a */
[----:B------:R-:W4:Y:S04]  /*1260*/  @!P0 LDG.E.64.CONSTANT R22, desc[UR34][R30.64+0x40] ;  /* 0x000040221e168981 */ /* 0x000f28000c1e9b00 */
[----:B------:R1:W5:Y:S01]  /*1270*/  @!P0 LDG.E.64.CONSTANT R24, desc[UR34][R30.64+0x8] ;  /* 0x000008221e188981 */ /* 0x000362000c1e9b00 */
[----:B------:R-:W-:-:S05]  /*1280*/  LOP3.LUT R5, R5, 0xffff, RZ, 0xc0, !PT ;  /* 0x0000ffff05057812 */ /* 0x000fca00078ec0ff */
[----:B------:R-:W-:-:S04]  /*1290*/  IMAD R5, R5, 0x320, R2 ;  /* 0x0000032005057824 */ /* 0x000fc800078e0202 */
[----:B------:R-:W-:-:S05]  /*12a0*/  IMAD R5, R12, 0x50, R5 ;  /* 0x000000500c057824 */ /* 0x000fca00078e0205 */
[----:B0-----:R-:W-:Y:S04]  /*12b0*/  LDS.128 R8, [R5] ;  /* 0x0000000005087984 */ /* 0x001fe80000000c00 */
[----:B------:R-:W0:Y:S04]  /*12c0*/  LDS.128 R12, [R5+0x20] ;  /* 0x00002000050c7984 */ /* 0x000e280000000c00 */
[----:B------:R-:W1:Y:S01]  /*12d0*/  LDS.128 R16, [R5+0x10] ;  /* 0x0000100005107984 */ /* 0x000e620000000c00 */
[C-C-:B0-----:R-:W-:Y:S02]  /*12e0*/  DADD R26, R8.reuse, R14.reuse ;  /* 0x00000000081a7229 */ /* 0x141fe4000000000e */
[----:B------:R-:W-:-:S02]  /*12f0*/  DADD R14, R8, -R14 ;  /* 0x00000000080e7229 */ /* 0x000fc4000000080e */
[C-C-:B------:R-:W-:Y:S02]  /*1300*/  DADD R8, R10.reuse, R12.reuse ;  /* 0x000000000a087229 */ /* 0x140fe4000000000c */
[----:B------:R-:W-:Y:S02]  /*1310*/  DADD R12, R10, -R12 ;  /* 0x000000000a0c7229 */ /* 0x000fe4000000080c */
[----:B------:R-:W-:Y:S02]  /*1320*/  DFMA R32, R26, UR4, RZ ;  /* 0x000000041a207c2b */ /* 0x000fe400080000ff */
[----:B-1----:R-:W-:Y:S02]  /*1330*/  DFMA R30, R14, UR6, RZ ;  /* 0x000000060e1e7c2b */ /* 0x002fe400080000ff */
[C-C-:B------:R-:W-:Y:S02]  /*1340*/  DADD R10, R16.reuse, R18.reuse ;  /* 0x00000000100a7229 */ /* 0x140fe40000000012 */
[----:B------:R-:W-:-:S02]  /*1350*/  DADD R16, R16, -R18 ;  /* 0x0000000010107229 */ /* 0x000fc40000000812 */
[----:B------:R-:W-:Y:S02]  /*1360*/  DFMA R32, R8, UR38, R32 ;  /* 0x0000002608207c2b */ /* 0x000fe40008000020 */
[----:B------:R-:W-:Y:S02]  /*1370*/  DFMA R30, R12, UR8, R30 ;  /* 0x000000080c1e7c2b */ /* 0x000fe4000800001e */
[----:B------:R-:W-:-:S04]  /*1380*/  DFMA R34, R14, UR12, RZ ;  /* 0x0000000c0e227c2b */ /* 0x000fc800080000ff */
[----:B------:R-:W-:Y:S02]  /*1390*/  DFMA R32, R10, UR10, R32 ;  /* 0x0000000a0a207c2b */ /* 0x000fe40008000020 */
[----:B------:R-:W-:Y:S02]  /*13a0*/  DFMA R30, R16, UR40, R30 ;  /* 0x00000028101e7c2b */ /* 0x000fe4000800001e */
[----:B------:R-:W-:-:S06]  /*13b0*/  DFMA R34, R12, UR44, R34 ;  /* 0x0000002c0c227c2b */ /* 0x000fcc0008000022 */
[C-C-:B------:R-:W-:Y:S02]  /*13c0*/  DADD R18, R32.reuse, -R30.reuse ;  /* 0x0000000020127229 */ /* 0x140fe4000000081e */
[----:B------:R-:W-:Y:S02]  /*13d0*/  DADD R30, R32, R30 ;  /* 0x00000000201e7229 */ /* 0x000fe4000000001e */
[----:B------:R-:W-:Y:S01]  /*13e0*/  DFMA R34, R16, UR16, R34 ;  /* 0x0000001010227c2b */ /* 0x000fe20008000022 */
[----:B------:R-:W-:-:S03]  /*13f0*/  CS2R R36, SRZ ;  /* 0x0000000000247805 */ /* 0x000fc6000001ff00 */
[----:B---3--:R-:W-:-:S08]  /*1400*/  DMUL R28, R18, R28 ;  /* 0x0000001c121c7228 */ /* 0x008fd00000000000 */
[CCC-:B--2---:R-:W-:Y:S02]  /*1410*/  DFMA R18, R30.reuse, R20.reuse, -R28.reuse ;  /* 0x000000141e12722b */ /* 0x1c4fe4000000081c */
[----:B------:R-:W-:Y:S02]  /*1420*/  DFMA R20, R30, R20, R28 ;  /* 0x000000141e14722b */ /* 0x000fe4000000001c */
[----:B------:R-:W-:Y:S01]  /*1430*/  DFMA R30, R26, UR42, RZ ;  /* 0x0000002a1a1e7c2b */ /* 0x000fe200080000ff */
[----:B------:R-:W0:Y:S07]  /*1440*/  @!P0 LDC.64 R28, c[0x0][0x388] ;  /* 0x0000e200ff1c8b82 */ /* 0x000e2e0000000a00 */
[----:B------:R-:W-:-:S08]  /*1450*/  DFMA R30, R8, UR14, R30 ;  /* 0x0000000e081e7c2b */ /* 0x000fd0000800001e */
[----:B------:R-:W-:-:S08]  /*1460*/  DFMA R30, R10, UR46, R30 ;  /* 0x0000002e0a1e7c2b */ /* 0x000fd0000800001e */
[C-C-:B------:R-:W-:Y:S02]  /*1470*/  DADD R32, -R34.reuse, R30.reuse ;  /* 0x0000000022207229 */ /* 0x140fe4000000011e */
[----:B------:R-:W-:Y:S01]  /*1480*/  DADD R30, R34, R30 ;  /* 0x00000000221e7229 */ /* 0x000fe2000000001e */
[----:B------:R-:W-:-:S05]  /*1490*/  CS2R R34, SRZ ;  /* 0x0000000000227805 */ /* 0x000fca000001ff00 */
[----:B----4-:R-:W-:-:S08]  /*14a0*/  DMUL R32, R32, R22 ;  /* 0x0000001620207228 */ /* 0x010fd00000000000 */
[CCC-:B-----5:R-:W-:Y:S02]  /*14b0*/  DFMA R22, R30.reuse, R24.reuse, -R32.reuse ;  /* 0x000000181e16722b */ /* 0x1e0fe40000000820 */
[----:B------:R-:W-:Y:S01]  /*14c0*/  DFMA R24, R30, R24, R32 ;  /* 0x000000181e18722b */ /* 0x000fe20000000020 */
[----:B------:R-:W-:-:S04]  /*14d0*/  @!P0 IMAD R31, R3, 0x3e8, R6 ;  /* 0x000003e8031f8824 */ /* 0x000fc800078e0206 */
[----:B0-----:R-:W-:-:S05]  /*14e0*/  @!P0 IMAD.WIDE R30, R31, 0x8, R28 ;  /* 0x000000081f1e8825 */ /* 0x001fca00078e021c */
[----:B------:R-:W2:Y:S04]  /*14f0*/  @!P0 LDG.E.64.CONSTANT R34, desc[UR34][R30.64+0x38] ;  /* 0x000038221e228981 */ /* 0x000ea8000c1e9b00 */
[----:B------:R0:W3:Y:S01]  /*1500*/  @!P0 LDG.E.64.CONSTANT R36, desc[UR34][R30.64+0x10] ;  /* 0x000010221e248981 */ /* 0x0000e2000c1e9b00 */
[----:B------:R-:W-:Y:S01]  /*1510*/  DFMA R32, R14, UR48, RZ ;  /* 0x000000300e207c2b */ /* 0x000fe200080000ff */
[----:B------:R-:W-:Y:S01]  /*1520*/  @!P0 IMAD R7, R3, 0x3e8, R6 ;  /* 0x000003e803078824 */ /* 0x000fe200078e0206 */
[----:B------:R-:W-:-:S06]  /*1530*/  DFMA R28, R26, UR18, RZ ;  /* 0x000000121a1c7c2b */ /* 0x000fcc00080000ff */
[----:B------:R-:W-:Y:S02]  /*1540*/  DFMA R32, R12, UR20, R32 ;  /* 0x000000140c207c2b */ /* 0x000fe40008000020 */
[----:B------:R-:W-:-:S06]  /*1550*/  DFMA R28, R8, UR50, R28 ;  /* 0x00000032081c7c2b */ /* 0x000fcc000800001c */
[----:B------:R-:W-:Y:S02]  /*1560*/  DFMA R32, R16, UR52, R32 ;  /* 0x0000003410207c2b */ /* 0x000fe40008000020 */
[----:B------:R-:W-:-:S08]  /*1570*/  DFMA R28, R10, UR22, R28 ;  /* 0x000000160a1c7c2b */ /* 0x000fd0000800001c */
[C-C-:B0-----:R-:W-:Y:S02]  /*1580*/  DADD R30, R32.reuse, R28.reuse ;  /* 0x00000000201e7229 */ /* 0x141fe4000000001c */
[----:B------:R-:W-:Y:S02]  /*1590*/  DADD R28, -R32, R28 ;  /* 0x00000000201c7229 */ /* 0x000fe4000000011c */
[----:B------:R-:W-:-:S08]  /*15a0*/  DFMA R32, R26, UR54, RZ ;  /* 0x000000361a207c2b */ /* 0x000fd000080000ff */
[----:B------:R-:W-:-:S08]  /*15b0*/  DFMA R32, R8, UR26, R32 ;  /* 0x0000001a08207c2b */ /* 0x000fd00008000020 */
[----:B------:R-:W-:Y:S02]  /*15c0*/  DFMA R32, R10, UR58, R32 ;  /* 0x0000003a0a207c2b */ /* 0x000fe40008000020 */
[----:B--2---:R-:W-:-:S08]  /*15d0*/  DMUL R34, R28, R34 ;  /* 0x000000221c227228 */ /* 0x004fd00000000000 */
[CCC-:B---3--:R-:W-:Y:S02]  /*15e0*/  DFMA R28, R30.reuse, R36.reuse, -R34.reuse ;  /* 0x000000241e1c722b */ /* 0x1c8fe40000000822 */
[----:B------:R-:W-:Y:S02]  /*15f0*/  DFMA R30, R30, R36, R34 ;  /* 0x000000241e1e722b */ /* 0x000fe40000000022 */
[----:B------:R-:W-:Y:S01]  /*1600*/  DFMA R34, R26, UR30, RZ ;  /* 0x0000001e1a227c2b */ /* 0x000fe200080000ff */
[----:B------:R-:W0:Y:S07]  /*1610*/  @!P0 LDC.64 R26, c[0x0][0x388] ;  /* 0x0000e200ff1a8b82 */ /* 0x000e2e0000000a00 */
[----:B------:R-:W-:-:S02]  /*1620*/  DFMA R34, R8, UR62, R34 ;  /* 0x0000003e08227c2b */ /* 0x000fc40008000022 */
[C---:B------:R-:W-:Y:S02]  /*1630*/  DFMA R8, R14.reuse, UR24, RZ ;  /* 0x000000180e087c2b */ /* 0x040fe400080000ff */
[----:B------:R-:W-:-:S04]  /*1640*/  DFMA R14, R14, UR60, RZ ;  /* 0x0000003c0e0e7c2b */ /* 0x000fc800080000ff */
[----:B------:R-:W-:Y:S01]  /*1650*/  DFMA R34, R10, UR64, R34 ;  /* 0x000000400a227c2b */ /* 0x000fe20008000022 */
[----:B------:R-:W-:Y:S01]  /*1660*/  CS2R R10, SRZ ;  /* 0x00000000000a7805 */ /* 0x000fe2000001ff00 */
[C---:B------:R-:W-:Y:S02]  /*1670*/  DFMA R8, R12.reuse, UR56, R8 ;  /* 0x000000380c087c2b */ /* 0x040fe40008000008 */
[----:B------:R-:W-:Y:S01]  /*1680*/  DFMA R14, R12, UR32, R14 ;  /* 0x000000200c0e7c2b */ /* 0x000fe2000800000e */
[----:B0-----:R-:W-:Y:S01]  /*1690*/  @!P0 IMAD.WIDE R26, R7, 0x8, R26 ;  /* 0x00000008071a8825 */ /* 0x001fe200078e021a */
[----:B------:R-:W-:-:S04]  /*16a0*/  CS2R R12, SRZ ;  /* 0x00000000000c7805 */ /* 0x000fc8000001ff00 */
[----:B------:R-:W2:Y:S04]  /*16b0*/  @!P0 LDG.E.64.CONSTANT R10, desc[UR34][R26.64+0x30] ;  /* 0x000030221a0a8981 */ /* 0x000ea8000c1e9b00 */
[----:B------:R-:W3:Y:S01]  /*16c0*/  @!P0 LDG.E.64.CONSTANT R12, desc[UR34][R26.64+0x18] ;  /* 0x000018221a0c8981 */ /* 0x000ee2000c1e9b00 */
        /* <DEDUP_REMOVED lines=12> */
[----:B------:R-:W-:-:S08]  /*1790*/  DFMA R16, R16, UR66, R14 ;  /* 0x0000004210107c2b */ /* 0x000fd0000800000e */
[C-C-:B------:R-:W-:Y:S02]  /*17a0*/  DADD R14, R34.reuse, R16.reuse ;  /* 0x00000000220e7229 */ /* 0x140fe40000000010 */
[----:B------:R-:W-:Y:S02]  /*17b0*/  DADD R34, R34, -R16 ;  /* 0x0000000022227229 */ /* 0x000fe40000000810 */
[----:B------:R-:W-:-:S06]  /*17c0*/  DFMA R16, R20, UR4, RZ ;  /* 0x0000000414107c2b */ /* 0x000fcc00080000ff */
[----:B----4-:R-:W-:Y:S02]  /*17d0*/  DMUL R6, R34, R6 ;  /* 0x0000000622067228 */ /* 0x010fe40000000000 */
[----:B------:R-:W-:Y:S02]  /*17e0*/  DFMA R16, R24, UR42, R16 ;  /* 0x0000002a18107c2b */ /* 0x000fe40008000010 */
[----:B------:R-:W-:-:S08]  /*17f0*/  DFMA R26, R18, UR6, RZ ;  /* 0x00000006121a7c2b */ /* 0x000fd000080000ff */
[----:B------:R-:W-:Y:S02]  /*1800*/  DFMA R26, R22, UR12, R26 ;  /* 0x0000000c161a7c2b */ /* 0x000fe4000800001a */
[----:B------:R-:W-:-:S06]  /*1810*/  DFMA R16, R30, UR18, R16 ;  /* 0x000000121e107c2b */ /* 0x000fcc0008000010 */
[----:B------:R-:W-:Y:S02]  /*1820*/  DFMA R26, R28, UR48, R26 ;  /* 0x000000301c1a7c2b */ /* 0x000fe4000800001a */
[----:B------:R-:W-:-:S06]  /*1830*/  DFMA R16, R8, UR54, R16 ;  /* 0x0000003608107c2b */ /* 0x000fcc0008000010 */
[----:B------:R-:W-:Y:S01]  /*1840*/  DFMA R26, R10, UR24, R26 ;  /* 0x000000180a1a7c2b */ /* 0x000fe2000800001a */
[C---:B------:R-:W-:Y:S01]  /*1850*/  ISETP.GE.U32.AND P1, PT, R0.reuse, 0x40, PT ;  /* 0x000000400000780c */ /* 0x040fe20003f26070 */
[----:B------:R-:W-:Y:S01]  /*1860*/  VIADD R0, R0, 0x24 ;  /* 0x0000002400007836 */ /* 0x000fe20000000000 */
[CCC-:B--2---:R-:W-:Y:S02]  /*1870*/  DFMA R32, R14.reuse, R12.reuse, -R6.reuse ;  /* 0x0000000c0e20722b */ /* 0x1c4fe40000000806 */
[----:B------:R-:W-:Y:S02]  /*1880*/  DFMA R6, R14, R12, R6 ;  /* 0x0000000c0e06722b */ /* 0x000fe40000000006 */
[C---:B------:R-:W-:Y:S02]  /*1890*/  DFMA R12, R20.reuse, UR38, RZ ;  /* 0x00000026140c7c2b */ /* 0x040fe400080000ff */
[----:B------:R-:W-:-:S06]  /*18a0*/  DFMA R20, R20, UR10, RZ ;  /* 0x0000000a14147c2b */ /* 0x000fcc00080000ff */
[C---:B------:R-:W-:Y:S02]  /*18b0*/  DFMA R12, R24.reuse, UR14, R12 ;  /* 0x0000000e180c7c2b */ /* 0x040fe4000800000c */
[----:B------:R-:W-:Y:S02]  /*18c0*/  DFMA R20, R24, UR46, R20 ;  /* 0x0000002e18147c2b */ /* 0x000fe40008000014 */
[C---:B------:R-:W-:Y:S02]  /*18d0*/  DFMA R24, R18.reuse, UR40, RZ ;  /* 0x0000002812187c2b */ /* 0x040fe400080000ff */
[----:B------:R-:W-:-:S06]  /*18e0*/  DFMA R18, R18, UR8, RZ ;  /* 0x0000000812127c2b */ /* 0x000fcc00080000ff */
        /* <DEDUP_REMOVED lines=10> */
[----:B------:R-:W-:Y:S02]  /*1990*/  DFMA R16, R6, UR30, R16 ;  /* 0x0000001e06107c2b */ /* 0x000fe40008000010 */
[----:B------:R-:W-:-:S02]  /*19a0*/  DFMA R26, R32, UR60, R26 ;  /* 0x0000003c201a7c2b */ /* 0x000fc4000800001a */
[----:B------:R-:W-:Y:S02]  /*19b0*/  DFMA R12, R6, UR62, R12 ;  /* 0x0000003e060c7c2b */ /* 0x000fe4000800000c */
[----:B------:R-:W-:Y:S02]  /*19c0*/  DFMA R18, R32, UR32, R18 ;  /* 0x0000002020127c2b */ /* 0x000fe40008000012 */
[----:B------:R-:W-:Y:S02]  /*19d0*/  DFMA R20, R6, UR64, R20 ;  /* 0x0000004006147c2b */ /* 0x000fe40008000014 */
[----:B------:R-:W-:Y:S02]  /*19e0*/  DFMA R24, R32, UR66, R24 ;  /* 0x0000004220187c2b */ /* 0x000fe40008000018 */
[----:B------:R-:W-:Y:S02]  /*19f0*/  DADD R14, R16, -R26 ;  /* 0x00000000100e7229 */ /* 0x000fe4000000081a */
[----:B------:R-:W-:-:S02]  /*1a00*/  DADD R6, R12, -R18 ;  /* 0x000000000c067229 */ /* 0x000fc40000000812 */
[----:B------:R-:W-:Y:S02]  /*1a10*/  DADD R16, R16, R26 ;  /* 0x0000000010107229 */ /* 0x000fe4000000001a */
[C-C-:B------:R-:W-:Y:S02]  /*1a20*/  DADD R10, R20.reuse, -R24.reuse ;  /* 0x00000000140a7229 */ /* 0x140fe40000000818 */
[----:B------:R-:W-:Y:S02]  /*1a30*/  DADD R8, R20, R24 ;  /* 0x0000000014087229 */ /* 0x000fe40000000018 */
[----:B------:R-:W-:Y:S01]  /*1a40*/  DADD R12, R12, R18 ;  /* 0x000000000c0c7229 */ /* 0x000fe20000000012 */
[----:B------:R2:W-:Y:S04]  /*1a50*/  STS.64 [R5+0x28], R14 ;  /* 0x0000280e05007388 */ /* 0x0005e80000000a00 */
[----:B------:R2:W-:Y:S04]  /*1a60*/  STS.128 [R5+0x10], R8 ;  /* 0x0000100805007388 */ /* 0x0005e80000000c00 */
[----:B------:R2:W-:Y:S04]  /*1a70*/  STS.64 [R5], R16 ;  /* 0x0000001005007388 */ /* 0x0005e80000000a00 */
[----:B------:R2:W-:Y:S04]  /*1a80*/  STS.64 [R5+0x20], R6 ;  /* 0x0000200605007388 */ /* 0x0005e80000000a00 */
[----:B------:R2:W-:Y:S01]  /*1a90*/  STS.64 [R5+0x8], R12 ;  /* 0x0000080c05007388 */ /* 0x0005e20000000a00 */
[----:B------:R-:W-:Y:S05]  /*1aa0*/  @!P1 BRA `(.L_x_579) ;  /* 0xfffffff400849947 */ /* 0x000fea000383ffff */
.L_x_578:
[----:B------:R-:W-:Y:S05]  /*1ab0*/  BSYNC.RECONVERGENT B0 ;  /* 0x0000000000007941 */ /* 0x000fea0003800200 */
.L_x_577:
[----:B--2---:R-:W2:Y:S01]  /*1ac0*/  S2R R5, SR_TID.X ;  /* 0x0000000000057919 */ /* 0x004ea20000002100 */
[----:B------:R-:W-:Y:S01]  /*1ad0*/  BSSY.RECONVERGENT B0, `(.L_x_580) ;  /* 0x0000057000007945 */ /* 0x000fe20003800200 */
[----:B------:R-:W-:Y:S01]  /*1ae0*/  BAR.SYNC.DEFER_BLOCKING 0x0 ;  /* 0x0000000000007b1d */ /* 0x000fe20000010000 */
[----:B--2---:R-:W-:-:S13]  /*1af0*/  ISETP.GT.U32.AND P1, PT, R5, 0x3b, PT ;  /* 0x0000003b0500780c */ /* 0x004fda0003f24070 */
[----:B------:R-:W-:Y:S05]  /*1b00*/  @P1 BRA `(.L_x_581) ;  /* 0x00000004004c1947 */ /* 0x000fea0003800000 */
[----:B------:R-:W2:Y:S01]  /*1b10*/  S2R R3, SR_CgaCtaId ;  /* 0x0000000000037919 */ /* 0x000ea20000008800 */
[----:B------:R-:W-:Y:S01]  /*1b20*/  MOV R2, 0x400 ;  /* 0x0000040000027802 */ /* 0x000fe20000000f00 */
[----:B------:R-:W3:Y:S03]  /*1b30*/  S2R R0, SR_TID.Y ;  /* 0x0000000000007919 */ /* 0x000ee60000002200 */
[----:B--2---:R-:W-:-:S05]  /*1b40*/  LEA R3, R3, R2, 0x18 ;  /* 0x0000000203037211 */ /* 0x004fca00078ec0ff */
[----:B---3--:R-:W-:-:S07]  /*1b50*/  IMAD R0, R0, 0x1f40, R3 ;  /* 0x00001f4000007824 */ /* 0x008fce00078e0203 */
.L_x_582:
[C---:B--2---:R-:W-:Y:S02]  /*1b60*/  PRMT R2, R5.reuse, 0x9910, RZ ;  /* 0x0000991005027816 */ /* 0x044fe400000000ff */
[----:B------:R-:W-:-:S03]  /*1b70*/  ISETP.GE.U32.AND P1, PT, R5, 0x18, PT ;  /* 0x000000180500780c */ /* 0x000fc60003f26070 */
[----:B------:R-:W-:-:S05]  /*1b80*/  IMAD R2, R2, 0xab, RZ ;  /* 0x000000ab02027824 */ /* 0x000fca00078e02ff */
[----:B------:R-:W-:-:S04]  /*1b90*/  LOP3.LUT R2, R2, 0xffff, RZ, 0xc0, !PT ;  /* 0x0000ffff02027812 */ /* 0x000fc800078ec0ff */
[----:B------:R-:W-:-:S04]  /*1ba0*/  SHF.R.U32.HI R2, RZ, 0xa, R2 ;  /* 0x0000000aff027819 */ /* 0x000fc80000011602 */
[----:B------:R-:W-:-:S05]  /*1bb0*/  PRMT R3, R2, 0x9910, RZ ;  /* 0x0000991002037816 */ /* 0x000fca00000000ff */
[----:B------:R-:W-:-:S04]  /*1bc0*/  IMAD R3, R3, 0x6, RZ ;  /* 0x0000000603037824 */ /* 0x000fc800078e02ff */
[----:B------:R-:W-:-:S05]  /*1bd0*/  IMAD.MOV R3, RZ, RZ, -R3 ;  /* 0x000000ffff037224 */ /* 0x000fca00078e0a03 */
[----:B01----:R-:W-:Y:S02]  /*1be0*/  PRMT R6, R3, 0x7710, RZ ;  /* 0x0000771003067816 */ /* 0x003fe400000000ff */
        /* <DEDUP_REMOVED lines=19> */
[C---:B------:R-:W-:Y:S02]  /*1d20*/  DFMA R14, R22.reuse, UR4, RZ ;  /* 0x00000004160e7c2b */ /* 0x040fe400080000ff */
[C---:B------:R-:W-:Y:S02]  /*1d30*/  DFMA R12, R22.reuse, UR38, RZ ;  /* 0x00000026160c7c2b */ /* 0x040fe400080000ff */
[----:B------:R-:W-:Y:S02]  /*1d40*/  DFMA R22, R22, UR10, RZ ;  /* 0x0000000a16167c2b */ /* 0x000fe400080000ff */
[----:B------:R-:W-:Y:S02]  /*1d50*/  DADD R18, R18, -R26 ;  /* 0x0000000012127229 */ /* 0x000fe4000000081a */
[C---:B------:R-:W-:Y:S02]  /*1d60*/  DFMA R26, R20.reuse, UR6, RZ ;  /* 0x00000006141a7c2b */ /* 0x040fe400080000ff */
[----:B------:R-:W-:-:S02]  /*1d70*/  DFMA R30, R20, UR8, RZ ;  /* 0x00000008141e7c2b */ /* 0x000fc400080000ff */
[----:B------:R-:W-:Y:S02]  /*1d80*/  DFMA R20, R20, UR40, RZ ;  /* 0x0000002814147c2b */ /* 0x000fe400080000ff */
[C---:B------:R-:W-:Y:S02]  /*1d90*/  DFMA R14, R6.reuse, UR42, R14 ;  /* 0x0000002a060e7c2b */ /* 0x040fe4000800000e */
[C---:B------:R-:W-:Y:S02]  /*1da0*/  DFMA R12, R6.reuse, UR14, R12 ;  /* 0x0000000e060c7c2b */ /* 0x040fe4000800000c */
[----:B------:R-:W-:Y:S02]  /*1db0*/  DFMA R6, R6, UR46, R22 ;  /* 0x0000002e06067c2b */ /* 0x000fe40008000016 */
[C-C-:B--2---:R-:W-:Y:S02]  /*1dc0*/  DADD R22, R32.reuse, R24.reuse ;  /* 0x0000000020167229 */ /* 0x144fe40000000018 */
[----:B------:R-:W-:-:S02]  /*1dd0*/  DADD R24, R32, -R24 ;  /* 0x0000000020187229 */ /* 0x000fc40000000818 */
[C---:B------:R-:W-:Y:S02]  /*1de0*/  DFMA R26, R18.reuse, UR12, R26 ;  /* 0x0000000c121a7c2b */ /* 0x040fe4000800001a */
[C---:B------:R-:W-:Y:S02]  /*1df0*/  DFMA R30, R18.reuse, UR44, R30 ;  /* 0x0000002c121e7c2b */ /* 0x040fe4000800001e */
[----:B------:R-:W-:Y:S02]  /*1e00*/  DFMA R20, R18, UR16, R20 ;  /* 0x0000001012147c2b */ /* 0x000fe40008000014 */
[----:B---3--:R-:W-:Y:S02]  /*1e10*/  DADD R18, R16, R2 ;  /* 0x0000000010127229 */ /* 0x008fe40000000002 */
[C---:B------:R-:W-:Y:S02]  /*1e20*/  DFMA R14, R22.reuse, UR18, R14 ;  /* 0x00000012160e7c2b */ /* 0x040fe4000800000e */
[----:B------:R-:W-:-:S02]  /*1e30*/  DFMA R12, R22, UR50, R12 ;  /* 0x00000032160c7c2b */ /* 0x000fc4000800000c */
[----:B------:R-:W-:Y:S02]  /*1e40*/  DFMA R6, R22, UR22, R6 ;  /* 0x0000001616067c2b */ /* 0x000fe40008000006 */
[C---:B------:R-:W-:Y:S02]  /*1e50*/  DFMA R26, R24.reuse, UR48, R26 ;  /* 0x00000030181a7c2b */ /* 0x040fe4000800001a */
[C---:B------:R-:W-:Y:S02]  /*1e60*/  DFMA R30, R24.reuse, UR20, R30 ;  /* 0x00000014181e7c2b */ /* 0x040fe4000800001e */
[----:B------:R-:W-:Y:S02]  /*1e70*/  DFMA R20, R24, UR52, R20 ;  /* 0x0000003418147c2b */ /* 0x000fe40008000014 */
[----:B------:R-:W-:Y:S02]  /*1e80*/  DADD R2, R16, -R2 ;  /* 0x0000000010027229 */ /* 0x000fe40000000802 */
[----:B----4-:R-:W-:-:S02]  /*1e90*/  DADD R16, R8, R10 ;  /* 0x0000000008107229 */ /* 0x010fc4000000000a */
[C---:B------:R-:W-:Y:S02]  /*1ea0*/  DFMA R14, R18.reuse, UR54, R14 ;  /* 0x00000036120e7c2b */ /* 0x040fe4000800000e */
[C---:B------:R-:W-:Y:S02]  /*1eb0*/  DFMA R12, R18.reuse, UR26, R12 ;  /* 0x0000001a120c7c2b */ /* 0x040fe4000800000c */
[----:B------:R-:W-:Y:S02]  /*1ec0*/  DFMA R6, R18, UR58, R6 ;  /* 0x0000003a12067c2b */ /* 0x000fe40008000006 */
[----:B------:R-:W-:Y:S02]  /*1ed0*/  DADD R8, R8, -R10 ;  /* 0x0000000008087229 */ /* 0x000fe4000000080a */
        /* <DEDUP_REMOVED lines=8> */
[----:B------:R-:W-:-:S04]  /*1f60*/  DFMA R20, R8, UR66, R20 ;  /* 0x0000004208147c2b */ /* 0x000fc80008000014 */
[----:B------:R-:W-:Y:S02]  /*1f70*/  DADD R2, R14, -R26 ;  /* 0x000000000e027229 */ /* 0x000fe4000000081a */
[----:B------:R-:W-:Y:S02]  /*1f80*/  DADD R8, R12, -R30 ;  /* 0x000000000c087229 */ /* 0x000fe4000000081e */
[----:B------:R-:W-:Y:S02]  /*1f90*/  DADD R10, R6, -R20 ;  /* 0x00000000060a7229 */ /* 0x000fe40000000814 */
        /* <DEDUP_REMOVED lines=8> */
[----:B------:R2:W-:Y:S01]  /*2020*/  STS.64 [R28+0xa0], R6 ;  /* 0x0000a0061c007388 */ /* 0x0005e20000000a00 */
[----:B------:R-:W-:Y:S05]  /*2030*/  @!P1 BRA `(.L_x_582) ;  /* 0xfffffff800c89947 */ /* 0x000fea000383ffff */
.L_x_581:
[----:B------:R-:W-:Y:S05]  /*2040*/  BSYNC.RECONVERGENT B0 ;  /* 0x0000000000007941 */ /* 0x000fea0003800200 */
.L_x_580:
[----:B------:R-:W-:Y:S06]  /*2050*/  BAR.SYNC.DEFER_BLOCKING 0x0 ;  /* 0x0000000000007b1d */ /* 0x000fec0000010000 */
[----:B------:R-:W3:Y:S01]  /*2060*/  S2R R0, SR_CTAID.X ;  /* 0x0000000000007919 */ /* 0x000ee20000002500 */
[----:B012---:R-:W-:Y:S04]  /*2070*/  LDS.64 R12, [R4] ;  /* 0x00000000040c7984 */ /* 0x007fe80000000a00 */
[----:B------:R-:W0:Y:S04]  /*2080*/  LDS.64 R14, [R4+0x1c20] ;  /* 0x001c2000040e7984 */ /* 0x000e280000000a00 */
[----:B------:R-:W-:Y:S04]  /*2090*/  LDS.64 R22, [R4+0x320] ;  /* 0x0003200004167984 */ /* 0x000fe80000000a00 */
[----:B------:R-:W1:Y:S04]  /*20a0*/  LDS.64 R28, [R4+0x1900] ;  /* 0x00190000041c7984 */ /* 0x000e680000000a00 */
[----:B------:R-:W-:Y:S04]  /*20b0*/  LDS.64 R24, [R4+0x640] ;  /* 0x0006400004187984 */ /* 0x000fe80000000a00 */
[----:B------:R-:W2:Y:S04]  /*20c0*/  LDS.64 R26, [R4+0x15e0] ;  /* 0x0015e000041a7984 */ /* 0x000ea80000000a00 */
[----:B------:R-:W-:Y:S04]  /*20d0*/  LDS.64 R8, [R4+0x960] ;  /* 0x0009600004087984 */ /* 0x000fe80000000a00 */
[----:B------:R-:W4:Y:S04]  /*20e0*/  LDS.64 R6, [R4+0x12c0] ;  /* 0x0012c00004067984 */ /* 0x000f280000000a00 */
[----:B------:R-:W-:Y:S04]  /*20f0*/  LDS.64 R2, [R4+0xc80] ;  /* 0x000c800004027984 */ /* 0x000fe80000000a00 */
[----:B------:R5:W3:Y:S01]  /*2100*/  LDS.64 R10, [R4+0xfa0] ;  /* 0x000fa000040a7984 */ /* 0x000ae20000000a00 */
        /* <DEDUP_REMOVED lines=10> */
[C---:B-----5:R-:W-:Y:S02]  /*21b0*/  DFMA R4, R18.reuse, UR42, R30 ;  /* 0x0000002a12047c2b */ /* 0x060fe4000800001e */
[C---:B------:R-:W-:Y:S02]  /*21c0*/  DFMA R12, R18.reuse, UR14, R12 ;  /* 0x0000000e120c7c2b */ /* 0x040fe4000800000c */
[----:B------:R-:W-:Y:S02]  /*21d0*/  DFMA R18, R18, UR46, R20 ;  /* 0x0000002e12127c2b */ /* 0x000fe40008000014 */
[C-C-:B--2---:R-:W-:Y:S02]  /*21e0*/  DADD R20, R24.reuse, R26.reuse ;  /* 0x0000000018147229 */ /* 0x144fe4000000001a */
[----:B------:R-:W-:-:S02]  /*21f0*/  DADD R24, R24, -R26 ;  /* 0x0000000018187229 */ /* 0x000fc4000000081a */
[C---:B------:R-:W-:Y:S02]  /*2200*/  DFMA R28, R14.reuse, UR12, R28 ;  /* 0x0000000c0e1c7c2b */ /* 0x040fe4000800001c */
[C---:B------:R-:W-:Y:S02]  /*2210*/  DFMA R22, R14.reuse, UR44, R22 ;  /* 0x0000002c0e167c2b */ /* 0x040fe40008000016 */
[----:B------:R-:W-:Y:S02]  /*2220*/  DFMA R16, R14, UR16, R16 ;  /* 0x000000100e107c2b */ /* 0x000fe40008000010 */
[----:B----4-:R-:W-:Y:S02]  /*2230*/  DADD R14, R8, R6 ;  /* 0x00000000080e7229 */ /* 0x010fe40000000006 */
[C---:B------:R-:W-:Y:S02]  /*2240*/  DFMA R4, R20.reuse, UR18, R4 ;  /* 0x0000001214047c2b */ /* 0x040fe40008000004 */
[----:B------:R-:W-:-:S02]  /*2250*/  DFMA R12, R20, UR50, R12 ;  /* 0x00000032140c7c2b */ /* 0x000fc4000800000c */
[----:B------:R-:W-:Y:S02]  /*2260*/  DFMA R18, R20, UR22, R18 ;  /* 0x0000001614127c2b */ /* 0x000fe40008000012 */
[C---:B------:R-:W-:Y:S02]  /*2270*/  DFMA R28, R24.reuse, UR48, R28 ;  /* 0x00000030181c7c2b */ /* 0x040fe4000800001c */
[C---:B------:R-:W-:Y:S02]  /*2280*/  DFMA R22, R24.reuse, UR20, R22 ;  /* 0x0000001418167c2b */ /* 0x040fe40008000016 */
[----:B------:R-:W-:Y:S02]  /*2290*/  DFMA R24, R24, UR52, R16 ;  /* 0x0000003418187c2b */ /* 0x000fe40008000010 */
[----:B------:R-:W-:Y:S02]  /*22a0*/  DADD R6, R8, -R6 ;  /* 0x0000000008067229 */ /* 0x000fe40000000806 */
[----:B------:R-:W-:-:S02]  /*22b0*/  DFMA R8, R14, UR54, R4 ;  /* 0x000000360e087c2b */ /* 0x000fc40008000004 */
[----:B---3--:R-:W-:Y:S02]  /*22c0*/  DADD R4, R2, R10 ;  /* 0x0000000002047229 */ /* 0x008fe4000000000a */
        /* <DEDUP_REMOVED lines=11> */
[----:B------:R-:W-:Y:S01]  /*2380*/  DFMA R24, R10, UR66, R24 ;  /* 0x000000420a187c2b */ /* 0x000fe20008000018 */
[----:B------:R-:W0:Y:S01]  /*2390*/  S2R R11, SR_TID.Y ;  /* 0x00000000000b7919 */ /* 0x000e220000002200 */
[----:B------:R-:W-:Y:S09]  /*23a0*/  @P0 EXIT ;  /* 0x000000000000094d */ /* 0x000ff20003800000 */
[----:B------:R-:W1:Y:S01]  /*23b0*/  S2R R15, SR_TID.X ;  /* 0x00000000000f7919 */ /* 0x000e620000002100 */
[----:B------:R-:W2:Y:S01]  /*23c0*/  LDC.64 R8, c[0x0][0x3a8] ;  /* 0x0000ea00ff087b82 */ /* 0x000ea20000000a00 */
[----:B0-----:R-:W-:Y:S01]  /*23d0*/  IMAD R0, R0, 0x2, R11 ;  /* 0x0000000200007824 */ /* 0x001fe200078e020b */
[C-C-:B------:R-:W-:Y:S02]  /*23e0*/  DADD R10, R6.reuse, R22.reuse ;  /* 0x00000000060a7229 */ /* 0x140fe40000000016 */
[----:B------:R-:W-:Y:S02]  /*23f0*/  DADD R22, R6, -R22 ;  /* 0x0000000006167229 */ /* 0x000fe40000000816 */
[C-C-:B------:R-:W-:Y:S02]  /*2400*/  DADD R12, R18.reuse, R24.reuse ;  /* 0x00000000120c7229 */ /* 0x140fe40000000018 */
[----:B------:R-:W-:Y:S01]  /*2410*/  DADD R18, R18, -R24 ;  /* 0x0000000012127229 */ /* 0x000fe20000000818 */
[----:B-1----:R-:W-:-:S04]  /*2420*/  IMAD R15, R0, 0xd8, R15 ;  /* 0x000000d8000f7824 */ /* 0x002fc800078e020f */
[----:B--2---:R-:W-:Y:S01]  /*2430*/  IMAD.WIDE R6, R15, 0x8, R8 ;  /* 0x000000080f067825 */ /* 0x004fe200078e0208 */
        /* <DEDUP_REMOVED lines=9> */
.L_x_583:
        /* <DEDUP_REMOVED lines=11> */
.L_x_1097:


//--------------------- .text._Z32massMatrixMultiplyConstantKernelILi6ELi9ELi2EEviPKdS1_S1_S1_Pd --------------------------
	.section	.text._Z32massMatrixMultiplyConstantKernelILi6ELi9ELi2EEviPKdS1_S1_S1_Pd,"ax",@progbits
	.align	128
        .global         _Z32massMatrixMultiplyConstantKernelILi6ELi9ELi2EEviPKdS1_S1_S1_Pd
        .type           _Z32massMatrixMultiplyConstantKernelILi6ELi9ELi2EEviPKdS1_S1_S1_Pd,@function
        .size           _Z32massMatrixMultiplyConstantKernelILi6ELi9ELi2EEviPKdS1_S1_S1_Pd,(.L_x_1098 - _Z32massMatrixMultiplyConstantKernelILi6ELi9ELi2EEviPKdS1_S1_S1_Pd)
        .other          _Z32massMatrixMultiplyConstantKernelILi6ELi9ELi2EEviPKdS1_S1_S1_Pd,@"STO_CUDA_ENTRY STV_DEFAULT"
_Z32massMatrixMultiplyConstantKernelILi6ELi9ELi2EEviPKdS1_S1_S1_Pd:
.text._Z32massMatrixMultiplyConstantKernelILi6ELi9ELi2EEviPKdS1_S1_S1_Pd:
        /* <DEDUP_REMOVED lines=10> */
[----:B------:R-:W5:Y:S01]  /*00a0*/  LDCU.128 UR24, c[0x3][0x20] ;  /* 0x00c00400ff1877ac */ /* 0x000f620008000c00 */
[----:B------:R-:W5:Y:S01]  /*00b0*/  LDCU.128 UR40, c[0x3][0x50] ;  /* 0x00c00a00ff2877ac */ /* 0x000f620008000c00 */
[----:B------:R-:W5:Y:S01]  /*00c0*/  LDCU.128 UR20, c[0x3][0x710] ;  /* 0x00c0e200ff1477ac */ /* 0x000f620008000c00 */
[----:B0-----:R-:W-:Y:S01]  /*00d0*/  IMAD R0, R7, 0x2, R2 ;  /* 0x0000000207007824 */ /* 0x001fe200078e0202 */
[----:B------:R-:W0:Y:S01]  /*00e0*/  LDCU.128 UR12, c[0x3][0x700] ;  /* 0x00c0e000ff0c77ac */ /* 0x000e220008000c00 */
[----:B---3--:R-:W-:-:S03]  /*00f0*/  IMAD.MOV.U32 R67, RZ, RZ, R3 ;  /* 0x000000ffff437224 */ /* 0x008fc600078e0003 */
[C---:B-1----:R-:W-:Y:S01]  /*0100*/  ISETP.GE.AND P0, PT, R0.reuse, UR4, PT ;  /* 0x0000000400007c0c */ /* 0x042fe2000bf06270 */
[----:B------:R-:W1:Y:S01]  /*0110*/  LDCU.64 UR4, c[0x0][0x358] ;  /* 0x00006b00ff0477ac */ /* 0x000e620008000a00 */
[----:B------:R-:W3:Y:S01]  /*0120*/  LDCU.128 UR32, c[0x3][0x730] ;  /* 0x00c0e600ff2077ac */ /* 0x000ee20008000c00 */
[----:B------:R-:W0:Y:S10]  /*0130*/  LDCU.64 UR6, c[0x3][0x70] ;  /* 0x00c00e00ff0677ac */ /* 0x000e340008000a00 */
[----:B------:R-:W2:Y:S01]  /*0140*/  @!P0 LDC.64 R6, c[0x0][0x3a0] ;  /* 0x0000e800ff068b82 */ /* 0x000ea20000000a00 */
[----:B------:R-:W-:Y:S01]  /*0150*/  @!P0 IMAD R17, R0, 0xd8, R67 ;  /* 0x000000d800118824 */ /* 0x000fe200078e0243 */
[----:B------:R-:W0:Y:S01]  /*0160*/  S2R R66, SR_CgaCtaId ;  /* 0x0000000000427919 */ /* 0x000e220000008800 */
[----:B------:R-:W0:Y:S01]  /*0170*/  LDCU.64 UR64, c[0x3][0x70] ;  /* 0x00c00e00ff4077ac */ /* 0x000e220008000a00 */
[----:B------:R-:W0:Y:S01]  /*0180*/  LDCU.64 UR66, c[0x3][0x770] ;  /* 0x00c0ee00ff4277ac */ /* 0x000e220008000a00 */
[----:B------:R-:W0:Y:S01]  /*0190*/  LDCU.64 UR48, c[0x3][0x10] ;  /* 0x00c00200ff3077ac */ /* 0x000e220008000a00 */
[----:B------:R-:W0:Y:S01]  /*01a0*/  LDCU.64 UR50, c[0x3][0x710] ;  /* 0x00c0e200ff3277ac */ /* 0x000e220008000a00 */
[----:B------:R-:W0:Y:S01]  /*01b0*/  LDCU.64 UR56, c[0x3][0x40] ;  /* 0x00c00800ff3877ac */ /* 0x000e220008000a00 */
[----:B------:R-:W0:Y:S01]  /*01c0*/  LDCU.64 UR58, c[0x3][0x740] ;  /* 0x00c0e800ff3a77ac */ /* 0x000e220008000a00 */
[----:B--2---:R-:W-:Y:S01]  /*01d0*/  @!P0 IMAD.WIDE R6, R17, 0x8, R6 ;  /* 0x0000000811068825 */ /* 0x004fe200078e0206 */
[----:B------:R-:W2:Y:S04]  /*01e0*/  LDCU.64 UR52, c[0x3][0x18] ;  /* 0x00c00300ff3477ac */ /* 0x000ea80008000a00 */
[----:B-1----:R-:W2:Y:S01]  /*01f0*/  @!P0 LDG.E.64.CONSTANT R8, desc[UR4][R6.64] ;  /* 0x0000000406088981 */ /* 0x002ea2000c1e9b00 */
[----:B------:R-:W1:Y:S03]  /*0200*/  LDCU.64 UR54, c[0x3][0x718] ;  /* 0x00c0e300ff3677ac */ /* 0x000e660008000a00 */
[----:B------:R-:W2:Y:S01]  /*0210*/  @!P0 LDG.E.64.CONSTANT R14, desc[UR4][R6.64+0x5a0] ;  /* 0x0005a004060e8981 */ /* 0x000ea2000c1e9b00 */
[----:B------:R-:W0:Y:S03]  /*0220*/  LDCU.64 UR60, c[0x3][0x48] ;  /* 0x00c00900ff3c77ac */ /* 0x000e260008000a00 */
[----:B------:R-:W2:Y:S01]  /*0230*/  @!P0 LDG.E.64.CONSTANT R4, desc[UR4][R6.64+0x240] ;  /* 0x0002400406048981 */ /* 0x000ea2000c1e9b00 */
[----:B------:R-:W0:Y:S03]  /*0240*/  LDCU.64 UR62, c[0x3][0x748] ;  /* 0x00c0e900ff3e77ac */ /* 0x000e260008000a00 */
[----:B------:R-:W2:Y:S04]  /*0250*/  @!P0 LDG.E.64.CONSTANT R10, desc[UR4][R6.64+0x360] ;  /* 0x00036004060a8981 */ /* 0x000ea8000c1e9b00 */
[----:B------:R-:W2:Y:S04]  /*0260*/  @!P0 LDG.E.64.CONSTANT R62, desc[UR4][R6.64+0x120] ;  /* 0x00012004063e8981 */ /* 0x000ea8000c1e9b00 */
[----:B------:R5:W2:Y:S01]  /*0270*/  @!P0 LDG.E.64.CONSTANT R12, desc[UR4][R6.64+0x480] ;  /* 0x00048004060c8981 */ /* 0x000aa2000c1e9b00 */
[----:B------:R-:W-:Y:S01]  /*0280*/  IMAD.U32 R16, RZ, RZ, UR38 ;  /* 0x00000026ff107e24 */ /* 0x000fe2000f8e00ff */
[----:B----4-:R-:W-:Y:S01]  /*0290*/  MOV R18, UR44 ;  /* 0x0000002c00127c02 */ /* 0x010fe20008000f00 */
[----:B------:R-:W-:-:S02]  /*02a0*/  IMAD.U32 R17, RZ, RZ, UR39 ;  /* 0x00000027ff117e24 */ /* 0x000fc4000f8e00ff */
[----:B------:R-:W-:Y:S01]  /*02b0*/  IMAD.U32 R19, RZ, RZ, UR45 ;  /* 0x0000002dff137e24 */ /* 0x000fe2000f8e00ff */
[----:B-----5:R-:W-:Y:S01]  /*02c0*/  MOV R6, UR8 ;  /* 0x0000000800067c02 */ /* 0x020fe20008000f00 */
[----:B------:R-:W-:Y:S01]  /*02d0*/  IMAD.U32 R7, RZ, RZ, UR9 ;  /* 0x00000009ff077e24 */ /* 0x000fe2000f8e00ff */
[----:B------:R-:W-:Y:S01]  /*02e0*/  MOV R21, UR47 ;  /* 0x0000002f00157c02 */ /* 0x000fe20008000f00 */
[----:B------:R-:W-:Y:S02]  /*02f0*/  IMAD.U32 R22, RZ, RZ, UR24 ;  /* 0x00000018ff167e24 */ /* 0x000fe4000f8e00ff */
[----:B------:R-:W-:Y:S02]  /*0300*/  IMAD.U32 R23, RZ, RZ, UR25 ;  /* 0x00000019ff177e24 */ /* 0x000fe4000f8e00ff */
[----:B------:R-:W-:Y:S01]  /*0310*/  IMAD.U32 R20, RZ, RZ, UR46 ;  /* 0x0000002eff147e24 */ /* 0x000fe2000f8e00ff */
[----:B------:R-:W4:Y:S01]  /*0320*/  LDCU.128 UR44, c[0x3][0x760] ;  /* 0x00c0ec00ff2c77ac */ /* 0x000f220008000c00 */
        /* <DEDUP_REMOVED lines=12> */
[----:B------:R-:W-:Y:S01]  /*03f0*/  ISETP.GT.U32.AND P2, PT, R67, 0x35, PT ;  /* 0x000000354300780c */ /* 0x000fe20003f44070 */
[----:B------:R-:W0:Y:S01]  /*0400*/  LDCU.128 UR20, c[0x3][0x700] ;  /* 0x00c0e000ff1477ac */ /* 0x000e220008000c00 */
[----:B----4-:R-:W-:Y:S01]  /*0410*/  IMAD.U32 R38, RZ, RZ, UR44 ;  /* 0x0000002cff267e24 */ /* 0x010fe2000f8e00ff */
[----:B------:R-:W-:Y:S01]  /*0420*/  MOV R39, UR45 ;  /* 0x0000002d00277c02 */ /* 0x000fe20008000f00 */
[----:B------:R-:W-:Y:S01]  /*0430*/  IMAD.U32 R52, RZ, RZ, UR46 ;  /* 0x0000002eff347e24 */ /* 0x000fe2000f8e00ff */
[----:B------:R-:W-:Y:S01]  /*0440*/  MOV R53, UR47 ;  /* 0x0000002f00357c02 */ /* 0x000fe20008000f00 */
[----:B------:R-:W3:Y:S01]  /*0450*/  LDCU.128 UR36, c[0x3][0x730] ;  /* 0x00c0e600ff2477ac */ /* 0x000ee20008000c00 */
[----:B------:R-:W-:Y:S01]  /*0460*/  BSSY.RECONVERGENT B0, `(.L_x_584) ;  /* 0x00000c2000007945 */ /* 0x000fe20003800200 */
[----:B------:R-:W-:Y:S01]  /*0470*/  BAR.SYNC.DEFER_BLOCKING 0x0 ;  /* 0x0000000000007b1d */ /* 0x000fe20000010000 */
[----:B------:R-:W-:-:S05]  /*0480*/  ISETP.GT.U32.AND P1, PT, R3, 0x50, PT ;  /* 0x000000500300780c */ /* 0x000fca0003f24070 */
[C-C-:B--2---:R-:W-:Y:S02]  /*0490*/  DADD R24, R8.reuse, R14.reuse ;  /* 0x0000000008187229 */ /* 0x144fe4000000000e */
[----:B------:R-:W-:Y:S01]  /*04a0*/  DADD R56, R8, -R14 ;  /* 0x0000000008387229 */ /* 0x000fe2000000080e */
[----:B------:R-:W-:Y:S01]  /*04b0*/  IMAD.U32 R8, RZ, RZ, UR10 ;  /* 0x0000000aff087e24 */ /* 0x000fe2000f8e00ff */
[----:B------:R-:W-:Y:S01]  /*04c0*/  MOV R9, UR11 ;  /* 0x0000000b00097c02 */ /* 0x000fe20008000f00 */
[----:B------:R-:W2:Y:S01]  /*04d0*/  LDCU.128 UR8, c[0x3][0x720] ;  /* 0x00c0e400ff0877ac */ /* 0x000ea20008000c00 */
[C-C-:B------:R-:W-:Y:S02]  /*04e0*/  DADD R86, R4.reuse, R10.reuse ;  /* 0x0000000004567229 */ /* 0x140fe4000000000a */
[----:B------:R-:W-:Y:S01]  /*04f0*/  DADD R4, R4, -R10 ;  /* 0x0000000004047229 */ /* 0x000fe2000000080a */
[----:B------:R-:W-:Y:S02]  /*0500*/  IMAD.U32 R10, RZ, RZ, UR18 ;  /* 0x00000012ff0a7e24 */ /* 0x000fe4000f8e00ff */
[----:B------:R-:W-:Y:S01]  /*0510*/  IMAD.U32 R11, RZ, RZ, UR19 ;  /* 0x00000013ff0b7e24 */ /* 0x000fe2000f8e00ff */
[----:B------:R-:W-:-:S02]  /*0520*/  DADD R76, R62, R12 ;  /* 0x000000003e4c7229 */ /* 0x000fc4000000000c */
[C---:B------:R-:W-:Y:S02]  /*0530*/  DFMA R26, R24.reuse, R6, RZ ;  /* 0x00000006181a722b */ /* 0x040fe400000000ff */
[----:B------:R-:W-:Y:S01]  /*0540*/  DFMA R84, R24, R16, RZ ;  /* 0x000000101854722b */ /* 0x000fe200000000ff */
[----:B------:R-:W-:Y:S01]  /*0550*/  IMAD.U32 R14, RZ, RZ, UR30 ;  /* 0x0000001eff0e7e24 */ /* 0x000fe2000f8e00ff */
[----:B------:R-:W-:Y:S01]  /*0560*/  DADD R62, R62, -R12 ;  /* 0x000000003e3e7229 */ /* 0x000fe2000000080c */
[----:B------:R-:W-:Y:S01]  /*0570*/  MOV R15, UR31 ;  /* 0x0000001f000f7c02 */ /* 0x000fe20008000f00 */
[----:B------:R-:W-:Y:S01]  /*0580*/  IMAD.U32 R13, RZ, RZ, UR29 ;  /* 0x0000001dff0d7e24 */ /* 0x000fe2000f8e00ff */
[----:B------:R-:W-:Y:S01]  /*0590*/  MOV R12, UR28 ;  /* 0x0000001c000c7c02 */ /* 0x000fe20008000f00 */
[C---:B------:R-:W-:Y:S01]  /*05a0*/  DFMA R74, R24.reuse, R10, RZ ;  /* 0x0000000a184a722b */ /* 0x040fe200000000ff */
[----:B------:R-:W4:Y:S01]  /*05b0*/  LDCU.128 UR28, c[0x3][0x740] ;  /* 0x00c0e800ff1c77ac */ /* 0x000f220008000c00 */
[----:B------:R-:W-:-:S03]  /*05c0*/  DFMA R28, R24, R18, RZ ;  /* 0x00000012181c722b */ /* 0x000fc600000000ff */
[----:B------:R-:W-:Y:S02]  /*05d0*/  DFMA R80, R24, R12, RZ ;  /* 0x0000000c1850722b */ /* 0x000fe400000000ff */
[----:B------:R-:W-:Y:S01]  /*05e0*/  DFMA R48, R56, R30, RZ ;  /* 0x0000001e3830722b */ /* 0x000fe200000000ff */
[----:B------:R-:W-:Y:S01]  /*05f0*/  MOV R24, UR40 ;  /* 0x0000002800187c02 */ /* 0x000fe20008000f00 */
[----:B------:R-:W-:Y:S01]  /*0600*/  IMAD.U32 R25, RZ, RZ, UR41 ;  /* 0x00000029ff197e24 */ /* 0x000fe2000f8e00ff */
[C---:B------:R-:W-:Y:S01]  /*0610*/  DFMA R70, R76.reuse, R8, R26 ;  /* 0x000000084c46722b */ /* 0x040fe2000000001a */
[----:B--2---:R-:W-:Y:S01]  /*0620*/  IMAD.U32 R40, RZ, RZ, UR8 ;  /* 0x00000008ff287e24 */ /* 0x004fe2000f8e00ff */
[----:B------:R-:W-:Y:S01]  /*0630*/  MOV R27, UR13 ;  /* 0x0000000d001b7c02 */ /* 0x000fe20008000f00 */
[----:B------:R-:W-:Y:S01]  /*0640*/  IMAD.U32 R26, RZ, RZ, UR12 ;  /* 0x0000000cff1a7e24 */ /* 0x000fe2000f8e00ff */
[C---:B------:R-:W-:Y:S01]  /*0650*/  DFMA R74, R76.reuse, R22, R74 ;  /* 0x000000164c4a722b */ /* 0x040fe2000000004a */
[----:B------:R-:W-:Y:S01]  /*0660*/  IMAD.U32 R41, RZ, RZ, UR9 ;  /* 0x00000009ff297e24 */ /* 0x000fe2000f8e00ff */
[C---:B------:R-:W-:Y:S01]  /*0670*/  DFMA R80, R76.reuse, R14, R80 ;  /* 0x0000000e4c50722b */ /* 0x040fe20000000050 */
[----:B------:R-:W2:Y:S01]  /*0680*/  LDCU.64 UR8, c[0x3][0x770] ;  /* 0x00c0ee00ff0877ac */ /* 0x000ea20008000a00 */
[----:B------:R-:W-:-:S02]  /*0690*/  DFMA R84, R76, R24, R84 ;  /* 0x000000184c54722b */ /* 0x000fc40000000054 */
[----:B------:R-:W-:Y:S01]  /*06a0*/  DFMA R76, R76, R20, R28 ;  /* 0x000000144c4c722b */ /* 0x000fe2000000001c */
[----:B------:R-:W-:Y:S01]  /*06b0*/  IMAD.U32 R46, RZ, RZ, UR10 ;  /* 0x0000000aff2e7e24 */ /* 0x000fe2000f8e00ff */
[C---:B------:R-:W-:Y:S01]  /*06c0*/  DFMA R78, R56.reuse, R32, RZ ;  /* 0x00000020384e722b */ /* 0x040fe200000000ff */
[----:B------:R-:W-:Y:S01]  /*06d0*/  IMAD.U32 R28, RZ, RZ, UR14 ;  /* 0x0000000eff1c7e24 */ /* 0x000fe2000f8e00ff */
[----:B------:R-:W0:Y:S01]  /*06e0*/  LDCU.128 UR16, c[0x3][URZ] ;  /* 0x00c00000ff1077ac */ /* 0x000e220008000c00 */
[----:B------:R-:W-:Y:S01]  /*06f0*/  IMAD.U32 R29, RZ, RZ, UR15 ;  /* 0x0000000fff1d7e24 */ /* 0x000fe2000f8e00ff */
[----:B------:R-:W-:Y:S01]  /*0700*/  DFMA R44, R56, R26, RZ ;  /* 0x0000001a382c722b */ /* 0x000fe200000000ff */
[----:B------:R-:W5:Y:S01]  /*0710*/  LDCU.128 UR12, c[0x3][0x750] ;  /* 0x00c0ea00ff0c77ac */ /* 0x000f620008000c00 */
[----:B------:R-:W-:Y:S01]  /*0720*/  DFMA R54, R62, R40, R48 ;  /* 0x000000283e36722b */ /* 0x000fe20000000030 */
[----:B----4-:R-:W-:Y:S02]  /*0730*/  IMAD.U32 R34, RZ, RZ, UR30 ;  /* 0x0000001eff227e24 */ /* 0x010fe4000f8e00ff */
[----:B------:R-:W-:-:S03]  /*0740*/  IMAD.U32 R35, RZ, RZ, UR31 ;  /* 0x0000001fff237e24 */ /* 0x000fc6000f8e00ff */
[----:B------:R-:W-:Y:S01]  /*0750*/  DFMA R58, R62, R28, R44 ;  /* 0x0000001c3e3a722b */ /* 0x000fe2000000002c */
[----:B------:R-:W-:Y:S01]  /*0760*/  IMAD.U32 R47, RZ, RZ, UR11 ;  /* 0x0000000bff2f7e24 */ /* 0x000fe2000f8e00ff */
[----:B------:R-:W-:Y:S01]  /*0770*/  MOV R45, UR27 ;  /* 0x0000001b002d7c02 */ /* 0x000fe20008000f00 */
[----:B------:R-:W-:Y:S01]  /*0780*/  IMAD.U32 R44, RZ, RZ, UR26 ;  /* 0x0000001aff2c7e24 */ /* 0x000fe2000f8e00ff */
[C---:B------:R-:W-:Y:S01]  /*0790*/  DFMA R82, R56.reuse, R34, RZ ;  /* 0x000000223852722b */ /* 0x040fe200000000ff */
[----:B------:R-:W-:Y:S01]  /*07a0*/  MOV R48, UR34 ;  /* 0x0000002200307c02 */ /* 0x000fe20008000f00 */
[----:B------:R-:W-:Y:S01]  /*07b0*/  DFMA R56, R56, R38, RZ ;  /* 0x000000263838722b */ /* 0x000fe200000000ff */
[----:B------:R-:W-:Y:S01]  /*07c0*/  IMAD.U32 R49, RZ, RZ, UR35 ;  /* 0x00000023ff317e24 */ /* 0x000fe2000f8e00ff */
[----:B------:R-:W-:Y:S01]  /*07d0*/  DFMA R54, R4, R46, R54 ;  /* 0x0000002e0436722b */ /* 0x000fe20000000036 */
[----:B------:R-:W4:Y:S01]  /*07e0*/  LDCU.128 UR24, c[0x3][0x20] ;  /* 0x00c00400ff1877ac */ /* 0x000f220008000c00 */
[----:B------:R-:W-:-:S02]  /*07f0*/  DFMA R74, R86, R44, R74 ;  /* 0x0000002c564a722b */ /* 0x000fc4000000004a */
[----:B------:R-:W-:Y:S01]  /*0800*/  DFMA R70, R86, R36, R70 ;  /* 0x000000245646722b */ /* 0x000fe20000000046 */
[----:B-----5:R-:W-:Y:S01]  /*0810*/  IMAD.U32 R50, RZ, RZ, UR12 ;  /* 0x0000000cff327e24 */ /* 0x020fe2000f8e00ff */
[----:B------:R-:W-:Y:S01]  /*0820*/  DFMA R58, R4, R42, R58 ;  /* 0x0000002a043a722b */ /* 0x000fe2000000003a */
[----:B------:R-:W-:Y:S01]  /*0830*/  MOV R51, UR13 ;  /* 0x0000000d00337c02 */ /* 0x000fe20008000f00 */
[----:B------:R-:W-:Y:S01]  /*0840*/  DFMA R78, R62, R48, R78 ;  /* 0x000000303e4e722b */ /* 0x000fe2000000004e */
[----:B------:R-:W0:Y:S01]  /*0850*/  LDCU.128 UR32, c[0x3][0x30] ;  /* 0x00c00600ff2077ac */ /* 0x000e220008000c00 */
[C-C-:B------:R-:W-:Y:S02]  /*0860*/  DADD R72, R74.reuse, -R54.reuse ;  /* 0x000000004a487229 */ /* 0x140fe40000000836 */
[----:B------:R-:W-:Y:S02]  /*0870*/  DADD R74, R74, R54 ;  /* 0x000000004a4a7229 */ /* 0x000fe40000000036 */
[C---:B------:R-:W-:Y:S01]  /*0880*/  DFMA R82, R62.reuse, R50, R82 ;  /* 0x000000323e52722b */ /* 0x040fe20000000052 */
[----:B------:R-:W-:Y:S01]  /*0890*/  IMAD.U32 R54, RZ, RZ, UR28 ;  /* 0x0000001cff367e24 */ /* 0x000fe2000f8e00ff */
[----:B------:R-:W-:Y:S01]  /*08a0*/  DFMA R62, R62, R52, R56 ;  /* 0x000000343e3e722b */ /* 0x000fe20000000038 */
[----:B------:R-:W-:Y:S01]  /*08b0*/  MOV R55, UR29 ;  /* 0x0000001d00377c02 */ /* 0x000fe20008000f00 */
[C-C-:B------:R-:W-:Y:S01]  /*08c0*/  DADD R68, R70.reuse, -R58.reuse ;  /* 0x0000000046447229 */ /* 0x140fe2000000083a */
[----:B------:R-:W-:Y:S01]  /*08d0*/  IMAD.U32 R56, RZ, RZ, UR14 ;  /* 0x0000000eff387e24 */ /* 0x000fe2000f8e00ff */
[----:B------:R-:W-:Y:S01]  /*08e0*/  DADD R70, R70, R58 ;  /* 0x0000000046467229 */ /* 0x000fe2000000003a */
[----:B------:R-:W-:Y:S01]  /*08f0*/  MOV R57, UR15 ;  /* 0x0000000f00397c02 */ /* 0x000fe20008000f00 */
[----:B--2---:R-:W-:Y:S01]  /*0900*/  IMAD.U32 R58, RZ, RZ, UR8 ;  /* 0x00000008ff3a7e24 */ /* 0x004fe2000f8e00ff */
[----:B------:R-:W-:Y:S01]  /*0910*/  MOV R59, UR9 ;  /* 0x00000009003b7c02 */ /* 0x000fe20008000f00 */
[C---:B------:R-:W-:Y:S01]  /*0920*/  DFMA R78, R4.reuse, R54, R78 ;  /* 0x00000036044e722b */ /* 0x040fe2000000004e */
[----:B------:R-:W2:Y:S02]  /*0930*/  LDCU.128 UR8, c[0x3][0x50] ;  /* 0x00c00a00ff0877ac */ /* 0x000ea40008000c00 */
[----:B------:R-:W-:-:S02]  /*0940*/  DFMA R82, R4, R56, R82 ;  /* 0x000000380452722b */ /* 0x000fc40000000052 */
[----:B------:R-:W-:Y:S01]  /*0950*/  DFMA R4, R4, R58, R62 ;  /* 0x0000003a0404722b */ /* 0x000fe2000000003e */
[----:B------:R-:W0:Y:S01]  /*0960*/  LDCU.128 UR12, c[0x3][0x750] ;  /* 0x00c0ea00ff0c77ac */ /* 0x000e220008000c00 */
[----:B------:R-:W-:Y:S01]  /*0970*/  IMAD.U32 R62, RZ, RZ, UR42 ;  /* 0x0000002aff3e7e24 */ /* 0x000fe2000f8e00ff */
[----:B------:R-:W-:Y:S01]  /*0980*/  MOV R63, UR43 ;  /* 0x0000002b003f7c02 */ /* 0x000fe20008000f00 */
[C---:B------:R-:W-:Y:S01]  /*0990*/  DFMA R80, R86.reuse, R60, R80 ;  /* 0x0000003c5650722b */ /* 0x040fe20000000050 */
[----:B------:R-:W0:Y:S04]  /*09a0*/  LDCU.128 UR28, c[0x3][0x720] ;  /* 0x00c0e400ff1c77ac */ /* 0x000e280008000c00 */
[C---:B------:R-:W-:Y:S01]  /*09b0*/  DFMA R84, R86.reuse, R62, R84 ;  /* 0x0000003e5654722b */ /* 0x040fe20000000054 */
[----:B------:R-:W0:Y:S01]  /*09c0*/  LDCU.128 UR40, c[0x3][0x60] ;  /* 0x00c00c00ff2877ac */ /* 0x000e220008000c00 */
[----:B------:R-:W-:-:S08]  /*09d0*/  DFMA R86, R86, R64, R76 ;  /* 0x000000405656722b */ /* 0x000fd0000000004c */
[----:B------:R-:W-:Y:S01]  /*09e0*/  DADD R86, R86, R4 ;  /* 0x0000000056567229 */ /* 0x000fe20000000004 */
[----:B------:R-:W-:-:S05]  /*09f0*/  LOP3.LUT R4, R67, 0xffff, RZ, 0xc0, !PT ;  /* 0x0000ffff43047812 */ /* 0x000fca00078ec0ff */
[----:B------:R-:W-:Y:S01]  /*0a00*/  IMAD R4, R4, 0x2aab, RZ ;  /* 0x00002aab04047824 */ /* 0x000fe200078e02ff */
[----:B------:R-:W-:-:S04]  /*0a10*/  MOV R5, 0x400 ;  /* 0x0000040000057802 */ /* 0x000fc80000000f00 */
[----:B------:R-:W-:Y:S02]  /*0a20*/  SHF.R.U32.HI R4, RZ, 0x10, R4 ;  /* 0x00000010ff047819 */ /* 0x000fe40000011604 */
[----:B------:R-:W-:Y:S02]  /*0a30*/  LEA R5, R66, R5, 0x18 ;  /* 0x0000000542057211 */ /* 0x000fe400078ec0ff */
[----:B------:R-:W-:-:S05]  /*0a40*/  PRMT R66, R4, 0x9910, RZ ;  /* 0x0000991004427816 */ /* 0x000fca00000000ff */
[----:B------:R-:W-:Y:S02]  /*0a50*/  IMAD R66, R66, 0x6, RZ ;  /* 0x0000000642427824 */ /* 0x000fe400078e02ff */
[----:B------:R-:W-:Y:S02]  /*0a60*/  IMAD R5, R2, 0x16c8, R5 ;  /* 0x000016c802057824 */ /* 0x000fe400078e0205 */
[----:B------:R-:W-:Y:S01]  /*0a70*/  IMAD.MOV R2, RZ, RZ, -R66 ;  /* 0x000000ffff027224 */ /* 0x000fe200078e0a42 */
[----:B------:R-:W-:-:S04]  /*0a80*/  DADD R76, R80, -R78 ;  /* 0x00000000504c7229 */ /* 0x000fc8000000084e */
[----:B------:R-:W-:Y:S01]  /*0a90*/  PRMT R2, R2, 0x7710, RZ ;  /* 0x0000771002027816 */ /* 0x000fe200000000ff */
[----:B------:R-:W-:-:S03]  /*0aa0*/  DADD R78, R80, R78 ;  /* 0x00000000504e7229 */ /* 0x000fc6000000004e */
[----:B------:R-:W-:Y:S01]  /*0ab0*/  IADD3 R2, PT, PT, R67, R2, RZ ;  /* 0x0000000243027210 */ /* 0x000fe20007ffe0ff */
[C-C-:B------:R-:W-:Y:S02]  /*0ac0*/  DADD R80, R84.reuse, -R82.reuse ;  /* 0x0000000054507229 */ /* 0x140fe40000000852 */
[----:B------:R-:W-:Y:S01]  /*0ad0*/  DADD R82, R84, R82 ;  /* 0x0000000054527229 */ /* 0x000fe20000000052 */
[----:B------:R-:W-:Y:S01]  /*0ae0*/  IMAD R4, R4, 0x48, R5 ;  /* 0x0000004804047824 */ /* 0x000fe200078e0205 */
[----:B------:R-:W-:-:S05]  /*0af0*/  LOP3.LUT R85, R2, 0xffff, RZ, 0xc0, !PT ;  /* 0x0000ffff02557812 */ /* 0x000fca00078ec0ff */
[----:B------:R-:W-:-:S05]  /*0b00*/  IMAD R4, R85, 0x8, R4 ;  /* 0x0000000855047824 */ /* 0x000fca00078e0204 */
        /* <DEDUP_REMOVED lines=11> */
.L_x_586:
[C---:B------:R-:W-:Y:S02]  /*0bc0*/  PRMT R2, R67.reuse, 0x9910, RZ ;  /* 0x0000991043027816 */ /* 0x040fe400000000ff */
[----:B------:R-:W-:-:S03]  /*0bd0*/  ISETP.GE.U32.AND P2, PT, R67, 0x12, PT ;  /* 0x000000124300780c */ /* 0x000fc60003f46070 */
[----:B------:R-:W-:-:S05]  /*0be0*/  IMAD R2, R2, 0xab, RZ ;  /* 0x000000ab02027824 */ /* 0x000fca00078e02ff */
[----:B------:R-:W-:-:S04]  /*0bf0*/  LOP3.LUT R2, R2, 0xffff, RZ, 0xc0, !PT ;  /* 0x0000ffff02027812 */ /* 0x000fc800078ec0ff */
[----:B------:R-:W-:-:S04]  /*0c00*/  SHF.R.U32.HI R2, RZ, 0xa, R2 ;  /* 0x0000000aff027819 */ /* 0x000fc80000011602 */
[C---:B------:R-:W-:Y:S02]  /*0c10*/  PRMT R66, R2.reuse, 0x9910, RZ ;  /* 0x0000991002427816 */ /* 0x040fe400000000ff */
[----:B01----:R-:W-:-:S03]  /*0c20*/  LOP3.LUT R68, R2, 0xffff, RZ, 0xc0, !PT ;  /* 0x0000ffff02447812 */ /* 0x003fc600078ec0ff */
        /* <DEDUP_REMOVED lines=62> */
[C-C-:B------:R-:W-:Y:S02]  /*1010*/  DADD R68, R82.reuse, -R86.reuse ;  /* 0x0000000052447229 */ /* 0x140fe40000000856 */
[----:B------:R-:W-:Y:S02]  /*1020*/  DADD R82, R82, R86 ;  /* 0x0000000052527229 */ /* 0x000fe40000000056 */
[----:B------:R-:W-:-:S03]  /*1030*/  DADD R84, R84, R88 ;  /* 0x0000000054547229 */ /* 0x000fc60000000058 */
[----:B------:R1:W-:Y:S04]  /*1040*/  STS.64 [R91+0x168], R68 ;  /* 0x000168445b007388 */ /* 0x0003e80000000a00 */
[----:B------:R1:W-:Y:S04]  /*1050*/  STS.64 [R91+0xd8], R82 ;  /* 0x0000d8525b007388 */ /* 0x0003e80000000a00 */
[----:B------:R1:W-:Y:S01]  /*1060*/  STS.64 [R91+0x120], R84 ;  /* 0x000120545b007388 */ /* 0x0003e20000000a00 */
[----:B------:R-:W-:Y:S05]  /*1070*/  @!P2 BRA `(.L_x_586) ;  /* 0xfffffff800d0a947 */ /* 0x000fea000383ffff */
.L_x_585:
[----:B0-----:R-:W-:Y:S05]  /*1080*/  BSYNC.RECONVERGENT B0 ;  /* 0x0000000000007941 */ /* 0x001fea0003800200 */
.L_x_584:
[----:B------:R-:W0:Y:S01]  /*1090*/  LDCU.128 UR44, c[0x3][0x760] ;  /* 0x00c0ec00ff2c77ac */ /* 0x000e220008000c00 */
[----:B------:R-:W-:Y:S01]  /*10a0*/  BSSY.RECONVERGENT B0, `(.L_x_587) ;  /* 0x00000de000007945 */ /* 0x000fe20003800200 */
[----:B------:R-:W-:Y:S06]  /*10b0*/  BAR.SYNC.DEFER_BLOCKING 0x0 ;  /* 0x0000000000007b1d */ /* 0x000fec0000010000 */
[----:B------:R-:W-:Y:S05]  /*10c0*/  @P1 BRA `(.L_x_588) ;  /* 0x0000000c006c1947 */ /* 0x000fea0003800000 */
.L_x_589:
[----:B--2---:R-:W-:Y:S01]  /*10d0*/  PRMT R2, R3, 0x9910, RZ ;  /* 0x0000991003027816 */ /* 0x004fe200000000ff */
[----:B------:R-:W2:Y:S01]  /*10e0*/  @!P0 LDC.64 R8, c[0x0][0x388] ;  /* 0x0000e200ff088b82 */ /* 0x000ea20000000a00 */
[----:B------:R-:W-:Y:S01]  /*10f0*/  UMOV UR6, 0x5109 ;  /* 0x0000510900067882 */ /* 0x000fe20000000000 */
        /* <DEDUP_REMOVED lines=19> */
[----:B--2---:R-:W-:Y:S01]  /*1230*/  @!P0 IMAD.WIDE R8, R13, 0x8, R8 ;  /* 0x000000080d088825 */ /* 0x004fe200078e0208 */
[----:B------:R-:W-:Y:S02]  /*1240*/  CS2R R50, SRZ ;  /* 0x0000000000327805 */ /* 0x000fe4000001ff00 */
[----:B------:R-:W-:Y:S02]  /*1250*/  CS2R R66, SRZ ;  /* 0x0000000000427805 */ /* 0x000fe4000001ff00 */
[----:B-1----:R-:W-:Y:S01]  /*1260*/  CS2R R68, SRZ ;  /* 0x0000000000447805 */ /* 0x002fe2000001ff00 */
[----:B----4-:R-:W-:Y:S01]  /*1270*/  @!P0 IMAD.WIDE R10, R17, 0x8, R10 ;  /* 0x00000008110a8825 */ /* 0x010fe200078e020a */
[----:B------:R-:W2:Y:S01]  /*1280*/  @!P0 LDG.E.64.CONSTANT R62, desc[UR4][R8.64+0x38] ;  /* 0x00003804083e8981 */ /* 0x000ea2000c1e9b00 */
[----:B------:R-:W-:Y:S01]  /*1290*/  CS2R R38, SRZ ;  /* 0x0000000000267805 */ /* 0x000fe2000001ff00 */
[----:B------:R-:W1:Y:S02]  /*12a0*/  @!P0 LDC.64 R12, c[0x0][0x388] ;  /* 0x0000e200ff0c8b82 */ /* 0x000e640000000a00 */
[----:B------:R-:W4:Y:S04]  /*12b0*/  @!P0 LDG.E.64.CONSTANT R50, desc[UR4][R10.64+0x30] ;  /* 0x000030040a328981 */ /* 0x000f28000c1e9b00 */
[----:B------:R5:W4:Y:S04]  /*12c0*/  @!P0 LDG.E.64.CONSTANT R66, desc[UR4][R6.64] ;  /* 0x0000000406428981 */ /* 0x000b28000c1e9b00 */
[----:B------:R-:W4:Y:S04]  /*12d0*/  @!P0 LDG.E.64.CONSTANT R68, desc[UR4][R10.64+0x10] ;  /* 0x000010040a448981 */ /* 0x000f28000c1e9b00 */
[----:B------:R0:W4:Y:S01]  /*12e0*/  @!P0 LDG.E.64.CONSTANT R38, desc[UR4][R8.64+0x8] ;  /* 0x0000080408268981 */ /* 0x000122000c1e9b00 */
[----:B------:R-:W-:-:S02]  /*12f0*/  CS2R R74, SRZ ;  /* 0x00000000004a7805 */ /* 0x000fc4000001ff00 */
[----:B------:R-:W-:Y:S01]  /*1300*/  CS2R R80, SRZ ;  /* 0x0000000000507805 */ /* 0x000fe2000001ff00 */
[----:B-1----:R-:W-:-:S05]  /*1310*/  @!P0 IMAD.WIDE R12, R17, 0x8, R12 ;  /* 0x00000008110c8825 */ /* 0x002fca00078e020c */
[----:B------:R-:W4:Y:S04]  /*1320*/  @!P0 LDG.E.64.CONSTANT R74, desc[UR4][R12.64+0x28] ;  /* 0x000028040c4a8981 */ /* 0x000f28000c1e9b00 */
[----:B------:R1:W4:Y:S01]  /*1330*/  @!P0 LDG.E.64.CONSTANT R80, desc[UR4][R12.64+0x18] ;  /* 0x000018040c508981 */ /* 0x000322000c1e9b00 */
[----:B------:R-:W-:-:S05]  /*1340*/  LOP3.LUT R2, R2, 0xffff, RZ, 0xc0, !PT ;  /* 0x0000ffff02027812 */ /* 0x000fca00078ec0ff */
[----:B------:R-:W-:-:S04]  /*1350*/  IMAD R2, R2, 0x288, R5 ;  /* 0x0000028802027824 */ /* 0x000fc800078e0205 */
[----:B------:R-:W-:-:S05]  /*1360*/  IMAD R2, R15, 0x48, R2 ;  /* 0x000000480f027824 */ /* 0x000fca00078e0202 */
[----:B------:R-:W-:Y:S04]  /*1370*/  LDS.64 R52, [R2] ;  /* 0x0000000002347984 */ /* 0x000fe80000000a00 */
[----:B-----5:R-:W5:Y:S04]  /*1380*/  LDS.64 R6, [R2+0x28] ;  /* 0x0000280002067984 */ /* 0x020f680000000a00 */
[----:B------:R-:W-:Y:S04]  /*1390*/  LDS.64 R86, [R2+0x8] ;  /* 0x0000080002567984 */ /* 0x000fe80000000a00 */
[----:B0-----:R-:W0:Y:S04]  /*13a0*/  LDS.64 R8, [R2+0x20] ;  /* 0x0000200002087984 */ /* 0x001e280000000a00 */
[----:B------:R-:W-:Y:S04]  /*13b0*/  LDS.64 R84, [R2+0x10] ;  /* 0x0000100002547984 */ /* 0x000fe80000000a00 */
[----:B------:R-:W0:Y:S01]  /*13c0*/  LDS.64 R10, [R2+0x18] ;  /* 0x00001800020a7984 */ /* 0x000e220000000a00 */
        /* <DEDUP_REMOVED lines=8> */
[----:B------:R-:W-:Y:S01]  /*1450*/  MOV R32, UR36 ;  /* 0x0000002400207c02 */ /* 0x000fe20008000f00 */
[----:B------:R-:W-:Y:S01]  /*1460*/  IMAD.U32 R33, RZ, RZ, UR37 ;  /* 0x00000025ff217e24 */ /* 0x000fe2000f8e00ff */
[----:B-----5:R-:W-:-:S02]  /*1470*/  DADD R20, R52, R6 ;  /* 0x0000000034147229 */ /* 0x020fc40000000006 */
[----:B------:R-:W-:Y:S01]  /*1480*/  DADD R52, R52, -R6 ;  /* 0x0000000034347229 */ /* 0x000fe20000000806 */
[----:B------:R-:W-:Y:S01]  /*1490*/  MOV R6, UR16 ;  /* 0x0000001000067c02 */ /* 0x000fe20008000f00 */
[----:B------:R-:W-:Y:S01]  /*14a0*/  IMAD.U32 R7, RZ, RZ, UR17 ;  /* 0x00000011ff077e24 */ /* 0x000fe2000f8e00ff */
[C-C-:B0-----:R-:W-:Y:S02]  /*14b0*/  DADD R58, R86.reuse, R8.reuse ;  /* 0x00000000563a7229 */ /* 0x141fe40000000008 */
[----:B------:R-:W-:-:S03]  /*14c0*/  DADD R86, R86, -R8 ;  /* 0x0000000056567229 */ /* 0x000fc60000000808 */
[----:B------:R-:W-:Y:S02]  /*14d0*/  DFMA R14, R20, R6, RZ ;  /* 0x00000006140e722b */ /* 0x000fe400000000ff */
[----:B------:R-:W-:Y:S02]  /*14e0*/  DFMA R16, R52, R26, RZ ;  /* 0x0000001a3410722b */ /* 0x000fe400000000ff */
[C-C-:B------:R-:W-:Y:S01]  /*14f0*/  DADD R82, R84.reuse, R10.reuse ;  /* 0x0000000054527229 */ /* 0x140fe2000000000a */
[----:B------:R-:W-:Y:S01]  /*1500*/  MOV R8, UR18 ;  /* 0x0000001200087c02 */ /* 0x000fe20008000f00 */
[----:B------:R-:W-:Y:S01]  /*1510*/  DADD R84, R84, -R10 ;  /* 0x0000000054547229 */ /* 0x000fe2000000080a */
[----:B------:R-:W-:Y:S01]  /*1520*/  IMAD.U32 R9, RZ, RZ, UR19 ;  /* 0x00000013ff097e24 */ /* 0x000fe2000f8e00ff */
[----:B------:R-:W-:Y:S01]  /*1530*/  MOV R10, UR52 ;  /* 0x00000034000a7c02 */ /* 0x000fe20008000f00 */
[----:B------:R-:W-:Y:S01]  /*1540*/  IMAD.U32 R11, RZ, RZ, UR53 ;  /* 0x00000035ff0b7e24 */ /* 0x000fe2000f8e00ff */
[----:B------:R-:W-:-:S02]  /*1550*/  DFMA R56, R52, R30, RZ ;  /* 0x0000001e3438722b */ /* 0x000fc400000000ff */
[----:B------:R-:W-:Y:S02]  /*1560*/  DFMA R16, R86, R28, R16 ;  /* 0x0000001c5610722b */ /* 0x000fe40000000010 */
[----:B------:R-:W-:Y:S02]  /*1570*/  DFMA R64, R58, R8, R14 ;  /* 0x000000083a40722b */ /* 0x000fe4000000000e */
        /* <DEDUP_REMOVED lines=31> */
[----:B------:R-:W-:Y:S02]  /*1770*/  DADD R34, R64, -R16 ;  /* 0x0000000040227229 */ /* 0x000fe40000000810 */
[----:B------:R-:W-:Y:S02]  /*1780*/  DFMA R24, R82, R60, R24 ;  /* 0x0000003c5218722b */ /* 0x000fe40000000018 */
[----:B------:R-:W-:Y:S02]  /*1790*/  DFMA R70, R84, R54, R70 ;  /* 0x000000365446722b */ /* 0x000fe40000000046 */
[----:B------:R-:W-:Y:S02]  /*17a0*/  DADD R16, R64, R16 ;  /* 0x0000000040107229 */ /* 0x000fe40000000010 */
[----:B------:R-:W-:-:S02]  /*17b0*/  DADD R64, R72, -R56 ;  /* 0x0000000048407229 */ /* 0x000fc40000000838 */
[----:B------:R-:W-:Y:S02]  /*17c0*/  DADD R56, R72, R56 ;  /* 0x0000000048387229 */ /* 0x000fe40000000038 */
[----:B---3--:R-:W-:Y:S02]  /*17d0*/  DMUL R18, R34, R18 ;  /* 0x0000001222127228 */ /* 0x008fe40000000000 */
[C-C-:B------:R-:W-:Y:S02]  /*17e0*/  DADD R34, R24.reuse, -R70.reuse ;  /* 0x0000000018227229 */ /* 0x140fe40000000846 */
[----:B------:R-:W-:Y:S02]  /*17f0*/  DADD R24, R24, R70 ;  /* 0x0000000018187229 */ /* 0x000fe40000000046 */
[----:B--2---:R-:W-:-:S04]  /*1800*/  DMUL R62, R64, R62 ;  /* 0x0000003e403e7228 */ /* 0x004fc80000000000 */
[----:B----4-:R-:W-:Y:S01]  /*1810*/  DMUL R50, R34, R50 ;  /* 0x0000003222327228 */ /* 0x010fe20000000000 */
[----:B------:R-:W-:Y:S01]  /*1820*/  MOV R34, UR62 ;  /* 0x0000003e00227c02 */ /* 0x000fe20008000f00 */
[CCC-:B------:R-:W-:Y:S01]  /*1830*/  DFMA R64, R16.reuse, R66.reuse, -R18.reuse ;  /* 0x000000421040722b */ /* 0x1c0fe20000000812 */
[----:B------:R-:W-:Y:S01]  /*1840*/  IMAD.U32 R35, RZ, RZ, UR63 ;  /* 0x0000003fff237e24 */ /* 0x000fe2000f8e00ff */
[----:B------:R-:W-:Y:S01]  /*1850*/  DFMA R66, R16, R66, R18 ;  /* 0x000000421042722b */ /* 0x000fe20000000012 */
[----:B------:R-:W-:Y:S01]  /*1860*/  MOV R16, UR60 ;  /* 0x0000003c00107c02 */ /* 0x000fe20008000f00 */
[----:B------:R-:W-:Y:S02]  /*1870*/  IMAD.U32 R17, RZ, RZ, UR61 ;  /* 0x0000003dff117e24 */ /* 0x000fe4000f8e00ff */
[----:B------:R-:W-:Y:S02]  /*1880*/  DFMA R70, R24, R68, -R50 ;  /* 0x000000441846722b */ /* 0x000fe40000000832 */
[----:B------:R-:W-:-:S02]  /*1890*/  DFMA R72, R52, R34, RZ ;  /* 0x000000223448722b */ /* 0x000fc400000000ff */
[----:B------:R-:W-:Y:S02]  /*18a0*/  DFMA R68, R24, R68, R50 ;  /* 0x000000441844722b */ /* 0x000fe40000000032 */
[----:B------:R-:W-:Y:S01]  /*18b0*/  DFMA R78, R20, R16, RZ ;  /* 0x00000010144e722b */ /* 0x000fe200000000ff */
[----:B------:R-:W-:Y:S01]  /*18c0*/  MOV R24, UR8 ;  /* 0x0000000800187c02 */ /* 0x000fe20008000f00 */
[----:B------:R-:W-:Y:S01]  /*18d0*/  IMAD.U32 R25, RZ, RZ, UR9 ;  /* 0x00000009ff197e24 */ /* 0x000fe2000f8e00ff */
[----:B------:R-:W-:Y:S01]  /*18e0*/  MOV R50, UR12 ;  /* 0x0000000c00327c02 */ /* 0x000fe20008000f00 */
[----:B------:R-:W-:Y:S01]  /*18f0*/  IMAD.U32 R51, RZ, RZ, UR13 ;  /* 0x0000000dff337e24 */ /* 0x000fe2000f8e00ff */
[CCC-:B------:R-:W-:Y:S02]  /*1900*/  DFMA R18, R56.reuse, R38.reuse, -R62.reuse ;  /* 0x000000263812722b */ /* 0x1c0fe4000000083e */
[----:B------:R-:W-:Y:S02]  /*1910*/  DFMA R38, R56, R38, R62 ;  /* 0x000000263826722b */ /* 0x000fe4000000003e */
[----:B------:R-:W-:-:S02]  /*1920*/  DFMA R78, R58, R24, R78 ;  /* 0x000000183a4e722b */ /* 0x000fc4000000004e */
        /* <DEDUP_REMOVED lines=9> */
[----:B------:R-:W-:Y:S02]  /*19c0*/  DMUL R74, R76, R74 ;  /* 0x0000004a4c4a7228 */ /* 0x000fe40000000000 */
[----:B------:R-:W-:-:S06]  /*19d0*/  DFMA R76, R66, R6, RZ ;  /* 0x00000006424c722b */ /* 0x000fcc00000000ff */
[CCC-:B------:R-:W-:Y:S02]  /*19e0*/  DFMA R78, R72.reuse, R80.reuse, -R74.reuse ;  /* 0x00000050484e722b */ /* 0x1c0fe4000000084a */
[----:B------:R-:W-:Y:S02]  /*19f0*/  DFMA R80, R72, R80, R74 ;  /* 0x000000504850722b */ /* 0x000fe4000000004a */
[C---:B------:R-:W-:Y:S02]  /*1a00*/  DFMA R72, R66.reuse, R8, RZ ;  /* 0x000000084248722b */ /* 0x040fe400000000ff */
[----:B------:R-:W-:Y:S02]  /*1a10*/  DFMA R66, R66, R36, RZ ;  /* 0x000000244242722b */ /* 0x000fe400000000ff */
[----:B------:R-:W-:Y:S02]  /*1a20*/  DFMA R76, R38, R10, R76 ;  /* 0x0000000a264c722b */ /* 0x000fe4000000004c */
[----:B------:R-:W-:-:S02]  /*1a30*/  DFMA R74, R64, R28, RZ ;  /* 0x0000001c404a722b */ /* 0x000fc400000000ff */
[C---:B------:R-:W-:Y:S02]  /*1a40*/  DFMA R72, R38.reuse, R22, R72 ;  /* 0x000000162648722b */ /* 0x040fe40000000048 */
[----:B------:R-:W-:Y:S02]  /*1a50*/  DFMA R38, R38, R44, R66 ;  /* 0x0000002c2626722b */ /* 0x000fe40000000042 */
[C---:B------:R-:W-:Y:S02]  /*1a60*/  DFMA R66, R64.reuse, R26, RZ ;  /* 0x0000001a4042722b */ /* 0x040fe400000000ff */
[----:B------:R-:W-:Y:S02]  /*1a70*/  DFMA R64, R64, R42, RZ ;  /* 0x0000002a4040722b */ /* 0x000fe400000000ff */
[----:B------:R-:W-:-:S04]  /*1a80*/  DFMA R74, R18, R40, R74 ;  /* 0x00000028124a722b */ /* 0x000fc8000000004a */
[C---:B------:R-:W-:Y:S02]  /*1a90*/  DFMA R66, R18.reuse, R30, R66 ;  /* 0x0000001e1242722b */ /* 0x040fe40000000042 */
[----:B------:R-:W-:Y:S02]  /*1aa0*/  DFMA R18, R18, R46, R64 ;  /* 0x0000002e1212722b */ /* 0x000fe40000000040 */
[----:B------:R-:W-:-:S04]  /*1ab0*/  DFMA R74, R70, R48, R74 ;  /* 0x00000030464a722b */ /* 0x000fc8000000004a */
[C---:B------:R-:W-:Y:S02]  /*1ac0*/  DFMA R66, R70.reuse, R32, R66 ;  /* 0x000000204642722b */ /* 0x040fe40000000042 */
[----:B------:R-:W-:Y:S01]  /*1ad0*/  DFMA R70, R70, R54, R18 ;  /* 0x000000364646722b */ /* 0x000fe20000000012 */
[----:B------:R-:W-:Y:S01]  /*1ae0*/  MOV R18, UR40 ;  /* 0x0000002800127c02 */ /* 0x000fe20008000f00 */
[----:B------:R-:W-:Y:S01]  /*1af0*/  IMAD.U32 R19, RZ, RZ, UR41 ;  /* 0x00000029ff137e24 */ /* 0x000fe2000f8e00ff */
[C---:B------:R-:W-:Y:S02]  /*1b00*/  DFMA R76, R68.reuse, R12, R76 ;  /* 0x0000000c444c722b */ /* 0x040fe4000000004c */
[C---:B------:R-:W-:Y:S02]  /*1b10*/  DFMA R72, R68.reuse, R14, R72 ;  /* 0x0000000e4448722b */ /* 0x040fe40000000048 */
[----:B------:R-:W-:Y:S02]  /*1b20*/  DFMA R68, R68, R60, R38 ;  /* 0x0000003c4444722b */ /* 0x000fe40000000026 */
[----:B------:R-:W-:Y:S01]  /*1b30*/  DFMA R38, R20, R18, RZ ;  /* 0x000000121426722b */ /* 0x000fe200000000ff */
[----:B------:R-:W-:Y:S01]  /*1b40*/  MOV R20, UR42 ;  /* 0x0000002a00147c02 */ /* 0x000fe20008000f00 */
[----:B------:R-:W-:-:S06]  /*1b50*/  IMAD.U32 R21, RZ, RZ, UR43 ;  /* 0x0000002bff157e24 */ /* 0x000fcc000f8e00ff */
        /* <DEDUP_REMOVED lines=17> */
[----:B------:R-:W2:Y:S01]  /*1c70*/  @!P0 LDG.E.64.CONSTANT R88, desc[UR4][R84.64+0x20] ;  /* 0x0000200454588981 */ /* 0x000ea2000c1e9b00 */
[C-C-:B------:R-:W-:Y:S02]  /*1c80*/  DADD R90, R82.reuse, -R86.reuse ;  /* 0x00000000525a7229 */ /* 0x140fe40000000856 */
[----:B------:R-:W-:Y:S02]  /*1c90*/  DADD R82, R82, R86 ;  /* 0x0000000052527229 */ /* 0x000fe40000000056 */
[----:B------:R-:W-:Y:S02]  /*1ca0*/  DFMA R68, R80, R62, R68 ;  /* 0x0000003e5044722b */ /* 0x000fe40000000044 */
[----:B------:R-:W-:Y:S02]  /*1cb0*/  DFMA R70, R78, R56, R70 ;  /* 0x000000384e46722b */ /* 0x000fe40000000046 */
[----:B------:R-:W-:Y:S02]  /*1cc0*/  DFMA R76, R80, R16, R76 ;  /* 0x00000010504c722b */ /* 0x000fe4000000004c */
        /* <DEDUP_REMOVED lines=14> */
[C-C-:B------:R-:W-:Y:S02]  /*1db0*/  DADD R66, R68.reuse, -R70.reuse ;  /* 0x0000000044427229 */ /* 0x140fe40000000846 */
[----:B------:R-:W-:Y:S02]  /*1dc0*/  DADD R70, R68, R70 ;  /* 0x0000000044467229 */ /* 0x000fe40000000046 */
[----:B------:R-:W-:Y:S02]  /*1dd0*/  DADD R74, R76, -R78 ;  /* 0x000000004c4a7229 */ /* 0x000fe4000000084e */
[----:B------:R-:W-:Y:S02]  /*1de0*/  DADD R68, R72, -R82 ;  /* 0x0000000048447229 */ /* 0x000fe40000000852 */
[----:B------:R-:W-:Y:S02]  /*1df0*/  DADD R76, R76, R78 ;  /* 0x000000004c4c7229 */ /* 0x000fe4000000004e */
[----:B------:R-:W-:Y:S01]  /*1e00*/  DADD R72, R72, R82 ;  /* 0x0000000048487229 */ /* 0x000fe20000000052 */
[----:B------:R2:W-:Y:S04]  /*1e10*/  STS.64 [R2+0x18], R66 ;  /* 0x0000184202007388 */ /* 0x0005e80000000a00 */
[----:B------:R2:W-:Y:S04]  /*1e20*/  STS.64 [R2+0x28], R74 ;  /* 0x0000284a02007388 */ /* 0x0005e80000000a00 */
[----:B------:R2:W-:Y:S04]  /*1e30*/  STS.64 [R2], R76 ;  /* 0x0000004c02007388 */ /* 0x0005e80000000a00 */
[----:B------:R2:W-:Y:S04]  /*1e40*/  STS.64 [R2+0x20], R68 ;  /* 0x0000204402007388 */ /* 0x0005e80000000a00 */
[----:B------:R2:W-:Y:S04]  /*1e50*/  STS.64 [R2+0x8], R72 ;  /* 0x0000084802007388 */ /* 0x0005e80000000a00 */
[----:B------:R2:W-:Y:S01]  /*1e60*/  STS.64 [R2+0x10], R70 ;  /* 0x0000104602007388 */ /* 0x0005e20000000a00 */
[----:B------:R-:W-:Y:S05]  /*1e70*/  @!P1 BRA `(.L_x_589) ;  /* 0xfffffff000949947 */ /* 0x000fea000383ffff */
.L_x_588:
[----:B0-----:R-:W-:Y:S05]  /*1e80*/  BSYNC.RECONVERGENT B0 ;  /* 0x0000000000007941 */ /* 0x001fea0003800200 */
.L_x_587:
[----:B--2---:R-:W0:Y:S01]  /*1e90*/  S2R R2, SR_TID.X ;  /* 0x0000000000027919 */ /* 0x004e220000002100 */
[----:B------:R-:W-:Y:S01]  /*1ea0*/  BSSY.RECONVERGENT B0, `(.L_x_590) ;  /* 0x0000052000007945 */ /* 0x000fe20003800200 */
[----:B------:R-:W-:Y:S01]  /*1eb0*/  BAR.SYNC.DEFER_BLOCKING 0x0 ;  /* 0x0000000000007b1d */ /* 0x000fe20000010000 */
[----:B0-----:R-:W-:-:S13]  /*1ec0*/  ISETP.GT.U32.AND P0, PT, R2, 0x35, PT ;  /* 0x000000350200780c */ /* 0x001fda0003f04070 */
[----:B------:R-:W-:Y:S05]  /*1ed0*/  @P0 BRA `(.L_x_591) ;  /* 0x0000000400380947 */ /* 0x000fea0003800000 */
.L_x_592:
        /* <DEDUP_REMOVED lines=18> */
[----:B-1----:R-:W1:Y:S04]  /*2000*/  LDS.64 R68, [R3+0x1f8] ;  /* 0x0001f80003447984 */ /* 0x002e680000000a00 */
[----:B------:R-:W-:Y:S04]  /*2010*/  LDS.64 R78, [R3+0x90] ;  /* 0x00009000034e7984 */ /* 0x000fe80000000a00 */
[----:B------:R-:W2:Y:S04]  /*2020*/  LDS.64 R84, [R3+0x1b0] ;  /* 0x0001b00003547984 */ /* 0x000ea80000000a00 */
[----:B------:R-:W-:Y:S04]  /*2030*/  LDS.64 R76, [R3+0x168] ;  /* 0x00016800034c7984 */ /* 0x000fe80000000a00 */
[----:B------:R-:W-:Y:S01]  /*2040*/  LDS.64 R74, [R3+0x120] ;  /* 0x00012000034a7984 */ /* 0x000fe20000000a00 */
[----:B0-----:R-:W-:-:S02]  /*2050*/  DADD R80, R86, R66 ;  /* 0x0000000056507229 */ /* 0x001fc40000000042 */
[----:B------:R-:W-:Y:S01]  /*2060*/  DADD R86, R86, -R66 ;  /* 0x0000000056567229 */ /* 0x000fe20000000842 */
[----:B------:R-:W0:Y:S01]  /*2070*/  LDS.64 R66, [R3+0xd8] ;  /* 0x0000d80003427984 */ /* 0x000e220000000a00 */
[C-C-:B-1----:R-:W-:Y:S02]  /*2080*/  DADD R82, R70.reuse, -R68.reuse ;  /* 0x0000000046527229 */ /* 0x142fe40000000844 */
[----:B------:R-:W-:Y:S02]  /*2090*/  DADD R70, R70, R68 ;  /* 0x0000000046467229 */ /* 0x000fe40000000044 */
[C---:B------:R-:W-:Y:S02]  /*20a0*/  DFMA R68, R80.reuse, R6, RZ ;  /* 0x000000065044722b */ /* 0x040fe400000000ff */
[C---:B------:R-:W-:Y:S02]  /*20b0*/  DFMA R72, R80.reuse, R8, RZ ;  /* 0x000000085048722b */ /* 0x040fe400000000ff */
[----:B------:R-:W-:-:S02]  /*20c0*/  DFMA R80, R80, R36, RZ ;  /* 0x000000245050722b */ /* 0x000fc400000000ff */
[----:B------:R-:W-:Y:S02]  /*20d0*/  DFMA R88, R86, R26, RZ ;  /* 0x0000001a5658722b */ /* 0x000fe400000000ff */
[C---:B------:R-:W-:Y:S02]  /*20e0*/  DFMA R68, R70.reuse, R10, R68 ;  /* 0x0000000a4644722b */ /* 0x040fe40000000044 */
[C---:B------:R-:W-:Y:S02]  /*20f0*/  DFMA R72, R70.reuse, R22, R72 ;  /* 0x000000164648722b */ /* 0x040fe40000000048 */
[----:B------:R-:W-:Y:S02]  /*2100*/  DFMA R70, R70, R44, R80 ;  /* 0x0000002c4646722b */ /* 0x000fe40000000050 */
[C-C-:B--2---:R-:W-:Y:S02]  /*2110*/  DADD R80, R78.reuse, R84.reuse ;  /* 0x000000004e507229 */ /* 0x144fe40000000054 */
[----:B------:R-:W-:-:S02]  /*2120*/  DADD R78, R78, -R84 ;  /* 0x000000004e4e7229 */ /* 0x000fc40000000854 */
[C---:B------:R-:W-:Y:S02]  /*2130*/  DFMA R84, R86.reuse, R28, RZ ;  /* 0x0000001c5654722b */ /* 0x040fe400000000ff */
[----:B------:R-:W-:Y:S02]  /*2140*/  DFMA R86, R86, R42, RZ ;  /* 0x0000002a5656722b */ /* 0x000fe400000000ff */
[----:B------:R-:W-:Y:S02]  /*2150*/  DFMA R88, R82, R30, R88 ;  /* 0x0000001e5258722b */ /* 0x000fe40000000058 */
[----:B------:R-:W-:Y:S02]  /*2160*/  DFMA R68, R80, R12, R68 ;  /* 0x0000000c5044722b */ /* 0x000fe40000000044 */
[C---:B------:R-:W-:Y:S02]  /*2170*/  DFMA R84, R82.reuse, R40, R84 ;  /* 0x000000285254722b */ /* 0x040fe40000000054 */
[----:B------:R-:W-:-:S02]  /*2180*/  DFMA R86, R82, R46, R86 ;  /* 0x0000002e5256722b */ /* 0x000fc40000000056 */
[----:B------:R-:W-:Y:S02]  /*2190*/  DFMA R88, R78, R32, R88 ;  /* 0x000000204e58722b */ /* 0x000fe40000000058 */
[----:B------:R-:W-:Y:S02]  /*21a0*/  DFMA R72, R80, R14, R72 ;  /* 0x0000000e5048722b */ /* 0x000fe40000000048 */
[C---:B------:R-:W-:Y:S02]  /*21b0*/  DFMA R84, R78.reuse, R48, R84 ;  /* 0x000000304e54722b */ /* 0x040fe40000000054 */
[----:B------:R-:W-:Y:S02]  /*21c0*/  DFMA R86, R78, R54, R86 ;  /* 0x000000364e56722b */ /* 0x000fe40000000056 */
[C-C-:B0-----:R-:W-:Y:S02]  /*21d0*/  DADD R78, R66.reuse, R76.reuse ;  /* 0x00000000424e7229 */ /* 0x141fe4000000004c */
[----:B------:R-:W-:-:S02]  /*21e0*/  DADD R76, R66, -R76 ;  /* 0x00000000424c7229 */ /* 0x000fc4000000084c */
[----:B------:R-:W-:Y:S02]  /*21f0*/  DFMA R70, R80, R60, R70 ;  /* 0x0000003c5046722b */ /* 0x000fe40000000046 */
[----:B------:R-:W-:Y:S02]  /*2200*/  DADD R66, R74, R74 ;  /* 0x000000004a427229 */ /* 0x000fe4000000004a */
[C---:B------:R-:W-:Y:S02]  /*2210*/  DFMA R68, R78.reuse, R16, R68 ;  /* 0x000000104e44722b */ /* 0x040fe40000000044 */
[C---:B------:R-:W-:Y:S02]  /*2220*/  DFMA R72, R78.reuse, R24, R72 ;  /* 0x000000184e48722b */ /* 0x040fe40000000048 */
[----:B------:R-:W-:Y:S02]  /*2230*/  DFMA R70, R78, R62, R70 ;  /* 0x0000003e4e46722b */ /* 0x000fe40000000046 */
[----:B------:R-:W-:-:S02]  /*2240*/  DMUL R66, R66, 0.5 ;  /* 0x3fe0000042427828 */ /* 0x000fc40000000000 */
[----:B------:R-:W-:Y:S02]  /*2250*/  DADD R74, R74, -R74 ;  /* 0x000000004a4a7229 */ /* 0x000fe4000000084a */
        /* <DEDUP_REMOVED lines=8> */
[----:B------:R-:W-:-:S04]  /*22e0*/  DFMA R86, R74, R58, R86 ;  /* 0x0000003a4a56722b */ /* 0x000fc80000000056 */
        /* <DEDUP_REMOVED lines=13> */
.L_x_591:
[----:B------:R-:W-:Y:S05]  /*23c0*/  BSYNC.RECONVERGENT B0 ;  /* 0x0000000000007941 */ /* 0x000fea0003800200 */
.L_x_590:
[----:B------:R-:W-:Y:S06]  /*23d0*/  BAR.SYNC.DEFER_BLOCKING 0x0 ;  /* 0x0000000000007b1d */ /* 0x000fec0000010000 */
[----:B------:R-:W2:Y:S01]  /*23e0*/  LDCU.64 UR12, c[0x3][0x10] ;  /* 0x00c00200ff0c77ac */ /* 0x000ea20008000a00 */
[----:B------:R-:W3:Y:S01]  /*23f0*/  LDCU.64 UR16, c[0x3][0x710] ;  /* 0x00c0e200ff1077ac */ /* 0x000ee20008000a00 */
[----:B------:R-:W4:Y:S01]  /*2400*/  LDCU.64 UR20, c[0x3][0x28] ;  /* 0x00c00500ff1477ac */ /* 0x000f220008000a00 */
[----:B------:R-:W5:Y:S01]  /*2410*/  LDCU.64 UR22, c[0x3][0x728] ;  /* 0x00c0e500ff1677ac */ /* 0x000f620008000a00 */
[----:B------:R-:W1:Y:S01]  /*2420*/  LDCU.64 UR24, c[0x3][0x40] ;  /* 0x00c00800ff1877ac */ /* 0x000e620008000a00 */
[----:B------:R-:W-:Y:S01]  /*2430*/  LDS.64 R24, [R4] ;  /* 0x0000000004187984 */ /* 0x000fe20000000a00 */
[----:B------:R-:W1:Y:S03]  /*2440*/  LDCU.64 UR8, c[0x3][0x738] ;  /* 0x00c0e700ff0877ac */ /* 0x000e660008000a00 */
[----:B0-----:R-:W0:Y:S01]  /*2450*/  LDS.64 R2, [R4+0x1440] ;  /* 0x0014400004027984 */ /* 0x001e220000000a00 */
[----:B------:R-:W1:Y:S03]  /*2460*/  LDCU.64 UR26, c[0x3][0x740] ;  /* 0x00c0e800ff1a77ac */ /* 0x000e660008000a00 */
[----:B------:R-:W-:Y:S01]  /*2470*/  LDS.64 R42, [R4+0x288] ;  /* 0x00028800042a7984 */ /* 0x000fe20000000a00 */
[----:B------:R-:W2:Y:S03]  /*2480*/  LDCU UR6, c[0x0][0x380] ;  /* 0x00007000ff0677ac */ /* 0x000ea60008000800 */
[----:B------:R-:W3:Y:S01]  /*2490*/  LDS.64 R44, [R4+0x11b8] ;  /* 0x0011b800042c7984 */ /* 0x000ee20000000a00 */
[----:B------:R-:W1:Y:S03]  /*24a0*/  LDCU.64 UR10, c[0x3][0x68] ;  /* 0x00c00d00ff0a77ac */ /* 0x000e660008000a00 */
[----:B------:R-:W-:Y:S04]  /*24b0*/  LDS.64 R46, [R4+0x510] ;  /* 0x00051000042e7984 */ /* 0x000fe80000000a00 */
[----:B------:R-:W4:Y:S04]  /*24c0*/  LDS.64 R48, [R4+0xf30] ;  /* 0x000f300004307984 */ /* 0x000f280000000a00 */
[----:B------:R-:W-:Y:S04]  /*24d0*/  LDS.64 R50, [R4+0x798] ;  /* 0x0007980004327984 */ /* 0x000fe80000000a00 */
[----:B------:R-:W1:Y:S01]  /*24e0*/  LDS.64 R52, [R4+0xca8] ;  /* 0x000ca80004347984 */ /* 0x000e620000000a00 */
[----:B--2---:R-:W-:-:S03]  /*24f0*/  ISETP.GE.AND P0, PT, R0, UR6, PT ;  /* 0x0000000600007c0c */ /* 0x004fc6000bf06270 */
[----:B------:R4:W2:Y:S01]  /*2500*/  LDS.64 R36, [R4+0xa20] ;  /* 0x000a200004247984 */ /* 0x0008a20000000a00 */
[C-C-:B0-----:R-:W-:Y:S02]  /*2510*/  DADD R20, R24.reuse, R2.reuse ;  /* 0x0000000018147229 */ /* 0x141fe40000000002 */
[----:B------:R-:W-:-:S06]  /*2520*/  DADD R24, R24, -R2 ;  /* 0x0000000018187229 */ /* 0x000fcc0000000802 */
[----:B------:R-:W-:Y:S02]  /*2530*/  DFMA R54, R20, R8, RZ ;  /* 0x000000081436722b */ /* 0x000fe400000000ff */
[--C-:B---3--:R-:W-:Y:S02]  /*2540*/  DADD R8, R42, -R44.reuse ;  /* 0x000000002a087229 */ /* 0x108fe4000000082c */
[----:B------:R-:W-:Y:S02]  /*2550*/  DFMA R28, R24, R28, RZ ;  /* 0x0000001c181c722b */ /* 0x000fe400000000ff */
[----:B------:R-:W-:Y:S02]  /*2560*/  DADD R2, R42, R44 ;  /* 0x000000002a027229 */ /* 0x000fe4000000002c */
[----:B------:R-:W-:Y:S01]  /*2570*/  DFMA R44, R20, UR12, RZ ;  /* 0x0000000c142c7c2b */ /* 0x000fe200080000ff */
[----:B------:R-:W0:Y:S01]  /*2580*/  LDCU.128 UR12, c[0x3][0x50] ;  /* 0x00c00a00ff0c77ac */ /* 0x000e220008000c00 */
[----:B----4-:R-:W-:-:S02]  /*2590*/  DADD R4, R46, R48 ;  /* 0x000000002e047229 */ /* 0x010fc40000000030 */
[----:B------:R-:W-:Y:S02]  /*25a0*/  DFMA R42, R8, R40, R28 ;  /* 0x00000028082a722b */ /* 0x000fe4000000001c */
[----:B------:R-:W-:Y:S01]  /*25b0*/  DFMA R28, R24, UR16, RZ ;  /* 0x00000010181c7c2b */ /* 0x000fe200080000ff */
[----:B------:R-:W3:Y:S01]  /*25c0*/  LDCU.128 UR16, c[0x3][0x750] ;  /* 0x00c0ea00ff1077ac */ /* 0x000ee20008000c00 */
[C---:B------:R-:W-:Y:S02]  /*25d0*/  DFMA R44, R2.reuse, UR20, R44 ;  /* 0x00000014022c7c2b */ /* 0x040fe4000800002c */
[----:B------:R-:W-:Y:S01]  /*25e0*/  DFMA R54, R2, R22, R54 ;  /* 0x000000160236722b */ /* 0x000fe20000000036 */
[----:B------:R-:W4:Y:S01]  /*25f0*/  LDCU.64 UR20, c[0x3][0x768] ;  /* 0x00c0ed00ff1477ac */ /* 0x000f220008000a00 */
[----:B------:R-:W-:Y:S02]  /*2600*/  DADD R22, R46, -R48 ;  /* 0x000000002e167229 */ /* 0x000fe40000000830 */
[----:B-----5:R-:W-:Y:S01]  /*2610*/  DFMA R46, R8, UR22, R28 ;  /* 0x00000016082e7c2b */ /* 0x020fe2000800001c */
[----:B------:R-:W5:Y:S01]  /*2620*/  LDCU.64 UR22, c[0x3][0x70] ;  /* 0x00c00e00ff1677ac */ /* 0x000f620008000a00 */
[----:B-1----:R-:W-:-:S02]  /*2630*/  DFMA R44, R4, UR24, R44 ;  /* 0x00000018042c7c2b */ /* 0x002fc4000800002c */
[----:B------:R-:W-:Y:S01]  /*2640*/  DFMA R54, R4, R14, R54 ;  /* 0x0000000e0436722b */ /* 0x000fe20000000036 */
[----:B------:R-:W1:Y:S01]  /*2650*/  LDCU.64 UR24, c[0x3][0x770] ;  /* 0x00c0ee00ff1877ac */ /* 0x000e620008000a00 */
[C-C-:B------:R-:W-:Y:S02]  /*2660*/  DADD R14, R50.reuse, R52.reuse ;  /* 0x00000000320e7229 */ /* 0x140fe40000000034 */
[----:B------:R-:W-:Y:S02]  /*2670*/  DADD R28, R50, -R52 ;  /* 0x00000000321c7229 */ /* 0x000fe40000000834 */
[----:B--2---:R-:W-:Y:S02]  /*2680*/  DADD R40, R36, R36 ;  /* 0x0000000024287229 */ /* 0x004fe40000000024 */
[C---:B------:R-:W-:Y:S02]  /*2690*/  DFMA R42, R22.reuse, UR8, R42 ;  /* 0x00000008162a7c2b */ /* 0x040fe4000800002a */
[----:B------:R-:W-:-:S02]  /*26a0*/  DFMA R46, R22, UR26, R46 ;  /* 0x0000001a162e7c2b */ /* 0x000fc4000800002e */
[C---:B0-----:R-:W-:Y:S02]  /*26b0*/  DFMA R54, R14.reuse, UR12, R54 ;  /* 0x0000000c0e367c2b */ /* 0x041fe40008000036 */
[----:B------:R-:W-:Y:S02]  /*26c0*/  DFMA R44, R14, UR14, R44 ;  /* 0x0000000e0e2c7c2b */ /* 0x000fe4000800002c */
[----:B------:R-:W-:Y:S02]  /*26d0*/  DADD R36, R36, -R36 ;  /* 0x0000000024247229 */ /* 0x000fe40000000824 */
[----:B------:R-:W-:Y:S02]  /*26e0*/  DMUL R40, R40, 0.5 ;  /* 0x3fe0000028287828 */ /* 0x000fe40000000000 */
[C---:B---3--:R-:W-:Y:S02]  /*26f0*/  DFMA R42, R28.reuse, UR16, R42 ;  /* 0x000000101c2a7c2b */ /* 0x048fe4000800002a */
[----:B------:R-:W-:-:S02]  /*2700*/  DFMA R46, R28, UR18, R46 ;  /* 0x000000121c2e7c2b */ /* 0x000fc4000800002e */
[----:B------:R-:W-:Y:S02]  /*2710*/  DFMA R6, R20, R6, RZ ;  /* 0x000000061406722b */ /* 0x000fe400000000ff */
[C---:B------:R-:W-:Y:S02]  /*2720*/  DFMA R54, R40.reuse, UR10, R54 ;  /* 0x0000000a28367c2b */ /* 0x040fe40008000036 */
[----:B-----5:R-:W-:Y:S02]  /*2730*/  DFMA R44, R40, UR22, R44 ;  /* 0x00000016282c7c2b */ /* 0x020fe4000800002c */
[C---:B----4-:R-:W-:Y:S02]  /*2740*/  DFMA R42, R36.reuse, UR20, R42 ;  /* 0x00000014242a7c2b */ /* 0x050fe4000800002a */
[----:B-1----:R-:W-:Y:S02]  /*2750*/  DFMA R46, R36, UR24, R46 ;  /* 0x00000018242e7c2b */ /* 0x002fe4000800002e */
[----:B------:R-:W-:Y:S01]  /*2760*/  DFMA R24, R24, R26, RZ ;  /* 0x0000001a1818722b */ /* 0x000fe200000000ff */
        /* <DEDUP_REMOVED lines=9> */
[----:B------:R-:W-:-:S04]  /*2800*/  DADD R12, R54, -R42 ;  /* 0x00000000360c7229 */ /* 0x000fc8000000082a */
[----:B------:R-:W-:Y:S02]  /*2810*/  DFMA R6, R14, R16, R6 ;  /* 0x000000100e06722b */ /* 0x000fe40000000006 */
[----:B------:R-:W-:-:S06]  /*2820*/  DFMA R24, R28, R34, R24 ;  /* 0x000000221c18722b */ /* 0x000fcc0000000018 */
[----:B------:R-:W-:Y:S02]  /*2830*/  DFMA R14, R40, R18, R6 ;  /* 0x00000012280e722b */ /* 0x000fe40000000006 */
[----:B------:R-:W-:Y:S02]  /*2840*/  DFMA R24, R36, R38, R24 ;  /* 0x000000262418722b */ /* 0x000fe40000000018 */
        /* <DEDUP_REMOVED lines=12> */
.L_x_593:
        /* <DEDUP_REMOVED lines=15> */
.L_x_1098:


//--------------------- .text._Z32massMatrixMultiplyRegisterKernelILi6ELi9ELi2EEviPKdS1_S1_S1_Pd --------------------------
	.section	.text._Z32massMatrixMultiplyRegisterKernelILi6ELi9ELi2EEviPKdS1_S1_S1_Pd,"ax",@progbits
	.align	128
        .global         _Z32massMatrixMultiplyRegisterKernelILi6ELi9ELi2EEviPKdS1_S1_S1_Pd
        .type           _Z32massMatrixMultiplyRegisterKernelILi6ELi9ELi2EEviPKdS1_S1_S1_Pd,@function
        .size           _Z32massMatrixMultiplyRegisterKernelILi6ELi9ELi2EEviPKdS1_S1_S1_Pd,(.L_x_1099 - _Z32massMatrixMultiplyRegisterKernelILi6ELi9ELi2EEviPKdS1_S1_S1_Pd)
        .other          _Z32massMatrixMultiplyRegisterKernelILi6ELi9ELi2EEviPKdS1_S1_S1_Pd,@"STO_CUDA_ENTRY STV_DEFAULT"
_Z32massMatrixMultiplyRegisterKernelILi6ELi9ELi2EEviPKdS1_S1_S1_Pd:
.text._Z32massMatrixMultiplyRegisterKernelILi6ELi9ELi2EEviPKdS1_S1_S1_Pd:
        /* <DEDUP_REMOVED lines=110> */
[C-C-:B------:R-:W-:Y:S02]  /*06e0*/  DADD R24, R32.reuse, R6.reuse ;  /* 0x0000000020187229 */ /* 0x140fe40000000006 */
[----:B------:R-:W-:-:S06]  /*06f0*/  DADD R6, R32, -R6 ;  /* 0x0000000020067229 */ /* 0x000fcc0000000806 */
[C---:B------:R-:W-:Y:S01]  /*0700*/  DFMA R32, R24.reuse, UR42, RZ ;  /* 0x0000002a18207c2b */ /* 0x040fe200080000ff */
[----:B0-----:R-:W-:Y:S01]  /*0710*/  R2UR UR26, R8 ;  /* 0x00000000081a72ca */ /* 0x001fe200000e0000 */
[C---:B------:R-:W-:Y:S01]  /*0720*/  DFMA R14, R24.reuse, UR18, RZ ;  /* 0x00000012180e7c2b */ /* 0x040fe200080000ff */
[----:B------:R-:W-:Y:S01]  /*0730*/  R2UR UR27, R9 ;  /* 0x00000000091b72ca */ /* 0x000fe200000e0000 */
[----:B------:R-:W-:Y:S01]  /*0740*/  DFMA R8, R24, UR4, RZ ;  /* 0x0000000418087c2b */ /* 0x000fe200080000ff */
[----:B------:R-:W-:-:S03]  /*0750*/  R2UR UR58, R10 ;  /* 0x000000000a3a72ca */ /* 0x000fc600000e0000 */
[----:B------:R-:W-:Y:S01]  /*0760*/  DFMA R32, R26, UR14, R32 ;  /* 0x0000000e1a207c2b */ /* 0x000fe20008000020 */
[----:B------:R-:W-:Y:S01]  /*0770*/  R2UR UR59, R11 ;  /* 0x000000000b3b72ca */ /* 0x000fe200000e0000 */
[----:B------:R-:W-:Y:S01]  /*0780*/  DFMA R10, R6, UR6, RZ ;  /* 0x00000006060a7c2b */ /* 0x000fe200080000ff */
        /* <DEDUP_REMOVED lines=15> */
[----:B------:R-:W-:-:S02]  /*0880*/  DFMA R18, R6, UR12, RZ ;  /* 0x0000000c06127c2b */ /* 0x000fc400080000ff */
[C---:B------:R-:W-:Y:S02]  /*0890*/  DFMA R26, R6.reuse, UR48, RZ ;  /* 0x00000030061a7c2b */ /* 0x040fe400080000ff */
[C---:B------:R-:W-:Y:S02]  /*08a0*/  DFMA R16, R6.reuse, UR24, RZ ;  /* 0x0000001806107c2b */ /* 0x040fe400080000ff */
[----:B------:R-:W-:Y:S02]  /*08b0*/  DFMA R6, R6, UR60, RZ ;  /* 0x0000003c06067c2b */ /* 0x000fe400080000ff */
[C---:B------:R-:W-:Y:S02]  /*08c0*/  DFMA R18, R30.reuse, UR44, R18 ;  /* 0x0000002c1e127c2b */ /* 0x040fe40008000012 */
[C---:B------:R-:W-:Y:S02]  /*08d0*/  DFMA R26, R30.reuse, UR20, R26 ;  /* 0x000000141e1a7c2b */ /* 0x040fe4000800001a */
[----:B------:R-:W-:-:S02]  /*08e0*/  DFMA R16, R30, UR56, R16 ;  /* 0x000000381e107c2b */ /* 0x000fc40008000010 */
[----:B------:R-:W-:Y:S01]  /*08f0*/  DFMA R6, R30, UR32, R6 ;  /* 0x000000201e067c2b */ /* 0x000fe20008000006 */
[----:B------:R-:W-:Y:S01]  /*0900*/  SHF.R.U32.HI R31, RZ, 0x10, R4 ;  /* 0x00000010ff1f7819 */ /* 0x000fe20000011604 */
[C---:B------:R-:W-:Y:S02]  /*0910*/  DFMA R8, R12.reuse, UR10, R8 ;  /* 0x0000000a0c087c2b */ /* 0x040fe40008000008 */
[C---:B------:R-:W-:Y:S01]  /*0920*/  DFMA R32, R12.reuse, UR46, R32 ;  /* 0x0000002e0c207c2b */ /* 0x040fe20008000020 */
[C---:B------:R-:W-:Y:S01]  /*0930*/  PRMT R4, R31.reuse, 0x9910, RZ ;  /* 0x000099101f047816 */ /* 0x040fe200000000ff */
[C---:B------:R-:W-:Y:S01]  /*0940*/  DFMA R14, R12.reuse, UR22, R14 ;  /* 0x000000160c0e7c2b */ /* 0x040fe2000800000e */
[----:B------:R-:W-:Y:S01]  /*0950*/  IMAD R31, R31, 0x48, R2 ;  /* 0x000000481f1f7824 */ /* 0x000fe200078e0202 */
[C---:B------:R-:W-:Y:S02]  /*0960*/  DFMA R22, R12.reuse, UR58, R22 ;  /* 0x0000003a0c167c2b */ /* 0x040fe40008000016 */
[----:B------:R-:W-:Y:S01]  /*0970*/  IMAD R4, R4, 0x6, RZ ;  /* 0x0000000604047824 */ /* 0x000fe200078e02ff */
[----:B------:R-:W-:-:S02]  /*0980*/  DFMA R24, R12, UR64, R24 ;  /* 0x000000400c187c2b */ /* 0x000fc40008000018 */
[C---:B------:R-:W-:Y:S01]  /*0990*/  DFMA R10, R28.reuse, UR40, R10 ;  /* 0x000000281c0a7c2b */ /* 0x040fe2000800000a */
[----:B------:R-:W-:Y:S01]  /*09a0*/  IMAD.MOV R4, RZ, RZ, -R4 ;  /* 0x000000ffff047224 */ /* 0x000fe200078e0a04 */
[C---:B------:R-:W-:Y:S02]  /*09b0*/  DFMA R6, R28.reuse, UR66, R6 ;  /* 0x000000421c067c2b */ /* 0x040fe40008000006 */
[C---:B------:R-:W-:Y:S02]  /*09c0*/  DFMA R18, R28.reuse, UR16, R18 ;  /* 0x000000101c127c2b */ /* 0x040fe40008000012 */
[----:B------:R-:W-:Y:S01]  /*09d0*/  PRMT R13, R4, 0x7710, RZ ;  /* 0x00007710040d7816 */ /* 0x000fe200000000ff */
[C---:B------:R-:W-:Y:S02]  /*09e0*/  DFMA R26, R28.reuse, UR52, R26 ;  /* 0x000000341c1a7c2b */ /* 0x040fe4000800001a */
[----:B------:R-:W-:Y:S02]  /*09f0*/  DFMA R16, R28, UR28, R16 ;  /* 0x0000001c1c107c2b */ /* 0x000fe40008000010 */
[----:B------:R-:W-:Y:S01]  /*0a00*/  IMAD.IADD R4, R13, 0x1, R0 ;  /* 0x000000010d047824 */ /* 0x000fe200078e0200 */
[----:B------:R-:W-:-:S02]  /*0a10*/  DADD R12, R8, -R10 ;  /* 0x00000000080c7229 */ /* 0x000fc4000000080a */
[----:B------:R-:W-:Y:S02]  /*0a20*/  DADD R6, R24, R6 ;  /* 0x0000000018067229 */ /* 0x000fe40000000006 */
[----:B------:R-:W-:Y:S01]  /*0a30*/  LOP3.LUT R4, R4, 0xffff, RZ, 0xc0, !PT ;  /* 0x0000ffff04047812 */ /* 0x000fe200078ec0ff */
[----:B------:R-:W-:Y:S02]  /*0a40*/  DADD R8, R8, R10 ;  /* 0x0000000008087229 */ /* 0x000fe4000000000a */
[----:B------:R-:W-:Y:S02]  /*0a50*/  DADD R10, R32, -R18 ;  /* 0x00000000200a7229 */ /* 0x000fe40000000812 */
[----:B------:R-:W-:Y:S01]  /*0a60*/  DADD R20, R14, -R26 ;  /* 0x000000000e147229 */ /* 0x000fe2000000081a */
[----:B------:R-:W-:Y:S01]  /*0a70*/  IMAD R4, R4, 0x8, R31 ;  /* 0x0000000804047824 */ /* 0x000fe200078e021f */
[----:B------:R-:W-:Y:S02]  /*0a80*/  DADD R24, R22, -R16 ;  /* 0x0000000016187229 */ /* 0x000fe40000000810 */
[----:B------:R-:W-:-:S02]  /*0a90*/  DADD R18, R32, R18 ;  /* 0x0000000020127229 */ /* 0x000fc40000000012 */
[----:B------:R-:W-:Y:S01]  /*0aa0*/  DADD R14, R14, R26 ;  /* 0x000000000e0e7229 */ /* 0x000fe2000000001a */
[----:B------:R0:W-:Y:S01]  /*0ab0*/  STS.64 [R4+0xa20], R6 ;  /* 0x000a200604007388 */ /* 0x0001e20000000a00 */
[----:B------:R-:W-:-:S03]  /*0ac0*/  DADD R16, R22, R16 ;  /* 0x0000000016107229 */ /* 0x000fc60000000010 */
        /* <DEDUP_REMOVED lines=11> */
.L_x_596:
        /* <DEDUP_REMOVED lines=29> */
[----:B------:R-:W-:-:S02]  /*0d50*/  DFMA R8, R6, UR38, R8 ;  /* 0x0000002606087c2b */ /* 0x000fc40008000008 */
[C---:B------:R-:W-:Y:S02]  /*0d60*/  DFMA R10, R6.reuse, UR14, R10 ;  /* 0x0000000e060a7c2b */ /* 0x040fe4000800000a */
[C---:B------:R-:W-:Y:S02]  /*0d70*/  DFMA R14, R6.reuse, UR50, R14 ;  /* 0x00000032060e7c2b */ /* 0x040fe4000800000e */
[----:B------:R-:W-:Y:S02]  /*0d80*/  DFMA R12, R6, UR26, R12 ;  /* 0x0000001a060c7c2b */ /* 0x000fe4000800000c */
[----:B------:R-:W-:Y:S02]  /*0d90*/  DADD R20, R20, -R26 ;  /* 0x0000000014147229 */ /* 0x000fe4000000081a */
[----:B------:R-:W-:Y:S02]  /*0da0*/  DFMA R6, R6, UR62, R18 ;  /* 0x0000003e06067c2b */ /* 0x000fe40008000012 */
[----:B--2---:R-:W-:-:S02]  /*0db0*/  DADD R18, R16, R22 ;  /* 0x0000000010127229 */ /* 0x004fc40000000016 */
[----:B------:R-:W-:Y:S02]  /*0dc0*/  DFMA R26, R24, UR6, RZ ;  /* 0x00000006181a7c2b */ /* 0x000fe400080000ff */
        /* <DEDUP_REMOVED lines=39> */
.L_x_595:
[----:B------:R-:W-:Y:S05]  /*1040*/  BSYNC.RECONVERGENT B0 ;  /* 0x0000000000007941 */ /* 0x000fea0003800200 */
.L_x_594:
[----:B------:R-:W-:Y:S06]  /*1050*/  BAR.SYNC.DEFER_BLOCKING 0x0 ;  /* 0x0000000000007b1d */ /* 0x000fec0000010000 */
[----:B------:R-:W-:Y:S04]  /*1060*/  BSSY.RECONVERGENT B0, `(.L_x_597) ;  /* 0x00000a4000007945 */ /* 0x000fe80003800200 */
[----:B------:R-:W-:Y:S05]  /*1070*/  @P1 BRA `(.L_x_598) ;  /* 0x0000000800881947 */ /* 0x000fea0003800000 */
.L_x_599:
[----:B--2---:R-:W-:Y:S01]  /*1080*/  PRMT R5, R0, 0x9910, RZ ;  /* 0x0000991000057816 */ /* 0x004fe200000000ff */
[----:B------:R-:W-:Y:S01]  /*1090*/  UMOV UR36, 0x5109 ;  /* 0x0000510900247882 */ /* 0x000fe20000000000 */
[----:B0-----:R-:W-:Y:S02]  /*10a0*/  CS2R R20, SRZ ;  /* 0x0000000000147805 */ /* 0x001fe4000001ff00 */
[----:B------:R-:W-:Y:S01]  /*10b0*/  CS2R R18, SRZ ;  /* 0x0000000000127805 */ /* 0x000fe2000001ff00 */
[----:B------:R-:W-:-:S05]  /*10c0*/  IMAD R5, R5, 0x39, RZ ;  /* 0x0000003905057824 */ /* 0x000fca00078e02ff */
[----:B------:R-:W-:-:S04]  /*10d0*/  LOP3.LUT R5, R5, 0xffff, RZ, 0xc0, !PT ;  /* 0x0000ffff05057812 */ /* 0x000fc800078ec0ff */
[----:B------:R-:W-:-:S04]  /*10e0*/  SHF.R.U32.HI R5, RZ, 0x9, R5 ;  /* 0x00000009ff057819 */ /* 0x000fc80000011605 */
[----:B-1----:R-:W-:-:S05]  /*10f0*/  PRMT R6, R5, 0x9910, RZ ;  /* 0x0000991005067816 */ /* 0x002fca00000000ff */
[----:B------:R-:W-:-:S04]  /*1100*/  IMAD R6, R6, 0x9, RZ ;  /* 0x0000000906067824 */ /* 0x000fc800078e02ff */
[----:B------:R-:W-:Y:S02]  /*1110*/  IMAD.MOV R9, RZ, RZ, -R6 ;  /* 0x000000ffff097224 */ /* 0x000fe400078e0a06 */
[----:B------:R-:W0:Y:S03]  /*1120*/  @!P0 LDC.64 R6, c[0x0][0x388] ;  /* 0x0000e200ff068b82 */ /* 0x000e260000000a00 */
        /* <DEDUP_REMOVED lines=17> */
[----:B------:R-:W-:Y:S01]  /*1240*/  LOP3.LUT R5, R5, 0xffff, RZ, 0xc0, !PT ;  /* 0x0000ffff05057812 */ /* 0x000fe200078ec0ff */
[----:B------:R-:W-:-:S04]  /*1250*/  @!P0 IMAD R35, R3, 0x2d9, R36 ;  /* 0x000002d903238824 */ /* 0x000fc800078e0224 */
        /* <DEDUP_REMOVED lines=8> */
[----:B0-----:R-:W-:-:S02]  /*12e0*/  DADD R6, R8, R10 ;  /* 0x0000000008067229 */ /* 0x001fc4000000000a */
[----:B------:R-:W-:Y:S02]  /*12f0*/  DADD R8, R8, -R10 ;  /* 0x0000000008087229 */ /* 0x000fe4000000080a */
[C-C-:B-1----:R-:W-:Y:S02]  /*1300*/  DADD R10, R12.reuse, R14.reuse ;  /* 0x000000000c0a7229 */ /* 0x142fe4000000000e */
[----:B------:R-:W-:Y:S02]  /*1310*/  DADD R12, R12, -R14 ;  /* 0x000000000c0c7229 */ /* 0x000fe4000000080e */
[----:B------:R-:W-:Y:S02]  /*1320*/  DFMA R28, R6, UR4, RZ ;  /* 0x00000004061c7c2b */ /* 0x000fe400080000ff */
[----:B------:R-:W-:Y:S02]  /*1330*/  DFMA R22, R8, UR6, RZ ;  /* 0x0000000608167c2b */ /* 0x000fe400080000ff */
[----:B------:R-:W-:-:S02]  /*1340*/  DADD R14, R26, R16 ;  /* 0x000000001a0e7229 */ /* 0x000fc40000000010 */
[----:B------:R-:W-:Y:S02]  /*1350*/  DADD R16, R26, -R16 ;  /* 0x000000001a107229 */ /* 0x000fe40000000810 */
        /* <DEDUP_REMOVED lines=8> */
[----:B------:R-:W-:Y:S02]  /*13e0*/  DFMA R28, R6, UR42, RZ ;  /* 0x0000002a061c7c2b */ /* 0x000fe400080000ff */
[----:B------:R-:W-:-:S06]  /*13f0*/  DFMA R32, R16, UR16, R32 ;  /* 0x0000001010207c2b */ /* 0x000fcc0008000020 */
[----:B------:R-:W-:-:S08]  /*1400*/  DFMA R28, R10, UR14, R28 ;  /* 0x0000000e0a1c7c2b */ /* 0x000fd0000800001c */
[----:B------:R-:W-:Y:S02]  /*1410*/  DFMA R28, R14, UR46, R28 ;  /* 0x0000002e0e1c7c2b */ /* 0x000fe4000800001c */
[----:B---3--:R-:W-:-:S08]  /*1420*/  DMUL R26, R26, R18 ;  /* 0x000000121a1a7228 */ /* 0x008fd00000000000 */
[CCC-:B--2---:R-:W-:Y:S02]  /*1430*/  DFMA R18, R22.reuse, R20.reuse, -R26.reuse ;  /* 0x000000141612722b */ /* 0x1c4fe4000000081a */
[----:B------:R-:W-:Y:S01]  /*1440*/  DFMA R20, R22, R20, R26 ;  /* 0x000000141614722b */ /* 0x000fe2000000001a */
[----:B------:R-:W0:Y:S01]  /*1450*/  @!P0 LDC.64 R26, c[0x0][0x388] ;  /* 0x0000e200ff1a8b82 */ /* 0x000e220000000a00 */
[C-C-:B------:R-:W-:Y:S02]  /*1460*/  DADD R22, -R32.reuse, R28.reuse ;  /* 0x0000000020167229 */ /* 0x140fe4000000011c */
[----:B------:R-:W-:Y:S01]  /*1470*/  DADD R28, R32, R28 ;  /* 0x00000000201c7229 */ /* 0x000fe2000000001c */
[----:B0-----:R-:W-:Y:S01]  /*1480*/  @!P0 IMAD.WIDE R34, R35, 0x8, R26 ;  /* 0x0000000823228825 */ /* 0x001fe200078e021a */
[----:B------:R-:W-:-:S04]  /*1490*/  CS2R R26, SRZ ;  /* 0x00000000001a7805 */ /* 0x000fc8000001ff00 */
[----:B----4-:R-:W-:Y:S02]  /*14a0*/  DMUL R30, R22, R30 ;  /* 0x0000001e161e7228 */ /* 0x010fe40000000000 */
[----:B------:R-:W2:Y:S06]  /*14b0*/  @!P0 LDG.E.64.CONSTANT R26, desc[UR34][R34.64+0x30] ;  /* 0x00003022221a8981 */ /* 0x000eac000c1e9b00 */
[CCC-:B-----5:R-:W-:Y:S02]  /*14c0*/  DFMA R22, R28.reuse, R24.reuse, -R30.reuse ;  /* 0x000000181c16722b */ /* 0x1e0fe4000000081e */
[----:B------:R-:W-:Y:S01]  /*14d0*/  DFMA R24, R28, R24, R30 ;  /* 0x000000181c18722b */ /* 0x000fe2000000001e */
[----:B------:R-:W-:-:S06]  /*14e0*/  CS2R R28, SRZ ;  /* 0x00000000001c7805 */ /* 0x000fcc000001ff00 */
[----:B------:R0:W3:Y:S01]  /*14f0*/  @!P0 LDG.E.64.CONSTANT R28, desc[UR34][R34.64+0x10] ;  /* 0x00001022221c8981 */ /* 0x0000e2000c1e9b00 */
[----:B------:R-:W-:Y:S02]  /*1500*/  DFMA R30, R8, UR48, RZ ;  /* 0x00000030081e7c2b */ /* 0x000fe400080000ff */
        /* <DEDUP_REMOVED lines=16> */
[----:B------:R-:W-:-:S06]  /*1610*/  DFMA R8, R8, UR60, RZ ;  /* 0x0000003c08087c2b */ /* 0x000fcc00080000ff */
[C---:B------:R-:W-:Y:S02]  /*1620*/  DFMA R10, R12.reuse, UR56, R10 ;  /* 0x000000380c0a7c2b */ /* 0x040fe4000800000a */
[----:B------:R-:W-:Y:S01]  /*1630*/  DFMA R8, R12, UR32, R8 ;  /* 0x000000200c087c2b */ /* 0x000fe20008000008 */
[----:B------:R-:W-:-:S04]  /*1640*/  @!P0 IMAD R13, R3, 0x2d9, R36 ;  /* 0x000002d9030d8824 */ /* 0x000fc800078e0224 */
[----:B0-----:R-:W-:Y:S01]  /*1650*/  @!P0 IMAD.WIDE R6, R13, 0x8, R6 ;  /* 0x000000080d068825 */ /* 0x001fe200078e0206 */
[----:B------:R-:W-:-:S06]  /*1660*/  CS2R R12, SRZ ;  /* 0x00000000000c7805 */ /* 0x000fcc000001ff00 */
[----:B------:R-:W2:Y:S01]  /*1670*/  @!P0 LDG.E.64.CONSTANT R12, desc[UR34][R6.64+0x28] ;  /* 0x00002822060c8981 */ /* 0x000ea2000c1e9b00 */
[----:B------:R-:W-:Y:S02]  /*1680*/  DFMA R30, R14, UR58, R30 ;  /* 0x0000003a0e1e7c2b */ /* 0x000fe4000800001e */
[----:B------:R-:W-:-:S08]  /*1690*/  DFMA R10, R16, UR28, R10 ;  /* 0x0000001c100a7c2b */ /* 0x000fd0000800000a */
[C-C-:B------:R-:W-:Y:S02]  /*16a0*/  DADD R34, R30.reuse, R10.reuse ;  /* 0x000000001e227229 */ /* 0x140fe4000000000a */
[----:B------:R-:W-:Y:S01]  /*16b0*/  DADD R30, R30, -R10 ;  /* 0x000000001e1e7229 */ /* 0x000fe2000000080a */
[----:B------:R-:W0:Y:S01]  /*16c0*/  @!P0 LDC.64 R10, c[0x0][0x388] ;  /* 0x0000e200ff0a8b82 */ /* 0x000e220000000a00 */
[----:B------:R-:W-:Y:S01]  /*16d0*/  DFMA R32, R14, UR64, R32 ;  /* 0x000000400e207c2b */ /* 0x000fe20008000020 */
[----:B------:R-:W-:-:S06]  /*16e0*/  CS2R R14, SRZ ;  /* 0x00000000000e7805 */ /* 0x000fcc000001ff00 */
[----:B------:R1:W3:Y:S01]  /*16f0*/  @!P0 LDG.E.64.CONSTANT R14, desc[UR34][R6.64+0x18] ;  /* 0x00001822060e8981 */ /* 0x0002e2000c1e9b00 */
[----:B--2---:R-:W-:Y:S01]  /*1700*/  DMUL R12, R30, R12 ;  /* 0x0000000c1e0c7228 */ /* 0x004fe20000000000 */
[----:B------:R-:W-:-:S04]  /*1710*/  @!P0 IMAD R31, R3, 0x2d9, R36 ;  /* 0x000002d9031f8824 */ /* 0x000fc800078e0224 */
[----:B0-----:R-:W-:Y:S01]  /*1720*/  @!P0 IMAD.WIDE R10, R31, 0x8, R10 ;  /* 0x000000081f0a8825 */ /* 0x001fe200078e020a */
[----:B------:R-:W-:-:S06]  /*1730*/  CS2R R30, SRZ ;  /* 0x00000000001e7805 */ /* 0x000fcc000001ff00 */
[----:B------:R0:W2:Y:S01]  /*1740*/  @!P0 LDG.E.64.CONSTANT R30, desc[UR34][R10.64+0x20] ;  /* 0x000020220a1e8981 */ /* 0x0000a2000c1e9b00 */
[----:B------:R-:W-:Y:S02]  /*1750*/  DFMA R16, R16, UR66, R8 ;  /* 0x0000004210107c2b */ /* 0x000fe40008000008 */
[----:B-1----:R-:W-:Y:S02]  /*1760*/  DFMA R6, R20, UR38, RZ ;  /* 0x0000002614067c2b */ /* 0x002fe400080000ff */
[CCC-:B---3--:R-:W-:Y:S02]  /*1770*/  DFMA R8, R34.reuse, R14.reuse, -R12.reuse ;  /* 0x0000000e2208722b */ /* 0x1c8fe4000000080c */
[----:B------:R-:W-:Y:S02]  /*1780*/  DFMA R14, R34, R14, R12 ;  /* 0x0000000e220e722b */ /* 0x000fe4000000000c */
[C---:B------:R-:W-:Y:S02]  /*1790*/  DFMA R12, R20.reuse, UR4, RZ ;  /* 0x00000004140c7c2b */ /* 0x040fe400080000ff */
[----:B------:R-:W-:-:S02]  /*17a0*/  DFMA R20, R20, UR10, RZ ;  /* 0x0000000a14147c2b */ /* 0x000fc400080000ff */
[C-C-:B------:R-:W-:Y:S02]  /*17b0*/  DADD R34, R32.reuse, R16.reuse ;  /* 0x0000000020227229 */ /* 0x140fe40000000010 */
[----:B------:R-:W-:Y:S02]  /*17c0*/  DADD R16, R32, -R16 ;  /* 0x0000000020107229 */ /* 0x000fe40000000810 */
[C---:B------:R-:W-:Y:S02]  /*17d0*/  DFMA R12, R24.reuse, UR42, R12 ;  /* 0x0000002a180c7c2b */ /* 0x040fe4000800000c */
[C---:B------:R-:W-:Y:S02]  /*17e0*/  DFMA R6, R24.reuse, UR14, R6 ;  /* 0x0000000e18067c2b */ /* 0x040fe40008000006 */
[----:B------:R-:W-:Y:S02]  /*17f0*/  DFMA R20, R24, UR46, R20 ;  /* 0x0000002e18147c2b */ /* 0x000fe40008000014 */
[----:B0-----:R-:W-:-:S02]  /*1800*/  DFMA R10, R18, UR8, RZ ;  /* 0x00000008120a7c2b */ /* 0x001fc400080000ff */
[C---:B------:R-:W-:Y:S02]  /*1810*/  DFMA R24, R18.reuse, UR6, RZ ;  /* 0x0000000612187c2b */ /* 0x040fe400080000ff */
[----:B------:R-:W-:-:S04]  /*1820*/  DFMA R18, R18, UR40, RZ ;  /* 0x0000002812127c2b */ /* 0x000fc800080000ff */
[C---:B------:R-:W-:Y:S02]  /*1830*/  DFMA R10, R22.reuse, UR44, R10 ;  /* 0x0000002c160a7c2b */ /* 0x040fe4000800000a */
[C---:B------:R-:W-:Y:S02]  /*1840*/  DFMA R24, R22.reuse, UR12, R24 ;  /* 0x0000000c16187c2b */ /* 0x040fe40008000018 */
[----:B------:R-:W-:Y:S02]  /*1850*/  DFMA R18, R22, UR16, R18 ;  /* 0x0000001016127c2b */ /* 0x000fe40008000012 */
        /* <DEDUP_REMOVED lines=9> */
[----:B------:R-:W-:Y:S02]  /*18f0*/  DFMA R20, R14, UR58, R20 ;  /* 0x0000003a0e147c2b */ /* 0x000fe40008000014 */
[C---:B------:R-:W-:Y:S02]  /*1900*/  DFMA R24, R8.reuse, UR24, R24 ;  /* 0x0000001808187c2b */ /* 0x040fe40008000018 */
[----:B------:R-:W-:Y:S01]  /*1910*/  DFMA R18, R8, UR28, R18 ;  /* 0x0000001c08127c2b */ /* 0x000fe20008000012 */
[C---:B------:R-:W-:Y:S01]  /*1920*/  ISETP.GE.U32.AND P1, PT, R0.reuse, 0x2d, PT ;  /* 0x0000002d0000780c */ /* 0x040fe20003f26070 */
[----:B------:R-:W-:Y:S01]  /*1930*/  VIADD R0, R0, 0x24 ;  /* 0x0000002400007836 */ /* 0x000fe20000000000 */
[----:B--2---:R-:W-:-:S08]  /*1940*/  DMUL R16, R16, R30 ;  /* 0x0000001e10107228 */ /* 0x004fd00000000000 */
[----:B------:R-:W-:-:S08]  /*1950*/  DFMA R16, R34, R30, R16 ;  /* 0x0000001e2210722b */ /* 0x000fd00000000010 */
[----:B------:R-:W-:-:S08]  /*1960*/  DMUL R16, R16, 0.5 ;  /* 0x3fe0000010107828 */ /* 0x000fd00000000000 */
        /* <DEDUP_REMOVED lines=19> */
.L_x_598:
[----:B------:R-:W-:Y:S05]  /*1aa0*/  BSYNC.RECONVERGENT B0 ;  /* 0x0000000000007941 */ /* 0x000fea0003800200 */
.L_x_597:
        /* <DEDUP_REMOVED lines=10> */
.L_x_602:
        /* <DEDUP_REMOVED lines=37> */
[----:B--2---:R-:W-:Y:S02]  /*1da0*/  DADD R20, R12, R8 ;  /* 0x000000000c147229 */ /* 0x004fe40000000008 */
[----:B------:R-:W-:-:S02]  /*1db0*/  DFMA R22, R24, UR12, R22 ;  /* 0x0000000c18167c2b */ /* 0x000fc40008000016 */
[C---:B------:R-:W-:Y:S02]  /*1dc0*/  DFMA R30, R24.reuse, UR44, R30 ;  /* 0x0000002c181e7c2b */ /* 0x040fe4000800001e */
[----:B------:R-:W-:Y:S02]  /*1dd0*/  DFMA R26, R24, UR16, R26 ;  /* 0x00000010181a7c2b */ /* 0x000fe4000800001a */
[----:B------:R-:W-:Y:S02]  /*1de0*/  DADD R8, R12, -R8 ;  /* 0x000000000c087229 */ /* 0x000fe40000000808 */
[C---:B------:R-:W-:Y:S02]  /*1df0*/  DFMA R14, R20.reuse, UR18, R14 ;  /* 0x00000012140e7c2b */ /* 0x040fe4000800000e */
[C---:B------:R-:W-:Y:S02]  /*1e00*/  DFMA R16, R20.reuse, UR50, R16 ;  /* 0x0000003214107c2b */ /* 0x040fe40008000010 */
[----:B------:R-:W-:-:S02]  /*1e10*/  DFMA R18, R20, UR22, R18 ;  /* 0x0000001614127c2b */ /* 0x000fc40008000012 */
[----:B---3--:R-:W-:Y:S02]  /*1e20*/  DADD R20, R6, R2 ;  /* 0x0000000006147229 */ /* 0x008fe40000000002 */
[----:B----4-:R-:W-:Y:S02]  /*1e30*/  DADD R12, R10, R10 ;  /* 0x000000000a0c7229 */ /* 0x010fe4000000000a */
[C---:B------:R-:W-:Y:S02]  /*1e40*/  DFMA R22, R8.reuse, UR48, R22 ;  /* 0x0000003008167c2b */ /* 0x040fe40008000016 */
[C---:B------:R-:W-:Y:S02]  /*1e50*/  DFMA R30, R8.reuse, UR20, R30 ;  /* 0x00000014081e7c2b */ /* 0x040fe4000800001e */
[----:B------:R-:W-:Y:S02]  /*1e60*/  DFMA R26, R8, UR52, R26 ;  /* 0x00000034081a7c2b */ /* 0x000fe4000800001a */
[----:B------:R-:W-:-:S02]  /*1e70*/  DADD R2, R6, -R2 ;  /* 0x0000000006027229 */ /* 0x000fc40000000802 */
[C---:B------:R-:W-:Y:S02]  /*1e80*/  DFMA R14, R20.reuse, UR54, R14 ;  /* 0x00000036140e7c2b */ /* 0x040fe4000800000e */
[C---:B------:R-:W-:Y:S02]  /*1e90*/  DFMA R16, R20.reuse, UR26, R16 ;  /* 0x0000001a14107c2b */ /* 0x040fe40008000010 */
[----:B------:R-:W-:Y:S02]  /*1ea0*/  DFMA R18, R20, UR58, R18 ;  /* 0x0000003a14127c2b */ /* 0x000fe40008000012 */
[----:B------:R-:W-:Y:S02]  /*1eb0*/  DMUL R12, R12, 0.5 ;  /* 0x3fe000000c0c7828 */ /* 0x000fe40000000000 */
[----:B------:R-:W-:Y:S02]  /*1ec0*/  DADD R10, R10, -R10 ;  /* 0x000000000a0a7229 */ /* 0x000fe4000000080a */
        /* <DEDUP_REMOVED lines=22> */
.L_x_601:
[----:B------:R-:W-:Y:S05]  /*2030*/  BSYNC.RECONVERGENT B0 ;  /* 0x0000000000007941 */ /* 0x000fea0003800200 */
.L_x_600:
        /* <DEDUP_REMOVED lines=8> */
[----:B------:R-:W4:Y:S04]  /*20c0*/  LDS.64 R8, [R4+0xa20] ;  /* 0x000a200004087984 */ /* 0x000f280000000a00 */
[----:B------:R-:W-:Y:S04]  /*20d0*/  LDS.64 R2, [R4+0x798] ;  /* 0x0007980004027984 */ /* 0x000fe80000000a00 */
[----:B------:R5:W3:Y:S01]  /*20e0*/  LDS.64 R6, [R4+0xca8] ;  /* 0x000ca80004067984 */ /* 0x000ae20000000a00 */
[----:B0-----:R-:W-:-:S02]  /*20f0*/  DADD R20, R14, R16 ;  /* 0x000000000e147229 */ /* 0x001fc40000000010 */
[----:B------:R-:W-:Y:S02]  /*2100*/  DADD R16, R14, -R16 ;  /* 0x000000000e107229 */ /* 0x000fe40000000810 */
[C-C-:B-1----:R-:W-:Y:S02]  /*2110*/  DADD R22, R18.reuse, R24.reuse ;  /* 0x0000000012167229 */ /* 0x142fe40000000018 */
[----:B------:R-:W-:Y:S02]  /*2120*/  DADD R18, R18, -R24 ;  /* 0x0000000012127229 */ /* 0x000fe40000000818 */
[C---:B------:R-:W-:Y:S02]  /*2130*/  DFMA R24, R20.reuse, UR4, RZ ;  /* 0x0000000414187c2b */ /* 0x040fe400080000ff */
[C---:B------:R-:W-:Y:S02]  /*2140*/  DFMA R30, R20.reuse, UR38, RZ ;  /* 0x00000026141e7c2b */ /* 0x040fe400080000ff */
[----:B------:R-:W-:-:S02]  /*2150*/  DFMA R32, R20, UR10, RZ ;  /* 0x0000000a14207c2b */ /* 0x000fc400080000ff */
[C---:B------:R-:W-:Y:S02]  /*2160*/  DFMA R28, R16.reuse, UR6, RZ ;  /* 0x00000006101c7c2b */ /* 0x040fe400080000ff */
[C---:B------:R-:W-:Y:S02]  /*2170*/  DFMA R14, R16.reuse, UR8, RZ ;  /* 0x00000008100e7c2b */ /* 0x040fe400080000ff */
[----:B------:R-:W-:Y:S02]  /*2180*/  DFMA R26, R16, UR40, RZ ;  /* 0x00000028101a7c2b */ /* 0x000fe400080000ff */
[C---:B------:R-:W-:Y:S02]  /*2190*/  DFMA R24, R22.reuse, UR42, R24 ;  /* 0x0000002a16187c2b */ /* 0x040fe40008000018 */
[----:B------:R-:W-:Y:S02]  /*21a0*/  DFMA R20, R22, UR14, R30 ;  /* 0x0000000e16147c2b */ /* 0x000fe4000800001e */
[----:B--2---:R-:W-:-:S02]  /*21b0*/  DADD R16, R10, R12 ;  /* 0x000000000a107229 */ /* 0x004fc4000000000c */
[----:B------:R-:W-:Y:S02]  /*21c0*/  DFMA R22, R22, UR46, R32 ;  /* 0x0000002e16167c2b */ /* 0x000fe40008000020 */
[C---:B-----5:R-:W-:Y:S02]  /*21d0*/  DFMA R4, R18.reuse, UR12, R28 ;  /* 0x0000000c12047c2b */ /* 0x060fe4000800001c */
[----:B------:R-:W-:Y:S02]  /*21e0*/  DFMA R14, R18, UR44, R14 ;  /* 0x0000002c120e7c2b */ /* 0x000fe4000800000e */
[----:B------:R-:W-:Y:S02]  /*21f0*/  DADD R12, R10, -R12 ;  /* 0x000000000a0c7229 */ /* 0x000fe4000000080c */
[----:B------:R-:W-:Y:S02]  /*2200*/  DFMA R18, R18, UR16, R26 ;  /* 0x0000001012127c2b */ /* 0x000fe4000800001a */
[----:B------:R-:W-:-:S02]  /*2210*/  DFMA R24, R16, UR18, R24 ;  /* 0x0000001210187c2b */ /* 0x000fc40008000018 */
[C---:B------:R-:W-:Y:S02]  /*2220*/  DFMA R20, R16.reuse, UR50, R20 ;  /* 0x0000003210147c2b */ /* 0x040fe40008000014 */
[----:B------:R-:W-:Y:S02]  /*2230*/  DFMA R22, R16, UR22, R22 ;  /* 0x0000001610167c2b */ /* 0x000fe40008000016 */
[----:B----4-:R-:W-:Y:S02]  /*2240*/  DADD R10, R8, R8 ;  /* 0x00000000080a7229 */ /* 0x010fe40000000008 */
[----:B---3--:R-:W-:Y:S02]  /*2250*/  DADD R16, R2, R6 ;  /* 0x0000000002107229 */ /* 0x008fe40000000006 */
[C---:B------:R-:W-:Y:S02]  /*2260*/  DFMA R4, R12.reuse, UR48, R4 ;  /* 0x000000300c047c2b */ /* 0x040fe40008000004 */
        /* <DEDUP_REMOVED lines=12> */
[----:B------:R-:W-:Y:S01]  /*2330*/  DFMA R22, R10, UR64, R22 ;  /* 0x000000400a167c2b */ /* 0x000fe20008000016 */
[----:B------:R-:W0:Y:S01]  /*2340*/  S2R R11, SR_TID.Y ;  /* 0x00000000000b7919 */ /* 0x000e220000002200 */
[----:B------:R-:W-:-:S08]  /*2350*/  DADD R8, R8, -R8 ;  /* 0x0000000008087229 */ /* 0x000fd00000000808 */
[C---:B------:R-:W-:Y:S02]  /*2360*/  DFMA R4, R8.reuse, UR60, R4 ;  /* 0x0000003c08047c2b */ /* 0x040fe40008000004 */
[C---:B------:R-:W-:Y:S02]  /*2370*/  DFMA R14, R8.reuse, UR32, R14 ;  /* 0x00000020080e7c2b */ /* 0x040fe4000800000e */
[----:B------:R-:W-:Y:S01]  /*2380*/  DFMA R18, R8, UR66, R18 ;  /* 0x0000004208127c2b */ /* 0x000fe20008000012 */
[----:B------:R-:W-:Y:S10]  /*2390*/  @P0 EXIT ;  /* 0x000000000000094d */ /* 0x000ff40003800000 */
        /* <DEDUP_REMOVED lines=18> */
.L_x_603:
        /* <DEDUP_REMOVED lines=12> */
.L_x_1099:


//--------------------- .text._Z32massMatrixMultiplyConstantKernelILi6ELi8ELi2EEviPKdS1_S1_S1_Pd --------------------------
	.section	.text._Z32massMatrixMultiplyConstantKernelILi6ELi8ELi2EEviPKdS1_S1_S1_Pd,"ax",@progbits
	.align	128
        .global         _Z32massMatrixMultiplyConstantKernelILi6ELi8ELi2EEviPKdS1_S1_S1_Pd
        .type           _Z32massMatrixMultiplyConstantKernelILi6ELi8ELi2EEviPKdS1_S1_S1_Pd,@function
        .size           _Z32massMatrixMultiplyConstantKernelILi6ELi8ELi2EEviPKdS1_S1_S1_Pd,(.L_x_1100 - _Z32massMatrixMultiplyConstantKernelILi6ELi8ELi2EEviPKdS1_S1_S1_Pd)
        .other          _Z32massMatrixMultiplyConstantKernelILi6ELi8ELi2EEviPKdS1_S1_S1_Pd,@"STO_CUDA_ENTRY STV_DEFAULT"
_Z32massMatrixMultiplyConstantKernelILi6ELi8ELi2EEviPKdS1_S1_S1_Pd:
.text._Z32massMatrixMultiplyConstantKernelILi6ELi8ELi2EEviPKdS1_S1_S1_Pd:
        /* <DEDUP_REMOVED lines=19> */
[----:B------:R-:W3:Y:S10]  /*0130*/  LDCU.128 UR28, c[0x3][0x720] ;  /* 0x00c0e400ff1c77ac */ /* 0x000ef40008000c00 */
[----:B------:R-:W2:Y:S01]  /*0140*/  @!P0 LDC.64 R6, c[0x0][0x3a0] ;  /* 0x0000e800ff068b82 */ /* 0x000ea20000000a00 */
[----:B------:R-:W-:Y:S01]  /*0150*/  @!P0 IMAD R3, R0, 0xd8, R55 ;  /* 0x000000d800038824 */ /* 0x000fe200078e0237 */
[----:B------:R-:W3:Y:S01]  /*0160*/  LDCU.128 UR52, c[0x3][0x750] ;  /* 0x00c0ea00ff3477ac */ /* 0x000ee20008000c00 */
[----:B------:R-:W3:Y:S01]  /*0170*/  S2R R54, SR_CgaCtaId ;  /* 0x0000000000367919 */ /* 0x000ee20000008800 */
[----:B------:R-:W0:Y:S01]  /*0180*/  LDCU.64 UR6, c[0x3][0x10] ;  /* 0x00c00200ff0677ac */ /* 0x000e220008000a00 */
[----:B--2---:R-:W-:-:S05]  /*0190*/  @!P0 IMAD.WIDE R6, R3, 0x8, R6 ;  /* 0x0000000803068825 */ /* 0x004fca00078e0206 */
[----:B-1----:R-:W2:Y:S04]  /*01a0*/  @!P0 LDG.E.64.CONSTANT R70, desc[UR4][R6.64+0x240] ;  /* 0x0002400406468981 */ /* 0x002ea8000c1e9b00 */
[----:B------:R-:W2:Y:S04]  /*01b0*/  @!P0 LDG.E.64.CONSTANT R10, desc[UR4][R6.64+0x360] ;  /* 0x00036004060a8981 */ /* 0x000ea8000c1e9b00 */
[----:B------:R-:W2:Y:S04]  /*01c0*/  @!P0 LDG.E.64.CONSTANT R8, desc[UR4][R6.64] ;  /* 0x0000000406088981 */ /* 0x000ea8000c1e9b00 */
[----:B------:R-:W2:Y:S04]  /*01d0*/  @!P0 LDG.E.64.CONSTANT R14, desc[UR4][R6.64+0x5a0] ;  /* 0x0005a004060e8981 */ /* 0x000ea8000c1e9b00 */
[----:B------:R-:W2:Y:S04]  /*01e0*/  @!P0 LDG.E.64.CONSTANT R56, desc[UR4][R6.64+0x120] ;  /* 0x0001200406388981 */ /* 0x000ea8000c1e9b00 */
[----:B------:R-:W2:Y:S01]  /*01f0*/  @!P0 LDG.E.64.CONSTANT R12, desc[UR4][R6.64+0x480] ;  /* 0x00048004060c8981 */ /* 0x000ea2000c1e9b00 */
[----:B------:R-:W-:Y:S01]  /*0200*/  MOV R52, UR8 ;  /* 0x0000000800347c02 */ /* 0x000fe20008000f00 */
[----:B------:R-:W-:Y:S01]  /*0210*/  IMAD.U32 R53, RZ, RZ, UR9 ;  /* 0x00000009ff357e24 */ /* 0x000fe2000f8e00ff */
[----:B----4-:R-:W-:Y:S01]  /*0220*/  MOV R51, UR19 ;  /* 0x0000001300337c02 */ /* 0x010fe20008000f00 */
[----:B------:R-:W-:Y:S01]  /*0230*/  IMAD.U32 R50, RZ, RZ, UR18 ;  /* 0x00000012ff327e24 */ /* 0x000fe2000f8e00ff */
[----:B-----5:R-:W-:Y:S01]  /*0240*/  MOV R46, UR42 ;  /* 0x0000002a002e7c02 */ /* 0x020fe20008000f00 */
[----:B------:R-:W-:-:S02]  /*0250*/  IMAD.U32 R48, RZ, RZ, UR32 ;  /* 0x00000020ff307e24 */ /* 0x000fc4000f8e00ff */
[----:B------:R-:W-:Y:S01]  /*0260*/  IMAD.U32 R49, RZ, RZ, UR33 ;  /* 0x00000021ff317e24 */ /* 0x000fe2000f8e00ff */
[----:B------:R-:W-:Y:S01]  /*0270*/  MOV R45, UR13 ;  /* 0x0000000d002d7c02 */ /* 0x000fe20008000f00 */
        /* <DEDUP_REMOVED lines=14> */
[----:B------:R-:W-:Y:S01]  /*0360*/  MOV R28, UR14 ;  /* 0x0000000e001c7c02 */ /* 0x000fe20008000f00 */
[----:B---3--:R-:W-:Y:S02]  /*0370*/  IMAD.U32 R30, RZ, RZ, UR48 ;  /* 0x00000030ff1e7e24 */ /* 0x008fe4000f8e00ff */
[----:B------:R-:W-:Y:S02]  /*0380*/  IMAD.U32 R31, RZ, RZ, UR49 ;  /* 0x00000031ff1f7e24 */ /* 0x000fe4000f8e00ff */
[----:B------:R-:W-:Y:S01]  /*0390*/  IMAD.U32 R29, RZ, RZ, UR15 ;  /* 0x0000000fff1d7e24 */ /* 0x000fe2000f8e00ff */
        /* <DEDUP_REMOVED lines=8> */
[----:B------:R-:W-:Y:S02]  /*0420*/  IMAD.U32 R20, RZ, RZ, UR16 ;  /* 0x00000010ff147e24 */ /* 0x000fe4000f8e00ff */
[----:B------:R-:W-:Y:S02]  /*0430*/  IMAD.U32 R18, RZ, RZ, UR26 ;  /* 0x0000001aff127e24 */ /* 0x000fe4000f8e00ff */
[----:B------:R-:W-:Y:S02]  /*0440*/  IMAD.U32 R19, RZ, RZ, UR27 ;  /* 0x0000001bff137e24 */ /* 0x000fe4000f8e00ff */
[----:B------:R-:W-:Y:S01]  /*0450*/  IMAD.U32 R17, RZ, RZ, UR41 ;  /* 0x00000029ff117e24 */ /* 0x000fe2000f8e00ff */
[----:B------:R-:W-:Y:S01]  /*0460*/  MOV R73, 0x400 ;  /* 0x0000040000497802 */ /* 0x000fe20000000f00 */
[----:B------:R-:W0:Y:S03]  /*0470*/  LDCU.64 UR16, c[0x3][0x710] ;  /* 0x00c0e200ff1077ac */ /* 0x000e260008000a00 */
[----:B------:R-:W-:Y:S01]  /*0480*/  LEA R73, R54, R73, 0x18 ;  /* 0x0000004936497211 */ /* 0x000fe200078ec0ff */
[----:B------:R-:W1:Y:S01]  /*0490*/  LDCU.64 UR18, c[0x3][0x18] ;  /* 0x00c00300ff1277ac */ /* 0x000e620008000a00 */
[----:B------:R-:W-:Y:S01]  /*04a0*/  ISETP.GT.U32.AND P2, PT, R55, 0x2f, PT ;  /* 0x0000002f3700780c */ /* 0x000fe20003f44070 */
[----:B------:R-:W-:Y:S01]  /*04b0*/  BSSY.RECONVERGENT B0, `(.L_x_604) ;  /* 0x0000097000007945 */ /* 0x000fe20003800200 */
[----:B------:R-:W3:Y:S01]  /*04c0*/  LDCU.64 UR24, c[0x3][0x718] ;  /* 0x00c0e300ff1877ac */ /* 0x000ee20008000a00 */
[----:B------:R-:W-:Y:S01]  /*04d0*/  ISETP.GT.U32.AND P1, PT, R5, 0x3f, PT ;  /* 0x0000003f0500780c */ /* 0x000fe20003f24070 */
[----:B------:R-:W4:Y:S01]  /*04e0*/  LDCU.128 UR8, c[0x3][URZ] ;  /* 0x00c00000ff0877ac */ /* 0x000f220008000c00 */
[----:B------:R-:W0:Y:S01]  /*04f0*/  LDCU.128 UR12, c[0x3][0x700] ;  /* 0x00c0e000ff0c77ac */ /* 0x000e220008000c00 */
[----:B------:R-:W0:Y:S01]  /*0500*/  LDCU.128 UR32, c[0x3][0x30] ;  /* 0x00c00600ff2077ac */ /* 0x000e220008000c00 */
[----:B------:R-:W0:Y:S01]  /*0510*/  LDCU.128 UR40, c[0x3][0x730] ;  /* 0x00c0e600ff2877ac */ /* 0x000e220008000c00 */
[----:B------:R-:W0:Y:S01]  /*0520*/  LDCU.128 UR36, c[0x3][0x40] ;  /* 0x00c00800ff2477ac */ /* 0x000e220008000c00 */
[----:B------:R-:W-:Y:S06]  /*0530*/  BAR.SYNC.DEFER_BLOCKING 0x0 ;  /* 0x0000000000007b1d */ /* 0x000fec0000010000 */
[----:B--2---:R-:W-:-:S02]  /*0540*/  DADD R2, R70, R10 ;  /* 0x0000000046027229 */ /* 0x004fc4000000000a */
[----:B------:R-:W-:Y:S02]  /*0550*/  DADD R70, R70, -R10 ;  /* 0x0000000046467229 */ /* 0x000fe4000000080a */
[C-C-:B------:R-:W-:Y:S02]  /*0560*/  DADD R10, R8.reuse, R14.reuse ;  /* 0x00000000080a7229 */ /* 0x140fe4000000000e */
[----:B------:R-:W-:Y:S02]  /*0570*/  DADD R8, R8, -R14 ;  /* 0x0000000008087229 */ /* 0x000fe4000000080e */
[----:B------:R-:W-:-:S04]  /*0580*/  DADD R6, R56, R12 ;  /* 0x0000000038067229 */ /* 0x000fc8000000000c */
[C---:B------:R-:W-:Y:S02]  /*0590*/  DFMA R68, R10.reuse, R52, RZ ;  /* 0x000000340a44722b */ /* 0x040fe400000000ff */
[C---:B------:R-:W-:Y:S02]  /*05a0*/  DFMA R64, R10.reuse, R50, RZ ;  /* 0x000000320a40722b */ /* 0x040fe400000000ff */
[C---:B------:R-:W-:Y:S02]  /*05b0*/  DFMA R60, R10.reuse, R48, RZ ;  /* 0x000000300a3c722b */ /* 0x040fe400000000ff */
[----:B------:R-:W-:Y:S02]  /*05c0*/  DFMA R10, R10, R46, RZ ;  /* 0x0000002e0a0a722b */ /* 0x000fe400000000ff */
[----:B------:R-:W-:Y:S02]  /*05d0*/  DADD R56, R56, -R12 ;  /* 0x0000000038387229 */ /* 0x000fe4000000080c */
        /* <DEDUP_REMOVED lines=8> */
[----:B------:R-:W-:Y:S01]  /*0660*/  IMAD.U32 R14, RZ, RZ, UR50 ;  /* 0x00000032ff0e7e24 */ /* 0x000fe2000f8e00ff */
[C---:B------:R-:W-:Y:S01]  /*0670*/  DFMA R66, R56.reuse, R28, R66 ;  /* 0x0000001c3842722b */ /* 0x040fe20000000042 */
[----:B------:R-:W-:Y:S01]  /*0680*/  MOV R15, UR51 ;  /* 0x00000033000f7c02 */ /* 0x000fe20008000f00 */
[C---:B------:R-:W-:Y:S01]  /*0690*/  DFMA R62, R56.reuse, R26, R62 ;  /* 0x0000001a383e722b */ /* 0x040fe2000000003e */
[----:B------:R-:W-:Y:S02]  /*06a0*/  IMAD.U32 R12, RZ, RZ, UR20 ;  /* 0x00000014ff0c7e24 */ /* 0x000fe4000f8e00ff */
[----:B------:R-:W-:Y:S01]  /*06b0*/  IMAD.U32 R13, RZ, RZ, UR21 ;  /* 0x00000015ff0d7e24 */ /* 0x000fe2000f8e00ff */
[C---:B------:R-:W-:Y:S01]  /*06c0*/  DFMA R58, R56.reuse, R24, R58 ;  /* 0x00000018383a722b */ /* 0x040fe2000000003a */
[----:B------:R-:W-:Y:S01]  /*06d0*/  MOV R10, UR30 ;  /* 0x0000001e000a7c02 */ /* 0x000fe20008000f00 */
[----:B------:R-:W-:Y:S01]  /*06e0*/  IMAD.U32 R11, RZ, RZ, UR31 ;  /* 0x0000001fff0b7e24 */ /* 0x000fe2000f8e00ff */
[----:B------:R-:W-:Y:S01]  /*06f0*/  DFMA R56, R56, R22, R8 ;  /* 0x000000163838722b */ /* 0x000fe20000000008 */
[----:B------:R-:W2:Y:S01]  /*0700*/  LDCU.128 UR20, c[0x3][0x20] ;  /* 0x00c00400ff1477ac */ /* 0x000ea20008000c00 */
[C---:B------:R-:W-:Y:S01]  /*0710*/  DFMA R68, R2.reuse, R20, R68 ;  /* 0x000000140244722b */ /* 0x040fe20000000044 */
[----:B------:R-:W-:Y:S01]  /*0720*/  IMAD.U32 R8, RZ, RZ, UR44 ;  /* 0x0000002cff087e24 */ /* 0x000fe2000f8e00ff */
[C---:B------:R-:W-:Y:S01]  /*0730*/  DFMA R64, R2.reuse, R18, R64 ;  /* 0x000000120240722b */ /* 0x040fe20000000040 */
[----:B------:R-:W-:Y:S01]  /*0740*/  MOV R9, UR45 ;  /* 0x0000002d00097c02 */ /* 0x000fe20008000f00 */
[C---:B------:R-:W-:Y:S01]  /*0750*/  DFMA R60, R2.reuse, R16, R60 ;  /* 0x00000010023c722b */ /* 0x040fe2000000003c */
[----:B------:R-:W0:Y:S01]  /*0760*/  LDCU.128 UR28, c[0x3][0x720] ;  /* 0x00c0e400ff1c77ac */ /* 0x000e220008000c00 */
[----:B------:R-:W-:-:S02]  /*0770*/  DFMA R2, R2, R14, R6 ;  /* 0x0000000e0202722b */ /* 0x000fc40000000006 */
[C---:B------:R-:W-:Y:S01]  /*0780*/  DFMA R66, R70.reuse, R12, R66 ;  /* 0x0000000c4642722b */ /* 0x040fe20000000042 */
[----:B------:R-:W-:Y:S01]  /*0790*/  IMAD.U32 R6, RZ, RZ, UR54 ;  /* 0x00000036ff067e24 */ /* 0x000fe2000f8e00ff */
[C---:B------:R-:W-:Y:S01]  /*07a0*/  DFMA R62, R70.reuse, R10, R62 ;  /* 0x0000000a463e722b */ /* 0x040fe2000000003e */
[----:B------:R-:W-:Y:S01]  /*07b0*/  IMAD.U32 R7, RZ, RZ, UR55 ;  /* 0x00000037ff077e24 */ /* 0x000fe2000f8e00ff */
[C---:B------:R-:W-:Y:S01]  /*07c0*/  DFMA R58, R70.reuse, R8, R58 ;  /* 0x00000008463a722b */ /* 0x040fe2000000003a */
[----:B------:R-:W0:Y:S04]  /*07d0*/  LDCU.128 UR52, c[0x3][0x750] ;  /* 0x00c0ea00ff3477ac */ /* 0x000e280008000c00 */
[----:B------:R-:W-:Y:S01]  /*07e0*/  DFMA R70, R70, R6, R56 ;  /* 0x000000064646722b */ /* 0x000fe20000000038 */
[----:B------:R-:W0:Y:S01]  /*07f0*/  LDCU.128 UR44, c[0x3][0x740] ;  /* 0x00c0e800ff2c77ac */ /* 0x000e220008000c00 */
[----:B------:R-:W-:-:S02]  /*0800*/  DADD R56, R68, -R66 ;  /* 0x0000000044387229 */ /* 0x000fc40000000842 */
[----:B------:R-:W-:Y:S02]  /*0810*/  DADD R68, R68, R66 ;  /* 0x0000000044447229 */ /* 0x000fe40000000042 */
[C-C-:B------:R-:W-:Y:S02]  /*0820*/  DADD R66, R64.reuse, -R62.reuse ;  /* 0x0000000040427229 */ /* 0x140fe4000000083e */
[----:B------:R-:W-:Y:S02]  /*0830*/  DADD R64, R64, R62 ;  /* 0x0000000040407229 */ /* 0x000fe4000000003e */
[C-C-:B------:R-:W-:Y:S02]  /*0840*/  DADD R62, R60.reuse, -R58.reuse ;  /* 0x000000003c3e7229 */ /* 0x140fe4000000083a */
[----:B------:R-:W-:Y:S02]  /*0850*/  DADD R60, R60, R58 ;  /* 0x000000003c3c7229 */ /* 0x000fe4000000003a */
[----:B------:R-:W-:-:S02]  /*0860*/  DADD R58, R2, -R70 ;  /* 0x00000000023a7229 */ /* 0x000fc40000000846 */
[----:B------:R-:W-:Y:S01]  /*0870*/  DADD R70, R2, R70 ;  /* 0x0000000002467229 */ /* 0x000fe20000000046 */
[----:B------:R-:W-:-:S05]  /*0880*/  LOP3.LUT R2, R55, 0xffff, RZ, 0xc0, !PT ;  /* 0x0000ffff37027812 */ /* 0x000fca00078ec0ff */
[----:B------:R-:W-:-:S05]  /*0890*/  IMAD R2, R2, 0x2aab, RZ ;  /* 0x00002aab02027824 */ /* 0x000fca00078e02ff */
[----:B------:R-:W-:-:S04]  /*08a0*/  SHF.R.U32.HI R3, RZ, 0x10, R2 ;  /* 0x00000010ff037819 */ /* 0x000fc80000011602 */
[----:B------:R-:W-:Y:S01]  /*08b0*/  PRMT R54, R3, 0x9910, RZ ;  /* 0x0000991003367816 */ /* 0x000fe200000000ff */
[----:B------:R-:W-:-:S04]  /*08c0*/  IMAD R2, R4, 0x1200, R73 ;  /* 0x0000120004027824 */ /* 0x000fc800078e0249 */
[----:B------:R-:W-:-:S05]  /*08d0*/  IMAD R54, R54, 0x6, RZ ;  /* 0x0000000636367824 */ /* 0x000fca00078e02ff */
[----:B------:R-:W-:-:S04]  /*08e0*/  IADD3 R4, PT, PT, RZ, -R54, RZ ;  /* 0x80000036ff047210 */ /* 0x000fc80007ffe0ff */
[----:B------:R-:W-:-:S05]  /*08f0*/  PRMT R4, R4, 0x7710, RZ ;  /* 0x0000771004047816 */ /* 0x000fca00000000ff */
[----:B------:R-:W-:Y:S02]  /*0900*/  IMAD.IADD R4, R55, 0x1, R4 ;  /* 0x0000000137047824 */ /* 0x000fe400078e0204 */
[----:B------:R-:W-:-:S03]  /*0910*/  IMAD R3, R3, 0x48, R2 ;  /* 0x0000004803037824 */ /* 0x000fc600078e0202 */
        /* <DEDUP_REMOVED lines=12> */
.L_x_606:
        /* <DEDUP_REMOVED lines=16> */
[----:B0-----:R-:W0:Y:S04]  /*0ae0*/  LDS.64 R64, [R75+0x168] ;  /* 0x000168004b407984 */ /* 0x001e280000000a00 */
        /* <DEDUP_REMOVED lines=13> */
[----:B------:R-:W-:Y:S02]  /*0bc0*/  DFMA R76, R56, R28, R76 ;  /* 0x0000001c384c722b */ /* 0x000fe4000000004c */
[----:B------:R-:W-:-:S04]  /*0bd0*/  DFMA R66, R68, R50, RZ ;  /* 0x000000324442722b */ /* 0x000fc800000000ff */
[----:B------:R-:W-:Y:S02]  /*0be0*/  DFMA R64, R58, R20, R64 ;  /* 0x000000143a40722b */ /* 0x000fe40000000040 */
[----:B------:R-:W-:Y:S02]  /*0bf0*/  DFMA R76, R60, R12, R76 ;  /* 0x0000000c3c4c722b */ /* 0x000fe4000000004c */
[----:B------:R-:W-:-:S06]  /*0c00*/  DFMA R66, R70, R34, R66 ;  /* 0x000000224642722b */ /* 0x000fcc0000000042 */
[C-C-:B------:R-:W-:Y:S02]  /*0c10*/  DADD R62, R64.reuse, -R76.reuse ;  /* 0x00000000403e7229 */ /* 0x140fe4000000084c */
[----:B------:R-:W-:Y:S02]  /*0c20*/  DADD R76, R64, R76 ;  /* 0x00000000404c7229 */ /* 0x000fe4000000004c */
[----:B------:R-:W-:Y:S02]  /*0c30*/  DFMA R64, R72, R42, RZ ;  /* 0x0000002a4840722b */ /* 0x000fe400000000ff */
[----:B------:R-:W-:Y:S01]  /*0c40*/  DFMA R66, R58, R18, R66 ;  /* 0x000000123a42722b */ /* 0x000fe20000000042 */
[----:B------:R0:W-:Y:S04]  /*0c50*/  STS.64 [R75+0x1f8], R62 ;  /* 0x0001f83e4b007388 */ /* 0x0001e80000000a00 */
[----:B------:R1:W-:Y:S01]  /*0c60*/  STS.64 [R75], R76 ;  /* 0x0000004c4b007388 */ /* 0x0003e20000000a00 */
[----:B------:R-:W-:-:S08]  /*0c70*/  DFMA R64, R56, R26, R64 ;  /* 0x0000001a3840722b */ /* 0x000fd00000000040 */
        /* <DEDUP_REMOVED lines=26> */
.L_x_605:
[----:B0-----:R-:W-:Y:S05]  /*0e20*/  BSYNC.RECONVERGENT B0 ;  /* 0x0000000000007941 */ /* 0x001fea0003800200 */
.L_x_604:
[----:B------:R-:W0:Y:S01]  /*0e30*/  LDCU.128 UR48, c[0x3][0x50] ;  /* 0x00c00a00ff3077ac */ /* 0x000e220008000c00 */
[----:B------:R-:W-:Y:S01]  /*0e40*/  BSSY.RECONVERGENT B0, `(.L_x_607) ;  /* 0x00000c6000007945 */ /* 0x000fe20003800200 */
[----:B------:R-:W-:Y:S06]  /*0e50*/  BAR.SYNC.DEFER_BLOCKING 0x0 ;  /* 0x0000000000007b1d */ /* 0x000fec0000010000 */
[----:B------:R-:W-:Y:S05]  /*0e60*/  @P1 BRA `(.L_x_608) ;  /* 0x0000000c000c1947 */ /* 0x000fea0003800000 */
[----:B------:R-:W-:-:S05]  /*0e70*/  IMAD.SHL.U32 R4, R0, 0x200, RZ ;  /* 0x0000020000047824 */ /* 0x000fca00078e00ff */
[----:B------:R-:W-:-:S07]  /*0e80*/  SHF.R.S32.HI R72, RZ, 0x1f, R4 ;  /* 0x0000001fff487819 */ /* 0x000fce0000011404 */
.L_x_609:
[----:B--2---:R-:W2:Y:S01]  /*0e90*/  @!P0 LDC.64 R14, c[0x0][0x388] ;  /* 0x0000e200ff0e8b82 */ /* 0x004ea20000000a00 */
[C---:B------:R-:W-:Y:S01]  /*0ea0*/  @!P0 IMAD.SHL.U32 R7, R5.reuse, 0x8, RZ ;  /* 0x0000000805078824 */ /* 0x040fe200078e00ff */
[----:B------:R-:W-:-:S04]  /*0eb0*/  @!P0 SHF.L.U32 R17, R5, 0x3, RZ ;  /* 0x0000000305118819 */ /* 0x000fc800000006ff */
[C---:B------:R-:W-:Y:S02]  /*0ec0*/  @!P0 LOP3.LUT R9, R4.reuse, 0x1f8, R7, 0xf8, !PT ;  /* 0x000001f804098812 */ /* 0x040fe400078ef807 */
[----:B------:R-:W3:Y:S01]  /*0ed0*/  @!P0 LDC.64 R20, c[0x0][0x388] ;  /* 0x0000e200ff148b82 */ /* 0x000ee20000000a00 */
[----:B------:R-:W-:Y:S02]  /*0ee0*/  @!P0 LOP3.LUT R19, R4, 0x1f8, R17, 0xf8, !PT ;  /* 0x000001f804138812 */ /* 0x000fe400078ef811 */
[----:B------:R-:W-:-:S05]  /*0ef0*/  CS2R R16, SRZ ;  /* 0x0000000000107805 */ /* 0x000fca000001ff00 */
[----:B------:R-:W4:Y:S08]  /*0f00*/  @!P0 LDC.64 R10, c[0x0][0x388] ;  /* 0x0000e200ff0a8b82 */ /* 0x000f300000000a00 */
[----:B------:R-:W5:Y:S01]  /*0f10*/  @!P0 LDC.64 R12, c[0x0][0x388] ;  /* 0x0000e200ff0c8b82 */ /* 0x000f620000000a00 */
[----:B--2---:R-:W-:-:S04]  /*0f20*/  @!P0 LEA R6, P1, R9, R14, 0x3 ;  /* 0x0000000e09068211 */ /* 0x004fc800078218ff */
[----:B------:R-:W-:Y:S02]  /*0f30*/  @!P0 LEA.HI.X R7, R9, R15, R72, 0x3, P1 ;  /* 0x0000000f09078211 */ /* 0x000fe400008f1c48 */
[----:B---3--:R-:W-:-:S03]  /*0f40*/  @!P0 LEA R20, P1, R19, R20, 0x3 ;  /* 0x0000001413148211 */ /* 0x008fc600078218ff */
[----:B------:R2:W3:Y:S01]  /*0f50*/  @!P0 LDG.E.64.CONSTANT R16, desc[UR4][R6.64+0x38] ;  /* 0x0000380406108981 */ /* 0x0004e2000c1e9b00 */
[----:B-1----:R-:W-:Y:S02]  /*0f60*/  CS2R R56, SRZ ;  /* 0x0000000000387805 */ /* 0x002fe4000001ff00 */
[----:B------:R-:W-:Y:S01]  /*0f70*/  @!P0 LEA.HI.X R21, R19, R21, R72, 0x3, P1 ;  /* 0x0000001513158211 */ /* 0x000fe200008f1c48 */
[----:B----4-:R-:W-:Y:S01]  /*0f80*/  @!P0 IMAD.WIDE R10, R9, 0x8, R10 ;  /* 0x00000008090a8825 */ /* 0x010fe200078e020a */
[----:B------:R-:W-:Y:S02]  /*0f90*/  CS2R R8, SRZ ;  /* 0x0000000000087805 */ /* 0x000fe4000001ff00 */
[----:B------:R-:W-:Y:S02]  /*0fa0*/  CS2R R60, SRZ ;  /* 0x00000000003c7805 */ /* 0x000fe4000001ff00 */
[----:B------:R1:W4:Y:S04]  /*0fb0*/  @!P0 LDG.E.64.CONSTANT R56, desc[UR4][R10.64] ;  /* 0x000000040a388981 */ /* 0x000328000c1e9b00 */
[----:B------:R-:W4:Y:S01]  /*0fc0*/  @!P0 LDG.E.64.CONSTANT R8, desc[UR4][R20.64+0x30] ;  /* 0x0000300414088981 */ /* 0x000f22000c1e9b00 */
[----:B-----5:R-:W-:-:S05]  /*0fd0*/  @!P0 IMAD.WIDE R18, R19, 0x8, R12 ;  /* 0x0000000813128825 */ /* 0x020fca00078e020c */
[----:B------:R5:W4:Y:S01]  /*0fe0*/  @!P0 LDG.E.64.CONSTANT R60, desc[UR4][R18.64+0x8] ;  /* 0x00000804123c8981 */ /* 0x000b22000c1e9b00 */
[----:B------:R-:W-:Y:S02]  /*0ff0*/  SHF.R.U32.HI R13, RZ, 0x3, R5 ;  /* 0x00000003ff0d7819 */ /* 0x000fe40000011605 */
[----:B------:R-:W-:-:S03]  /*1000*/  LOP3.LUT R73, R5, 0x7, RZ, 0xc0, !PT ;  /* 0x0000000705497812 */ /* 0x000fc600078ec0ff */
[----:B--2---:R-:W-:-:S04]  /*1010*/  IMAD R6, R13, 0x240, R2 ;  /* 0x000002400d067824 */ /* 0x004fc800078e0202 */
[----:B------:R-:W-:-:S05]  /*1020*/  IMAD R73, R73, 0x48, R6 ;  /* 0x0000004849497824 */ /* 0x000fca00078e0206 */
[----:B------:R-:W-:Y:S04]  /*1030*/  LDS.64 R14, [R73] ;  /* 0x00000000490e7984 */ /* 0x000fe80000000a00 */
[----:B------:R-:W2:Y:S04]  /*1040*/  LDS.64 R6, [R73+0x28] ;  /* 0x0000280049067984 */ /* 0x000ea80000000a00 */
[----:B------:R-:W-:Y:S04]  /*1050*/  LDS.64 R70, [R73+0x8] ;  /* 0x0000080049467984 */ /* 0x000fe80000000a00 */
[----:B-1----:R-:W1:Y:S04]  /*1060*/  LDS.64 R10, [R73+0x20] ;  /* 0x00002000490a7984 */ /* 0x002e680000000a00 */
[----:B------:R-:W-:Y:S04]  /*1070*/  LDS.64 R68, [R73+0x10] ;  /* 0x0000100049447984 */ /* 0x000fe80000000a00 */
        /* <DEDUP_REMOVED lines=10> */
[----:B------:R-:W-:Y:S02]  /*1120*/  IMAD.U32 R43, RZ, RZ, UR25 ;  /* 0x00000019ff2b7e24 */ /* 0x000fe4000f8e00ff */
[----:B------:R-:W-:Y:S01]  /*1130*/  IMAD.U32 R37, RZ, RZ, UR11 ;  /* 0x0000000bff257e24 */ /* 0x000fe2000f8e00ff */
[C-C-:B--2---:R-:W-:Y:S02]  /*1140*/  DADD R22, R14.reuse, R6.reuse ;  /* 0x000000000e167229 */ /* 0x144fe40000000006 */
[----:B------:R-:W-:Y:S01]  /*1150*/  DADD R14, R14, -R6 ;  /* 0x000000000e0e7229 */ /* 0x000fe20000000806 */
[----:B------:R-:W-:Y:S01]  /*1160*/  IMAD.U32 R28, RZ, RZ, UR14 ;  /* 0x0000000eff1c7e24 */ /* 0x000fe2000f8e00ff */
[----:B-1----:R-:W-:-:S02]  /*1170*/  DADD R6, R70, R10 ;  /* 0x0000000046067229 */ /* 0x002fc4000000000a */
[----:B------:R-:W-:Y:S02]  /*1180*/  DADD R70, R70, -R10 ;  /* 0x0000000046467229 */ /* 0x000fe4000000080a */
[----:B------:R-:W-:Y:S02]  /*1190*/  DFMA R10, R22, R52, RZ ;  /* 0x00000034160a722b */ /* 0x000fe400000000ff */
[C-C-:B0-----:R-:W-:Y:S02]  /*11a0*/  DADD R66, R68.reuse, R12.reuse ;  /* 0x0000000044427229 */ /* 0x141fe4000000000c */
[----:B------:R-:W-:Y:S02]  /*11b0*/  DADD R68, R68, -R12 ;  /* 0x0000000044447229 */ /* 0x000fe4000000080c */
[----:B------:R-:W-:Y:S02]  /*11c0*/  DFMA R12, R14, R44, RZ ;  /* 0x0000002c0e0c722b */ /* 0x000fe400000000ff */
[----:B-----5:R-:W-:-:S02]  /*11d0*/  DFMA R18, R22, R50, RZ ;  /* 0x000000321612722b */ /* 0x020fc400000000ff */
[----:B------:R-:W-:Y:S01]  /*11e0*/  DFMA R24, R14, R42, RZ ;  /* 0x0000002a0e18722b */ /* 0x000fe200000000ff */
[----:B------:R-:W-:Y:S01]  /*11f0*/  IMAD.U32 R34, RZ, RZ, UR20 ;  /* 0x00000014ff227e24 */ /* 0x000fe2000f8e00ff */
[----:B------:R-:W-:Y:S01]  /*1200*/  DFMA R10, R6, R36, R10 ;  /* 0x00000024060a722b */ /* 0x000fe2000000000a */
[----:B------:R-:W-:Y:S01]  /*1210*/  IMAD.U32 R35, RZ, RZ, UR21 ;  /* 0x00000015ff237e24 */ /* 0x000fe2000f8e00ff */
[----:B------:R-:W-:Y:S01]  /*1220*/  DFMA R30, R70, R28, R12 ;  /* 0x0000001c461e722b */ /* 0x000fe2000000000c */
[----:B------:R-:W-:Y:S01]  /*1230*/  MOV R26, UR28 ;  /* 0x0000001c001a7c02 */ /* 0x000fe20008000f00 */
[----:B------:R-:W-:Y:S01]  /*1240*/  IMAD.U32 R27, RZ, RZ, UR29 ;  /* 0x0000001dff1b7e24 */ /* 0x000fe2000f8e00ff */
[----:B------:R-:W-:Y:S01]  /*1250*/  MOV R21, UR7 ;  /* 0x0000000700157c02 */ /* 0x000fe20008000f00 */
[----:B------:R-:W-:Y:S02]  /*1260*/  IMAD.U32 R20, RZ, RZ, UR6 ;  /* 0x00000006ff147e24 */ /* 0x000fe4000f8e00ff */
        /* <DEDUP_REMOVED lines=13> */
[----:B------:R-:W-:Y:S01]  /*1340*/  DADD R24, R24, R30 ;  /* 0x0000000018187229 */ /* 0x000fe2000000001e */
[----:B------:R-:W-:Y:S01]  /*1350*/  IMAD.U32 R48, RZ, RZ, UR32 ;  /* 0x00000020ff307e24 */ /* 0x000fe2000f8e00ff */
[----:B------:R-:W0:Y:S02]  /*1360*/  @!P0 LDC.64 R30, c[0x0][0x388] ;  /* 0x0000e200ff1e8b82 */ /* 0x000e240000000a00 */
[----:B------:R-:W-:Y:S01]  /*1370*/  DADD R46, R38, -R40 ;  /* 0x00000000262e7229 */ /* 0x000fe20000000828 */
[----:B------:R-:W-:Y:S01]  /*1380*/  IMAD.U32 R49, RZ, RZ, UR33 ;  /* 0x00000021ff317e24 */ /* 0x000fe2000f8e00ff */
[----:B------:R-:W-:Y:S01]  /*1390*/  @!P0 SHF.L.U32 R4, R0, 0x9, RZ ;  /* 0x0000000900048819 */ /* 0x000fe200000006ff */
[----:B------:R-:W-:-:S05]  /*13a0*/  @!P0 IMAD.SHL.U32 R75, R5, 0x8, RZ ;  /* 0x00000008054b8824 */ /* 0x000fca00078e00ff */
[----:B------:R-:W-:Y:S02]  /*13b0*/  @!P0 LOP3.LUT R75, R4, 0x1f8, R75, 0xf8, !PT ;  /* 0x000001f8044b8812 */ /* 0x000fe400078ef84b */
[----:B------:R-:W-:Y:S02]  /*13c0*/  @!P0 SHF.R.S32.HI R72, RZ, 0x1f, R4 ;  /* 0x0000001fff488819 */ /* 0x000fe40000011404 */
[----:B------:R-:W-:Y:S02]  /*13d0*/  CS2R R62, SRZ ;  /* 0x00000000003e7805 */ /* 0x000fe4000001ff00 */
[----:B0-----:R-:W-:-:S04]  /*13e0*/  @!P0 LEA R30, P1, R75, R30, 0x3 ;  /* 0x0000001e4b1e8211 */ /* 0x001fc800078218ff */
[----:B------:R-:W-:-:S05]  /*13f0*/  @!P0 LEA.HI.X R31, R75, R31, R72, 0x3, P1 ;  /* 0x0000001f4b1f8211 */ /* 0x000fca00008f1c48 */
[----:B------:R0:W2:Y:S01]  /*1400*/  @!P0 LDG.E.64.CONSTANT R62, desc[UR4][R30.64+0x28] ;  /* 0x000028041e3e8981 */ /* 0x0000a2000c1e9b00 */
[----:B---3--:R-:W-:Y:S02]  /*1410*/  DMUL R32, R32, R16 ;  /* 0x0000001020207228 */ /* 0x008fe40000000000 */
[----:B------:R-:W-:Y:S01]  /*1420*/  DADD R16, R38, R40 ;  /* 0x0000000026107229 */ /* 0x000fe20000000028 */
[----:B------:R-:W-:Y:S01]  /*1430*/  MOV R40, UR40 ;  /* 0x0000002800287c02 */ /* 0x000fe20008000f00 */
[----:B------:R-:W-:-:S04]  /*1440*/  IMAD.U32 R41, RZ, RZ, UR41 ;  /* 0x00000029ff297e24 */ /* 0x000fc8000f8e00ff */
[--C-:B----4-:R-:W-:Y:S02]  /*1450*/  DFMA R54, R24, R56, -R32.reuse ;  /* 0x000000381836722b */ /* 0x110fe40000000820 */
[----:B------:R-:W-:Y:S02]  /*1460*/  DFMA R38, R14, R40, RZ ;  /* 0x000000280e26722b */ /* 0x000fe400000000ff */
[----:B------:R-:W-:Y:S02]  /*1470*/  DMUL R8, R46, R8 ;  /* 0x000000082e087228 */ /* 0x000fe40000000000 */
[----:B------:R-:W-:Y:S02]  /*1480*/  DFMA R46, R22, R48, RZ ;  /* 0x00000030162e722b */ /* 0x000fe400000000ff */
[----:B------:R-:W-:Y:S01]  /*1490*/  DFMA R56, R24, R56, R32 ;  /* 0x000000381838722b */ /* 0x000fe20000000020 */
[----:B------:R-:W-:Y:S01]  /*14a0*/  IMAD.U32 R32, RZ, RZ, UR34 ;  /* 0x00000022ff207e24 */ /* 0x000fe2000f8e00ff */
[----:B------:R-:W-:Y:S01]  /*14b0*/  MOV R33, UR35 ;  /* 0x0000002300217c02 */ /* 0x000fe20008000f00 */
[----:B------:R-:W-:Y:S01]  /*14c0*/  IMAD.U32 R25, RZ, RZ, UR43 ;  /* 0x0000002bff197e24 */ /* 0x000fe2000f8e00ff */
[----:B------:R-:W-:Y:S01]  /*14d0*/  MOV R24, UR42 ;  /* 0x0000002a00187c02 */ /* 0x000fe20008000f00 */
[----:B------:R-:W-:-:S02]  /*14e0*/  DFMA R58, R16, R60, -R8 ;  /* 0x0000003c103a722b */ /* 0x000fc40000000808 */
[----:B------:R-:W-:Y:S02]  /*14f0*/  DFMA R60, R16, R60, R8 ;  /* 0x0000003c103c722b */ /* 0x000fe40000000008 */
[----:B------:R-:W-:Y:S02]  /*1500*/  DFMA R46, R6, R32, R46 ;  /* 0x00000020062e722b */ /* 0x000fe4000000002e */
[----:B------:R-:W-:Y:S01]  /*1510*/  DFMA R38, R70, R24, R38 ;  /* 0x000000184626722b */ /* 0x000fe20000000026 */
[----:B------:R-:W-:Y:S01]  /*1520*/  IMAD.U32 R16, RZ, RZ, UR36 ;  /* 0x00000024ff107e24 */ /* 0x000fe2000f8e00ff */
[----:B------:R-:W-:Y:S01]  /*1530*/  MOV R17, UR37 ;  /* 0x0000002500117c02 */ /* 0x000fe20008000f00 */
[----:B------:R-:W-:Y:S01]  /*1540*/  IMAD.U32 R8, RZ, RZ, UR44 ;  /* 0x0000002cff087e24 */ /* 0x000fe2000f8e00ff */
[----:B------:R-:W-:-:S04]  /*1550*/  MOV R9, UR45 ;  /* 0x0000002d00097c02 */ /* 0x000fc80008000f00 */
[----:B------:R-:W-:Y:S02]  /*1560*/  DFMA R46, R66, R16, R46 ;  /* 0x00000010422e722b */ /* 0x000fe4000000002e */
[----:B------:R-:W-:-:S08]  /*1570*/  DFMA R38, R68, R8, R38 ;  /* 0x000000084426722b */ /* 0x000fd00000000026 */
[C-C-:B------:R-:W-:Y:S02]  /*1580*/  DADD R64, R46.reuse, R38.reuse ;  /* 0x000000002e407229 */ /* 0x140fe40000000026 */
[----:B------:R-:W-:Y:S01]  /*1590*/  DADD R38, R46, -R38 ;  /* 0x000000002e267229 */ /* 0x000fe20000000826 */
[----:B------:R-:W1:Y:S02]  /*15a0*/  @!P0 LDC.64 R46, c[0x0][0x388] ;  /* 0x0000e200ff2e8b82 */ /* 0x000e640000000a00 */
[----:B-1----:R-:W-:Y:S01]  /*15b0*/  @!P0 IMAD.WIDE R74, R75, 0x8, R46 ;  /* 0x000000084b4a8825 */ /* 0x002fe200078e022e */
[----:B------:R-:W-:-:S06]  /*15c0*/  CS2R R46, SRZ ;  /* 0x00000000002e7805 */ /* 0x000fcc000001ff00 */
[----:B------:R1:W3:Y:S01]  /*15d0*/  @!P0 LDG.E.64.CONSTANT R46, desc[UR4][R74.64+0x10] ;  /* 0x000010044a2e8981 */ /* 0x0002e2000c1e9b00 */
[----:B0-----:R-:W-:Y:S01]  /*15e0*/  IMAD.U32 R30, RZ, RZ, UR48 ;  /* 0x00000030ff1e7e24 */ /* 0x001fe2000f8e00ff */
[----:B------:R-:W-:Y:S01]  /*15f0*/  MOV R31, UR49 ;  /* 0x00000031001f7c02 */ /* 0x000fe20008000f00 */
[----:B-1----:R-:W-:-:S05]  /*1600*/  @!P0 IMAD.SHL.U32 R75, R5, 0x8, RZ ;  /* 0x00000008054b8824 */ /* 0x002fca00078e00ff */
[----:B------:R-:W-:Y:S01]  /*1610*/  @!P0 LOP3.LUT R75, R4, 0x1f8, R75, 0xf8, !PT ;  /* 0x000001f8044b8812 */ /* 0x000fe200078ef84b */
[----:B--2---:R-:W-:Y:S01]  /*1620*/  DMUL R38, R38, R62 ;  /* 0x0000003e26267228 */ /* 0x004fe20000000000 */
[----:B------:R-:W-:-:S07]  /*1630*/  CS2R R76, SRZ ;  /* 0x00000000004c7805 */ /* 0x000fce000001ff00 */
[CCC-:B---3--:R-:W-:Y:S02]  /*1640*/  DFMA R62, R64.reuse, R46.reuse, -R38.reuse ;  /* 0x0000002e403e722b */ /* 0x1c8fe40000000826 */
[----:B------:R-:W-:Y:S01]  /*1650*/  DFMA R64, R64, R46, R38 ;  /* 0x0000002e4040722b */ /* 0x000fe20000000026 */
[----:B------:R-:W-:Y:S01]  /*1660*/  IMAD.U32 R46, RZ, RZ, UR38 ;  /* 0x00000026ff2e7e24 */ /* 0x000fe2000f8e00ff */
[----:B------:R-:W-:Y:S01]  /*1670*/  MOV R47, UR39 ;  /* 0x00000027002f7c02 */ /* 0x000fe20008000f00 */
[----:B------:R-:W-:Y:S01]  /*1680*/  IMAD.U32 R38, RZ, RZ, UR46 ;  /* 0x0000002eff267e24 */ /* 0x000fe2000f8e00ff */
[----:B------:R-:W-:-:S04]  /*1690*/  MOV R39, UR47 ;  /* 0x0000002f00277c02 */ /* 0x000fc80008000f00 */
[----:B------:R-:W-:Y:S02]  /*16a0*/  DFMA R22, R22, R46, RZ ;  /* 0x0000002e1616722b */ /* 0x000fe400000000ff */
[----:B------:R-:W-:-:S06]  /*16b0*/  DFMA R14, R14, R38, RZ ;  /* 0x000000260e0e722b */ /* 0x000fcc00000000ff */
        /* <DEDUP_REMOVED lines=24> */
[C---:B------:R-:W-:Y:S02]  /*1840*/  ISETP.GE.U32.AND P1, PT, R5.reuse, 0x1c, PT ;  /* 0x0000001c0500780c */ /* 0x040fe40003f26070 */
[----:B------:R-:W-:Y:S01]  /*1850*/  IADD3 R5, PT, PT, R5, 0x24, RZ ;  /* 0x0000002405057810 */ /* 0x000fe20007ffe0ff */
        /* <DEDUP_REMOVED lines=26> */
[----:B------:R0:W-:Y:S07]  /*1a00*/  STS.64 [R73], R68 ;  /* 0x0000004449007388 */ /* 0x0001ee0000000a00 */
[----:B------:R-:W-:-:S02]  /*1a10*/  DADD R58, R56, -R54 ;  /* 0x00000000383a7229 */ /* 0x000fc40000000836 */
[----:B------:R-:W-:Y:S02]  /*1a20*/  DADD R54, R56, R54 ;  /* 0x0000000038367229 */ /* 0x000fe40000000036 */
[C-C-:B0-----:R-:W-:Y:S02]  /*1a30*/  DADD R68, R74.reuse, -R70.reuse ;  /* 0x000000004a447229 */ /* 0x141fe40000000846 */
[----:B------:R-:W-:Y:S01]  /*1a40*/  DADD R70, R74, R70 ;  /* 0x000000004a467229 */ /* 0x000fe20000000046 */
[----:B------:R2:W-:Y:S04]  /*1a50*/  STS.64 [R73+0x18], R58 ;  /* 0x0000183a49007388 */ /* 0x0005e80000000a00 */
[----:B------:R2:W-:Y:S04]  /*1a60*/  STS.64 [R73+0x20], R68 ;  /* 0x0000204449007388 */ /* 0x0005e80000000a00 */
[----:B------:R2:W-:Y:S04]  /*1a70*/  STS.64 [R73+0x8], R70 ;  /* 0x0000084649007388 */ /* 0x0005e80000000a00 */
[----:B------:R2:W-:Y:S01]  /*1a80*/  STS.64 [R73+0x10], R54 ;  /* 0x0000103649007388 */ /* 0x0005e20000000a00 */
[----:B------:R-:W-:Y:S05]  /*1a90*/  @!P1 BRA `(.L_x_609) ;  /* 0xfffffff000fc9947 */ /* 0x000fea000383ffff */
.L_x_608:
[----:B0-----:R-:W-:Y:S05]  /*1aa0*/  BSYNC.RECONVERGENT B0 ;  /* 0x0000000000007941 */ /* 0x001fea0003800200 */
.L_x_607:
[----:B------:R-:W0:Y:S01]  /*1ab0*/  S2R R4, SR_TID.X ;  /* 0x0000000000047919 */ /* 0x000e220000002100 */
[----:B------:R-:W-:Y:S01]  /*1ac0*/  BSSY.RECONVERGENT B0, `(.L_x_610) ;  /* 0x0000048000007945 */ /* 0x000fe20003800200 */
[----:B------:R-:W-:Y:S01]  /*1ad0*/  BAR.SYNC.DEFER_BLOCKING 0x0 ;  /* 0x0000000000007b1d */ /* 0x000fe20000010000 */
[----:B0-----:R-:W-:-:S13]  /*1ae0*/  ISETP.GT.U32.AND P0, PT, R4, 0x2f, PT ;  /* 0x0000002f0400780c */ /* 0x001fda0003f04070 */
[----:B------:R-:W-:Y:S05]  /*1af0*/  @P0 BRA `(.L_x_611) ;  /* 0x0000000400100947 */ /* 0x000fea0003800000 */
.L_x_612:
[C---:B0-----:R-:W-:Y:S02]  /*1b00*/  PRMT R5, R4.reuse, 0x9910, RZ ;  /* 0x0000991004057816 */ /* 0x041fe400000000ff */
[----:B------:R-:W-:-:S03]  /*1b10*/  ISETP.GE.U32.AND P0, PT, R4, 0xc, PT ;  /* 0x0000000c0400780c */ /* 0x000fc60003f06070 */
[----:B------:R-:W-:-:S05]  /*1b20*/  IMAD R5, R5, 0xab, RZ ;  /* 0x000000ab05057824 */ /* 0x000fca00078e02ff */
[----:B------:R-:W-:-:S04]  /*1b30*/  LOP3.LUT R5, R5, 0xffff, RZ, 0xc0, !PT ;  /* 0x0000ffff05057812 */ /* 0x000fc800078ec0ff */
[----:B------:R-:W-:-:S04]  /*1b40*/  SHF.R.U32.HI R5, RZ, 0xa, R5 ;  /* 0x0000000aff057819 */ /* 0x000fc80000011605 */
[C---:B--2---:R-:W-:Y:S02]  /*1b50*/  PRMT R54, R5.reuse, 0x9910, RZ ;  /* 0x0000991005367816 */ /* 0x044fe400000000ff */
[----:B-1----:R-:W-:-:S03]  /*1b60*/  LOP3.LUT R57, R5, 0xffff, RZ, 0xc0, !PT ;  /* 0x0000ffff05397812 */ /* 0x002fc600078ec0ff */
        /* <DEDUP_REMOVED lines=22> */
[----:B------:R-:W-:-:S04]  /*1cd0*/  DFMA R58, R58, R20, RZ ;  /* 0x000000143a3a722b */ /* 0x000fc800000000ff */
[C---:B------:R-:W-:Y:S02]  /*1ce0*/  DFMA R56, R62.reuse, R50, R56 ;  /* 0x000000323e38722b */ /* 0x040fe40000000038 */
[C---:B------:R-:W-:Y:S02]  /*1cf0*/  DFMA R54, R62.reuse, R34, R54 ;  /* 0x000000223e36722b */ /* 0x040fe40000000036 */
[----:B------:R-:W-:Y:S02]  /*1d00*/  DFMA R58, R62, R18, R58 ;  /* 0x000000123e3a722b */ /* 0x000fe4000000003a */
[C-C-:B--2---:R-:W-:Y:S02]  /*1d10*/  DADD R62, R72.reuse, R64.reuse ;  /* 0x00000000483e7229 */ /* 0x144fe40000000040 */
[----:B------:R-:W-:Y:S02]  /*1d20*/  DADD R64, R72, -R64 ;  /* 0x0000000048407229 */ /* 0x000fe40000000840 */
[----:B------:R-:W-:-:S04]  /*1d30*/  DFMA R72, R70, R44, RZ ;  /* 0x0000002c4648722b */ /* 0x000fc800000000ff */
[C---:B------:R-:W-:Y:S02]  /*1d40*/  DFMA R56, R62.reuse, R48, R56 ;  /* 0x000000303e38722b */ /* 0x040fe40000000038 */
[C---:B------:R-:W-:Y:S02]  /*1d50*/  DFMA R54, R62.reuse, R32, R54 ;  /* 0x000000203e36722b */ /* 0x040fe40000000036 */
[----:B------:R-:W-:Y:S02]  /*1d60*/  DFMA R58, R62, R16, R58 ;  /* 0x000000103e3a722b */ /* 0x000fe4000000003a */
[C-C-:B---3--:R-:W-:Y:S02]  /*1d70*/  DADD R62, R60.reuse, R68.reuse ;  /* 0x000000003c3e7229 */ /* 0x148fe40000000044 */
[----:B------:R-:W-:Y:S02]  /*1d80*/  DADD R60, R60, -R68 ;  /* 0x000000003c3c7229 */ /* 0x000fe40000000844 */
[----:B------:R-:W-:-:S02]  /*1d90*/  DFMA R68, R70, R28, RZ ;  /* 0x0000001c4644722b */ /* 0x000fc400000000ff */
[----:B------:R-:W-:Y:S02]  /*1da0*/  DFMA R70, R70, R12, RZ ;  /* 0x0000000c4646722b */ /* 0x000fe400000000ff */
        /* <DEDUP_REMOVED lines=12> */
[C-C-:B------:R-:W-:Y:S02]  /*1e70*/  DADD R60, R56.reuse, -R72.reuse ;  /* 0x00000000383c7229 */ /* 0x140fe40000000848 */
[----:B------:R-:W-:Y:S02]  /*1e80*/  DADD R72, R56, R72 ;  /* 0x0000000038487229 */ /* 0x000fe40000000048 */
[----:B------:R-:W-:Y:S02]  /*1e90*/  DADD R56, R54, -R68 ;  /* 0x0000000036387229 */ /* 0x000fe40000000844 */
        /* <DEDUP_REMOVED lines=10> */
.L_x_611:
[----:B------:R-:W-:Y:S05]  /*1f40*/  BSYNC.RECONVERGENT B0 ;  /* 0x0000000000007941 */ /* 0x000fea0003800200 */
.L_x_610:
        /* <DEDUP_REMOVED lines=8> */
[----:B------:R-:W0:Y:S01]  /*1fd0*/  LDS.64 R6, [R3+0xfc0] ;  /* 0x000fc00003067984 */ /* 0x000e220000000a00 */
[----:B------:R-:W1:Y:S03]  /*1fe0*/  LDCU.64 UR20, c[0x3][0x58] ;  /* 0x00c00b00ff1477ac */ /* 0x000e660008000a00 */
[----:B------:R-:W-:Y:S04]  /*1ff0*/  LDS.64 R10, [R3+0x240] ;  /* 0x00024000030a7984 */ /* 0x000fe80000000a00 */
[----:B------:R-:W3:Y:S04]  /*2000*/  LDS.64 R12, [R3+0xd80] ;  /* 0x000d8000030c7984 */ /* 0x000ee80000000a00 */
[----:B------:R-:W-:Y:S04]  /*2010*/  LDS.64 R14, [R3+0x480] ;  /* 0x00048000030e7984 */ /* 0x000fe80000000a00 */
[----:B------:R-:W4:Y:S04]  /*2020*/  LDS.64 R18, [R3+0xb40] ;  /* 0x000b400003127984 */ /* 0x000f280000000a00 */
[----:B------:R-:W-:Y:S04]  /*2030*/  LDS.64 R16, [R3+0x6c0] ;  /* 0x0006c00003107984 */ /* 0x000fe80000000a00 */
[----:B------:R4:W1:Y:S01]  /*2040*/  LDS.64 R20, [R3+0x900] ;  /* 0x0009000003147984 */ /* 0x0008620000000a00 */
[----:B0-----:R-:W-:-:S02]  /*2050*/  DADD R4, R8, -R6 ;  /* 0x0000000008047229 */ /* 0x001fc40000000806 */
[----:B------:R-:W-:-:S06]  /*2060*/  DADD R8, R8, R6 ;  /* 0x0000000008087229 */ /* 0x000fcc0000000006 */
[----:B--2---:R-:W-:Y:S01]  /*2070*/  DFMA R54, R4, UR6, RZ ;  /* 0x0000000604367c2b */ /* 0x004fe200080000ff */
[----:B------:R-:W0:Y:S01]  /*2080*/  LDCU UR6, c[0x0][0x380] ;  /* 0x00007000ff0677ac */ /* 0x000e220008000800 */
[--C-:B---3--:R-:W-:Y:S02]  /*2090*/  DADD R6, R10, -R12.reuse ;  /* 0x000000000a067229 */ /* 0x108fe4000000080c */
[----:B------:R-:W-:Y:S02]  /*20a0*/  DFMA R28, R4, R28, RZ ;  /* 0x0000001c041c722b */ /* 0x000fe400000000ff */
[----:B------:R-:W-:Y:S02]  /*20b0*/  DADD R10, R10, R12 ;  /* 0x000000000a0a7229 */ /* 0x000fe4000000000c */
[----:B------:R-:W-:Y:S01]  /*20c0*/  DFMA R22, R8, UR8, RZ ;  /* 0x0000000808167c2b */ /* 0x000fe200080000ff */
[----:B------:R-:W2:Y:S01]  /*20d0*/  LDCU.128 UR8, c[0x3][0x750] ;  /* 0x00c0ea00ff0877ac */ /* 0x000ea20008000c00 */
[----:B----4-:R-:W-:-:S02]  /*20e0*/  DADD R2, R14, -R18 ;  /* 0x000000000e027229 */ /* 0x010fc40000000812 */
[----:B------:R-:W-:Y:S02]  /*20f0*/  DFMA R28, R6, R26, R28 ;  /* 0x0000001a061c722b */ /* 0x000fe4000000001c */
[----:B------:R-:W-:Y:S02]  /*2100*/  DADD R12, R14, R18 ;  /* 0x000000000e0c7229 */ /* 0x000fe40000000012 */
[----:B-----5:R-:W-:Y:S02]  /*2110*/  DFMA R54, R6, UR14, R54 ;  /* 0x0000000e06367c2b */ /* 0x020fe40008000036 */
[----:B------:R-:W-:Y:S01]  /*2120*/  DFMA R22, R10, UR12, R22 ;  /* 0x0000000c0a167c2b */ /* 0x000fe20008000016 */
[----:B0-----:R-:W-:Y:S01]  /*2130*/  ISETP.GE.AND P0, PT, R0, UR6, PT ;  /* 0x0000000600007c0c */ /* 0x001fe2000bf06270 */
[C-C-:B-1----:R-:W-:Y:S02]  /*2140*/  DADD R14, R16.reuse, R20.reuse ;  /* 0x00000000100e7229 */ /* 0x142fe40000000014 */
[----:B------:R-:W-:-:S02]  /*2150*/  DADD R16, R16, -R20 ;  /* 0x0000000010107229 */ /* 0x000fc40000000814 */
[C---:B------:R-:W-:Y:S02]  /*2160*/  DFMA R18, R2.reuse, R24, R28 ;  /* 0x000000180212722b */ /* 0x040fe4000000001c */
[----:B------:R-:W-:Y:S02]  /*2170*/  DFMA R20, R2, UR18, R54 ;  /* 0x0000001202147c2b */ /* 0x000fe40008000036 */
[----:B------:R-:W-:-:S04]  /*2180*/  DFMA R22, R12, UR16, R22 ;  /* 0x000000100c167c2b */ /* 0x000fc80008000016 */
[C---:B--2---:R-:W-:Y:S02]  /*2190*/  DFMA R18, R16.reuse, UR8, R18 ;  /* 0x0000000810127c2b */ /* 0x044fe40008000012 */
[----:B------:R-:W-:Y:S02]  /*21a0*/  DFMA R20, R16, UR10, R20 ;  /* 0x0000000a10147c2b */ /* 0x000fe40008000014 */
[----:B------:R-:W-:Y:S01]  /*21b0*/  DFMA R22, R14, UR20, R22 ;  /* 0x000000140e167c2b */ /* 0x000fe20008000016 */
[----:B------:R-:W-:Y:S10]  /*21c0*/  @P0 EXIT ;  /* 0x000000000000094d */ /* 0x000ff40003800000 */
[----:B------:R-:W0:Y:S01]  /*21d0*/  S2R R25, SR_TID.X ;  /* 0x0000000000197919 */ /* 0x000e220000002100 */
[C---:B------:R-:W-:Y:S02]  /*21e0*/  DFMA R36, R8.reuse, R36, RZ ;  /* 0x000000240824722b */ /* 0x040fe400000000ff */
[----:B------:R-:W-:Y:S02]  /*21f0*/  DFMA R8, R8, R52, RZ ;  /* 0x000000340808722b */ /* 0x000fe400000000ff */
[----:B------:R-:W-:-:S04]  /*2200*/  DFMA R4, R4, R44, RZ ;  /* 0x0000002c0404722b */ /* 0x000fc800000000ff */
[C---:B------:R-:W-:Y:S02]  /*2210*/  DFMA R36, R10.reuse, R34, R36 ;  /* 0x000000220a24722b */ /* 0x040fe40000000024 */
[----:B------:R-:W-:Y:S01]  /*2220*/  DFMA R8, R10, R50, R8 ;  /* 0x000000320a08722b */ /* 0x000fe20000000008 */
[----:B------:R-:W1:Y:S01]  /*2230*/  LDC.64 R10, c[0x0][0x3a8] ;  /* 0x0000ea00ff0a7b82 */ /* 0x000e620000000a00 */
[----:B------:R-:W-:-:S04]  /*2240*/  DFMA R4, R6, R42, R4 ;  /* 0x0000002a0604722b */ /* 0x000fc80000000004 */
[C---:B------:R-:W-:Y:S02]  /*2250*/  DFMA R36, R12.reuse, R32, R36 ;  /* 0x000000200c24722b */ /* 0x040fe40000000024 */
[----:B------:R-:W-:Y:S02]  /*2260*/  DFMA R8, R12, R48, R8 ;  /* 0x000000300c08722b */ /* 0x000fe40000000008 */
[----:B------:R-:W-:-:S04]  /*2270*/  DFMA R4, R2, R40, R4 ;  /* 0x000000280204722b */ /* 0x000fc80000000004 */
[C---:B------:R-:W-:Y:S02]  /*2280*/  DFMA R36, R14.reuse, R30, R36 ;  /* 0x0000001e0e24722b */ /* 0x040fe40000000024 */
[----:B------:R-:W-:Y:S02]  /*2290*/  DFMA R14, R14, R46, R8 ;  /* 0x0000002e0e0e722b */ /* 0x000fe40000000008 */
[----:B------:R-:W-:Y:S02]  /*22a0*/  DADD R8, R22, R20 ;  /* 0x0000000016087229 */ /* 0x000fe40000000014 */
[----:B------:R-:W-:Y:S01]  /*22b0*/  DFMA R16, R16, R38, R4 ;  /* 0x000000261010722b */ /* 0x000fe20000000004 */
[----:B0-----:R-:W-:Y:S01]  /*22c0*/  IMAD R3, R0, 0xd8, R25 ;  /* 0x000000d800037824 */ /* 0x001fe200078e0219 */
[----:B------:R-:W-:Y:S02]  /*22d0*/  DADD R6, R36, R18 ;  /* 0x0000000024067229 */ /* 0x000fe40000000012 */
[----:B------:R-:W-:Y:S01]  /*22e0*/  DADD R20, R22, -R20 ;  /* 0x0000000016147229 */ /* 0x000fe20000000814 */
[----:B-1----:R-:W-:Y:S01]  /*22f0*/  IMAD.WIDE R2, R3, 0x8, R10 ;  /* 0x0000000803027825 */ /* 0x002fe200078e020a */
[----:B------:R-:W-:-:S02]  /*2300*/  DADD R18, R36, -R18 ;  /* 0x0000000024127229 */ /* 0x000fc40000000812 */
[C-C-:B------:R-:W-:Y:S02]  /*2310*/  DADD R4, R14.reuse, R16.reuse ;  /* 0x000000000e047229 */ /* 0x140fe40000000010 */
[----:B------:R-:W-:Y:S01]  /*2320*/  DADD R10, R14, -R16 ;  /* 0x000000000e0a7229 */ /* 0x000fe20000000810 */
[----:B------:R-:W-:Y:S04]  /*2330*/  STG.E.64 desc[UR4][R2.64+0x240], R8 ;  /* 0x0002400802007986 */ /* 0x000fe8000c101b04 */
[----:B------:R-:W-:Y:S04]  /*2340*/  STG.E.64 desc[UR4][R2.64+0x360], R20 ;  /* 0x0003601402007986 */ /* 0x000fe8000c101b04 */
[----:B------:R-:W-:Y:S04]  /*2350*/  STG.E.64 desc[UR4][R2.64+0x120], R6 ;  /* 0x0001200602007986 */ /* 0x000fe8000c101b04 */
[----:B------:R-:W-:Y:S04]  /*2360*/  STG.E.64 desc[UR4][R2.64+0x480], R18 ;  /* 0x0004801202007986 */ /* 0x000fe8000c101b04 */
[----:B------:R-:W-:Y:S04]  /*2370*/  STG.E.64 desc[UR4][R2.64], R4 ;  /* 0x0000000402007986 */ /* 0x000fe8000c101b04 */
[----:B------:R-:W-:Y:S01]  /*2380*/  STG.E.64 desc[UR4][R2.64+0x5a0], R10 ;  /* 0x0005a00a02007986 */ /* 0x000fe2000c101b04 */
[----:B------:R-:W-:Y:S05]  /*2390*/  EXIT ;  /* 0x000000000000794d */ /* 0x000fea0003800000 */
.L_x_613:
        /* <DEDUP_REMOVED lines=14> */
.L_x_1100:


//--------------------- .text._Z32massMatrixMultiplyRegisterKernelILi6ELi8ELi2EEviPKdS1_S1_S1_Pd --------------------------
	.section	.text._Z32massMatrixMultiplyRegisterKernelILi6ELi8ELi2EEviPKdS1_S1_S1_Pd,"ax",@progbits
	.align	128
        .global         _Z32massMatrixMultiplyRegisterKernelILi6ELi8ELi2EEviPKdS1_S1_S1_Pd
        .type           _Z32massMatrixMultiplyRegisterKernelILi6ELi8ELi2EEviPKdS1_S1_S1_Pd,@function
        .size           _Z32massMatrixMultiplyRegisterKernelILi6ELi8ELi2EEviPKdS1_S1_S1_Pd,(.L_x_1101 - _Z32massMatrixMultiplyRegisterKernelILi6ELi8ELi2EEviPKdS1_S1_S1_Pd)
        .other          _Z32massMatrixMultiplyRegisterKernelILi6ELi8ELi2EEviPKdS1_S1_S1_Pd,@"STO_CUDA_ENTRY STV_DEFAULT"
_Z32massMatrixMultiplyRegisterKernelILi6ELi8ELi2EEviPKdS1_S1_S1_Pd:
.text._Z32massMatrixMultiplyRegisterKernelILi6ELi8ELi2EEviPKdS1_S1_S1_Pd:
        /* <DEDUP_REMOVED lines=9> */
[----:B0-----:R-:W-:-:S05]  /*0090*/  IMAD.MOV.U32 R2, RZ, RZ, R0 ;  /* 0x000000ffff027224 */ /* 0x001fca00078e0000 */
[----:B------:R-:W-:-:S13]  /*00a0*/  ISETP.GT.U32.AND P1, PT, R2, 0xb, PT ;  /* 0x0000000b0200780c */ /* 0x000fda0003f24070 */
        /* <DEDUP_REMOVED lines=29> */
[----:B------:R-:W3:Y:S04]  /*0280*/  LDS.128 R20, [R4+0x2430] ;  /* 0x0024300004147984 */ /* 0x000ee80000000c00 */
[----:B0-----:R-:W0:Y:S01]  /*0290*/  LDS.128 R8, [R4+0x2420] ;  /* 0x0024200004087984 */ /* 0x001e220000000c00 */
        /* <DEDUP_REMOVED lines=9> */
[----:B------:R-:W2:Y:S01]  /*0330*/  LDS.128 R16, [R4+0x2450] ;  /* 0x0024500004107984 */ /* 0x000ea20000000c00 */
[----:B---3--:R-:W-:Y:S02]  /*0340*/  R2UR UR16, R20 ;  /* 0x00000000141072ca */ /* 0x008fe400000e0000 */
[----:B------:R-:W-:Y:S01]  /*0350*/  R2UR UR17, R21 ;  /* 0x00000000151172ca */ /* 0x000fe200000e0000 */
[----:B----4-:R-:W-:Y:S01]  /*0360*/  DADD R20, R28, R34 ;  /* 0x000000001c147229 */ /* 0x010fe20000000022 */
[----:B0-----:R-:W-:Y:S02]  /*0370*/  R2UR UR38, R10 ;  /* 0x000000000a2672ca */ /* 0x001fe400000e0000 */
[----:B------:R-:W-:Y:S02]  /*0380*/  R2UR UR39, R11 ;  /* 0x000000000b2772ca */ /* 0x000fe400000e0000 */
[----:B------:R-:W-:-:S02]  /*0390*/  R2UR UR12, R8 ;  /* 0x00000000080c72ca */ /* 0x000fc400000e0000 */
[----:B------:R-:W-:Y:S02]  /*03a0*/  R2UR UR13, R9 ;  /* 0x00000000090d72ca */ /* 0x000fe400000e0000 */
[----:B------:R-:W0:Y:S01]  /*03b0*/  LDS.128 R8, [R4+0x2460] ;  /* 0x0024600004087984 */ /* 0x000e220000000c00 */
[C-C-:B-----5:R-:W-:Y:S01]  /*03c0*/  DADD R26, R32.reuse, R6.reuse ;  /* 0x00000000201a7229 */ /* 0x160fe20000000006 */
[----:B------:R-:W-:Y:S01]  /*03d0*/  R2UR UR42, R22 ;  /* 0x00000000162a72ca */ /* 0x000fe200000e0000 */
[----:B------:R-:W-:Y:S01]  /*03e0*/  DADD R6, R32, -R6 ;  /* 0x0000000020067229 */ /* 0x000fe20000000806 */
[----:B------:R-:W-:Y:S02]  /*03f0*/  R2UR UR43, R23 ;  /* 0x00000000172b72ca */ /* 0x000fe400000e0000 */
[----:B-1----:R-:W-:Y:S02]  /*0400*/  R2UR UR46, R14 ;  /* 0x000000000e2e72ca */ /* 0x002fe400000e0000 */
[----:B------:R-:W-:Y:S01]  /*0410*/  R2UR UR47, R15 ;  /* 0x000000000f2f72ca */ /* 0x000fe200000e0000 */
[C-C-:B------:R-:W-:Y:S01]  /*0420*/  DADD R14, R30.reuse, R24.reuse ;  /* 0x000000001e0e7229 */ /* 0x140fe20000000018 */
[----:B------:R-:W-:Y:S01]  /*0430*/  R2UR UR20, R12 ;  /* 0x000000000c1472ca */ /* 0x000fe200000e0000 */
[----:B------:R-:W-:Y:S01]  /*0440*/  DADD R24, R30, -R24 ;  /* 0x000000001e187229 */ /* 0x000fe20000000818 */
[----:B------:R-:W-:Y:S01]  /*0450*/  R2UR UR21, R13 ;  /* 0x000000000d1572ca */ /* 0x000fe200000e0000 */
[C---:B------:R-:W-:Y:S01]  /*0460*/  DFMA R30, R20.reuse, UR4, RZ ;  /* 0x00000004141e7c2b */ /* 0x040fe200080000ff */
[----:B--2---:R-:W-:Y:S01]  /*0470*/  R2UR UR24, R16 ;  /* 0x00000000101872ca */ /* 0x004fe200000e0000 */
[C---:B------:R-:W-:Y:S01]  /*0480*/  DFMA R12, R20.reuse, UR16, RZ ;  /* 0x00000010140c7c2b */ /* 0x040fe200080000ff */
[----:B------:R-:W-:Y:S01]  /*0490*/  R2UR UR25, R17 ;  /* 0x00000000111972ca */ /* 0x000fe200000e0000 */
[----:B------:R-:W-:-:S04]  /*04a0*/  DFMA R16, R20, UR34, RZ ;  /* 0x0000002214107c2b */ /* 0x000fc800080000ff */
[----:B------:R-:W-:Y:S01]  /*04b0*/  DFMA R32, R20, UR46, RZ ;  /* 0x0000002e14207c2b */ /* 0x000fe200080000ff */
[----:B------:R-:W1:Y:S01]  /*04c0*/  LDS.128 R20, [R4+0x2470] ;  /* 0x0024700004147984 */ /* 0x000e620000000c00 */
[----:B------:R-:W-:Y:S01]  /*04d0*/  R2UR UR50, R18 ;  /* 0x00000000123272ca */ /* 0x000fe200000e0000 */
[----:B------:R-:W-:Y:S01]  /*04e0*/  DADD R34, R28, -R34 ;  /* 0x000000001c227229 */ /* 0x000fe20000000822 */
[----:B------:R-:W-:Y:S01]  /*04f0*/  R2UR UR51, R19 ;  /* 0x00000000133372ca */ /* 0x000fe200000e0000 */
[C---:B------:R-:W-:Y:S02]  /*0500*/  DFMA R28, R14.reuse, UR30, R30 ;  /* 0x0000001e0e1c7c2b */ /* 0x040fe4000800001e */
[C---:B------:R-:W-:Y:S02]  /*0510*/  DFMA R30, R14.reuse, UR12, R16 ;  /* 0x0000000c0e1e7c2b */ /* 0x040fe40008000010 */
[C---:B------:R-:W-:Y:S01]  /*0520*/  DFMA R12, R14.reuse, UR42, R12 ;  /* 0x0000002a0e0c7c2b */ /* 0x040fe2000800000c */
[----:B0-----:R-:W-:Y:S01]  /*0530*/  R2UR UR32, R10 ;  /* 0x000000000a2072ca */ /* 0x001fe200000e0000 */
[----:B------:R-:W-:Y:S01]  /*0540*/  DFMA R14, R14, UR24, R32 ;  /* 0x000000180e0e7c2b */ /* 0x000fe20008000020 */
[----:B------:R-:W-:Y:S01]  /*0550*/  R2UR UR33, R11 ;  /* 0x000000000b2172ca */ /* 0x000fe200000e0000 */
[C---:B------:R-:W-:Y:S01]  /*0560*/  DFMA R32, R26.reuse, UR8, R28 ;  /* 0x000000081a207c2b */ /* 0x040fe2000800001c */
[----:B------:R-:W-:Y:S01]  /*0570*/  R2UR UR6, R8 ;  /* 0x00000000080672ca */ /* 0x000fe200000e0000 */
[C---:B------:R-:W-:Y:S01]  /*0580*/  DFMA R30, R26.reuse, UR38, R30 ;  /* 0x000000261a1e7c2b */ /* 0x040fe2000800001e */
[----:B------:R-:W-:Y:S01]  /*0590*/  R2UR UR7, R9 ;  /* 0x00000000090772ca */ /* 0x000fe200000e0000 */
[C---:B------:R-:W-:Y:S01]  /*05a0*/  DFMA R28, R26.reuse, UR20, R12 ;  /* 0x000000141a1c7c2b */ /* 0x040fe2000800000c */
[----:B------:R-:W0:Y:S01]  /*05b0*/  LDS.128 R8, [R4+0x24a0] ;  /* 0x0024a00004087984 */ /* 0x000e220000000c00 */
[----:B------:R-:W-:-:S03]  /*05c0*/  DFMA R26, R26, UR50, R14 ;  /* 0x000000321a1a7c2b */ /* 0x000fc6000800000e */
[----:B------:R-:W2:Y:S04]  /*05d0*/  LDS.128 R12, [R4+0x2490] ;  /* 0x00249000040c7984 */ /* 0x000ea80000000c00 */
[----:B------:R-:W3:Y:S01]  /*05e0*/  LDS.128 R16, [R4+0x2480] ;  /* 0x0024800004107984 */ /* 0x000ee20000000c00 */
[----:B-1----:R-:W-:Y:S02]  /*05f0*/  R2UR UR36, R22 ;  /* 0x00000000162472ca */ /* 0x002fe400000e0000 */
[----:B------:R-:W-:Y:S02]  /*0600*/  R2UR UR37, R23 ;  /* 0x00000000172572ca */ /* 0x000fe400000e0000 */
[----:B------:R-:W-:Y:S02]  /*0610*/  R2UR UR10, R20 ;  /* 0x00000000140a72ca */ /* 0x000fe400000e0000 */
[----:B------:R-:W-:-:S02]  /*0620*/  R2UR UR11, R21 ;  /* 0x00000000150b72ca */ /* 0x000fc400000e0000 */
[----:B------:R-:W1:Y:S01]  /*0630*/  LDS.128 R20, [R4+0x24b0] ;  /* 0x0024b00004147984 */ /* 0x000e620000000c00 */
[----:B0-----:R-:W-:Y:S02]  /*0640*/  R2UR UR48, R10 ;  /* 0x000000000a3072ca */ /* 0x001fe400000e0000 */
[----:B--2---:R-:W-:Y:S02]  /*0650*/  R2UR UR18, R12 ;  /* 0x000000000c1272ca */ /* 0x004fe400000e0000 */
[----:B------:R-:W-:Y:S02]  /*0660*/  LOP3.LUT R12, R2, 0xffff, RZ, 0xc0, !PT ;  /* 0x0000ffff020c7812 */ /* 0x000fe400078ec0ff */
[----:B------:R-:W-:Y:S02]  /*0670*/  R2UR UR49, R11 ;  /* 0x000000000b3172ca */ /* 0x000fe400000e0000 */
[----:B------:R-:W-:Y:S01]  /*0680*/  R2UR UR19, R13 ;  /* 0x000000000d1372ca */ /* 0x000fe200000e0000 */
[----:B------:R-:W-:Y:S01]  /*0690*/  IMAD R12, R12, 0x2aab, RZ ;  /* 0x00002aab0c0c7824 */ /* 0x000fe200078e02ff */
[----:B---3--:R-:W-:-:S02]  /*06a0*/  R2UR UR14, R16 ;  /* 0x00000000100e72ca */ /* 0x008fc400000e0000 */
[----:B------:R-:W-:Y:S02]  /*06b0*/  R2UR UR15, R17 ;  /* 0x00000000110f72ca */ /* 0x000fe400000e0000 */
[----:B------:R-:W-:Y:S02]  /*06c0*/  SHF.R.U32.HI R13, RZ, 0x10, R12 ;  /* 0x00000010ff0d7819 */ /* 0x000fe4000001160c */
[----:B------:R-:W-:Y:S02]  /*06d0*/  R2UR UR44, R14 ;  /* 0x000000000e2c72ca */ /* 0x000fe400000e0000 */
[----:B------:R-:W-:Y:S01]  /*06e0*/  R2UR UR45, R15 ;  /* 0x000000000f2d72ca */ /* 0x000fe200000e0000 */
[C---:B------:R-:W-:Y:S01]  /*06f0*/  DFMA R10, R34.reuse, UR6, RZ ;  /* 0x00000006220a7c2b */ /* 0x040fe200080000ff */
[----:B------:R-:W-:Y:S01]  /*0700*/  PRMT R12, R13, 0x9910, RZ ;  /* 0x000099100d0c7816 */ /* 0x000fe200000000ff */
[C---:B------:R-:W-:Y:S02]  /*0710*/  DFMA R14, R34.reuse, UR36, RZ ;  /* 0x00000024220e7c2b */ /* 0x040fe400080000ff */
[----:B------:R-:W-:Y:S01]  /*0720*/  DFMA R16, R34, UR48, RZ ;  /* 0x0000003022107c2b */ /* 0x000fe200080000ff */
[----:B-1----:R-:W-:-:S02]  /*0730*/  R2UR UR26, R20 ;  /* 0x00000000141a72ca */ /* 0x002fc400000e0000 */
[----:B------:R-:W-:Y:S01]  /*0740*/  R2UR UR27, R21 ;  /* 0x00000000151b72ca */ /* 0x000fe200000e0000 */
[----:B------:R-:W-:Y:S01]  /*0750*/  DFMA R34, R34, UR18, RZ ;  /* 0x0000001222227c2b */ /* 0x000fe200080000ff */
[----:B------:R-:W-:Y:S01]  /*0760*/  R2UR UR40, R18 ;  /* 0x00000000122872ca */ /* 0x000fe200000e0000 */
[----:B------:R-:W-:Y:S01]  /*0770*/  IMAD R12, R12, 0x6, RZ ;  /* 0x000000060c0c7824 */ /* 0x000fe200078e02ff */
[----:B------:R-:W-:Y:S02]  /*0780*/  R2UR UR41, R19 ;  /* 0x00000000132972ca */ /* 0x000fe400000e0000 */
[----:B------:R-:W-:Y:S02]  /*0790*/  R2UR UR52, R22 ;  /* 0x00000000163472ca */ /* 0x000fe400000e0000 */
[----:B------:R-:W-:Y:S02]  /*07a0*/  R2UR UR53, R23 ;  /* 0x00000000173572ca */ /* 0x000fe400000e0000 */
[----:B------:R-:W-:-:S02]  /*07b0*/  R2UR UR22, R8 ;  /* 0x00000000081672ca */ /* 0x000fc400000e0000 */
[----:B------:R-:W-:Y:S01]  /*07c0*/  R2UR UR23, R9 ;  /* 0x00000000091772ca */ /* 0x000fe200000e0000 */
[----:B------:R-:W-:Y:S01]  /*07d0*/  IMAD.MOV R12, RZ, RZ, -R12 ;  /* 0x000000ffff0c7224 */ /* 0x000fe200078e0a0c */
[C---:B------:R-:W-:Y:S02]  /*07e0*/  DFMA R10, R24.reuse, UR32, R10 ;  /* 0x00000020180a7c2b */ /* 0x040fe4000800000a */
[C---:B------:R-:W-:Y:S02]  /*07f0*/  DFMA R14, R24.reuse, UR14, R14 ;  /* 0x0000000e180e7c2b */ /* 0x040fe4000800000e */
[C---:B------:R-:W-:Y:S02]  /*0800*/  DFMA R16, R24.reuse, UR26, R16 ;  /* 0x0000001a18107c2b */ /* 0x040fe40008000010 */
[----:B------:R-:W-:Y:S01]  /*0810*/  DFMA R34, R24, UR44, R34 ;  /* 0x0000002c18227c2b */ /* 0x000fe20008000022 */
[----:B------:R-:W-:Y:S01]  /*0820*/  PRMT R19, R12, 0x7710, RZ ;  /* 0x000077100c137816 */ /* 0x000fe200000000ff */
[----:B------:R-:W-:-:S02]  /*0830*/  DFMA R10, R6, UR10, R10 ;  /* 0x0000000a060a7c2b */ /* 0x000fc4000800000a */
[C---:B------:R-:W-:Y:S02]  /*0840*/  DFMA R14, R6.reuse, UR40, R14 ;  /* 0x00000028060e7c2b */ /* 0x040fe4000800000e */
[C---:B------:R-:W-:Y:S01]  /*0850*/  DFMA R16, R6.reuse, UR52, R16 ;  /* 0x0000003406107c2b */ /* 0x040fe20008000010 */
[C---:B------:R-:W-:Y:S01]  /*0860*/  IMAD.IADD R12, R2.reuse, 0x1, R19 ;  /* 0x00000001020c7824 */ /* 0x040fe200078e0213 */
[----:B------:R-:W-:Y:S01]  /*0870*/  DFMA R34, R6, UR22, R34 ;  /* 0x0000001606227c2b */ /* 0x000fe20008000022 */
[----:B------:R-:W-:Y:S01]  /*0880*/  IMAD R4, R3, 0x1200, R4 ;  /* 0x0000120003047824 */ /* 0x000fe200078e0204 */
[----:B------:R-:W-:Y:S02]  /*0890*/  ISETP.GT.U32.AND P2, PT, R2, 0x2f, PT ;  /* 0x0000002f0200780c */ /* 0x000fe40003f44070 */
[----:B------:R-:W-:Y:S01]  /*08a0*/  LOP3.LUT R7, R12, 0xffff, RZ, 0xc0, !PT ;  /* 0x0000ffff0c077812 */ /* 0x000fe200078ec0ff */
        /* <DEDUP_REMOVED lines=22> */
.L_x_616:
[C---:B-1----:R-:W-:Y:S02]  /*0a10*/  PRMT R7, R2.reuse, 0x9910, RZ ;  /* 0x0000991002077816 */ /* 0x042fe400000000ff */
[----:B------:R-:W-:-:S03]  /*0a20*/  ISETP.GE.U32.AND P2, PT, R2, 0xc, PT ;  /* 0x0000000c0200780c */ /* 0x000fc60003f46070 */
[----:B------:R-:W-:-:S05]  /*0a30*/  IMAD R7, R7, 0xab, RZ ;  /* 0x000000ab07077824 */ /* 0x000fca00078e02ff */
[----:B------:R-:W-:-:S04]  /*0a40*/  LOP3.LUT R7, R7, 0xffff, RZ, 0xc0, !PT ;  /* 0x0000ffff07077812 */ /* 0x000fc800078ec0ff */
[----:B------:R-:W-:-:S04]  /*0a50*/  SHF.R.U32.HI R7, RZ, 0xa, R7 ;  /* 0x0000000aff077819 */ /* 0x000fc80000011607 */
[C---:B0-----:R-:W-:Y:S02]  /*0a60*/  PRMT R8, R7.reuse, 0x9910, RZ ;  /* 0x0000991007087816 */ /* 0x041fe400000000ff */
[----:B------:R-:W-:-:S03]  /*0a70*/  LOP3.LUT R11, R7, 0xffff, RZ, 0xc0, !PT ;  /* 0x0000ffff070b7812 */ /* 0x000fc600078ec0ff */
[----:B------:R-:W-:-:S04]  /*0a80*/  IMAD R8, R8, 0x6, RZ ;  /* 0x0000000608087824 */ /* 0x000fc800078e02ff */
[----:B------:R-:W-:-:S05]  /*0a90*/  IMAD.MOV R8, RZ, RZ, -R8 ;  /* 0x000000ffff087224 */ /* 0x000fca00078e0a08 */
[----:B------:R-:W-:Y:S01]  /*0aa0*/  PRMT R9, R8, 0x7710, RZ ;  /* 0x0000771008097816 */ /* 0x000fe200000000ff */
[----:B------:R-:W-:-:S04]  /*0ab0*/  IMAD R8, R11, 0x240, R4 ;  /* 0x000002400b087824 */ /* 0x000fc800078e0204 */
        /* <DEDUP_REMOVED lines=22> */
[C---:B------:R-:W-:Y:S02]  /*0c20*/  DFMA R18, R24.reuse, UR6, RZ ;  /* 0x0000000618127c2b */ /* 0x040fe400080000ff */
[C---:B------:R-:W-:Y:S02]  /*0c30*/  DFMA R20, R24.reuse, UR36, RZ ;  /* 0x0000002418147c2b */ /* 0x040fe400080000ff */
[----:B------:R-:W-:-:S02]  /*0c40*/  DFMA R22, R24, UR18, RZ ;  /* 0x0000001218167c2b */ /* 0x000fc400080000ff */
[----:B------:R-:W-:Y:S02]  /*0c50*/  DFMA R24, R24, UR48, RZ ;  /* 0x0000003018187c2b */ /* 0x000fe400080000ff */
[C-C-:B--2---:R-:W-:Y:S02]  /*0c60*/  DADD R26, R28.reuse, R30.reuse ;  /* 0x000000001c1a7229 */ /* 0x144fe4000000001e */
[----:B------:R-:W-:Y:S02]  /*0c70*/  DADD R28, R28, -R30 ;  /* 0x000000001c1c7229 */ /* 0x000fe4000000081e */
[C---:B------:R-:W-:Y:S02]  /*0c80*/  DFMA R18, R8.reuse, UR32, R18 ;  /* 0x0000002008127c2b */ /* 0x040fe40008000012 */
[C---:B------:R-:W-:Y:S02]  /*0c90*/  DFMA R20, R8.reuse, UR14, R20 ;  /* 0x0000000e08147c2b */ /* 0x040fe40008000014 */
        /* <DEDUP_REMOVED lines=18> */
[C-C-:B------:R-:W-:Y:S02]  /*0dc0*/  DADD R22, R16.reuse, -R24.reuse ;  /* 0x0000000010167229 */ /* 0x140fe40000000818 */
[----:B------:R-:W-:Y:S01]  /*0dd0*/  DADD R16, R16, R24 ;  /* 0x0000000010107229 */ /* 0x000fe20000000018 */
[----:B------:R1:W-:Y:S04]  /*0de0*/  STS.64 [R7+0x1b0], R10 ;  /* 0x0001b00a07007388 */ /* 0x0003e80000000a00 */
[----:B------:R1:W-:Y:S04]  /*0df0*/  STS.64 [R7+0x48], R20 ;  /* 0x0000481407007388 */ /* 0x0003e80000000a00 */
[----:B------:R1:W-:Y:S04]  /*0e00*/  STS.64 [R7+0x168], R12 ;  /* 0x0001680c07007388 */ /* 0x0003e80000000a00 */
[----:B------:R1:W-:Y:S04]  /*0e10*/  STS.64 [R7+0x90], R14 ;  /* 0x0000900e07007388 */ /* 0x0003e80000000a00 */
[----:B------:R1:W-:Y:S04]  /*0e20*/  STS.64 [R7+0x120], R22 ;  /* 0x0001201607007388 */ /* 0x0003e80000000a00 */
[----:B------:R1:W-:Y:S01]  /*0e30*/  STS.64 [R7+0xd8], R16 ;  /* 0x0000d81007007388 */ /* 0x0003e20000000a00 */
[----:B------:R-:W-:Y:S05]  /*0e40*/  @!P2 BRA `(.L_x_616) ;  /* 0xfffffff800f0a947 */ /* 0x000fea000383ffff */
.L_x_615:
[----:B------:R-:W-:Y:S05]  /*0e50*/  BSYNC.RECONVERGENT B0 ;  /* 0x0000000000007941 */ /* 0x000fea0003800200 */
.L_x_614:
[----:B------:R-:W-:Y:S06]  /*0e60*/  BAR.SYNC.DEFER_BLOCKING 0x0 ;  /* 0x0000000000007b1d */ /* 0x000fec0000010000 */
[----:B------:R-:W-:Y:S04]  /*0e70*/  BSSY.RECONVERGENT B0, `(.L_x_617) ;  /* 0x000009d000007945 */ /* 0x000fe80003800200 */
[----:B------:R-:W-:Y:S05]  /*0e80*/  @P1 BRA `(.L_x_618) ;  /* 0x00000008006c1947 */ /* 0x000fea0003800000 */
[----:B------:R-:W-:Y:S02]  /*0e90*/  IMAD.SHL.U32 R2, R5, 0x200, RZ ;  /* 0x0000020005027824 */ /* 0x000fe400078e00ff */
[----:B-1----:R-:W-:-:S03]  /*0ea0*/  IMAD.MOV.U32 R7, RZ, RZ, R0 ;  /* 0x000000ffff077224 */ /* 0x002fc600078e0000 */
[----:B------:R-:W-:-:S07]  /*0eb0*/  SHF.R.S32.HI R0, RZ, 0x1f, R2 ;  /* 0x0000001fff007819 */ /* 0x000fce0000011402 */
.L_x_619:
[----:B0-2---:R-:W0:Y:S01]  /*0ec0*/  @!P0 LDC.64 R8, c[0x0][0x388] ;  /* 0x0000e200ff088b82 */ /* 0x005e220000000a00 */
[----:B------:R-:W-:Y:S01]  /*0ed0*/  @!P0 IMAD.SHL.U32 R3, R7, 0x8, RZ ;  /* 0x0000000807038824 */ /* 0x000fe200078e00ff */
[----:B------:R-:W-:-:S04]  /*0ee0*/  CS2R R16, SRZ ;  /* 0x0000000000107805 */ /* 0x000fc8000001ff00 */
[----:B------:R-:W-:Y:S02]  /*0ef0*/  @!P0 LOP3.LUT R3, R2, 0x1f8, R3, 0xf8, !PT ;  /* 0x000001f802038812 */ /* 0x000fe400078ef803 */
[----:B------:R-:W1:Y:S01]  /*0f00*/  @!P0 LDC.64 R20, c[0x0][0x388] ;  /* 0x0000e200ff148b82 */ /* 0x000e620000000a00 */
[----:B------:R-:W-:Y:S02]  /*0f10*/  CS2R R10, SRZ ;  /* 0x00000000000a7805 */ /* 0x000fe4000001ff00 */
[----:B0-----:R-:W-:-:S04]  /*0f20*/  @!P0 LEA R8, P1, R3, R8, 0x3 ;  /* 0x0000000803088211 */ /* 0x001fc800078218ff */
[----:B------:R-:W-:-:S05]  /*0f30*/  @!P0 LEA.HI.X R9, R3, R9, R0, 0x3, P1 ;  /* 0x0000000903098211 */ /* 0x000fca00008f1c00 */
[----:B------:R0:W2:Y:S01]  /*0f40*/  @!P0 LDG.E.64.CONSTANT R16, desc[UR28][R8.64+0x38] ;  /* 0x0000381c08108981 */ /* 0x0000a2000c1e9b00 */
[----:B-1----:R-:W-:-:S05]  /*0f50*/  @!P0 IMAD.WIDE R20, R3, 0x8, R20 ;  /* 0x0000000803148825 */ /* 0x002fca00078e0214 */
[----:B------:R1:W3:Y:S01]  /*0f60*/  @!P0 LDG.E.64.CONSTANT R10, desc[UR28][R20.64] ;  /* 0x0000001c140a8981 */ /* 0x0002e2000c1e9b00 */
[----:B------:R-:W-:Y:S02]  /*0f70*/  SHF.R.U32.HI R3, RZ, 0x3, R7 ;  /* 0x00000003ff037819 */ /* 0x000fe40000011607 */
[----:B------:R-:W-:Y:S01]  /*0f80*/  LOP3.LUT R34, R7, 0x7, RZ, 0xc0, !PT ;  /* 0x0000000707227812 */ /* 0x000fe200078ec0ff */
[----:B------:R-:W4:Y:S01]  /*0f90*/  S2R R36, SR_CTAID.X ;  /* 0x0000000000247919 */ /* 0x000f220000002500 */
[----:B------:R-:W-:Y:S01]  /*0fa0*/  ISETP.GE.AND P0, PT, R5, UR54, PT ;  /* 0x0000003605007c0c */ /* 0x000fe2000bf06270 */
[----:B------:R-:W-:-:S04]  /*0fb0*/  IMAD R3, R3, 0x240, R4 ;  /* 0x0000024003037824 */ /* 0x000fc800078e0204 */
[----:B------:R-:W-:Y:S02]  /*0fc0*/  IMAD R34, R34, 0x48, R3 ;  /* 0x0000004822227824 */ /* 0x000fe400078e0203 */
[----:B------:R-:W4:Y:S03]  /*0fd0*/  S2R R3, SR_TID.Y ;  /* 0x0000000000037919 */ /* 0x000f260000002200 */
[----:B------:R-:W-:Y:S04]  /*0fe0*/  LDS.64 R18, [R34] ;  /* 0x0000000022127984 */ /* 0x000fe80000000a00 */
[----:B------:R-:W5:Y:S04]  /*0ff0*/  LDS.64 R12, [R34+0x28] ;  /* 0x00002800220c7984 */ /* 0x000f680000000a00 */
[----:B------:R-:W-:Y:S04]  /*1000*/  LDS.64 R14, [R34+0x8] ;  /* 0x00000800220e7984 */ /* 0x000fe80000000a00 */
[----:B------:R-:W1:Y:S04]  /*1010*/  LDS.64 R26, [R34+0x20] ;  /* 0x00002000221a7984 */ /* 0x000e680000000a00 */
[----:B0-----:R-:W-:Y:S04]  /*1020*/  LDS.64 R8, [R34+0x10] ;  /* 0x0000100022087984 */ /* 0x001fe80000000a00 */
[----:B------:R-:W0:Y:S01]  /*1030*/  LDS.64 R24, [R34+0x18] ;  /* 0x0000180022187984 */ /* 0x000e220000000a00 */
[----:B----4-:R-:W-:-:S04]  /*1040*/  @!P0 IMAD R5, R36, 0x2, R3 ;  /* 0x0000000224058824 */ /* 0x010fc800078e0203 */
[----:B------:R-:W-:Y:S02]  /*1050*/  @!P0 IMAD.SHL.U32 R2, R5, 0x200, RZ ;  /* 0x0000020005028824 */ /* 0x000fe400078e00ff */
[----:B------:R-:W-:-:S03]  /*1060*/  @!P0 IMAD.SHL.U32 R5, R7, 0x8, RZ ;  /* 0x0000000807058824 */ /* 0x000fc600078e00ff */
[----:B------:R-:W-:Y:S02]  /*1070*/  @!P0 SHF.R.S32.HI R0, RZ, 0x1f, R2 ;  /* 0x0000001fff008819 */ /* 0x000fe40000011402 */
[----:B------:R-:W-:Y:S01]  /*1080*/  @!P0 LOP3.LUT R5, R2, 0x1f8, R5, 0xf8, !PT ;  /* 0x000001f802058812 */ /* 0x000fe200078ef805 */
[C-C-:B-----5:R-:W-:Y:S02]  /*1090*/  DADD R22, R18.reuse, R12.reuse ;  /* 0x0000000012167229 */ /* 0x160fe4000000000c */
[----:B------:R-:W-:Y:S02]  /*10a0*/  DADD R18, R18, -R12 ;  /* 0x0000000012127229 */ /* 0x000fe4000000080c */
[C-C-:B-1----:R-:W-:Y:S02]  /*10b0*/  DADD R20, R14.reuse, R26.reuse ;  /* 0x000000000e147229 */ /* 0x142fe4000000001a */
[----:B------:R-:W-:Y:S02]  /*10c0*/  DADD R12, R14, -R26 ;  /* 0x000000000e0c7229 */ /* 0x000fe4000000081a */
[----:B------:R-:W-:-:S02]  /*10d0*/  DFMA R28, R22, UR4, RZ ;  /* 0x00000004161c7c2b */ /* 0x000fc400080000ff */
[----:B------:R-:W-:Y:S02]  /*10e0*/  DFMA R26, R18, UR6, RZ ;  /* 0x00000006121a7c2b */ /* 0x000fe400080000ff */
[C-C-:B0-----:R-:W-:Y:S02]  /*10f0*/  DADD R14, R8.reuse, R24.reuse ;  /* 0x00000000080e7229 */ /* 0x141fe40000000018 */
[----:B------:R-:W-:Y:S02]  /*1100*/  DADD R8, R8, -R24 ;  /* 0x0000000008087229 */ /* 0x000fe40000000818 */
[----:B------:R-:W-:Y:S02]  /*1110*/  DFMA R28, R20, UR30, R28 ;  /* 0x0000001e141c7c2b */ /* 0x000fe4000800001c */
[----:B------:R-:W-:-:S06]  /*1120*/  DFMA R26, R12, UR32, R26 ;  /* 0x000000200c1a7c2b */ /* 0x000fcc000800001a */
[----:B------:R-:W-:Y:S02]  /*1130*/  DFMA R28, R14, UR8, R28 ;  /* 0x000000080e1c7c2b */ /* 0x000fe4000800001c */
[----:B------:R-:W-:-:S08]  /*1140*/  DFMA R26, R8, UR10, R26 ;  /* 0x0000000a081a7c2b */ /* 0x000fd0000800001a */
[C-C-:B------:R-:W-:Y:S02]  /*1150*/  DADD R24, R28.reuse, -R26.reuse ;  /* 0x000000001c187229 */ /* 0x140fe4000000081a */
[----:B------:R-:W-:-:S06]  /*1160*/  DADD R26, R28, R26 ;  /* 0x000000001c1a7229 */ /* 0x000fcc000000001a */
[----:B--2---:R-:W-:Y:S02]  /*1170*/  DMUL R28, R24, R16 ;  /* 0x00000010181c7228 */ /* 0x004fe40000000000 */
[----:B------:R-:W0:Y:S06]  /*1180*/  @!P0 LDC.64 R24, c[0x0][0x388] ;  /* 0x0000e200ff188b82 */ /* 0x000e2c0000000a00 */
[CCC-:B---3--:R-:W-:Y:S02]  /*1190*/  DFMA R16, R26.reuse, R10.reuse, -R28.reuse ;  /* 0x0000000a1a10722b */ /* 0x1c8fe4000000081c */
[----:B------:R-:W-:-:S02]  /*11a0*/  DFMA R10, R26, R10, R28 ;  /* 0x0000000a1a0a722b */ /* 0x000fc4000000001c */
[----:B------:R-:W-:Y:S02]  /*11b0*/  DFMA R26, R22, UR34, RZ ;  /* 0x00000022161a7c2b */ /* 0x000fe400080000ff */
[----:B------:R-:W-:-:S06]  /*11c0*/  DFMA R28, R18, UR36, RZ ;  /* 0x00000024121c7c2b */ /* 0x000fcc00080000ff */
[----:B------:R-:W-:Y:S02]  /*11d0*/  DFMA R26, R20, UR12, R26 ;  /* 0x0000000c141a7c2b */ /* 0x000fe4000800001a */
[----:B------:R-:W-:Y:S01]  /*11e0*/  DFMA R28, R12, UR14, R28 ;  /* 0x0000000e0c1c7c2b */ /* 0x000fe2000800001c */
[----:B0-----:R-:W-:-:S05]  /*11f0*/  @!P0 LEA R30, P1, R5, R24, 0x3 ;  /* 0x00000018051e8211 */ /* 0x001fca00078218ff */
[----:B------:R-:W-:Y:S02]  /*1200*/  DFMA R26, R14, UR38, R26 ;  /* 0x000000260e1a7c2b */ /* 0x000fe4000800001a */
[----:B------:R-:W-:Y:S01]  /*1210*/  DFMA R28, R8, UR40, R28 ;  /* 0x00000028081c7c2b */ /* 0x000fe2000800001c */
[----:B------:R-:W-:Y:S02]  /*1220*/  @!P0 LEA.HI.X R31, R5, R25, R0, 0x3, P1 ;  /* 0x00000019051f8211 */ /* 0x000fe400008f1c00 */
[----:B------:R-:W-:-:S05]  /*1230*/  CS2R R24, SRZ ;  /* 0x0000000000187805 */ /* 0x000fca000001ff00 */
[C-C-:B------:R-:W-:Y:S01]  /*1240*/  DADD R32, R26.reuse, R28.reuse ;  /* 0x000000001a207229 */ /* 0x140fe2000000001c */
[----:B------:R0:W2:Y:S01]  /*1250*/  @!P0 LDG.E.64.CONSTANT R24, desc[UR28][R30.64+0x30] ;  /* 0x0000301c1e188981 */ /* 0x0000a2000c1e9b00 */
[----:B------:R-:W-:Y:S01]  /*1260*/  DADD R28, R26, -R28 ;  /* 0x000000001a1c7229 */ /* 0x000fe2000000081c */
[----:B------:R-:W1:Y:S01]  /*1270*/  @!P0 LDC.64 R26, c[0x0][0x388] ;  /* 0x0000e200ff1a8b82 */ /* 0x000e620000000a00 */
[----:B0-----:R-:W-:Y:S01]  /*1280*/  CS2R R30, SRZ ;  /* 0x00000000001e7805 */ /* 0x001fe2000001ff00 */
[----:B-1----:R-:W-:-:S05]  /*1290*/  @!P0 IMAD.WIDE R26, R5, 0x8, R26 ;  /* 0x00000008051a8825 */ /* 0x002fca00078e021a */
[----:B------:R0:W3:Y:S01]  /*12a0*/  @!P0 LDG.E.64.CONSTANT R30, desc[UR28][R26.64+0x8] ;  /* 0x0000081c1a1e8981 */ /* 0x0000e2000c1e9b00 */
[----:B------:R-:W-:-:S04]  /*12b0*/  IMAD R5, R36, 0x2, R3 ;  /* 0x0000000224057824 */ /* 0x000fc800078e0203 */
[----:B------:R-:W-:Y:S01]  /*12c0*/  @!P0 IMAD.SHL.U32 R2, R5, 0x200, RZ ;  /* 0x0000020005028824 */ /* 0x000fe200078e00ff */
[----:B0-----:R-:W-:-:S04]  /*12d0*/  DFMA R26, R18, UR18, RZ ;  /* 0x00000012121a7c2b */ /* 0x001fc800080000ff */
[----:B------:R-:W-:Y:S01]  /*12e0*/  @!P0 SHF.R.S32.HI R0, RZ, 0x1f, R2 ;  /* 0x0000001fff008819 */ /* 0x000fe20000011402 */
[----:B------:R-:W-:-:S05]  /*12f0*/  @!P0 IMAD.SHL.U32 R35, R7, 0x8, RZ ;  /* 0x0000000807238824 */ /* 0x000fca00078e00ff */
[----:B------:R-:W-:Y:S01]  /*1300*/  @!P0 LOP3.LUT R35, R2, 0x1f8, R35, 0xf8, !PT ;  /* 0x000001f802238812 */ /* 0x000fe200078ef823 */
[----:B--2---:R-:W-:-:S08]  /*1310*/  DMUL R28, R28, R24 ;  /* 0x000000181c1c7228 */ /* 0x004fd00000000000 */
[CCC-:B---3--:R-:W-:Y:S02]  /*1320*/  DFMA R24, R32.reuse, R30.reuse, -R28.reuse ;  /* 0x0000001e2018722b */ /* 0x1c8fe4000000081c */
[----:B------:R-:W-:Y:S02]  /*1330*/  DFMA R32, R32, R30, R28 ;  /* 0x0000001e2020722b */ /* 0x000fe4000000001c */
[----:B------:R-:W-:Y:S02]  /*1340*/  DFMA R28, R18, UR48, RZ ;  /* 0x00000030121c7c2b */ /* 0x000fe400080000ff */
[----:B------:R-:W-:Y:S02]  /*1350*/  DFMA R18, R12, UR44, R26 ;  /* 0x0000002c0c127c2b */ /* 0x000fe4000800001a */
[C---:B------:R-:W-:Y:S02]  /*1360*/  DFMA R26, R22.reuse, UR16, RZ ;  /* 0x00000010161a7c2b */ /* 0x040fe400080000ff */
[----:B------:R-:W-:-:S02]  /*1370*/  DFMA R30, R22, UR46, RZ ;  /* 0x0000002e161e7c2b */ /* 0x000fc400080000ff */
[----:B------:R-:W-:Y:S01]  /*1380*/  DFMA R28, R12, UR26, R28 ;  /* 0x0000001a0c1c7c2b */ /* 0x000fe2000800001c */
[----:B------:R-:W0:Y:S01]  /*1390*/  @!P0 LDC.64 R12, c[0x0][0x388] ;  /* 0x0000e200ff0c8b82 */ /* 0x000e220000000a00 */
[----:B------:R-:W-:Y:S02]  /*13a0*/  DFMA R18, R8, UR22, R18 ;  /* 0x0000001608127c2b */ /* 0x000fe40008000012 */
[C---:B------:R-:W-:Y:S02]  /*13b0*/  DFMA R22, R20.reuse, UR42, R26 ;  /* 0x0000002a14167c2b */ /* 0x040fe4000800001a */
[----:B------:R-:W-:Y:S01]  /*13c0*/  DFMA R20, R20, UR24, R30 ;  /* 0x0000001814147c2b */ /* 0x000fe2000800001e */
[----:B------:R-:W-:Y:S01]  /*13d0*/  @!P0 IMAD.SHL.U32 R27, R7, 0x8, RZ ;  /* 0x00000008071b8824 */ /* 0x000fe200078e00ff */
[----:B------:R-:W-:Y:S01]  /*13e0*/  DFMA R28, R8, UR52, R28 ;  /* 0x00000034081c7c2b */ /* 0x000fe2000800001c */
[----:B------:R-:W-:Y:S01]  /*13f0*/  CS2R R30, SRZ ;  /* 0x00000000001e7805 */ /* 0x000fe2000001ff00 */
[----:B------:R-:W1:Y:S02]  /*1400*/  @!P0 LDC.64 R8, c[0x0][0x388] ;  /* 0x0000e200ff088b82 */ /* 0x000e640000000a00 */
[C---:B------:R-:W-:Y:S01]  /*1410*/  DFMA R22, R14.reuse, UR20, R22 ;  /* 0x000000140e167c2b */ /* 0x040fe20008000016 */
[----:B------:R-:W-:Y:S01]  /*1420*/  @!P0 LOP3.LUT R27, R2, 0x1f8, R27, 0xf8, !PT ;  /* 0x000001f8021b8812 */ /* 0x000fe200078ef81b */
[----:B------:R-:W-:-:S06]  /*1430*/  DFMA R20, R14, UR50, R20 ;  /* 0x000000320e147c2b */ /* 0x000fcc0008000014 */
[C-C-:B------:R-:W-:Y:S02]  /*1440*/  DADD R14, R18.reuse, R22.reuse ;  /* 0x00000000120e7229 */ /* 0x140fe40000000016 */
[----:B------:R-:W-:Y:S01]  /*1450*/  DADD R22, -R18, R22 ;  /* 0x0000000012167229 */ /* 0x000fe20000000116 */
[----:B------:R-:W2:Y:S01]  /*1460*/  @!P0 LDC.64 R18, c[0x0][0x388] ;  /* 0x0000e200ff128b82 */ /* 0x000ea20000000a00 */
[----:B0-----:R-:W-:-:S04]  /*1470*/  @!P0 LEA R12, P1, R27, R12, 0x3 ;  /* 0x0000000c1b0c8211 */ /* 0x001fc800078218ff */
[C---:B------:R-:W-:Y:S01]  /*1480*/  @!P0 LEA.HI.X R13, R27.reuse, R13, R0, 0x3, P1 ;  /* 0x0000000d1b0d8211 */ /* 0x040fe200008f1c00 */
[----:B-1----:R-:W-:Y:S01]  /*1490*/  @!P0 IMAD.WIDE R36, R27, 0x8, R8 ;  /* 0x000000081b248825 */ /* 0x002fe200078e0208 */
[----:B------:R-:W-:-:S03]  /*14a0*/  DADD R26, R20, R28 ;  /* 0x00000000141a7229 */ /* 0x000fc6000000001c */
[----:B------:R2:W3:Y:S01]  /*14b0*/  @!P0 LDG.E.64.CONSTANT R30, desc[UR28][R12.64+0x28] ;  /* 0x0000281c0c1e8981 */ /* 0x0004e2000c1e9b00 */
[----:B------:R-:W-:Y:S01]  /*14c0*/  DADD R28, R20, -R28 ;  /* 0x00000000141c7229 */ /* 0x000fe2000000081c */
[----:B------:R-:W-:Y:S01]  /*14d0*/  CS2R R8, SRZ ;  /* 0x0000000000087805 */ /* 0x000fe2000001ff00 */
[----:B------:R-:W0:Y:S05]  /*14e0*/  @!P0 LDC.64 R20, c[0x0][0x388] ;  /* 0x0000e200ff148b82 */ /* 0x000e2a0000000a00 */
[----:B------:R1:W4:Y:S01]  /*14f0*/  @!P0 LDG.E.64.CONSTANT R8, desc[UR28][R36.64+0x10] ;  /* 0x0000101c24088981 */ /* 0x000322000c1e9b00 */
[----:B--2---:R-:W-:-:S04]  /*1500*/  @!P0 LEA R12, P1, R35, R18, 0x3 ;  /* 0x00000012230c8211 */ /* 0x004fc800078218ff */
[----:B------:R-:W-:Y:S02]  /*1510*/  @!P0 LEA.HI.X R13, R35, R19, R0, 0x3, P1 ;  /* 0x00000013230d8211 */ /* 0x000fe400008f1c00 */
[----:B------:R-:W-:Y:S02]  /*1520*/  CS2R R18, SRZ ;  /* 0x0000000000127805 */ /* 0x000fe4000001ff00 */
[----:B-1----:R-:W-:-:S04]  /*1530*/  CS2R R36, SRZ ;  /* 0x0000000000247805 */ /* 0x002fc8000001ff00 */
[----:B------:R1:W2:Y:S01]  /*1540*/  @!P0 LDG.E.64.CONSTANT R18, desc[UR28][R12.64+0x20] ;  /* 0x0000201c0c128981 */ /* 0x0002a2000c1e9b00 */
[----:B0-----:R-:W-:-:S05]  /*1550*/  @!P0 IMAD.WIDE R20, R35, 0x8, R20 ;  /* 0x0000000823148825 */ /* 0x001fca00078e0214 */
[----:B------:R0:W5:Y:S01]  /*1560*/  @!P0 LDG.E.64.CONSTANT R36, desc[UR28][R20.64+0x18] ;  /* 0x0000181c14248981 */ /* 0x000162000c1e9b00 */
[----:B-1----:R-:W-:Y:S01]  /*1570*/  DFMA R12, R10, UR30, RZ ;  /* 0x0000001e0a0c7c2b */ /* 0x002fe200080000ff */
[C---:B------:R-:W-:Y:S01]  /*1580*/  ISETP.GE.U32.AND P1, PT, R7.reuse, 0x1c, PT ;  /* 0x0000001c0700780c */ /* 0x040fe20003f26070 */
[----:B------:R-:W-:-:S06]  /*1590*/  VIADD R7, R7, 0x24 ;  /* 0x0000002407077836 */ /* 0x000fcc0000000000 */
[----:B------:R-:W-:Y:S02]  /*15a0*/  DFMA R12, R32, UR12, R12 ;  /* 0x0000000c200c7c2b */ /* 0x000fe4000800000c */
[----:B0-----:R-:W-:-:S08]  /*15b0*/  DFMA R20, R16, UR32, RZ ;  /* 0x0000002010147c2b */ /* 0x001fd000080000ff */
[----:B------:R-:W-:Y:S02]  /*15c0*/  DFMA R20, R24, UR14, R20 ;  /* 0x0000000e18147c2b */ /* 0x000fe40008000014 */
[----:B---3--:R-:W-:Y:S02]  /*15d0*/  DMUL R22, R22, R30 ;  /* 0x0000001e16167228 */ /* 0x008fe40000000000 */
[----:B--2---:R-:W-:-:S06]  /*15e0*/  DMUL R28, R28, R18 ;  /* 0x000000121c1c7228 */ /* 0x004fcc0000000000 */
[CCC-:B----4-:R-:W-:Y:S02]  /*15f0*/  DFMA R18, R14.reuse, R8.reuse, -R22.reuse ;  /* 0x000000080e12722b */ /* 0x1d0fe40000000816 */
[----:B------:R-:W-:Y:S02]  /*1600*/  DFMA R14, R14, R8, R22 ;  /* 0x000000080e0e722b */ /* 0x000fe40000000016 */
[C---:B------:R-:W-:Y:S02]  /*1610*/  DFMA R22, R10.reuse, UR4, RZ ;  /* 0x000000040a167c2b */ /* 0x040fe400080000ff */
[----:B------:R-:W-:Y:S02]  /*1620*/  DFMA R10, R10, UR8, RZ ;  /* 0x000000080a0a7c2b */ /* 0x000fe400080000ff */
[CCC-:B-----5:R-:W-:Y:S02]  /*1630*/  DFMA R8, R26.reuse, R36.reuse, -R28.reuse ;  /* 0x000000241a08722b */ /* 0x1e0fe4000000081c */
[----:B------:R-:W-:-:S02]  /*1640*/  DFMA R26, R26, R36, R28 ;  /* 0x000000241a1a722b */ /* 0x000fc4000000001c */
[C---:B------:R-:W-:Y:S02]  /*1650*/  DFMA R28, R16.reuse, UR6, RZ ;  /* 0x00000006101c7c2b */ /* 0x040fe400080000ff */
[----:B------:R-:W-:Y:S02]  /*1660*/  DFMA R16, R16, UR10, RZ ;  /* 0x0000000a10107c2b */ /* 0x000fe400080000ff */
        /* <DEDUP_REMOVED lines=29> */
.L_x_618:
[----:B------:R-:W-:Y:S05]  /*1840*/  BSYNC.RECONVERGENT B0 ;  /* 0x0000000000007941 */ /* 0x000fea0003800200 */
.L_x_617:
[----:B------:R-:W3:Y:S01]  /*1850*/  S2R R0, SR_TID.X ;  /* 0x0000000000007919 */ /* 0x000ee20000002100 */
[----:B------:R-:W-:Y:S01]  /*1860*/  BSSY.RECONVERGENT B0, `(.L_x_620) ;  /* 0x000004d000007945 */ /* 0x000fe20003800200 */
[----:B------:R-:W-:Y:S01]  /*1870*/  BAR.SYNC.DEFER_BLOCKING 0x0 ;  /* 0x0000000000007b1d */ /* 0x000fe20000010000 */
[----:B---3--:R-:W-:-:S13]  /*1880*/  ISETP.GT.U32.AND P1, PT, R0, 0x2f, PT ;  /* 0x0000002f0000780c */ /* 0x008fda0003f24070 */
[----:B------:R-:W-:Y:S05]  /*1890*/  @P1 BRA `(.L_x_621) ;  /* 0x0000000400241947 */ /* 0x000fea0003800000 */
[----:B-1----:R-:W1:Y:S01]  /*18a0*/  S2R R7, SR_CgaCtaId ;  /* 0x0000000000077919 */ /* 0x002e620000008800 */
[----:B------:R-:W-:-:S04]  /*18b0*/  MOV R2, 0x400 ;  /* 0x0000040000027802 */ /* 0x000fc80000000f00 */
[----:B-1----:R-:W-:Y:S01]  /*18c0*/  LEA R2, R7, R2, 0x18 ;  /* 0x0000000207027211 */ /* 0x002fe200078ec0ff */
[----:B------:R-:W-:-:S04]  /*18d0*/  IMAD.MOV.U32 R7, RZ, RZ, R0 ;  /* 0x000000ffff077224 */ /* 0x000fc800078e0000 */
[----:B------:R-:W-:-:S07]  /*18e0*/  IMAD R4, R3, 0x1200, R2 ;  /* 0x0000120003047824 */ /* 0x000fce00078e0202 */
.L_x_622:
[C---:B---3--:R-:W-:Y:S02]  /*18f0*/  PRMT R2, R7.reuse, 0x9910, RZ ;  /* 0x0000991007027816 */ /* 0x048fe400000000ff */
[----:B------:R-:W-:-:S03]  /*1900*/  ISETP.GE.U32.AND P1, PT, R7, 0xc, PT ;  /* 0x0000000c0700780c */ /* 0x000fc60003f26070 */
[----:B------:R-:W-:-:S05]  /*1910*/  IMAD R2, R2, 0xab, RZ ;  /* 0x000000ab02027824 */ /* 0x000fca00078e02ff */
[----:B------:R-:W-:-:S04]  /*1920*/  LOP3.LUT R2, R2, 0xffff, RZ, 0xc0, !PT ;  /* 0x0000ffff02027812 */ /* 0x000fc800078ec0ff */
[----:B------:R-:W-:-:S04]  /*1930*/  SHF.R.U32.HI R2, RZ, 0xa, R2 ;  /* 0x0000000aff027819 */ /* 0x000fc80000011602 */
[----:B------:R-:W-:-:S05]  /*1940*/  PRMT R3, R2, 0x9910, RZ ;  /* 0x0000991002037816 */ /* 0x000fca00000000ff */
[----:B------:R-:W-:-:S04]  /*1950*/  IMAD R3, R3, 0x6, RZ ;  /* 0x0000000603037824 */ /* 0x000fc800078e02ff */
[----:B------:R-:W-:-:S05]  /*1960*/  IMAD.MOV R3, RZ, RZ, -R3 ;  /* 0x000000ffff037224 */ /* 0x000fca00078e0a03 */
[----:B0-2---:R-:W-:Y:S02]  /*1970*/  PRMT R8, R3, 0x7710, RZ ;  /* 0x0000771003087816 */ /* 0x005fe400000000ff */
        /* <DEDUP_REMOVED lines=32> */
[----:B---3--:R-:W-:Y:S02]  /*1b80*/  DADD R8, R10, R12 ;  /* 0x000000000a087229 */ /* 0x008fe4000000000c */
[C---:B------:R-:W-:Y:S02]  /*1b90*/  DFMA R20, R26.reuse, UR16, R20 ;  /* 0x000000101a147c2b */ /* 0x040fe40008000014 */
[----:B------:R-:W-:-:S02]  /*1ba0*/  DFMA R22, R26, UR42, R22 ;  /* 0x0000002a1a167c2b */ /* 0x000fc40008000016 */
[----:B------:R-:W-:Y:S02]  /*1bb0*/  DFMA R24, R26, UR20, R24 ;  /* 0x000000141a187c2b */ /* 0x000fe40008000018 */
[----:B------:R-:W-:Y:S02]  /*1bc0*/  DADD R10, R10, -R12 ;  /* 0x000000000a0a7229 */ /* 0x000fe4000000080c */
[C---:B------:R-:W-:Y:S02]  /*1bd0*/  DFMA R28, R2.reuse, UR18, R28 ;  /* 0x00000012021c7c2b */ /* 0x040fe4000800001c */
[C---:B------:R-:W-:Y:S02]  /*1be0*/  DFMA R16, R2.reuse, UR44, R16 ;  /* 0x0000002c02107c2b */ /* 0x040fe40008000010 */
[----:B------:R-:W-:Y:S02]  /*1bf0*/  DFMA R18, R2, UR22, R18 ;  /* 0x0000001602127c2b */ /* 0x000fe40008000012 */
[----:B------:R-:W-:-:S02]  /*1c00*/  DFMA R20, R8, UR46, R20 ;  /* 0x0000002e08147c2b */ /* 0x000fc40008000014 */
        /* <DEDUP_REMOVED lines=18> */
.L_x_621:
[----:B------:R-:W-:Y:S05]  /*1d30*/  BSYNC.RECONVERGENT B0 ;  /* 0x0000000000007941 */ /* 0x000fea0003800200 */
.L_x_620:
[----:B------:R-:W-:Y:S06]  /*1d40*/  BAR.SYNC.DEFER_BLOCKING 0x0 ;  /* 0x0000000000007b1d */ /* 0x000fec0000010000 */
[----:B012---:R-:W-:Y:S04]  /*1d50*/  LDS.64 R14, [R6] ;  /* 0x00000000060e7984 */ /* 0x007fe80000000a00 */
[----:B---3--:R-:W0:Y:S04]  /*1d60*/  LDS.64 R16, [R6+0xfc0] ;  /* 0x000fc00006107984 */ /* 0x008e280000000a00 */
        /* <DEDUP_REMOVED lines=16> */
[----:B--2---:R-:W-:Y:S02]  /*1e70*/  DADD R14, R10, R8 ;  /* 0x000000000a0e7229 */ /* 0x004fe40000000008 */
[C---:B------:R-:W-:Y:S02]  /*1e80*/  DFMA R16, R18.reuse, UR34, R16 ;  /* 0x0000002212107c2b */ /* 0x040fe40008000010 */
[----:B---3--:R-:W-:-:S02]  /*1e90*/  DFMA R6, R18, UR12, R28 ;  /* 0x0000000c12067c2b */ /* 0x008fc4000800001c */
[C---:B------:R-:W-:Y:S02]  /*1ea0*/  DFMA R20, R24.reuse, UR36, R20 ;  /* 0x0000002418147c2b */ /* 0x040fe40008000014 */
[----:B------:R-:W-:Y:S02]  /*1eb0*/  DFMA R22, R24, UR14, R22 ;  /* 0x0000000e18167c2b */ /* 0x000fe40008000016 */
[----:B------:R-:W-:Y:S02]  /*1ec0*/  DFMA R18, R18, UR38, R30 ;  /* 0x0000002612127c2b */ /* 0x000fe4000800001e */
[----:B------:R-:W-:Y:S02]  /*1ed0*/  DFMA R24, R24, UR40, R26 ;  /* 0x0000002818187c2b */ /* 0x000fe4000800001a */
[----:B------:R-:W-:Y:S02]  /*1ee0*/  DADD R8, R10, -R8 ;  /* 0x000000000a087229 */ /* 0x000fe40000000808 */
[----:B------:R-:W-:-:S02]  /*1ef0*/  DFMA R6, R14, UR42, R6 ;  /* 0x0000002a0e067c2b */ /* 0x000fc40008000006 */
[----:B----4-:R-:W-:Y:S02]  /*1f00*/  DADD R10, R2, R12 ;  /* 0x00000000020a7229 */ /* 0x010fe4000000000c */
        /* <DEDUP_REMOVED lines=12> */
[----:B------:R-:W-:Y:S10]  /*1fd0*/  @P0 EXIT ;  /* 0x000000000000094d */ /* 0x000ff40003800000 */
[----:B------:R-:W0:Y:S01]  /*1fe0*/  LDC.64 R2, c[0x0][0x3a8] ;  /* 0x0000ea00ff027b82 */ /* 0x000e220000000a00 */
[----:B------:R-:W-:Y:S01]  /*1ff0*/  IMAD R5, R5, 0xd8, R0 ;  /* 0x000000d805057824 */ /* 0x000fe200078e0200 */
[----:B------:R-:W-:Y:S02]  /*2000*/  DADD R10, R8, R22 ;  /* 0x00000000080a7229 */ /* 0x000fe40000000016 */
[C-C-:B------:R-:W-:Y:S02]  /*2010*/  DADD R12, R18.reuse, R24.reuse ;  /* 0x00000000120c7229 */ /* 0x140fe40000000018 */
        /* <DEDUP_REMOVED lines=12> */
.L_x_623:
        /* <DEDUP_REMOVED lines=10> */
.L_x_1101:


//--------------------- .text._Z32massMatrixMultiplyConstantKernelILi6ELi7ELi2EEviPKdS1_S1_S1_Pd --------------------------
	.section	.text._Z32massMatrixMultiplyConstantKernelILi6ELi7ELi2EEviPKdS1_S1_S1_Pd,"ax",@progbits
	.align	128
        .global         _Z32massMatrixMultiplyConstantKernelILi6ELi7ELi2EEviPKdS1_S1_S1_Pd
        .type           _Z32massMatrixMultiplyConstantKernelILi6ELi7ELi2EEviPKdS1_S1_S1_Pd,@function
        .size           _Z32massMatrixMultiplyConstantKernelILi6ELi7ELi2EEviPKdS1_S1_S1_Pd,(.L_x_1102 - _Z32massMatrixMultiplyConstantKernelILi6ELi7ELi2EEviPKdS1_S1_S1_Pd)
        .other          _Z32massMatrixMultiplyConstantKernelILi6ELi7ELi2EEviPKdS1_S1_S1_Pd,@"STO_CUDA_ENTRY STV_DEFAULT"
_Z32massMatrixMultiplyConstantKernelILi6ELi7ELi2EEviPKdS1_S1_S1_Pd:
.text._Z32massMatrixMultiplyConstantKernelILi6ELi7ELi2EEviPKdS1_S1_S1_Pd:
        /* <DEDUP_REMOVED lines=8> */
[----:B------:R-:W4:Y:S01]  /*0080*/  LDCU.128 UR40, c[0x3][0x40] ;  /* 0x00c00800ff2877ac */ /* 0x000f220008000c00 */
[----:B------:R-:W4:Y:S01]  /*0090*/  LDCU.128 UR12, c[0x3][0x700] ;  /* 0x00c0e000ff0c77ac */ /* 0x000f220008000c00 */
[----:B------:R-:W2:Y:S01]  /*00a0*/  LDCU.128 UR20, c[0x3][0x710] ;  /* 0x00c0e200ff1477ac */ /* 0x000ea20008000c00 */
[----:B------:R-:W5:Y:S01]  /*00b0*/  LDCU.128 UR36, c[0x3][0x730] ;  /* 0x00c0e600ff2477ac */ /* 0x000f620008000c00 */
[----:B------:R-:W4:Y:S01]  /*00c0*/  LDCU.128 UR24, c[0x3][0x20] ;  /* 0x00c00400ff1877ac */ /* 0x000f220008000c00 */
[----:B0-----:R-:W-:Y:S01]  /*00d0*/  IMAD R0, R5, 0x2, R2 ;  /* 0x0000000205007824 */ /* 0x001fe200078e0202 */
[----:B------:R-:W0:Y:S01]  /*00e0*/  LDCU.128 UR44, c[0x3][0x740] ;  /* 0x00c0e800ff2c77ac */ /* 0x000e220008000c00 */
[----:B---3--:R-:W-:-:S03]  /*00f0*/  IMAD.MOV.U32 R55, RZ, RZ, R3 ;  /* 0x000000ffff377224 */ /* 0x008fc600078e0003 */
[C---:B-1----:R-:W-:Y:S01]  /*0100*/  ISETP.GE.AND P0, PT, R0.reuse, UR4, PT ;  /* 0x0000000400007c0c */ /* 0x042fe2000bf06270 */
[----:B------:R-:W1:Y:S01]  /*0110*/  LDCU.64 UR4, c[0x0][0x358] ;  /* 0x00006b00ff0477ac */ /* 0x000e620008000a00 */
[----:B------:R-:W3:Y:S01]  /*0120*/  LDCU.128 UR48, c[0x3][0x50] ;  /* 0x00c00a00ff3077ac */ /* 0x000ee20008000c00 */
[----:B------:R-:W0:Y:S10]  /*0130*/  LDCU.128 UR28, c[0x3][0x720] ;  /* 0x00c0e400ff1c77ac */ /* 0x000e340008000c00 */
[----:B------:R-:W2:Y:S01]  /*0140*/  @!P0 LDC.64 R4, c[0x0][0x3a0] ;  /* 0x0000e800ff048b82 */ /* 0x000ea20000000a00 */
[----:B------:R-:W-:Y:S01]  /*0150*/  @!P0 IMAD R17, R0, 0xd8, R55 ;  /* 0x000000d800118824 */ /* 0x000fe200078e0237 */
[----:B------:R-:W0:Y:S03]  /*0160*/  LDCU.128 UR52, c[0x3][0x750] ;  /* 0x00c0ea00ff3477ac */ /* 0x000e260008000c00 */
[----:B--2---:R-:W-:-:S05]  /*0170*/  @!P0 IMAD.WIDE R4, R17, 0x8, R4 ;  /* 0x0000000811048825 */ /* 0x004fca00078e0204 */
[----:B-1----:R-:W2:Y:S04]  /*0180*/  @!P0 LDG.E.64.CONSTANT R8, desc[UR4][R4.64] ;  /* 0x0000000404088981 */ /* 0x002ea8000c1e9b00 */
[----:B------:R-:W2:Y:S04]  /*0190*/  @!P0 LDG.E.64.CONSTANT R14, desc[UR4][R4.64+0x5a0] ;  /* 0x0005a004040e8981 */ /* 0x000ea8000c1e9b00 */
[----:B------:R-:W2:Y:S04]  /*01a0*/  @!P0 LDG.E.64.CONSTANT R6, desc[UR4][R4.64+0x240] ;  /* 0x0002400404068981 */ /* 0x000ea8000c1e9b00 */
[----:B------:R-:W2:Y:S04]  /*01b0*/  @!P0 LDG.E.64.CONSTANT R10, desc[UR4][R4.64+0x360] ;  /* 0x00036004040a8981 */ /* 0x000ea8000c1e9b00 */
[----:B------:R-:W2:Y:S04]  /*01c0*/  @!P0 LDG.E.64.CONSTANT R42, desc[UR4][R4.64+0x120] ;  /* 0x00012004042a8981 */ /* 0x000ea8000c1e9b00 */
[----:B------:R1:W2:Y:S01]  /*01d0*/  @!P0 LDG.E.64.CONSTANT R12, desc[UR4][R4.64+0x480] ;  /* 0x00048004040c8981 */ /* 0x0002a2000c1e9b00 */
[----:B------:R-:W-:Y:S01]  /*01e0*/  IMAD.U32 R16, RZ, RZ, UR22 ;  /* 0x00000016ff107e24 */ /* 0x000fe2000f8e00ff */
[----:B-----5:R-:W-:Y:S01]  /*01f0*/  MOV R18, UR36 ;  /* 0x0000002400127c02 */ /* 0x020fe20008000f00 */
[----:B------:R-:W-:Y:S01]  /*0200*/  IMAD.U32 R17, RZ, RZ, UR23 ;  /* 0x00000017ff117e24 */ /* 0x000fe2000f8e00ff */
[----:B----4-:R-:W-:Y:S01]  /*0210*/  MOV R24, UR24 ;  /* 0x0000001800187c02 */ /* 0x010fe20008000f00 */
[----:B------:R-:W-:Y:S01]  /*0220*/  IMAD.U32 R19, RZ, RZ, UR37 ;  /* 0x00000025ff137e24 */ /* 0x000fe2000f8e00ff */
[----:B------:R-:W-:Y:S01]  /*0230*/  MOV R27, UR35 ;  /* 0x00000023001b7c02 */ /* 0x000fe20008000f00 */
[----:B------:R-:W-:-:S02]  /*0240*/  IMAD.U32 R22, RZ, RZ, UR10 ;  /* 0x0000000aff167e24 */ /* 0x000fc4000f8e00ff */
[----:B------:R-:W-:Y:S02]  /*0250*/  IMAD.U32 R23, RZ, RZ, UR11 ;  /* 0x0000000bff177e24 */ /* 0x000fe4000f8e00ff */
[----:B------:R-:W-:Y:S02]  /*0260*/  IMAD.U32 R25, RZ, RZ, UR25 ;  /* 0x00000019ff197e24 */ /* 0x000fe4000f8e00ff */
[----:B------:R-:W-:Y:S02]  /*0270*/  IMAD.U32 R26, RZ, RZ, UR34 ;  /* 0x00000022ff1a7e24 */ /* 0x000fe4000f8e00ff */
[----:B---3--:R-:W-:Y:S02]  /*0280*/  IMAD.U32 R28, RZ, RZ, UR48 ;  /* 0x00000030ff1c7e24 */ /* 0x008fe4000f8e00ff */
[----:B------:R-:W-:Y:S01]  /*0290*/  IMAD.U32 R29, RZ, RZ, UR49 ;  /* 0x00000031ff1d7e24 */ /* 0x000fe2000f8e00ff */
[----:B------:R-:W-:Y:S01]  /*02a0*/  MOV R30, UR14 ;  /* 0x0000000e001e7c02 */ /* 0x000fe20008000f00 */
[----:B------:R-:W-:Y:S01]  /*02b0*/  IMAD.U32 R31, RZ, RZ, UR15 ;  /* 0x0000000fff1f7e24 */ /* 0x000fe2000f8e00ff */
[----:B0-----:R-:W-:Y:S01]  /*02c0*/  MOV R33, UR29 ;  /* 0x0000001d00217c02 */ /* 0x001fe20008000f00 */
[----:B------:R-:W-:-:S02]  /*02d0*/  IMAD.U32 R32, RZ, RZ, UR28 ;  /* 0x0000001cff207e24 */ /* 0x000fc4000f8e00ff */
[----:B------:R-:W-:Y:S02]  /*02e0*/  IMAD.U32 R34, RZ, RZ, UR38 ;  /* 0x00000026ff227e24 */ /* 0x000fe4000f8e00ff */
[----:B------:R-:W-:Y:S01]  /*02f0*/  IMAD.U32 R35, RZ, RZ, UR39 ;  /* 0x00000027ff237e24 */ /* 0x000fe2000f8e00ff */
[----:B------:R-:W-:Y:S01]  /*0300*/  MOV R51, UR41 ;  /* 0x0000002900337c02 */ /* 0x000fe20008000f00 */
[----:B------:R-:W-:Y:S01]  /*0310*/  IMAD.U32 R50, RZ, RZ, UR40 ;  /* 0x00000028ff327e24 */ /* 0x000fe2000f8e00ff */
[----:B------:R-:W0:Y:S01]  /*0320*/  S2R R54, SR_CgaCtaId ;  /* 0x0000000000367919 */ /* 0x000e220000008800 */
[----:B------:R-:W-:Y:S01]  /*0330*/  IMAD.U32 R52, RZ, RZ, UR50 ;  /* 0x00000032ff347e24 */ /* 0x000fe2000f8e00ff */
[----:B------:R-:W-:Y:S01]  /*0340*/  ISETP.GT.U32.AND P2, PT, R55, 0x29, PT ;  /* 0x000000293700780c */ /* 0x000fe20003f44070 */
[----:B------:R-:W-:Y:S01]  /*0350*/  IMAD.U32 R53, RZ, RZ, UR51 ;  /* 0x00000033ff357e24 */ /* 0x000fe2000f8e00ff */
[----:B------:R-:W3:Y:S01]  /*0360*/  LDCU.64 UR14, c[0x3][0x10] ;  /* 0x00c00200ff0e77ac */ /* 0x000ee20008000a00 */
[----:B------:R-:W-:Y:S01]  /*0370*/  BSSY.RECONVERGENT B0, `(.L_x_624) ;  /* 0x00000a7000007945 */ /* 0x000fe20003800200 */
[----:B------:R-:W4:Y:S01]  /*0380*/  LDCU.64 UR22, c[0x3][0x718] ;  /* 0x00c0e300ff1677ac */ /* 0x000f220008000a00 */
[----:B------:R-:W-:Y:S01]  /*0390*/  BAR.SYNC.DEFER_BLOCKING 0x0 ;  /* 0x0000000000007b1d */ /* 0x000fe20000010000 */
[----:B------:R-:W-:-:S05]  /*03a0*/  ISETP.GT.U32.AND P1, PT, R3, 0x30, PT ;  /* 0x000000300300780c */ /* 0x000fca0003f24070 */
[----:B------:R-:W0:Y:S01]  /*03b0*/  LDCU.128 UR36, c[0x3][0x40] ;  /* 0x00c00800ff2477ac */ /* 0x000e220008000c00 */
[C-C-:B--2---:R-:W-:Y:S02]  /*03c0*/  DADD R20, R8.reuse, R14.reuse ;  /* 0x0000000008147229 */ /* 0x144fe4000000000e */
[----:B------:R-:W-:Y:S01]  /*03d0*/  DADD R44, R8, -R14 ;  /* 0x00000000082c7229 */ /* 0x000fe2000000080e */
[----:B------:R-:W-:Y:S01]  /*03e0*/  IMAD.U32 R8, RZ, RZ, UR18 ;  /* 0x00000012ff087e24 */ /* 0x000fe2000f8e00ff */
[----:B------:R-:W-:Y:S01]  /*03f0*/  MOV R9, UR19 ;  /* 0x0000001300097c02 */ /* 0x000fe20008000f00 */
[C-C-:B------:R-:W-:Y:S02]  /*0400*/  DADD R66, R6.reuse, R10.reuse ;  /* 0x0000000006427229 */ /* 0x140fe4000000000a */
[----:B-1----:R-:W-:Y:S01]  /*0410*/  DADD R4, R6, -R10 ;  /* 0x0000000006047229 */ /* 0x002fe2000000080a */
        /* <DEDUP_REMOVED lines=8> */
[C---:B------:R-:W-:Y:S01]  /*04a0*/  DFMA R62, R20.reuse, R6, RZ ;  /* 0x00000006143e722b */ /* 0x040fe200000000ff */
[----:B------:R-:W-:Y:S01]  /*04b0*/  IMAD.U32 R14, RZ, RZ, UR12 ;  /* 0x0000000cff0e7e24 */ /* 0x000fe2000f8e00ff */
[C---:B------:R-:W-:Y:S01]  /*04c0*/  DFMA R58, R20.reuse, R8, RZ ;  /* 0x00000008143a722b */ /* 0x040fe200000000ff */
[----:B------:R-:W-:Y:S01]  /*04d0*/  MOV R15, UR13 ;  /* 0x0000000d000f7c02 */ /* 0x000fe20008000f00 */
[C---:B------:R-:W-:Y:S01]  /*04e0*/  DFMA R70, R20.reuse, R10, RZ ;  /* 0x0000000a1446722b */ /* 0x040fe200000000ff */
[----:B------:R-:W1:Y:S01]  /*04f0*/  LDCU.64 UR12, c[0x3][0x710] ;  /* 0x00c0e200ff0c77ac */ /* 0x000e620008000a00 */
[----:B------:R-:W-:Y:S01]  /*0500*/  DFMA R36, R20, R12, RZ ;  /* 0x0000000c1424722b */ /* 0x000fe200000000ff */
[----:B------:R-:W-:Y:S01]  /*0510*/  IMAD.U32 R20, RZ, RZ, UR46 ;  /* 0x0000002eff147e24 */ /* 0x000fe2000f8e00ff */
[----:B------:R-:W-:Y:S01]  /*0520*/  MOV R21, UR47 ;  /* 0x0000002f00157c02 */ /* 0x000fe20008000f00 */
[C---:B------:R-:W-:Y:S01]  /*0530*/  DFMA R38, R44.reuse, R14, RZ ;  /* 0x0000000e2c26722b */ /* 0x040fe200000000ff */
[----:B------:R-:W2:Y:S01]  /*0540*/  LDCU.128 UR8, c[0x3][0x700] ;  /* 0x00c0e000ff0877ac */ /* 0x000ea20008000c00 */
[----:B------:R-:W-:-:S02]  /*0550*/  DFMA R46, R44, R16, RZ ;  /* 0x000000102c2e722b */ /* 0x000fc400000000ff */
[C---:B------:R-:W-:Y:S01]  /*0560*/  DFMA R40, R44.reuse, R18, RZ ;  /* 0x000000122c28722b */ /* 0x040fe200000000ff */
[----:B------:R-:W0:Y:S01]  /*0570*/  LDCU.128 UR32, c[0x3][0x30] ;  /* 0x00c00600ff2077ac */ /* 0x000e220008000c00 */
[----:B------:R-:W-:Y:S02]  /*0580*/  DFMA R44, R44, R20, RZ ;  /* 0x000000142c2c722b */ /* 0x000fe400000000ff */
[C---:B------:R-:W-:Y:S01]  /*0590*/  DFMA R62, R56.reuse, R22, R62 ;  /* 0x00000016383e722b */ /* 0x040fe2000000003e */
[----:B------:R-:W0:Y:S01]  /*05a0*/  LDCU.128 UR40, c[0x3][0x730] ;  /* 0x00c0e600ff2877ac */ /* 0x000e220008000c00 */
[C---:B------:R-:W-:Y:S02]  /*05b0*/  DFMA R58, R56.reuse, R24, R58 ;  /* 0x00000018383a722b */ /* 0x040fe4000000003a */
[C---:B------:R-:W-:Y:S02]  /*05c0*/  DFMA R70, R56.reuse, R26, R70 ;  /* 0x0000001a3846722b */ /* 0x040fe40000000046 */
[----:B------:R-:W-:Y:S01]  /*05d0*/  DFMA R56, R56, R28, R36 ;  /* 0x0000001c3838722b */ /* 0x000fe20000000024 */
[----:B------:R-:W-:Y:S01]  /*05e0*/  MOV R36, UR52 ;  /* 0x0000003400247c02 */ /* 0x000fe20008000f00 */
[----:B------:R-:W-:Y:S01]  /*05f0*/  IMAD.U32 R37, RZ, RZ, UR53 ;  /* 0x00000035ff257e24 */ /* 0x000fe2000f8e00ff */
[----:B------:R-:W-:-:S02]  /*0600*/  DFMA R64, R42, R30, R38 ;  /* 0x0000001e2a40722b */ /* 0x000fc40000000026 */
        /* <DEDUP_REMOVED lines=12> */
[----:B------:R-:W0:Y:S01]  /*06d0*/  LDCU.64 UR20, c[0x3][0x18] ;  /* 0x00c00300ff1477ac */ /* 0x000e220008000a00 */
[C---:B------:R-:W-:Y:S02]  /*06e0*/  DFMA R60, R4.reuse, R40, R46 ;  /* 0x00000028043c722b */ /* 0x040fe4000000002e */
[C---:B------:R-:W-:Y:S01]  /*06f0*/  DFMA R68, R4.reuse, R42, R68 ;  /* 0x0000002a0444722b */ /* 0x040fe20000000044 */
[----:B------:R-:W-:Y:S01]  /*0700*/  IMAD.U32 R46, RZ, RZ, UR16 ;  /* 0x00000010ff2e7e24 */ /* 0x000fe2000f8e00ff */
[----:B------:R-:W-:Y:S01]  /*0710*/  DFMA R4, R4, R44, R48 ;  /* 0x0000002c0404722b */ /* 0x000fe20000000030 */
[----:B------:R-:W-:Y:S01]  /*0720*/  IMAD.U32 R47, RZ, RZ, UR17 ;  /* 0x00000011ff2f7e24 */ /* 0x000fe2000f8e00ff */
[----:B------:R-:W-:Y:S01]  /*0730*/  MOV R48, UR26 ;  /* 0x0000001a00307c02 */ /* 0x000fe20008000f00 */
[----:B------:R-:W-:Y:S01]  /*0740*/  IMAD.U32 R49, RZ, RZ, UR27 ;  /* 0x0000001bff317e24 */ /* 0x000fe2000f8e00ff */
[C---:B------:R-:W-:Y:S01]  /*0750*/  DFMA R70, R66.reuse, R50, R70 ;  /* 0x000000324246722b */ /* 0x040fe20000000046 */
[----:B------:R-:W0:Y:S02]  /*0760*/  LDCU.128 UR52, c[0x3][0x750] ;  /* 0x00c0ea00ff3477ac */ /* 0x000e240008000c00 */
[----:B------:R-:W-:-:S02]  /*0770*/  DFMA R62, R66, R46, R62 ;  /* 0x0000002e423e722b */ /* 0x000fc4000000003e */
[C---:B------:R-:W-:Y:S01]  /*0780*/  DFMA R58, R66.reuse, R48, R58 ;  /* 0x00000030423a722b */ /* 0x040fe2000000003a */
[----:B------:R-:W0:Y:S01]  /*0790*/  LDCU.128 UR16, c[0x3][URZ] ;  /* 0x00c00000ff1077ac */ /* 0x000e220008000c00 */
[----:B------:R-:W-:Y:S01]  /*07a0*/  DFMA R66, R66, R52, R56 ;  /* 0x000000344242722b */ /* 0x000fe20000000038 */
[----:B------:R-:W0:Y:S01]  /*07b0*/  LDCU.128 UR24, c[0x3][0x20] ;  /* 0x00c00400ff1877ac */ /* 0x000e220008000c00 */
[----:B------:R-:W0:Y:S06]  /*07c0*/  LDCU.128 UR28, c[0x3][0x720] ;  /* 0x00c0e400ff1c77ac */ /* 0x000e2c0008000c00 */
[----:B------:R-:W-:Y:S01]  /*07d0*/  DADD R66, R66, R4 ;  /* 0x0000000042427229 */ /* 0x000fe20000000004 */
[----:B------:R-:W-:Y:S01]  /*07e0*/  LOP3.LUT R4, R55, 0xffff, RZ, 0xc0, !PT ;  /* 0x0000ffff37047812 */ /* 0x000fe200078ec0ff */
[----:B------:R-:W0:Y:S04]  /*07f0*/  LDCU.128 UR44, c[0x3][0x740] ;  /* 0x00c0e800ff2c77ac */ /* 0x000e280008000c00 */
[----:B------:R-:W-:-:S05]  /*0800*/  IMAD R4, R4, 0x2aab, RZ ;  /* 0x00002aab04047824 */ /* 0x000fca00078e02ff */
[----:B------:R-:W-:Y:S01]  /*0810*/  SHF.R.U32.HI R5, RZ, 0x10, R4 ;  /* 0x00000010ff057819 */ /* 0x000fe20000011604 */
[----:B------:R-:W-:-:S03]  /*0820*/  DADD R56, R62, -R64 ;  /* 0x000000003e387229 */ /* 0x000fc60000000840 */
[----:B------:R-:W-:Y:S01]  /*0830*/  PRMT R4, R5, 0x9910, RZ ;  /* 0x0000991005047816 */ /* 0x000fe200000000ff */
[----:B------:R-:W-:Y:S02]  /*0840*/  DADD R64, R62, R64 ;  /* 0x000000003e407229 */ /* 0x000fe40000000040 */
[C-C-:B------:R-:W-:Y:S02]  /*0850*/  DADD R62, R58.reuse, -R60.reuse ;  /* 0x000000003a3e7229 */ /* 0x140fe4000000083c */
[----:B------:R-:W-:Y:S01]  /*0860*/  IMAD R4, R4, 0x6, RZ ;  /* 0x0000000604047824 */ /* 0x000fe200078e02ff */
[----:B------:R-:W-:Y:S02]  /*0870*/  DADD R60, R58, R60 ;  /* 0x000000003a3c7229 */ /* 0x000fe4000000003c */
[C-C-:B------:R-:W-:Y:S02]  /*0880*/  DADD R58, R70.reuse, -R68.reuse ;  /* 0x00000000463a7229 */ /* 0x140fe40000000844 */
[----:B------:R-:W-:Y:S01]  /*0890*/  DADD R68, R70, R68 ;  /* 0x0000000046447229 */ /* 0x000fe20000000044 */
[----:B------:R-:W-:-:S02]  /*08a0*/  IADD3 R4, PT, PT, RZ, -R4, RZ ;  /* 0x80000004ff047210 */ /* 0x000fc40007ffe0ff */
[----:B------:R-:W-:-:S04]  /*08b0*/  MOV R71, 0x400 ;  /* 0x0000040000477802 */ /* 0x000fc80000000f00 */
[----:B0-----:R-:W-:Y:S02]  /*08c0*/  LEA R71, R54, R71, 0x18 ;  /* 0x0000004736477211 */ /* 0x001fe400078ec0ff */
[----:B------:R-:W-:-:S03]  /*08d0*/  PRMT R54, R4, 0x7710, RZ ;  /* 0x0000771004367816 */ /* 0x000fc600000000ff */
[----:B------:R-:W-:Y:S02]  /*08e0*/  IMAD R4, R2, 0xab8, R71 ;  /* 0x00000ab802047824 */ /* 0x000fe400078e0247 */
        /* <DEDUP_REMOVED lines=12> */
[----:B-1234-:R-:W-:Y:S05]  /*09b0*/  @P2 BRA `(.L_x_625) ;  /* 0x0000000400082947 */ /* 0x01efea0003800000 */
.L_x_626:
        /* <DEDUP_REMOVED lines=66> */
.L_x_625:
[----:B------:R-:W-:Y:S05]  /*0de0*/  BSYNC.RECONVERGENT B0 ;  /* 0x0000000000007941 */ /* 0x000fea0003800200 */
.L_x_624:
[----:B------:R-:W2:Y:S01]  /*0df0*/  LDCU.128 UR48, c[0x3][0x50] ;  /* 0x00c00a00ff3077ac */ /* 0x000ea20008000c00 */
[----:B------:R-:W-:Y:S01]  /*0e00*/  BSSY.RECONVERGENT B0, `(.L_x_627) ;  /* 0x00000c2000007945 */ /* 0x000fe20003800200 */
[----:B------:R-:W-:Y:S06]  /*0e10*/  BAR.SYNC.DEFER_BLOCKING 0x0 ;  /* 0x0000000000007b1d */ /* 0x000fec0000010000 */
[----:B------:R-:W-:Y:S05]  /*0e20*/  @P1 BRA `(.L_x_628) ;  /* 0x0000000800fc1947 */ /* 0x000fea0003800000 */
.L_x_629:
[----:B---3--:R-:W-:Y:S01]  /*0e30*/  PRMT R2, R3, 0x9910, RZ ;  /* 0x0000991003027816 */ /* 0x008fe200000000ff */
[----:B------:R-:W3:Y:S01]  /*0e40*/  @!P0 LDC.64 R8, c[0x0][0x388] ;  /* 0x0000e200ff088b82 */ /* 0x000ee20000000a00 */
[----:B------:R-:W-:Y:S01]  /*0e50*/  UMOV UR6, 0x3107 ;  /* 0x0000310700067882 */ /* 0x000fe20000000000 */
[----:B------:R-:W-:Y:S02]  /*0e60*/  CS2R R18, SRZ ;  /* 0x0000000000127805 */ /* 0x000fe4000001ff00 */
[----:B------:R-:W-:Y:S01]  /*0e70*/  IMAD R2, R2, 0x25, RZ ;  /* 0x0000002502027824 */ /* 0x000fe200078e02ff */
[----:B01----:R-:W-:-:S03]  /*0e80*/  CS2R R56, SRZ ;  /* 0x0000000000387805 */ /* 0x003fc6000001ff00 */
[----:B------:R-:W0:Y:S01]  /*0e90*/  @!P0 LDC.64 R14, c[0x0][0x388] ;  /* 0x0000e200ff0e8b82 */ /* 0x000e220000000a00 */
        /* <DEDUP_REMOVED lines=8> */
[----:B------:R-:W-:Y:S02]  /*0f20*/  SHF.R.U32.HI R17, RZ, 0x2, R7 ;  /* 0x00000002ff117819 */ /* 0x000fe40000011607 */
[----:B------:R-:W1:Y:S02]  /*0f30*/  @!P0 LDC.64 R6, c[0x0][0x388] ;  /* 0x0000e200ff068b82 */ /* 0x000e640000000a00 */
[----:B------:R-:W-:-:S05]  /*0f40*/  PRMT R2, R17, 0x9910, RZ ;  /* 0x0000991011027816 */ /* 0x000fca00000000ff */
[----:B------:R-:W-:-:S05]  /*0f50*/  IMAD R2, R2, 0x7, RZ ;  /* 0x0000000702027824 */ /* 0x000fca00078e02ff */
[----:B------:R-:W-:-:S04]  /*0f60*/  IADD3 R2, PT, PT, RZ, -R2, RZ ;  /* 0x80000002ff027210 */ /* 0x000fc80007ffe0ff */
[----:B------:R-:W-:-:S05]  /*0f70*/  PRMT R2, R2, 0x7710, RZ ;  /* 0x0000771002027816 */ /* 0x000fca00000000ff */
[----:B------:R-:W-:-:S05]  /*0f80*/  IMAD.IADD R2, R2, 0x1, R3 ;  /* 0x0000000102027824 */ /* 0x000fca00078e0203 */
[----:B------:R-:W-:-:S04]  /*0f90*/  LOP3.LUT R16, R2, 0xff, RZ, 0xc0, !PT ;  /* 0x000000ff02107812 */ /* 0x000fc800078ec0ff */
[----:B------:R-:W-:-:S05]  /*0fa0*/  PRMT R73, R16, 0x5410, R17 ;  /* 0x0000541010497816 */ /* 0x000fca0000000011 */
[----:B------:R-:W-:-:S04]  /*0fb0*/  IDP.2A.LO.U16.U8 R73, R73, UR6, RZ ;  /* 0x0000000649497c26 */ /* 0x000fc800080010ff */
[C-C-:B------:R-:W-:Y:S02]  /*0fc0*/  @!P0 IMAD R11, R0.reuse, 0x157, R73.reuse ;  /* 0x00000157000b8824 */ /* 0x140fe400078e0249 */
[----:B------:R-:W-:Y:S02]  /*0fd0*/  @!P0 IMAD R13, R0, 0x157, R73 ;  /* 0x00000157000d8824 */ /* 0x000fe400078e0249 */
[----:B-1----:R-:W-:Y:S01]  /*0fe0*/  @!P0 IMAD.WIDE R6, R11, 0x8, R6 ;  /* 0x000000080b068825 */ /* 0x002fe200078e0206 */
[----:B------:R-:W-:-:S03]  /*0ff0*/  CS2R R10, SRZ ;  /* 0x00000000000a7805 */ /* 0x000fc6000001ff00 */
[----:B---3--:R-:W-:Y:S01]  /*1000*/  @!P0 IMAD.WIDE R8, R13, 0x8, R8 ;  /* 0x000000080d088825 */ /* 0x008fe200078e0208 */
[----:B------:R-:W3:Y:S01]  /*1010*/  @!P0 LDG.E.64.CONSTANT R18, desc[UR4][R6.64+0x30] ;  /* 0x0000300406128981 */ /* 0x000ee2000c1e9b00 */
[----:B------:R-:W-:-:S03]  /*1020*/  CS2R R12, SRZ ;  /* 0x00000000000c7805 */ /* 0x000fc6000001ff00 */
[----:B------:R-:W4:Y:S04]  /*1030*/  @!P0 LDG.E.64.CONSTANT R10, desc[UR4][R8.64+0x28] ;  /* 0x00002804080a8981 */ /* 0x000f28000c1e9b00 */
[----:B------:R-:W5:Y:S04]  /*1040*/  @!P0 LDG.E.64.CONSTANT R56, desc[UR4][R6.64] ;  /* 0x0000000406388981 */ /* 0x000f68000c1e9b00 */
[----:B------:R-:W2:Y:S01]  /*1050*/  @!P0 LDG.E.64.CONSTANT R12, desc[UR4][R8.64+0x8] ;  /* 0x00000804080c8981 */ /* 0x000ea2000c1e9b00 */
[----:B------:R-:W-:Y:S01]  /*1060*/  @!P0 IMAD R21, R0, 0x157, R73 ;  /* 0x0000015700158824 */ /* 0x000fe200078e0249 */
[----:B------:R-:W-:-:S03]  /*1070*/  CS2R R54, SRZ ;  /* 0x0000000000367805 */ /* 0x000fc6000001ff00 */
[----:B0-----:R-:W-:Y:S01]  /*1080*/  @!P0 IMAD.WIDE R14, R21, 0x8, R14 ;  /* 0x00000008150e8825 */ /* 0x001fe200078e020e */
[----:B------:R-:W-:-:S04]  /*1090*/  CS2R R58, SRZ ;  /* 0x00000000003a7805 */ /* 0x000fc8000001ff00 */
[----:B------:R-:W2:Y:S04]  /*10a0*/  @!P0 LDG.E.64.CONSTANT R54, desc[UR4][R14.64+0x20] ;  /* 0x000020040e368981 */ /* 0x000ea8000c1e9b00 */
[----:B------:R0:W2:Y:S01]  /*10b0*/  @!P0 LDG.E.64.CONSTANT R58, desc[UR4][R14.64+0x10] ;  /* 0x000010040e3a8981 */ /* 0x0000a2000c1e9b00 */
[----:B------:R-:W-:Y:S01]  /*10c0*/  IMAD R2, R17, 0x188, R4 ;  /* 0x0000018811027824 */ /* 0x000fe200078e0204 */
[----:B------:R-:W-:Y:S01]  /*10d0*/  MOV R30, UR10 ;  /* 0x0000000a001e7c02 */ /* 0x000fe20008000f00 */
[----:B------:R-:W-:Y:S01]  /*10e0*/  IMAD.U32 R17, RZ, RZ, UR23 ;  /* 0x00000017ff117e24 */ /* 0x000fe2000f8e00ff */
[----:B------:R-:W-:Y:S01]  /*10f0*/  MOV R22, UR18 ;  /* 0x0000001200167c02 */ /* 0x000fe20008000f00 */
[----:B------:R-:W-:Y:S01]  /*1100*/  IMAD R2, R16, 0x38, R2 ;  /* 0x0000003810027824 */ /* 0x000fe200078e0202 */
[----:B------:R-:W-:Y:S01]  /*1110*/  MOV R16, UR22 ;  /* 0x0000001600107c02 */ /* 0x000fe20008000f00 */
[----:B------:R-:W-:Y:S01]  /*1120*/  IMAD.U32 R31, RZ, RZ, UR11 ;  /* 0x0000000bff1f7e24 */ /* 0x000fe2000f8e00ff */
[----:B------:R-:W-:Y:S01]  /*1130*/  MOV R24, UR24 ;  /* 0x0000001800187c02 */ /* 0x000fe20008000f00 */
[----:B------:R-:W-:Y:S01]  /*1140*/  IMAD.U32 R23, RZ, RZ, UR19 ;  /* 0x00000013ff177e24 */ /* 0x000fe2000f8e00ff */
[----:B------:R-:W-:Y:S01]  /*1150*/  LDS.64 R36, [R2] ;  /* 0x0000000002247984 */ /* 0x000fe20000000a00 */
[----:B0-----:R-:W-:Y:S01]  /*1160*/  MOV R14, UR8 ;  /* 0x00000008000e7c02 */ /* 0x001fe20008000f00 */
[----:B------:R-:W-:Y:S01]  /*1170*/  IMAD.U32 R15, RZ, RZ, UR9 ;  /* 0x00000009ff0f7e24 */ /* 0x000fe2000f8e00ff */
[----:B------:R-:W-:Y:S01]  /*1180*/  MOV R32, UR28 ;  /* 0x0000001c00207c02 */ /* 0x000fe20008000f00 */
[----:B------:R-:W0:Y:S01]  /*1190*/  LDS.64 R6, [R2+0x28] ;  /* 0x0000280002067984 */ /* 0x000e220000000a00 */
[----:B------:R-:W-:Y:S01]  /*11a0*/  IMAD.U32 R25, RZ, RZ, UR25 ;  /* 0x00000019ff197e24 */ /* 0x000fe2000f8e00ff */
[----:B------:R-:W-:Y:S01]  /*11b0*/  MOV R38, UR12 ;  /* 0x0000000c00267c02 */ /* 0x000fe20008000f00 */
[----:B------:R-:W-:Y:S01]  /*11c0*/  IMAD.U32 R33, RZ, RZ, UR29 ;  /* 0x0000001dff217e24 */ /* 0x000fe2000f8e00ff */
[----:B------:R-:W-:Y:S01]  /*11d0*/  LDS.64 R70, [R2+0x8] ;  /* 0x0000080002467984 */ /* 0x000fe20000000a00 */
[----:B------:R-:W-:Y:S01]  /*11e0*/  IMAD.U32 R39, RZ, RZ, UR13 ;  /* 0x0000000dff277e24 */ /* 0x000fe2000f8e00ff */
[----:B------:R-:W-:Y:S01]  /*11f0*/  MOV R46, UR14 ;  /* 0x0000000e002e7c02 */ /* 0x000fe20008000f00 */
[----:B------:R-:W-:Y:S01]  /*1200*/  IMAD.U32 R47, RZ, RZ, UR15 ;  /* 0x0000000fff2f7e24 */ /* 0x000fe2000f8e00ff */
[----:B------:R-:W1:Y:S01]  /*1210*/  LDS.64 R8, [R2+0x20] ;  /* 0x0000200002087984 */ /* 0x000e620000000a00 */
[----:B------:R-:W-:-:S03]  /*1220*/  @!P0 IMAD R73, R0, 0x157, R73 ;  /* 0x0000015700498824 */ /* 0x000fc600078e0249 */
[----:B------:R-:W-:Y:S04]  /*1230*/  LDS.64 R68, [R2+0x10] ;  /* 0x0000100002447984 */ /* 0x000fe80000000a00 */
[----:B------:R-:W1:Y:S01]  /*1240*/  LDS.64 R26, [R2+0x18] ;  /* 0x00001800021a7984 */ /* 0x000e620000000a00 */
[C-C-:B0-----:R-:W-:Y:S02]  /*1250*/  DADD R20, R36.reuse, R6.reuse ;  /* 0x0000000024147229 */ /* 0x141fe40000000006 */
[----:B------:R-:W-:Y:S01]  /*1260*/  DADD R36, R36, -R6 ;  /* 0x0000000024247229 */ /* 0x000fe20000000806 */
[----:B------:R-:W-:Y:S01]  /*1270*/  MOV R6, UR16 ;  /* 0x0000001000067c02 */ /* 0x000fe20008000f00 */
[----:B------:R-:W-:Y:S01]  /*1280*/  IMAD.U32 R7, RZ, RZ, UR17 ;  /* 0x00000011ff077e24 */ /* 0x000fe2000f8e00ff */
[----:B-1----:R-:W-:-:S02]  /*1290*/  DADD R44, R70, R8 ;  /* 0x00000000462c7229 */ /* 0x002fc40000000008 */
[----:B------:R-:W-:Y:S01]  /*12a0*/  DADD R70, R70, -R8 ;  /* 0x0000000046467229 */ /* 0x000fe20000000808 */
[----:B------:R-:W-:Y:S01]  /*12b0*/  MOV R8, UR20 ;  /* 0x0000001400087c02 */ /* 0x000fe20008000f00 */
[----:B------:R-:W-:Y:S01]  /*12c0*/  IMAD.U32 R9, RZ, RZ, UR21 ;  /* 0x00000015ff097e24 */ /* 0x000fe2000f8e00ff */
[----:B------:R-:W-:Y:S02]  /*12d0*/  DFMA R28, R36, R14, RZ ;  /* 0x0000000e241c722b */ /* 0x000fe400000000ff */
[----:B------:R-:W-:Y:S02]  /*12e0*/  DFMA R34, R20, R6, RZ ;  /* 0x000000061422722b */ /* 0x000fe400000000ff */
[----:B------:R-:W-:Y:S02]  /*12f0*/  DFMA R48, R36, R16, RZ ;  /* 0x000000102430722b */ /* 0x000fe400000000ff */
[----:B------:R-:W-:Y:S02]  /*1300*/  DFMA R40, R20, R8, RZ ;  /* 0x000000081428722b */ /* 0x000fe400000000ff */
[----:B------:R-:W-:-:S02]  /*1310*/  DADD R66, R68, R26 ;  /* 0x0000000044427229 */ /* 0x000fc4000000001a */
[----:B------:R-:W-:Y:S02]  /*1320*/  DADD R68, R68, -R26 ;  /* 0x0000000044447229 */ /* 0x000fe4000000081a */
[----:B------:R-:W-:Y:S02]  /*1330*/  DFMA R28, R70, R30, R28 ;  /* 0x0000001e461c722b */ /* 0x000fe4000000001c */
[C---:B------:R-:W-:Y:S02]  /*1340*/  DFMA R34, R44.reuse, R22, R34 ;  /* 0x000000162c22722b */ /* 0x040fe40000000022 */
[----:B------:R-:W-:Y:S02]  /*1350*/  DFMA R42, R44, R24, R40 ;  /* 0x000000182c2a722b */ /* 0x000fe40000000028 */
[----:B------:R-:W-:Y:S01]  /*1360*/  DFMA R52, R70, R32, R48 ;  /* 0x000000204634722b */ /* 0x000fe20000000030 */
[----:B------:R-:W-:Y:S01]  /*1370*/  MOV R40, UR30 ;  /* 0x0000001e00287c02 */ /* 0x000fe20008000f00 */
[----:B------:R-:W-:Y:S01]  /*1380*/  IMAD.U32 R49, RZ, RZ, UR27 ;  /* 0x0000001bff317e24 */ /* 0x000fe2000f8e00ff */
[----:B------:R-:W-:Y:S01]  /*1390*/  MOV R48, UR26 ;  /* 0x0000001a00307c02 */ /* 0x000fe20008000f00 */
[----:B------:R-:W-:Y:S01]  /*13a0*/  IMAD.U32 R41, RZ, RZ, UR31 ;  /* 0x0000001fff297e24 */ /* 0x000fe2000f8e00ff */
[----:B------:R-:W-:-:S02]  /*13b0*/  DFMA R28, R68, R38, R28 ;  /* 0x00000026441c722b */ /* 0x000fc4000000001c */
[C---:B------:R-:W-:Y:S02]  /*13c0*/  DFMA R26, R66.reuse, R46, R34 ;  /* 0x0000002e421a722b */ /* 0x040fe40000000022 */
[----:B------:R-:W-:Y:S02]  /*13d0*/  DFMA R50, R66, R48, R42 ;  /* 0x000000304232722b */ /* 0x000fe4000000002a */
[----:B------:R-:W-:-:S04]  /*13e0*/  DFMA R52, R68, R40, R52 ;  /* 0x000000284434722b */ /* 0x000fc80000000034 */
[C-C-:B------:R-:W-:Y:S02]  /*13f0*/  DADD R42, -R28.reuse, R26.reuse ;  /* 0x000000001c2a7229 */ /* 0x140fe4000000011a */
[----:B------:R-:W-:Y:S02]  /*1400*/  DADD R28, R28, R26 ;  /* 0x000000001c1c7229 */ /* 0x000fe4000000001a */
[C-C-:B------:R-:W-:Y:S02]  /*1410*/  DADD R34, R50.reuse, -R52.reuse ;  /* 0x0000000032227229 */ /* 0x140fe40000000834 */
[----:B------:R-:W-:Y:S01]  /*1420*/  DADD R26, R50, R52 ;  /* 0x00000000321a7229 */ /* 0x000fe20000000034 */
[----:B------:R-:W-:Y:S01]  /*1430*/  MOV R50, UR36 ;  /* 0x0000002400327c02 */ /* 0x000fe20008000f00 */
[----:B------:R-:W-:Y:S01]  /*1440*/  IMAD.U32 R51, RZ, RZ, UR37 ;  /* 0x00000025ff337e24 */ /* 0x000fe2000f8e00ff */
[----:B---3--:R-:W-:Y:S01]  /*1450*/  DMUL R42, R42, R18 ;  /* 0x000000122a2a7228 */ /* 0x008fe20000000000 */
[----:B------:R-:W-:Y:S01]  /*1460*/  MOV R18, UR40 ;  /* 0x0000002800127c02 */ /* 0x000fe20008000f00 */
[----:B------:R-:W-:Y:S01]  /*1470*/  IMAD.U32 R19, RZ, RZ, UR41 ;  /* 0x00000029ff137e24 */ /* 0x000fe2000f8e00ff */
[----:B----4-:R-:W-:Y:S01]  /*1480*/  DMUL R34, R34, R10 ;  /* 0x0000000a22227228 */ /* 0x010fe20000000000 */
[----:B------:R-:W-:Y:S01]  /*1490*/  MOV R10, UR32 ;  /* 0x00000020000a7c02 */ /* 0x000fe20008000f00 */
[----:B------:R-:W-:-:S03]  /*14a0*/  IMAD.U32 R11, RZ, RZ, UR33 ;  /* 0x00000021ff0b7e24 */ /* 0x000fc6000f8e00ff */
[CCC-:B-----5:R-:W-:Y:S02]  /*14b0*/  DFMA R52, R28.reuse, R56.reuse, -R42.reuse ;  /* 0x000000381c34722b */ /* 0x1e0fe4000000082a */
[----:B------:R-:W-:Y:S02]  /*14c0*/  DFMA R56, R28, R56, R42 ;  /* 0x000000381c38722b */ /* 0x000fe4000000002a */
[--C-:B--2---:R-:W-:Y:S01]  /*14d0*/  DFMA R28, R26, R12, -R34.reuse ;  /* 0x0000000c1a1c722b */ /* 0x104fe20000000822 */
[----:B------:R-:W-:Y:S01]  /*14e0*/  MOV R42, UR44 ;  /* 0x0000002c002a7c02 */ /* 0x000fe20008000f00 */
[----:B------:R-:W-:Y:S01]  /*14f0*/  DFMA R64, R20, R10, RZ ;  /* 0x0000000a1440722b */ /* 0x000fe200000000ff */
[----:B------:R-:W-:Y:S01]  /*1500*/  IMAD.U32 R43, RZ, RZ, UR45 ;  /* 0x0000002dff2b7e24 */ /* 0x000fe2000f8e00ff */
[----:B------:R-:W-:Y:S02]  /*1510*/  DFMA R60, R36, R18, RZ ;  /* 0x00000012243c722b */ /* 0x000fe400000000ff */
[----:B------:R-:W-:Y:S01]  /*1520*/  DFMA R12, R26, R12, R34 ;  /* 0x0000000c1a0c722b */ /* 0x000fe20000000022 */
[----:B------:R-:W-:Y:S01]  /*1530*/  MOV R26, UR34 ;  /* 0x00000022001a7c02 */ /* 0x000fe20008000f00 */
[----:B------:R-:W-:Y:S01]  /*1540*/  IMAD.U32 R27, RZ, RZ, UR35 ;  /* 0x00000023ff1b7e24 */ /* 0x000fe2000f8e00ff */
[----:B------:R-:W-:Y:S01]  /*1550*/  MOV R34, UR42 ;  /* 0x0000002a00227c02 */ /* 0x000fe20008000f00 */
[----:B------:R-:W-:-:S04]  /*1560*/  IMAD.U32 R35, RZ, RZ, UR43 ;  /* 0x0000002bff237e24 */ /* 0x000fc8000f8e00ff */
[----:B------:R-:W-:Y:S02]  /*1570*/  DFMA R64, R44, R26, R64 ;  /* 0x0000001a2c40722b */ /* 0x000fe40000000040 */
[----:B------:R-:W-:-:S06]  /*1580*/  DFMA R60, R70, R34, R60 ;  /* 0x00000022463c722b */ /* 0x000fcc000000003c */
[----:B------:R-:W-:Y:S02]  /*1590*/  DFMA R64, R66, R50, R64 ;  /* 0x000000324240722b */ /* 0x000fe40000000040 */
[----:B------:R-:W-:-:S08]  /*15a0*/  DFMA R60, R68, R42, R60 ;  /* 0x0000002a443c722b */ /* 0x000fd0000000003c */
[C-C-:B------:R-:W-:Y:S02]  /*15b0*/  DADD R62, R64.reuse, -R60.reuse ;  /* 0x00000000403e7229 */ /* 0x140fe4000000083c */
[----:B------:R-:W-:Y:S02]  /*15c0*/  DADD R60, R64, R60 ;  /* 0x00000000403c7229 */ /* 0x000fe4000000003c */
[----:B------:R-:W-:-:S04]  /*15d0*/  DFMA R64, R56, R6, RZ ;  /* 0x000000063840722b */ /* 0x000fc800000000ff */
[----:B------:R-:W-:-:S04]  /*15e0*/  DMUL R62, R62, R54 ;  /* 0x000000363e3e7228 */ /* 0x000fc80000000000 */
[----:B------:R-:W-:-:S04]  /*15f0*/  DFMA R64, R12, R8, R64 ;  /* 0x000000080c40722b */ /* 0x000fc80000000040 */
[CCC-:B------:R-:W-:Y:S02]  /*1600*/  DFMA R54, R60.reuse, R58.reuse, -R62.reuse ;  /* 0x0000003a3c36722b */ /* 0x1c0fe4000000083e */
[----:B------:R-:W-:Y:S02]  /*1610*/  DFMA R58, R60, R58, R62 ;  /* 0x0000003a3c3a722b */ /* 0x000fe4000000003e */
[C---:B------:R-:W-:Y:S02]  /*1620*/  DFMA R62, R56.reuse, R22, RZ ;  /* 0x00000016383e722b */ /* 0x040fe400000000ff */
[----:B------:R-:W-:Y:S02]  /*1630*/  DFMA R56, R56, R46, RZ ;  /* 0x0000002e3838722b */ /* 0x000fe400000000ff */
[----:B------:R-:W-:Y:S02]  /*1640*/  DFMA R60, R52, R14, RZ ;  /* 0x0000000e343c722b */ /* 0x000fe400000000ff */
[----:B------:R-:W-:-:S02]  /*1650*/  DFMA R64, R58, R10, R64 ;  /* 0x0000000a3a40722b */ /* 0x000fc40000000040 */
[C---:B------:R-:W-:Y:S02]  /*1660*/  DFMA R62, R12.reuse, R24, R62 ;  /* 0x000000180c3e722b */ /* 0x040fe4000000003e */
[----:B------:R-:W-:Y:S02]  /*1670*/  DFMA R12, R12, R48, R56 ;  /* 0x000000300c0c722b */ /* 0x000fe40000000038 */
[C---:B------:R-:W-:Y:S02]  /*1680*/  DFMA R56, R52.reuse, R30, RZ ;  /* 0x0000001e3438722b */ /* 0x040fe400000000ff */
[----:B------:R-:W-:Y:S02]  /*1690*/  DFMA R52, R52, R38, RZ ;  /* 0x000000263434722b */ /* 0x000fe400000000ff */
[----:B------:R-:W-:Y:S02]  /*16a0*/  DFMA R60, R28, R16, R60 ;  /* 0x000000101c3c722b */ /* 0x000fe4000000003c */
[----:B------:R-:W-:-:S02]  /*16b0*/  DFMA R62, R58, R26, R62 ;  /* 0x0000001a3a3e722b */ /* 0x000fc4000000003e */
[C---:B------:R-:W-:Y:S02]  /*16c0*/  DFMA R56, R28.reuse, R32, R56 ;  /* 0x000000201c38722b */ /* 0x040fe40000000038 */
[----:B------:R-:W-:Y:S02]  /*16d0*/  DFMA R28, R28, R40, R52 ;  /* 0x000000281c1c722b */ /* 0x000fe40000000034 */
[----:B------:R-:W-:Y:S01]  /*16e0*/  DFMA R58, R58, R50, R12 ;  /* 0x000000323a3a722b */ /* 0x000fe2000000000c */
[----:B------:R-:W-:Y:S01]  /*16f0*/  MOV R12, UR38 ;  /* 0x00000026000c7c02 */ /* 0x000fe20008000f00 */
[----:B------:R-:W-:Y:S01]  /*1700*/  IMAD.U32 R13, RZ, RZ, UR39 ;  /* 0x00000027ff0d7e24 */ /* 0x000fe2000f8e00ff */
[C---:B------:R-:W-:Y:S02]  /*1710*/  DFMA R60, R54.reuse, R18, R60 ;  /* 0x00000012363c722b */ /* 0x040fe4000000003c */
[C---:B------:R-:W-:Y:S02]  /*1720*/  DFMA R56, R54.reuse, R34, R56 ;  /* 0x000000223638722b */ /* 0x040fe40000000038 */
[----:B------:R-:W-:-:S02]  /*1730*/  DFMA R54, R54, R42, R28 ;  /* 0x0000002a3636722b */ /* 0x000fc4000000001c */
        /* <DEDUP_REMOVED lines=16> */
[----:B------:R-:W0:Y:S02]  /*1840*/  @!P0 LDC.64 R68, c[0x0][0x388] ;  /* 0x0000e200ff448b82 */ /* 0x000e240000000a00 */
[----:B0-----:R-:W-:Y:S01]  /*1850*/  @!P0 IMAD.WIDE R68, R73, 0x8, R68 ;  /* 0x0000000849448825 */ /* 0x001fe200078e0244 */
[----:B------:R-:W-:-:S06]  /*1860*/  CS2R R72, SRZ ;  /* 0x0000000000487805 */ /* 0x000fcc000001ff00 */
[----:B------:R-:W2:Y:S01]  /*1870*/  @!P0 LDG.E.64.CONSTANT R72, desc[UR4][R68.64+0x18] ;  /* 0x0000180444488981 */ /* 0x000ea2000c1e9b00 */
[C-C-:B------:R-:W-:Y:S01]  /*1880*/  DADD R74, R66.reuse, -R70.reuse ;  /* 0x00000000424a7229 */ /* 0x140fe20000000846 */
[C---:B------:R-:W-:Y:S01]  /*1890*/  ISETP.GE.U32.AND P1, PT, R3.reuse, 0xd, PT ;  /* 0x0000000d0300780c */ /* 0x040fe20003f26070 */
[----:B------:R-:W-:Y:S01]  /*18a0*/  DADD R66, R66, R70 ;  /* 0x0000000042427229 */ /* 0x000fe20000000046 */
[----:B------:R-:W-:-:S05]  /*18b0*/  IADD3 R3, PT, PT, R3, 0x24, RZ ;  /* 0x0000002403037810 */ /* 0x000fca0007ffe0ff */
        /* <DEDUP_REMOVED lines=22> */
.L_x_628:
[----:B--2---:R-:W-:Y:S05]  /*1a20*/  BSYNC.RECONVERGENT B0 ;  /* 0x0000000000007941 */ /* 0x004fea0003800200 */
.L_x_627:
[----:B---3--:R-:W2:Y:S01]  /*1a30*/  S2R R2, SR_TID.X ;  /* 0x0000000000027919 */ /* 0x008ea20000002100 */
[----:B------:R-:W-:Y:S01]  /*1a40*/  BSSY.RECONVERGENT B0, `(.L_x_630) ;  /* 0x0000048000007945 */ /* 0x000fe20003800200 */
[----:B------:R-:W-:Y:S01]  /*1a50*/  BAR.SYNC.DEFER_BLOCKING 0x0 ;  /* 0x0000000000007b1d */ /* 0x000fe20000010000 */
[----:B--2---:R-:W-:-:S13]  /*1a60*/  ISETP.GT.U32.AND P0, PT, R2, 0x29, PT ;  /* 0x000000290200780c */ /* 0x004fda0003f04070 */
[----:B------:R-:W-:Y:S05]  /*1a70*/  @P0 BRA `(.L_x_631) ;  /* 0x0000000400100947 */ /* 0x000fea0003800000 */
.L_x_632:
[C---:B--2---:R-:W-:Y:S02]  /*1a80*/  PRMT R3, R2.reuse, 0x9910, RZ ;  /* 0x0000991002037816 */ /* 0x044fe400000000ff */
[----:B------:R-:W-:-:S03]  /*1a90*/  ISETP.GE.U32.AND P0, PT, R2, 0x6, PT ;  /* 0x000000060200780c */ /* 0x000fc60003f06070 */
[----:B------:R-:W-:-:S05]  /*1aa0*/  IMAD R3, R3, 0xab, RZ ;  /* 0x000000ab03037824 */ /* 0x000fca00078e02ff */
[----:B------:R-:W-:-:S04]  /*1ab0*/  LOP3.LUT R3, R3, 0xffff, RZ, 0xc0, !PT ;  /* 0x0000ffff03037812 */ /* 0x000fc800078ec0ff */
[----:B------:R-:W-:-:S04]  /*1ac0*/  SHF.R.U32.HI R3, RZ, 0xa, R3 ;  /* 0x0000000aff037819 */ /* 0x000fc80000011603 */
[C---:B------:R-:W-:Y:S02]  /*1ad0*/  PRMT R54, R3.reuse, 0x9910, RZ ;  /* 0x0000991003367816 */ /* 0x040fe400000000ff */
[----:B01----:R-:W-:-:S03]  /*1ae0*/  LOP3.LUT R57, R3, 0xffff, RZ, 0xc0, !PT ;  /* 0x0000ffff03397812 */ /* 0x003fc600078ec0ff */
        /* <DEDUP_REMOVED lines=30> */
[C---:B------:R-:W-:Y:S02]  /*1cd0*/  DFMA R54, R64.reuse, R10, R54 ;  /* 0x0000000a4036722b */ /* 0x040fe40000000036 */
[C---:B------:R-:W-:Y:S02]  /*1ce0*/  DFMA R60, R64.reuse, R26, R60 ;  /* 0x0000001a403c722b */ /* 0x040fe4000000003c */
[----:B------:R-:W-:Y:S02]  /*1cf0*/  DFMA R64, R64, R50, R56 ;  /* 0x000000324040722b */ /* 0x000fe40000000038 */
[----:B------:R-:W-:-:S02]  /*1d00*/  DFMA R72, R66, R16, R72 ;  /* 0x000000104248722b */ /* 0x000fc40000000048 */
[----:B---3--:R-:W-:Y:S02]  /*1d10*/  DADD R56, R62, R62 ;  /* 0x000000003e387229 */ /* 0x008fe4000000003e */
[C---:B------:R-:W-:Y:S02]  /*1d20*/  DFMA R68, R66.reuse, R32, R68 ;  /* 0x000000204244722b */ /* 0x040fe40000000044 */
[----:B------:R-:W-:Y:S02]  /*1d30*/  DFMA R70, R66, R40, R70 ;  /* 0x000000284246722b */ /* 0x000fe40000000046 */
[----:B------:R-:W-:Y:S02]  /*1d40*/  DFMA R72, R58, R18, R72 ;  /* 0x000000123a48722b */ /* 0x000fe40000000048 */
[----:B------:R-:W-:Y:S02]  /*1d50*/  DMUL R56, R56, 0.5 ;  /* 0x3fe0000038387828 */ /* 0x000fe40000000000 */
[----:B------:R-:W-:-:S02]  /*1d60*/  DADD R62, R62, -R62 ;  /* 0x000000003e3e7229 */ /* 0x000fc4000000083e */
        /* <DEDUP_REMOVED lines=21> */
.L_x_631:
[----:B------:R-:W-:Y:S05]  /*1ec0*/  BSYNC.RECONVERGENT B0 ;  /* 0x0000000000007941 */ /* 0x000fea0003800200 */
.L_x_630:
[----:B------:R-:W-:Y:S06]  /*1ed0*/  BAR.SYNC.DEFER_BLOCKING 0x0 ;  /* 0x0000000000007b1d */ /* 0x000fec0000010000 */
[----:B------:R-:W3:Y:S01]  /*1ee0*/  LDCU.64 UR8, c[0x3][0x10] ;  /* 0x00c00200ff0877ac */ /* 0x000ee20008000a00 */
[----:B------:R-:W4:Y:S01]  /*1ef0*/  LDCU.64 UR10, c[0x3][0x710] ;  /* 0x00c0e200ff0a77ac */ /* 0x000f220008000a00 */
[----:B------:R-:W5:Y:S01]  /*1f00*/  LDCU.64 UR12, c[0x3][0x28] ;  /* 0x00c00500ff0c77ac */ /* 0x000f620008000a00 */
[----:B------:R-:W1:Y:S01]  /*1f10*/  LDCU.64 UR14, c[0x3][0x728] ;  /* 0x00c0e500ff0e77ac */ /* 0x000e620008000a00 */
[----:B------:R-:W0:Y:S01]  /*1f20*/  LDCU UR6, c[0x0][0x380] ;  /* 0x00007000ff0677ac */ /* 0x000e220008000800 */
[----:B------:R-:W-:Y:S01]  /*1f30*/  LDS.64 R38, [R5] ;  /* 0x0000000005267984 */ /* 0x000fe20000000a00 */
[----:B------:R-:W5:Y:S03]  /*1f40*/  LDCU.64 UR18, c[0x3][0x740] ;  /* 0x00c0e800ff1277ac */ /* 0x000f660008000a00 */
[----:B------:R-:W2:Y:S01]  /*1f50*/  LDS.64 R36, [R5+0x930] ;  /* 0x0009300005247984 */ /* 0x000ea20000000a00 */
[----:B------:R-:W5:Y:S03]  /*1f60*/  LDCU.64 UR16, c[0x3][0x40] ;  /* 0x00c00800ff1077ac */ /* 0x000f660008000a00 */
[----:B------:R-:W-:Y:S01]  /*1f70*/  LDS.64 R40, [R5+0x188] ;  /* 0x0001880005287984 */ /* 0x000fe20000000a00 */
[----:B------:R-:W5:Y:S03]  /*1f80*/  LDCU.64 UR20, c[0x3][0x58] ;  /* 0x00c00b00ff1477ac */ /* 0x000f660008000a00 */
[----:B------:R-:W3:Y:S04]  /*1f90*/  LDS.64 R42, [R5+0x7a8] ;  /* 0x0007a800052a7984 */ /* 0x000ee80000000a00 */
[----:B------:R-:W-:Y:S01]  /*1fa0*/  LDS.64 R44, [R5+0x310] ;  /* 0x00031000052c7984 */ /* 0x000fe20000000a00 */
[----:B0-----:R-:W-:-:S03]  /*1fb0*/  ISETP.GE.AND P0, PT, R0, UR6, PT ;  /* 0x0000000600007c0c */ /* 0x001fc6000bf06270 */
[----:B------:R-:W0:Y:S04]  /*1fc0*/  LDS.64 R46, [R5+0x620] ;  /* 0x00062000052e7984 */ /* 0x000e280000000a00 */
[----:B------:R1:W5:Y:S01]  /*1fd0*/  LDS.64 R48, [R5+0x498] ;  /* 0x0004980005307984 */ /* 0x0003620000000a00 */
[C-C-:B--2---:R-:W-:Y:S02]  /*1fe0*/  DADD R2, R38.reuse, -R36.reuse ;  /* 0x0000000026027229 */ /* 0x144fe40000000824 */
[----:B------:R-:W-:Y:S02]  /*1ff0*/  DADD R38, R38, R36 ;  /* 0x0000000026267229 */ /* 0x000fe40000000024 */
[----:B---3--:R-:W-:-:S04]  /*2000*/  DADD R36, R40, -R42 ;  /* 0x0000000028247229 */ /* 0x008fc8000000082a */
[----:B------:R-:W-:Y:S02]  /*2010*/  DFMA R30, R2, R30, RZ ;  /* 0x0000001e021e722b */ /* 0x000fe400000000ff */
[----:B------:R-:W-:Y:S02]  /*2020*/  DADD R40, R40, R42 ;  /* 0x0000000028287229 */ /* 0x000fe4000000002a */
[----:B------:R-:W-:Y:S02]  /*2030*/  DFMA R50, R38, UR8, RZ ;  /* 0x0000000826327c2b */ /* 0x000fe400080000ff */
[----:B----4-:R-:W-:Y:S01]  /*2040*/  DFMA R52, R2, UR10, RZ ;  /* 0x0000000a02347c2b */ /* 0x010fe200080000ff */
[----:B------:R-:W2:Y:S01]  /*2050*/  LDCU.128 UR8, c[0x3][0x750] ;  /* 0x00c0ea00ff0877ac */ /* 0x000ea20008000c00 */
[----:B------:R-:W-:Y:S02]  /*2060*/  DFMA R32, R36, R32, R30 ;  /* 0x000000202420722b */ /* 0x000fe4000000001e */
[----:B0-----:R-:W-:-:S02]  /*2070*/  DADD R30, R44, -R46 ;  /* 0x000000002c1e7229 */ /* 0x001fc4000000082e */
[----:B-1----:R-:W-:Y:S02]  /*2080*/  DADD R4, R44, R46 ;  /* 0x000000002c047229 */ /* 0x002fe4000000002e */
[----:B-----5:R-:W-:Y:S02]  /*2090*/  DADD R42, R48, R48 ;  /* 0x00000000302a7229 */ /* 0x020fe40000000030 */
[----:B------:R-:W-:Y:S02]  /*20a0*/  DFMA R52, R36, UR14, R52 ;  /* 0x0000000e24347c2b */ /* 0x000fe40008000034 */
[----:B------:R-:W-:Y:S02]  /*20b0*/  DFMA R50, R40, UR12, R50 ;  /* 0x0000000c28327c2b */ /* 0x000fe40008000032 */
[----:B------:R-:W-:Y:S02]  /*20c0*/  DFMA R44, R30, R34, R32 ;  /* 0x000000221e2c722b */ /* 0x000fe40000000020 */
[----:B------:R-:W-:-:S02]  /*20d0*/  DADD R32, R48, -R48 ;  /* 0x0000000030207229 */ /* 0x000fc40000000830 */
[----:B------:R-:W-:Y:S02]  /*20e0*/  DMUL R34, R42, 0.5 ;  /* 0x3fe000002a227828 */ /* 0x000fe40000000000 */
[----:B------:R-:W-:Y:S02]  /*20f0*/  DFMA R52, R30, UR18, R52 ;  /* 0x000000121e347c2b */ /* 0x000fe40008000034 */
[----:B------:R-:W-:Y:S02]  /*2100*/  DFMA R46, R4, UR16, R50 ;  /* 0x00000010042e7c2b */ /* 0x000fe40008000032 */
[----:B--2---:R-:W-:-:S04]  /*2110*/  DFMA R42, R32, UR8, R44 ;  /* 0x00000008202a7c2b */ /* 0x004fc8000800002c */
[----:B------:R-:W-:Y:S02]  /*2120*/  DFMA R44, R32, UR10, R52 ;  /* 0x0000000a202c7c2b */ /* 0x000fe40008000034 */
[----:B------:R-:W-:Y:S01]  /*2130*/  DFMA R46, R34, UR20, R46 ;  /* 0x00000014222e7c2b */ /* 0x000fe2000800002e */
[----:B------:R-:W-:Y:S10]  /*2140*/  @P0 EXIT ;  /* 0x000000000000094d */ /* 0x000ff40003800000 */
[----:B------:R-:W0:Y:S01]  /*2150*/  S2R R49, SR_TID.X ;  /* 0x0000000000317919 */ /* 0x000e220000002100 */
[C---:B------:R-:W-:Y:S02]  /*2160*/  DFMA R22, R38.reuse, R22, RZ ;  /* 0x000000162616722b */ /* 0x040fe400000000ff */
[----:B------:R-:W-:Y:S02]  /*2170*/  DFMA R6, R38, R6, RZ ;  /* 0x000000062606722b */ /* 0x000fe400000000ff */
[----:B------:R-:W-:Y:S01]  /*2180*/  DFMA R2, R2, R14, RZ ;  /* 0x0000000e0202722b */ /* 0x000fe200000000ff */
[----:B------:R-:W1:Y:S03]  /*2190*/  LDC.64 R14, c[0x0][0x3a8] ;  /* 0x0000ea00ff0e7b82 */ /* 0x000e660000000a00 */
[C---:B------:R-:W-:Y:S02]  /*21a0*/  DFMA R22, R40.reuse, R24, R22 ;  /* 0x000000182816722b */ /* 0x040fe40000000016 */
[----:B------:R-:W-:-:S02]  /*21b0*/  DFMA R6, R40, R8, R6 ;  /* 0x000000082806722b */ /* 0x000fc40000000006 */
[----:B------:R-:W-:Y:S02]  /*21c0*/  DFMA R2, R36, R16, R2 ;  /* 0x000000102402722b */ /* 0x000fe40000000002 */
[----:B------:R-:W-:Y:S02]  /*21d0*/  DADD R8, R46, R44 ;  /* 0x000000002e087229 */ /* 0x000fe4000000002c */
[C---:B------:R-:W-:Y:S02]  /*21e0*/  DFMA R22, R4.reuse, R26, R22 ;  /* 0x0000001a0416722b */ /* 0x040fe40000000016 */
[----:B------:R-:W-:Y:S02]  /*21f0*/  DFMA R6, R4, R10, R6 ;  /* 0x0000000a0406722b */ /* 0x000fe40000000006 */
[----:B------:R-:W-:Y:S02]  /*2200*/  DFMA R2, R30, R18, R2 ;  /* 0x000000121e02722b */ /* 0x000fe40000000002 */
[----:B------:R-:W-:-:S02]  /*2210*/  DADD R44, R46, -R44 ;  /* 0x000000002e2c7229 */ /* 0x000fc4000000082c */
[C---:B------:R-:W-:Y:S02]  /*2220*/  DFMA R22, R34.reuse, R28, R22 ;  /* 0x0000001c2216722b */ /* 0x040fe40000000016 */
[----:B------:R-:W-:Y:S02]  /*2230*/  DFMA R10, R34, R12, R6 ;  /* 0x0000000c220a722b */ /* 0x000fe40000000006 */
[----:B------:R-:W-:Y:S01]  /*2240*/  DFMA R20, R32, R20, R2 ;  /* 0x000000142014722b */ /* 0x000fe20000000002 */
[----:B0-----:R-:W-:-:S03]  /*2250*/  IMAD R3, R0, 0xd8, R49 ;  /* 0x000000d800037824 */ /* 0x001fc600078e0231 */
[C-C-:B------:R-:W-:Y:S02]  /*2260*/  DADD R6, R22.reuse, R42.reuse ;  /* 0x0000000016067229 */ /* 0x140fe4000000002a */
[----:B------:R-:W-:Y:S01]  /*2270*/  DADD R42, R22, -R42 ;  /* 0x00000000162a7229 */ /* 0x000fe2000000082a */
        /* <DEDUP_REMOVED lines=10> */
.L_x_633:
        /* <DEDUP_REMOVED lines=14> */
.L_x_1102:


//--------------------- .text._Z32massMatrixMultiplyRegisterKernelILi6ELi7ELi2EEviPKdS1_S1_S1_Pd --------------------------
	.section	.text._Z32massMatrixMultiplyRegisterKernelILi6ELi7ELi2EEviPKdS1_S1_S1_Pd,"ax",@progbits
	.align	128
        .global         _Z32massMatrixMultiplyRegisterKernelILi6ELi7ELi2EEviPKdS1_S1_S1_Pd
        .type           _Z32massMatrixMultiplyRegisterKernelILi6ELi7ELi2EEviPKdS1_S1_S1_Pd,@function
        .size           _Z32massMatrixMultiplyRegisterKernelILi6ELi7ELi2EEviPKdS1_S1_S1_Pd,(.L_x_1103 - _Z32massMatrixMultiplyRegisterKernelILi6ELi7ELi2EEviPKdS1_S1_S1_Pd)
        .other          _Z32massMatrixMultiplyRegisterKernelILi6ELi7ELi2EEviPKdS1_S1_S1_Pd,@"STO_CUDA_ENTRY STV_DEFAULT"
_Z32massMatrixMultiplyRegisterKernelILi6ELi7ELi2EEviPKdS1_S1_S1_Pd:
.text._Z32massMatrixMultiplyRegisterKernelILi6ELi7ELi2EEviPKdS1_S1_S1_Pd:
        /* <DEDUP_REMOVED lines=114> */
[----:B------:R-:W-:-:S02]  /*0720*/  DFMA R16, R34, UR50, RZ ;  /* 0x0000003222107c2b */ /* 0x000fc400080000ff */
[----:B------:R-:W-:Y:S01]  /*0730*/  DFMA R34, R34, UR18, RZ ;  /* 0x0000001222227c2b */ /* 0x000fe200080000ff */
[----:B-1----:R-:W-:Y:S02]  /*0740*/  R2UR UR26, R20 ;  /* 0x00000000141a72ca */ /* 0x002fe400000e0000 */
[----:B------:R-:W-:Y:S01]  /*0750*/  R2UR UR27, R21 ;  /* 0x00000000151b72ca */ /* 0x000fe200000e0000 */
[----:B------:R-:W-:Y:S01]  /*0760*/  IMAD R12, R12, 0x6, RZ ;  /* 0x000000060c0c7824 */ /* 0x000fe200078e02ff */
[----:B------:R-:W-:Y:S02]  /*0770*/  R2UR UR42, R18 ;  /* 0x00000000122a72ca */ /* 0x000fe400000e0000 */
[----:B------:R-:W-:Y:S02]  /*0780*/  R2UR UR43, R19 ;  /* 0x00000000132b72ca */ /* 0x000fe400000e0000 */
[----:B------:R-:W-:Y:S02]  /*0790*/  R2UR UR22, R8 ;  /* 0x00000000081672ca */ /* 0x000fe400000e0000 */
[----:B------:R-:W-:-:S02]  /*07a0*/  R2UR UR23, R9 ;  /* 0x00000000091772ca */ /* 0x000fc400000e0000 */
[----:B------:R-:W-:Y:S02]  /*07b0*/  R2UR UR54, R22 ;  /* 0x00000000163672ca */ /* 0x000fe400000e0000 */
        /* <DEDUP_REMOVED lines=24> */
[----:B------:R-:W-:Y:S04]  /*0940*/  BSSY.RECONVERGENT B0, `(.L_x_634) ;  /* 0x000004d000007945 */ /* 0x000fe80003800200 */
        /* <DEDUP_REMOVED lines=10> */
.L_x_636:
        /* <DEDUP_REMOVED lines=64> */
[----:B------:R1:W-:Y:S01]  /*0df0*/  STS.64 [R7+0xa8], R16 ;  /* 0x0000a81007007388 */ /* 0x0003e20000000a00 */
[----:B------:R-:W-:Y:S05]  /*0e00*/  @!P2 BRA `(.L_x_636) ;  /* 0xfffffff800f8a947 */ /* 0x000fea000383ffff */
.L_x_635:
[----:B------:R-:W-:Y:S05]  /*0e10*/  BSYNC.RECONVERGENT B0 ;  /* 0x0000000000007941 */ /* 0x000fea0003800200 */
.L_x_634:
[----:B------:R-:W-:Y:S06]  /*0e20*/  BAR.SYNC.DEFER_BLOCKING 0x0 ;  /* 0x0000000000007b1d */ /* 0x000fec0000010000 */
[----:B------:R-:W-:Y:S04]  /*0e30*/  BSSY.RECONVERGENT B0, `(.L_x_637) ;  /* 0x0000094000007945 */ /* 0x000fe80003800200 */
[----:B------:R-:W-:Y:S05]  /*0e40*/  @P1 BRA `(.L_x_638) ;  /* 0x0000000800481947 */ /* 0x000fea0003800000 */
.L_x_639:
[----:B--2---:R-:W-:Y:S01]  /*0e50*/  PRMT R2, R0, 0x9910, RZ ;  /* 0x0000991000027816 */ /* 0x004fe200000000ff */
[----:B01----:R-:W0:Y:S01]  /*0e60*/  @!P0 LDC.64 R8, c[0x0][0x388] ;  /* 0x0000e200ff088b82 */ /* 0x003e220000000a00 */
[----:B------:R-:W-:Y:S01]  /*0e70*/  UMOV UR30, 0x3107 ;  /* 0x00003107001e7882 */ /* 0x000fe20000000000 */
[----:B------:R-:W-:Y:S02]  /*0e80*/  CS2R R16, SRZ ;  /* 0x0000000000107805 */ /* 0x000fe4000001ff00 */
        /* <DEDUP_REMOVED lines=19> */
[----:B0-----:R-:W-:Y:S01]  /*0fc0*/  @!P0 IMAD.WIDE R8, R5, 0x8, R8 ;  /* 0x0000000805088825 */ /* 0x001fe200078e0208 */
[----:B------:R-:W0:Y:S01]  /*0fd0*/  S2R R2, SR_CTAID.X ;  /* 0x0000000000027919 */ /* 0x000e220000002500 */
[----:B------:R-:W-:-:S03]  /*0fe0*/  CS2R R18, SRZ ;  /* 0x0000000000127805 */ /* 0x000fc6000001ff00 */
[----:B------:R-:W2:Y:S01]  /*0ff0*/  @!P0 LDG.E.64.CONSTANT R16, desc[UR28][R8.64+0x30] ;  /* 0x0000301c08108981 */ /* 0x000ea2000c1e9b00 */
[----:B------:R-:W0:Y:S03]  /*1000*/  S2R R3, SR_TID.Y ;  /* 0x0000000000037919 */ /* 0x000e260000002200 */
[----:B------:R1:W3:Y:S01]  /*1010*/  @!P0 LDG.E.64.CONSTANT R18, desc[UR28][R8.64] ;  /* 0x0000001c08128981 */ /* 0x0002e2000c1e9b00 */
[----:B------:R-:W-:Y:S01]  /*1020*/  CS2R R10, SRZ ;  /* 0x00000000000a7805 */ /* 0x000fe2000001ff00 */
[----:B0-----:R-:W-:-:S05]  /*1030*/  IMAD R5, R2, 0x2, R3 ;  /* 0x0000000202057824 */ /* 0x001fca00078e0203 */
[----:B------:R-:W-:-:S13]  /*1040*/  ISETP.GE.AND P0, PT, R5, UR31, PT ;  /* 0x0000001f05007c0c */ /* 0x000fda000bf06270 */
[----:B------:R-:W0:Y:S01]  /*1050*/  @!P0 LDC.64 R34, c[0x0][0x388] ;  /* 0x0000e200ff228b82 */ /* 0x000e220000000a00 */
[----:B------:R-:W-:-:S04]  /*1060*/  @!P0 IMAD R13, R5, 0x157, R36 ;  /* 0x00000157050d8824 */ /* 0x000fc800078e0224 */
[----:B0-----:R-:W-:-:S05]  /*1070*/  @!P0 IMAD.WIDE R34, R13, 0x8, R34 ;  /* 0x000000080d228825 */ /* 0x001fca00078e0222 */
[----:B------:R-:W4:Y:S01]  /*1080*/  @!P0 LDG.E.64.CONSTANT R10, desc[UR28][R34.64+0x28] ;  /* 0x0000281c220a8981 */ /* 0x000f22000c1e9b00 */
[----:B------:R-:W-:-:S04]  /*1090*/  IMAD R2, R7, 0x188, R4 ;  /* 0x0000018807027824 */ /* 0x000fc800078e0204 */
[----:B------:R-:W-:-:S05]  /*10a0*/  IMAD R2, R12, 0x38, R2 ;  /* 0x000000380c027824 */ /* 0x000fca00078e0202 */
[----:B------:R-:W-:Y:S04]  /*10b0*/  LDS.64 R26, [R2] ;  /* 0x00000000021a7984 */ /* 0x000fe80000000a00 */
[----:B------:R-:W0:Y:S04]  /*10c0*/  LDS.64 R12, [R2+0x28] ;  /* 0x00002800020c7984 */ /* 0x000e280000000a00 */
[----:B------:R-:W-:Y:S04]  /*10d0*/  LDS.64 R20, [R2+0x8] ;  /* 0x0000080002147984 */ /* 0x000fe80000000a00 */
[----:B-1----:R-:W1:Y:S04]  /*10e0*/  LDS.64 R8, [R2+0x20] ;  /* 0x0000200002087984 */ /* 0x002e680000000a00 */
[----:B------:R-:W-:Y:S04]  /*10f0*/  LDS.64 R14, [R2+0x10] ;  /* 0x00001000020e7984 */ /* 0x000fe80000000a00 */
[----:B------:R-:W5:Y:S01]  /*1100*/  LDS.64 R30, [R2+0x18] ;  /* 0x00001800021e7984 */ /* 0x000f620000000a00 */
[----:B0-----:R-:W-:-:S02]  /*1110*/  DADD R32, R26, -R12 ;  /* 0x000000001a207229 */ /* 0x001fc4000000080c */
[----:B------:R-:W-:Y:S02]  /*1120*/  DADD R26, R26, R12 ;  /* 0x000000001a1a7229 */ /* 0x000fe4000000000c */
[C-C-:B-1----:R-:W-:Y:S02]  /*1130*/  DADD R12, R20.reuse, R8.reuse ;  /* 0x00000000140c7229 */ /* 0x142fe40000000008 */
[----:B------:R-:W-:Y:S02]  /*1140*/  DADD R20, R20, -R8 ;  /* 0x0000000014147229 */ /* 0x000fe40000000808 */
[----:B------:R-:W-:Y:S02]  /*1150*/  DFMA R22, R32, UR6, RZ ;  /* 0x0000000620167c2b */ /* 0x000fe400080000ff */
[----:B------:R-:W-:Y:S02]  /*1160*/  DFMA R8, R26, UR4, RZ ;  /* 0x000000041a087c2b */ /* 0x000fe400080000ff */
[----:B-----5:R-:W-:-:S02]  /*1170*/  DADD R24, R14, R30 ;  /* 0x000000000e187229 */ /* 0x020fc4000000001e */
[----:B------:R-:W-:Y:S02]  /*1180*/  DADD R30, R14, -R30 ;  /* 0x000000000e1e7229 */ /* 0x000fe4000000081e */
[----:B------:R-:W-:Y:S02]  /*1190*/  DFMA R22, R20, UR34, R22 ;  /* 0x0000002214167c2b */ /* 0x000fe40008000016 */
[----:B------:R-:W-:-:S06]  /*11a0*/  DFMA R8, R12, UR32, R8 ;  /* 0x000000200c087c2b */ /* 0x000fcc0008000008 */
[----:B------:R-:W-:Y:S02]  /*11b0*/  DFMA R22, R30, UR10, R22 ;  /* 0x0000000a1e167c2b */ /* 0x000fe40008000016 */
[----:B------:R-:W-:-:S08]  /*11c0*/  DFMA R8, R24, UR8, R8 ;  /* 0x0000000818087c2b */ /* 0x000fd00008000008 */
[C-C-:B------:R-:W-:Y:S02]  /*11d0*/  DADD R14, -R22.reuse, R8.reuse ;  /* 0x00000000160e7229 */ /* 0x140fe40000000108 */
[----:B------:R-:W-:Y:S02]  /*11e0*/  DADD R8, R22, R8 ;  /* 0x0000000016087229 */ /* 0x000fe40000000008 */
[----:B------:R-:W-:-:S08]  /*11f0*/  DFMA R22, R26, UR36, RZ ;  /* 0x000000241a167c2b */ /* 0x000fd000080000ff */
[----:B------:R-:W-:-:S08]  /*1200*/  DFMA R22, R12, UR12, R22 ;  /* 0x0000000c0c167c2b */ /* 0x000fd00008000016 */
[----:B------:R-:W-:Y:S01]  /*1210*/  DFMA R22, R24, UR40, R22 ;  /* 0x0000002818167c2b */ /* 0x000fe20008000016 */
[----:B------:R-:W-:Y:S01]  /*1220*/  @!P0 IMAD R7, R5, 0x157, R36 ;  /* 0x0000015705078824 */ /* 0x000fe200078e0224 */
[----:B------:R-:W-:Y:S01]  /*1230*/  CS2R R36, SRZ ;  /* 0x0000000000247805 */ /* 0x000fe2000001ff00 */
[----:B--2---:R-:W-:-:S08]  /*1240*/  DMUL R14, R14, R16 ;  /* 0x000000100e0e7228 */ /* 0x004fd00000000000 */
[CCC-:B---3--:R-:W-:Y:S02]  /*1250*/  DFMA R16, R8.reuse, R18.reuse, -R14.reuse ;  /* 0x000000120810722b */ /* 0x1c8fe4000000080e */
[----:B------:R-:W-:Y:S02]  /*1260*/  DFMA R18, R8, R18, R14 ;  /* 0x000000120812722b */ /* 0x000fe4000000000e */
[----:B------:R-:W-:Y:S01]  /*1270*/  DFMA R8, R32, UR38, RZ ;  /* 0x0000002620087c2b */ /* 0x000fe200080000ff */
[----:B------:R-:W-:-:S06]  /*1280*/  CS2R R14, SRZ ;  /* 0x00000000000e7805 */ /* 0x000fcc000001ff00 */
[----:B------:R0:W2:Y:S01]  /*1290*/  @!P0 LDG.E.64.CONSTANT R14, desc[UR28][R34.64+0x8] ;  /* 0x0000081c220e8981 */ /* 0x0000a2000c1e9b00 */
[----:B------:R-:W-:-:S08]  /*12a0*/  DFMA R8, R20, UR14, R8 ;  /* 0x0000000e14087c2b */ /* 0x000fd00008000008 */
[----:B------:R-:W-:Y:S01]  /*12b0*/  DFMA R8, R30, UR42, R8 ;  /* 0x0000002a1e087c2b */ /* 0x000fe20008000008 */
[----:B0-----:R-:W0:Y:S07]  /*12c0*/  @!P0 LDC.64 R34, c[0x0][0x388] ;  /* 0x0000e200ff228b82 */ /* 0x001e2e0000000a00 */
[C-C-:B------:R-:W-:Y:S02]  /*12d0*/  DADD R28, R22.reuse, R8.reuse ;  /* 0x00000000161c7229 */ /* 0x140fe40000000008 */
[----:B------:R-:W-:-:S02]  /*12e0*/  DADD R8, R22, -R8 ;  /* 0x0000000016087229 */ /* 0x000fc40000000808 */
        /* <DEDUP_REMOVED lines=8> */
[----:B------:R-:W1:Y:S01]  /*1370*/  @!P0 LDC.64 R32, c[0x0][0x388] ;  /* 0x0000e200ff208b82 */ /* 0x000e620000000a00 */
[C---:B0-----:R-:W-:Y:S01]  /*1380*/  @!P0 IMAD.WIDE R34, R7.reuse, 0x8, R34 ;  /* 0x0000000807228825 */ /* 0x041fe200078e0222 */
[C---:B------:R-:W-:Y:S02]  /*1390*/  DFMA R22, R24.reuse, UR20, R22 ;  /* 0x0000001418167c2b */ /* 0x040fe40008000016 */
[----:B------:R-:W-:Y:S02]  /*13a0*/  DFMA R24, R24, UR52, R12 ;  /* 0x0000003418187c2b */ /* 0x000fe4000800000c */
[----:B------:R-:W3:Y:S01]  /*13b0*/  @!P0 LDG.E.64.CONSTANT R36, desc[UR28][R34.64+0x18] ;  /* 0x0000181c22248981 */ /* 0x000ee2000c1e9b00 */
[----:B------:R-:W-:Y:S01]  /*13c0*/  CS2R R12, SRZ ;  /* 0x00000000000c7805 */ /* 0x000fe2000001ff00 */
[----:B----4-:R-:W-:Y:S01]  /*13d0*/  DMUL R8, R8, R10 ;  /* 0x0000000a08087228 */ /* 0x010fe20000000000 */
[----:B------:R-:W-:Y:S01]  /*13e0*/  CS2R R10, SRZ ;  /* 0x00000000000a7805 */ /* 0x000fe2000001ff00 */
[----:B-1----:R-:W-:-:S05]  /*13f0*/  @!P0 IMAD.WIDE R32, R7, 0x8, R32 ;  /* 0x0000000807208825 */ /* 0x002fca00078e0220 */
[----:B------:R-:W4:Y:S04]  /*1400*/  @!P0 LDG.E.64.CONSTANT R10, desc[UR28][R32.64+0x20] ;  /* 0x0000201c200a8981 */ /* 0x000f28000c1e9b00 */
[----:B------:R-:W5:Y:S01]  /*1410*/  @!P0 LDG.E.64.CONSTANT R12, desc[UR28][R32.64+0x10] ;  /* 0x0000101c200c8981 */ /* 0x000f62000c1e9b00 */
[C---:B------:R-:W-:Y:S02]  /*1420*/  DFMA R26, R30.reuse, UR22, R26 ;  /* 0x000000161e1a7c2b */ /* 0x040fe4000800001a */
[----:B------:R-:W-:Y:S01]  /*1430*/  DFMA R20, R30, UR54, R20 ;  /* 0x000000361e147c2b */ /* 0x000fe20008000014 */
[C---:B------:R-:W-:Y:S01]  /*1440*/  ISETP.GE.U32.AND P1, PT, R0.reuse, 0xd, PT ;  /* 0x0000000d0000780c */ /* 0x040fe20003f26070 */
[----:B------:R-:W-:Y:S01]  /*1450*/  VIADD R0, R0, 0x24 ;  /* 0x0000002400007836 */ /* 0x000fe20000000000 */
[----:B--2---:R-:W-:-:S02]  /*1460*/  DFMA R30, R28, R14, -R8 ;  /* 0x0000000e1c1e722b */ /* 0x004fc40000000808 */
[----:B------:R-:W-:Y:S02]  /*1470*/  DFMA R14, R28, R14, R8 ;  /* 0x0000000e1c0e722b */ /* 0x000fe40000000008 */
[C-C-:B------:R-:W-:Y:S02]  /*1480*/  DADD R8, R22.reuse, R26.reuse ;  /* 0x0000000016087229 */ /* 0x140fe4000000001a */
[----:B------:R-:W-:Y:S02]  /*1490*/  DADD R26, R22, -R26 ;  /* 0x00000000161a7229 */ /* 0x000fe4000000081a */
[C-C-:B------:R-:W-:Y:S02]  /*14a0*/  DADD R22, R24.reuse, -R20.reuse ;  /* 0x0000000018167229 */ /* 0x140fe40000000814 */
[----:B------:R-:W-:Y:S02]  /*14b0*/  DADD R28, R24, R20 ;  /* 0x00000000181c7229 */ /* 0x000fe40000000014 */
[----:B------:R-:W-:-:S02]  /*14c0*/  DFMA R20, R18, UR4, RZ ;  /* 0x0000000412147c2b */ /* 0x000fc400080000ff */
[C---:B------:R-:W-:Y:S02]  /*14d0*/  DFMA R24, R18.reuse, UR32, RZ ;  /* 0x0000002012187c2b */ /* 0x040fe400080000ff */
[----:B------:R-:W-:-:S04]  /*14e0*/  DFMA R18, R18, UR8, RZ ;  /* 0x0000000812127c2b */ /* 0x000fc800080000ff */
[C---:B------:R-:W-:Y:S02]  /*14f0*/  DFMA R20, R14.reuse, UR36, R20 ;  /* 0x000000240e147c2b */ /* 0x040fe40008000014 */
[C---:B------:R-:W-:Y:S02]  /*1500*/  DFMA R24, R14.reuse, UR12, R24 ;  /* 0x0000000c0e187c2b */ /* 0x040fe40008000018 */
[----:B------:R-:W-:Y:S02]  /*1510*/  DFMA R18, R14, UR40, R18 ;  /* 0x000000280e127c2b */ /* 0x000fe40008000012 */
[----:B------:R-:W-:-:S08]  /*1520*/  DFMA R14, R16, UR34, RZ ;  /* 0x00000022100e7c2b */ /* 0x000fd000080000ff */
[----:B------:R-:W-:Y:S02]  /*1530*/  DFMA R14, R30, UR14, R14 ;  /* 0x0000000e1e0e7c2b */ /* 0x000fe4000800000e */
[----:B---3--:R-:W-:-:S08]  /*1540*/  DMUL R22, R22, R36 ;  /* 0x0000002416167228 */ /* 0x008fd00000000000 */
[----:B------:R-:W-:Y:S02]  /*1550*/  DFMA R22, R28, R36, R22 ;  /* 0x000000241c16722b */ /* 0x000fe40000000016 */
[----:B----4-:R-:W-:Y:S02]  /*1560*/  DMUL R10, R26, R10 ;  /* 0x0000000a1a0a7228 */ /* 0x010fe40000000000 */
[C---:B------:R-:W-:Y:S02]  /*1570*/  DFMA R26, R16.reuse, UR6, RZ ;  /* 0x00000006101a7c2b */ /* 0x040fe400080000ff */
[----:B------:R-:W-:-:S04]  /*1580*/  DFMA R16, R16, UR10, RZ ;  /* 0x0000000a10107c2b */ /* 0x000fc800080000ff */
[CCC-:B-----5:R-:W-:Y:S02]  /*1590*/  DFMA R28, R8.reuse, R12.reuse, R10.reuse ;  /* 0x0000000c081c722b */ /* 0x1e0fe4000000000a */
[----:B------:R-:W-:Y:S02]  /*15a0*/  DFMA R8, R8, R12, -R10 ;  /* 0x0000000c0808722b */ /* 0x000fe4000000080a */
[C---:B------:R-:W-:Y:S02]  /*15b0*/  DFMA R26, R30.reuse, UR38, R26 ;  /* 0x000000261e1a7c2b */ /* 0x040fe4000800001a */
[----:B------:R-:W-:Y:S02]  /*15c0*/  DFMA R16, R30, UR42, R16 ;  /* 0x0000002a1e107c2b */ /* 0x000fe40008000010 */
[----:B------:R-:W-:Y:S02]  /*15d0*/  DMUL R22, R22, 0.5 ;  /* 0x3fe0000016167828 */ /* 0x000fe40000000000 */
        /* <DEDUP_REMOVED lines=10> */
[C---:B------:R-:W-:Y:S02]  /*1680*/  DFMA R14, R22.reuse, UR26, R14 ;  /* 0x0000001a160e7c2b */ /* 0x040fe4000800000e */
[----:B------:R-:W-:-:S04]  /*1690*/  DFMA R16, R22, UR54, R16 ;  /* 0x0000003616107c2b */ /* 0x000fc80008000010 */
[----:B------:R-:W-:Y:S02]  /*16a0*/  DADD R8, R20, -R26 ;  /* 0x0000000014087229 */ /* 0x000fe4000000081a */
        /* <DEDUP_REMOVED lines=12> */
.L_x_638:
[----:B------:R-:W-:Y:S05]  /*1770*/  BSYNC.RECONVERGENT B0 ;  /* 0x0000000000007941 */ /* 0x000fea0003800200 */
.L_x_637:
[----:B------:R-:W3:Y:S01]  /*1780*/  S2R R0, SR_TID.X ;  /* 0x0000000000007919 */ /* 0x000ee20000002100 */
[----:B------:R-:W-:Y:S01]  /*1790*/  BSSY.RECONVERGENT B0, `(.L_x_640) ;  /* 0x000004c000007945 */ /* 0x000fe20003800200 */
[----:B------:R-:W-:Y:S01]  /*17a0*/  BAR.SYNC.DEFER_BLOCKING 0x0 ;  /* 0x0000000000007b1d */ /* 0x000fe20000010000 */
[----:B---3--:R-:W-:-:S13]  /*17b0*/  ISETP.GT.U32.AND P1, PT, R0, 0x29, PT ;  /* 0x000000290000780c */ /* 0x008fda0003f24070 */
[----:B------:R-:W-:Y:S05]  /*17c0*/  @P1 BRA `(.L_x_641) ;  /* 0x0000000400201947 */ /* 0x000fea0003800000 */
[----:B-1----:R-:W1:Y:S01]  /*17d0*/  S2R R7, SR_CgaCtaId ;  /* 0x0000000000077919 */ /* 0x002e620000008800 */
[----:B--2---:R-:W-:-:S04]  /*17e0*/  MOV R2, 0x400 ;  /* 0x0000040000027802 */ /* 0x004fc80000000f00 */
[----:B-1----:R-:W-:-:S05]  /*17f0*/  LEA R2, R7, R2, 0x18 ;  /* 0x0000000207027211 */ /* 0x002fca00078ec0ff */
[----:B------:R-:W-:-:S07]  /*1800*/  IMAD R4, R3, 0xab8, R2 ;  /* 0x00000ab803047824 */ /* 0x000fce00078e0202 */
.L_x_642:
[C---:B---3--:R-:W-:Y:S02]  /*1810*/  PRMT R2, R0.reuse, 0x9910, RZ ;  /* 0x0000991000027816 */ /* 0x048fe400000000ff */
        /* <DEDUP_REMOVED lines=12> */
[----:B------:R-:W-:-:S05]  /*18e0*/  LOP3.LUT R2, R2, 0xff, RZ, 0xc0, !PT ;  /* 0x000000ff02027812 */ /* 0x000fca00078ec0ff */
[----:B------:R-:W-:-:S05]  /*18f0*/  IMAD R7, R2, 0x8, R7 ;  /* 0x0000000802077824 */ /* 0x000fca00078e0207 */
[----:B0-----:R-:W-:Y:S04]  /*1900*/  LDS.64 R14, [R7] ;  /* 0x00000000070e7984 */ /* 0x001fe80000000a00 */
        /* <DEDUP_REMOVED lines=20> */
[----:B---3--:R-:W-:-:S02]  /*1a50*/  DADD R24, R10, R10 ;  /* 0x000000000a187229 */ /* 0x008fc4000000000a */
[C---:B------:R-:W-:Y:S02]  /*1a60*/  DFMA R26, R12.reuse, UR38, R26 ;  /* 0x000000260c1a7c2b */ /* 0x040fe4000800001a */
[C---:B------:R-:W-:Y:S02]  /*1a70*/  DFMA R28, R12.reuse, UR14, R28 ;  /* 0x0000000e0c1c7c2b */ /* 0x040fe4000800001c */
[----:B------:R-:W-:Y:S02]  /*1a80*/  DFMA R14, R12, UR42, R14 ;  /* 0x0000002a0c0e7c2b */ /* 0x000fe4000800000e */
[----:B------:R-:W-:Y:S02]  /*1a90*/  DADD R2, R8, -R2 ;  /* 0x0000000008027229 */ /* 0x000fe40000000802 */
        /* <DEDUP_REMOVED lines=27> */
.L_x_641:
[----:B------:R-:W-:Y:S05]  /*1c50*/  BSYNC.RECONVERGENT B0 ;  /* 0x0000000000007941 */ /* 0x000fea0003800200 */
.L_x_640:
[----:B------:R-:W-:Y:S06]  /*1c60*/  BAR.SYNC.DEFER_BLOCKING 0x0 ;  /* 0x0000000000007b1d */ /* 0x000fec0000010000 */
[----:B012---:R-:W-:Y:S04]  /*1c70*/  LDS.64 R12, [R6] ;  /* 0x00000000060c7984 */ /* 0x007fe80000000a00 */
[----:B---3--:R-:W0:Y:S04]  /*1c80*/  LDS.64 R14, [R6+0x930] ;  /* 0x00093000060e7984 */ /* 0x008e280000000a00 */
        /* <DEDUP_REMOVED lines=38> */
[----:B------:R-:W-:Y:S10]  /*1ef0*/  @P0 EXIT ;  /* 0x000000000000094d */ /* 0x000ff40003800000 */
[----:B------:R-:W0:Y:S01]  /*1f00*/  S2R R0, SR_TID.X ;  /* 0x0000000000007919 */ /* 0x000e220000002100 */
[----:B------:R-:W1:Y:S01]  /*1f10*/  LDC.64 R18, c[0x0][0x3a8] ;  /* 0x0000ea00ff127b82 */ /* 0x000e620000000a00 */
[C-C-:B------:R-:W-:Y:S02]  /*1f20*/  DADD R12, R24.reuse, R16.reuse ;  /* 0x00000000180c7229 */ /* 0x140fe40000000010 */
[----:B------:R-:W-:Y:S02]  /*1f30*/  DADD R14, R24, -R16 ;  /* 0x00000000180e7229 */ /* 0x000fe40000000810 */
[C-C-:B------:R-:W-:Y:S02]  /*1f40*/  DADD R10, R8.reuse, R20.reuse ;  /* 0x00000000080a7229 */ /* 0x140fe40000000014 */
[----:B------:R-:W-:Y:S02]  /*1f50*/  DADD R16, R8, -R20 ;  /* 0x0000000008107229 */ /* 0x000fe40000000814 */
[----:B------:R-:W-:-:S02]  /*1f60*/  DADD R8, R2, R6 ;  /* 0x0000000002087229 */ /* 0x000fc40000000006 */
[----:B------:R-:W-:Y:S01]  /*1f70*/  DADD R2, R2, -R6 ;  /* 0x0000000002027229 */ /* 0x000fe20000000806 */
[----:B0-----:R-:W-:-:S04]  /*1f80*/  IMAD R5, R5, 0xd8, R0 ;  /* 0x000000d805057824 */ /* 0x001fc800078e0200 */
[----:B-1----:R-:W-:-:S05]  /*1f90*/  IMAD.WIDE R4, R5, 0x8, R18 ;  /* 0x0000000805047825 */ /* 0x002fca00078e0212 */
[----:B------:R-:W-:Y:S04]  /*1fa0*/  STG.E.64 desc[UR28][R4.64+0x240], R12 ;  /* 0x0002400c04007986 */ /* 0x000fe8000c101b1c */
[----:B------:R-:W-:Y:S04]  /*1fb0*/  STG.E.64 desc[UR28][R4.64+0x360], R14 ;  /* 0x0003600e04007986 */ /* 0x000fe8000c101b1c */
[----:B------:R-:W-:Y:S04]  /*1fc0*/  STG.E.64 desc[UR28][R4.64+0x120], R10 ;  /* 0x0001200a04007986 */ /* 0x000fe8000c101b1c */
[----:B------:R-:W-:Y:S04]  /*1fd0*/  STG.E.64 desc[UR28][R4.64+0x480], R16 ;  /* 0x0004801004007986 */ /* 0x000fe8000c101b1c */
[----:B------:R-:W-:Y:S04]  /*1fe0*/  STG.E.64 desc[UR28][R4.64], R8 ;  /* 0x0000000804007986 */ /* 0x000fe8000c101b1c */
[----:B------:R-:W-:Y:S01]  /*1ff0*/  STG.E.64 desc[UR28][R4.64+0x5a0], R2 ;  /* 0x0005a00204007986 */ /* 0x000fe2000c101b1c */
[----:B------:R-:W-:Y:S05]  /*2000*/  EXIT ;  /* 0x000000000000794d */ /* 0x000fea0003800000 */
.L_x_643:
        /* <DEDUP_REMOVED lines=15> */
.L_x_1103:


//--------------------- .text._Z32massMatrixMultiplyConstantKernelILi6ELi6ELi2EEviPKdS1_S1_S1_Pd --------------------------
	.section	.text._Z32massMatrixMultiplyConstantKernelILi6ELi6ELi2EEviPKdS1_S1_S1_Pd,"ax",@progbits
	.align	128
        .global         _Z32massMatrixMultiplyConstantKernelILi6ELi6ELi2EEviPKdS1_S1_S1_Pd
        .type           _Z32massMatrixMultiplyConstantKernelILi6ELi6ELi2EEviPKdS1_S1_S1_Pd,@function
        .size           _Z32massMatrixMultiplyConstantKernelILi6ELi6ELi2EEviPKdS1_S1_S1_Pd,(.L_x_1104 - _Z32massMatrixMultiplyConstantKernelILi6ELi6ELi2EEviPKdS1_S1_S1_Pd)
        .other          _Z32massMatrixMultiplyConstantKernelILi6ELi6ELi2EEviPKdS1_S1_S1_Pd,@"STO_CUDA_ENTRY STV_DEFAULT"
_Z32massMatrixMultiplyConstantKernelILi6ELi6ELi2EEviPKdS1_S1_S1_Pd:
.text._Z32massMatrixMultiplyConstantKernelILi6ELi6ELi2EEviPKdS1_S1_S1_Pd:
[----:B------:R-:W-:Y:S01]  /*0000*/  LDC R1, c[0x0][0x37c] ;  /* 0x0000df00ff017b82 */ /* 0x000fe20000000800 */
[----:B------:R-:W0:Y:S01]  /*0010*/  S2R R2, SR_TID.Y ;  /* 0x0000000000027919 */ /* 0x000e220000002200 */
[----:B------:R-:W1:Y:S01]  /*0020*/  LDCU UR4, c[0x0][0x380] ;  /* 0x00007000ff0477ac */ /* 0x000e620008000800 */
[----:B------:R-:W0:Y:S01]  /*0030*/  S2R R3, SR_CTAID.X ;  /* 0x0000000000037919 */ /* 0x000e220000002500 */
[----:B------:R-:W2:Y:S01]  /*0040*/  LDCU.64 UR36, c[0x0][0x358] ;  /* 0x00006b00ff2477ac */ /* 0x000ea20008000a00 */
[----:B------:R-:W3:Y:S01]  /*0050*/  S2R R5, SR_TID.X ;  /* 0x0000000000057919 */ /* 0x000ee20000002100 */
[----:B------:R-:W4:Y:S01]  /*0060*/  LDCU.128 UR8, c[0x3][0x700] ;  /* 0x00c0e000ff0877ac */ /* 0x000f220008000c00 */
[----:B------:R-:W5:Y:S01]  /*0070*/  S2R R27, SR_CgaCtaId ;  /* 0x00000000001b7919 */ /* 0x000f620000008800 */
[----:B------:R-:W4:Y:S01]  /*0080*/  LDCU.128 UR12, c[0x3][0x10] ;  /* 0x00c00200ff0c77ac */ /* 0x000f220008000c00 */
[----:B------:R-:W4:Y:S01]  /*0090*/  LDCU.128 UR32, c[0x3][0x30] ;  /* 0x00c00600ff2077ac */ /* 0x000f220008000c00 */
[----:B------:R-:W4:Y:S01]  /*00a0*/  LDCU.128 UR16, c[0x3][0x710] ;  /* 0x00c0e200ff1077ac */ /* 0x000f220008000c00 */
[----:B------:R-:W4:Y:S01]  /*00b0*/  LDCU.128 UR24, c[0x3][0x20] ;  /* 0x00c00400ff1877ac */ /* 0x000f220008000c00 */
[----:B------:R-:W4:Y:S01]  /*00c0*/  LDCU.128 UR28, c[0x3][0x730] ;  /* 0x00c0e600ff1c77ac */ /* 0x000f220008000c00 */
[----:B------:R-:W4:Y:S01]  /*00d0*/  LDCU.128 UR20, c[0x3][0x720] ;  /* 0x00c0e400ff1477ac */ /* 0x000f220008000c00 */
[----:B0-----:R-:W-:Y:S01]  /*00e0*/  IMAD R0, R3, 0x2, R2 ;  /* 0x0000000203007824 */ /* 0x001fe200078e0202 */
[----:B------:R-:W0:Y:S01]  /*00f0*/  LDCU.64 UR38, c[0x3][0x40] ;  /* 0x00c00800ff2677ac */ /* 0x000e220008000a00 */
[----:B------:R-:W-:Y:S03]  /*0100*/  BAR.SYNC.DEFER_BLOCKING 0x0 ;  /* 0x0000000000007b1d */ /* 0x000fe60000010000 */
[----:B-1----:R-:W-:-:S03]  /*0110*/  ISETP.GE.AND P0, PT, R0, UR4, PT ;  /* 0x0000000400007c0c */ /* 0x002fc6000bf06270 */
[----:B------:R-:W1:Y:S01]  /*0120*/  LDCU.128 UR4, c[0x3][URZ] ;  /* 0x00c00000ff0477ac */ /* 0x000e620008000c00 */
[----:B------:R-:W-:Y:S01]  /*0130*/  MOV R4, 0x400 ;  /* 0x0000040000047802 */ /* 0x000fe20000000f00 */
[----:B------:R-:W0:Y:S08]  /*0140*/  LDCU.64 UR40, c[0x3][0x740] ;  /* 0x00c0e800ff2877ac */ /* 0x000e300008000a00 */
[----:B------:R-:W2:Y:S01]  /*0150*/  @!P0 LDC.64 R12, c[0x0][0x3a0] ;  /* 0x0000e800ff0c8b82 */ /* 0x000ea20000000a00 */
[----:B---3--:R-:W-:-:S04]  /*0160*/  @!P0 IMAD R3, R0, 0xd8, R5 ;  /* 0x000000d800038824 */ /* 0x008fc800078e0205 */
[----:B--2---:R-:W-:-:S05]  /*0170*/  @!P0 IMAD.WIDE R12, R3, 0x8, R12 ;  /* 0x00000008030c8825 */ /* 0x004fca00078e020c */
[----:B------:R-:W2:Y:S04]  /*0180*/  @!P0 LDG.E.64.CONSTANT R24, desc[UR36][R12.64] ;  /* 0x000000240c188981 */ /* 0x000ea8000c1e9b00 */
[----:B------:R-:W2:Y:S04]  /*0190*/  @!P0 LDG.E.64.CONSTANT R14, desc[UR36][R12.64+0x5a0] ;  /* 0x0005a0240c0e8981 */ /* 0x000ea8000c1e9b00 */
[----:B------:R-:W3:Y:S04]  /*01a0*/  @!P0 LDG.E.64.CONSTANT R10, desc[UR36][R12.64+0x120] ;  /* 0x000120240c0a8981 */ /* 0x000ee8000c1e9b00 */
[----:B------:R-:W3:Y:S04]  /*01b0*/  @!P0 LDG.E.64.CONSTANT R16, desc[UR36][R12.64+0x480] ;  /* 0x000480240c108981 */ /* 0x000ee8000c1e9b00 */
[----:B------:R-:W4:Y:S04]  /*01c0*/  @!P0 LDG.E.64.CONSTANT R20, desc[UR36][R12.64+0x240] ;  /* 0x000240240c148981 */ /* 0x000f28000c1e9b00 */
[----:B------:R4:W4:Y:S01]  /*01d0*/  @!P0 LDG.E.64.CONSTANT R6, desc[UR36][R12.64+0x360] ;  /* 0x000360240c068981 */ /* 0x000922000c1e9b00 */
[----:B------:R-:W-:Y:S01]  /*01e0*/  LOP3.LUT R3, R5, 0xffff, RZ, 0xc0, !PT ;  /* 0x0000ffff05037812 */ /* 0x000fe200078ec0ff */
[----:B------:R-:W-:Y:S01]  /*01f0*/  BSSY.RECONVERGENT B0, `(.L_x_644) ;  /* 0x000007a000007945 */ /* 0x000fe20003800200 */
[----:B-----5:R-:W-:-:S02]  /*0200*/  LEA R27, R27, R4, 0x18 ;  /* 0x000000041b1b7211 */ /* 0x020fc400078ec0ff */
[----:B------:R-:W-:Y:S01]  /*0210*/  ISETP.GT.U32.AND P1, PT, R5, 0x23, PT ;  /* 0x000000230500780c */ /* 0x000fe20003f24070 */
[----:B------:R-:W-:Y:S02]  /*0220*/  IMAD R3, R3, 0x2aab, RZ ;  /* 0x00002aab03037824 */ /* 0x000fe400078e02ff */
[----:B------:R-:W-:-:S03]  /*0230*/  IMAD R2, R2, 0x6c0, R27 ;  /* 0x000006c002027824 */ /* 0x000fc600078e021b */
        /* <DEDUP_REMOVED lines=8> */
[----:B------:R-:W-:Y:S01]  /*02c0*/  IMAD R3, R4, 0x8, R3 ;  /* 0x0000000804037824 */ /* 0x000fe200078e0203 */
[C-C-:B--2---:R-:W-:Y:S02]  /*02d0*/  DADD R8, R24.reuse, R14.reuse ;  /* 0x0000000018087229 */ /* 0x144fe4000000000e */
[----:B------:R-:W-:Y:S02]  /*02e0*/  DADD R24, R24, -R14 ;  /* 0x0000000018187229 */ /* 0x000fe4000000080e */
[C-C-:B---3--:R-:W-:Y:S02]  /*02f0*/  DADD R14, R10.reuse, R16.reuse ;  /* 0x000000000a0e7229 */ /* 0x148fe40000000010 */
[----:B------:R-:W-:Y:S02]  /*0300*/  DADD R16, R10, -R16 ;  /* 0x000000000a107229 */ /* 0x000fe40000000810 */
[----:B-1----:R-:W-:Y:S02]  /*0310*/  DFMA R10, R8, UR4, RZ ;  /* 0x00000004080a7c2b */ /* 0x002fe400080000ff */
[----:B----4-:R-:W-:-:S02]  /*0320*/  DFMA R12, R24, UR8, RZ ;  /* 0x00000008180c7c2b */ /* 0x010fc400080000ff */
[C-C-:B------:R-:W-:Y:S02]  /*0330*/  DADD R18, R20.reuse, R6.reuse ;  /* 0x0000000014127229 */ /* 0x140fe40000000006 */
[----:B------:R-:W-:Y:S02]  /*0340*/  DADD R20, R20, -R6 ;  /* 0x0000000014147229 */ /* 0x000fe40000000806 */
[----:B------:R-:W-:Y:S02]  /*0350*/  DFMA R10, R14, UR6, R10 ;  /* 0x000000060e0a7c2b */ /* 0x000fe4000800000a */
[----:B------:R-:W-:Y:S02]  /*0360*/  DFMA R6, R16, UR10, R12 ;  /* 0x0000000a10067c2b */ /* 0x000fe4000800000c */
[C---:B------:R-:W-:Y:S02]  /*0370*/  DFMA R12, R8.reuse, UR14, RZ ;  /* 0x0000000e080c7c2b */ /* 0x040fe400080000ff */
[----:B------:R-:W-:-:S02]  /*0380*/  DFMA R8, R8, UR32, RZ ;  /* 0x0000002008087c2b */ /* 0x000fc400080000ff */
[----:B------:R-:W-:Y:S02]  /*0390*/  DFMA R10, R18, UR12, R10 ;  /* 0x0000000c120a7c2b */ /* 0x000fe4000800000a */
[----:B------:R-:W-:Y:S02]  /*03a0*/  DFMA R6, R20, UR16, R6 ;  /* 0x0000001014067c2b */ /* 0x000fe40008000006 */
[C---:B------:R-:W-:Y:S02]  /*03b0*/  DFMA R12, R14.reuse, UR24, R12 ;  /* 0x000000180e0c7c2b */ /* 0x040fe4000800000c */
[----:B------:R-:W-:Y:S02]  /*03c0*/  DFMA R14, R14, UR34, R8 ;  /* 0x000000220e0e7c2b */ /* 0x000fe40008000008 */
[----:B------:R-:W-:Y:S02]  /*03d0*/  DFMA R22, R24, UR18, RZ ;  /* 0x0000001218167c2b */ /* 0x000fe400080000ff */
[----:B------:R-:W-:-:S02]  /*03e0*/  DADD R8, R10, -R6 ;  /* 0x000000000a087229 */ /* 0x000fc40000000806 */
[----:B------:R-:W-:Y:S02]  /*03f0*/  DFMA R24, R24, UR28, RZ ;  /* 0x0000001c18187c2b */ /* 0x000fe400080000ff */
[----:B------:R-:W-:Y:S01]  /*0400*/  DADD R10, R10, R6 ;  /* 0x000000000a0a7229 */ /* 0x000fe20000000006 */
[----:B------:R-:W-:Y:S01]  /*0410*/  IMAD.U32 R6, RZ, RZ, UR30 ;  /* 0x0000001eff067e24 */ /* 0x000fe2000f8e00ff */
[----:B------:R-:W-:Y:S01]  /*0420*/  DFMA R22, R16, UR20, R22 ;  /* 0x0000001410167c2b */ /* 0x000fe20008000016 */
[----:B------:R-:W-:Y:S01]  /*0430*/  IMAD.U32 R7, RZ, RZ, UR31 ;  /* 0x0000001fff077e24 */ /* 0x000fe2000f8e00ff */
[----:B------:R-:W-:Y:S01]  /*0440*/  DFMA R12, R18, UR26, R12 ;  /* 0x0000001a120c7c2b */ /* 0x000fe2000800000c */
[----:B------:R1:W-:Y:S04]  /*0450*/  STS.64 [R3+0x5a0], R8 ;  /* 0x0005a00803007388 */ /* 0x0003e80000000a00 */
[----:B------:R-:W-:Y:S01]  /*0460*/  DFMA R24, R16, R6, R24 ;  /* 0x000000061018722b */ /* 0x000fe20000000018 */
[----:B------:R1:W-:Y:S01]  /*0470*/  STS.64 [R3], R10 ;  /* 0x0000000a03007388 */ /* 0x0003e20000000a00 */
[----:B0-----:R-:W-:Y:S01]  /*0480*/  MOV R16, UR38 ;  /* 0x0000002600107c02 */ /* 0x001fe20008000f00 */
[----:B------:R-:W-:Y:S01]  /*0490*/  IMAD.U32 R17, RZ, RZ, UR39 ;  /* 0x00000027ff117e24 */ /* 0x000fe2000f8e00ff */
[----:B------:R-:W-:-:S05]  /*04a0*/  DFMA R22, R20, UR22, R22 ;  /* 0x0000001614167c2b */ /* 0x000fca0008000016 */
[----:B------:R-:W-:Y:S01]  /*04b0*/  DFMA R14, R18, R16, R14 ;  /* 0x00000010120e722b */ /* 0x000fe2000000000e */
[----:B------:R-:W-:Y:S01]  /*04c0*/  IMAD.U32 R18, RZ, RZ, UR40 ;  /* 0x00000028ff127e24 */ /* 0x000fe2000f8e00ff */
[----:B------:R-:W-:-:S06]  /*04d0*/  MOV R19, UR41 ;  /* 0x0000002900137c02 */ /* 0x000fcc0008000f00 */
[----:B------:R-:W-:Y:S02]  /*04e0*/  DFMA R24, R20, R18, R24 ;  /* 0x000000121418722b */ /* 0x000fe40000000018 */
[C-C-:B------:R-:W-:Y:S02]  /*04f0*/  DADD R20, R12.reuse, -R22.reuse ;  /* 0x000000000c147229 */ /* 0x140fe40000000816 */
[----:B------:R-:W-:-:S04]  /*0500*/  DADD R22, R12, R22 ;  /* 0x000000000c167229 */ /* 0x000fc80000000016 */
[C-C-:B------:R-:W-:Y:S01]  /*0510*/  DADD R12, R14.reuse, -R24.reuse ;  /* 0x000000000e0c7229 */ /* 0x140fe20000000818 */
[----:B------:R1:W-:Y:S01]  /*0520*/  STS.64 [R3+0x480], R20 ;  /* 0x0004801403007388 */ /* 0x0003e20000000a00 */
[----:B------:R-:W-:-:S03]  /*0530*/  DADD R14, R14, R24 ;  /* 0x000000000e0e7229 */ /* 0x000fc60000000018 */
[----:B------:R1:W-:Y:S04]  /*0540*/  STS.64 [R3+0x120], R22 ;  /* 0x0001201603007388 */ /* 0x0003e80000000a00 */
[----:B------:R1:W-:Y:S04]  /*0550*/  STS.64 [R3+0x360], R12 ;  /* 0x0003600c03007388 */ /* 0x0003e80000000a00 */
[----:B------:R1:W-:Y:S01]  /*0560*/  STS.64 [R3+0x240], R14 ;  /* 0x0002400e03007388 */ /* 0x0003e20000000a00 */
[----:B------:R-:W-:Y:S06]  /*0570*/  BAR.SYNC.DEFER_BLOCKING 0x0 ;  /* 0x0000000000007b1d */ /* 0x000fec0000010000 */
[----:B------:R-:W-:Y:S05]  /*0580*/  @P1 BRA `(.L_x_645) ;  /* 0x0000000400001947 */ /* 0x000fea0003800000 */
[----:B------:R-:W-:Y:S01]  /*0590*/  PRMT R4, R5, 0x9910, RZ ;  /* 0x0000991005047816 */ /* 0x000fe200000000ff */
[----:B------:R-:W0:Y:S04]  /*05a0*/  LDCU.64 UR30, c[0x3][0x738] ;  /* 0x00c0e700ff1e77ac */ /* 0x000e280008000a00 */
[----:B------:R-:W-:Y:S01]  /*05b0*/  IMAD R4, R4, 0xab, RZ ;  /* 0x000000ab04047824 */ /* 0x000fe200078e02ff */
[----:B------:R-:W2:Y:S04]  /*05c0*/  LDCU.64 UR38, c[0x3][0x40] ;  /* 0x00c00800ff2677ac */ /* 0x000ea80008000a00 */
[----:B------:R-:W-:Y:S01]  /*05d0*/  LOP3.LUT R4, R4, 0xffff, RZ, 0xc0, !PT ;  /* 0x0000ffff04047812 */ /* 0x000fe200078ec0ff */
[----:B------:R-:W3:Y:S03]  /*05e0*/  LDCU.64 UR40, c[0x3][0x740] ;  /* 0x00c0e800ff2877ac */ /* 0x000ee60008000a00 */
[----:B------:R-:W-:-:S04]  /*05f0*/  SHF.R.U32.HI R4, RZ, 0xa, R4 ;  /* 0x0000000aff047819 */ /* 0x000fc80000011604 */
[C---:B------:R-:W-:Y:S02]  /*0600*/  PRMT R6, R4.reuse, 0x9910, RZ ;  /* 0x0000991004067816 */ /* 0x040fe400000000ff */
[----:B------:R-:W-:-:S03]  /*0610*/  LOP3.LUT R27, R4, 0xffff, RZ, 0xc0, !PT ;  /* 0x0000ffff041b7812 */ /* 0x000fc600078ec0ff */
[----:B------:R-:W-:Y:S02]  /*0620*/  IMAD R6, R6, 0x6, RZ ;  /* 0x0000000606067824 */ /* 0x000fe400078e02ff */
[----:B------:R-:W-:-:S03]  /*0630*/  IMAD R27, R27, 0x120, R2 ;  /* 0x000001201b1b7824 */ /* 0x000fc600078e0202 */
[----:B------:R-:W-:-:S04]  /*0640*/  IADD3 R6, PT, PT, RZ, -R6, RZ ;  /* 0x80000006ff067210 */ /* 0x000fc80007ffe0ff */
[----:B------:R-:W-:-:S05]  /*0650*/  PRMT R6, R6, 0x7710, RZ ;  /* 0x0000771006067816 */ /* 0x000fca00000000ff */
[----:B------:R-:W-:-:S05]  /*0660*/  IMAD.IADD R4, R6, 0x1, R5 ;  /* 0x0000000106047824 */ /* 0x000fca00078e0205 */
[----:B------:R-:W-:-:S05]  /*0670*/  LOP3.LUT R4, R4, 0xff, RZ, 0xc0, !PT ;  /* 0x000000ff04047812 */ /* 0x000fca00078ec0ff */
[----:B------:R-:W-:-:S05]  /*0680*/  IMAD R27, R4, 0x8, R27 ;  /* 0x00000008041b7824 */ /* 0x000fca00078e021b */
[----:B------:R-:W-:Y:S04]  /*0690*/  LDS.64 R24, [R27] ;  /* 0x000000001b187984 */ /* 0x000fe80000000a00 */
[----:B-1----:R-:W1:Y:S04]  /*06a0*/  LDS.64 R8, [R27+0xf0] ;  /* 0x0000f0001b087984 */ /* 0x002e680000000a00 */
[----:B------:R-:W-:Y:S04]  /*06b0*/  LDS.64 R16, [R27+0x30] ;  /* 0x000030001b107984 */ /* 0x000fe80000000a00 */
[----:B------:R-:W4:Y:S04]  /*06c0*/  LDS.64 R10, [R27+0xc0] ;  /* 0x0000c0001b0a7984 */ /* 0x000f280000000a00 */
[----:B------:R-:W-:Y:S04]  /*06d0*/  LDS.64 R22, [R27+0x60] ;  /* 0x000060001b167984 */ /* 0x000fe80000000a00 */
[----:B------:R-:W5:Y:S01]  /*06e0*/  LDS.64 R6, [R27+0x90] ;  /* 0x000090001b067984 */ /* 0x000f620000000a00 */
[----:B-1----:R-:W-:-:S02]  /*06f0*/  DADD R20, R24, R8 ;  /* 0x0000000018147229 */ /* 0x002fc40000000008 */
[----:B------:R-:W-:Y:S02]  /*0700*/  DADD R24, R24, -R8 ;  /* 0x0000000018187229 */ /* 0x000fe40000000808 */
[C-C-:B----4-:R-:W-:Y:S02]  /*0710*/  DADD R8, R16.reuse, R10.reuse ;  /* 0x0000000010087229 */ /* 0x150fe4000000000a */
[----:B------:R-:W-:Y:S02]  /*0720*/  DADD R16, R16, -R10 ;  /* 0x0000000010107229 */ /* 0x000fe4000000080a */
[----:B------:R-:W-:Y:S02]  /*0730*/  DFMA R12, R20, UR4, RZ ;  /* 0x00000004140c7c2b */ /* 0x000fe400080000ff */
[----:B------:R-:W-:Y:S02]  /*0740*/  DFMA R14, R24, UR8, RZ ;  /* 0x00000008180e7c2b */ /* 0x000fe400080000ff */
[----:B-----5:R-:W-:-:S02]  /*0750*/  DADD R18, R22, R6 ;  /* 0x0000000016127229 */ /* 0x020fc40000000006 */
[----:B------:R-:W-:Y:S02]  /*0760*/  DADD R22, R22, -R6 ;  /* 0x0000000016167229 */ /* 0x000fe40000000806 */
[----:B------:R-:W-:Y:S02]  /*0770*/  DFMA R6, R20, UR14, RZ ;  /* 0x0000000e14067c2b */ /* 0x000fe400080000ff */
[----:B------:R-:W-:Y:S02]  /*0780*/  DFMA R10, R24, UR18, RZ ;  /* 0x00000012180a7c2b */ /* 0x000fe400080000ff */
[----:B------:R-:W-:Y:S02]  /*0790*/  DFMA R12, R8, UR6, R12 ;  /* 0x00000006080c7c2b */ /* 0x000fe4000800000c */
[----:B------:R-:W-:Y:S02]  /*07a0*/  DFMA R14, R16, UR10, R14 ;  /* 0x0000000a100e7c2b */ /* 0x000fe4000800000e */
[----:B------:R-:W-:-:S02]  /*07b0*/  DFMA R6, R8, UR24, R6 ;  /* 0x0000001808067c2b */ /* 0x000fc40008000006 */
[----:B------:R-:W-:Y:S02]  /*07c0*/  DFMA R10, R16, UR20, R10 ;  /* 0x00000014100a7c2b */ /* 0x000fe4000800000a */
[----:B------:R-:W-:Y:S02]  /*07d0*/  DFMA R20, R20, UR32, RZ ;  /* 0x0000002014147c2b */ /* 0x000fe400080000ff */
[----:B------:R-:W-:Y:S02]  /*07e0*/  DFMA R12, R18, UR12, R12 ;  /* 0x0000000c120c7c2b */ /* 0x000fe4000800000c */
[----:B------:R-:W-:Y:S02]  /*07f0*/  DFMA R14, R22, UR16, R14 ;  /* 0x00000010160e7c2b */ /* 0x000fe4000800000e */
[----:B------:R-:W-:Y:S02]  /*0800*/  DFMA R6, R18, UR26, R6 ;  /* 0x0000001a12067c2b */ /* 0x000fe40008000006 */
[----:B------:R-:W-:-:S02]  /*0810*/  DFMA R10, R22, UR22, R10 ;  /* 0x00000016160a7c2b */ /* 0x000fc4000800000a */
[----:B------:R-:W-:Y:S02]  /*0820*/  DFMA R20, R8, UR34, R20 ;  /* 0x0000002208147c2b */ /* 0x000fe40008000014 */
[C-C-:B------:R-:W-:Y:S02]  /*0830*/  DADD R8, R12.reuse, -R14.reuse ;  /* 0x000000000c087229 */ /* 0x140fe4000000080e */
[----:B------:R-:W-:Y:S02]  /*0840*/  DADD R14, R12, R14 ;  /* 0x000000000c0e7229 */ /* 0x000fe4000000000e */
[--C-:B------:R-:W-:Y:S02]  /*0850*/  DADD R12, R6, -R10.reuse ;  /* 0x00000000060c7229 */ /* 0x100fe4000000080a */
[----:B------:R-:W-:Y:S01]  /*0860*/  DFMA R24, R24, UR28, RZ ;  /* 0x0000001c18187c2b */ /* 0x000fe200080000ff */
[----:B------:R4:W-:Y:S01]  /*0870*/  STS.64 [R27+0xf0], R8 ;  /* 0x0000f0081b007388 */ /* 0x0009e20000000a00 */
[----:B------:R-:W-:Y:S01]  /*0880*/  DADD R10, R6, R10 ;  /* 0x00000000060a7229 */ /* 0x000fe2000000000a */
[----:B0-----:R-:W-:Y:S01]  /*0890*/  MOV R6, UR30 ;  /* 0x0000001e00067c02 */ /* 0x001fe20008000f00 */
[----:B------:R-:W-:Y:S01]  /*08a0*/  IMAD.U32 R7, RZ, RZ, UR31 ;  /* 0x0000001fff077e24 */ /* 0x000fe2000f8e00ff */
[----:B------:R4:W-:Y:S04]  /*08b0*/  STS.64 [R27], R14 ;  /* 0x0000000e1b007388 */ /* 0x0009e80000000a00 */
[----:B------:R4:W-:Y:S01]  /*08c0*/  STS.64 [R27+0xc0], R12 ;  /* 0x0000c00c1b007388 */ /* 0x0009e20000000a00 */
[----:B------:R-:W-:Y:S01]  /*08d0*/  DFMA R24, R16, R6, R24 ;  /* 0x000000061018722b */ /* 0x000fe20000000018 */
[----:B--2---:R-:W-:Y:S01]  /*08e0*/  IMAD.U32 R16, RZ, RZ, UR38 ;  /* 0x00000026ff107e24 */ /* 0x004fe2000f8e00ff */
[----:B------:R-:W-:Y:S01]  /*08f0*/  MOV R17, UR39 ;  /* 0x0000002700117c02 */ /* 0x000fe20008000f00 */
[----:B------:R4:W-:Y:S05]  /*0900*/  STS.64 [R27+0x30], R10 ;  /* 0x0000300a1b007388 */ /* 0x0009ea0000000a00 */
[----:B------:R-:W-:Y:S01]  /*0910*/  DFMA R20, R18, R16, R20 ;  /* 0x000000101214722b */ /* 0x000fe20000000014 */
[----:B---3--:R-:W-:-:S02]  /*0920*/  IMAD.U32 R18, RZ, RZ, UR40 ;  /* 0x00000028ff127e24 */ /* 0x008fc4000f8e00ff */
[----:B------:R-:W-:-:S06]  /*0930*/  IMAD.U32 R19, RZ, RZ, UR41 ;  /* 0x00000029ff137e24 */ /* 0x000fcc000f8e00ff */
[----:B------:R-:W-:-:S08]  /*0940*/  DFMA R24, R22, R18, R24 ;  /* 0x000000121618722b */ /* 0x000fd00000000018 */
[C-C-:B------:R-:W-:Y:S02]  /*0950*/  DADD R22, R20.reuse, -R24.reuse ;  /* 0x0000000014167229 */ /* 0x140fe40000000818 */
[----:B------:R-:W-:-:S05]  /*0960*/  DADD R20, R20, R24 ;  /* 0x0000000014147229 */ /* 0x000fca0000000018 */
[----:B------:R4:W-:Y:S04]  /*0970*/  STS.64 [R27+0x90], R22 ;  /* 0x000090161b007388 */ /* 0x0009e80000000a00 */
[----:B------:R4:W-:Y:S02]  /*0980*/  STS.64 [R27+0x60], R20 ;  /* 0x000060141b007388 */ /* 0x0009e40000000a00 */
.L_x_645:
[----:B------:R-:W-:Y:S05]  /*0990*/  BSYNC.RECONVERGENT B0 ;  /* 0x0000000000007941 */ /* 0x000fea0003800200 */
.L_x_644:
[----:B------:R-:W-:Y:S06]  /*09a0*/  BAR.SYNC.DEFER_BLOCKING 0x0 ;  /* 0x0000000000007b1d */ /* 0x000fec0000010000 */
[----:B------:R-:W-:Y:S04]  /*09b0*/  BSSY.RECONVERGENT B0, `(.L_x_646) ;  /* 0x0000071000007945 */ /* 0x000fe80003800200 */
[----:B------:R-:W-:Y:S05]  /*09c0*/  @P1 BRA `(.L_x_647) ;  /* 0x0000000400bc1947 */ /* 0x000fea0003800000 */
[----:B------:R-:W-:Y:S01]  /*09d0*/  PRMT R4, R5, 0x9910, RZ ;  /* 0x0000991005047816 */ /* 0x000fe200000000ff */
[----:B------:R-:W-:Y:S01]  /*09e0*/  UMOV UR30, 0x2406 ;  /* 0x00002406001e7882 */ /* 0x000fe20000000000 */
[----:B------:R-:W0:Y:S03]  /*09f0*/  LDCU.64 UR38, c[0x3][0x40] ;  /* 0x00c00800ff2677ac */ /* 0x000e260008000a00 */
[----:B------:R-:W-:Y:S01]  /*0a00*/  IMAD R4, R4, 0xab, RZ ;  /* 0x000000ab04047824 */ /* 0x000fe200078e02ff */
[----:B------:R-:W2:Y:S04]  /*0a10*/  LDCU.64 UR40, c[0x3][0x740] ;  /* 0x00c0e800ff2877ac */ /* 0x000ea80008000a00 */
[----:B------:R-:W-:-:S04]  /*0a20*/  LOP3.LUT R4, R4, 0xffff, RZ, 0xc0, !PT ;  /* 0x0000ffff04047812 */ /* 0x000fc800078ec0ff */
[----:B-1--4-:R-:W-:-:S04]  /*0a30*/  SHF.R.U32.HI R20, RZ, 0xa, R4 ;  /* 0x0000000aff147819 */ /* 0x012fc80000011604 */
[C---:B------:R-:W-:Y:S02]  /*0a40*/  PRMT R4, R20.reuse, 0x9910, RZ ;  /* 0x0000991014047816 */ /* 0x040fe400000000ff */
[----:B------:R-:W-:-:S03]  /*0a50*/  LOP3.LUT R9, R20, 0xffff, RZ, 0xc0, !PT ;  /* 0x0000ffff14097812 */ /* 0x000fc600078ec0ff */
[----:B------:R-:W-:-:S05]  /*0a60*/  IMAD R4, R4, 0x6, RZ ;  /* 0x0000000604047824 */ /* 0x000fca00078e02ff */
[----:B------:R-:W-:-:S04]  /*0a70*/  IADD3 R4, PT, PT, RZ, -R4, RZ ;  /* 0x80000004ff047210 */ /* 0x000fc80007ffe0ff */
[----:B------:R-:W-:-:S05]  /*0a80*/  PRMT R4, R4, 0x7710, RZ ;  /* 0x0000771004047816 */ /* 0x000fca00000000ff */
[----:B------:R-:W-:Y:S02]  /*0a90*/  IMAD.IADD R5, R4, 0x1, R5 ;  /* 0x0000000104057824 */ /* 0x000fe400078e0205 */
[----:B------:R-:W-:-:S03]  /*0aa0*/  IMAD R4, R9, 0x120, R2 ;  /* 0x0000012009047824 */ /* 0x000fc600078e0202 */
[----:B------:R-:W-:-:S05]  /*0ab0*/  LOP3.LUT R5, R5, 0xff, RZ, 0xc0, !PT ;  /* 0x000000ff05057812 */ /* 0x000fca00078ec0ff */
[C---:B------:R-:W-:Y:S01]  /*0ac0*/  IMAD R4, R5.reuse, 0x30, R4 ;  /* 0x0000003005047824 */ /* 0x040fe200078e0204 */
[----:B------:R-:W-:-:S04]  /*0ad0*/  PRMT R5, R5, 0x5410, R20 ;  /* 0x0000541005057816 */ /* 0x000fc80000000014 */
[----:B------:R-:W-:Y:S01]  /*0ae0*/  LDS.128 R8, [R4] ;  /* 0x0000000004087984 */ /* 0x000fe20000000c00 */
[----:B------:R-:W-:Y:S01]  /*0af0*/  IDP.2A.LO.U16.U8 R5, R5, UR30, RZ ;  /* 0x0000001e05057c26 */ /* 0x000fe200080010ff */
[----:B------:R-:W1:Y:S02]  /*0b00*/  LDCU.64 UR30, c[0x3][0x728] ;  /* 0x00c0e500ff1e77ac */ /* 0x000e640008000a00 */
[----:B------:R-:W3:Y:S02]  /*0b10*/  LDS.128 R12, [R4+0x20] ;  /* 0x00002000040c7984 */ /* 0x000ee40000000c00 */
[C-C-:B---3--:R-:W-:Y:S02]  /*0b20*/  DADD R22, R8.reuse, R14.reuse ;  /* 0x0000000008167229 */ /* 0x148fe4000000000e */
[----:B------:R-:W-:Y:S02]  /*0b30*/  DADD R14, R8, -R14 ;  /* 0x00000000080e7229 */ /* 0x000fe4000000080e */
[----:B------:R-:W-:-:S02]  /*0b40*/  DADD R8, R10, R12 ;  /* 0x000000000a087229 */ /* 0x000fc4000000000c */
[----:B------:R-:W-:Y:S02]  /*0b50*/  DADD R26, R10, -R12 ;  /* 0x000000000a1a7229 */ /* 0x000fe4000000080c */
[C---:B------:R-:W-:Y:S02]  /*0b60*/  DFMA R24, R22.reuse, UR4, RZ ;  /* 0x0000000416187c2b */ /* 0x040fe400080000ff */
[C---:B------:R-:W-:Y:S02]  /*0b70*/  DFMA R28, R22.reuse, UR14, RZ ;  /* 0x0000000e161c7c2b */ /* 0x040fe400080000ff */
[----:B------:R-:W-:-:S04]  /*0b80*/  DFMA R22, R22, UR32, RZ ;  /* 0x0000002016167c2b */ /* 0x000fc800080000ff */
[C---:B------:R-:W-:Y:S02]  /*0b90*/  DFMA R24, R8.reuse, UR6, R24 ;  /* 0x0000000608187c2b */ /* 0x040fe40008000018 */
[C---:B------:R-:W-:Y:S02]  /*0ba0*/  DFMA R12, R8.reuse, UR24, R28 ;  /* 0x00000018080c7c2b */ /* 0x040fe4000800001c */
[----:B------:R-:W-:Y:S01]  /*0bb0*/  DFMA R22, R8, UR34, R22 ;  /* 0x0000002208167c2b */ /* 0x000fe20008000016 */
[----:B------:R-:W-:Y:S01]  /*0bc0*/  CS2R R28, SRZ ;  /* 0x00000000001c7805 */ /* 0x000fe2000001ff00 */
[----:B------:R-:W3:Y:S02]  /*0bd0*/  LDS.128 R8, [R4+0x10] ;  /* 0x0000100004087984 */ /* 0x000ee40000000c00 */
[C-C-:B---3--:R-:W-:Y:S02]  /*0be0*/  DADD R20, R8.reuse, R10.reuse ;  /* 0x0000000008147229 */ /* 0x148fe4000000000a */
[----:B------:R-:W-:Y:S01]  /*0bf0*/  DADD R8, R8, -R10 ;  /* 0x0000000008087229 */ /* 0x000fe2000000080a */
[----:B------:R-:W3:Y:S05]  /*0c00*/  @!P0 LDC.64 R10, c[0x0][0x388] ;  /* 0x0000e200ff0a8b82 */ /* 0x000eea0000000a00 */
[C---:B------:R-:W-:Y:S01]  /*0c10*/  DFMA R22, R20.reuse, R16, R22 ;  /* 0x000000101416722b */ /* 0x040fe20000000016 */
[----:B------:R-:W-:Y:S01]  /*0c20*/  @!P0 IMAD R17, R0, 0xd8, R5 ;  /* 0x000000d800118824 */ /* 0x000fe200078e0205 */
[----:B------:R-:W-:-:S02]  /*0c30*/  DFMA R24, R20, UR12, R24 ;  /* 0x0000000c14187c2b */ /* 0x000fc40008000018 */
[----:B------:R-:W-:Y:S01]  /*0c40*/  DFMA R12, R20, UR26, R12 ;  /* 0x0000001a140c7c2b */ /* 0x000fe2000800000c */
[----:B---3--:R-:W-:Y:S01]  /*0c50*/  @!P0 IMAD.WIDE R10, R17, 0x8, R10 ;  /* 0x00000008110a8825 */ /* 0x008fe200078e020a */
[----:B------:R-:W-:-:S04]  /*0c60*/  CS2R R16, SRZ ;  /* 0x0000000000107805 */ /* 0x000fc8000001ff00 */
[----:B------:R-:W3:Y:S04]  /*0c70*/  @!P0 LDG.E.64.CONSTANT R28, desc[UR36][R10.64+0x28] ;  /* 0x000028240a1c8981 */ /* 0x000ee8000c1e9b00 */
[----:B------:R4:W5:Y:S01]  /*0c80*/  @!P0 LDG.E.64.CONSTANT R16, desc[UR36][R10.64] ;  /* 0x000000240a108981 */ /* 0x000962000c1e9b00 */
[----:B------:R-:W-:-:S08]  /*0c90*/  DFMA R20, R14, UR8, RZ ;  /* 0x000000080e147c2b */ /* 0x000fd000080000ff */
[----:B------:R-:W-:-:S08]  /*0ca0*/  DFMA R20, R26, UR10, R20 ;  /* 0x0000000a1a147c2b */ /* 0x000fd00008000014 */
[----:B------:R-:W-:-:S08]  /*0cb0*/  DFMA R20, R8, UR16, R20 ;  /* 0x0000001008147c2b */ /* 0x000fd00008000014 */
[C-C-:B----4-:R-:W-:Y:S02]  /*0cc0*/  DADD R10, R20.reuse, R24.reuse ;  /* 0x00000000140a7229 */ /* 0x150fe40000000018 */
[----:B------:R-:W-:Y:S01]  /*0cd0*/  DADD R20, -R20, R24 ;  /* 0x0000000014147229 */ /* 0x000fe20000000118 */
[----:B------:R-:W-:-:S07]  /*0ce0*/  @!P0 IMAD R25, R0, 0xd8, R5 ;  /* 0x000000d800198824 */ /* 0x000fce00078e0205 */
[----:B---3--:R-:W-:-:S08]  /*0cf0*/  DMUL R28, R20, R28 ;  /* 0x0000001c141c7228 */ /* 0x008fd00000000000 */
[CCC-:B-----5:R-:W-:Y:S02]  /*0d00*/  DFMA R20, R10.reuse, R16.reuse, -R28.reuse ;  /* 0x000000100a14722b */ /* 0x1e0fe4000000081c */
[----:B------:R-:W-:Y:S01]  /*0d10*/  DFMA R10, R10, R16, R28 ;  /* 0x000000100a0a722b */ /* 0x000fe2000000001c */
[----:B------:R-:W3:Y:S01]  /*0d20*/  @!P0 LDC.64 R16, c[0x0][0x388] ;  /* 0x0000e200ff108b82 */ /* 0x000ee20000000a00 */
[----:B------:R-:W-:Y:S01]  /*0d30*/  CS2R R28, SRZ ;  /* 0x00000000001c7805 */ /* 0x000fe2000001ff00 */
[----:B---3--:R-:W-:Y:S01]  /*0d40*/  @!P0 IMAD.WIDE R16, R25, 0x8, R16 ;  /* 0x0000000819108825 */ /* 0x008fe200078e0210 */
[----:B------:R-:W-:-:S04]  /*0d50*/  CS2R R24, SRZ ;  /* 0x0000000000187805 */ /* 0x000fc8000001ff00 */
[----:B------:R-:W3:Y:S04]  /*0d60*/  @!P0 LDG.E.64.CONSTANT R28, desc[UR36][R16.64+0x8] ;  /* 0x00000824101c8981 */ /* 0x000ee8000c1e9b00 */
[----:B------:R4:W5:Y:S02]  /*0d70*/  @!P0 LDG.E.64.CONSTANT R24, desc[UR36][R16.64+0x20] ;  /* 0x0000202410188981 */ /* 0x000964000c1e9b00 */
[C---:B----4-:R-:W-:Y:S02]  /*0d80*/  DFMA R16, R14.reuse, UR18, RZ ;  /* 0x000000120e107c2b */ /* 0x050fe400080000ff */
[----:B------:R-:W-:-:S06]  /*0d90*/  DFMA R14, R14, UR28, RZ ;  /* 0x0000001c0e0e7c2b */ /* 0x000fcc00080000ff */
[C---:B------:R-:W-:Y:S02]  /*0da0*/  DFMA R16, R26.reuse, UR20, R16 ;  /* 0x000000141a107c2b */ /* 0x040fe40008000010 */
[----:B------:R-:W-:-:S06]  /*0db0*/  DFMA R14, R26, R6, R14 ;  /* 0x000000061a0e722b */ /* 0x000fcc000000000e */
[C---:B------:R-:W-:Y:S02]  /*0dc0*/  DFMA R26, R8.reuse, UR22, R16 ;  /* 0x00000016081a7c2b */ /* 0x040fe40008000010 */
[----:B------:R-:W-:-:S06]  /*0dd0*/  DFMA R14, R8, R18, R14 ;  /* 0x00000012080e722b */ /* 0x000fcc000000000e */
[C-C-:B------:R-:W-:Y:S02]  /*0de0*/  DADD R8, R12.reuse, R26.reuse ;  /* 0x000000000c087229 */ /* 0x140fe4000000001a */
[----:B------:R-:W-:Y:S01]  /*0df0*/  DADD R26, R12, -R26 ;  /* 0x000000000c1a7229 */ /* 0x000fe2000000081a */
[----:B------:R-:W4:Y:S01]  /*0e00*/  @!P0 LDC.64 R12, c[0x0][0x388] ;  /* 0x0000e200ff0c8b82 */ /* 0x000f220000000a00 */
[----:B------:R-:W-:Y:S01]  /*0e10*/  @!P0 IMAD R5, R0, 0xd8, R5 ;  /* 0x000000d800058824 */ /* 0x000fe200078e0205 */
[----:B------:R-:W-:-:S03]  /*0e20*/  CS2R R18, SRZ ;  /* 0x0000000000127805 */ /* 0x000fc6000001ff00 */
[----:B----4-:R-:W-:-:S05]  /*0e30*/  @!P0 IMAD.WIDE R12, R5, 0x8, R12 ;  /* 0x00000008050c8825 */ /* 0x010fca00078e020c */
[----:B------:R-:W4:Y:S01]  /*0e40*/  @!P0 LDG.E.64.CONSTANT R18, desc[UR36][R12.64+0x18] ;  /* 0x000018240c128981 */ /* 0x000f22000c1e9b00 */
[----:B-----5:R-:W-:-:S08]  /*0e50*/  DMUL R24, R26, R24 ;  /* 0x000000181a187228 */ /* 0x020fd00000000000 */
[CCC-:B---3--:R-:W-:Y:S02]  /*0e60*/  DFMA R16, R8.reuse, R28.reuse, -R24.reuse ;  /* 0x0000001c0810722b */ /* 0x1c8fe40000000818 */
[----:B------:R-:W-:Y:S01]  /*0e70*/  DFMA R24, R8, R28, R24 ;  /* 0x0000001c0818722b */ /* 0x000fe20000000018 */
[----:B------:R-:W-:-:S06]  /*0e80*/  CS2R R8, SRZ ;  /* 0x0000000000087805 */ /* 0x000fcc000001ff00 */
[----:B------:R-:W3:Y:S01]  /*0e90*/  @!P0 LDG.E.64.CONSTANT R8, desc[UR36][R12.64+0x10] ;  /* 0x000010240c088981 */ /* 0x000ee2000c1e9b00 */
[C-C-:B------:R-:W-:Y:S02]  /*0ea0*/  DADD R26, R22.reuse, -R14.reuse ;  /* 0x00000000161a7229 */ /* 0x140fe4000000080e */
[----:B------:R-:W-:Y:S02]  /*0eb0*/  DADD R14, R22, R14 ;  /* 0x00000000160e7229 */ /* 0x000fe4000000000e */
[C---:B------:R-:W-:Y:S02]  /*0ec0*/  DFMA R28, R10.reuse, UR4, RZ ;  /* 0x000000040a1c7c2b */ /* 0x040fe400080000ff */
[----:B------:R-:W-:-:S08]  /*0ed0*/  DFMA R22, R10, UR6, RZ ;  /* 0x000000060a167c2b */ /* 0x000fd000080000ff */
[----:B------:R-:W-:Y:S02]  /*0ee0*/  DFMA R22, R24, UR24, R22 ;  /* 0x0000001818167c2b */ /* 0x000fe40008000016 */
[----:B----4-:R-:W-:Y:S02]  /*0ef0*/  DMUL R18, R26, R18 ;  /* 0x000000121a127228 */ /* 0x010fe40000000000 */
[----:B------:R-:W-:Y:S02]  /*0f00*/  DFMA R26, R10, UR12, RZ ;  /* 0x0000000c0a1a7c2b */ /* 0x000fe400080000ff */
[----:B------:R-:W-:-:S06]  /*0f10*/  DFMA R10, R24, UR14, R28 ;  /* 0x0000000e180a7c2b */ /* 0x000fcc000800001c */
[----:B------:R-:W-:Y:S02]  /*0f20*/  DFMA R24, R24, UR26, R26 ;  /* 0x0000001a18187c2b */ /* 0x000fe4000800001a */
[CCC-:B---3--:R-:W-:Y:S02]  /*0f30*/  DFMA R12, R14.reuse, R8.reuse, -R18.reuse ;  /* 0x000000080e0c722b */ /* 0x1c8fe40000000812 */
[----:B------:R-:W-:Y:S02]  /*0f40*/  DFMA R14, R14, R8, R18 ;  /* 0x000000080e0e722b */ /* 0x000fe40000000012 */
[C---:B------:R-:W-:Y:S02]  /*0f50*/  DFMA R8, R20.reuse, UR8, RZ ;  /* 0x0000000814087c2b */ /* 0x040fe400080000ff */
[C---:B------:R-:W-:Y:S02]  /*0f60*/  DFMA R18, R20.reuse, UR16, RZ ;  /* 0x0000001014127c2b */ /* 0x040fe400080000ff */
[----:B------:R-:W-:-:S04]  /*0f70*/  DFMA R20, R20, UR10, RZ ;  /* 0x0000000a14147c2b */ /* 0x000fc800080000ff */
[C---:B------:R-:W-:Y:S02]  /*0f80*/  DFMA R8, R16.reuse, UR18, R8 ;  /* 0x0000001210087c2b */ /* 0x040fe40008000008 */
[C---:B-1----:R-:W-:Y:S02]  /*0f90*/  DFMA R18, R16.reuse, UR30, R18 ;  /* 0x0000001e10127c2b */ /* 0x042fe40008000012 */
[----:B------:R-:W-:Y:S02]  /*0fa0*/  DFMA R20, R16, UR20, R20 ;  /* 0x0000001410147c2b */ /* 0x000fe40008000014 */
[C---:B------:R-:W-:Y:S02]  /*0fb0*/  DFMA R16, R14.reuse, UR32, R10 ;  /* 0x000000200e107c2b */ /* 0x040fe4000800000a */
[C---:B------:R-:W-:Y:S02]  /*0fc0*/  DFMA R22, R14.reuse, UR34, R22 ;  /* 0x000000220e167c2b */ /* 0x040fe40008000016 */
[----:B0-----:R-:W-:-:S02]  /*0fd0*/  DFMA R24, R14, UR38, R24 ;  /* 0x000000260e187c2b */ /* 0x001fc40008000018 */
[C---:B------:R-:W-:Y:S02]  /*0fe0*/  DFMA R14, R12.reuse, UR28, R8 ;  /* 0x0000001c0c0e7c2b */ /* 0x040fe40008000008 */
[C---:B------:R-:W-:Y:S02]  /*0ff0*/  DFMA R20, R12.reuse, R6, R20 ;  /* 0x000000060c14722b */ /* 0x040fe40000000014 */
[----:B--2---:R-:W-:-:S04]  /*1000*/  DFMA R18, R12, UR40, R18 ;  /* 0x000000280c127c2b */ /* 0x004fc80008000012 */
[C-C-:B------:R-:W-:Y:S02]  /*1010*/  DADD R12, R16.reuse, -R14.reuse ;  /* 0x00000000100c7229 */ /* 0x140fe4000000080e */
[----:B------:R-:W-:Y:S02]  /*1020*/  DADD R14, R16, R14 ;  /* 0x00000000100e7229 */ /* 0x000fe4000000000e */
[----:B------:R-:W-:Y:S02]  /*1030*/  DADD R16, R22, -R20 ;  /* 0x0000000016107229 */ /* 0x000fe40000000814 */
[C-C-:B------:R-:W-:Y:S02]  /*1040*/  DADD R10, R24.reuse, -R18.reuse ;  /* 0x00000000180a7229 */ /* 0x140fe40000000812 */
[----:B------:R-:W-:Y:S02]  /*1050*/  DADD R8, R24, R18 ;  /* 0x0000000018087229 */ /* 0x000fe40000000012 */
[----:B------:R-:W-:Y:S01]  /*1060*/  DADD R20, R22, R20 ;  /* 0x0000000016147229 */ /* 0x000fe20000000014 */
[----:B------:R0:W-:Y:S04]  /*1070*/  STS.64 [R4+0x28], R12 ;  /* 0x0000280c04007388 */ /* 0x0001e80000000a00 */
[----:B------:R0:W-:Y:S04]  /*1080*/  STS.128 [R4+0x10], R8 ;  /* 0x0000100804007388 */ /* 0x0001e80000000c00 */
[----:B------:R0:W-:Y:S04]  /*1090*/  STS.64 [R4], R14 ;  /* 0x0000000e04007388 */ /* 0x0001e80000000a00 */
[----:B------:R0:W-:Y:S04]  /*10a0*/  STS.64 [R4+0x20], R16 ;  /* 0x0000201004007388 */ /* 0x0001e80000000a00 */
[----:B------:R0:W-:Y:S02]  /*10b0*/  STS.64 [R4+0x8], R20 ;  /* 0x0000081404007388 */ /* 0x0001e40000000a00 */
.L_x_647:
[----:B------:R-:W-:Y:S05]  /*10c0*/  BSYNC.RECONVERGENT B0 ;  /* 0x0000000000007941 */ /* 0x000fea0003800200 */
.L_x_646:
[----:B------:R-:W2:Y:S01]  /*10d0*/  S2R R25, SR_TID.X ;  /* 0x0000000000197919 */ /* 0x000ea20000002100 */
[----:B------:R-:W-:Y:S01]  /*10e0*/  BSSY.RECONVERGENT B0, `(.L_x_648) ;  /* 0x000003d000007945 */ /* 0x000fe20003800200 */
[----:B------:R-:W-:Y:S06]  /*10f0*/  BAR.SYNC.DEFER_BLOCKING 0x0 ;  /* 0x0000000000007b1d */ /* 0x000fec0000010000 */
[----:B------:R-:W-:Y:S05]  /*1100*/  @P1 BRA `(.L_x_649) ;  /* 0x0000000000e81947 */ /* 0x000fea0003800000 */
[----:B0-2---:R-:W-:Y:S01]  /*1110*/  PRMT R4, R25, 0x9910, RZ ;  /* 0x0000991019047816 */ /* 0x005fe200000000ff */
[----:B------:R-:W0:Y:S04]  /*1120*/  LDCU.64 UR22, c[0x3][0x728] ;  /* 0x00c0e500ff1677ac */ /* 0x000e280008000a00 */
[----:B------:R-:W-:Y:S01]  /*1130*/  IMAD R4, R4, 0xab, RZ ;  /* 0x000000ab04047824 */ /* 0x000fe200078e02ff */
[----:B------:R-:W2:Y:S04]  /*1140*/  LDCU.64 UR38, c[0x3][0x740] ;  /* 0x00c0e800ff2677ac */ /* 0x000ea80008000a00 */
[----:B------:R-:W-:Y:S01]  /*1150*/  LOP3.LUT R4, R4, 0xffff, RZ, 0xc0, !PT ;  /* 0x0000ffff04047812 */ /* 0x000fe200078ec0ff */
[----:B------:R-:W3:Y:S03]  /*1160*/  LDCU.64 UR30, c[0x3][0x40] ;  /* 0x00c00800ff1e77ac */ /* 0x000ee60008000a00 */
[----:B------:R-:W-:-:S04]  /*1170*/  SHF.R.U32.HI R4, RZ, 0xa, R4 ;  /* 0x0000000aff047819 */ /* 0x000fc80000011604 */
[----:B------:R-:W-:-:S05]  /*1180*/  PRMT R5, R4, 0x9910, RZ ;  /* 0x0000991004057816 */ /* 0x000fca00000000ff */
[----:B------:R-:W-:-:S04]  /*1190*/  IMAD R5, R5, 0x6, RZ ;  /* 0x0000000605057824 */ /* 0x000fc800078e02ff */
[----:B------:R-:W-:-:S05]  /*11a0*/  IMAD.MOV R5, RZ, RZ, -R5 ;  /* 0x000000ffff057224 */ /* 0x000fca00078e0a05 */
[----:B-1--4-:R-:W-:Y:S02]  /*11b0*/  PRMT R8, R5, 0x7710, RZ ;  /* 0x0000771005087816 */ /* 0x012fe400000000ff */
[----:B------:R-:W-:Y:S02]  /*11c0*/  LOP3.LUT R5, R4, 0xffff, RZ, 0xc0, !PT ;  /* 0x0000ffff04057812 */ /* 0x000fe400078ec0ff */
[----:B------:R-:W-:-:S03]  /*11d0*/  IADD3 R8, PT, PT, R8, R25, RZ ;  /* 0x0000001908087210 */ /* 0x000fc60007ffe0ff */
[----:B------:R-:W-:Y:S01]  /*11e0*/  IMAD R2, R5, 0x120, R2 ;  /* 0x0000012005027824 */ /* 0x000fe200078e0202 */
[----:B------:R-:W-:-:S05]  /*11f0*/  LOP3.LUT R5, R8, 0xff, RZ, 0xc0, !PT ;  /* 0x000000ff08057812 */ /* 0x000fca00078ec0ff */
[----:B------:R-:W-:-:S05]  /*1200*/  IMAD R2, R5, 0x8, R2 ;  /* 0x0000000805027824 */ /* 0x000fca00078e0202 */
[----:B------:R-:W-:Y:S04]  /*1210*/  LDS.64 R4, [R2] ;  /* 0x0000000002047984 */ /* 0x000fe80000000a00 */
[----:B------:R-:W1:Y:S04]  /*1220*/  LDS.64 R8, [R2+0xf0] ;  /* 0x0000f00002087984 */ /* 0x000e680000000a00 */
[----:B------:R-:W-:Y:S04]  /*1230*/  LDS.64 R18, [R2+0x30] ;  /* 0x0000300002127984 */ /* 0x000fe80000000a00 */
[----:B------:R-:W4:Y:S04]  /*1240*/  LDS.64 R22, [R2+0xc0] ;  /* 0x0000c00002167984 */ /* 0x000f280000000a00 */
[----:B------:R-:W-:Y:S04]  /*1250*/  LDS.64 R14, [R2+0x60] ;  /* 0x00006000020e7984 */ /* 0x000fe80000000a00 */
[----:B------:R-:W5:Y:S01]  /*1260*/  LDS.64 R20, [R2+0x90] ;  /* 0x0000900002147984 */ /* 0x000f620000000a00 */
[----:B-1----:R-:W-:-:S02]  /*1270*/  DADD R16, R4, R8 ;  /* 0x0000000004107229 */ /* 0x002fc40000000008 */
[----:B------:R-:W-:Y:S02]  /*1280*/  DADD R4, R4, -R8 ;  /* 0x0000000004047229 */ /* 0x000fe40000000808 */
[----:B----4-:R-:W-:-:S04]  /*1290*/  DADD R12, R18, R22 ;  /* 0x00000000120c7229 */ /* 0x010fc80000000016 */
[C---:B------:R-:W-:Y:S02]  /*12a0*/  DFMA R8, R16.reuse, UR4, RZ ;  /* 0x0000000410087c2b */ /* 0x040fe400080000ff */
[C---:B------:R-:W-:Y:S02]  /*12b0*/  DFMA R10, R16.reuse, UR6, RZ ;  /* 0x00000006100a7c2b */ /* 0x040fe400080000ff */
[----:B------:R-:W-:Y:S02]  /*12c0*/  DFMA R16, R16, UR12, RZ ;  /* 0x0000000c10107c2b */ /* 0x000fe400080000ff */
[----:B------:R-:W-:Y:S02]  /*12d0*/  DADD R18, R18, -R22 ;  /* 0x0000000012127229 */ /* 0x000fe40000000816 */
[C---:B------:R-:W-:Y:S02]  /*12e0*/  DFMA R8, R12.reuse, UR14, R8 ;  /* 0x0000000e0c087c2b */ /* 0x040fe40008000008 */
[----:B------:R-:W-:-:S02]  /*12f0*/  DFMA R10, R12, UR24, R10 ;  /* 0x000000180c0a7c2b */ /* 0x000fc4000800000a */
[----:B------:R-:W-:Y:S02]  /*1300*/  DFMA R12, R12, UR26, R16 ;  /* 0x0000001a0c0c7c2b */ /* 0x000fe40008000010 */
[C-C-:B-----5:R-:W-:Y:S02]  /*1310*/  DADD R16, R14.reuse, R20.reuse ;  /* 0x000000000e107229 */ /* 0x160fe40000000014 */
[----:B------:R-:W-:Y:S02]  /*1320*/  DADD R14, R14, -R20 ;  /* 0x000000000e0e7229 */ /* 0x000fe40000000814 */
[C---:B------:R-:W-:Y:S02]  /*1330*/  DFMA R22, R4.reuse, UR8, RZ ;  /* 0x0000000804167c2b */ /* 0x040fe400080000ff */
[C---:B------:R-:W-:Y:S02]  /*1340*/  DFMA R20, R4.reuse, UR16, RZ ;  /* 0x0000001004147c2b */ /* 0x040fe400080000ff */
[----:B------:R-:W-:-:S02]  /*1350*/  DFMA R4, R4, UR10, RZ ;  /* 0x0000000a04047c2b */ /* 0x000fc400080000ff */
[----:B------:R-:W-:Y:S02]  /*1360*/  DFMA R8, R16, UR32, R8 ;  /* 0x0000002010087c2b */ /* 0x000fe40008000008 */
[C---:B------:R-:W-:Y:S02]  /*1370*/  DFMA R22, R18.reuse, UR18, R22 ;  /* 0x0000001212167c2b */ /* 0x040fe40008000016 */
[C---:B0-----:R-:W-:Y:S02]  /*1380*/  DFMA R20, R18.reuse, UR22, R20 ;  /* 0x0000001612147c2b */ /* 0x041fe40008000014 */
[----:B------:R-:W-:Y:S02]  /*1390*/  DFMA R4, R18, UR20, R4 ;  /* 0x0000001412047c2b */ /* 0x000fe40008000004 */
[----:B------:R-:W-:Y:S02]  /*13a0*/  DFMA R10, R16, UR34, R10 ;  /* 0x00000022100a7c2b */ /* 0x000fe4000800000a */
[----:B------:R-:W-:-:S02]  /*13b0*/  DFMA R22, R14, UR28, R22 ;  /* 0x0000001c0e167c2b */ /* 0x000fc40008000016 */
[----:B--2---:R-:W-:Y:S02]  /*13c0*/  DFMA R20, R14, UR38, R20 ;  /* 0x000000260e147c2b */ /* 0x004fe40008000014 */
[----:B---3--:R-:W-:Y:S02]  /*13d0*/  DFMA R12, R16, UR30, R12 ;  /* 0x0000001e100c7c2b */ /* 0x008fe4000800000c */
[----:B------:R-:W-:Y:S02]  /*13e0*/  DFMA R14, R14, R6, R4 ;  /* 0x000000060e0e722b */ /* 0x000fe40000000004 */
[C-C-:B------:R-:W-:Y:S02]  /*13f0*/  DADD R4, R8.reuse, -R22.reuse ;  /* 0x0000000008047229 */ /* 0x140fe40000000816 */
[----:B------:R-:W-:Y:S02]  /*1400*/  DADD R22, R8, R22 ;  /* 0x0000000008167229 */ /* 0x000fe40000000016 */
[----:B------:R-:W-:-:S02]  /*1410*/  DADD R16, R12, -R20 ;  /* 0x000000000c107229 */ /* 0x000fc40000000814 */
[C-C-:B------:R-:W-:Y:S01]  /*1420*/  DADD R8, R10.reuse, -R14.reuse ;  /* 0x000000000a087229 */ /* 0x140fe2000000080e */
[----:B------:R3:W-:Y:S01]  /*1430*/  STS.64 [R2+0xf0], R4 ;  /* 0x0000f00402007388 */ /* 0x0007e20000000a00 */
[----:B------:R-:W-:Y:S02]  /*1440*/  DADD R10, R10, R14 ;  /* 0x000000000a0a7229 */ /* 0x000fe4000000000e */
[----:B------:R-:W-:Y:S01]  /*1450*/  DADD R12, R12, R20 ;  /* 0x000000000c0c7229 */ /* 0x000fe20000000014 */
[----:B------:R3:W-:Y:S04]  /*1460*/  STS.64 [R2], R22 ;  /* 0x0000001602007388 */ /* 0x0007e80000000a00 */
[----:B------:R3:W-:Y:S04]  /*1470*/  STS.64 [R2+0x90], R16 ;  /* 0x0000901002007388 */ /* 0x0007e80000000a00 */
[----:B------:R3:W-:Y:S04]  /*1480*/  STS.64 [R2+0xc0], R8 ;  /* 0x0000c00802007388 */ /* 0x0007e80000000a00 */
[----:B------:R3:W-:Y:S04]  /*1490*/  STS.64 [R2+0x30], R10 ;  /* 0x0000300a02007388 */ /* 0x0007e80000000a00 */
[----:B------:R3:W-:Y:S02]  /*14a0*/  STS.64 [R2+0x60], R12 ;  /* 0x0000600c02007388 */ /* 0x0007e40000000a00 */
.L_x_649:
[----:B------:R-:W-:Y:S05]  /*14b0*/  BSYNC.RECONVERGENT B0 ;  /* 0x0000000000007941 */ /* 0x000fea0003800200 */
.L_x_648:
[----:B------:R-:W-:Y:S06]  /*14c0*/  BAR.SYNC.DEFER_BLOCKING 0x0 ;  /* 0x0000000000007b1d */ /* 0x000fec0000010000 */
[----:B------:R-:W5:Y:S01]  /*14d0*/  LDCU.64 UR22, c[0x3][0x28] ;  /* 0x00c00500ff1677ac */ /* 0x000f620008000a00 */
[----:B------:R-:W2:Y:S01]  /*14e0*/  LDCU.64 UR30, c[0x3][0x728] ;  /* 0x00c0e500ff1e77ac */ /* 0x000ea20008000a00 */
[----:B------:R-:W2:Y:S01]  /*14f0*/  LDCU.64 UR38, c[0x3][0x40] ;  /* 0x00c00800ff2677ac */ /* 0x000ea20008000a00 */
[----:B------:R-:W2:Y:S01]  /*1500*/  LDCU.64 UR40, c[0x3][0x740] ;  /* 0x00c0e800ff2877ac */ /* 0x000ea20008000a00 */
[----:B01--4-:R-:W-:Y:S04]  /*1510*/  LDS.64 R20, [R3] ;  /* 0x0000000003147984 */ /* 0x013fe80000000a00 */
[----:B------:R-:W0:Y:S04]  /*1520*/  LDS.64 R14, [R3+0x5a0] ;  /* 0x0005a000030e7984 */ /* 0x000e280000000a00 */
[----:B---3--:R-:W-:Y:S04]  /*1530*/  LDS.64 R10, [R3+0x120] ;  /* 0x00012000030a7984 */ /* 0x008fe80000000a00 */
[----:B------:R-:W1:Y:S04]  /*1540*/  LDS.64 R12, [R3+0x480] ;  /* 0x00048000030c7984 */ /* 0x000e680000000a00 */
[----:B------:R-:W-:Y:S04]  /*1550*/  LDS.64 R4, [R3+0x240] ;  /* 0x0002400003047984 */ /* 0x000fe80000000a00 */
[----:B------:R3:W4:Y:S01]  /*1560*/  LDS.64 R8, [R3+0x360] ;  /* 0x0003600003087984 */ /* 0x0007220000000a00 */
        /* <DEDUP_REMOVED lines=8> */
[----:B---3--:R-:W-:-:S02]  /*15f0*/  DFMA R2, R20, UR8, RZ ;  /* 0x0000000814027c2b */ /* 0x008fc400080000ff */
[C---:B------:R-:W-:Y:S02]  /*1600*/  DFMA R14, R18.reuse, UR14, R14 ;  /* 0x0000000e120e7c2b */ /* 0x040fe4000800000e */
[C---:B------:R-:W-:Y:S02]  /*1610*/  DFMA R16, R18.reuse, UR24, R16 ;  /* 0x0000001812107c2b */ /* 0x040fe40008000010 */
[----:B-----5:R-:W-:Y:S02]  /*1620*/  DFMA R18, R18, UR22, R22 ;  /* 0x0000001612127c2b */ /* 0x020fe40008000016 */
[C-C-:B----4-:R-:W-:Y:S02]  /*1630*/  DADD R22, R4.reuse, R8.reuse ;  /* 0x0000000004167229 */ /* 0x150fe40000000008 */
[----:B------:R-:W-:Y:S02]  /*1640*/  DADD R4, R4, -R8 ;  /* 0x0000000004047229 */ /* 0x000fe40000000808 */
[----:B--2---:R-:W-:-:S02]  /*1650*/  DFMA R12, R10, UR30, R12 ;  /* 0x0000001e0a0c7c2b */ /* 0x004fc4000800000c */
[----:B------:R-:W-:Y:S02]  /*1660*/  DFMA R20, R20, UR10, RZ ;  /* 0x0000000a14147c2b */ /* 0x000fe400080000ff */
[----:B------:R-:W-:Y:S02]  /*1670*/  DFMA R2, R10, UR18, R2 ;  /* 0x000000120a027c2b */ /* 0x000fe40008000002 */
[----:B------:R-:W-:Y:S02]  /*1680*/  DFMA R18, R22, UR38, R18 ;  /* 0x0000002616127c2b */ /* 0x000fe40008000012 */
[----:B------:R-:W-:Y:S02]  /*1690*/  DFMA R12, R4, UR40, R12 ;  /* 0x00000028040c7c2b */ /* 0x000fe4000800000c */
[----:B------:R-:W-:Y:S02]  /*16a0*/  DFMA R20, R10, UR20, R20 ;  /* 0x000000140a147c2b */ /* 0x000fe40008000014 */
[----:B------:R-:W-:-:S02]  /*16b0*/  DFMA R14, R22, UR32, R14 ;  /* 0x00000020160e7c2b */ /* 0x000fc4000800000e */
[----:B------:R-:W-:Y:S02]  /*16c0*/  DFMA R16, R22, UR34, R16 ;  /* 0x0000002216107c2b */ /* 0x000fe40008000010 */
[----:B------:R-:W-:Y:S01]  /*16d0*/  DFMA R2, R4, UR28, R2 ;  /* 0x0000001c04027c2b */ /* 0x000fe20008000002 */
[----:B------:R-:W-:Y:S10]  /*16e0*/  @P0 EXIT ;  /* 0x000000000000094d */ /* 0x000ff40003800000 */
[----:B------:R-:W0:Y:S01]  /*16f0*/  LDC.64 R8, c[0x0][0x3a8] ;  /* 0x0000ea00ff087b82 */ /* 0x000e220000000a00 */
[----:B------:R-:W-:Y:S01]  /*1700*/  DFMA R20, R4, R6, R20 ;  /* 0x000000060414722b */ /* 0x000fe20000000014 */
[----:B------:R-:W-:Y:S01]  /*1710*/  IMAD R25, R0, 0xd8, R25 ;  /* 0x000000d800197824 */ /* 0x000fe200078e0219 */
[----:B------:R-:W-:Y:S02]  /*1720*/  DADD R4, R18, R12 ;  /* 0x0000000012047229 */ /* 0x000fe4000000000c */
[----:B------:R-:W-:Y:S02]  /*1730*/  DADD R6, R14, R2 ;  /* 0x000000000e067229 */ /* 0x000fe40000000002 */
[----:B------:R-:W-:Y:S02]  /*1740*/  DADD R18, R18, -R12 ;  /* 0x0000000012127229 */ /* 0x000fe4000000080c */
[C-C-:B------:R-:W-:Y:S02]  /*1750*/  DADD R10, R16.reuse, R20.reuse ;  /* 0x00000000100a7229 */ /* 0x140fe40000000014 */
[----:B------:R-:W-:-:S02]  /*1760*/  DADD R16, R16, -R20 ;  /* 0x0000000010107229 */ /* 0x000fc40000000814 */
[----:B------:R-:W-:Y:S01]  /*1770*/  DADD R2, R14, -R2 ;  /* 0x000000000e027229 */ /* 0x000fe20000000802 */
[----:B0-----:R-:W-:-:S05]  /*1780*/  IMAD.WIDE R8, R25, 0x8, R8 ;  /* 0x0000000819087825 */ /* 0x001fca00078e0208 */
[----:B------:R-:W-:Y:S04]  /*1790*/  STG.E.64 desc[UR36][R8.64+0x240], R4 ;  /* 0x0002400408007986 */ /* 0x000fe8000c101b24 */
[----:B------:R-:W-:Y:S04]  /*17a0*/  STG.E.64 desc[UR36][R8.64+0x360], R18 ;  /* 0x0003601208007986 */ /* 0x000fe8000c101b24 */
[----:B------:R-:W-:Y:S04]  /*17b0*/  STG.E.64 desc[UR36][R8.64+0x120], R10 ;  /* 0x0001200a08007986 */ /* 0x000fe8000c101b24 */
[----:B------:R-:W-:Y:S04]  /*17c0*/  STG.E.64 desc[UR36][R8.64+0x480], R16 ;  /* 0x0004801008007986 */ /* 0x000fe8000c101b24 */
[----:B------:R-:W-:Y:S04]  /*17d0*/  STG.E.64 desc[UR36][R8.64], R6 ;  /* 0x0000000608007986 */ /* 0x000fe8000c101b24 */
[----:B------:R-:W-:Y:S01]  /*17e0*/  STG.E.64 desc[UR36][R8.64+0x5a0], R2 ;  /* 0x0005a00208007986 */ /* 0x000fe2000c101b24 */
[----:B------:R-:W-:Y:S05]  /*17f0*/  EXIT ;  /* 0x000000000000794d */ /* 0x000fea0003800000 */
.L_x_650:
        /* <DEDUP_REMOVED lines=16> */
.L_x_1104:


//--------------------- .text._Z32massMatrixMultiplyRegisterKernelILi6ELi6ELi2EEviPKdS1_S1_S1_Pd --------------------------
	.section	.text._Z32massMatrixMultiplyRegisterKernelILi6ELi6ELi2EEviPKdS1_S1_S1_Pd,"ax",@progbits
	.align	128
        .global         _Z32massMatrixMultiplyRegisterKernelILi6ELi6ELi2EEviPKdS1_S1_S1_Pd
        .type           _Z32massMatrixMultiplyRegisterKernelILi6ELi6ELi2EEviPKdS1_S1_S1_Pd,@function
        .size           _Z32massMatrixMultiplyRegisterKernelILi6ELi6ELi2EEviPKdS1_S1_S1_Pd,(.L_x_1105 - _Z32massMatrixMultiplyRegisterKernelILi6ELi6ELi2EEviPKdS1_S1_S1_Pd)
        .other          _Z32massMatrixMultiplyRegisterKernelILi6ELi6ELi2EEviPKdS1_S1_S1_Pd,@"STO_CUDA_ENTRY STV_DEFAULT"
_Z32massMatrixMultiplyRegisterKernelILi6ELi6ELi2EEviPKdS1_S1_S1_Pd:
.text._Z32massMatrixMultiplyRegisterKernelILi6ELi6ELi2EEviPKdS1_S1_S1_Pd:
        /* <DEDUP_REMOVED lines=15> */
[----:B------:R-:W0:Y:S01]  /*00f0*/  S2R R2, SR_TID.Y ;  /* 0x0000000000027919 */ /* 0x000e220000002200 */
[----:B----4-:R-:W-:-:S02]  /*0100*/  LEA R5, R15, R5, 0x18 ;  /* 0x000000050f057211 */ /* 0x010fc400078ec0ff */
[C---:B------:R-:W-:Y:S01]  /*0110*/  @!P0 LEA R0, R15.reuse, R0, 0x18 ;  /* 0x000000000f008211 */ /* 0x040fe200078ec0ff */
[----:B------:R-:W0:Y:S01]  /*0120*/  S2R R11, SR_CTAID.X ;  /* 0x00000000000b7919 */ /* 0x000e220000002500 */
[----:B------:R-:W-:-:S03]  /*0130*/  @!P0 LEA R10, R15, R4, 0x18 ;  /* 0x000000040f0a8211 */ /* 0x000fc600078ec0ff */
[C---:B------:R-:W-:Y:S02]  /*0140*/  @!P0 IMAD R4, R3.reuse, 0x8, R0 ;  /* 0x0000000803048824 */ /* 0x040fe400078e0200 */
[----:B------:R-:W-:Y:S02]  /*0150*/  @!P0 IMAD R13, R3, 0x8, R10 ;  /* 0x00000008030d8824 */ /* 0x000fe400078e020a */
[----:B0-----:R-:W-:Y:S01]  /*0160*/  IMAD R0, R11, 0x2, R2 ;  /* 0x000000020b007824 */ /* 0x001fe200078e0202 */
[----:B--2---:R-:W-:Y:S04]  /*0170*/  @!P0 STS.64 [R4], R28 ;  /* 0x0000001c04008388 */ /* 0x004fe80000000a00 */
[----:B---3--:R-:W-:Y:S01]  /*0180*/  @!P0 STS.64 [R13], R8 ;  /* 0x000000080d008388 */ /* 0x008fe20000000a00 */
[----:B------:R-:W-:Y:S01]  /*0190*/  BAR.SYNC.DEFER_BLOCKING 0x0 ;  /* 0x0000000000007b1d */ /* 0x000fe20000010000 */
[----:B-----5:R-:W-:-:S13]  /*01a0*/  ISETP.GE.AND P0, PT, R0, UR4, PT ;  /* 0x0000000400007c0c */ /* 0x020fda000bf06270 */
[----:B------:R-:W0:Y:S01]  /*01b0*/  @!P0 LDC.64 R26, c[0x0][0x3a0] ;  /* 0x0000e800ff1a8b82 */ /* 0x000e220000000a00 */
[----:B------:R-:W1:Y:S04]  /*01c0*/  LDS.128 R12, [R5+0xd80] ;  /* 0x000d8000050c7984 */ /* 0x000e680000000c00 */
[----:B------:R-:W2:Y:S01]  /*01d0*/  LDS.128 R8, [R5+0xdc0] ;  /* 0x000dc00005087984 */ /* 0x000ea20000000c00 */
[----:B-1----:R-:W-:Y:S01]  /*01e0*/  R2UR UR27, R15 ;  /* 0x000000000f1b72ca */ /* 0x002fe200000e0000 */
[----:B------:R-:W-:Y:S01]  /*01f0*/  @!P0 IMAD R15, R0, 0xd8, R3 ;  /* 0x000000d8000f8824 */ /* 0x000fe200078e0203 */
[----:B------:R-:W-:-:S03]  /*0200*/  R2UR UR26, R14 ;  /* 0x000000000e1a72ca */ /* 0x000fc600000e0000 */
[----:B0-----:R-:W-:-:S05]  /*0210*/  @!P0 IMAD.WIDE R26, R15, 0x8, R26 ;  /* 0x000000080f1a8825 */ /* 0x001fca00078e021a */
[----:B------:R-:W3:Y:S04]  /*0220*/  @!P0 LDG.E.64.CONSTANT R24, desc[UR22][R26.64] ;  /* 0x000000161a188981 */ /* 0x000ee8000c1e9b00 */
[----:B------:R-:W3:Y:S04]  /*0230*/  @!P0 LDG.E.64.CONSTANT R6, desc[UR22][R26.64+0x5a0] ;  /* 0x0005a0161a068981 */ /* 0x000ee8000c1e9b00 */
[----:B------:R-:W4:Y:S04]  /*0240*/  @!P0 LDG.E.64.CONSTANT R22, desc[UR22][R26.64+0x120] ;  /* 0x000120161a168981 */ /* 0x000f28000c1e9b00 */
[----:B------:R-:W4:Y:S04]  /*0250*/  @!P0 LDG.E.64.CONSTANT R16, desc[UR22][R26.64+0x480] ;  /* 0x000480161a108981 */ /* 0x000f28000c1e9b00 */
[----:B------:R-:W5:Y:S04]  /*0260*/  @!P0 LDG.E.64.CONSTANT R20, desc[UR22][R26.64+0x240] ;  /* 0x000240161a148981 */ /* 0x000f68000c1e9b00 */
[----:B------:R3:W5:Y:S01]  /*0270*/  @!P0 LDG.E.64.CONSTANT R18, desc[UR22][R26.64+0x360] ;  /* 0x000360161a128981 */ /* 0x000762000c1e9b00 */
[----:B--2---:R-:W-:-:S02]  /*0280*/  R2UR UR6, R10 ;  /* 0x000000000a0672ca */ /* 0x004fc400000e0000 */
[----:B------:R-:W-:Y:S02]  /*0290*/  R2UR UR7, R11 ;  /* 0x000000000b0772ca */ /* 0x000fe400000e0000 */
[----:B------:R-:W-:Y:S02]  /*02a0*/  R2UR UR40, R8 ;  /* 0x00000000082872ca */ /* 0x000fe400000e0000 */
[----:B------:R-:W-:Y:S02]  /*02b0*/  R2UR UR41, R9 ;  /* 0x00000000092972ca */ /* 0x000fe400000e0000 */
[----:B------:R-:W0:Y:S01]  /*02c0*/  LDS.128 R8, [R5+0xd90] ;  /* 0x000d900005087984 */ /* 0x000e220000000c00 */
        /* <DEDUP_REMOVED lines=28> */
[----:B-1----:R-:W-:Y:S02]  /*0490*/  R2UR UR36, R14 ;  /* 0x000000000e2472ca */ /* 0x002fe400000e0000 */
[----:B------:R-:W-:Y:S02]  /*04a0*/  R2UR UR37, R15 ;  /* 0x000000000f2572ca */ /* 0x000fe400000e0000 */
[----:B------:R-:W-:-:S05]  /*04b0*/  LOP3.LUT R4, R3, 0xffff, RZ, 0xc0, !PT ;  /* 0x0000ffff03047812 */ /* 0x000fca00078ec0ff */
[----:B------:R-:W-:Y:S01]  /*04c0*/  IMAD R4, R4, 0x2aab, RZ ;  /* 0x00002aab04047824 */ /* 0x000fe200078e02ff */
[----:B------:R-:W-:Y:S02]  /*04d0*/  R2UR UR16, R12 ;  /* 0x000000000c1072ca */ /* 0x000fe400000e0000 */
[----:B------:R-:W-:Y:S02]  /*04e0*/  R2UR UR17, R13 ;  /* 0x000000000d1172ca */ /* 0x000fe400000e0000 */
[----:B0-----:R-:W-:Y:S02]  /*04f0*/  R2UR UR20, R8 ;  /* 0x00000000081472ca */ /* 0x001fe400000e0000 */
[----:B------:R-:W-:Y:S02]  /*0500*/  R2UR UR21, R9 ;  /* 0x00000000091572ca */ /* 0x000fe400000e0000 */
[----:B------:R-:W-:Y:S02]  /*0510*/  R2UR UR42, R10 ;  /* 0x000000000a2a72ca */ /* 0x000fe400000e0000 */
[----:B------:R-:W-:Y:S01]  /*0520*/  R2UR UR43, R11 ;  /* 0x000000000b2b72ca */ /* 0x000fe200000e0000 */
[----:B------:R-:W-:Y:S01]  /*0530*/  IMAD R2, R2, 0x6c0, R5 ;  /* 0x000006c002027824 */ /* 0x000fe200078e0205 */
[----:B------:R-:W-:Y:S01]  /*0540*/  ISETP.GT.U32.AND P1, PT, R3, 0x23, PT ;  /* 0x000000230300780c */ /* 0x000fe20003f24070 */
[----:B------:R-:W-:Y:S01]  /*0550*/  BSSY.RECONVERGENT B0, `(.L_x_651) ;  /* 0x0000067000007945 */ /* 0x000fe20003800200 */
[----:B---3--:R-:W-:-:S02]  /*0560*/  DADD R26, R24, R6 ;  /* 0x00000000181a7229 */ /* 0x008fc40000000006 */
[C-C-:B----4-:R-:W-:Y:S02]  /*0570*/  DADD R14, R22.reuse, R16.reuse ;  /* 0x00000000160e7229 */ /* 0x150fe40000000010 */
[----:B------:R-:W-:-:S04]  /*0580*/  DADD R16, R22, -R16 ;  /* 0x0000000016107229 */ /* 0x000fc80000000810 */
[----:B------:R-:W-:Y:S02]  /*0590*/  DFMA R8, R26, UR30, RZ ;  /* 0x0000001e1a087c2b */ /* 0x000fe400080000ff */
[C-C-:B-----5:R-:W-:Y:S02]  /*05a0*/  DADD R22, R20.reuse, R18.reuse ;  /* 0x0000000014167229 */ /* 0x160fe40000000012 */
[----:B------:R-:W-:Y:S02]  /*05b0*/  DADD R18, R20, -R18 ;  /* 0x0000000014127229 */ /* 0x000fe40000000812 */
[C---:B------:R-:W-:Y:S02]  /*05c0*/  DFMA R20, R26.reuse, UR4, RZ ;  /* 0x000000041a147c2b */ /* 0x040fe400080000ff */
[----:B------:R-:W-:Y:S02]  /*05d0*/  DFMA R26, R26, UR18, RZ ;  /* 0x000000121a1a7c2b */ /* 0x000fe400080000ff */
[----:B------:R-:W-:-:S02]  /*05e0*/  DADD R6, R24, -R6 ;  /* 0x0000000018067229 */ /* 0x000fc40000000806 */
[C---:B------:R-:W-:Y:S02]  /*05f0*/  DFMA R8, R14.reuse, UR14, R8 ;  /* 0x0000000e0e087c2b */ /* 0x040fe40008000008 */
[C---:B------:R-:W-:Y:S02]  /*0600*/  DFMA R20, R14.reuse, UR26, R20 ;  /* 0x0000001a0e147c2b */ /* 0x040fe40008000014 */
[----:B------:R-:W-:Y:S01]  /*0610*/  DFMA R26, R14, UR38, R26 ;  /* 0x000000260e1a7c2b */ /* 0x000fe2000800001a */
[----:B------:R-:W-:Y:S01]  /*0620*/  SHF.R.U32.HI R15, RZ, 0x10, R4 ;  /* 0x00000010ff0f7819 */ /* 0x000fe20000011604 */
[C---:B------:R-:W-:Y:S02]  /*0630*/  DFMA R12, R6.reuse, UR36, RZ ;  /* 0x00000024060c7c2b */ /* 0x040fe400080000ff */
[C---:B------:R-:W-:Y:S01]  /*0640*/  DFMA R10, R6.reuse, UR6, RZ ;  /* 0x00000006060a7c2b */ /* 0x040fe200080000ff */
[----:B------:R-:W-:Y:S01]  /*0650*/  PRMT R4, R15, 0x9910, RZ ;  /* 0x000099100f047816 */ /* 0x000fe200000000ff */
[----:B------:R-:W-:-:S04]  /*0660*/  DFMA R6, R6, UR12, RZ ;  /* 0x0000000c06067c2b */ /* 0x000fc800080000ff */
[----:B------:R-:W-:Y:S01]  /*0670*/  IMAD R4, R4, 0x6, RZ ;  /* 0x0000000604047824 */ /* 0x000fe200078e02ff */
[C---:B------:R-:W-:Y:S02]  /*0680*/  DFMA R12, R16.reuse, UR20, R12 ;  /* 0x00000014100c7c2b */ /* 0x040fe4000800000c */
[C---:B------:R-:W-:Y:S01]  /*0690*/  DFMA R10, R16.reuse, UR8, R10 ;  /* 0x00000008100a7c2b */ /* 0x040fe2000800000a */
[----:B------:R-:W-:Y:S01]  /*06a0*/  IMAD.MOV R4, RZ, RZ, -R4 ;  /* 0x000000ffff047224 */ /* 0x000fe200078e0a04 */
[----:B------:R-:W-:-:S04]  /*06b0*/  DFMA R6, R16, UR32, R6 ;  /* 0x0000002010067c2b */ /* 0x000fc80008000006 */
[----:B------:R-:W-:Y:S01]  /*06c0*/  PRMT R4, R4, 0x7710, RZ ;  /* 0x0000771004047816 */ /* 0x000fe200000000ff */
[C---:B------:R-:W-:Y:S02]  /*06d0*/  DFMA R12, R18.reuse, UR42, R12 ;  /* 0x0000002a120c7c2b */ /* 0x040fe4000800000c */
[----:B------:R-:W-:Y:S02]  /*06e0*/  DFMA R10, R18, UR28, R10 ;  /* 0x0000001c120a7c2b */ /* 0x000fe4000800000a */
[C---:B------:R-:W-:Y:S01]  /*06f0*/  DFMA R20, R22.reuse, UR10, R20 ;  /* 0x0000000a16147c2b */ /* 0x040fe20008000014 */
[----:B------:R-:W-:Y:S01]  /*0700*/  IMAD.IADD R4, R4, 0x1, R3 ;  /* 0x0000000104047824 */ /* 0x000fe200078e0203 */
[C---:B------:R-:W-:Y:S02]  /*0710*/  DFMA R26, R22.reuse, UR40, R26 ;  /* 0x00000028161a7c2b */ /* 0x040fe4000800001a */
[----:B------:R-:W-:Y:S02]  /*0720*/  DFMA R8, R22, UR34, R8 ;  /* 0x0000002216087c2b */ /* 0x000fe40008000008 */
[----:B------:R-:W-:Y:S01]  /*0730*/  DFMA R18, R18, UR16, R6 ;  /* 0x0000001012127c2b */ /* 0x000fe20008000006 */
[----:B------:R-:W-:Y:S01]  /*0740*/  LOP3.LUT R4, R4, 0xffff, RZ, 0xc0, !PT ;  /* 0x0000ffff04047812 */ /* 0x000fe200078ec0ff */
[----:B------:R-:W-:Y:S01]  /*0750*/  IMAD R5, R15, 0x30, R2 ;  /* 0x000000300f057824 */ /* 0x000fe200078e0202 */
[----:B------:R-:W-:-:S02]  /*0760*/  DADD R14, R20, -R10 ;  /* 0x00000000140e7229 */ /* 0x000fc4000000080a */
[C-C-:B------:R-:W-:Y:S02]  /*0770*/  DADD R6, R26.reuse, -R12.reuse ;  /* 0x000000001a067229 */ /* 0x140fe4000000080c */
[----:B------:R-:W-:Y:S02]  /*0780*/  DADD R12, R26, R12 ;  /* 0x000000001a0c7229 */ /* 0x000fe4000000000c */
[----:B------:R-:W-:Y:S02]  /*0790*/  DADD R16, R8, -R18 ;  /* 0x0000000008107229 */ /* 0x000fe40000000812 */
[----:B------:R-:W-:Y:S02]  /*07a0*/  DADD R10, R20, R10 ;  /* 0x00000000140a7229 */ /* 0x000fe4000000000a */
[----:B------:R-:W-:Y:S01]  /*07b0*/  DADD R8, R8, R18 ;  /* 0x0000000008087229 */ /* 0x000fe20000000012 */
[----:B------:R-:W-:-:S05]  /*07c0*/  IMAD R4, R4, 0x8, R5 ;  /* 0x0000000804047824 */ /* 0x000fca00078e0205 */
[----:B------:R0:W-:Y:S04]  /*07d0*/  STS.64 [R4+0x360], R6 ;  /* 0x0003600604007388 */ /* 0x0001e80000000a00 */
[----:B------:R0:W-:Y:S04]  /*07e0*/  STS.64 [R4+0x240], R12 ;  /* 0x0002400c04007388 */ /* 0x0001e80000000a00 */
[----:B------:R0:W-:Y:S04]  /*07f0*/  STS.64 [R4+0x5a0], R14 ;  /* 0x0005a00e04007388 */ /* 0x0001e80000000a00 */
[----:B------:R0:W-:Y:S04]  /*0800*/  STS.64 [R4], R10 ;  /* 0x0000000a04007388 */ /* 0x0001e80000000a00 */
[----:B------:R0:W-:Y:S04]  /*0810*/  STS.64 [R4+0x480], R16 ;  /* 0x0004801004007388 */ /* 0x0001e80000000a00 */
[----:B------:R0:W-:Y:S01]  /*0820*/  STS.64 [R4+0x120], R8 ;  /* 0x0001200804007388 */ /* 0x0001e20000000a00 */
[----:B------:R-:W-:Y:S06]  /*0830*/  BAR.SYNC.DEFER_BLOCKING 0x0 ;  /* 0x0000000000007b1d */ /* 0x000fec0000010000 */
[----:B------:R-:W-:Y:S05]  /*0840*/  @P1 BRA `(.L_x_652) ;  /* 0x0000000000dc1947 */ /* 0x000fea0003800000 */
[----:B------:R-:W-:-:S05]  /*0850*/  PRMT R5, R3, 0x9910, RZ ;  /* 0x0000991003057816 */ /* 0x000fca00000000ff */
[----:B------:R-:W-:-:S05]  /*0860*/  IMAD R5, R5, 0xab, RZ ;  /* 0x000000ab05057824 */ /* 0x000fca00078e02ff */
[----:B------:R-:W-:-:S04]  /*0870*/  LOP3.LUT R5, R5, 0xffff, RZ, 0xc0, !PT ;  /* 0x0000ffff05057812 */ /* 0x000fc800078ec0ff */
[----:B------:R-:W-:-:S04]  /*0880*/  SHF.R.U32.HI R5, RZ, 0xa, R5 ;  /* 0x0000000aff057819 */ /* 0x000fc80000011605 */
[C---:B0-----:R-:W-:Y:S02]  /*0890*/  PRMT R6, R5.reuse, 0x9910, RZ ;  /* 0x0000991005067816 */ /* 0x041fe400000000ff */
[----:B------:R-:W-:-:S03]  /*08a0*/  LOP3.LUT R7, R5, 0xffff, RZ, 0xc0, !PT ;  /* 0x0000ffff05077812 */ /* 0x000fc600078ec0ff */
[----:B------:R-:W-:-:S04]  /*08b0*/  IMAD R6, R6, 0x6, RZ ;  /* 0x0000000606067824 */ /* 0x000fc800078e02ff */
[----:B------:R-:W-:-:S05]  /*08c0*/  IMAD.MOV R6, RZ, RZ, -R6 ;  /* 0x000000ffff067224 */ /* 0x000fca00078e0a06 */
[----:B------:R-:W-:-:S05]  /*08d0*/  PRMT R6, R6, 0x7710, RZ ;  /* 0x0000771006067816 */ /* 0x000fca00000000ff */
        /* <DEDUP_REMOVED lines=15> */
[----:B------:R-:W-:Y:S02]  /*09d0*/  DFMA R10, R10, UR18, RZ ;  /* 0x000000120a0a7c2b */ /* 0x000fe400080000ff */
[----:B------:R-:W-:Y:S02]  /*09e0*/  DADD R18, R16, -R18 ;  /* 0x0000000010127229 */ /* 0x000fe40000000812 */
[C---:B------:R-:W-:Y:S02]  /*09f0*/  DFMA R12, R14.reuse, UR26, R12 ;  /* 0x0000001a0e0c7c2b */ /* 0x040fe4000800000c */
[----:B------:R-:W-:-:S02]  /*0a00*/  DFMA R8, R14, UR14, R8 ;  /* 0x0000000e0e087c2b */ /* 0x000fc40008000008 */
[----:B------:R-:W-:Y:S02]  /*0a10*/  DFMA R20, R6, UR6, RZ ;  /* 0x0000000606147c2b */ /* 0x000fe400080000ff */
[----:B------:R-:W-:Y:S02]  /*0a20*/  DFMA R14, R14, UR38, R10 ;  /* 0x000000260e0e7c2b */ /* 0x000fe4000800000a */
[C---:B------:R-:W-:Y:S02]  /*0a30*/  DFMA R10, R6.reuse, UR12, RZ ;  /* 0x0000000c060a7c2b */ /* 0x040fe400080000ff */
[----:B------:R-:W-:Y:S02]  /*0a40*/  DFMA R6, R6, UR36, RZ ;  /* 0x0000002406067c2b */ /* 0x000fe400080000ff */
[C-C-:B--2---:R-:W-:Y:S02]  /*0a50*/  DADD R16, R22.reuse, R24.reuse ;  /* 0x0000000016107229 */ /* 0x144fe40000000018 */
[----:B------:R-:W-:-:S02]  /*0a60*/  DADD R22, R22, -R24 ;  /* 0x0000000016167229 */ /* 0x000fc40000000818 */
[C---:B------:R-:W-:Y:S02]  /*0a70*/  DFMA R20, R18.reuse, UR8, R20 ;  /* 0x0000000812147c2b */ /* 0x040fe40008000014 */
[C---:B------:R-:W-:Y:S02]  /*0a80*/  DFMA R10, R18.reuse, UR32, R10 ;  /* 0x00000020120a7c2b */ /* 0x040fe4000800000a */
        /* <DEDUP_REMOVED lines=14> */
[----:B------:R1:W-:Y:S04]  /*0b70*/  STS.64 [R5], R20 ;  /* 0x0000001405007388 */ /* 0x0003e80000000a00 */
[----:B------:R1:W-:Y:S04]  /*0b80*/  STS.64 [R5+0xc0], R12 ;  /* 0x0000c00c05007388 */ /* 0x0003e80000000a00 */
[----:B------:R1:W-:Y:S04]  /*0b90*/  STS.64 [R5+0x30], R8 ;  /* 0x0000300805007388 */ /* 0x0003e80000000a00 */
[----:B------:R1:W-:Y:S04]  /*0ba0*/  STS.64 [R5+0x90], R10 ;  /* 0x0000900a05007388 */ /* 0x0003e80000000a00 */
[----:B------:R1:W-:Y:S02]  /*0bb0*/  STS.64 [R5+0x60], R14 ;  /* 0x0000600e05007388 */ /* 0x0003e40000000a00 */
.L_x_652:
[----:B------:R-:W-:Y:S05]  /*0bc0*/  BSYNC.RECONVERGENT B0 ;  /* 0x0000000000007941 */ /* 0x000fea0003800200 */
.L_x_651:
[----:B------:R-:W-:Y:S06]  /*0bd0*/  BAR.SYNC.DEFER_BLOCKING 0x0 ;  /* 0x0000000000007b1d */ /* 0x000fec0000010000 */
[----:B------:R-:W-:Y:S04]  /*0be0*/  BSSY.RECONVERGENT B0, `(.L_x_653) ;  /* 0x000006e000007945 */ /* 0x000fe80003800200 */
[----:B------:R-:W-:Y:S05]  /*0bf0*/  @P1 BRA `(.L_x_654) ;  /* 0x0000000400b01947 */ /* 0x000fea0003800000 */
[----:B-1----:R-:W-:Y:S01]  /*0c00*/  PRMT R5, R3, 0x9910, RZ ;  /* 0x0000991003057816 */ /* 0x002fe200000000ff */
[----:B------:R-:W1:Y:S01]  /*0c10*/  @!P0 LDC.64 R24, c[0x0][0x388] ;  /* 0x0000e200ff188b82 */ /* 0x000e620000000a00 */
[----:B------:R-:W-:Y:S01]  /*0c20*/  UMOV UR24, 0x2406 ;  /* 0x0000240600187882 */ /* 0x000fe20000000000 */
[----:B------:R-:W-:Y:S02]  /*0c30*/  CS2R R20, SRZ ;  /* 0x0000000000147805 */ /* 0x000fe4000001ff00 */
[----:B------:R-:W-:-:S05]  /*0c40*/  IMAD R5, R5, 0xab, RZ ;  /* 0x000000ab05057824 */ /* 0x000fca00078e02ff */
[----:B------:R-:W-:-:S04]  /*0c50*/  LOP3.LUT R5, R5, 0xffff, RZ, 0xc0, !PT ;  /* 0x0000ffff05057812 */ /* 0x000fc800078ec0ff */
[----:B0-----:R-:W-:-:S04]  /*0c60*/  SHF.R.U32.HI R8, RZ, 0xa, R5 ;  /* 0x0000000aff087819 */ /* 0x001fc80000011605 */
        /* <DEDUP_REMOVED lines=9> */
[----:B-1----:R-:W-:Y:S01]  /*0d00*/  @!P0 IMAD.WIDE R24, R5, 0x8, R24 ;  /* 0x0000000805188825 */ /* 0x002fe200078e0218 */
[----:B------:R-:W-:-:S04]  /*0d10*/  CS2R R6, SRZ ;  /* 0x0000000000067805 */ /* 0x000fc8000001ff00 */
[----:B------:R-:W2:Y:S04]  /*0d20*/  @!P0 LDG.E.64.CONSTANT R20, desc[UR22][R24.64+0x28] ;  /* 0x0000281618148981 */ /* 0x000ea8000c1e9b00 */
[----:B------:R0:W3:Y:S01]  /*0d30*/  @!P0 LDG.E.64.CONSTANT R6, desc[UR22][R24.64] ;  /* 0x0000001618068981 */ /* 0x0000e2000c1e9b00 */
[----:B------:R-:W-:-:S05]  /*0d40*/  LOP3.LUT R5, R8, 0xffff, RZ, 0xc0, !PT ;  /* 0x0000ffff08057812 */ /* 0x000fca00078ec0ff */
[----:B------:R-:W-:-:S04]  /*0d50*/  IMAD R5, R5, 0x120, R2 ;  /* 0x0000012005057824 */ /* 0x000fc800078e0202 */
[----:B------:R-:W-:-:S05]  /*0d60*/  IMAD R5, R9, 0x30, R5 ;  /* 0x0000003009057824 */ /* 0x000fca00078e0205 */
[----:B------:R-:W-:Y:S04]  /*0d70*/  LDS.128 R8, [R5] ;  /* 0x0000000005087984 */ /* 0x000fe80000000c00 */
[----:B------:R-:W1:Y:S04]  /*0d80*/  LDS.128 R12, [R5+0x20] ;  /* 0x00002000050c7984 */ /* 0x000e680000000c00 */
[----:B------:R-:W4:Y:S01]  /*0d90*/  LDS.128 R16, [R5+0x10] ;  /* 0x0000100005107984 */ /* 0x000f220000000c00 */
[C-C-:B-1----:R-:W-:Y:S02]  /*0da0*/  DADD R22, R8.reuse, R14.reuse ;  /* 0x0000000008167229 */ /* 0x142fe4000000000e */
[----:B------:R-:W-:-:S02]  /*0db0*/  DADD R14, R8, -R14 ;  /* 0x00000000080e7229 */ /* 0x000fc4000000080e */
[C-C-:B------:R-:W-:Y:S02]  /*0dc0*/  DADD R8, R10.reuse, R12.reuse ;  /* 0x000000000a087229 */ /* 0x140fe4000000000c */
[----:B------:R-:W-:Y:S02]  /*0dd0*/  DADD R12, R10, -R12 ;  /* 0x000000000a0c7229 */ /* 0x000fe4000000080c */
[C-C-:B----4-:R-:W-:Y:S02]  /*0de0*/  DADD R10, R16.reuse, R18.reuse ;  /* 0x00000000100a7229 */ /* 0x150fe40000000012 */
[----:B------:R-:W-:Y:S02]  /*0df0*/  DADD R26, R16, -R18 ;  /* 0x00000000101a7229 */ /* 0x000fe40000000812 */
[----:B0-----:R-:W-:Y:S02]  /*0e00*/  DFMA R24, R22, UR4, RZ ;  /* 0x0000000416187c2b */ /* 0x001fe400080000ff */
[----:B------:R-:W-:-:S06]  /*0e10*/  DFMA R16, R14, UR6, RZ ;  /* 0x000000060e107c2b */ /* 0x000fcc00080000ff */
[----:B------:R-:W-:Y:S02]  /*0e20*/  DFMA R24, R8, UR26, R24 ;  /* 0x0000001a08187c2b */ /* 0x000fe40008000018 */
[----:B------:R-:W-:-:S06]  /*0e30*/  DFMA R16, R12, UR8, R16 ;  /* 0x000000080c107c2b */ /* 0x000fcc0008000010 */
[----:B------:R-:W-:Y:S02]  /*0e40*/  DFMA R24, R10, UR10, R24 ;  /* 0x0000000a0a187c2b */ /* 0x000fe40008000018 */
[----:B------:R-:W-:-:S08]  /*0e50*/  DFMA R16, R26, UR28, R16 ;  /* 0x0000001c1a107c2b */ /* 0x000fd00008000010 */
[C-C-:B------:R-:W-:Y:S02]  /*0e60*/  DADD R18, R24.reuse, R16.reuse ;  /* 0x0000000018127229 */ /* 0x140fe40000000010 */
[----:B------:R-:W-:Y:S01]  /*0e70*/  DADD R16, R24, -R16 ;  /* 0x0000000018107229 */ /* 0x000fe20000000810 */
[C-C-:B------:R-:W-:Y:S02]  /*0e80*/  @!P0 IMAD R25, R0.reuse, 0xd8, R3.reuse ;  /* 0x000000d800198824 */ /* 0x140fe400078e0203 */
[----:B------:R-:W-:Y:S01]  /*0e90*/  @!P0 IMAD R3, R0, 0xd8, R3 ;  /* 0x000000d800038824 */ /* 0x000fe200078e0203 */
[----:B------:R-:W-:-:S04]  /*0ea0*/  CS2R R28, SRZ ;  /* 0x00000000001c7805 */ /* 0x000fc8000001ff00 */
[----:B--2---:R-:W-:-:S08]  /*0eb0*/  DMUL R20, R16, R20 ;  /* 0x0000001410147228 */ /* 0x004fd00000000000 */
[CCC-:B---3--:R-:W-:Y:S02]  /*0ec0*/  DFMA R16, R18.reuse, R6.reuse, -R20.reuse ;  /* 0x000000061210722b */ /* 0x1c8fe40000000814 */
[----:B------:R-:W-:Y:S02]  /*0ed0*/  DFMA R6, R18, R6, R20 ;  /* 0x000000061206722b */ /* 0x000fe40000000014 */
[C---:B------:R-:W-:Y:S02]  /*0ee0*/  DFMA R20, R22.reuse, UR30, RZ ;  /* 0x0000001e16147c2b */ /* 0x040fe400080000ff */
[----:B------:R-:W-:Y:S02]  /*0ef0*/  DFMA R22, R22, UR18, RZ ;  /* 0x0000001216167c2b */ /* 0x000fe400080000ff */
[C---:B------:R-:W-:Y:S02]  /*0f00*/  DFMA R18, R14.reuse, UR12, RZ ;  /* 0x0000000c0e127c2b */ /* 0x040fe400080000ff */
[----:B------:R-:W-:-:S02]  /*0f10*/  DFMA R14, R14, UR36, RZ ;  /* 0x000000240e0e7c2b */ /* 0x000fc400080000ff */
[C---:B------:R-:W-:Y:S02]  /*0f20*/  DFMA R20, R8.reuse, UR14, R20 ;  /* 0x0000000e08147c2b */ /* 0x040fe40008000014 */
[----:B------:R-:W-:Y:S01]  /*0f30*/  DFMA R22, R8, UR38, R22 ;  /* 0x0000002608167c2b */ /* 0x000fe20008000016 */
[----:B------:R-:W0:Y:S01]  /*0f40*/  @!P0 LDC.64 R8, c[0x0][0x388] ;  /* 0x0000e200ff088b82 */ /* 0x000e220000000a00 */
[C---:B------:R-:W-:Y:S02]  /*0f50*/  DFMA R18, R12.reuse, UR32, R18 ;  /* 0x000000200c127c2b */ /* 0x040fe40008000012 */
[----:B------:R-:W-:Y:S02]  /*0f60*/  DFMA R14, R12, UR20, R14 ;  /* 0x000000140c0e7c2b */ /* 0x000fe4000800000e */
[C---:B------:R-:W-:Y:S02]  /*0f70*/  DFMA R20, R10.reuse, UR34, R20 ;  /* 0x000000220a147c2b */ /* 0x040fe40008000014 */
[----:B------:R-:W-:Y:S01]  /*0f80*/  DFMA R22, R10, UR40, R22 ;  /* 0x000000280a167c2b */ /* 0x000fe20008000016 */
[----:B------:R-:W1:Y:S01]  /*0f90*/  @!P0 LDC.64 R12, c[0x0][0x388] ;  /* 0x0000e200ff0c8b82 */ /* 0x000e620000000a00 */
[----:B------:R-:W-:-:S02]  /*0fa0*/  DFMA R18, R26, UR16, R18 ;  /* 0x000000101a127c2b */ /* 0x000fc40008000012 */
[----:B------:R-:W-:Y:S01]  /*0fb0*/  DFMA R14, R26, UR42, R14 ;  /* 0x0000002a1a0e7c2b */ /* 0x000fe2000800000e */
[----:B------:R-:W-:-:S05]  /*0fc0*/  CS2R R26, SRZ ;  /* 0x00000000001a7805 */ /* 0x000fca000001ff00 */
[C-C-:B------:R-:W-:Y:S02]  /*0fd0*/  DADD R10, R18.reuse, R20.reuse ;  /* 0x00000000120a7229 */ /* 0x140fe40000000014 */
[----:B------:R-:W-:Y:S01]  /*0fe0*/  DADD R18, -R18, R20 ;  /* 0x0000000012127229 */ /* 0x000fe20000000114 */
[----:B------:R-:W-:Y:S01]  /*0ff0*/  CS2R R20, SRZ ;  /* 0x0000000000147805 */ /* 0x000fe2000001ff00 */
[----:B0-----:R-:W-:Y:S01]  /*1000*/  @!P0 IMAD.WIDE R8, R25, 0x8, R8 ;  /* 0x0000000819088825 */ /* 0x001fe200078e0208 */
[----:B------:R-:W-:-:S04]  /*1010*/  CS2R R24, SRZ ;  /* 0x0000000000187805 */ /* 0x000fc8000001ff00 */
[----:B------:R-:W2:Y:S01]  /*1020*/  @!P0 LDG.E.64.CONSTANT R20, desc[UR22][R8.64+0x20] ;  /* 0x0000201608148981 */ /* 0x000ea2000c1e9b00 */
[----:B-1----:R-:W-:-:S03]  /*1030*/  @!P0 IMAD.WIDE R12, R3, 0x8, R12 ;  /* 0x00000008030c8825 */ /* 0x002fc600078e020c */
[----:B------:R0:W3:Y:S04]  /*1040*/  @!P0 LDG.E.64.CONSTANT R26, desc[UR22][R8.64+0x8] ;  /* 0x00000816081a8981 */ /* 0x0000e8000c1e9b00 */
[----:B------:R-:W4:Y:S04]  /*1050*/  @!P0 LDG.E.64.CONSTANT R24, desc[UR22][R12.64+0x18] ;  /* 0x000018160c188981 */ /* 0x000f28000c1e9b00 */
[----:B------:R1:W5:Y:S01]  /*1060*/  @!P0 LDG.E.64.CONSTANT R28, desc[UR22][R12.64+0x10] ;  /* 0x000010160c1c8981 */ /* 0x000362000c1e9b00 */
[C-C-:B0-----:R-:W-:Y:S02]  /*1070*/  DADD R8, R22.reuse, -R14.reuse ;  /* 0x0000000016087229 */ /* 0x141fe4000000080e */
[----:B------:R-:W-:-:S02]  /*1080*/  DADD R14, R22, R14 ;  /* 0x00000000160e7229 */ /* 0x000fc4000000000e */
[----:B------:R-:W-:Y:S02]  /*1090*/  DFMA R22, R6, UR10, RZ ;  /* 0x0000000a06167c2b */ /* 0x000fe400080000ff */
[----:B-1----:R-:W-:Y:S02]  /*10a0*/  DFMA R12, R16, UR28, RZ ;  /* 0x0000001c100c7c2b */ /* 0x002fe400080000ff */
[----:B--2---:R-:W-:Y:S02]  /*10b0*/  DMUL R18, R18, R20 ;  /* 0x0000001412127228 */ /* 0x004fe40000000000 */
[----:B----4-:R-:W-:-:S06]  /*10c0*/  DMUL R24, R8, R24 ;  /* 0x0000001808187228 */ /* 0x010fcc0000000000 */
[CCC-:B---3--:R-:W-:Y:S02]  /*10d0*/  DFMA R20, R10.reuse, R26.reuse, -R18.reuse ;  /* 0x0000001a0a14722b */ /* 0x1c8fe40000000812 */
[----:B------:R-:W-:Y:S02]  /*10e0*/  DFMA R10, R10, R26, R18 ;  /* 0x0000001a0a0a722b */ /* 0x000fe40000000012 */
[----:B------:R-:W-:Y:S02]  /*10f0*/  DFMA R8, R6, UR4, RZ ;  /* 0x0000000406087c2b */ /* 0x000fe400080000ff */
[CCC-:B-----5:R-:W-:Y:S02]  /*1100*/  DFMA R18, R14.reuse, R28.reuse, -R24.reuse ;  /* 0x0000001c0e12722b */ /* 0x1e0fe40000000818 */
[----:B------:R-:W-:Y:S02]  /*1110*/  DFMA R24, R14, R28, R24 ;  /* 0x0000001c0e18722b */ /* 0x000fe40000000018 */
[----:B------:R-:W-:-:S02]  /*1120*/  DFMA R14, R6, UR26, RZ ;  /* 0x0000001a060e7c2b */ /* 0x000fc400080000ff */
[C---:B------:R-:W-:Y:S02]  /*1130*/  DFMA R6, R16.reuse, UR6, RZ ;  /* 0x0000000610067c2b */ /* 0x040fe400080000ff */
[----:B------:R-:W-:Y:S02]  /*1140*/  DFMA R16, R16, UR8, RZ ;  /* 0x0000000810107c2b */ /* 0x000fe400080000ff */
        /* <DEDUP_REMOVED lines=12> */
[C-C-:B------:R-:W-:Y:S02]  /*1210*/  DADD R10, R22.reuse, -R12.reuse ;  /* 0x00000000160a7229 */ /* 0x140fe4000000080c */
[----:B------:R-:W-:Y:S02]  /*1220*/  DADD R8, R22, R12 ;  /* 0x0000000016087229 */ /* 0x000fe4000000000c */
[C-C-:B------:R-:W-:Y:S02]  /*1230*/  DADD R12, R16.reuse, -R6.reuse ;  /* 0x00000000100c7229 */ /* 0x140fe40000000806 */
[----:B------:R-:W-:-:S02]  /*1240*/  DADD R6, R16, R6 ;  /* 0x0000000010067229 */ /* 0x000fc40000000006 */
[C-C-:B------:R-:W-:Y:S02]  /*1250*/  DADD R16, R14.reuse, -R20.reuse ;  /* 0x000000000e107229 */ /* 0x140fe40000000814 */
[----:B------:R-:W-:Y:S01]  /*1260*/  DADD R14, R14, R20 ;  /* 0x000000000e0e7229 */ /* 0x000fe20000000014 */
[----:B------:R2:W-:Y:S04]  /*1270*/  STS.128 [R5+0x10], R8 ;  /* 0x0000100805007388 */ /* 0x0005e80000000c00 */
[----:B------:R2:W-:Y:S04]  /*1280*/  STS.64 [R5+0x28], R12 ;  /* 0x0000280c05007388 */ /* 0x0005e80000000a00 */
[----:B------:R2:W-:Y:S04]  /*1290*/  STS.64 [R5], R6 ;  /* 0x0000000605007388 */ /* 0x0005e80000000a00 */
[----:B------:R2:W-:Y:S04]  /*12a0*/  STS.64 [R5+0x20], R16 ;  /* 0x0000201005007388 */ /* 0x0005e80000000a00 */
[----:B------:R2:W-:Y:S02]  /*12b0*/  STS.64 [R5+0x8], R14 ;  /* 0x0000080e05007388 */ /* 0x0005e40000000a00 */
.L_x_654:
[----:B------:R-:W-:Y:S05]  /*12c0*/  BSYNC.RECONVERGENT B0 ;  /* 0x0000000000007941 */ /* 0x000fea0003800200 */
.L_x_653:
[----:B-12---:R-:W1:Y:S01]  /*12d0*/  S2R R5, SR_TID.X ;  /* 0x0000000000057919 */ /* 0x006e620000002100 */
[----:B------:R-:W-:Y:S01]  /*12e0*/  BSSY.RECONVERGENT B0, `(.L_x_655) ;  /* 0x000003a000007945 */ /* 0x000fe20003800200 */
[----:B------:R-:W-:Y:S06]  /*12f0*/  BAR.SYNC.DEFER_BLOCKING 0x0 ;  /* 0x0000000000007b1d */ /* 0x000fec0000010000 */
[----:B------:R-:W-:Y:S05]  /*1300*/  @P1 BRA `(.L_x_656) ;  /* 0x0000000000dc1947 */ /* 0x000fea0003800000 */
[----:B-1----:R-:W-:-:S05]  /*1310*/  PRMT R3, R5, 0x9910, RZ ;  /* 0x0000991005037816 */ /* 0x002fca00000000ff */
[----:B------:R-:W-:-:S05]  /*1320*/  IMAD R3, R3, 0xab, RZ ;  /* 0x000000ab03037824 */ /* 0x000fca00078e02ff */
[----:B------:R-:W-:-:S04]  /*1330*/  LOP3.LUT R3, R3, 0xffff, RZ, 0xc0, !PT ;  /* 0x0000ffff03037812 */ /* 0x000fc800078ec0ff */
[----:B------:R-:W-:-:S04]  /*1340*/  SHF.R.U32.HI R3, RZ, 0xa, R3 ;  /* 0x0000000aff037819 */ /* 0x000fc80000011603 */
[C---:B0-----:R-:W-:Y:S02]  /*1350*/  PRMT R6, R3.reuse, 0x9910, RZ ;  /* 0x0000991003067816 */ /* 0x041fe400000000ff */
[----:B------:R-:W-:-:S03]  /*1360*/  LOP3.LUT R3, R3, 0xffff, RZ, 0xc0, !PT ;  /* 0x0000ffff03037812 */ /* 0x000fc600078ec0ff */
[----:B------:R-:W-:Y:S02]  /*1370*/  IMAD R6, R6, 0x6, RZ ;  /* 0x0000000606067824 */ /* 0x000fe400078e02ff */
[----:B------:R-:W-:Y:S02]  /*1380*/  IMAD R3, R3, 0x120, R2 ;  /* 0x0000012003037824 */ /* 0x000fe400078e0202 */
        /* <DEDUP_REMOVED lines=20> */
[----:B------:R-:W-:Y:S02]  /*14d0*/  DFMA R14, R14, UR34, R16 ;  /* 0x000000220e0e7c2b */ /* 0x000fe40008000010 */
[C---:B------:R-:W-:Y:S02]  /*14e0*/  DFMA R16, R20.reuse, UR6, RZ ;  /* 0x0000000614107c2b */ /* 0x040fe400080000ff */
[C---:B------:R-:W-:Y:S02]  /*14f0*/  DFMA R18, R20.reuse, UR28, RZ ;  /* 0x0000001c14127c2b */ /* 0x040fe400080000ff */
[----:B------:R-:W-:Y:S02]  /*1500*/  DFMA R20, R20, UR8, RZ ;  /* 0x0000000814147c2b */ /* 0x000fe400080000ff */
[C-C-:B--2---:R-:W-:Y:S02]  /*1510*/  DADD R22, R2.reuse, R6.reuse ;  /* 0x0000000002167229 */ /* 0x144fe40000000006 */
[----:B------:R-:W-:-:S02]  /*1520*/  DADD R2, R2, -R6 ;  /* 0x0000000002027229 */ /* 0x000fc40000000806 */
        /* <DEDUP_REMOVED lines=20> */
[----:B------:R2:W-:Y:S02]  /*1670*/  STS.64 [R24+0x60], R14 ;  /* 0x0000600e18007388 */ /* 0x0005e40000000a00 */
.L_x_656:
[----:B------:R-:W-:Y:S05]  /*1680*/  BSYNC.RECONVERGENT B0 ;  /* 0x0000000000007941 */ /* 0x000fea0003800200 */
.L_x_655:
[----:B------:R-:W-:Y:S06]  /*1690*/  BAR.SYNC.DEFER_BLOCKING 0x0 ;  /* 0x0000000000007b1d */ /* 0x000fec0000010000 */
[----:B0-2---:R-:W-:Y:S04]  /*16a0*/  LDS.64 R14, [R4] ;  /* 0x00000000040e7984 */ /* 0x005fe80000000a00 */
[----:B------:R-:W0:Y:S04]  /*16b0*/  LDS.64 R12, [R4+0x5a0] ;  /* 0x0005a000040c7984 */ /* 0x000e280000000a00 */
[----:B------:R-:W-:Y:S04]  /*16c0*/  LDS.64 R10, [R4+0x120] ;  /* 0x00012000040a7984 */ /* 0x000fe80000000a00 */
[----:B------:R-:W2:Y:S04]  /*16d0*/  LDS.64 R8, [R4+0x480] ;  /* 0x0004800004087984 */ /* 0x000ea80000000a00 */
[----:B------:R-:W-:Y:S04]  /*16e0*/  LDS.64 R2, [R4+0x240] ;  /* 0x0002400004027984 */ /* 0x000fe80000000a00 */
[----:B------:R-:W3:Y:S01]  /*16f0*/  LDS.64 R6, [R4+0x360] ;  /* 0x0003600004067984 */ /* 0x000ee20000000a00 */
[----:B0-----:R-:W-:-:S02]  /*1700*/  DADD R22, R14, R12 ;  /* 0x000000000e167229 */ /* 0x001fc4000000000c */
[----:B------:R-:W-:Y:S02]  /*1710*/  DADD R14, R14, -R12 ;  /* 0x000000000e0e7229 */ /* 0x000fe4000000080c */
[----:B--2---:R-:W-:-:S04]  /*1720*/  DADD R20, R10, R8 ;  /* 0x000000000a147229 */ /* 0x004fc80000000008 */
        /* <DEDUP_REMOVED lines=10> */
[C-C-:B---3--:R-:W-:Y:S02]  /*17d0*/  DADD R22, R2.reuse, R6.reuse ;  /* 0x0000000002167229 */ /* 0x148fe40000000006 */
        /* <DEDUP_REMOVED lines=10> */
[----:B------:R-:W-:Y:S10]  /*1880*/  @P0 EXIT ;  /* 0x000000000000094d */ /* 0x000ff40003800000 */
[----:B------:R-:W0:Y:S01]  /*1890*/  LDC.64 R8, c[0x0][0x3a8] ;  /* 0x0000ea00ff087b82 */ /* 0x000e220000000a00 */
[----:B-1----:R-:W-:Y:S01]  /*18a0*/  IMAD R5, R0, 0xd8, R5 ;  /* 0x000000d800057824 */ /* 0x002fe200078e0205 */
[C-C-:B------:R-:W-:Y:S02]  /*18b0*/  DADD R2, R20.reuse, R14.reuse ;  /* 0x0000000014027229 */ /* 0x140fe4000000000e */
[----:B------:R-:W-:Y:S02]  /*18c0*/  DADD R6, R20, -R14 ;  /* 0x0000000014067229 */ /* 0x000fe4000000080e */
[C-C-:B------:R-:W-:Y:S02]  /*18d0*/  DADD R14, R18.reuse, R12.reuse ;  /* 0x00000000120e7229 */ /* 0x140fe4000000000c */
        /* <DEDUP_REMOVED lines=11> */
.L_x_657:
        /* <DEDUP_REMOVED lines=15> */
.L_x_1105:


//--------------------- .text._Z32massMatrixMultiplyConstantKernelILi5ELi9ELi2EEviPKdS1_S1_S1_Pd --------------------------
	.section	.text._Z32massMatrixMultiplyConstantKernelILi5ELi9ELi2EEviPKdS1_S1_S1_Pd,"ax",@progbits
	.align	128
        .global         _Z32massMatrixMultiplyConstantKernelILi5ELi9ELi2EEviPKdS1_S1_S1_Pd
        .type           _Z32massMatrixMultiplyConstantKernelILi5ELi9ELi2EEviPKdS1_S1_S1_Pd,@function
        .size           _Z32massMatrixMultiplyConstantKernelILi5ELi9ELi2EEviPKdS1_S1_S1_Pd,(.L_x_1106 - _Z32massMatrixMultiplyConstantKernelILi5ELi9ELi2EEviPKdS1_S1_S1_Pd)
        .other          _Z32massMatrixMultiplyConstantKernelILi5ELi9ELi2EEviPKdS1_S1_S1_Pd,@"STO_CUDA_ENTRY STV_DEFAULT"
_Z32massMatrixMultiplyConstantKernelILi5ELi9ELi2EEviPKdS1_S1_S1_Pd:
.text._Z32massMatrixMultiplyConstantKernelILi5ELi9ELi2EEviPKdS1_S1_S1_Pd:
        /* <DEDUP_REMOVED lines=9> */
[----:B------:R-:W2:Y:S01]  /*0090*/  LDCU.128 UR48, c[0x3][0x60] ;  /* 0x00c00c00ff3077ac */ /* 0x000ea20008000c00 */
[----:B------:R-:W2:Y:S01]  /*00a0*/  LDCU.128 UR20, c[0x3][0x710] ;  /* 0x00c0e200ff1477ac */ /* 0x000ea20008000c00 */
[----:B------:R-:W2:Y:S01]  /*00b0*/  LDCU.128 UR12, c[0x3][0x700] ;  /* 0x00c0e000ff0c77ac */ /* 0x000ea20008000c00 */
[----:B------:R-:W2:Y:S01]  /*00c0*/  LDCU.128 UR24, c[0x3][0x20] ;  /* 0x00c00400ff1877ac */ /* 0x000ea20008000c00 */
[----:B0-----:R-:W-:Y:S01]  /*00d0*/  IMAD R0, R5, 0x2, R2 ;  /* 0x0000000205007824 */ /* 0x001fe200078e0202 */
[----:B------:R-:W0:Y:S01]  /*00e0*/  LDCU.128 UR44, c[0x3][0x50] ;  /* 0x00c00a00ff2c77ac */ /* 0x000e220008000c00 */
[----:B---3--:R-:W-:-:S03]  /*00f0*/  IMAD.MOV.U32 R67, RZ, RZ, R3 ;  /* 0x000000ffff437224 */ /* 0x008fc600078e0003 */
[C---:B-1----:R-:W-:Y:S01]  /*0100*/  ISETP.GE.AND P0, PT, R0.reuse, UR4, PT ;  /* 0x0000000400007c0c */ /* 0x042fe2000bf06270 */
[----:B------:R-:W1:Y:S01]  /*0110*/  LDCU.64 UR4, c[0x0][0x358] ;  /* 0x00006b00ff0477ac */ /* 0x000e620008000a00 */
[----:B------:R-:W3:Y:S01]  /*0120*/  LDCU.128 UR32, c[0x3][0x730] ;  /* 0x00c0e600ff2077ac */ /* 0x000ee20008000c00 */
[----:B------:R-:W3:Y:S10]  /*0130*/  LDCU.128 UR40, c[0x3][0x740] ;  /* 0x00c0e800ff2877ac */ /* 0x000ef40008000c00 */
[----:B------:R-:W4:Y:S01]  /*0140*/  @!P0 LDC.64 R4, c[0x0][0x3a0] ;  /* 0x0000e800ff048b82 */ /* 0x000f220000000a00 */
[----:B------:R-:W-:Y:S01]  /*0150*/  @!P0 IMAD R11, R0, 0x7d, R67 ;  /* 0x0000007d000b8824 */ /* 0x000fe200078e0243 */
[----:B------:R-:W0:Y:S01]  /*0160*/  LDCU.64 UR6, c[0x3][0x70] ;  /* 0x00c00e00ff0677ac */ /* 0x000e220008000a00 */
[----:B------:R-:W3:Y:S01]  /*0170*/  S2R R66, SR_CgaCtaId ;  /* 0x0000000000427919 */ /* 0x000ee20000008800 */
[----:B------:R-:W0:Y:S01]  /*0180*/  LDCU.64 UR64, c[0x3][0x70] ;  /* 0x00c00e00ff4077ac */ /* 0x000e220008000a00 */
[----:B------:R-:W0:Y:S01]  /*0190*/  LDCU.64 UR66, c[0x3][0x770] ;  /* 0x00c0ee00ff4277ac */ /* 0x000e220008000a00 */
[----:B------:R-:W0:Y:S01]  /*01a0*/  LDCU.64 UR56, c[0x3][0x40] ;  /* 0x00c00800ff3877ac */ /* 0x000e220008000a00 */
[----:B------:R-:W0:Y:S01]  /*01b0*/  LDCU.64 UR58, c[0x3][0x740] ;  /* 0x00c0e800ff3a77ac */ /* 0x000e220008000a00 */
[----:B------:R-:W0:Y:S01]  /*01c0*/  LDCU.64 UR52, c[0x3][0x18] ;  /* 0x00c00300ff3477ac */ /* 0x000e220008000a00 */
[----:B----4-:R-:W-:Y:S01]  /*01d0*/  @!P0 IMAD.WIDE R4, R11, 0x8, R4 ;  /* 0x000000080b048825 */ /* 0x010fe200078e0204 */
[----:B------:R-:W4:Y:S04]  /*01e0*/  LDCU.64 UR54, c[0x3][0x718] ;  /* 0x00c0e300ff3677ac */ /* 0x000f280008000a00 */
[----:B-1----:R-:W4:Y:S01]  /*01f0*/  @!P0 LDG.E.64.CONSTANT R62, desc[UR4][R4.64+0xc8] ;  /* 0x0000c804043e8981 */ /* 0x002f22000c1e9b00 */
[----:B------:R-:W1:Y:S03]  /*0200*/  LDCU.64 UR60, c[0x3][0x48] ;  /* 0x00c00900ff3c77ac */ /* 0x000e660008000a00 */
[----:B------:R-:W4:Y:S01]  /*0210*/  @!P0 LDG.E.64.CONSTANT R6, desc[UR4][R4.64+0x258] ;  /* 0x0002580404068981 */ /* 0x000f22000c1e9b00 */
[----:B------:R-:W0:Y:S03]  /*0220*/  LDCU.64 UR62, c[0x3][0x748] ;  /* 0x00c0e900ff3e77ac */ /* 0x000e260008000a00 */
[----:B------:R-:W4:Y:S04]  /*0230*/  @!P0 LDG.E.64.CONSTANT R56, desc[UR4][R4.64] ;  /* 0x0000000404388981 */ /* 0x000f28000c1e9b00 */
[----:B------:R-:W4:Y:S04]  /*0240*/  @!P0 LDG.E.64.CONSTANT R8, desc[UR4][R4.64+0x320] ;  /* 0x0003200404088981 */ /* 0x000f28000c1e9b00 */
[----:B------:R1:W4:Y:S01]  /*0250*/  @!P0 LDG.E.64.CONSTANT R32, desc[UR4][R4.64+0x190] ;  /* 0x0001900404208981 */ /* 0x000322000c1e9b00 */
[----:B------:R-:W-:Y:S01]  /*0260*/  IMAD.U32 R10, RZ, RZ, UR18 ;  /* 0x00000012ff0a7e24 */ /* 0x000fe2000f8e00ff */
[----:B-----5:R-:W-:Y:S01]  /*0270*/  MOV R12, UR28 ;  /* 0x0000001c000c7c02 */ /* 0x020fe20008000f00 */
[----:B------:R-:W-:Y:S01]  /*0280*/  IMAD.U32 R11, RZ, RZ, UR19 ;  /* 0x00000013ff0b7e24 */ /* 0x000fe2000f8e00ff */
[----:B--2---:R-:W-:Y:S01]  /*0290*/  MOV R15, UR39 ;  /* 0x00000027000f7c02 */ /* 0x004fe20008000f00 */
[----:B------:R-:W-:Y:S01]  /*02a0*/  IMAD.U32 R13, RZ, RZ, UR29 ;  /* 0x0000001dff0d7e24 */ /* 0x000fe2000f8e00ff */
[----:B------:R-:W-:Y:S01]  /*02b0*/  MOV R18, UR30 ;  /* 0x0000001e00127c02 */ /* 0x000fe20008000f00 */
        /* <DEDUP_REMOVED lines=16> */
[----:B------:R-:W-:Y:S01]  /*03c0*/  IMAD.U32 R20, RZ, RZ, UR24 ;  /* 0x00000018ff147e24 */ /* 0x000fe2000f8e00ff */
[----:B0-----:R-:W-:Y:S01]  /*03d0*/  MOV R65, UR7 ;  /* 0x0000000700417c02 */ /* 0x001fe20008000f00 */
[----:B------:R-:W-:Y:S01]  /*03e0*/  IMAD.U32 R22, RZ, RZ, UR44 ;  /* 0x0000002cff167e24 */ /* 0x000fe2000f8e00ff */
[----:B------:R-:W-:Y:S01]  /*03f0*/  MOV R61, UR37 ;  /* 0x00000025003d7c02 */ /* 0x000fe20008000f00 */
[----:B------:R-:W-:Y:S01]  /*0400*/  IMAD.U32 R23, RZ, RZ, UR45 ;  /* 0x0000002dff177e24 */ /* 0x000fe2000f8e00ff */
[----:B--2---:R-:W-:Y:S01]  /*0410*/  MOV R39, UR29 ;  /* 0x0000001d00277c02 */ /* 0x004fe20008000f00 */
[----:B------:R-:W-:Y:S01]  /*0420*/  IMAD.U32 R25, RZ, RZ, UR51 ;  /* 0x00000033ff197e24 */ /* 0x000fe2000f8e00ff */
[----:B------:R-:W-:Y:S01]  /*0430*/  MOV R53, UR31 ;  /* 0x0000001f00357c02 */ /* 0x000fe20008000f00 */
[----:B---3--:R-:W-:Y:S01]  /*0440*/  IMAD.U32 R34, RZ, RZ, UR42 ;  /* 0x0000002aff227e24 */ /* 0x008fe2000f8e00ff */
[----:B------:R-:W-:Y:S01]  /*0450*/  ISETP.GT.U32.AND P2, PT, R67, 0x2c, PT ;  /* 0x0000002c4300780c */ /* 0x000fe20003f44070 */
[----:B------:R-:W-:Y:S01]  /*0460*/  IMAD.U32 R35, RZ, RZ, UR43 ;  /* 0x0000002bff237e24 */ /* 0x000fe2000f8e00ff */
[----:B------:R-:W0:Y:S01]  /*0470*/  LDCU.64 UR48, c[0x3][0x10] ;  /* 0x00c00200ff3077ac */ /* 0x000e220008000a00 */
[----:B------:R-:W-:Y:S01]  /*0480*/  IMAD.U32 R37, RZ, RZ, UR17 ;  /* 0x00000011ff257e24 */ /* 0x000fe2000f8e00ff */
[----:B------:R-:W-:Y:S01]  /*0490*/  BSSY.RECONVERGENT B0, `(.L_x_658) ;  /* 0x00000bf000007945 */ /* 0x000fe20003800200 */
[----:B------:R-:W-:Y:S01]  /*04a0*/  IMAD.U32 R38, RZ, RZ, UR28 ;  /* 0x0000001cff267e24 */ /* 0x000fe2000f8e00ff */
[----:B------:R-:W2:Y:S01]  /*04b0*/  LDCU.64 UR50, c[0x3][0x710] ;  /* 0x00c0e200ff3277ac */ /* 0x000ea20008000a00 */
[----:B------:R-:W-:Y:S01]  /*04c0*/  IMAD.U32 R43, RZ, RZ, UR21 ;  /* 0x00000015ff2b7e24 */ /* 0x000fe2000f8e00ff */
[----:B-----5:R-:W-:Y:S01]  /*04d0*/  MOV R51, UR13 ;  /* 0x0000000d00337c02 */ /* 0x020fe20008000f00 */
[----:B------:R-:W-:Y:S01]  /*04e0*/  IMAD.U32 R50, RZ, RZ, UR12 ;  /* 0x0000000cff327e24 */ /* 0x000fe2000f8e00ff */
[----:B------:R-:W3:Y:S01]  /*04f0*/  LDCU.128 UR16, c[0x3][URZ] ;  /* 0x00c00000ff1077ac */ /* 0x000ee20008000c00 */
[----:B------:R-:W-:Y:S01]  /*0500*/  IMAD.U32 R52, RZ, RZ, UR30 ;  /* 0x0000001eff347e24 */ /* 0x000fe2000f8e00ff */
[----:B------:R-:W-:Y:S01]  /*0510*/  ISETP.GT.U32.AND P1, PT, R3, 0x50, PT ;  /* 0x000000500300780c */ /* 0x000fe20003f24070 */
[----:B------:R-:W-:Y:S01]  /*0520*/  IMAD.U32 R64, RZ, RZ, UR6 ;  /* 0x00000006ff407e24 */ /* 0x000fe2000f8e00ff */
[----:B------:R-:W0:Y:S01]  /*0530*/  LDCU.128 UR20, c[0x3][0x700] ;  /* 0x00c0e000ff1477ac */ /* 0x000e220008000c00 */
[----:B------:R-:W-:Y:S01]  /*0540*/  IMAD.U32 R60, RZ, RZ, UR36 ;  /* 0x00000024ff3c7e24 */ /* 0x000fe2000f8e00ff */
[----:B------:R-:W0:Y:S01]  /*0550*/  LDCU.128 UR28, c[0x3][0x720] ;  /* 0x00c0e400ff1c77ac */ /* 0x000e220008000c00 */
[----:B------:R-:W0:Y:S01]  /*0560*/  LDCU.128 UR36, c[0x3][0x730] ;  /* 0x00c0e600ff2477ac */ /* 0x000e220008000c00 */
[----:B------:R-:W-:Y:S06]  /*0570*/  BAR.SYNC.DEFER_BLOCKING 0x0 ;  /* 0x0000000000007b1d */ /* 0x000fec0000010000 */
[----:B----4-:R-:W-:-:S02]  /*0580*/  DADD R86, R62, R6 ;  /* 0x000000003e567229 */ /* 0x010fc40000000006 */
[----:B------:R-:W-:Y:S01]  /*0590*/  DADD R62, R62, -R6 ;  /* 0x000000003e3e7229 */ /* 0x000fe20000000806 */
[----:B------:R-:W-:Y:S01]  /*05a0*/  MOV R6, UR8 ;  /* 0x0000000800067c02 */ /* 0x000fe20008000f00 */
[----:B------:R-:W-:Y:S01]  /*05b0*/  IMAD.U32 R7, RZ, RZ, UR9 ;  /* 0x00000009ff077e24 */ /* 0x000fe2000f8e00ff */
[C-C-:B-1----:R-:W-:Y:S02]  /*05c0*/  DADD R4, R56.reuse, R8.reuse ;  /* 0x0000000038047229 */ /* 0x142fe40000000008 */
[----:B------:R-:W-:Y:S01]  /*05d0*/  DADD R56, R56, -R8 ;  /* 0x0000000038387229 */ /* 0x000fe20000000808 */
[----:B------:R-:W-:Y:S01]  /*05e0*/  IMAD.U32 R8, RZ, RZ, UR10 ;  /* 0x0000000aff087e24 */ /* 0x000fe2000f8e00ff */
[----:B------:R-:W-:Y:S01]  /*05f0*/  MOV R9, UR11 ;  /* 0x0000000b00097c02 */ /* 0x000fe20008000f00 */
[----:B------:R-:W1:Y:S01]  /*0600*/  LDCU.128 UR8, c[0x3][0x720] ;  /* 0x00c0e400ff0877ac */ /* 0x000e620008000c00 */
[----:B------:R-:W-:Y:S02]  /*0610*/  DADD R76, R32, R32 ;  /* 0x00000000204c7229 */ /* 0x000fe40000000020 */
[----:B------:R-:W-:-:S02]  /*0620*/  DFMA R70, R4, R6, RZ ;  /* 0x000000060446722b */ /* 0x000fc400000000ff */
[C---:B------:R-:W-:Y:S02]  /*0630*/  DFMA R74, R4.reuse, R10, RZ ;  /* 0x0000000a044a722b */ /* 0x040fe400000000ff */
[C---:B------:R-:W-:Y:S02]  /*0640*/  DFMA R80, R4.reuse, R12, RZ ;  /* 0x0000000c0450722b */ /* 0x040fe400000000ff */
[C---:B------:R-:W-:Y:S02]  /*0650*/  DFMA R84, R4.reuse, R14, RZ ;  /* 0x0000000e0454722b */ /* 0x040fe400000000ff */
[----:B------:R-:W-:Y:S02]  /*0660*/  DFMA R4, R4, R16, RZ ;  /* 0x000000100404722b */ /* 0x000fe400000000ff */
[C---:B------:R-:W-:Y:S02]  /*0670*/  DFMA R48, R56.reuse, R30, RZ ;  /* 0x0000001e3830722b */ /* 0x040fe400000000ff */
[----:B------:R-:W-:-:S02]  /*0680*/  DFMA R44, R56, R26, RZ ;  /* 0x0000001a382c722b */ /* 0x000fc400000000ff */
[C---:B------:R-:W-:Y:S01]  /*0690*/  DFMA R70, R86.reuse, R8, R70 ;  /* 0x000000085646722b */ /* 0x040fe20000000046 */
[----:B-1----:R-:W-:Y:S01]  /*06a0*/  IMAD.U32 R40, RZ, RZ, UR8 ;  /* 0x00000008ff287e24 */ /* 0x002fe2000f8e00ff */
[C---:B------:R-:W-:Y:S01]  /*06b0*/  DFMA R74, R86.reuse, R20, R74 ;  /* 0x00000014564a722b */ /* 0x040fe2000000004a */
[----:B------:R-:W-:Y:S01]  /*06c0*/  IMAD.U32 R41, RZ, RZ, UR9 ;  /* 0x00000009ff297e24 */ /* 0x000fe2000f8e00ff */
[C---:B------:R-:W-:Y:S01]  /*06d0*/  DFMA R80, R86.reuse, R18, R80 ;  /* 0x000000125650722b */ /* 0x040fe20000000050 */
[----:B------:R-:W1:Y:S01]  /*06e0*/  LDCU.64 UR8, c[0x3][0x770] ;  /* 0x00c0ee00ff0877ac */ /* 0x000e620008000a00 */
[C---:B------:R-:W-:Y:S01]  /*06f0*/  DFMA R84, R86.reuse, R22, R84 ;  /* 0x000000165654722b */ /* 0x040fe20000000054 */
[----:B------:R-:W-:Y:S01]  /*0700*/  IMAD.U32 R46, RZ, RZ, UR10 ;  /* 0x0000000aff2e7e24 */ /* 0x000fe2000f8e00ff */
[----:B------:R-:W-:Y:S01]  /*0710*/  DFMA R86, R86, R24, R4 ;  /* 0x000000185656722b */ /* 0x000fe20000000004 */
[----:B------:R-:W-:Y:S01]  /*0720*/  IMAD.U32 R47, RZ, RZ, UR11 ;  /* 0x0000000bff2f7e24 */ /* 0x000fe2000f8e00ff */
[----:B------:R-:W-:-:S02]  /*0730*/  DADD R4, R32, -R32 ;  /* 0x0000000020047229 */ /* 0x000fc40000000820 */
[----:B------:R-:W-:Y:S01]  /*0740*/  DMUL R76, R76, 0.5 ;  /* 0x3fe000004c4c7828 */ /* 0x000fe20000000000 */
[----:B------:R-:W-:Y:S01]  /*0750*/  IMAD.U32 R32, RZ, RZ, UR32 ;  /* 0x00000020ff207e24 */ /* 0x000fe2000f8e00ff */
[C---:B------:R-:W-:Y:S01]  /*0760*/  DFMA R54, R62.reuse, R40, R48 ;  /* 0x000000283e36722b */ /* 0x040fe20000000030 */
[----:B------:R-:W-:Y:S01]  /*0770*/  MOV R33, UR33 ;  /* 0x0000002100217c02 */ /* 0x000fe20008000f00 */
[----:B------:R-:W-:Y:S01]  /*0780*/  DFMA R58, R62, R28, R44 ;  /* 0x0000001c3e3a722b */ /* 0x000fe2000000002c */
[----:B------:R-:W-:Y:S01]  /*0790*/  MOV R48, UR34 ;  /* 0x0000002200307c02 */ /* 0x000fe20008000f00 */
[----:B------:R-:W-:Y:S01]  /*07a0*/  IMAD.U32 R44, RZ, RZ, UR26 ;  /* 0x0000001aff2c7e24 */ /* 0x000fe2000f8e00ff */
[----:B------:R-:W-:Y:S01]  /*07b0*/  MOV R45, UR27 ;  /* 0x0000001b002d7c02 */ /* 0x000fe20008000f00 */
[C---:B------:R-:W-:Y:S01]  /*07c0*/  DFMA R82, R56.reuse, R34, RZ ;  /* 0x000000223852722b */ /* 0x040fe200000000ff */
[----:B------:R-:W-:Y:S01]  /*07d0*/  IMAD.U32 R49, RZ, RZ, UR35 ;  /* 0x00000023ff317e24 */ /* 0x000fe2000f8e00ff */
[----:B------:R-:W-:Y:S01]  /*07e0*/  DFMA R78, R56, R32, RZ ;  /* 0x00000020384e722b */ /* 0x000fe200000000ff */
[----:B------:R-:W4:Y:S01]  /*07f0*/  LDCU.128 UR24, c[0x3][0x20] ;  /* 0x00c00400ff1877ac */ /* 0x000f220008000c00 */
[----:B------:R-:W-:-:S02]  /*0800*/  DFMA R54, R4, R46, R54 ;  /* 0x0000002e0436722b */ /* 0x000fc40000000036 */
[----:B------:R-:W-:Y:S01]  /*0810*/  DFMA R74, R76, R44, R74 ;  /* 0x0000002c4c4a722b */ /* 0x000fe2000000004a */
[----:B------:R-:W0:Y:S01]  /*0820*/  LDCU.128 UR32, c[0x3][0x30] ;  /* 0x00c00600ff2077ac */ /* 0x000e220008000c00 */
[----:B------:R-:W-:Y:S02]  /*0830*/  DFMA R56, R56, R38, RZ ;  /* 0x000000263838722b */ /* 0x000fe400000000ff */
[----:B------:R-:W-:Y:S02]  /*0840*/  DFMA R70, R76, R36, R70 ;  /* 0x000000244c46722b */ /* 0x000fe40000000046 */
[----:B------:R-:W-:Y:S02]  /*0850*/  DFMA R58, R4, R42, R58 ;  /* 0x0000002a043a722b */ /* 0x000fe4000000003a */
[C---:B------:R-:W-:Y:S02]  /*0860*/  DFMA R78, R62.reuse, R48, R78 ;  /* 0x000000303e4e722b */ /* 0x040fe4000000004e */
[----:B------:R-:W-:-:S02]  /*0870*/  DFMA R82, R62, R50, R82 ;  /* 0x000000323e52722b */ /* 0x000fc40000000052 */
[----:B------:R-:W-:Y:S02]  /*0880*/  DADD R72, R74, -R54 ;  /* 0x000000004a487229 */ /* 0x000fe40000000836 */
[----:B------:R-:W-:Y:S02]  /*0890*/  DFMA R62, R62, R52, R56 ;  /* 0x000000343e3e722b */ /* 0x000fe40000000038 */
[----:B------:R-:W-:Y:S01]  /*08a0*/  DADD R68, R70, -R58 ;  /* 0x0000000046447229 */ /* 0x000fe2000000083a */
[----:B------:R-:W-:Y:S01]  /*08b0*/  IMAD.U32 R56, RZ, RZ, UR14 ;  /* 0x0000000eff387e24 */ /* 0x000fe2000f8e00ff */
[----:B------:R-:W-:Y:S01]  /*08c0*/  DADD R74, R74, R54 ;  /* 0x000000004a4a7229 */ /* 0x000fe20000000036 */
[----:B------:R-:W-:Y:S01]  /*08d0*/  MOV R57, UR15 ;  /* 0x0000000f00397c02 */ /* 0x000fe20008000f00 */
[----:B------:R-:W-:Y:S01]  /*08e0*/  DADD R70, R70, R58 ;  /* 0x0000000046467229 */ /* 0x000fe2000000003a */
[----:B------:R-:W-:Y:S01]  /*08f0*/  IMAD.U32 R54, RZ, RZ, UR40 ;  /* 0x00000028ff367e24 */ /* 0x000fe2000f8e00ff */
[----:B------:R-:W-:Y:S01]  /*0900*/  MOV R55, UR41 ;  /* 0x0000002900377c02 */ /* 0x000fe20008000f00 */
[----:B-1----:R-:W-:Y:S01]  /*0910*/  IMAD.U32 R58, RZ, RZ, UR8 ;  /* 0x00000008ff3a7e24 */ /* 0x002fe2000f8e00ff */
[----:B------:R-:W-:Y:S01]  /*0920*/  MOV R59, UR9 ;  /* 0x00000009003b7c02 */ /* 0x000fe20008000f00 */
[----:B------:R-:W-:Y:S01]  /*0930*/  DFMA R82, R4, R56, R82 ;  /* 0x000000380452722b */ /* 0x000fe20000000052 */
[----:B------:R-:W1:Y:S01]  /*0940*/  LDCU.128 UR8, c[0x3][0x50] ;  /* 0x00c00a00ff0877ac */ /* 0x000e620008000c00 */
[----:B------:R-:W-:-:S02]  /*0950*/  DFMA R86, R76, R64, R86 ;  /* 0x000000404c56722b */ /* 0x000fc40000000056 */
[C---:B------:R-:W-:Y:S01]  /*0960*/  DFMA R78, R4.reuse, R54, R78 ;  /* 0x00000036044e722b */ /* 0x040fe2000000004e */
[----:B------:R-:W0:Y:S01]  /*0970*/  LDCU.128 UR12, c[0x3][0x750] ;  /* 0x00c0ea00ff0c77ac */ /* 0x000e220008000c00 */
[----:B------:R-:W-:Y:S01]  /*0980*/  DFMA R4, R4, R58, R62 ;  /* 0x0000003a0404722b */ /* 0x000fe2000000003e */
[----:B------:R-:W-:Y:S01]  /*0990*/  IMAD.U32 R62, RZ, RZ, UR46 ;  /* 0x0000002eff3e7e24 */ /* 0x000fe2000f8e00ff */
[----:B------:R-:W-:Y:S01]  /*09a0*/  MOV R63, UR47 ;  /* 0x0000002f003f7c02 */ /* 0x000fe20008000f00 */
[----:B------:R-:W-:Y:S01]  /*09b0*/  DFMA R80, R76, R60, R80 ;  /* 0x0000003c4c50722b */ /* 0x000fe20000000050 */
[----:B------:R-:W0:Y:S04]  /*09c0*/  LDCU.128 UR40, c[0x3][0x60] ;  /* 0x00c00c00ff2877ac */ /* 0x000e280008000c00 */
[----:B------:R-:W-:-:S02]  /*09d0*/  DADD R86, R86, R4 ;  /* 0x0000000056567229 */ /* 0x000fc40000000004 */
[----:B------:R-:W-:Y:S01]  /*09e0*/  DFMA R84, R76, R62, R84 ;  /* 0x0000003e4c54722b */ /* 0x000fe20000000054 */
[----:B------:R-:W-:Y:S01]  /*09f0*/  LOP3.LUT R4, R67, 0xffff, RZ, 0xc0, !PT ;  /* 0x0000ffff43047812 */ /* 0x000fe200078ec0ff */
[C-C-:B------:R-:W-:Y:S02]  /*0a00*/  DADD R76, R80.reuse, -R78.reuse ;  /* 0x00000000504c7229 */ /* 0x140fe4000000084e */
[----:B------:R-:W-:Y:S02]  /*0a10*/  DADD R78, R80, R78 ;  /* 0x00000000504e7229 */ /* 0x000fe4000000004e */
[----:B------:R-:W-:Y:S02]  /*0a20*/  IMAD R4, R4, 0x3334, RZ ;  /* 0x0000333404047824 */ /* 0x000fe400078e02ff */
[C-C-:B------:R-:W-:Y:S02]  /*0a30*/  DADD R80, R84.reuse, -R82.reuse ;  /* 0x0000000054507229 */ /* 0x140fe40000000852 */
[----:B------:R-:W-:Y:S01]  /*0a40*/  DADD R82, R84, R82 ;  /* 0x0000000054527229 */ /* 0x000fe20000000052 */
[----:B------:R-:W-:-:S02]  /*0a50*/  SHF.R.U32.HI R5, RZ, 0x10, R4 ;  /* 0x00000010ff057819 */ /* 0x000fc40000011604 */
[----:B------:R-:W-:-:S04]  /*0a60*/  MOV R85, 0x400 ;  /* 0x0000040000557802 */ /* 0x000fc80000000f00 */
[----:B------:R-:W-:Y:S02]  /*0a70*/  LEA R85, R66, R85, 0x18 ;  /* 0x0000005542557211 */ /* 0x000fe400078ec0ff */
[----:B------:R-:W-:-:S03]  /*0a80*/  PRMT R66, R5, 0x9910, RZ ;  /* 0x0000991005427816 */ /* 0x000fc600000000ff */
[----:B------:R-:W-:Y:S02]  /*0a90*/  IMAD R4, R2, 0x16c8, R85 ;  /* 0x000016c802047824 */ /* 0x000fe400078e0255 */
[----:B------:R-:W-:Y:S02]  /*0aa0*/  IMAD R66, R66, 0x5, RZ ;  /* 0x0000000542427824 */ /* 0x000fe400078e02ff */
[----:B------:R-:W-:Y:S02]  /*0ab0*/  IMAD R5, R5, 0x48, R4 ;  /* 0x0000004805057824 */ /* 0x000fe400078e0204 */
[----:B------:R-:W-:-:S05]  /*0ac0*/  IMAD.MOV R2, RZ, RZ, -R66 ;  /* 0x000000ffff027224 */ /* 0x000fca00078e0a42 */
[----:B------:R-:W-:-:S04]  /*0ad0*/  PRMT R2, R2, 0x7710, RZ ;  /* 0x0000771002027816 */ /* 0x000fc800000000ff */
[----:B------:R-:W-:-:S04]  /*0ae0*/  IADD3 R2, PT, PT, R67, R2, RZ ;  /* 0x0000000243027210 */ /* 0x000fc80007ffe0ff */
        /* <DEDUP_REMOVED lines=13> */
.L_x_660:
        /* <DEDUP_REMOVED lines=19> */
[----:B------:R-:W2:Y:S01]  /*0cf0*/  LDS.64 R70, [R91+0x90] ;  /* 0x000090005b467984 */ /* 0x000ea20000000a00 */
[----:B0-----:R-:W-:-:S02]  /*0d00*/  DADD R84, R88, R68 ;  /* 0x0000000058547229 */ /* 0x001fc40000000044 */
[----:B------:R-:W-:Y:S02]  /*0d10*/  DADD R88, R88, -R68 ;  /* 0x0000000058587229 */ /* 0x000fe40000000844 */
[C-C-:B-1----:R-:W-:Y:S02]  /*0d20*/  DADD R86, R72.reuse, R74.reuse ;  /* 0x0000000048567229 */ /* 0x142fe4000000004a */
[----:B------:R-:W-:Y:S02]  /*0d30*/  DADD R68, R72, -R74 ;  /* 0x0000000048447229 */ /* 0x000fe4000000084a */
[----:B--2---:R-:W-:Y:S02]  /*0d40*/  DADD R72, R70, R70 ;  /* 0x0000000046487229 */ /* 0x004fe40000000046 */
[----:B------:R-:W-:Y:S02]  /*0d50*/  DFMA R74, R84, R6, RZ ;  /* 0x00000006544a722b */ /* 0x000fe400000000ff */
[----:B------:R-:W-:-:S02]  /*0d60*/  DFMA R92, R88, R26, RZ ;  /* 0x0000001a585c722b */ /* 0x000fc400000000ff */
[----:B------:R-:W-:Y:S02]  /*0d70*/  DFMA R80, R84, R10, RZ ;  /* 0x0000000a5450722b */ /* 0x000fe400000000ff */
[----:B------:R-:W-:Y:S02]  /*0d80*/  DFMA R76, R88, R30, RZ ;  /* 0x0000001e584c722b */ /* 0x000fe400000000ff */
[----:B------:R-:W-:Y:S02]  /*0d90*/  DADD R70, R70, -R70 ;  /* 0x0000000046467229 */ /* 0x000fe40000000846 */
[----:B------:R-:W-:Y:S02]  /*0da0*/  DMUL R72, R72, 0.5 ;  /* 0x3fe0000048487828 */ /* 0x000fe40000000000 */
        /* <DEDUP_REMOVED lines=8> */
[----:B------:R-:W-:Y:S02]  /*0e30*/  DFMA R82, R84, R12, RZ ;  /* 0x0000000c5452722b */ /* 0x000fe400000000ff */
[C-C-:B------:R-:W-:Y:S02]  /*0e40*/  DADD R78, R74.reuse, -R92.reuse ;  /* 0x000000004a4e7229 */ /* 0x140fe4000000085c */
[----:B------:R-:W-:Y:S02]  /*0e50*/  DADD R92, R74, R92 ;  /* 0x000000004a5c7229 */ /* 0x000fe4000000005c */
[C-C-:B------:R-:W-:Y:S02]  /*0e60*/  DADD R74, R80.reuse, -R76.reuse ;  /* 0x00000000504a7229 */ /* 0x140fe4000000084c */
[----:B------:R-:W-:Y:S01]  /*0e70*/  DADD R76, R80, R76 ;  /* 0x00000000504c7229 */ /* 0x000fe2000000004c */
[----:B------:R0:W-:Y:S01]  /*0e80*/  STS.64 [R91+0x240], R78 ;  /* 0x0002404e5b007388 */ /* 0x0001e20000000a00 */
[----:B------:R-:W-:-:S02]  /*0e90*/  DFMA R80, R88, R32, RZ ;  /* 0x000000205850722b */ /* 0x000fc400000000ff */
[----:B------:R-:W-:Y:S01]  /*0ea0*/  DFMA R82, R86, R18, R82 ;  /* 0x000000125652722b */ /* 0x000fe20000000052 */
[----:B------:R1:W-:Y:S04]  /*0eb0*/  STS.64 [R91], R92 ;  /* 0x0000005c5b007388 */ /* 0x0003e80000000a00 */
[----:B------:R1:W-:Y:S01]  /*0ec0*/  STS.64 [R91+0x1f8], R74 ;  /* 0x0001f84a5b007388 */ /* 0x0003e20000000a00 */
[----:B------:R-:W-:Y:S02]  /*0ed0*/  DFMA R80, R68, R48, R80 ;  /* 0x000000304450722b */ /* 0x000fe40000000050 */
[----:B------:R-:W-:Y:S01]  /*0ee0*/  DFMA R82, R72, R60, R82 ;  /* 0x0000003c4852722b */ /* 0x000fe20000000052 */
[----:B------:R1:W-:Y:S05]  /*0ef0*/  STS.64 [R91+0x48], R76 ;  /* 0x0000484c5b007388 */ /* 0x0003ea0000000a00 */
        /* <DEDUP_REMOVED lines=24> */
.L_x_659:
[----:B0-----:R-:W-:Y:S05]  /*1080*/  BSYNC.RECONVERGENT B0 ;  /* 0x0000000000007941 */ /* 0x001fea0003800200 */
.L_x_658:
[----:B------:R-:W0:Y:S01]  /*1090*/  LDCU.128 UR44, c[0x3][0x760] ;  /* 0x00c0ec00ff2c77ac */ /* 0x000e220008000c00 */
[----:B------:R-:W-:Y:S01]  /*10a0*/  BSSY.RECONVERGENT B0, `(.L_x_661) ;  /* 0x00000dc000007945 */ /* 0x000fe20003800200 */
[----:B------:R-:W-:Y:S06]  /*10b0*/  BAR.SYNC.DEFER_BLOCKING 0x0 ;  /* 0x0000000000007b1d */ /* 0x000fec0000010000 */
[----:B------:R-:W-:Y:S05]  /*10c0*/  @P1 BRA `(.L_x_662) ;  /* 0x0000000c00641947 */ /* 0x000fea0003800000 */
.L_x_663:
        /* <DEDUP_REMOVED lines=39> */
[----:B-----5:R-:W-:-:S05]  /*1340*/  LOP3.LUT R7, R2, 0xffff, RZ, 0xc0, !PT ;  /* 0x0000ffff02077812 */ /* 0x020fca00078ec0ff */
[----:B------:R-:W-:-:S04]  /*1350*/  IMAD R2, R7, 0x288, R4 ;  /* 0x0000028807027824 */ /* 0x000fc800078e0204 */
[----:B------:R-:W-:-:S05]  /*1360*/  IMAD R2, R15, 0x48, R2 ;  /* 0x000000480f027824 */ /* 0x000fca00078e0202 */
[----:B------:R-:W-:Y:S04]  /*1370*/  LDS.64 R52, [R2] ;  /* 0x0000000002347984 */ /* 0x000fe80000000a00 */
[----:B------:R-:W5:Y:S04]  /*1380*/  LDS.64 R6, [R2+0x20] ;  /* 0x0000200002067984 */ /* 0x000f680000000a00 */
[----:B------:R-:W-:Y:S04]  /*1390*/  LDS.64 R86, [R2+0x8] ;  /* 0x0000080002567984 */ /* 0x000fe80000000a00 */
[----:B0-----:R-:W0:Y:S04]  /*13a0*/  LDS.64 R8, [R2+0x18] ;  /* 0x0000180002087984 */ /* 0x001e280000000a00 */
[----:B------:R-:W0:Y:S01]  /*13b0*/  LDS.64 R84, [R2+0x10] ;  /* 0x0000100002547984 */ /* 0x000e220000000a00 */
        /* <DEDUP_REMOVED lines=17> */
[----:B------:R-:W-:Y:S02]  /*14d0*/  DADD R86, R86, -R8 ;  /* 0x0000000056567229 */ /* 0x000fe40000000808 */
[--C-:B------:R-:W-:Y:S02]  /*14e0*/  DADD R82, R84, R84.reuse ;  /* 0x0000000054527229 */ /* 0x100fe40000000054 */
[----:B------:R-:W-:Y:S01]  /*14f0*/  DFMA R14, R24, R6, RZ ;  /* 0x00000006180e722b */ /* 0x000fe200000000ff */
[----:B------:R-:W-:Y:S01]  /*1500*/  MOV R8, UR18 ;  /* 0x0000001200087c02 */ /* 0x000fe20008000f00 */
[----:B------:R-:W-:Y:S01]  /*1510*/  DFMA R18, R52, R26, RZ ;  /* 0x0000001a3412722b */ /* 0x000fe200000000ff */
[----:B------:R-:W-:Y:S01]  /*1520*/  IMAD.U32 R9, RZ, RZ, UR19 ;  /* 0x00000013ff097e24 */ /* 0x000fe2000f8e00ff */
[----:B------:R-:W-:-:S02]  /*1530*/  DADD R84, R84, -R84 ;  /* 0x0000000054547229 */ /* 0x000fc40000000854 */
[----:B------:R-:W-:Y:S01]  /*1540*/  DMUL R82, R82, 0.5 ;  /* 0x3fe0000052527828 */ /* 0x000fe20000000000 */
[----:B------:R-:W-:Y:S01]  /*1550*/  MOV R36, UR48 ;  /* 0x0000003000247c02 */ /* 0x000fe20008000f00 */
[----:B------:R-:W-:Y:S02]  /*1560*/  DFMA R72, R24, R10, RZ ;  /* 0x0000000a1848722b */ /* 0x000fe400000000ff */
[----:B------:R-:W-:Y:S01]  /*1570*/  DFMA R14, R58, R8, R14 ;  /* 0x000000083a0e722b */ /* 0x000fe2000000000e */
[----:B------:R-:W-:Y:S01]  /*1580*/  IMAD.U32 R37, RZ, RZ, UR49 ;  /* 0x00000031ff257e24 */ /* 0x000fe2000f8e00ff */
[----:B------:R-:W-:Y:S02]  /*1590*/  DFMA R56, R52, R30, RZ ;  /* 0x0000001e3438722b */ /* 0x000fe400000000ff */
[----:B------:R-:W-:Y:S01]  /*15a0*/  DFMA R34, R86, R28, R18 ;  /* 0x0000001c5622722b */ /* 0x000fe20000000012 */
        /* <DEDUP_REMOVED lines=113> */
[C---:B------:R-:W-:Y:S02]  /*1cc0*/  DFMA R70, R80.reuse, R22, R70 ;  /* 0x000000165046722b */ /* 0x040fe40000000046 */
[----:B------:R-:W-:-:S02]  /*1cd0*/  DFMA R68, R80, R62, R68 ;  /* 0x0000003e5044722b */ /* 0x000fc40000000044 */
        /* <DEDUP_REMOVED lines=15> */
[C-C-:B------:R-:W-:Y:S02]  /*1dd0*/  DADD R76, R70.reuse, -R66.reuse ;  /* 0x00000000464c7229 */ /* 0x140fe40000000842 */
        /* <DEDUP_REMOVED lines=8> */
.L_x_662:
[----:B0-----:R-:W-:Y:S05]  /*1e60*/  BSYNC.RECONVERGENT B0 ;  /* 0x0000000000007941 */ /* 0x001fea0003800200 */
.L_x_661:
[----:B--2---:R-:W0:Y:S01]  /*1e70*/  S2R R2, SR_TID.X ;  /* 0x0000000000027919 */ /* 0x004e220000002100 */
[----:B------:R-:W-:Y:S01]  /*1e80*/  BSSY.RECONVERGENT B0, `(.L_x_664) ;  /* 0x0000050000007945 */ /* 0x000fe20003800200 */
[----:B------:R-:W-:Y:S01]  /*1e90*/  BAR.SYNC.DEFER_BLOCKING 0x0 ;  /* 0x0000000000007b1d */ /* 0x000fe20000010000 */
[----:B0-----:R-:W-:-:S13]  /*1ea0*/  ISETP.GT.U32.AND P0, PT, R2, 0x2c, PT ;  /* 0x0000002c0200780c */ /* 0x001fda0003f04070 */
[----:B------:R-:W-:Y:S05]  /*1eb0*/  @P0 BRA `(.L_x_665) ;  /* 0x0000000400300947 */ /* 0x000fea0003800000 */
.L_x_666:
[C---:B0-----:R-:W-:Y:S02]  /*1ec0*/  PRMT R3, R2.reuse, 0x9910, RZ ;  /* 0x0000991002037816 */ /* 0x041fe400000000ff */
[----:B------:R-:W-:-:S03]  /*1ed0*/  ISETP.GE.U32.AND P0, PT, R2, 0x14, PT ;  /* 0x000000140200780c */ /* 0x000fc60003f06070 */
[----:B------:R-:W-:-:S05]  /*1ee0*/  IMAD R3, R3, 0xcd, RZ ;  /* 0x000000cd03037824 */ /* 0x000fca00078e02ff */
[----:B------:R-:W-:-:S04]  /*1ef0*/  LOP3.LUT R3, R3, 0xffff, RZ, 0xc0, !PT ;  /* 0x0000ffff03037812 */ /* 0x000fc800078ec0ff */
[----:B------:R-:W-:-:S04]  /*1f00*/  SHF.R.U32.HI R3, RZ, 0xa, R3 ;  /* 0x0000000aff037819 */ /* 0x000fc80000011603 */
[C---:B------:R-:W-:Y:S02]  /*1f10*/  PRMT R66, R3.reuse, 0x9910, RZ ;  /* 0x0000991003427816 */ /* 0x040fe400000000ff */
        /* <DEDUP_REMOVED lines=43> */
[----:B------:R-:W-:Y:S02]  /*21d0*/  DADD R66, R74, R74 ;  /* 0x000000004a427229 */ /* 0x000fe4000000004a */
[----:B------:R-:W-:Y:S02]  /*21e0*/  DFMA R68, R80, R60, R68 ;  /* 0x0000003c5044722b */ /* 0x000fe40000000044 */
[C---:B------:R-:W-:Y:S02]  /*21f0*/  DFMA R72, R78.reuse, R14, R72 ;  /* 0x0000000e4e48722b */ /* 0x040fe40000000048 */
        /* <DEDUP_REMOVED lines=15> */
[----:B------:R-:W-:Y:S02]  /*22f0*/  DADD R72, R72, R88 ;  /* 0x0000000048487229 */ /* 0x000fe40000000058 */
[----:B------:R-:W-:Y:S01]  /*2300*/  DADD R70, R70, R84 ;  /* 0x0000000046467229 */ /* 0x000fe20000000054 */
[----:B------:R0:W-:Y:S01]  /*2310*/  STS.64 [R3+0x120], R66 ;  /* 0x0001204203007388 */ /* 0x0001e20000000a00 */
[----:B------:R-:W-:-:S03]  /*2320*/  DADD R68, R68, R86 ;  /* 0x0000000044447229 */ /* 0x000fc60000000056 */
[----:B------:R0:W-:Y:S04]  /*2330*/  STS.64 [R3], R72 ;  /* 0x0000004803007388 */ /* 0x0001e80000000a00 */
[----:B------:R0:W-:Y:S04]  /*2340*/  STS.64 [R3+0xd8], R74 ;  /* 0x0000d84a03007388 */ /* 0x0001e80000000a00 */
[----:B------:R0:W-:Y:S04]  /*2350*/  STS.64 [R3+0x48], R70 ;  /* 0x0000484603007388 */ /* 0x0001e80000000a00 */
[----:B------:R0:W-:Y:S01]  /*2360*/  STS.64 [R3+0x90], R68 ;  /* 0x0000904403007388 */ /* 0x0001e20000000a00 */
[----:B------:R-:W-:Y:S05]  /*2370*/  @!P0 BRA `(.L_x_666) ;  /* 0xfffffff800d08947 */ /* 0x000fea000383ffff */
.L_x_665:
[----:B------:R-:W-:Y:S05]  /*2380*/  BSYNC.RECONVERGENT B0 ;  /* 0x0000000000007941 */ /* 0x000fea0003800200 */
.L_x_664:
        /* <DEDUP_REMOVED lines=80> */
[----:B------:R-:W-:Y:S01]  /*2890*/  STG.E.64 desc[UR4][R2.64+0x320], R10 ;  /* 0x0003200a02007986 */ /* 0x000fe2000c101b04 */
[----:B------:R-:W-:Y:S05]  /*28a0*/  EXIT ;  /* 0x000000000000794d */ /* 0x000fea0003800000 */
.L_x_667:
        /* <DEDUP_REMOVED lines=13> */
.L_x_1106:


//--------------------- .text._Z32massMatrixMultiplyRegisterKernelILi5ELi9ELi2EEviPKdS1_S1_S1_Pd --------------------------
	.section	.text._Z32massMatrixMultiplyRegisterKernelILi5ELi9ELi2EEviPKdS1_S1_S1_Pd,"ax",@progbits
	.align	128
        .global         _Z32massMatrixMultiplyRegisterKernelILi5ELi9ELi2EEviPKdS1_S1_S1_Pd
        .type           _Z32massMatrixMultiplyRegisterKernelILi5ELi9ELi2EEviPKdS1_S1_S1_Pd,@function
        .size           _Z32massMatrixMultiplyRegisterKernelILi5ELi9ELi2EEviPKdS1_S1_S1_Pd,(.L_x_1107 - _Z32massMatrixMultiplyRegisterKernelILi5ELi9ELi2EEviPKdS1_S1_S1_Pd)
        .other          _Z32massMatrixMultiplyRegisterKernelILi5ELi9ELi2EEviPKdS1_S1_S1_Pd,@"STO_CUDA_ENTRY STV_DEFAULT"
_Z32massMatrixMultiplyRegisterKernelILi5ELi9ELi2EEviPKdS1_S1_S1_Pd:
.text._Z32massMatrixMultiplyRegisterKernelILi5ELi9ELi2EEviPKdS1_S1_S1_Pd:
        /* <DEDUP_REMOVED lines=24> */
[----:B------:R0:W4:Y:S01]  /*0180*/  @!P0 LDG.E.64.CONSTANT R30, desc[UR34][R4.64+0x190] ;  /* 0x00019022041e8981 */ /* 0x000122000c1e9b00 */
        /* <DEDUP_REMOVED lines=18> */
[----:B0-----:R-:W0:Y:S04]  /*02b0*/  LDS.128 R4, [R3+0x2e10] ;  /* 0x002e100003047984 */ /* 0x001e280000000c00 */
        /* <DEDUP_REMOVED lines=16> */
[----:B0-----:R-:W-:-:S02]  /*03c0*/  R2UR UR40, R6 ;  /* 0x00000000062872ca */ /* 0x001fc400000e0000 */
[----:B------:R-:W-:Y:S02]  /*03d0*/  R2UR UR41, R7 ;  /* 0x00000000072972ca */ /* 0x000fe400000e0000 */
[----:B------:R-:W-:Y:S02]  /*03e0*/  R2UR UR8, R4 ;  /* 0x00000000040872ca */ /* 0x000fe400000e0000 */
[----:B------:R-:W-:Y:S02]  /*03f0*/  R2UR UR9, R5 ;  /* 0x00000000050972ca */ /* 0x000fe400000e0000 */
[----:B------:R-:W0:Y:S01]  /*0400*/  LDS.128 R4, [R3+0x2e30] ;  /* 0x002e300003047984 */ /* 0x000e220000000c00 */
[----:B------:R-:W-:Y:S02]  /*0410*/  R2UR UR32, R20 ;  /* 0x00000000142072ca */ /* 0x000fe400000e0000 */
[----:B------:R-:W-:Y:S02]  /*0420*/  R2UR UR33, R21 ;  /* 0x00000000152172ca */ /* 0x000fe400000e0000 */
[----:B------:R-:W-:-:S02]  /*0430*/  LOP3.LUT R20, R2, 0xffff, RZ, 0xc0, !PT ;  /* 0x0000ffff02147812 */ /* 0x000fc400078ec0ff */
[----:B------:R-:W-:Y:S02]  /*0440*/  R2UR UR66, R22 ;  /* 0x00000000164272ca */ /* 0x000fe400000e0000 */
[----:B------:R-:W-:Y:S02]  /*0450*/  R2UR UR67, R23 ;  /* 0x00000000174372ca */ /* 0x000fe400000e0000 */
[----:B-1----:R-:W-:Y:S02]  /*0460*/  R2UR UR44, R14 ;  /* 0x000000000e2c72ca */ /* 0x002fe400000e0000 */
[----:B------:R-:W-:Y:S02]  /*0470*/  R2UR UR45, R15 ;  /* 0x000000000f2d72ca */ /* 0x000fe400000e0000 */
[----:B------:R-:W-:Y:S02]  /*0480*/  R2UR UR12, R12 ;  /* 0x000000000c0c72ca */ /* 0x000fe400000e0000 */
[----:B------:R-:W-:-:S02]  /*0490*/  R2UR UR13, R13 ;  /* 0x000000000d0d72ca */ /* 0x000fc400000e0000 */
        /* <DEDUP_REMOVED lines=25> */
[----:B------:R2:W1:Y:S01]  /*0630*/  LDS.128 R16, [R3+0x2e60] ;  /* 0x002e600003107984 */ /* 0x0004620000000c00 */
[----:B---3--:R-:W-:Y:S02]  /*0640*/  R2UR UR30, R8 ;  /* 0x00000000081e72ca */ /* 0x008fe400000e0000 */
[----:B------:R-:W-:Y:S01]  /*0650*/  R2UR UR31, R9 ;  /* 0x00000000091f72ca */ /* 0x000fe200000e0000 */
[C-C-:B-----5:R-:W-:Y:S01]  /*0660*/  DADD R8, R32.reuse, R28.reuse ;  /* 0x0000000020087229 */ /* 0x160fe2000000001c */
[----:B------:R-:W-:Y:S01]  /*0670*/  R2UR UR62, R10 ;  /* 0x000000000a3e72ca */ /* 0x000fe200000e0000 */
[----:B------:R-:W-:Y:S01]  /*0680*/  DADD R28, R32, -R28 ;  /* 0x00000000201c7229 */ /* 0x000fe2000000081c */
[----:B------:R-:W-:Y:S01]  /*0690*/  R2UR UR63, R11 ;  /* 0x000000000b3f72ca */ /* 0x000fe200000e0000 */
[----:B--2---:R-:W-:Y:S01]  /*06a0*/  IMAD R3, R24, 0x16c8, R3 ;  /* 0x000016c818037824 */ /* 0x004fe200078e0203 */
[----:B0-----:R-:W-:-:S02]  /*06b0*/  R2UR UR24, R4 ;  /* 0x00000000041872ca */ /* 0x001fc400000e0000 */
[----:B------:R-:W-:Y:S01]  /*06c0*/  R2UR UR25, R5 ;  /* 0x00000000051972ca */ /* 0x000fe200000e0000 */
[C-C-:B----4-:R-:W-:Y:S01]  /*06d0*/  DADD R4, R34.reuse, R26.reuse ;  /* 0x0000000022047229 */ /* 0x150fe2000000001a */
[----:B------:R-:W-:Y:S01]  /*06e0*/  R2UR UR56, R6 ;  /* 0x00000000063872ca */ /* 0x000fe200000e0000 */
[----:B------:R-:W-:Y:S01]  /*06f0*/  DADD R26, R34, -R26 ;  /* 0x00000000221a7229 */ /* 0x000fe2000000081a */
[----:B------:R-:W-:-:S05]  /*0700*/  R2UR UR57, R7 ;  /* 0x00000000073972ca */ /* 0x000fca00000e0000 */
[C---:B------:R-:W-:Y:S02]  /*0710*/  DFMA R10, R4.reuse, UR42, RZ ;  /* 0x0000002a040a7c2b */ /* 0x040fe400080000ff */
[----:B------:R-:W-:Y:S02]  /*0720*/  DFMA R32, R4, UR18, RZ ;  /* 0x0000001204207c2b */ /* 0x000fe400080000ff */
[----:B------:R-:W-:-:S04]  /*0730*/  DFMA R6, R26, UR6, RZ ;  /* 0x000000061a067c2b */ /* 0x000fc800080000ff */
[C---:B------:R-:W-:Y:S01]  /*0740*/  DFMA R10, R8.reuse, UR14, R10 ;  /* 0x0000000e080a7c2b */ /* 0x040fe2000800000a */
[----:B-1----:R-:W-:Y:S01]  /*0750*/  R2UR UR26, R12 ;  /* 0x000000000c1a72ca */ /* 0x002fe200000e0000 */
[----:B------:R-:W-:Y:S01]  /*0760*/  DFMA R32, R8, UR50, R32 ;  /* 0x0000003208207c2b */ /* 0x000fe20008000020 */
[----:B------:R-:W-:Y:S01]  /*0770*/  R2UR UR27, R13 ;  /* 0x000000000d1b72ca */ /* 0x000fe200000e0000 */
[----:B------:R-:W-:Y:S01]  /*0780*/  DFMA R12, R4, UR4, RZ ;  /* 0x00000004040c7c2b */ /* 0x000fe200080000ff */
[----:B------:R-:W-:Y:S01]  /*0790*/  R2UR UR58, R14 ;  /* 0x000000000e3a72ca */ /* 0x000fe200000e0000 */
[----:B------:R-:W-:Y:S01]  /*07a0*/  DFMA R6, R28, UR8, R6 ;  /* 0x000000081c067c2b */ /* 0x000fe20008000006 */
[----:B------:R-:W-:Y:S01]  /*07b0*/  R2UR UR59, R15 ;  /* 0x000000000f3b72ca */ /* 0x000fe200000e0000 */
[----:B------:R-:W-:Y:S01]  /*07c0*/  DFMA R14, R26, UR48, RZ ;  /* 0x000000301a0e7c2b */ /* 0x000fe200080000ff */
[----:B------:R-:W-:Y:S02]  /*07d0*/  R2UR UR60, R18 ;  /* 0x00000000123c72ca */ /* 0x000fe400000e0000 */
[----:B------:R-:W-:Y:S01]  /*07e0*/  R2UR UR61, R19 ;  /* 0x00000000133d72ca */ /* 0x000fe200000e0000 */
[C---:B------:R-:W-:Y:S01]  /*07f0*/  DFMA R18, R4.reuse, UR54, RZ ;  /* 0x0000003604127c2b */ /* 0x040fe200080000ff */
[----:B------:R-:W-:Y:S01]  /*0800*/  R2UR UR28, R16 ;  /* 0x00000000101c72ca */ /* 0x000fe200000e0000 */
[----:B------:R-:W-:Y:S01]  /*0810*/  DFMA R4, R4, UR30, RZ ;  /* 0x0000001e04047c2b */ /* 0x000fe200080000ff */
[----:B------:R-:W-:Y:S01]  /*0820*/  R2UR UR29, R17 ;  /* 0x00000000111d72ca */ /* 0x000fe200000e0000 */
[----:B------:R-:W-:-:S02]  /*0830*/  DFMA R12, R8, UR38, R12 ;  /* 0x00000026080c7c2b */ /* 0x000fc4000800000c */
[----:B------:R-:W-:Y:S02]  /*0840*/  DFMA R16, R26, UR24, RZ ;  /* 0x000000181a107c2b */ /* 0x000fe400080000ff */
[C---:B------:R-:W-:Y:S02]  /*0850*/  DFMA R18, R8.reuse, UR26, R18 ;  /* 0x0000001a08127c2b */ /* 0x040fe40008000012 */
[----:B------:R-:W-:Y:S02]  /*0860*/  DFMA R4, R8, UR62, R4 ;  /* 0x0000003e08047c2b */ /* 0x000fe40008000004 */
[C---:B------:R-:W-:Y:S02]  /*0870*/  DFMA R8, R26.reuse, UR12, RZ ;  /* 0x0000000c1a087c2b */ /* 0x040fe400080000ff */
[----:B------:R-:W-:Y:S02]  /*0880*/  DFMA R26, R26, UR60, RZ ;  /* 0x0000003c1a1a7c2b */ /* 0x000fe400080000ff */
[----:B------:R-:W-:-:S02]  /*0890*/  DFMA R14, R28, UR20, R14 ;  /* 0x000000141c0e7c2b */ /* 0x000fc4000800000e */
[C---:B------:R-:W-:Y:S02]  /*08a0*/  DFMA R16, R28.reuse, UR56, R16 ;  /* 0x000000381c107c2b */ /* 0x040fe40008000010 */
[C---:B------:R-:W-:Y:S02]  /*08b0*/  DFMA R8, R28.reuse, UR44, R8 ;  /* 0x0000002c1c087c2b */ /* 0x040fe40008000008 */
[----:B------:R-:W-:Y:S01]  /*08c0*/  DFMA R26, R28, UR32, R26 ;  /* 0x000000201c1a7c2b */ /* 0x000fe2000800001a */
[----:B------:R-:W-:Y:S01]  /*08d0*/  IMAD R28, R20, 0x3334, RZ ;  /* 0x00003334141c7824 */ /* 0x000fe200078e02ff */
[C-C-:B------:R-:W-:Y:S02]  /*08e0*/  DADD R20, R30.reuse, R30.reuse ;  /* 0x000000001e147229 */ /* 0x140fe4000000001e */
[----:B------:R-:W-:Y:S02]  /*08f0*/  DADD R30, R30, -R30 ;  /* 0x000000001e1e7229 */ /* 0x000fe4000000081e */
[----:B------:R-:W-:-:S04]  /*0900*/  SHF.R.U32.HI R28, RZ, 0x10, R28 ;  /* 0x00000010ff1c7819 */ /* 0x000fc8000001161c */
[----:B------:R-:W-:Y:S01]  /*0910*/  DMUL R20, R20, 0.5 ;  /* 0x3fe0000014147828 */ /* 0x000fe20000000000 */
[C---:B------:R-:W-:Y:S01]  /*0920*/  PRMT R22, R28.reuse, 0x9910, RZ ;  /* 0x000099101c167816 */ /* 0x040fe200000000ff */
[C---:B------:R-:W-:Y:S01]  /*0930*/  DFMA R26, R30.reuse, UR66, R26 ;  /* 0x000000421e1a7c2b */ /* 0x040fe2000800001a */
[----:B------:R-:W-:Y:S01]  /*0940*/  IMAD R28, R28, 0x48, R3 ;  /* 0x000000481c1c7824 */ /* 0x000fe200078e0203 */
[C---:B------:R-:W-:Y:S02]  /*0950*/  DFMA R6, R30.reuse, UR40, R6 ;  /* 0x000000281e067c2b */ /* 0x040fe40008000006 */
[----:B------:R-:W-:Y:S01]  /*0960*/  IMAD R22, R22, 0x5, RZ ;  /* 0x0000000516167824 */ /* 0x000fe200078e02ff */
[----:B------:R-:W-:Y:S02]  /*0970*/  DFMA R8, R30, UR16, R8 ;  /* 0x000000101e087c2b */ /* 0x000fe40008000008 */
[C---:B------:R-:W-:Y:S02]  /*0980*/  DFMA R12, R20.reuse, UR10, R12 ;  /* 0x0000000a140c7c2b */ /* 0x040fe4000800000c */
[----:B------:R-:W-:-:S02]  /*0990*/  DFMA R10, R20, UR46, R10 ;  /* 0x0000002e140a7c2b */ /* 0x000fc4000800000a */
[C---:B------:R-:W-:Y:S02]  /*09a0*/  DFMA R32, R20.reuse, UR22, R32 ;  /* 0x0000001614207c2b */ /* 0x040fe40008000020 */
[C---:B------:R-:W-:Y:S02]  /*09b0*/  DFMA R18, R20.reuse, UR58, R18 ;  /* 0x0000003a14127c2b */ /* 0x040fe40008000012 */
[----:B------:R-:W-:Y:S01]  /*09c0*/  DFMA R4, R20, UR64, R4 ;  /* 0x0000004014047c2b */ /* 0x000fe20008000004 */
[----:B------:R-:W-:Y:S01]  /*09d0*/  IMAD.MOV R21, RZ, RZ, -R22 ;  /* 0x000000ffff157224 */ /* 0x000fe200078e0a16 */
[C---:B------:R-:W-:Y:S02]  /*09e0*/  DFMA R14, R30.reuse, UR52, R14 ;  /* 0x000000341e0e7c2b */ /* 0x040fe4000800000e */
[----:B------:R-:W-:Y:S02]  /*09f0*/  DFMA R16, R30, UR28, R16 ;  /* 0x0000001c1e107c2b */ /* 0x000fe40008000010 */
[----:B------:R-:W-:-:S02]  /*0a00*/  PRMT R21, R21, 0x7710, RZ ;  /* 0x0000771015157816 */ /* 0x000fc400000000ff */
[----:B------:R-:W-:-:S03]  /*0a10*/  DADD R26, R4, R26 ;  /* 0x00000000041a7229 */ /* 0x000fc6000000001a */
[----:B------:R-:W-:Y:S01]  /*0a20*/  IMAD.IADD R4, R2, 0x1, R21 ;  /* 0x0000000102047824 */ /* 0x000fe200078e0215 */
[C-C-:B------:R-:W-:Y:S02]  /*0a30*/  DADD R20, R12.reuse, -R6.reuse ;  /* 0x000000000c147229 */ /* 0x140fe40000000806 */
[----:B------:R-:W-:Y:S02]  /*0a40*/  DADD R6, R12, R6 ;  /* 0x000000000c067229 */ /* 0x000fe40000000006 */
[----:B------:R-:W-:Y:S01]  /*0a50*/  LOP3.LUT R5, R4, 0xffff, RZ, 0xc0, !PT ;  /* 0x0000ffff04057812 */ /* 0x000fe200078ec0ff */
[C-C-:B------:R-:W-:Y:S02]  /*0a60*/  DADD R12, R10.reuse, -R8.reuse ;  /* 0x000000000a0c7229 */ /* 0x140fe40000000808 */
[----:B------:R-:W-:Y:S02]  /*0a70*/  DADD R8, R10, R8 ;  /* 0x000000000a087229 */ /* 0x000fe40000000008 */
[----:B------:R-:W-:Y:S01]  /*0a80*/  DADD R10, R32, -R14 ;  /* 0x00000000200a7229 */ /* 0x000fe2000000080e */
[----:B------:R-:W-:Y:S01]  /*0a90*/  IMAD R4, R5, 0x8, R28 ;  /* 0x0000000805047824 */ /* 0x000fe200078e021c */
[----:B------:R-:W-:-:S02]  /*0aa0*/  DADD R22, R18, -R16 ;  /* 0x0000000012167229 */ /* 0x000fc40000000810 */
        /* <DEDUP_REMOVED lines=13> */
.L_x_670:
[C---:B-1----:R-:W-:Y:S02]  /*0b80*/  PRMT R5, R2.reuse, 0x9910, RZ ;  /* 0x0000991002057816 */ /* 0x042fe400000000ff */
[----:B------:R-:W-:-:S03]  /*0b90*/  ISETP.GE.U32.AND P2, PT, R2, 0x14, PT ;  /* 0x000000140200780c */ /* 0x000fc60003f46070 */
[----:B------:R-:W-:-:S05]  /*0ba0*/  IMAD R5, R5, 0xcd, RZ ;  /* 0x000000cd05057824 */ /* 0x000fca00078e02ff */
[----:B------:R-:W-:-:S04]  /*0bb0*/  LOP3.LUT R5, R5, 0xffff, RZ, 0xc0, !PT ;  /* 0x0000ffff05057812 */ /* 0x000fc800078ec0ff */
[----:B------:R-:W-:-:S04]  /*0bc0*/  SHF.R.U32.HI R5, RZ, 0xa, R5 ;  /* 0x0000000aff057819 */ /* 0x000fc80000011605 */
[----:B0-----:R-:W-:-:S05]  /*0bd0*/  PRMT R6, R5, 0x9910, RZ ;  /* 0x0000991005067816 */ /* 0x001fca00000000ff */
        /* <DEDUP_REMOVED lines=23> */
[C---:B------:R-:W-:Y:S02]  /*0d50*/  DFMA R16, R6.reuse, UR38, R16 ;  /* 0x0000002606107c2b */ /* 0x040fe40008000010 */
[C---:B------:R-:W-:Y:S02]  /*0d60*/  DFMA R10, R6.reuse, UR14, R10 ;  /* 0x0000000e060a7c2b */ /* 0x040fe4000800000a */
[C---:B------:R-:W-:Y:S02]  /*0d70*/  DFMA R14, R6.reuse, UR50, R14 ;  /* 0x00000032060e7c2b */ /* 0x040fe4000800000e */
[----:B------:R-:W-:Y:S02]  /*0d80*/  DFMA R12, R6, UR26, R12 ;  /* 0x0000001a060c7c2b */ /* 0x000fe4000800000c */
[----:B--2---:R-:W-:Y:S02]  /*0d90*/  DADD R26, R8, R8 ;  /* 0x00000000081a7229 */ /* 0x004fe40000000008 */
[----:B------:R-:W-:-:S02]  /*0da0*/  DFMA R28, R22, UR6, RZ ;  /* 0x00000006161c7c2b */ /* 0x000fc400080000ff */
[----:B------:R-:W-:Y:S02]  /*0db0*/  DFMA R6, R6, UR62, R20 ;  /* 0x0000003e06067c2b */ /* 0x000fe40008000014 */
[C---:B------:R-:W-:Y:S02]  /*0dc0*/  DFMA R30, R22.reuse, UR12, RZ ;  /* 0x0000000c161e7c2b */ /* 0x040fe400080000ff */
[C---:B------:R-:W-:Y:S02]  /*0dd0*/  DFMA R32, R22.reuse, UR48, RZ ;  /* 0x0000003016207c2b */ /* 0x040fe400080000ff */
[C---:B------:R-:W-:Y:S02]  /*0de0*/  DFMA R20, R22.reuse, UR24, RZ ;  /* 0x0000001816147c2b */ /* 0x040fe400080000ff */
[----:B------:R-:W-:Y:S02]  /*0df0*/  DFMA R22, R22, UR60, RZ ;  /* 0x0000003c16167c2b */ /* 0x000fe400080000ff */
[----:B------:R-:W-:-:S02]  /*0e00*/  DMUL R26, R26, 0.5 ;  /* 0x3fe000001a1a7828 */ /* 0x000fc40000000000 */
[----:B------:R-:W-:Y:S02]  /*0e10*/  DFMA R28, R18, UR8, R28 ;  /* 0x00000008121c7c2b */ /* 0x000fe4000800001c */
[----:B------:R-:W-:Y:S02]  /*0e20*/  DADD R8, R8, -R8 ;  /* 0x0000000008087229 */ /* 0x000fe40000000808 */
[C---:B------:R-:W-:Y:S02]  /*0e30*/  DFMA R30, R18.reuse, UR44, R30 ;  /* 0x0000002c121e7c2b */ /* 0x040fe4000800001e */
        /* <DEDUP_REMOVED lines=10> */
[----:B------:R-:W-:Y:S02]  /*0ee0*/  DFMA R12, R26, UR58, R12 ;  /* 0x0000003a1a0c7c2b */ /* 0x000fe4000800000c */
[C---:B------:R-:W-:Y:S02]  /*0ef0*/  DFMA R32, R8.reuse, UR52, R32 ;  /* 0x0000003408207c2b */ /* 0x040fe40008000020 */
[----:B------:R-:W-:Y:S02]  /*0f00*/  DFMA R20, R8, UR28, R20 ;  /* 0x0000001c08147c2b */ /* 0x000fe40008000014 */
[C-C-:B------:R-:W-:Y:S02]  /*0f10*/  DADD R8, R16.reuse, -R28.reuse ;  /* 0x0000000010087229 */ /* 0x140fe4000000081c */
[----:B------:R-:W-:-:S02]  /*0f20*/  DADD R28, R16, R28 ;  /* 0x00000000101c7229 */ /* 0x000fc4000000001c */
[C-C-:B------:R-:W-:Y:S02]  /*0f30*/  DADD R16, R10.reuse, -R30.reuse ;  /* 0x000000000a107229 */ /* 0x140fe4000000081e */
        /* <DEDUP_REMOVED lines=16> */
.L_x_669:
[----:B------:R-:W-:Y:S05]  /*1040*/  BSYNC.RECONVERGENT B0 ;  /* 0x0000000000007941 */ /* 0x000fea0003800200 */
.L_x_668:
[----:B------:R-:W-:Y:S06]  /*1050*/  BAR.SYNC.DEFER_BLOCKING 0x0 ;  /* 0x0000000000007b1d */ /* 0x000fec0000010000 */
[----:B------:R-:W-:Y:S04]  /*1060*/  BSSY.RECONVERGENT B0, `(.L_x_671) ;  /* 0x00000a1000007945 */ /* 0x000fe80003800200 */
[----:B------:R-:W-:Y:S05]  /*1070*/  @P1 BRA `(.L_x_672) ;  /* 0x00000008007c1947 */ /* 0x000fea0003800000 */
.L_x_673:
        /* <DEDUP_REMOVED lines=36> */
[----:B------:R-:W1:Y:S01]  /*12c0*/  LDS.64 R14, [R2+0x10] ;  /* 0x00001000020e7984 */ /* 0x000e620000000a00 */
[----:B0-----:R-:W-:-:S02]  /*12d0*/  DADD R6, R8, R10 ;  /* 0x0000000008067229 */ /* 0x001fc4000000000a */
[----:B------:R-:W-:Y:S02]  /*12e0*/  DADD R8, R8, -R10 ;  /* 0x0000000008087229 */ /* 0x000fe4000000080a */
[C-C-:B-1----:R-:W-:Y:S02]  /*12f0*/  DADD R10, R12.reuse, R16.reuse ;  /* 0x000000000c0a7229 */ /* 0x142fe40000000010 */
[----:B------:R-:W-:Y:S02]  /*1300*/  DADD R12, R12, -R16 ;  /* 0x000000000c0c7229 */ /* 0x000fe40000000810 */
[----:B------:R-:W-:Y:S02]  /*1310*/  DADD R16, R14, R14 ;  /* 0x000000000e107229 */ /* 0x000fe4000000000e */
[----:B------:R-:W-:Y:S02]  /*1320*/  DFMA R30, R6, UR4, RZ ;  /* 0x00000004061e7c2b */ /* 0x000fe400080000ff */
[----:B------:R-:W-:-:S02]  /*1330*/  DFMA R22, R8, UR6, RZ ;  /* 0x0000000608167c2b */ /* 0x000fc400080000ff */
[----:B------:R-:W-:Y:S02]  /*1340*/  DADD R14, R14, -R14 ;  /* 0x000000000e0e7229 */ /* 0x000fe4000000080e */
[----:B------:R-:W-:Y:S02]  /*1350*/  DMUL R16, R16, 0.5 ;  /* 0x3fe0000010107828 */ /* 0x000fe40000000000 */
        /* <DEDUP_REMOVED lines=35> */
[----:B------:R-:W-:Y:S01]  /*1590*/  DFMA R34, R10, UR62, R34 ;  /* 0x0000003e0a227c2b */ /* 0x000fe20008000022 */
[----:B------:R-:W-:Y:S01]  /*15a0*/  @!P0 IMAD R5, R25, 0x2d9, R24 ;  /* 0x000002d919058824 */ /* 0x000fe200078e0218 */
        /* <DEDUP_REMOVED lines=10> */
[----:B------:R-:W-:Y:S01]  /*1650*/  CS2R R12, SRZ ;  /* 0x00000000000c7805 */ /* 0x000fe2000001ff00 */
[----:B0-----:R-:W-:-:S05]  /*1660*/  @!P0 IMAD.WIDE R6, R5, 0x8, R6 ;  /* 0x0000000805068825 */ /* 0x001fca00078e0206 */
[----:B------:R-:W2:Y:S01]  /*1670*/  @!P0 LDG.E.64.CONSTANT R12, desc[UR34][R6.64+0x28] ;  /* 0x00002822060c8981 */ /* 0x000ea2000c1e9b00 */
[----:B------:R-:W-:Y:S02]  /*1680*/  DFMA R32, R16, UR58, R32 ;  /* 0x0000003a10207c2b */ /* 0x000fe40008000020 */
[----:B------:R-:W-:Y:S02]  /*1690*/  DFMA R10, R14, UR28, R10 ;  /* 0x0000001c0e0a7c2b */ /* 0x000fe4000800000a */
[----:B------:R-:W-:-:S06]  /*16a0*/  DFMA R34, R16, UR64, R34 ;  /* 0x0000004010227c2b */ /* 0x000fcc0008000022 */
[C-C-:B------:R-:W-:Y:S02]  /*16b0*/  DADD R36, R32.reuse, R10.reuse ;  /* 0x0000000020247229 */ /* 0x140fe4000000000a */
[----:B------:R-:W-:Y:S01]  /*16c0*/  DADD R32, R32, -R10 ;  /* 0x0000000020207229 */ /* 0x000fe2000000080a */
[----:B------:R-:W0:Y:S01]  /*16d0*/  @!P0 LDC.64 R10, c[0x0][0x388] ;  /* 0x0000e200ff0a8b82 */ /* 0x000e220000000a00 */
[----:B------:R-:W-:-:S06]  /*16e0*/  CS2R R16, SRZ ;  /* 0x0000000000107805 */ /* 0x000fcc000001ff00 */
[----:B------:R1:W3:Y:S01]  /*16f0*/  @!P0 LDG.E.64.CONSTANT R16, desc[UR34][R6.64+0x18] ;  /* 0x0000182206108981 */ /* 0x0002e2000c1e9b00 */
[----:B0-----:R-:W-:Y:S01]  /*1700*/  @!P0 IMAD.WIDE R10, R5, 0x8, R10 ;  /* 0x00000008050a8825 */ /* 0x001fe200078e020a */
[----:B--2---:R-:W-:Y:S01]  /*1710*/  DMUL R12, R32, R12 ;  /* 0x0000000c200c7228 */ /* 0x004fe20000000000 */
        /* <DEDUP_REMOVED lines=8> */
[----:B------:R-:W-:Y:S02]  /*17a0*/  DADD R36, R34, R14 ;  /* 0x0000000022247229 */ /* 0x000fe4000000000e */
[C---:B------:R-:W-:Y:S02]  /*17b0*/  DFMA R6, R26.reuse, UR14, R6 ;  /* 0x0000000e1a067c2b */ /* 0x040fe40008000006 */
[C---:B------:R-:W-:Y:S02]  /*17c0*/  DFMA R12, R26.reuse, UR42, R12 ;  /* 0x0000002a1a0c7c2b */ /* 0x040fe4000800000c */
[----:B------:R-:W-:Y:S02]  /*17d0*/  DFMA R20, R26, UR46, R20 ;  /* 0x0000002e1a147c2b */ /* 0x000fe40008000014 */
[----:B------:R-:W-:Y:S02]  /*17e0*/  DADD R14, R34, -R14 ;  /* 0x00000000220e7229 */ /* 0x000fe4000000080e */
[----:B------:R-:W-:-:S02]  /*17f0*/  DFMA R26, R18, UR6, RZ ;  /* 0x00000006121a7c2b */ /* 0x000fc400080000ff */
[C---:B0-----:R-:W-:Y:S02]  /*1800*/  DFMA R10, R18.reuse, UR8, RZ ;  /* 0x00000008120a7c2b */ /* 0x041fe400080000ff */
[----:B------:R-:W-:-:S04]  /*1810*/  DFMA R18, R18, UR40, RZ ;  /* 0x0000002812127c2b */ /* 0x000fc800080000ff */
[C---:B------:R-:W-:Y:S02]  /*1820*/  DFMA R26, R22.reuse, UR12, R26 ;  /* 0x0000000c161a7c2b */ /* 0x040fe4000800001a */
        /* <DEDUP_REMOVED lines=12> */
[----:B------:R-:W-:Y:S02]  /*18f0*/  DFMA R20, R16, UR58, R20 ;  /* 0x0000003a10147c2b */ /* 0x000fe40008000014 */
        /* <DEDUP_REMOVED lines=23> */
.L_x_672:
[----:B------:R-:W-:Y:S05]  /*1a70*/  BSYNC.RECONVERGENT B0 ;  /* 0x0000000000007941 */ /* 0x000fea0003800200 */
.L_x_671:
[----:B-1----:R-:W1:Y:S01]  /*1a80*/  S2R R5, SR_TID.X ;  /* 0x0000000000057919 */ /* 0x002e620000002100 */
[----:B------:R-:W-:Y:S01]  /*1a90*/  BSSY.RECONVERGENT B0, `(.L_x_674) ;  /* 0x0000055000007945 */ /* 0x000fe20003800200 */
[----:B------:R-:W-:Y:S01]  /*1aa0*/  BAR.SYNC.DEFER_BLOCKING 0x0 ;  /* 0x0000000000007b1d */ /* 0x000fe20000010000 */
[----:B-1----:R-:W-:-:S13]  /*1ab0*/  ISETP.GT.U32.AND P1, PT, R5, 0x2c, PT ;  /* 0x0000002c0500780c */ /* 0x002fda0003f24070 */
[----:B------:R-:W-:Y:S05]  /*1ac0*/  @P1 BRA `(.L_x_675) ;  /* 0x0000000400441947 */ /* 0x000fea0003800000 */
[----:B------:R-:W1:Y:S01]  /*1ad0*/  S2R R3, SR_CgaCtaId ;  /* 0x0000000000037919 */ /* 0x000e620000008800 */
[----:B--2---:R-:W-:Y:S01]  /*1ae0*/  MOV R2, 0x400 ;  /* 0x0000040000027802 */ /* 0x004fe20000000f00 */
[----:B------:R-:W2:Y:S03]  /*1af0*/  S2R R0, SR_TID.Y ;  /* 0x0000000000007919 */ /* 0x000ea60000002200 */
[----:B-1----:R-:W-:-:S05]  /*1b00*/  LEA R3, R3, R2, 0x18 ;  /* 0x0000000203037211 */ /* 0x002fca00078ec0ff */
[----:B--2---:R-:W-:-:S07]  /*1b10*/  IMAD R0, R0, 0x16c8, R3 ;  /* 0x000016c800007824 */ /* 0x004fce00078e0203 */
.L_x_676:
[C---:B-1----:R-:W-:Y:S02]  /*1b20*/  PRMT R2, R5.reuse, 0x9910, RZ ;  /* 0x0000991005027816 */ /* 0x042fe400000000ff */
[----:B------:R-:W-:-:S03]  /*1b30*/  ISETP.GE.U32.AND P1, PT, R5, 0x14, PT ;  /* 0x000000140500780c */ /* 0x000fc60003f26070 */
[----:B------:R-:W-:-:S05]  /*1b40*/  IMAD R2, R2, 0xcd, RZ ;  /* 0x000000cd02027824 */ /* 0x000fca00078e02ff */
[----:B------:R-:W-:-:S04]  /*1b50*/  LOP3.LUT R2, R2, 0xffff, RZ, 0xc0, !PT ;  /* 0x0000ffff02027812 */ /* 0x000fc800078ec0ff */
[----:B------:R-:W-:-:S04]  /*1b60*/  SHF.R.U32.HI R2, RZ, 0xa, R2 ;  /* 0x0000000aff027819 */ /* 0x000fc80000011602 */
[----:B------:R-:W-:-:S05]  /*1b70*/  PRMT R3, R2, 0x9910, RZ ;  /* 0x0000991002037816 */ /* 0x000fca00000000ff */
[----:B------:R-:W-:-:S04]  /*1b80*/  IMAD R3, R3, 0x5, RZ ;  /* 0x0000000503037824 */ /* 0x000fc800078e02ff */
[----:B------:R-:W-:-:S05]  /*1b90*/  IMAD.MOV R3, RZ, RZ, -R3 ;  /* 0x000000ffff037224 */ /* 0x000fca00078e0a03 */
[----:B0-----:R-:W-:Y:S02]  /*1ba0*/  PRMT R6, R3, 0x7710, RZ ;  /* 0x0000771003067816 */ /* 0x001fe400000000ff */
        /* <DEDUP_REMOVED lines=30> */
[----:B------:R-:W-:Y:S02]  /*1d90*/  DFMA R30, R24, UR44, R30 ;  /* 0x0000002c181e7c2b */ /* 0x000fe4000800001e */
[----:B------:R-:W-:Y:S02]  /*1da0*/  DADD R8, R12, -R8 ;  /* 0x000000000c087229 */ /* 0x000fe40000000808 */
[----:B------:R-:W-:Y:S02]  /*1db0*/  DFMA R26, R24, UR16, R26 ;  /* 0x00000010181a7c2b */ /* 0x000fe4000800001a */
[C---:B------:R-:W-:Y:S02]  /*1dc0*/  DFMA R14, R20.reuse, UR18, R14 ;  /* 0x00000012140e7c2b */ /* 0x040fe4000800000e */
[C---:B------:R-:W-:Y:S02]  /*1dd0*/  DFMA R16, R20.reuse, UR50, R16 ;  /* 0x0000003214107c2b */ /* 0x040fe40008000010 */
[----:B------:R-:W-:-:S02]  /*1de0*/  DFMA R18, R20, UR22, R18 ;  /* 0x0000001614127c2b */ /* 0x000fc40008000012 */
[----:B---3--:R-:W-:Y:S02]  /*1df0*/  DADD R20, R6, R2 ;  /* 0x0000000006147229 */ /* 0x008fe40000000002 */
[----:B----4-:R-:W-:Y:S02]  /*1e00*/  DADD R12, R10, R10 ;  /* 0x000000000a0c7229 */ /* 0x010fe4000000000a */
[C---:B------:R-:W-:Y:S02]  /*1e10*/  DFMA R22, R8.reuse, UR48, R22 ;  /* 0x0000003008167c2b */ /* 0x040fe40008000016 */
[----:B------:R-:W-:Y:S02]  /*1e20*/  DFMA R30, R8, UR20, R30 ;  /* 0x00000014081e7c2b */ /* 0x000fe4000800001e */
[----:B------:R-:W-:Y:S02]  /*1e30*/  DADD R2, R6, -R2 ;  /* 0x0000000006027229 */ /* 0x000fe40000000802 */
[----:B------:R-:W-:-:S02]  /*1e40*/  DFMA R26, R8, UR52, R26 ;  /* 0x00000034081a7c2b */ /* 0x000fc4000800001a */
[C---:B------:R-:W-:Y:S02]  /*1e50*/  DFMA R14, R20.reuse, UR54, R14 ;  /* 0x00000036140e7c2b */ /* 0x040fe4000800000e */
[----:B------:R-:W-:Y:S02]  /*1e60*/  DFMA R16, R20, UR26, R16 ;  /* 0x0000001a14107c2b */ /* 0x000fe40008000010 */
[----:B------:R-:W-:Y:S02]  /*1e70*/  DMUL R12, R12, 0.5 ;  /* 0x3fe000000c0c7828 */ /* 0x000fe40000000000 */
[----:B------:R-:W-:Y:S02]  /*1e80*/  DADD R10, R10, -R10 ;  /* 0x000000000a0a7229 */ /* 0x000fe4000000080a */
[C---:B------:R-:W-:Y:S02]  /*1e90*/  DFMA R22, R2.reuse, UR24, R22 ;  /* 0x0000001802167c2b */ /* 0x040fe40008000016 */
        /* <DEDUP_REMOVED lines=8> */
[----:B------:R-:W-:Y:S02]  /*1f20*/  DFMA R26, R10, UR66, R26 ;  /* 0x000000420a1a7c2b */ /* 0x000fe4000800001a */
[----:B------:R-:W-:Y:S02]  /*1f30*/  DADD R2, R14, -R22 ;  /* 0x000000000e027229 */ /* 0x000fe40000000816 */
[----:B------:R-:W-:Y:S02]  /*1f40*/  DADD R6, R16, -R30 ;  /* 0x0000000010067229 */ /* 0x000fe4000000081e */
        /* <DEDUP_REMOVED lines=9> */
.L_x_675:
[----:B------:R-:W-:Y:S05]  /*1fe0*/  BSYNC.RECONVERGENT B0 ;  /* 0x0000000000007941 */ /* 0x000fea0003800200 */
.L_x_674:
        /* <DEDUP_REMOVED lines=59> */
[----:B------:R-:W-:Y:S01]  /*23a0*/  DADD R18, R22, R18 ;  /* 0x0000000016127229 */ /* 0x000fe20000000012 */
        /* <DEDUP_REMOVED lines=10> */
.L_x_677:
        /* <DEDUP_REMOVED lines=11> */
.L_x_1107:


//--------------------- .text._Z32massMatrixMultiplyConstantKernelILi5ELi8ELi2EEviPKdS1_S1_S1_Pd --------------------------
	.section	.text._Z32massMatrixMultiplyConstantKernelILi5ELi8ELi2EEviPKdS1_S1_S1_Pd,"ax",@progbits
	.align	128
        .global         _Z32massMatrixMultiplyConstantKernelILi5ELi8ELi2EEviPKdS1_S1_S1_Pd
        .type           _Z32massMatrixMultiplyConstantKernelILi5ELi8ELi2EEviPKdS1_S1_S1_Pd,@function
        .size           _Z32massMatrixMultiplyConstantKernelILi5ELi8ELi2EEviPKdS1_S1_S1_Pd,(.L_x_1108 - _Z32massMatrixMultiplyConstantKernelILi5ELi8ELi2EEviPKdS1_S1_S1_Pd)
        .other          _Z32massMatrixMultiplyConstantKernelILi5ELi8ELi2EEviPKdS1_S1_S1_Pd,@"STO_CUDA_ENTRY STV_DEFAULT"
_Z32massMatrixMultiplyConstantKernelILi5ELi8ELi2EEviPKdS1_S1_S1_Pd:
.text._Z32massMatrixMultiplyConstantKernelILi5ELi8ELi2EEviPKdS1_S1_S1_Pd:
        /* <DEDUP_REMOVED lines=30> */
[----:B------:R2:W2:Y:S01]  /*01e0*/  @!P0 LDG.E.64.CONSTANT R56, desc[UR4][R2.64+0x190] ;  /* 0x0001900402388981 */ /* 0x0004a2000c1e9b00 */
[----:B------:R-:W-:Y:S01]  /*01f0*/  MOV R52, UR8 ;  /* 0x0000000800347c02 */ /* 0x000fe20008000f00 */
[----:B------:R-:W-:Y:S01]  /*0200*/  IMAD.U32 R53, RZ, RZ, UR9 ;  /* 0x00000009ff357e24 */ /* 0x000fe2000f8e00ff */
[----:B----4-:R-:W-:Y:S01]  /*0210*/  MOV R51, UR19 ;  /* 0x0000001300337c02 */ /* 0x010fe20008000f00 */
        /* <DEDUP_REMOVED lines=25> */
[----:B------:R-:W-:Y:S01]  /*03b0*/  MOV R73, 0x400 ;  /* 0x0000040000497802 */ /* 0x000fe20000000f00 */
[----:B------:R-:W-:Y:S01]  /*03c0*/  IMAD.U32 R30, RZ, RZ, UR48 ;  /* 0x00000030ff1e7e24 */ /* 0x000fe2000f8e00ff */
[----:B------:R-:W-:Y:S01]  /*03d0*/  ISETP.GT.U32.AND P2, PT, R55, 0x27, PT ;  /* 0x000000273700780c */ /* 0x000fe20003f44070 */
[----:B------:R-:W-:Y:S01]  /*03e0*/  IMAD.U32 R31, RZ, RZ, UR49 ;  /* 0x00000031ff1f7e24 */ /* 0x000fe2000f8e00ff */
[----:B------:R-:W-:Y:S01]  /*03f0*/  LEA R73, R54, R73, 0x18 ;  /* 0x0000004936497211 */ /* 0x000fe200078ec0ff */
[----:B------:R-:W-:Y:S01]  /*0400*/  IMAD.U32 R29, RZ, RZ, UR15 ;  /* 0x0000000fff1d7e24 */ /* 0x000fe2000f8e00ff */
[----:B------:R-:W0:Y:S01]  /*0410*/  LDCU.64 UR18, c[0x3][0x18] ;  /* 0x00c00300ff1277ac */ /* 0x000e220008000a00 */
[----:B------:R-:W-:Y:S01]  /*0420*/  IMAD.U32 R26, RZ, RZ, UR28 ;  /* 0x0000001cff1a7e24 */ /* 0x000fe2000f8e00ff */
[----:B------:R-:W-:Y:S01]  /*0430*/  BSSY.RECONVERGENT B0, `(.L_x_678) ;  /* 0x000009f000007945 */ /* 0x000fe20003800200 */
[----:B------:R-:W-:Y:S01]  /*0440*/  IMAD.U32 R24, RZ, RZ, UR38 ;  /* 0x00000026ff187e24 */ /* 0x000fe2000f8e00ff */
[----:B------:R-:W1:Y:S01]  /*0450*/  LDCU.64 UR24, c[0x3][0x718] ;  /* 0x00c0e300ff1877ac */ /* 0x000e620008000a00 */
[----:B------:R-:W-:Y:S01]  /*0460*/  IMAD.U32 R25, RZ, RZ, UR39 ;  /* 0x00000027ff197e24 */ /* 0x000fe2000f8e00ff */
[----:B------:R-:W-:Y:S01]  /*0470*/  ISETP.GT.U32.AND P1, PT, R5, 0x3f, PT ;  /* 0x0000003f0500780c */ /* 0x000fe20003f24070 */
[----:B------:R-:W-:Y:S01]  /*0480*/  IMAD.U32 R23, RZ, RZ, UR53 ;  /* 0x00000035ff177e24 */ /* 0x000fe2000f8e00ff */
[----:B------:R-:W3:Y:S01]  /*0490*/  LDCU.128 UR8, c[0x3][URZ] ;  /* 0x00c00000ff0877ac */ /* 0x000ee20008000c00 */
[----:B------:R-:W-:-:S02]  /*04a0*/  IMAD.U32 R20, RZ, RZ, UR16 ;  /* 0x00000010ff147e24 */ /* 0x000fc4000f8e00ff */
[----:B------:R-:W-:Y:S01]  /*04b0*/  IMAD.U32 R18, RZ, RZ, UR26 ;  /* 0x0000001aff127e24 */ /* 0x000fe2000f8e00ff */
[----:B------:R-:W4:Y:S01]  /*04c0*/  LDCU.64 UR16, c[0x3][0x710] ;  /* 0x00c0e200ff1077ac */ /* 0x000f220008000a00 */
[----:B------:R-:W-:Y:S02]  /*04d0*/  IMAD.U32 R19, RZ, RZ, UR27 ;  /* 0x0000001bff137e24 */ /* 0x000fe4000f8e00ff */
[----:B------:R-:W-:Y:S01]  /*04e0*/  IMAD.U32 R17, RZ, RZ, UR41 ;  /* 0x00000029ff117e24 */ /* 0x000fe2000f8e00ff */
[----:B------:R-:W0:Y:S01]  /*04f0*/  LDCU.128 UR12, c[0x3][0x700] ;  /* 0x00c0e000ff0c77ac */ /* 0x000e220008000c00 */
[----:B------:R-:W-:Y:S01]  /*0500*/  IMAD.U32 R14, RZ, RZ, UR50 ;  /* 0x00000032ff0e7e24 */ /* 0x000fe2000f8e00ff */
        /* <DEDUP_REMOVED lines=8> */
[C-C-:B------:R-:W-:Y:S02]  /*0590*/  DADD R10, R56.reuse, R56.reuse ;  /* 0x00000000380a7229 */ /* 0x140fe40000000038 */
[----:B------:R-:W-:Y:S02]  /*05a0*/  DADD R56, R56, -R56 ;  /* 0x0000000038387229 */ /* 0x000fe40000000838 */
[----:B------:R-:W-:-:S02]  /*05b0*/  DFMA R68, R8, R52, RZ ;  /* 0x000000340844722b */ /* 0x000fc400000000ff */
[C---:B------:R-:W-:Y:S02]  /*05c0*/  DFMA R64, R8.reuse, R50, RZ ;  /* 0x000000320840722b */ /* 0x040fe400000000ff */
[C---:B------:R-:W-:Y:S02]  /*05d0*/  DFMA R60, R8.reuse, R48, RZ ;  /* 0x00000030083c722b */ /* 0x040fe400000000ff */
[----:B------:R-:W-:Y:S02]  /*05e0*/  DFMA R12, R8, R46, RZ ;  /* 0x0000002e080c722b */ /* 0x000fe400000000ff */
        /* <DEDUP_REMOVED lines=8> */
[----:B------:R-:W-:Y:S01]  /*0670*/  DMUL R6, R10, 0.5 ;  /* 0x3fe000000a067828 */ /* 0x000fe20000000000 */
        /* <DEDUP_REMOVED lines=8> */
[----:B------:R-:W2:Y:S01]  /*0700*/  LDCU.128 UR20, c[0x3][0x20] ;  /* 0x00c00400ff1477ac */ /* 0x000ea20008000c00 */
[----:B------:R-:W-:Y:S01]  /*0710*/  IMAD.U32 R8, RZ, RZ, UR44 ;  /* 0x0000002cff087e24 */ /* 0x000fe2000f8e00ff */
[----:B------:R-:W-:Y:S01]  /*0720*/  MOV R9, UR45 ;  /* 0x0000002d00097c02 */ /* 0x000fe20008000f00 */
[C---:B------:R-:W-:Y:S01]  /*0730*/  DFMA R68, R6.reuse, R20, R68 ;  /* 0x000000140644722b */ /* 0x040fe20000000044 */
[----:B------:R-:W0:Y:S01]  /*0740*/  LDCU.128 UR28, c[0x3][0x720] ;  /* 0x00c0e400ff1c77ac */ /* 0x000e220008000c00 */
[----:B------:R-:W-:-:S02]  /*0750*/  DFMA R64, R6, R18, R64 ;  /* 0x000000120640722b */ /* 0x000fc40000000040 */
[C---:B------:R-:W-:Y:S01]  /*0760*/  DFMA R60, R6.reuse, R16, R60 ;  /* 0x00000010063c722b */ /* 0x040fe2000000003c */
[----:B------:R-:W0:Y:S01]  /*0770*/  LDCU.128 UR44, c[0x3][0x740] ;  /* 0x00c0e800ff2c77ac */ /* 0x000e220008000c00 */
[----:B------:R-:W-:Y:S02]  /*0780*/  DFMA R2, R6, R14, R2 ;  /* 0x0000000e0602722b */ /* 0x000fe40000000002 */
[C---:B------:R-:W-:Y:S01]  /*0790*/  DFMA R66, R56.reuse, R12, R66 ;  /* 0x0000000c3842722b */ /* 0x040fe20000000042 */
[----:B------:R-:W-:Y:S01]  /*07a0*/  IMAD.U32 R6, RZ, RZ, UR54 ;  /* 0x00000036ff067e24 */ /* 0x000fe2000f8e00ff */
[C---:B------:R-:W-:Y:S01]  /*07b0*/  DFMA R62, R56.reuse, R10, R62 ;  /* 0x0000000a383e722b */ /* 0x040fe2000000003e */
[----:B------:R-:W-:Y:S01]  /*07c0*/  IMAD.U32 R7, RZ, RZ, UR55 ;  /* 0x00000037ff077e24 */ /* 0x000fe2000f8e00ff */
[C---:B------:R-:W-:Y:S01]  /*07d0*/  DFMA R58, R56.reuse, R8, R58 ;  /* 0x00000008383a722b */ /* 0x040fe2000000003a */
[----:B------:R-:W0:Y:S04]  /*07e0*/  LDCU.128 UR52, c[0x3][0x750] ;  /* 0x00c0ea00ff3477ac */ /* 0x000e280008000c00 */
[----:B------:R-:W-:-:S02]  /*07f0*/  DFMA R70, R56, R6, R70 ;  /* 0x000000063846722b */ /* 0x000fc40000000046 */
[C-C-:B------:R-:W-:Y:S02]  /*0800*/  DADD R56, R68.reuse, -R66.reuse ;  /* 0x0000000044387229 */ /* 0x140fe40000000842 */
[----:B------:R-:W-:Y:S02]  /*0810*/  DADD R68, R68, R66 ;  /* 0x0000000044447229 */ /* 0x000fe40000000042 */
[C-C-:B------:R-:W-:Y:S02]  /*0820*/  DADD R66, R64.reuse, -R62.reuse ;  /* 0x0000000040427229 */ /* 0x140fe4000000083e */
[----:B------:R-:W-:Y:S02]  /*0830*/  DADD R64, R64, R62 ;  /* 0x0000000040407229 */ /* 0x000fe4000000003e */
[C-C-:B------:R-:W-:Y:S02]  /*0840*/  DADD R62, R60.reuse, -R58.reuse ;  /* 0x000000003c3e7229 */ /* 0x140fe4000000083a */
[----:B------:R-:W-:-:S02]  /*0850*/  DADD R60, R60, R58 ;  /* 0x000000003c3c7229 */ /* 0x000fc4000000003a */
[C-C-:B------:R-:W-:Y:S02]  /*0860*/  DADD R58, R2.reuse, -R70.reuse ;  /* 0x00000000023a7229 */ /* 0x140fe40000000846 */
[----:B------:R-:W-:Y:S01]  /*0870*/  DADD R70, R2, R70 ;  /* 0x0000000002467229 */ /* 0x000fe20000000046 */
[----:B------:R-:W-:-:S05]  /*0880*/  LOP3.LUT R2, R55, 0xffff, RZ, 0xc0, !PT ;  /* 0x0000ffff37027812 */ /* 0x000fca00078ec0ff */
[----:B------:R-:W-:-:S05]  /*0890*/  IMAD R2, R2, 0x3334, RZ ;  /* 0x0000333402027824 */ /* 0x000fca00078e02ff */
[----:B------:R-:W-:Y:S01]  /*08a0*/  SHF.R.U32.HI R3, RZ, 0x10, R2 ;  /* 0x00000010ff037819 */ /* 0x000fe20000011602 */
[----:B------:R-:W-:-:S03]  /*08b0*/  IMAD R2, R4, 0x1200, R73 ;  /* 0x0000120004027824 */ /* 0x000fc600078e0249 */
[C---:B------:R-:W-:Y:S01]  /*08c0*/  PRMT R54, R3.reuse, 0x9910, RZ ;  /* 0x0000991003367816 */ /* 0x040fe200000000ff */
[----:B------:R-:W-:-:S04]  /*08d0*/  IMAD R3, R3, 0x48, R2 ;  /* 0x0000004803037824 */ /* 0x000fc800078e0202 */
[----:B------:R-:W-:-:S05]  /*08e0*/  IMAD R54, R54, 0x5, RZ ;  /* 0x0000000536367824 */ /* 0x000fca00078e02ff */
[----:B------:R-:W-:-:S04]  /*08f0*/  IADD3 R4, PT, PT, RZ, -R54, RZ ;  /* 0x80000036ff047210 */ /* 0x000fc80007ffe0ff */
[----:B------:R-:W-:-:S05]  /*0900*/  PRMT R4, R4, 0x7710, RZ ;  /* 0x0000771004047816 */ /* 0x000fca00000000ff */
[----:B------:R-:W-:-:S05]  /*0910*/  IMAD.IADD R4, R55, 0x1, R4 ;  /* 0x0000000137047824 */ /* 0x000fca00078e0204 */
        /* <DEDUP_REMOVED lines=12> */
.L_x_680:
        /* <DEDUP_REMOVED lines=27> */
[----:B------:R-:W-:Y:S02]  /*0b90*/  DADD R58, R58, -R58 ;  /* 0x000000003a3a7229 */ /* 0x000fe4000000083a */
[----:B------:R-:W-:Y:S02]  /*0ba0*/  DMUL R60, R60, 0.5 ;  /* 0x3fe000003c3c7828 */ /* 0x000fe40000000000 */
        /* <DEDUP_REMOVED lines=39> */
.L_x_679:
[----:B0-----:R-:W-:Y:S05]  /*0e20*/  BSYNC.RECONVERGENT B0 ;  /* 0x0000000000007941 */ /* 0x001fea0003800200 */
.L_x_678:
[----:B------:R-:W0:Y:S01]  /*0e30*/  LDCU.128 UR48, c[0x3][0x50] ;  /* 0x00c00a00ff3077ac */ /* 0x000e220008000c00 */
[----:B------:R-:W-:Y:S01]  /*0e40*/  BSSY.RECONVERGENT B0, `(.L_x_681) ;  /* 0x00000c5000007945 */ /* 0x000fe20003800200 */
[----:B------:R-:W-:Y:S06]  /*0e50*/  BAR.SYNC.DEFER_BLOCKING 0x0 ;  /* 0x0000000000007b1d */ /* 0x000fec0000010000 */
[----:B------:R-:W-:Y:S05]  /*0e60*/  @P1 BRA `(.L_x_682) ;  /* 0x0000000c00081947 */ /* 0x000fea0003800000 */
[----:B------:R-:W-:-:S05]  /*0e70*/  IMAD.SHL.U32 R4, R0, 0x200, RZ ;  /* 0x0000020000047824 */ /* 0x000fca00078e00ff */
[----:B------:R-:W-:-:S07]  /*0e80*/  SHF.R.S32.HI R72, RZ, 0x1f, R4 ;  /* 0x0000001fff487819 */ /* 0x000fce0000011404 */
.L_x_683:
[----:B--2---:R-:W2:Y:S01]  /*0e90*/  @!P0 LDC.64 R14, c[0x0][0x388] ;  /* 0x0000e200ff0e8b82 */ /* 0x004ea20000000a00 */
[C---:B------:R-:W-:Y:S01]  /*0ea0*/  @!P0 IMAD.SHL.U32 R7, R5.reuse, 0x8, RZ ;  /* 0x0000000805078824 */ /* 0x040fe200078e00ff */
[----:B------:R-:W-:-:S04]  /*0eb0*/  @!P0 SHF.L.U32 R17, R5, 0x3, RZ ;  /* 0x0000000305118819 */ /* 0x000fc800000006ff */
[----:B------:R-:W-:Y:S02]  /*0ec0*/  @!P0 LOP3.LUT R9, R4, 0x1f8, R7, 0xf8, !PT ;  /* 0x000001f804098812 */ /* 0x000fe400078ef807 */
[----:B------:R-:W3:Y:S08]  /*0ed0*/  @!P0 LDC.64 R18, c[0x0][0x388] ;  /* 0x0000e200ff128b82 */ /* 0x000ef00000000a00 */
[----:B------:R-:W4:Y:S08]  /*0ee0*/  @!P0 LDC.64 R10, c[0x0][0x388] ;  /* 0x0000e200ff0a8b82 */ /* 0x000f300000000a00 */
[----:B------:R-:W5:Y:S01]  /*0ef0*/  @!P0 LDC.64 R12, c[0x0][0x388] ;  /* 0x0000e200ff0c8b82 */ /* 0x000f620000000a00 */
[----:B--2---:R-:W-:-:S04]  /*0f00*/  @!P0 LEA R6, P1, R9, R14, 0x3 ;  /* 0x0000000e09068211 */ /* 0x004fc800078218ff */
[--C-:B------:R-:W-:Y:S02]  /*0f10*/  @!P0 LEA.HI.X R7, R9, R15, R72.reuse, 0x3, P1 ;  /* 0x0000000f09078211 */ /* 0x100fe400008f1c48 */
[----:B------:R-:W-:Y:S02]  /*0f20*/  @!P0 LOP3.LUT R15, R4, 0x1f8, R17, 0xf8, !PT ;  /* 0x000001f8040f8812 */ /* 0x000fe400078ef811 */
[----:B------:R-:W-:Y:S02]  /*0f30*/  CS2R R16, SRZ ;  /* 0x0000000000107805 */ /* 0x000fe4000001ff00 */
[C---:B---3--:R-:W-:Y:S02]  /*0f40*/  @!P0 LEA R18, P1, R15.reuse, R18, 0x3 ;  /* 0x000000120f128211 */ /* 0x048fe400078218ff */
[----:B-1----:R-:W-:Y:S02]  /*0f50*/  CS2R R56, SRZ ;  /* 0x0000000000387805 */ /* 0x002fe4000001ff00 */
[----:B------:R1:W2:Y:S01]  /*0f60*/  @!P0 LDG.E.64.CONSTANT R16, desc[UR4][R6.64+0x38] ;  /* 0x0000380406108981 */ /* 0x0002a2000c1e9b00 */
[----:B------:R-:W-:Y:S01]  /*0f70*/  @!P0 LEA.HI.X R19, R15, R19, R72, 0x3, P1 ;  /* 0x000000130f138211 */ /* 0x000fe200008f1c48 */
[----:B----4-:R-:W-:Y:S01]  /*0f80*/  @!P0 IMAD.WIDE R10, R9, 0x8, R10 ;  /* 0x00000008090a8825 */ /* 0x010fe200078e020a */
[----:B------:R-:W-:-:S02]  /*0f90*/  CS2R R8, SRZ ;  /* 0x0000000000087805 */ /* 0x000fc4000001ff00 */
[----:B------:R-:W-:Y:S02]  /*0fa0*/  CS2R R60, SRZ ;  /* 0x00000000003c7805 */ /* 0x000fe4000001ff00 */
[----:B------:R3:W4:Y:S04]  /*0fb0*/  @!P0 LDG.E.64.CONSTANT R56, desc[UR4][R10.64] ;  /* 0x000000040a388981 */ /* 0x000728000c1e9b00 */
[----:B------:R-:W4:Y:S01]  /*0fc0*/  @!P0 LDG.E.64.CONSTANT R8, desc[UR4][R18.64+0x30] ;  /* 0x0000300412088981 */ /* 0x000f22000c1e9b00 */
[----:B-----5:R-:W-:-:S05]  /*0fd0*/  @!P0 IMAD.WIDE R12, R15, 0x8, R12 ;  /* 0x000000080f0c8825 */ /* 0x020fca00078e020c */
[----:B------:R5:W4:Y:S01]  /*0fe0*/  @!P0 LDG.E.64.CONSTANT R60, desc[UR4][R12.64+0x8] ;  /* 0x000008040c3c8981 */ /* 0x000b22000c1e9b00 */
[----:B------:R-:W-:Y:S02]  /*0ff0*/  SHF.R.U32.HI R15, RZ, 0x3, R5 ;  /* 0x00000003ff0f7819 */ /* 0x000fe40000011605 */
[----:B------:R-:W-:-:S03]  /*1000*/  LOP3.LUT R73, R5, 0x7, RZ, 0xc0, !PT ;  /* 0x0000000705497812 */ /* 0x000fc600078ec0ff */
[----:B-1----:R-:W-:-:S04]  /*1010*/  IMAD R6, R15, 0x240, R2 ;  /* 0x000002400f067824 */ /* 0x002fc800078e0202 */
[----:B------:R-:W-:-:S05]  /*1020*/  IMAD R73, R73, 0x48, R6 ;  /* 0x0000004849497824 */ /* 0x000fca00078e0206 */
[----:B------:R-:W-:Y:S04]  /*1030*/  LDS.64 R14, [R73] ;  /* 0x00000000490e7984 */ /* 0x000fe80000000a00 */
[----:B------:R-:W1:Y:S04]  /*1040*/  LDS.64 R6, [R73+0x20] ;  /* 0x0000200049067984 */ /* 0x000e680000000a00 */
[----:B------:R-:W-:Y:S04]  /*1050*/  LDS.64 R70, [R73+0x8] ;  /* 0x0000080049467984 */ /* 0x000fe80000000a00 */
[----:B---3--:R-:W3:Y:S04]  /*1060*/  LDS.64 R10, [R73+0x18] ;  /* 0x00001800490a7984 */ /* 0x008ee80000000a00 */
        /* <DEDUP_REMOVED lines=11> */
[----:B------:R-:W-:Y:S02]  /*1120*/  IMAD.U32 R37, RZ, RZ, UR11 ;  /* 0x0000000bff257e24 */ /* 0x000fe4000f8e00ff */
[----:B------:R-:W-:Y:S01]  /*1130*/  IMAD.U32 R28, RZ, RZ, UR14 ;  /* 0x0000000eff1c7e24 */ /* 0x000fe2000f8e00ff */
[----:B-1----:R-:W-:-:S02]  /*1140*/  DADD R22, R14, R6 ;  /* 0x000000000e167229 */ /* 0x002fc40000000006 */
[----:B------:R-:W-:Y:S02]  /*1150*/  DADD R14, R14, -R6 ;  /* 0x000000000e0e7229 */ /* 0x000fe40000000806 */
[C-C-:B---3--:R-:W-:Y:S02]  /*1160*/  DADD R6, R70.reuse, R10.reuse ;  /* 0x0000000046067229 */ /* 0x148fe4000000000a */
[----:B------:R-:W-:Y:S02]  /*1170*/  DADD R70, R70, -R10 ;  /* 0x0000000046467229 */ /* 0x000fe4000000080a */
[----:B0-----:R-:W-:Y:S02]  /*1180*/  DADD R66, R68, R68 ;  /* 0x0000000044427229 */ /* 0x001fe40000000044 */
[----:B------:R-:W-:Y:S02]  /*1190*/  DFMA R10, R22, R52, RZ ;  /* 0x00000034160a722b */ /* 0x000fe400000000ff */
[----:B-----5:R-:W-:-:S02]  /*11a0*/  DFMA R12, R14, R44, RZ ;  /* 0x0000002c0e0c722b */ /* 0x020fc400000000ff */
[----:B------:R-:W-:Y:S02]  /*11b0*/  DFMA R18, R22, R50, RZ ;  /* 0x000000321612722b */ /* 0x000fe400000000ff */
[----:B------:R-:W-:Y:S01]  /*11c0*/  DFMA R24, R14, R42, RZ ;  /* 0x0000002a0e18722b */ /* 0x000fe200000000ff */
        /* <DEDUP_REMOVED lines=27> */
[----:B------:R-:W-:Y:S02]  /*1380*/  IMAD.U32 R49, RZ, RZ, UR33 ;  /* 0x00000021ff317e24 */ /* 0x000fe4000f8e00ff */
[----:B------:R-:W-:-:S02]  /*1390*/  @!P0 IMAD.SHL.U32 R75, R5, 0x8, RZ ;  /* 0x00000008054b8824 */ /* 0x000fc400078e00ff */
[----:B------:R-:W-:-:S05]  /*13a0*/  @!P0 IMAD.SHL.U32 R4, R0, 0x200, RZ ;  /* 0x0000020000048824 */ /* 0x000fca00078e00ff */
[----:B------:R-:W-:Y:S02]  /*13b0*/  @!P0 LOP3.LUT R75, R4, 0x1f8, R75, 0xf8, !PT ;  /* 0x000001f8044b8812 */ /* 0x000fe400078ef84b */
[----:B------:R-:W-:Y:S02]  /*13c0*/  @!P0 SHF.R.S32.HI R72, RZ, 0x1f, R4 ;  /* 0x0000001fff488819 */ /* 0x000fe40000011404 */
[----:B------:R-:W-:Y:S02]  /*13d0*/  CS2R R62, SRZ ;  /* 0x00000000003e7805 */ /* 0x000fe4000001ff00 */
[----:B0-----:R-:W-:-:S04]  /*13e0*/  @!P0 LEA R30, P1, R75, R30, 0x3 ;  /* 0x0000001e4b1e8211 */ /* 0x001fc800078218ff */
[----:B------:R-:W-:-:S05]  /*13f0*/  @!P0 LEA.HI.X R31, R75, R31, R72, 0x3, P1 ;  /* 0x0000001f4b1f8211 */ /* 0x000fca00008f1c48 */
[----:B------:R0:W3:Y:S01]  /*1400*/  @!P0 LDG.E.64.CONSTANT R62, desc[UR4][R30.64+0x28] ;  /* 0x000028041e3e8981 */ /* 0x0000e2000c1e9b00 */
[----:B--2---:R-:W-:Y:S02]  /*1410*/  DMUL R32, R32, R16 ;  /* 0x0000001020207228 */ /* 0x004fe40000000000 */
[----:B------:R-:W-:Y:S01]  /*1420*/  DADD R16, R38, R40 ;  /* 0x0000000026107229 */ /* 0x000fe20000000028 */
[----:B------:R-:W-:Y:S01]  /*1430*/  MOV R40, UR40 ;  /* 0x0000002800287c02 */ /* 0x000fe20008000f00 */
[----:B------:R-:W-:-:S04]  /*1440*/  IMAD.U32 R41, RZ, RZ, UR41 ;  /* 0x00000029ff297e24 */ /* 0x000fc8000f8e00ff */
[--C-:B----4-:R-:W-:Y:S02]  /*1450*/  DFMA R54, R24, R56, -R32.reuse ;  /* 0x000000381836722b */ /* 0x110fe40000000820 */
[----:B------:R-:W-:Y:S02]  /*1460*/  DMUL R8, R46, R8 ;  /* 0x000000082e087228 */ /* 0x000fe40000000000 */
[----:B------:R-:W-:Y:S02]  /*1470*/  DFMA R46, R22, R48, RZ ;  /* 0x00000030162e722b */ /* 0x000fe400000000ff */
        /* <DEDUP_REMOVED lines=16> */
[C-C-:B------:R-:W-:Y:S02]  /*1580*/  DADD R64, R46.reuse, R38.reuse ;  /* 0x000000002e407229 */ /* 0x140fe40000000026 */
[----:B------:R-:W-:Y:S01]  /*1590*/  DADD R38, R46, -R38 ;  /* 0x000000002e267229 */ /* 0x000fe20000000826 */
[----:B------:R-:W1:Y:S02]  /*15a0*/  @!P0 LDC.64 R46, c[0x0][0x388] ;  /* 0x0000e200ff2e8b82 */ /* 0x000e640000000a00 */
[----:B-1----:R-:W-:Y:S01]  /*15b0*/  @!P0 IMAD.WIDE R74, R75, 0x8, R46 ;  /* 0x000000084b4a8825 */ /* 0x002fe200078e022e */
[----:B------:R-:W-:-:S06]  /*15c0*/  CS2R R46, SRZ ;  /* 0x00000000002e7805 */ /* 0x000fcc000001ff00 */
[----:B------:R1:W2:Y:S01]  /*15d0*/  @!P0 LDG.E.64.CONSTANT R46, desc[UR4][R74.64+0x10] ;  /* 0x000010044a2e8981 */ /* 0x0002a2000c1e9b00 */
[----:B0-----:R-:W-:Y:S01]  /*15e0*/  MOV R30, UR48 ;  /* 0x00000030001e7c02 */ /* 0x001fe20008000f00 */
[----:B------:R-:W-:Y:S01]  /*15f0*/  IMAD.U32 R31, RZ, RZ, UR49 ;  /* 0x00000031ff1f7e24 */ /* 0x000fe2000f8e00ff */
[----:B-1----:R-:W-:-:S04]  /*1600*/  @!P0 SHF.L.U32 R75, R5, 0x3, RZ ;  /* 0x00000003054b8819 */ /* 0x002fc800000006ff */
[----:B------:R-:W-:Y:S01]  /*1610*/  @!P0 LOP3.LUT R75, R4, 0x1f8, R75, 0xf8, !PT ;  /* 0x000001f8044b8812 */ /* 0x000fe200078ef84b */
[----:B---3--:R-:W-:Y:S01]  /*1620*/  DMUL R38, R38, R62 ;  /* 0x0000003e26267228 */ /* 0x008fe20000000000 */
[----:B------:R-:W-:-:S07]  /*1630*/  CS2R R76, SRZ ;  /* 0x00000000004c7805 */ /* 0x000fce000001ff00 */
[CCC-:B--2---:R-:W-:Y:S02]  /*1640*/  DFMA R62, R64.reuse, R46.reuse, -R38.reuse ;  /* 0x0000002e403e722b */ /* 0x1c4fe40000000826 */
[----:B------:R-:W-:Y:S01]  /*1650*/  DFMA R64, R64, R46, R38 ;  /* 0x0000002e4040722b */ /* 0x000fe20000000026 */
[----:B------:R-:W-:Y:S01]  /*1660*/  MOV R46, UR38 ;  /* 0x00000026002e7c02 */ /* 0x000fe20008000f00 */
[----:B------:R-:W-:Y:S01]  /*1670*/  IMAD.U32 R47, RZ, RZ, UR39 ;  /* 0x00000027ff2f7e24 */ /* 0x000fe2000f8e00ff */
[----:B------:R-:W-:Y:S01]  /*1680*/  MOV R38, UR46 ;  /* 0x0000002e00267c02 */ /* 0x000fe20008000f00 */
[----:B------:R-:W-:-:S04]  /*1690*/  IMAD.U32 R39, RZ, RZ, UR47 ;  /* 0x0000002fff277e24 */ /* 0x000fc8000f8e00ff */
[----:B------:R-:W-:Y:S02]  /*16a0*/  DFMA R22, R22, R46, RZ ;  /* 0x0000002e1616722b */ /* 0x000fe400000000ff */
[----:B------:R-:W-:-:S06]  /*16b0*/  DFMA R14, R14, R38, RZ ;  /* 0x000000260e0e722b */ /* 0x000fcc00000000ff */
        /* <DEDUP_REMOVED lines=52> */
[----:B------:R-:W-:-:S02]  /*1a00*/  DADD R54, R56, R54 ;  /* 0x0000000038367229 */ /* 0x000fc40000000036 */
[C-C-:B0-----:R-:W-:Y:S02]  /*1a10*/  DADD R68, R74.reuse, -R70.reuse ;  /* 0x000000004a447229 */ /* 0x141fe40000000846 */
[----:B------:R-:W-:-:S03]  /*1a20*/  DADD R70, R74, R70 ;  /* 0x000000004a467229 */ /* 0x000fc60000000046 */
[----:B------:R2:W-:Y:S04]  /*1a30*/  STS.64 [R73+0x10], R54 ;  /* 0x0000103649007388 */ /* 0x0005e80000000a00 */
[----:B------:R2:W-:Y:S04]  /*1a40*/  STS.64 [R73+0x18], R68 ;  /* 0x0000184449007388 */ /* 0x0005e80000000a00 */
[----:B------:R2:W-:Y:S01]  /*1a50*/  STS.64 [R73+0x8], R70 ;  /* 0x0000084649007388 */ /* 0x0005e20000000a00 */
[----:B------:R-:W-:-:S05]  /*1a60*/  VIADD R56, R5, 0x19 ;  /* 0x0000001905387836 */ /* 0x000fca0000000000 */
[----:B------:R-:W-:Y:S01]  /*1a70*/  MOV R5, R56 ;  /* 0x0000003800057202 */ /* 0x000fe20000000f00 */
[----:B------:R-:W-:Y:S06]  /*1a80*/  @!P1 BRA `(.L_x_683) ;  /* 0xfffffff400009947 */ /* 0x000fec000383ffff */
.L_x_682:
[----:B0-----:R-:W-:Y:S05]  /*1a90*/  BSYNC.RECONVERGENT B0 ;  /* 0x0000000000007941 */ /* 0x001fea0003800200 */
.L_x_681:
[----:B------:R-:W0:Y:S01]  /*1aa0*/  S2R R4, SR_TID.X ;  /* 0x0000000000047919 */ /* 0x000e220000002100 */
[----:B------:R-:W-:Y:S01]  /*1ab0*/  BSSY.RECONVERGENT B0, `(.L_x_684) ;  /* 0x0000046000007945 */ /* 0x000fe20003800200 */
[----:B------:R-:W-:Y:S01]  /*1ac0*/  BAR.SYNC.DEFER_BLOCKING 0x0 ;  /* 0x0000000000007b1d */ /* 0x000fe20000010000 */
[----:B0-----:R-:W-:-:S13]  /*1ad0*/  ISETP.GT.U32.AND P0, PT, R4, 0x27, PT ;  /* 0x000000270400780c */ /* 0x001fda0003f04070 */
[----:B------:R-:W-:Y:S05]  /*1ae0*/  @P0 BRA `(.L_x_685) ;  /* 0x0000000400080947 */ /* 0x000fea0003800000 */
.L_x_686:
        /* <DEDUP_REMOVED lines=32> */
[C---:B------:R-:W-:Y:S02]  /*1cf0*/  DFMA R58, R64.reuse, R44, RZ ;  /* 0x0000002c403a722b */ /* 0x040fe400000000ff */
[C---:B------:R-:W-:Y:S02]  /*1d00*/  DFMA R60, R64.reuse, R28, RZ ;  /* 0x0000001c403c722b */ /* 0x040fe400000000ff */
[----:B------:R-:W-:-:S04]  /*1d10*/  DFMA R64, R64, R12, RZ ;  /* 0x0000000c4040722b */ /* 0x000fc800000000ff */
[C---:B------:R-:W-:Y:S02]  /*1d20*/  DFMA R58, R62.reuse, R42, R58 ;  /* 0x0000002a3e3a722b */ /* 0x040fe4000000003a */
[C---:B------:R-:W-:Y:S02]  /*1d30*/  DFMA R60, R62.reuse, R26, R60 ;  /* 0x0000001a3e3c722b */ /* 0x040fe4000000003c */
[----:B------:R-:W-:Y:S02]  /*1d40*/  DFMA R62, R62, R10, R64 ;  /* 0x0000000a3e3e722b */ /* 0x000fe40000000040 */
[C-C-:B--2---:R-:W-:Y:S02]  /*1d50*/  DADD R64, R66.reuse, R68.reuse ;  /* 0x0000000042407229 */ /* 0x144fe40000000044 */
[----:B------:R-:W-:Y:S01]  /*1d60*/  DADD R66, R66, -R68 ;  /* 0x0000000042427229 */ /* 0x000fe20000000844 */
[----:B------:R-:W0:Y:S05]  /*1d70*/  LDS.64 R68, [R5+0xd8] ;  /* 0x0000d80005447984 */ /* 0x000e2a0000000a00 */
[----:B------:R-:W-:-:S02]  /*1d80*/  DFMA R72, R64, R48, R72 ;  /* 0x000000304048722b */ /* 0x000fc40000000048 */
[C---:B------:R-:W-:Y:S02]  /*1d90*/  DFMA R54, R64.reuse, R32, R54 ;  /* 0x000000204036722b */ /* 0x040fe40000000036 */
[----:B------:R-:W-:Y:S02]  /*1da0*/  DFMA R56, R64, R16, R56 ;  /* 0x000000104038722b */ /* 0x000fe40000000038 */
[C---:B------:R-:W-:Y:S02]  /*1db0*/  DFMA R58, R66.reuse, R40, R58 ;  /* 0x00000028423a722b */ /* 0x040fe4000000003a */
[C---:B------:R-:W-:Y:S02]  /*1dc0*/  DFMA R60, R66.reuse, R24, R60 ;  /* 0x00000018423c722b */ /* 0x040fe4000000003c */
[----:B------:R-:W-:Y:S02]  /*1dd0*/  DFMA R62, R66, R8, R62 ;  /* 0x00000008423e722b */ /* 0x000fe4000000003e */
[----:B0-----:R-:W-:-:S02]  /*1de0*/  DADD R64, R68, R70 ;  /* 0x0000000044407229 */ /* 0x001fc40000000046 */
[----:B------:R-:W-:-:S06]  /*1df0*/  DADD R68, R68, -R70 ;  /* 0x0000000044447229 */ /* 0x000fcc0000000846 */
[C---:B------:R-:W-:Y:S02]  /*1e00*/  DFMA R72, R64.reuse, R46, R72 ;  /* 0x0000002e4048722b */ /* 0x040fe40000000048 */
[----:B------:R-:W-:Y:S02]  /*1e10*/  DFMA R54, R64, R30, R54 ;  /* 0x0000001e4036722b */ /* 0x000fe40000000036 */
[C---:B------:R-:W-:Y:S02]  /*1e20*/  DFMA R58, R68.reuse, R38, R58 ;  /* 0x00000026443a722b */ /* 0x040fe4000000003a */
[----:B------:R-:W-:Y:S02]  /*1e30*/  DFMA R60, R68, R22, R60 ;  /* 0x00000016443c722b */ /* 0x000fe4000000003c */
[----:B------:R-:W-:Y:S02]  /*1e40*/  DFMA R56, R64, R14, R56 ;  /* 0x0000000e4038722b */ /* 0x000fe40000000038 */
[----:B------:R-:W-:-:S02]  /*1e50*/  DFMA R68, R68, R6, R62 ;  /* 0x000000064444722b */ /* 0x000fc4000000003e */
        /* <DEDUP_REMOVED lines=11> */
.L_x_685:
[----:B------:R-:W-:Y:S05]  /*1f10*/  BSYNC.RECONVERGENT B0 ;  /* 0x0000000000007941 */ /* 0x000fea0003800200 */
.L_x_684:
        /* <DEDUP_REMOVED lines=43> */
[----:B------:R-:W-:Y:S02]  /*21d0*/  DFMA R6, R6, R44, RZ ;  /* 0x0000002c0606722b */ /* 0x000fe400000000ff */
[----:B------:R-:W-:Y:S02]  /*21e0*/  DADD R20, R22, R20 ;  /* 0x0000000016147229 */ /* 0x000fe40000000014 */
[C---:B------:R-:W-:Y:S02]  /*21f0*/  DFMA R36, R10.reuse, R34, R36 ;  /* 0x000000220a24722b */ /* 0x040fe40000000024 */
[----:B------:R-:W-:-:S02]  /*2200*/  DFMA R8, R10, R50, R8 ;  /* 0x000000320a08722b */ /* 0x000fc40000000008 */
[----:B------:R-:W-:Y:S01]  /*2210*/  DFMA R6, R4, R42, R6 ;  /* 0x0000002a0406722b */ /* 0x000fe20000000006 */
[----:B------:R-:W1:Y:S03]  /*2220*/  LDC.64 R10, c[0x0][0x3a8] ;  /* 0x0000ea00ff0a7b82 */ /* 0x000e660000000a00 */
[C---:B------:R-:W-:Y:S02]  /*2230*/  DFMA R36, R12.reuse, R32, R36 ;  /* 0x000000200c24722b */ /* 0x040fe40000000024 */
[----:B------:R-:W-:Y:S02]  /*2240*/  DFMA R8, R12, R48, R8 ;  /* 0x000000300c08722b */ /* 0x000fe40000000008 */
[----:B------:R-:W-:-:S04]  /*2250*/  DFMA R6, R2, R40, R6 ;  /* 0x000000280206722b */ /* 0x000fc80000000006 */
[C---:B------:R-:W-:Y:S02]  /*2260*/  DFMA R36, R16.reuse, R30, R36 ;  /* 0x0000001e1024722b */ /* 0x040fe40000000024 */
[----:B------:R-:W-:Y:S02]  /*2270*/  DFMA R8, R16, R46, R8 ;  /* 0x0000002e1008722b */ /* 0x000fe40000000008 */
[----:B------:R-:W-:Y:S01]  /*2280*/  DFMA R14, R14, R38, R6 ;  /* 0x000000260e0e722b */ /* 0x000fe20000000006 */
[----:B0-----:R-:W-:-:S03]  /*2290*/  IMAD R3, R0, 0x7d, R25 ;  /* 0x0000007d00037824 */ /* 0x001fc600078e0219 */
[C-C-:B------:R-:W-:Y:S02]  /*22a0*/  DADD R6, R36.reuse, R18.reuse ;  /* 0x0000000024067229 */ /* 0x140fe40000000012 */
[----:B------:R-:W-:Y:S02]  /*22b0*/  DADD R18, R36, -R18 ;  /* 0x0000000024127229 */ /* 0x000fe40000000812 */
[C-C-:B------:R-:W-:Y:S01]  /*22c0*/  DADD R4, R8.reuse, R14.reuse ;  /* 0x0000000008047229 */ /* 0x140fe2000000000e */
[----:B-1----:R-:W-:Y:S01]  /*22d0*/  IMAD.WIDE R2, R3, 0x8, R10 ;  /* 0x0000000803027825 */ /* 0x002fe200078e020a */
[----:B------:R-:W-:-:S04]  /*22e0*/  DADD R8, R8, -R14 ;  /* 0x0000000008087229 */ /* 0x000fc8000000080e */
[----:B------:R-:W-:Y:S04]  /*22f0*/  STG.E.64 desc[UR4][R2.64+0x190], R20 ;  /* 0x0001901402007986 */ /* 0x000fe8000c101b04 */
[----:B------:R-:W-:Y:S04]  /*2300*/  STG.E.64 desc[UR4][R2.64+0xc8], R6 ;  /* 0x0000c80602007986 */ /* 0x000fe8000c101b04 */
[----:B------:R-:W-:Y:S04]  /*2310*/  STG.E.64 desc[UR4][R2.64+0x258], R18 ;  /* 0x0002581202007986 */ /* 0x000fe8000c101b04 */
[----:B------:R-:W-:Y:S04]  /*2320*/  STG.E.64 desc[UR4][R2.64], R4 ;  /* 0x0000000402007986 */ /* 0x000fe8000c101b04 */
[----:B------:R-:W-:Y:S01]  /*2330*/  STG.E.64 desc[UR4][R2.64+0x320], R8 ;  /* 0x0003200802007986 */ /* 0x000fe2000c101b04 */
[----:B------:R-:W-:Y:S05]  /*2340*/  EXIT ;  /* 0x000000000000794d */ /* 0x000fea0003800000 */
.L_x_687:
        /* <DEDUP_REMOVED lines=11> */
.L_x_1108:


//--------------------- .text._Z32massMatrixMultiplyRegisterKernelILi5ELi8ELi2EEviPKdS1_S1_S1_Pd --------------------------
	.section	.text._Z32massMatrixMultiplyRegisterKernelILi5ELi8ELi2EEviPKdS1_S1_S1_Pd,"ax",@progbits
	.align	128
        .global         _Z32massMatrixMultiplyRegisterKernelILi5ELi8ELi2EEviPKdS1_S1_S1_Pd
        .type           _Z32massMatrixMultiplyRegisterKernelILi5ELi8ELi2EEviPKdS1_S1_S1_Pd,@function
        .size           _Z32massMatrixMultiplyRegisterKernelILi5ELi8ELi2EEviPKdS1_S1_S1_Pd,(.L_x_1109 - _Z32massMatrixMultiplyRegisterKernelILi5ELi8ELi2EEviPKdS1_S1_S1_Pd)
        .other          _Z32massMatrixMultiplyRegisterKernelILi5ELi8ELi2EEviPKdS1_S1_S1_Pd,@"STO_CUDA_ENTRY STV_DEFAULT"
_Z32massMatrixMultiplyRegisterKernelILi5ELi8ELi2EEviPKdS1_S1_S1_Pd:
.text._Z32massMatrixMultiplyRegisterKernelILi5ELi8ELi2EEviPKdS1_S1_S1_Pd:
        /* <DEDUP_REMOVED lines=82> */
[----:B------:R3:W2:Y:S01]  /*0520*/  LDS.128 R16, [R3+0x24a0] ;  /* 0x0024a00003107984 */ /* 0x0006a20000000c00 */
[----:B0-----:R-:W-:Y:S02]  /*0530*/  R2UR UR44, R6 ;  /* 0x00000000062c72ca */ /* 0x001fe400000e0000 */
[----:B------:R-:W-:Y:S01]  /*0540*/  R2UR UR45, R7 ;  /* 0x00000000072d72ca */ /* 0x000fe200000e0000 */
[C-C-:B----4-:R-:W-:Y:S01]  /*0550*/  DADD R6, R34.reuse, R26.reuse ;  /* 0x0000000022067229 */ /* 0x150fe2000000001a */
[----:B------:R-:W-:Y:S01]  /*0560*/  R2UR UR18, R4 ;  /* 0x00000000041272ca */ /* 0x000fe200000e0000 */
[----:B------:R-:W-:Y:S01]  /*0570*/  DADD R26, R34, -R26 ;  /* 0x00000000221a7229 */ /* 0x000fe2000000081a */
[----:B------:R-:W-:Y:S01]  /*0580*/  R2UR UR19, R5 ;  /* 0x00000000051372ca */ /* 0x000fe200000e0000 */
[----:B---3--:R-:W-:-:S04]  /*0590*/  IMAD R3, R24, 0x1200, R3 ;  /* 0x0000120018037824 */ /* 0x008fc800078e0203 */
[----:B------:R-:W-:Y:S01]  /*05a0*/  DFMA R4, R6, UR34, RZ ;  /* 0x0000002206047c2b */ /* 0x000fe200080000ff */
[----:B-1----:R-:W-:Y:S02]  /*05b0*/  R2UR UR46, R10 ;  /* 0x000000000a2e72ca */ /* 0x002fe400000e0000 */
[----:B------:R-:W-:Y:S01]  /*05c0*/  R2UR UR47, R11 ;  /* 0x000000000b2f72ca */ /* 0x000fe200000e0000 */
[C-C-:B-----5:R-:W-:Y:S01]  /*05d0*/  DADD R10, R32.reuse, R28.reuse ;  /* 0x00000000200a7229 */ /* 0x160fe2000000001c */
[----:B------:R-:W-:Y:S01]  /*05e0*/  R2UR UR20, R8 ;  /* 0x00000000081472ca */ /* 0x000fe200000e0000 */
[----:B------:R-:W-:Y:S01]  /*05f0*/  DADD R28, R32, -R28 ;  /* 0x00000000201c7229 */ /* 0x000fe2000000081c */
[----:B------:R-:W-:Y:S01]  /*0600*/  R2UR UR21, R9 ;  /* 0x00000000091572ca */ /* 0x000fe200000e0000 */
[----:B------:R-:W-:Y:S01]  /*0610*/  DFMA R8, R6, UR16, RZ ;  /* 0x0000001006087c2b */ /* 0x000fe200080000ff */
[----:B------:R-:W-:Y:S02]  /*0620*/  LOP3.LUT R32, R2, 0xffff, RZ, 0xc0, !PT ;  /* 0x0000ffff02207812 */ /* 0x000fe400078ec0ff */
[----:B--2---:R-:W-:Y:S01]  /*0630*/  R2UR UR24, R12 ;  /* 0x000000000c1872ca */ /* 0x004fe200000e0000 */
[----:B------:R-:W-:Y:S01]  /*0640*/  DFMA R4, R10, UR12, R4 ;  /* 0x0000000c0a047c2b */ /* 0x000fe20008000004 */
[----:B------:R-:W-:Y:S01]  /*0650*/  R2UR UR25, R13 ;  /* 0x000000000d1972ca */ /* 0x000fe200000e0000 */
[C---:B------:R-:W-:Y:S01]  /*0660*/  DFMA R12, R6.reuse, UR4, RZ ;  /* 0x00000004060c7c2b */ /* 0x040fe200080000ff */
[----:B------:R-:W-:Y:S01]  /*0670*/  IMAD R32, R32, 0x3334, RZ ;  /* 0x0000333420207824 */ /* 0x000fe200078e02ff */
[----:B------:R-:W-:Y:S01]  /*0680*/  DFMA R6, R6, UR46, RZ ;  /* 0x0000002e06067c2b */ /* 0x000fe200080000ff */
[----:B------:R-:W-:Y:S01]  /*0690*/  R2UR UR50, R14 ;  /* 0x000000000e3272ca */ /* 0x000fe200000e0000 */
[----:B------:R-:W-:Y:S01]  /*06a0*/  DFMA R8, R10, UR42, R8 ;  /* 0x0000002a0a087c2b */ /* 0x000fe20008000008 */
[----:B------:R-:W-:-:S02]  /*06b0*/  R2UR UR48, R18 ;  /* 0x00000000123072ca */ /* 0x000fc400000e0000 */
[----:B------:R-:W-:Y:S01]  /*06c0*/  R2UR UR49, R19 ;  /* 0x00000000133172ca */ /* 0x000fe200000e0000 */
[----:B------:R-:W-:Y:S01]  /*06d0*/  DFMA R12, R10, UR30, R12 ;  /* 0x0000001e0a0c7c2b */ /* 0x000fe2000800000c */
[----:B------:R-:W-:Y:S01]  /*06e0*/  SHF.R.U32.HI R32, RZ, 0x10, R32 ;  /* 0x00000010ff207819 */ /* 0x000fe20000011620 */
[----:B------:R-:W-:Y:S01]  /*06f0*/  DFMA R18, R26, UR6, RZ ;  /* 0x000000061a127c2b */ /* 0x000fe200080000ff */
[----:B------:R-:W-:Y:S01]  /*0700*/  R2UR UR51, R15 ;  /* 0x000000000f3372ca */ /* 0x000fe200000e0000 */
[----:B------:R-:W-:Y:S01]  /*0710*/  DFMA R6, R10, UR24, R6 ;  /* 0x000000180a067c2b */ /* 0x000fe20008000006 */
[----:B------:R-:W-:Y:S01]  /*0720*/  PRMT R22, R32, 0x9910, RZ ;  /* 0x0000991020167816 */ /* 0x000fe200000000ff */
[--C-:B------:R-:W-:Y:S01]  /*0730*/  DADD R10, R30, R30.reuse ;  /* 0x000000001e0a7229 */ /* 0x100fe2000000001e */
[----:B------:R-:W-:Y:S01]  /*0740*/  R2UR UR22, R16 ;  /* 0x00000000101672ca */ /* 0x000fe200000e0000 */
[----:B------:R-:W-:Y:S01]  /*0750*/  DFMA R14, R26, UR36, RZ ;  /* 0x000000241a0e7c2b */ /* 0x000fe200080000ff */
[----:B------:R-:W-:Y:S01]  /*0760*/  R2UR UR23, R17 ;  /* 0x00000000111772ca */ /* 0x000fe200000e0000 */
[----:B------:R-:W-:Y:S01]  /*0770*/  DADD R30, R30, -R30 ;  /* 0x000000001e1e7229 */ /* 0x000fe2000000081e */
[----:B------:R-:W-:Y:S01]  /*0780*/  IMAD R22, R22, 0x5, RZ ;  /* 0x0000000516167824 */ /* 0x000fe200078e02ff */
[----:B------:R-:W-:Y:S01]  /*0790*/  DFMA R20, R26, UR48, RZ ;  /* 0x000000301a147c2b */ /* 0x000fe200080000ff */
[----:B------:R-:W-:Y:S01]  /*07a0*/  IMAD R32, R32, 0x48, R3 ;  /* 0x0000004820207824 */ /* 0x000fe200078e0203 */
[----:B------:R-:W-:-:S02]  /*07b0*/  DMUL R10, R10, 0.5 ;  /* 0x3fe000000a0a7828 */ /* 0x000fc40000000000 */
[----:B------:R-:W-:Y:S02]  /*07c0*/  DFMA R26, R26, UR18, RZ ;  /* 0x000000121a1a7c2b */ /* 0x000fe400080000ff */
[C---:B------:R-:W-:Y:S02]  /*07d0*/  DFMA R18, R28.reuse, UR32, R18 ;  /* 0x000000201c127c2b */ /* 0x040fe40008000012 */
[----:B------:R-:W-:Y:S02]  /*07e0*/  DFMA R20, R28, UR26, R20 ;  /* 0x0000001a1c147c2b */ /* 0x000fe40008000014 */
[----:B------:R-:W-:Y:S02]  /*07f0*/  DFMA R16, R10, UR8, R12 ;  /* 0x000000080a107c2b */ /* 0x000fe4000800000c */
[----:B------:R-:W-:Y:S02]  /*0800*/  DFMA R14, R28, UR14, R14 ;  /* 0x0000000e1c0e7c2b */ /* 0x000fe4000800000e */
[----:B------:R-:W-:Y:S01]  /*0810*/  DFMA R12, R10, UR38, R4 ;  /* 0x000000260a0c7c2b */ /* 0x000fe20008000004 */
[----:B------:R-:W-:Y:S01]  /*0820*/  IMAD.MOV R5, RZ, RZ, -R22 ;  /* 0x000000ffff057224 */ /* 0x000fe200078e0a16 */
[----:B------:R-:W-:-:S02]  /*0830*/  DFMA R26, R28, UR44, R26 ;  /* 0x0000002c1c1a7c2b */ /* 0x000fc4000800001a */
[----:B------:R-:W-:Y:S02]  /*0840*/  DFMA R6, R10, UR50, R6 ;  /* 0x000000320a067c2b */ /* 0x000fe40008000006 */
[C---:B------:R-:W-:Y:S01]  /*0850*/  DFMA R20, R30.reuse, UR52, R20 ;  /* 0x000000341e147c2b */ /* 0x040fe20008000014 */
[----:B------:R-:W-:Y:S01]  /*0860*/  PRMT R5, R5, 0x7710, RZ ;  /* 0x0000771005057816 */ /* 0x000fe200000000ff */
[C---:B------:R-:W-:Y:S02]  /*0870*/  DFMA R18, R30.reuse, UR10, R18 ;  /* 0x0000000a1e127c2b */ /* 0x040fe40008000012 */
[----:B------:R-:W-:Y:S02]  /*0880*/  DFMA R14, R30, UR40, R14 ;  /* 0x000000281e0e7c2b */ /* 0x000fe4000800000e */
[----:B------:R-:W-:Y:S01]  /*0890*/  DFMA R8, R10, UR20, R8 ;  /* 0x000000140a087c2b */ /* 0x000fe20008000008 */
[----:B------:R-:W-:Y:S01]  /*08a0*/  IMAD.IADD R4, R2, 0x1, R5 ;  /* 0x0000000102047824 */ /* 0x000fe200078e0205 */
[----:B------:R-:W-:-:S02]  /*08b0*/  DFMA R26, R30, UR22, R26 ;  /* 0x000000161e1a7c2b */ /* 0x000fc4000800001a */
[C-C-:B------:R-:W-:Y:S02]  /*08c0*/  DADD R10, R6.reuse, -R20.reuse ;  /* 0x00000000060a7229 */ /* 0x140fe40000000814 */
[----:B------:R-:W-:Y:S01]  /*08d0*/  DADD R6, R6, R20 ;  /* 0x0000000006067229 */ /* 0x000fe20000000014 */
[----:B------:R-:W-:Y:S01]  /*08e0*/  LOP3.LUT R5, R4, 0xffff, RZ, 0xc0, !PT ;  /* 0x0000ffff04057812 */ /* 0x000fe200078ec0ff */
[C-C-:B------:R-:W-:Y:S02]  /*08f0*/  DADD R20, R16.reuse, -R18.reuse ;  /* 0x0000000010147229 */ /* 0x140fe40000000812 */
[----:B------:R-:W-:Y:S02]  /*0900*/  DADD R16, R16, R18 ;  /* 0x0000000010107229 */ /* 0x000fe40000000012 */
[C-C-:B------:R-:W-:Y:S01]  /*0910*/  DADD R18, R12.reuse, -R14.reuse ;  /* 0x000000000c127229 */ /* 0x140fe2000000080e */
[----:B------:R-:W-:Y:S01]  /*0920*/  IMAD R4, R5, 0x8, R32 ;  /* 0x0000000805047824 */ /* 0x000fe200078e0220 */
[----:B------:R-:W-:-:S02]  /*0930*/  DADD R12, R12, R14 ;  /* 0x000000000c0c7229 */ /* 0x000fc4000000000e */
[C-C-:B------:R-:W-:Y:S02]  /*0940*/  DADD R14, R8.reuse, -R26.reuse ;  /* 0x00000000080e7229 */ /* 0x140fe4000000081a */
[----:B------:R-:W-:Y:S01]  /*0950*/  DADD R8, R8, R26 ;  /* 0x0000000008087229 */ /* 0x000fe2000000001a */
        /* <DEDUP_REMOVED lines=8> */
[----:B------:R-:W-:Y:S06]  /*09e0*/  BAR.SYNC.DEFER_BLOCKING 0x0 ;  /* 0x0000000000007b1d */ /* 0x000fec0000010000 */
[----:B------:R-:W-:Y:S05]  /*09f0*/  @P2 BRA `(.L_x_689) ;  /* 0x0000000400102947 */ /* 0x000fea0003800000 */
.L_x_690:
        /* <DEDUP_REMOVED lines=31> */
[----:B------:R-:W-:Y:S02]  /*0bf0*/  DFMA R12, R12, UR46, RZ ;  /* 0x0000002e0c0c7c2b */ /* 0x000fe400080000ff */
[----:B------:R-:W-:-:S02]  /*0c00*/  DFMA R20, R20, UR48, RZ ;  /* 0x0000003014147c2b */ /* 0x000fc400080000ff */
        /* <DEDUP_REMOVED lines=33> */
[----:B------:R1:W-:Y:S01]  /*0e20*/  STS.64 [R5+0xd8], R12 ;  /* 0x0000d80c05007388 */ /* 0x0003e20000000a00 */
[----:B------:R-:W-:Y:S05]  /*0e30*/  @!P2 BRA `(.L_x_690) ;  /* 0xfffffff800f0a947 */ /* 0x000fea000383ffff */
.L_x_689:
[----:B------:R-:W-:Y:S05]  /*0e40*/  BSYNC.RECONVERGENT B0 ;  /* 0x0000000000007941 */ /* 0x000fea0003800200 */
.L_x_688:
[----:B------:R-:W-:Y:S06]  /*0e50*/  BAR.SYNC.DEFER_BLOCKING 0x0 ;  /* 0x0000000000007b1d */ /* 0x000fec0000010000 */
[----:B------:R-:W-:Y:S04]  /*0e60*/  BSSY.RECONVERGENT B0, `(.L_x_691) ;  /* 0x0000098000007945 */ /* 0x000fe80003800200 */
[----:B------:R-:W-:Y:S05]  /*0e70*/  @P1 BRA `(.L_x_692) ;  /* 0x0000000800581947 */ /* 0x000fea0003800000 */
[----:B------:R-:W2:Y:S01]  /*0e80*/  LDCU UR54, c[0x0][0x380] ;  /* 0x00007000ff3677ac */ /* 0x000ea20008000800 */
[----:B------:R-:W-:Y:S02]  /*0e90*/  IMAD.SHL.U32 R2, R25, 0x200, RZ ;  /* 0x0000020019027824 */ /* 0x000fe400078e00ff */
[----:B-1----:R-:W-:-:S03]  /*0ea0*/  IMAD.MOV.U32 R5, RZ, RZ, R0 ;  /* 0x000000ffff057224 */ /* 0x002fc600078e0000 */
[----:B------:R-:W-:Y:S02]  /*0eb0*/  SHF.R.S32.HI R0, RZ, 0x1f, R2 ;  /* 0x0000001fff007819 */ /* 0x000fe40000011402 */
[----:B--2---:R-:W-:-:S13]  /*0ec0*/  ISETP.GE.AND P1, PT, R25, UR54, PT ;  /* 0x0000003619007c0c */ /* 0x004fda000bf26270 */
.L_x_693:
[----:B0-2---:R-:W0:Y:S01]  /*0ed0*/  @!P0 LDC.64 R12, c[0x0][0x388] ;  /* 0x0000e200ff0c8b82 */ /* 0x005e220000000a00 */
[----:B------:R-:W-:-:S05]  /*0ee0*/  @!P0 IMAD.SHL.U32 R7, R5, 0x8, RZ ;  /* 0x0000000805078824 */ /* 0x000fca00078e00ff */
[----:B------:R-:W-:Y:S02]  /*0ef0*/  @!P0 LOP3.LUT R11, R2, 0x1f8, R7, 0xf8, !PT ;  /* 0x000001f8020b8812 */ /* 0x000fe400078ef807 */
[----:B------:R-:W-:Y:S01]  /*0f00*/  CS2R R6, SRZ ;  /* 0x0000000000067805 */ /* 0x000fe2000001ff00 */
        /* <DEDUP_REMOVED lines=8> */
[----:B------:R-:W-:Y:S02]  /*0f90*/  LOP3.LUT R24, R5, 0x7, RZ, 0xc0, !PT ;  /* 0x0000000705187812 */ /* 0x000fe400078ec0ff */
[----:B------:R-:W-:Y:S01]  /*0fa0*/  PLOP3.LUT P0, PT, P1, PT, PT, 0x80, 0x8 ;  /* 0x000000000008781c */ /* 0x000fe20000f0f070 */
[----:B------:R-:W-:-:S04]  /*0fb0*/  IMAD R11, R10, 0x240, R3 ;  /* 0x000002400a0b7824 */ /* 0x000fc800078e0203 */
[----:B------:R-:W-:-:S05]  /*0fc0*/  IMAD R24, R24, 0x48, R11 ;  /* 0x0000004818187824 */ /* 0x000fca00078e020b */
[----:B------:R-:W-:Y:S03]  /*0fd0*/  LDS.64 R18, [R24] ;  /* 0x0000000018127984 */ /* 0x000fe60000000a00 */
[----:B------:R-:W-:Y:S01]  /*0fe0*/  @!P0 IMAD.SHL.U32 R33, R5, 0x8, RZ ;  /* 0x0000000805218824 */ /* 0x000fe200078e00ff */
[----:B------:R-:W4:Y:S04]  /*0ff0*/  LDS.64 R10, [R24+0x20] ;  /* 0x00002000180a7984 */ /* 0x000f280000000a00 */
[----:B------:R-:W-:Y:S01]  /*1000*/  LDS.64 R30, [R24+0x8] ;  /* 0x00000800181e7984 */ /* 0x000fe20000000a00 */
[----:B------:R-:W-:-:S03]  /*1010*/  @!P0 LOP3.LUT R33, R2, 0x1f8, R33, 0xf8, !PT ;  /* 0x000001f802218812 */ /* 0x000fc600078ef821 */
[----:B------:R-:W5:Y:S04]  /*1020*/  LDS.64 R14, [R24+0x18] ;  /* 0x00001800180e7984 */ /* 0x000f680000000a00 */
[----:B0-----:R-:W1:Y:S01]  /*1030*/  LDS.64 R12, [R24+0x10] ;  /* 0x00001000180c7984 */ /* 0x001e620000000a00 */
[C-C-:B----4-:R-:W-:Y:S02]  /*1040*/  DADD R16, R18.reuse, R10.reuse ;  /* 0x0000000012107229 */ /* 0x150fe4000000000a */
[----:B------:R-:W-:Y:S02]  /*1050*/  DADD R18, R18, -R10 ;  /* 0x0000000012127229 */ /* 0x000fe4000000080a */
[C-C-:B-----5:R-:W-:Y:S02]  /*1060*/  DADD R22, R30.reuse, R14.reuse ;  /* 0x000000001e167229 */ /* 0x160fe4000000000e */
[----:B------:R-:W-:-:S02]  /*1070*/  DADD R30, R30, -R14 ;  /* 0x000000001e1e7229 */ /* 0x000fc4000000080e */
[--C-:B-1----:R-:W-:Y:S02]  /*1080*/  DADD R20, R12, R12.reuse ;  /* 0x000000000c147229 */ /* 0x102fe4000000000c */
[----:B------:R-:W-:Y:S02]  /*1090*/  DFMA R10, R16, UR4, RZ ;  /* 0x00000004100a7c2b */ /* 0x000fe400080000ff */
[----:B------:R-:W-:Y:S02]  /*10a0*/  DFMA R14, R18, UR6, RZ ;  /* 0x00000006120e7c2b */ /* 0x000fe400080000ff */
[----:B------:R-:W-:Y:S02]  /*10b0*/  DADD R12, R12, -R12 ;  /* 0x000000000c0c7229 */ /* 0x000fe4000000080c */
[----:B------:R-:W-:Y:S02]  /*10c0*/  DMUL R20, R20, 0.5 ;  /* 0x3fe0000014147828 */ /* 0x000fe40000000000 */
[----:B------:R-:W-:-:S02]  /*10d0*/  DFMA R10, R22, UR30, R10 ;  /* 0x0000001e160a7c2b */ /* 0x000fc4000800000a */
[----:B------:R-:W-:Y:S02]  /*10e0*/  DFMA R14, R30, UR32, R14 ;  /* 0x000000201e0e7c2b */ /* 0x000fe4000800000e */
[----:B------:R-:W-:-:S04]  /*10f0*/  DFMA R28, R16, UR34, RZ ;  /* 0x00000022101c7c2b */ /* 0x000fc800080000ff */
[----:B------:R-:W-:Y:S02]  /*1100*/  DFMA R10, R20, UR8, R10 ;  /* 0x00000008140a7c2b */ /* 0x000fe4000800000a */
[----:B------:R-:W-:Y:S02]  /*1110*/  DFMA R26, R12, UR10, R14 ;  /* 0x0000000a0c1a7c2b */ /* 0x000fe4000800000e */
[----:B------:R-:W-:-:S06]  /*1120*/  DFMA R28, R22, UR12, R28 ;  /* 0x0000000c161c7c2b */ /* 0x000fcc000800001c */
[C-C-:B------:R-:W-:Y:S02]  /*1130*/  DADD R14, R10.reuse, -R26.reuse ;  /* 0x000000000a0e7229 */ /* 0x140fe4000000081a */
[----:B------:R-:W-:Y:S02]  /*1140*/  DADD R10, R10, R26 ;  /* 0x000000000a0a7229 */ /* 0x000fe4000000001a */
[----:B------:R-:W-:-:S08]  /*1150*/  DFMA R26, R18, UR36, RZ ;  /* 0x00000024121a7c2b */ /* 0x000fd000080000ff */
[----:B------:R-:W-:Y:S01]  /*1160*/  DFMA R26, R30, UR14, R26 ;  /* 0x0000000e1e1a7c2b */ /* 0x000fe2000800001a */
[----:B------:R-:W-:Y:S02]  /*1170*/  @!P0 IMAD.SHL.U32 R35, R5, 0x8, RZ ;  /* 0x0000000805238824 */ /* 0x000fe400078e00ff */
[----:B------:R-:W-:-:S05]  /*1180*/  @!P0 IMAD.SHL.U32 R2, R25, 0x200, RZ ;  /* 0x0000020019028824 */ /* 0x000fca00078e00ff */
[----:B------:R-:W-:Y:S01]  /*1190*/  DFMA R26, R12, UR40, R26 ;  /* 0x000000280c1a7c2b */ /* 0x000fe2000800001a */
[----:B------:R-:W-:Y:S01]  /*11a0*/  @!P0 LOP3.LUT R35, R2, 0x1f8, R35, 0xf8, !PT ;  /* 0x000001f802238812 */ /* 0x000fe200078ef823 */
[----:B--2---:R-:W-:-:S08]  /*11b0*/  DMUL R14, R14, R6 ;  /* 0x000000060e0e7228 */ /* 0x004fd00000000000 */
[CCC-:B---3--:R-:W-:Y:S02]  /*11c0*/  DFMA R6, R10.reuse, R8.reuse, -R14.reuse ;  /* 0x000000080a06722b */ /* 0x1c8fe4000000080e */
[----:B------:R-:W-:Y:S02]  /*11d0*/  DFMA R8, R10, R8, R14 ;  /* 0x000000080a08722b */ /* 0x000fe4000000000e */
[C---:B------:R-:W-:Y:S01]  /*11e0*/  DFMA R10, R18.reuse, UR18, RZ ;  /* 0x00000012120a7c2b */ /* 0x040fe200080000ff */
[----:B------:R-:W0:Y:S01]  /*11f0*/  @!P0 LDC.64 R14, c[0x0][0x388] ;  /* 0x0000e200ff0e8b82 */ /* 0x000e220000000a00 */
[----:B------:R-:W-:-:S06]  /*1200*/  DFMA R18, R18, UR48, RZ ;  /* 0x0000003012127c2b */ /* 0x000fcc00080000ff */
        /* <DEDUP_REMOVED lines=8> */
[----:B------:R-:W1:Y:S01]  /*1290*/  @!P0 LDC.64 R16, c[0x0][0x388] ;  /* 0x0000e200ff108b82 */ /* 0x000e620000000a00 */
[----:B0-----:R-:W-:-:S04]  /*12a0*/  @!P0 LEA R32, P2, R33, R14, 0x3 ;  /* 0x0000000e21208211 */ /* 0x001fc800078418ff */
[----:B------:R-:W-:Y:S02]  /*12b0*/  @!P0 LEA.HI.X R31, R33, R15, R0, 0x3, P2 ;  /* 0x0000000f211f8211 */ /* 0x000fe400010f1c00 */
[----:B------:R-:W-:Y:S01]  /*12c0*/  CS2R R14, SRZ ;  /* 0x00000000000e7805 */ /* 0x000fe2000001ff00 */
[----:B------:R-:W-:Y:S01]  /*12d0*/  @!P0 IMAD.MOV.U32 R30, RZ, RZ, R32 ;  /* 0x000000ffff1e8224 */ /* 0x000fe200078e0020 */
[----:B------:R-:W-:-:S04]  /*12e0*/  @!P0 SHF.R.S32.HI R0, RZ, 0x1f, R2 ;  /* 0x0000001fff008819 */ /* 0x000fc80000011402 */
[----:B------:R0:W2:Y:S01]  /*12f0*/  @!P0 LDG.E.64.CONSTANT R14, desc[UR28][R30.64+0x30] ;  /* 0x0000301c1e0e8981 */ /* 0x0000a2000c1e9b00 */
[----:B-1----:R-:W-:-:S04]  /*1300*/  @!P0 LEA R36, P2, R35, R16, 0x3 ;  /* 0x0000001023248211 */ /* 0x002fc800078418ff */
[----:B------:R-:W-:Y:S02]  /*1310*/  @!P0 LEA.HI.X R37, R35, R17, R0, 0x3, P2 ;  /* 0x0000001123258211 */ /* 0x000fe400010f1c00 */
[----:B------:R-:W-:-:S06]  /*1320*/  CS2R R16, SRZ ;  /* 0x0000000000107805 */ /* 0x000fcc000001ff00 */
[----:B------:R1:W3:Y:S01]  /*1330*/  @!P0 LDG.E.64.CONSTANT R16, desc[UR28][R36.64+0x28] ;  /* 0x0000281c24108981 */ /* 0x0002e2000c1e9b00 */
[C---:B------:R-:W-:Y:S02]  /*1340*/  DFMA R28, R20.reuse, UR38, R28 ;  /* 0x00000026141c7c2b */ /* 0x040fe4000800001c */
[C---:B------:R-:W-:Y:S02]  /*1350*/  DFMA R18, R20.reuse, UR20, R18 ;  /* 0x0000001414127c2b */ /* 0x040fe40008000012 */
[----:B------:R-:W-:-:S04]  /*1360*/  DFMA R20, R20, UR50, R22 ;  /* 0x0000003214147c2b */ /* 0x000fc80008000016 */
[C-C-:B------:R-:W-:Y:S02]  /*1370*/  DADD R22, R28.reuse, R26.reuse ;  /* 0x000000001c167229 */ /* 0x140fe4000000001a */
[----:B------:R-:W-:Y:S01]  /*1380*/  DADD R26, R28, -R26 ;  /* 0x000000001c1a7229 */ /* 0x000fe2000000081a */
[----:B------:R-:W1:Y:S01]  /*1390*/  @!P0 LDC.64 R28, c[0x0][0x388] ;  /* 0x0000e200ff1c8b82 */ /* 0x000e620000000a00 */
[C-C-:B0-----:R-:W-:Y:S02]  /*13a0*/  DADD R30, R10.reuse, R18.reuse ;  /* 0x000000000a1e7229 */ /* 0x141fe40000000012 */
[----:B------:R-:W-:-:S05]  /*13b0*/  DADD R18, -R10, R18 ;  /* 0x000000000a127229 */ /* 0x000fca0000000112 */
[----:B------:R-:W0:Y:S01]  /*13c0*/  @!P0 LDC.64 R10, c[0x0][0x388] ;  /* 0x0000e200ff0a8b82 */ /* 0x000e220000000a00 */
[----:B-1----:R-:W-:-:S04]  /*13d0*/  @!P0 IMAD.WIDE R36, R33, 0x8, R28 ;  /* 0x0000000821248825 */ /* 0x002fc800078e021c */
[----:B------:R-:W-:-:S05]  /*13e0*/  @!P0 IMAD.SHL.U32 R29, R5, 0x8, RZ ;  /* 0x00000008051d8824 */ /* 0x000fca00078e00ff */
[----:B------:R-:W-:Y:S02]  /*13f0*/  @!P0 LOP3.LUT R29, R2, 0x1f8, R29, 0xf8, !PT ;  /* 0x000001f8021d8812 */ /* 0x000fe400078ef81d */
[----:B------:R-:W-:Y:S02]  /*1400*/  CS2R R32, SRZ ;  /* 0x0000000000207805 */ /* 0x000fe4000001ff00 */
[----:B0-----:R-:W-:-:S04]  /*1410*/  @!P0 LEA R10, P2, R29, R10, 0x3 ;  /* 0x0000000a1d0a8211 */ /* 0x001fc800078418ff */
[----:B------:R-:W-:-:S05]  /*1420*/  @!P0 LEA.HI.X R11, R29, R11, R0, 0x3, P2 ;  /* 0x0000000b1d0b8211 */ /* 0x000fca00010f1c00 */
[----:B------:R-:W4:Y:S01]  /*1430*/  @!P0 LDG.E.64.CONSTANT R32, desc[UR28][R10.64+0x20] ;  /* 0x0000201c0a208981 */ /* 0x000f22000c1e9b00 */
[----:B--2---:R-:W-:Y:S01]  /*1440*/  DMUL R14, R26, R14 ;  /* 0x0000000e1a0e7228 */ /* 0x004fe20000000000 */
[----:B------:R-:W-:-:S06]  /*1450*/  CS2R R26, SRZ ;  /* 0x00000000001a7805 */ /* 0x000fcc000001ff00 */
[----:B------:R0:W2:Y:S02]  /*1460*/  @!P0 LDG.E.64.CONSTANT R26, desc[UR28][R36.64+0x8] ;  /* 0x0000081c241a8981 */ /* 0x0000a4000c1e9b00 */
[C-C-:B0-----:R-:W-:Y:S02]  /*1470*/  DADD R36, R20.reuse, R12.reuse ;  /* 0x0000000014247229 */ /* 0x141fe4000000000c */
[----:B------:R-:W-:Y:S01]  /*1480*/  DADD R20, R20, -R12 ;  /* 0x0000000014147229 */ /* 0x000fe2000000080c */
[----:B------:R-:W0:Y:S01]  /*1490*/  @!P0 LDC.64 R12, c[0x0][0x388] ;  /* 0x0000e200ff0c8b82 */ /* 0x000e220000000a00 */
[----:B---3--:R-:W-:-:S07]  /*14a0*/  DMUL R16, R18, R16 ;  /* 0x0000001012107228 */ /* 0x008fce0000000000 */
[----:B------:R-:W1:Y:S01]  /*14b0*/  @!P0 LDC.64 R18, c[0x0][0x388] ;  /* 0x0000e200ff128b82 */ /* 0x000e620000000a00 */
[----:B0-----:R-:W-:Y:S01]  /*14c0*/  @!P0 IMAD.WIDE R12, R29, 0x8, R12 ;  /* 0x000000081d0c8825 */ /* 0x001fe200078e020c */
[----:B------:R-:W-:-:S06]  /*14d0*/  CS2R R28, SRZ ;  /* 0x00000000001c7805 */ /* 0x000fcc000001ff00 */
[----:B------:R0:W3:Y:S01]  /*14e0*/  @!P0 LDG.E.64.CONSTANT R28, desc[UR28][R12.64+0x18] ;  /* 0x0000181c0c1c8981 */ /* 0x0000e2000c1e9b00 */
[----:B-1----:R-:W-:Y:S01]  /*14f0*/  @!P0 IMAD.WIDE R18, R35, 0x8, R18 ;  /* 0x0000000823128825 */ /* 0x002fe200078e0212 */
[----:B------:R-:W-:-:S06]  /*1500*/  CS2R R34, SRZ ;  /* 0x0000000000227805 */ /* 0x000fcc000001ff00 */
[----:B------:R1:W5:Y:S01]  /*1510*/  @!P0 LDG.E.64.CONSTANT R34, desc[UR28][R18.64+0x10] ;  /* 0x0000101c12228981 */ /* 0x000362000c1e9b00 */
[----:B0-----:R-:W-:Y:S02]  /*1520*/  DFMA R12, R6, UR32, RZ ;  /* 0x00000020060c7c2b */ /* 0x001fe400080000ff */
[----:B-1----:R-:W-:Y:S02]  /*1530*/  DFMA R18, R8, UR30, RZ ;  /* 0x0000001e08127c2b */ /* 0x002fe400080000ff */
[----:B----4-:R-:W-:Y:S01]  /*1540*/  DMUL R20, R20, R32 ;  /* 0x0000002014147228 */ /* 0x010fe20000000000 */
[C---:B------:R-:W-:Y:S01]  /*1550*/  ISETP.GE.U32.AND P2, PT, R5.reuse, 0x27, PT ;  /* 0x000000270500780c */ /* 0x040fe20003f46070 */
[----:B------:R-:W-:Y:S01]  /*1560*/  VIADD R5, R5, 0x19 ;  /* 0x0000001905057836 */ /* 0x000fe20000000000 */
[CCC-:B--2---:R-:W-:Y:S02]  /*1570*/  DFMA R10, R22.reuse, R26.reuse, -R14.reuse ;  /* 0x0000001a160a722b */ /* 0x1c4fe4000000080e */
[----:B------:R-:W-:-:S02]  /*1580*/  DFMA R14, R22, R26, R14 ;  /* 0x0000001a160e722b */ /* 0x000fc4000000000e */
[C---:B------:R-:W-:Y:S02]  /*1590*/  DFMA R26, R6.reuse, UR6, RZ ;  /* 0x00000006061a7c2b */ /* 0x040fe400080000ff */
[----:B------:R-:W-:Y:S02]  /*15a0*/  DFMA R6, R6, UR10, RZ ;  /* 0x0000000a06067c2b */ /* 0x000fe400080000ff */
[----:B------:R-:W-:Y:S02]  /*15b0*/  DFMA R12, R10, UR14, R12 ;  /* 0x0000000e0a0c7c2b */ /* 0x000fe4000800000c */
[----:B------:R-:W-:Y:S02]  /*15c0*/  DFMA R18, R14, UR12, R18 ;  /* 0x0000000c0e127c2b */ /* 0x000fe40008000012 */
[C---:B------:R-:W-:Y:S02]  /*15d0*/  DFMA R26, R10.reuse, UR36, R26 ;  /* 0x000000240a1a7c2b */ /* 0x040fe4000800001a */
[----:B------:R-:W-:-:S02]  /*15e0*/  DFMA R6, R10, UR40, R6 ;  /* 0x000000280a067c2b */ /* 0x000fc40008000006 */
[CCC-:B-----5:R-:W-:Y:S02]  /*15f0*/  DFMA R22, R30.reuse, R34.reuse, -R16.reuse ;  /* 0x000000221e16722b */ /* 0x1e0fe40000000810 */
[----:B------:R-:W-:Y:S02]  /*1600*/  DFMA R30, R30, R34, R16 ;  /* 0x000000221e1e722b */ /* 0x000fe40000000010 */
[CCC-:B---3--:R-:W-:Y:S02]  /*1610*/  DFMA R16, R36.reuse, R28.reuse, -R20.reuse ;  /* 0x0000001c2410722b */ /* 0x1c8fe40000000814 */
[----:B------:R-:W-:Y:S02]  /*1620*/  DFMA R28, R36, R28, R20 ;  /* 0x0000001c241c722b */ /* 0x000fe40000000014 */
[C---:B------:R-:W-:Y:S02]  /*1630*/  DFMA R20, R8.reuse, UR4, RZ ;  /* 0x0000000408147c2b */ /* 0x040fe400080000ff */
[----:B------:R-:W-:-:S06]  /*1640*/  DFMA R8, R8, UR8, RZ ;  /* 0x0000000808087c2b */ /* 0x000fcc00080000ff */
[C---:B------:R-:W-:Y:S02]  /*1650*/  DFMA R20, R14.reuse, UR34, R20 ;  /* 0x000000220e147c2b */ /* 0x040fe40008000014 */
[----:B------:R-:W-:Y:S02]  /*1660*/  DFMA R8, R14, UR38, R8 ;  /* 0x000000260e087c2b */ /* 0x000fe40008000008 */
[----:B------:R-:W-:Y:S02]  /*1670*/  DFMA R18, R30, UR42, R18 ;  /* 0x0000002a1e127c2b */ /* 0x000fe40008000012 */
[----:B------:R-:W-:Y:S02]  /*1680*/  DFMA R26, R22, UR18, R26 ;  /* 0x00000012161a7c2b */ /* 0x000fe4000800001a */
[----:B------:R-:W-:Y:S02]  /*1690*/  DFMA R20, R30, UR16, R20 ;  /* 0x000000101e147c2b */ /* 0x000fe40008000014 */
        /* <DEDUP_REMOVED lines=12> */
[----:B------:R-:W-:-:S02]  /*1760*/  DADD R12, R18, R12 ;  /* 0x00000000120c7229 */ /* 0x000fc4000000000c */
[----:B------:R-:W-:Y:S01]  /*1770*/  DADD R8, R8, R16 ;  /* 0x0000000008087229 */ /* 0x000fe20000000010 */
[----:B------:R2:W-:Y:S04]  /*1780*/  STS.64 [R24+0x20], R6 ;  /* 0x0000200618007388 */ /* 0x0005e80000000a00 */
[----:B------:R2:W-:Y:S04]  /*1790*/  STS.64 [R24], R20 ;  /* 0x0000001418007388 */ /* 0x0005e80000000a00 */
[----:B------:R2:W-:Y:S04]  /*17a0*/  STS.64 [R24+0x18], R10 ;  /* 0x0000180a18007388 */ /* 0x0005e80000000a00 */
[----:B------:R2:W-:Y:S04]  /*17b0*/  STS.64 [R24+0x8], R12 ;  /* 0x0000080c18007388 */ /* 0x0005e80000000a00 */
[----:B------:R2:W-:Y:S01]  /*17c0*/  STS.64 [R24+0x10], R8 ;  /* 0x0000100818007388 */ /* 0x0005e20000000a00 */
[----:B------:R-:W-:Y:S05]  /*17d0*/  @!P2 BRA `(.L_x_693) ;  /* 0xfffffff400bca947 */ /* 0x000fea000383ffff */
.L_x_692:
[----:B------:R-:W-:Y:S05]  /*17e0*/  BSYNC.RECONVERGENT B0 ;  /* 0x0000000000007941 */ /* 0x000fea0003800200 */
.L_x_691:
[----:B------:R-:W3:Y:S01]  /*17f0*/  S2R R0, SR_TID.X ;  /* 0x0000000000007919 */ /* 0x000ee20000002100 */
[----:B------:R-:W-:Y:S01]  /*1800*/  BSSY.RECONVERGENT B0, `(.L_x_694) ;  /* 0x000004c000007945 */ /* 0x000fe20003800200 */
[----:B------:R-:W-:Y:S01]  /*1810*/  BAR.SYNC.DEFER_BLOCKING 0x0 ;  /* 0x0000000000007b1d */ /* 0x000fe20000010000 */
[----:B---3--:R-:W-:-:S13]  /*1820*/  ISETP.GT.U32.AND P1, PT, R0, 0x27, PT ;  /* 0x000000270000780c */ /* 0x008fda0003f24070 */
[----:B------:R-:W-:Y:S05]  /*1830*/  @P1 BRA `(.L_x_695) ;  /* 0x0000000400201947 */ /* 0x000fea0003800000 */
[----:B------:R-:W3:Y:S01]  /*1840*/  S2R R3, SR_CgaCtaId ;  /* 0x0000000000037919 */ /* 0x000ee20000008800 */
[----:B------:R-:W-:Y:S01]  /*1850*/  MOV R2, 0x400 ;  /* 0x0000040000027802 */ /* 0x000fe20000000f00 */
[----:B--2---:R-:W-:Y:S01]  /*1860*/  IMAD.MOV.U32 R24, RZ, RZ, R0 ;  /* 0x000000ffff187224 */ /* 0x004fe200078e0000 */
[----:B-1----:R-:W1:Y:S02]  /*1870*/  S2R R5, SR_TID.Y ;  /* 0x0000000000057919 */ /* 0x002e640000002200 */
[----:B---3--:R-:W-:-:S05]  /*1880*/  LEA R2, R3, R2, 0x18 ;  /* 0x0000000203027211 */ /* 0x008fca00078ec0ff */
[----:B-1----:R-:W-:-:S07]  /*1890*/  IMAD R5, R5, 0x1200, R2 ;  /* 0x0000120005057824 */ /* 0x002fce00078e0202 */
.L_x_696:
        /* <DEDUP_REMOVED lines=41> */
[----:B---3--:R-:W-:Y:S02]  /*1b30*/  DADD R6, R8, R10 ;  /* 0x0000000008067229 */ /* 0x008fe4000000000a */
[C---:B------:R-:W-:Y:S02]  /*1b40*/  DFMA R18, R26.reuse, UR16, R18 ;  /* 0x000000101a127c2b */ /* 0x040fe40008000012 */
[----:B------:R-:W-:-:S02]  /*1b50*/  DFMA R20, R26, UR42, R20 ;  /* 0x0000002a1a147c2b */ /* 0x000fc40008000014 */
[----:B------:R-:W-:Y:S02]  /*1b60*/  DADD R8, R8, -R10 ;  /* 0x0000000008087229 */ /* 0x000fe4000000080a */
        /* <DEDUP_REMOVED lines=10> */
[----:B------:R-:W-:-:S02]  /*1c10*/  DADD R2, R18, -R28 ;  /* 0x0000000012027229 */ /* 0x000fc4000000081c */
        /* <DEDUP_REMOVED lines=10> */
.L_x_695:
[----:B------:R-:W-:Y:S05]  /*1cc0*/  BSYNC.RECONVERGENT B0 ;  /* 0x0000000000007941 */ /* 0x000fea0003800200 */
.L_x_694:
        /* <DEDUP_REMOVED lines=49> */
[----:B0-----:R-:W-:-:S05]  /*1fe0*/  IMAD.WIDE R2, R25, 0x8, R2 ;  /* 0x0000000819027825 */ /* 0x001fca00078e0202 */
[----:B------:R-:W-:Y:S04]  /*1ff0*/  STG.E.64 desc[UR28][R2.64+0x190], R16 ;  /* 0x0001901002007986 */ /* 0x000fe8000c101b1c */
[----:B------:R-:W-:Y:S04]  /*2000*/  STG.E.64 desc[UR28][R2.64+0xc8], R6 ;  /* 0x0000c80602007986 */ /* 0x000fe8000c101b1c */
[----:B------:R-:W-:Y:S04]  /*2010*/  STG.E.64 desc[UR28][R2.64+0x258], R8 ;  /* 0x0002580802007986 */ /* 0x000fe8000c101b1c */
[----:B------:R-:W-:Y:S04]  /*2020*/  STG.E.64 desc[UR28][R2.64], R4 ;  /* 0x0000000402007986 */ /* 0x000fe8000c101b1c */
[----:B------:R-:W-:Y:S01]  /*2030*/  STG.E.64 desc[UR28][R2.64+0x320], R14 ;  /* 0x0003200e02007986 */ /* 0x000fe2000c101b1c */
[----:B------:R-:W-:Y:S05]  /*2040*/  EXIT ;  /* 0x000000000000794d */ /* 0x000fea0003800000 */
.L_x_697:
        /* <DEDUP_REMOVED lines=11> */
.L_x_1109:


//--------------------- .text._Z32massMatrixMultiplyConstantKernelILi5ELi7ELi2EEviPKdS1_S1_S1_Pd --------------------------
	.section	.text._Z32massMatrixMultiplyConstantKernelILi5ELi7ELi2EEviPKdS1_S1_S1_Pd,"ax",@progbits
	.align	128
        .global         _Z32massMatrixMultiplyConstantKernelILi5ELi7ELi2EEviPKdS1_S1_S1_Pd
        .type           _Z32massMatrixMultiplyConstantKernelILi5ELi7ELi2EEviPKdS1_S1_S1_Pd,@function
        .size           _Z32massMatrixMultiplyConstantKernelILi5ELi7ELi2EEviPKdS1_S1_S1_Pd,(.L_x_1110 - _Z32massMatrixMultiplyConstantKernelILi5ELi7ELi2EEviPKdS1_S1_S1_Pd)
        .other          _Z32massMatrixMultiplyConstantKernelILi5ELi7ELi2EEviPKdS1_S1_S1_Pd,@"STO_CUDA_ENTRY STV_DEFAULT"
_Z32massMatrixMultiplyConstantKernelILi5ELi7ELi2EEviPKdS1_S1_S1_Pd:
.text._Z32massMatrixMultiplyConstantKernelILi5ELi7ELi2EEviPKdS1_S1_S1_Pd:
        /* <DEDUP_REMOVED lines=19> */
[----:B------:R-:W0:Y:S01]  /*0130*/  S2R R71, SR_CgaCtaId ;  /* 0x0000000000477919 */ /* 0x000e220000008800 */
[----:B------:R-:W0:Y:S09]  /*0140*/  LDCU.128 UR52, c[0x3][0x750] ;  /* 0x00c0ea00ff3477ac */ /* 0x000e320008000c00 */
[----:B------:R-:W5:Y:S01]  /*0150*/  @!P0 LDC.64 R6, c[0x0][0x3a0] ;  /* 0x0000e800ff068b82 */ /* 0x000f620000000a00 */
[----:B------:R-:W-:-:S04]  /*0160*/  @!P0 IMAD R15, R0, 0x7d, R3 ;  /* 0x0000007d000f8824 */ /* 0x000fc800078e0203 */
[----:B-----5:R-:W-:-:S05]  /*0170*/  @!P0 IMAD.WIDE R6, R15, 0x8, R6 ;  /* 0x000000080f068825 */ /* 0x020fca00078e0206 */
[----:B-1----:R-:W5:Y:S04]  /*0180*/  @!P0 LDG.E.64.CONSTANT R48, desc[UR4][R6.64+0xc8] ;  /* 0x0000c80406308981 */ /* 0x002f68000c1e9b00 */
[----:B------:R-:W5:Y:S04]  /*0190*/  @!P0 LDG.E.64.CONSTANT R10, desc[UR4][R6.64+0x258] ;  /* 0x00025804060a8981 */ /* 0x000f68000c1e9b00 */
[----:B------:R-:W5:Y:S04]  /*01a0*/  @!P0 LDG.E.64.CONSTANT R8, desc[UR4][R6.64] ;  /* 0x0000000406088981 */ /* 0x000f68000c1e9b00 */
[----:B------:R-:W5:Y:S04]  /*01b0*/  @!P0 LDG.E.64.CONSTANT R12, desc[UR4][R6.64+0x320] ;  /* 0x00032004060c8981 */ /* 0x000f68000c1e9b00 */
[----:B------:R1:W5:Y:S01]  /*01c0*/  @!P0 LDG.E.64.CONSTANT R4, desc[UR4][R6.64+0x190] ;  /* 0x0001900406048981 */ /* 0x000362000c1e9b00 */
[----:B--2---:R-:W-:Y:S01]  /*01d0*/  IMAD.U32 R14, RZ, RZ, UR38 ;  /* 0x00000026ff0e7e24 */ /* 0x004fe2000f8e00ff */
[----:B------:R-:W-:Y:S01]  /*01e0*/  MOV R15, UR39 ;  /* 0x00000027000f7c02 */ /* 0x000fe20008000f00 */
[----:B------:R-:W-:Y:S01]  /*01f0*/  IMAD.U32 R19, RZ, RZ, UR31 ;  /* 0x0000001fff137e24 */ /* 0x000fe2000f8e00ff */
[----:B------:R-:W-:Y:S01]  /*0200*/  MOV R18, UR30 ;  /* 0x0000001e00127c02 */ /* 0x000fe20008000f00 */
[----:B----4-:R-:W-:Y:S01]  /*0210*/  IMAD.U32 R16, RZ, RZ, UR24 ;  /* 0x00000018ff107e24 */ /* 0x010fe2000f8e00ff */
        /* <DEDUP_REMOVED lines=8> */
[----:B------:R-:W-:Y:S01]  /*02a0*/  MOV R51, UR37 ;  /* 0x0000002500337c02 */ /* 0x000fe20008000f00 */
[----:B------:R-:W-:Y:S01]  /*02b0*/  IMAD.U32 R25, RZ, RZ, UR23 ;  /* 0x00000017ff197e24 */ /* 0x000fe2000f8e00ff */
[----:B------:R-:W-:Y:S01]  /*02c0*/  ISETP.GT.U32.AND P2, PT, R3, 0x22, PT ;  /* 0x000000220300780c */ /* 0x000fe20003f44070 */
[----:B---3--:R-:W-:Y:S01]  /*02d0*/  IMAD.U32 R28, RZ, RZ, UR42 ;  /* 0x0000002aff1c7e24 */ /* 0x008fe2000f8e00ff */
[----:B------:R-:W1:Y:S01]  /*02e0*/  LDCU.64 UR12, c[0x3][0x710] ;  /* 0x00c0e200ff0c77ac */ /* 0x000e620008000a00 */
[----:B------:R-:W-:Y:S01]  /*02f0*/  IMAD.U32 R29, RZ, RZ, UR43 ;  /* 0x0000002bff1d7e24 */ /* 0x000fe2000f8e00ff */
[----:B------:R-:W-:Y:S01]  /*0300*/  BSSY.RECONVERGENT B0, `(.L_x_698) ;  /* 0x00000ae000007945 */ /* 0x000fe20003800200 */
[----:B------:R-:W-:Y:S01]  /*0310*/  IMAD.U32 R31, RZ, RZ, UR15 ;  /* 0x0000000fff1f7e24 */ /* 0x000fe2000f8e00ff */
[----:B------:R-:W2:Y:S01]  /*0320*/  LDCU.64 UR14, c[0x3][0x10] ;  /* 0x00c00200ff0e77ac */ /* 0x000ea20008000a00 */
[----:B------:R-:W-:Y:S01]  /*0330*/  IMAD.U32 R38, RZ, RZ, UR20 ;  /* 0x00000014ff267e24 */ /* 0x000fe2000f8e00ff */
[----:B------:R-:W-:Y:S01]  /*0340*/  ISETP.GT.U32.AND P1, PT, R2, 0x30, PT ;  /* 0x000000300200780c */ /* 0x000fe20003f24070 */
[----:B------:R-:W-:Y:S01]  /*0350*/  IMAD.U32 R52, RZ, RZ, UR46 ;  /* 0x0000002eff347e24 */ /* 0x000fe2000f8e00ff */
[----:B------:R-:W3:Y:S01]  /*0360*/  LDCU.64 UR20, c[0x3][0x18] ;  /* 0x00c00300ff1477ac */ /* 0x000ee20008000a00 */
[----:B------:R-:W-:-:S02]  /*0370*/  IMAD.U32 R53, RZ, RZ, UR47 ;  /* 0x0000002fff357e24 */ /* 0x000fc4000f8e00ff */
[----:B------:R-:W-:Y:S01]  /*0380*/  IMAD.U32 R46, RZ, RZ, UR16 ;  /* 0x00000010ff2e7e24 */ /* 0x000fe2000f8e00ff */
[----:B------:R-:W4:Y:S01]  /*0390*/  LDCU.64 UR22, c[0x3][0x718] ;  /* 0x00c0e300ff1677ac */ /* 0x000f220008000a00 */
[----:B------:R-:W-:Y:S02]  /*03a0*/  IMAD.U32 R47, RZ, RZ, UR17 ;  /* 0x00000011ff2f7e24 */ /* 0x000fe4000f8e00ff */
[----:B------:R-:W-:Y:S01]  /*03b0*/  IMAD.U32 R50, RZ, RZ, UR36 ;  /* 0x00000024ff327e24 */ /* 0x000fe2000f8e00ff */
[----:B------:R-:W0:Y:S01]  /*03c0*/  LDCU.128 UR36, c[0x3][0x40] ;  /* 0x00c00800ff2477ac */ /* 0x000e220008000c00 */
[----:B------:R-:W-:Y:S06]  /*03d0*/  BAR.SYNC.DEFER_BLOCKING 0x0 ;  /* 0x0000000000007b1d */ /* 0x000fec0000010000 */
[----:B-----5:R-:W-:-:S02]  /*03e0*/  DADD R64, R48, R10 ;  /* 0x0000000030407229 */ /* 0x020fc4000000000a */
[----:B------:R-:W-:Y:S01]  /*03f0*/  DADD R48, R48, -R10 ;  /* 0x0000000030307229 */ /* 0x000fe2000000080a */
[----:B------:R-:W-:Y:S02]  /*0400*/  IMAD.U32 R10, RZ, RZ, UR18 ;  /* 0x00000012ff0a7e24 */ /* 0x000fe4000f8e00ff */
[----:B------:R-:W-:Y:S01]  /*0410*/  IMAD.U32 R11, RZ, RZ, UR19 ;  /* 0x00000013ff0b7e24 */ /* 0x000fe2000f8e00ff */
[----:B------:R-:W0:Y:S01]  /*0420*/  LDCU.128 UR16, c[0x3][URZ] ;  /* 0x00c00000ff1077ac */ /* 0x000e220008000c00 */
[C-C-:B------:R-:W-:Y:S02]  /*0430*/  DADD R20, R8.reuse, R12.reuse ;  /* 0x0000000008147229 */ /* 0x140fe4000000000c */
[----:B------:R-:W-:Y:S01]  /*0440*/  DADD R34, R8, -R12 ;  /* 0x0000000008227229 */ /* 0x000fe2000000080c */
[----:B------:R-:W-:Y:S01]  /*0450*/  MOV R12, UR28 ;  /* 0x0000001c000c7c02 */ /* 0x000fe20008000f00 */
[----:B------:R-:W-:Y:S01]  /*0460*/  IMAD.U32 R13, RZ, RZ, UR29 ;  /* 0x0000001dff0d7e24 */ /* 0x000fe2000f8e00ff */
[----:B------:R-:W-:Y:S01]  /*0470*/  MOV R9, UR11 ;  /* 0x0000000b00097c02 */ /* 0x000fe20008000f00 */
[----:B------:R-:W-:-:S02]  /*0480*/  IMAD.U32 R8, RZ, RZ, UR10 ;  /* 0x0000000aff087e24 */ /* 0x000fc4000f8e00ff */
[C---:B------:R-:W-:Y:S01]  /*0490*/  DFMA R60, R20.reuse, R6, RZ ;  /* 0x00000006143c722b */ /* 0x040fe200000000ff */
[----:B------:R-:W5:Y:S01]  /*04a0*/  LDCU.128 UR8, c[0x3][0x720] ;  /* 0x00c0e400ff0877ac */ /* 0x000f620008000c00 */
[C---:B------:R-:W-:Y:S02]  /*04b0*/  DFMA R56, R20.reuse, R10, RZ ;  /* 0x0000000a1438722b */ /* 0x040fe400000000ff */
[C---:B------:R-:W-:Y:S01]  /*04c0*/  DFMA R68, R20.reuse, R12, RZ ;  /* 0x0000000c1444722b */ /* 0x040fe200000000ff */
[----:B------:R-:W1:Y:S01]  /*04d0*/  LDCU.128 UR28, c[0x3][0x750] ;  /* 0x00c0ea00ff1c77ac */ /* 0x000e620008000c00 */
[----:B------:R-:W-:Y:S01]  /*04e0*/  DFMA R26, R20, R14, RZ ;  /* 0x0000000e141a722b */ /* 0x000fe200000000ff */
[----:B------:R-:W-:Y:S01]  /*04f0*/  IMAD.U32 R20, RZ, RZ, UR44 ;  /* 0x0000002cff147e24 */ /* 0x000fe2000f8e00ff */
[----:B------:R-:W-:Y:S01]  /*0500*/  MOV R21, UR45 ;  /* 0x0000002d00157c02 */ /* 0x000fe20008000f00 */
[C---:B------:R-:W-:Y:S01]  /*0510*/  DFMA R60, R64.reuse, R8, R60 ;  /* 0x00000008403c722b */ /* 0x040fe2000000003c */
[----:B------:R-:W2:Y:S01]  /*0520*/  LDCU.128 UR44, c[0x3][0x740] ;  /* 0x00c0e800ff2c77ac */ /* 0x000ea20008000c00 */
[----:B------:R-:W-:-:S02]  /*0530*/  DFMA R56, R64, R16, R56 ;  /* 0x000000104038722b */ /* 0x000fc40000000038 */
[C---:B------:R-:W-:Y:S02]  /*0540*/  DFMA R68, R64.reuse, R18, R68 ;  /* 0x000000124044722b */ /* 0x040fe40000000044 */
[----:B------:R-:W-:Y:S01]  /*0550*/  DFMA R64, R64, R20, R26 ;  /* 0x000000144040722b */ /* 0x000fe2000000001a */
[----:B0-----:R-:W-:Y:S01]  /*0560*/  IMAD.U32 R26, RZ, RZ, UR32 ;  /* 0x00000020ff1a7e24 */ /* 0x001fe2000f8e00ff */
[----:B------:R-:W-:Y:S01]  /*0570*/  MOV R27, UR33 ;  /* 0x00000021001b7c02 */ /* 0x000fe20008000f00 */
[C---:B------:R-:W-:Y:S01]  /*0580*/  DFMA R62, R34.reuse, R22, RZ ;  /* 0x00000016223e722b */ /* 0x040fe200000000ff */
[----:B-----5:R-:W-:Y:S01]  /*0590*/  IMAD.U32 R32, RZ, RZ, UR8 ;  /* 0x00000008ff207e24 */ /* 0x020fe2000f8e00ff */
[----:B------:R-:W-:Y:S01]  /*05a0*/  DFMA R58, R34, R24, RZ ;  /* 0x00000018223a722b */ /* 0x000fe200000000ff */
[----:B------:R-:W-:Y:S01]  /*05b0*/  MOV R33, UR9 ;  /* 0x0000000900217c02 */ /* 0x000fe20008000f00 */
[--C-:B------:R-:W-:Y:S01]  /*05c0*/  DADD R54, R4, R4.reuse ;  /* 0x0000000004367229 */ /* 0x100fe20000000004 */
[----:B-1----:R-:W-:Y:S01]  /*05d0*/  MOV R36, UR28 ;  /* 0x0000001c00247c02 */ /* 0x002fe20008000f00 */
[C---:B------:R-:W-:Y:S01]  /*05e0*/  DFMA R66, R34.reuse, R26, RZ ;  /* 0x0000001a2242722b */ /* 0x040fe200000000ff */
[----:B------:R-:W-:Y:S01]  /*05f0*/  IMAD.U32 R37, RZ, RZ, UR29 ;  /* 0x0000001dff257e24 */ /* 0x000fe2000f8e00ff */
[----:B------:R-:W-:Y:S01]  /*0600*/  DFMA R42, R34, R28, RZ ;  /* 0x0000001c222a722b */ /* 0x000fe200000000ff */
[----:B------:R-:W-:Y:S01]  /*0610*/  IMAD.U32 R40, RZ, RZ, UR10 ;  /* 0x0000000aff287e24 */ /* 0x000fe2000f8e00ff */
[----:B------:R-:W-:Y:S01]  /*0620*/  DADD R4, R4, -R4 ;  /* 0x0000000004047229 */ /* 0x000fe20000000804 */
[----:B------:R-:W-:Y:S01]  /*0630*/  IMAD.U32 R34, RZ, RZ, UR34 ;  /* 0x00000022ff227e24 */ /* 0x000fe2000f8e00ff */
[C---:B------:R-:W-:Y:S01]  /*0640*/  DFMA R62, R48.reuse, R30, R62 ;  /* 0x0000001e303e722b */ /* 0x040fe2000000003e */
[----:B------:R-:W-:Y:S01]  /*0650*/  IMAD.U32 R35, RZ, RZ, UR35 ;  /* 0x00000023ff237e24 */ /* 0x000fe2000f8e00ff */
[----:B------:R-:W-:Y:S01]  /*0660*/  DFMA R58, R48, R32, R58 ;  /* 0x00000020303a722b */ /* 0x000fe2000000003a */
[----:B------:R-:W-:Y:S01]  /*0670*/  IMAD.U32 R41, RZ, RZ, UR11 ;  /* 0x0000000bff297e24 */ /* 0x000fe2000f8e00ff */
[----:B------:R-:W-:Y:S01]  /*0680*/  DMUL R54, R54, 0.5 ;  /* 0x3fe0000036367828 */ /* 0x000fe20000000000 */
[----:B------:R-:W-:Y:S01]  /*0690*/  IMAD.U32 R44, RZ, RZ, UR30 ;  /* 0x0000001eff2c7e24 */ /* 0x000fe2000f8e00ff */
[----:B------:R-:W-:Y:S01]  /*06a0*/  MOV R45, UR31 ;  /* 0x0000001f002d7c02 */ /* 0x000fe20008000f00 */
[C---:B------:R-:W-:Y:S01]  /*06b0*/  DFMA R66, R48.reuse, R34, R66 ;  /* 0x000000223042722b */ /* 0x040fe20000000042 */
[----:B------:R-:W0:Y:S01]  /*06c0*/  LDCU.128 UR8, c[0x3][0x700] ;  /* 0x00c0e000ff0877ac */ /* 0x000e220008000c00 */
[----:B------:R-:W-:Y:S01]  /*06d0*/  DFMA R48, R48, R36, R42 ;  /* 0x000000243030722b */ /* 0x000fe2000000002a */
[----:B------:R-:W-:Y:S01]  /*06e0*/  MOV R42, UR40 ;  /* 0x00000028002a7c02 */ /* 0x000fe20008000f00 */
[----:B------:R-:W-:Y:S01]  /*06f0*/  IMAD.U32 R43, RZ, RZ, UR41 ;  /* 0x00000029ff2b7e24 */ /* 0x000fe2000f8e00ff */
[C---:B------:R-:W-:Y:S01]  /*0700*/  DFMA R62, R4.reuse, R38, R62 ;  /* 0x00000026043e722b */ /* 0x040fe2000000003e */
[----:B------:R-:W1:Y:S01]  /*0710*/  LDCU.128 UR28, c[0x3][0x720] ;  /* 0x00c0e400ff1c77ac */ /* 0x000e620008000c00 */
[----:B------:R-:W-:-:S02]  /*0720*/  DFMA R58, R4, R40, R58 ;  /* 0x00000028043a722b */ /* 0x000fc4000000003a */
[----:B------:R-:W-:Y:S01]  /*0730*/  DFMA R64, R54, R52, R64 ;  /* 0x000000343640722b */ /* 0x000fe20000000040 */
[----:B------:R-:W0:Y:S01]  /*0740*/  LDCU.128 UR32, c[0x3][0x30] ;  /* 0x00c00600ff2077ac */ /* 0x000e220008000c00 */
[C---:B------:R-:W-:Y:S02]  /*0750*/  DFMA R66, R4.reuse, R42, R66 ;  /* 0x0000002a0442722b */ /* 0x040fe40000000042 */
[----:B------:R-:W-:Y:S01]  /*0760*/  DFMA R4, R4, R44, R48 ;  /* 0x0000002c0404722b */ /* 0x000fe20000000030 */
[----:B------:R-:W0:Y:S01]  /*0770*/  LDCU.128 UR40, c[0x3][0x730] ;  /* 0x00c0e600ff2877ac */ /* 0x000e220008000c00 */
[----:B------:R-:W-:Y:S01]  /*0780*/  MOV R48, UR26 ;  /* 0x0000001a00307c02 */ /* 0x000fe20008000f00 */
[----:B------:R-:W-:Y:S01]  /*0790*/  IMAD.U32 R49, RZ, RZ, UR27 ;  /* 0x0000001bff317e24 */ /* 0x000fe2000f8e00ff */
[C---:B------:R-:W-:Y:S01]  /*07a0*/  DFMA R60, R54.reuse, R46, R60 ;  /* 0x0000002e363c722b */ /* 0x040fe2000000003c */
[----:B------:R-:W0:Y:S01]  /*07b0*/  LDCU.128 UR24, c[0x3][0x20] ;  /* 0x00c00400ff1877ac */ /* 0x000e220008000c00 */
[----:B------:R-:W-:-:S02]  /*07c0*/  DFMA R68, R54, R50, R68 ;  /* 0x000000323644722b */ /* 0x000fc40000000044 */
[----:B------:R-:W-:Y:S01]  /*07d0*/  DADD R64, R64, R4 ;  /* 0x0000000040407229 */ /* 0x000fe20000000004 */
[----:B------:R-:W-:Y:S01]  /*07e0*/  LOP3.LUT R4, R3, 0xffff, RZ, 0xc0, !PT ;  /* 0x0000ffff03047812 */ /* 0x000fe200078ec0ff */
[----:B------:R-:W-:Y:S02]  /*07f0*/  DFMA R56, R54, R48, R56 ;  /* 0x000000303638722b */ /* 0x000fe40000000038 */
[C-C-:B------:R-:W-:Y:S02]  /*0800*/  DADD R54, R60.reuse, -R62.reuse ;  /* 0x000000003c367229 */ /* 0x140fe4000000083e */
[----:B------:R-:W-:Y:S01]  /*0810*/  IMAD R5, R4, 0x3334, RZ ;  /* 0x0000333404057824 */ /* 0x000fe200078e02ff */
[----:B------:R-:W-:Y:S01]  /*0820*/  MOV R4, 0x400 ;  /* 0x0000040000047802 */ /* 0x000fe20000000f00 */
[----:B------:R-:W-:Y:S02]  /*0830*/  DADD R62, R60, R62 ;  /* 0x000000003c3e7229 */ /* 0x000fe4000000003e */
[C-C-:B------:R-:W-:Y:S01]  /*0840*/  DADD R60, R56.reuse, -R58.reuse ;  /* 0x00000000383c7229 */ /* 0x140fe2000000083a */
[----:B------:R-:W-:Y:S01]  /*0850*/  SHF.R.U32.HI R5, RZ, 0x10, R5 ;  /* 0x00000010ff057819 */ /* 0x000fe20000011605 */
[----:B------:R-:W-:Y:S01]  /*0860*/  DADD R58, R56, R58 ;  /* 0x00000000383a7229 */ /* 0x000fe2000000003a */
[----:B------:R-:W-:Y:S01]  /*0870*/  LEA R71, R71, R4, 0x18 ;  /* 0x0000000447477211 */ /* 0x000fe200078ec0ff */
[C-C-:B------:R-:W-:Y:S01]  /*0880*/  DADD R56, R68.reuse, -R66.reuse ;  /* 0x0000000044387229 */ /* 0x140fe20000000842 */
[----:B------:R-:W-:Y:S01]  /*0890*/  PRMT R4, R5, 0x9910, RZ ;  /* 0x0000991005047816 */ /* 0x000fe200000000ff */
[----:B------:R-:W-:-:S04]  /*08a0*/  DADD R66, R68, R66 ;  /* 0x0000000044427229 */ /* 0x000fc80000000042 */
[----:B------:R-:W-:-:S05]  /*08b0*/  IMAD R4, R4, 0x5, RZ ;  /* 0x0000000504047824 */ /* 0x000fca00078e02ff */
[----:B------:R-:W-:-:S04]  /*08c0*/  IADD3 R4, PT, PT, RZ, -R4, RZ ;  /* 0x80000004ff047210 */ /* 0x000fc80007ffe0ff */
[----:B------:R-:W-:Y:S01]  /*08d0*/  PRMT R68, R4, 0x7710, RZ ;  /* 0x0000771004447816 */ /* 0x000fe200000000ff */
[----:B------:R-:W-:-:S04]  /*08e0*/  IMAD R4, R70, 0xab8, R71 ;  /* 0x00000ab846047824 */ /* 0x000fc800078e0247 */
        /* <DEDUP_REMOVED lines=13> */
.L_x_700:
        /* <DEDUP_REMOVED lines=38> */
[----:B------:R-:W-:-:S04]  /*0c20*/  DFMA R62, R56, R40, R62 ;  /* 0x00000028383e722b */ /* 0x000fc8000000003e */
[C-C-:B------:R-:W-:Y:S02]  /*0c30*/  DADD R76, R60.reuse, -R74.reuse ;  /* 0x000000003c4c7229 */ /* 0x140fe4000000084a */
[----:B------:R-:W-:Y:S02]  /*0c40*/  DADD R74, R60, R74 ;  /* 0x000000003c4a7229 */ /* 0x000fe4000000004a */
[C-C-:B------:R-:W-:Y:S02]  /*0c50*/  DADD R60, R64.reuse, -R62.reuse ;  /* 0x00000000403c7229 */ /* 0x140fe4000000083e */
[----:B------:R-:W-:Y:S01]  /*0c60*/  DADD R62, R64, R62 ;  /* 0x00000000403e7229 */ /* 0x000fe2000000003e */
[----:B------:R1:W-:Y:S01]  /*0c70*/  STS.64 [R73+0x150], R76 ;  /* 0x0001504c49007388 */ /* 0x0003e20000000a00 */
[C---:B------:R-:W-:Y:S02]  /*0c80*/  DFMA R64, R66.reuse, R12, RZ ;  /* 0x0000000c4240722b */ /* 0x040fe400000000ff */
[----:B------:R-:W-:Y:S01]  /*0c90*/  DFMA R66, R66, R14, RZ ;  /* 0x0000000e4242722b */ /* 0x000fe200000000ff */
[----:B------:R1:W-:Y:S04]  /*0ca0*/  STS.64 [R73], R74 ;  /* 0x0000004a49007388 */ /* 0x0003e80000000a00 */
[----:B------:R1:W-:Y:S01]  /*0cb0*/  STS.64 [R73+0x118], R60 ;  /* 0x0001183c49007388 */ /* 0x0003e20000000a00 */
[----:B------:R-:W-:-:S02]  /*0cc0*/  DFMA R64, R68, R18, R64 ;  /* 0x000000124440722b */ /* 0x000fc40000000040 */
[----:B------:R-:W-:Y:S01]  /*0cd0*/  DFMA R66, R68, R20, R66 ;  /* 0x000000144442722b */ /* 0x000fe20000000042 */
[----:B------:R1:W-:Y:S01]  /*0ce0*/  STS.64 [R73+0x38], R62 ;  /* 0x0000383e49007388 */ /* 0x0003e20000000a00 */
        /* <DEDUP_REMOVED lines=15> */
.L_x_699:
[----:B0-----:R-:W-:Y:S05]  /*0de0*/  BSYNC.RECONVERGENT B0 ;  /* 0x0000000000007941 */ /* 0x001fea0003800200 */
.L_x_698:
[----:B------:R-:W0:Y:S01]  /*0df0*/  LDCU.128 UR48, c[0x3][0x50] ;  /* 0x00c00a00ff3077ac */ /* 0x000e220008000c00 */
[----:B------:R-:W-:Y:S01]  /*0e00*/  BSSY.RECONVERGENT B0, `(.L_x_701) ;  /* 0x00000c0000007945 */ /* 0x000fe20003800200 */
[----:B------:R-:W-:Y:S06]  /*0e10*/  BAR.SYNC.DEFER_BLOCKING 0x0 ;  /* 0x0000000000007b1d */ /* 0x000fec0000010000 */
[----:B------:R-:W-:Y:S05]  /*0e20*/  @P1 BRA `(.L_x_702) ;  /* 0x0000000800f41947 */ /* 0x000fea0003800000 */
.L_x_703:
[----:B--2---:R-:W-:Y:S01]  /*0e30*/  PRMT R3, R2, 0x9910, RZ ;  /* 0x0000991002037816 */ /* 0x004fe200000000ff */
[----:B------:R-:W2:Y:S01]  /*0e40*/  @!P0 LDC.64 R8, c[0x0][0x388] ;  /* 0x0000e200ff088b82 */ /* 0x000ea20000000a00 */
[----:B------:R-:W-:Y:S01]  /*0e50*/  UMOV UR6, 0x3107 ;  /* 0x0000310700067882 */ /* 0x000fe20000000000 */
[----:B------:R-:W-:Y:S02]  /*0e60*/  CS2R R12, SRZ ;  /* 0x00000000000c7805 */ /* 0x000fe4000001ff00 */
[----:B------:R-:W-:Y:S01]  /*0e70*/  CS2R R18, SRZ ;  /* 0x0000000000127805 */ /* 0x000fe2000001ff00 */
        /* <DEDUP_REMOVED lines=16> */
[----:B------:R-:W-:-:S04]  /*0f80*/  LOP3.LUT R16, R10, 0xff, RZ, 0xc0, !PT ;  /* 0x000000ff0a107812 */ /* 0x000fc800078ec0ff */
[----:B-1----:R-:W-:-:S05]  /*0f90*/  PRMT R73, R16, 0x5410, R3 ;  /* 0x0000541010497816 */ /* 0x002fca0000000003 */
[----:B------:R-:W-:-:S04]  /*0fa0*/  IDP.2A.LO.U16.U8 R73, R73, UR6, RZ ;  /* 0x0000000649497c26 */ /* 0x000fc800080010ff */
[C-C-:B------:R-:W-:Y:S02]  /*0fb0*/  @!P0 IMAD R11, R0.reuse, 0x157, R73.reuse ;  /* 0x00000157000b8824 */ /* 0x140fe400078e0249 */
[----:B------:R-:W-:Y:S02]  /*0fc0*/  @!P0 IMAD R15, R0, 0x157, R73 ;  /* 0x00000157000f8824 */ /* 0x000fe400078e0249 */
[----:B---3--:R-:W-:Y:S01]  /*0fd0*/  @!P0 IMAD.WIDE R6, R11, 0x8, R6 ;  /* 0x000000080b068825 */ /* 0x008fe200078e0206 */
[----:B------:R-:W-:Y:S01]  /*0fe0*/  CS2R R58, SRZ ;  /* 0x00000000003a7805 */ /* 0x000fe2000001ff00 */
[----:B------:R-:W1:Y:S02]  /*0ff0*/  @!P0 LDC.64 R10, c[0x0][0x388] ;  /* 0x0000e200ff0a8b82 */ /* 0x000e640000000a00 */
[----:B--2---:R-:W-:Y:S01]  /*1000*/  @!P0 IMAD.WIDE R8, R15, 0x8, R8 ;  /* 0x000000080f088825 */ /* 0x004fe200078e0208 */
[----:B------:R-:W2:Y:S01]  /*1010*/  @!P0 LDG.E.64.CONSTANT R12, desc[UR4][R6.64+0x30] ;  /* 0x00003004060c8981 */ /* 0x000ea2000c1e9b00 */
[----:B------:R-:W-:-:S03]  /*1020*/  CS2R R14, SRZ ;  /* 0x00000000000e7805 */ /* 0x000fc6000001ff00 */
[----:B------:R-:W3:Y:S04]  /*1030*/  @!P0 LDG.E.64.CONSTANT R18, desc[UR4][R8.64+0x28] ;  /* 0x0000280408128981 */ /* 0x000ee8000c1e9b00 */
[----:B------:R-:W4:Y:S04]  /*1040*/  @!P0 LDG.E.64.CONSTANT R58, desc[UR4][R6.64] ;  /* 0x00000004063a8981 */ /* 0x000f28000c1e9b00 */
[----:B------:R-:W5:Y:S01]  /*1050*/  @!P0 LDG.E.64.CONSTANT R14, desc[UR4][R8.64+0x8] ;  /* 0x00000804080e8981 */ /* 0x000f62000c1e9b00 */
[----:B------:R-:W-:Y:S01]  /*1060*/  @!P0 IMAD R17, R0, 0x157, R73 ;  /* 0x0000015700118824 */ /* 0x000fe200078e0249 */
[----:B------:R-:W-:-:S03]  /*1070*/  CS2R R60, SRZ ;  /* 0x00000000003c7805 */ /* 0x000fc6000001ff00 */
[----:B-1----:R-:W-:Y:S01]  /*1080*/  @!P0 IMAD.WIDE R10, R17, 0x8, R10 ;  /* 0x00000008110a8825 */ /* 0x002fe200078e020a */
[----:B------:R-:W-:-:S04]  /*1090*/  CS2R R54, SRZ ;  /* 0x0000000000367805 */ /* 0x000fc8000001ff00 */
[----:B------:R-:W5:Y:S04]  /*10a0*/  @!P0 LDG.E.64.CONSTANT R60, desc[UR4][R10.64+0x20] ;  /* 0x000020040a3c8981 */ /* 0x000f68000c1e9b00 */
[----:B------:R1:W5:Y:S01]  /*10b0*/  @!P0 LDG.E.64.CONSTANT R54, desc[UR4][R10.64+0x10] ;  /* 0x000010040a368981 */ /* 0x000362000c1e9b00 */
        /* <DEDUP_REMOVED lines=10> */
[----:B-1----:R-:W-:Y:S01]  /*1160*/  MOV R10, UR20 ;  /* 0x00000014000a7c02 */ /* 0x002fe20008000f00 */
[----:B------:R-:W-:Y:S01]  /*1170*/  IMAD.U32 R11, RZ, RZ, UR21 ;  /* 0x00000015ff0b7e24 */ /* 0x000fe2000f8e00ff */
[----:B------:R-:W-:Y:S01]  /*1180*/  MOV R32, UR28 ;  /* 0x0000001c00207c02 */ /* 0x000fe20008000f00 */
[----:B------:R-:W1:Y:S01]  /*1190*/  LDS.64 R6, [R3+0x20] ;  /* 0x0000200003067984 */ /* 0x000e620000000a00 */
[----:B------:R-:W-:Y:S01]  /*11a0*/  IMAD.U32 R17, RZ, RZ, UR25 ;  /* 0x00000019ff117e24 */ /* 0x000fe2000f8e00ff */
[----:B------:R-:W-:Y:S01]  /*11b0*/  MOV R38, UR12 ;  /* 0x0000000c00267c02 */ /* 0x000fe20008000f00 */
[----:B------:R-:W-:Y:S01]  /*11c0*/  IMAD.U32 R33, RZ, RZ, UR29 ;  /* 0x0000001dff217e24 */ /* 0x000fe2000f8e00ff */
[----:B------:R-:W-:Y:S01]  /*11d0*/  LDS.64 R70, [R3+0x8] ;  /* 0x0000080003467984 */ /* 0x000fe20000000a00 */
[----:B------:R-:W-:Y:S01]  /*11e0*/  IMAD.U32 R39, RZ, RZ, UR13 ;  /* 0x0000000dff277e24 */ /* 0x000fe2000f8e00ff */
[----:B------:R-:W-:Y:S01]  /*11f0*/  MOV R46, UR14 ;  /* 0x0000000e002e7c02 */ /* 0x000fe20008000f00 */
[----:B------:R-:W-:Y:S01]  /*1200*/  IMAD.U32 R47, RZ, RZ, UR15 ;  /* 0x0000000fff2f7e24 */ /* 0x000fe2000f8e00ff */
[----:B------:R-:W0:Y:S01]  /*1210*/  LDS.64 R8, [R3+0x18] ;  /* 0x0000180003087984 */ /* 0x000e220000000a00 */
[----:B------:R-:W-:-:S03]  /*1220*/  @!P0 IMAD R73, R0, 0x157, R73 ;  /* 0x0000015700498824 */ /* 0x000fc600078e0249 */
[----:B------:R-:W0:Y:S01]  /*1230*/  LDS.64 R68, [R3+0x10] ;  /* 0x0000100003447984 */ /* 0x000e220000000a00 */
[C-C-:B-1----:R-:W-:Y:S02]  /*1240*/  DADD R20, R36.reuse, R6.reuse ;  /* 0x0000000024147229 */ /* 0x142fe40000000006 */
[----:B------:R-:W-:Y:S01]  /*1250*/  DADD R36, R36, -R6 ;  /* 0x0000000024247229 */ /* 0x000fe20000000806 */
[----:B------:R-:W-:Y:S01]  /*1260*/  MOV R6, UR16 ;  /* 0x0000001000067c02 */ /* 0x000fe20008000f00 */
[----:B------:R-:W-:Y:S01]  /*1270*/  IMAD.U32 R7, RZ, RZ, UR17 ;  /* 0x00000011ff077e24 */ /* 0x000fe2000f8e00ff */
[C-C-:B0-----:R-:W-:Y:S02]  /*1280*/  DADD R44, R70.reuse, R8.reuse ;  /* 0x00000000462c7229 */ /* 0x141fe40000000008 */
[----:B------:R-:W-:Y:S02]  /*1290*/  DADD R70, R70, -R8 ;  /* 0x0000000046467229 */ /* 0x000fe40000000808 */
[----:B------:R-:W-:Y:S01]  /*12a0*/  DADD R66, R68, R68 ;  /* 0x0000000044427229 */ /* 0x000fe20000000044 */
[----:B------:R-:W-:Y:S01]  /*12b0*/  MOV R8, UR18 ;  /* 0x0000001200087c02 */ /* 0x000fe20008000f00 */
[----:B------:R-:W-:Y:S01]  /*12c0*/  DFMA R26, R36, R22, RZ ;  /* 0x00000016241a722b */ /* 0x000fe200000000ff */
[----:B------:R-:W-:Y:S01]  /*12d0*/  IMAD.U32 R9, RZ, RZ, UR19 ;  /* 0x00000013ff097e24 */ /* 0x000fe2000f8e00ff */
        /* <DEDUP_REMOVED lines=8> */
[----:B------:R-:W-:Y:S01]  /*1360*/  DFMA R52, R70, R32, R48 ;  /* 0x000000204634722b */ /* 0x000fe20000000030 */
[----:B------:R-:W-:Y:S01]  /*1370*/  MOV R40, UR30 ;  /* 0x0000001e00287c02 */ /* 0x000fe20008000f00 */
[----:B------:R-:W-:Y:S01]  /*1380*/  IMAD.U32 R49, RZ, RZ, UR27 ;  /* 0x0000001bff317e24 */ /* 0x000fe2000f8e00ff */
[----:B------:R-:W-:Y:S01]  /*1390*/  MOV R48, UR26 ;  /* 0x0000001a00307c02 */ /* 0x000fe20008000f00 */
[----:B------:R-:W-:Y:S01]  /*13a0*/  IMAD.U32 R41, RZ, RZ, UR31 ;  /* 0x0000001fff297e24 */ /* 0x000fe2000f8e00ff */
[----:B------:R-:W-:Y:S02]  /*13b0*/  DFMA R28, R68, R38, R26 ;  /* 0x00000026441c722b */ /* 0x000fe4000000001a */
[C---:B------:R-:W-:Y:S02]  /*13c0*/  DFMA R34, R66.reuse, R46, R34 ;  /* 0x0000002e4222722b */ /* 0x040fe40000000022 */
[----:B------:R-:W-:-:S02]  /*13d0*/  DFMA R50, R66, R48, R42 ;  /* 0x000000304232722b */ /* 0x000fc4000000002a */
[----:B------:R-:W-:-:S04]  /*13e0*/  DFMA R52, R68, R40, R52 ;  /* 0x000000284434722b */ /* 0x000fc80000000034 */
[C-C-:B------:R-:W-:Y:S02]  /*13f0*/  DADD R42, -R28.reuse, R34.reuse ;  /* 0x000000001c2a7229 */ /* 0x140fe40000000122 */
[----:B------:R-:W-:Y:S02]  /*1400*/  DADD R28, R28, R34 ;  /* 0x000000001c1c7229 */ /* 0x000fe40000000022 */
[C-C-:B------:R-:W-:Y:S02]  /*1410*/  DADD R26, R50.reuse, -R52.reuse ;  /* 0x00000000321a7229 */ /* 0x140fe40000000834 */
[----:B------:R-:W-:Y:S01]  /*1420*/  DADD R34, R50, R52 ;  /* 0x0000000032227229 */ /* 0x000fe20000000034 */
[----:B------:R-:W-:Y:S01]  /*1430*/  MOV R50, UR36 ;  /* 0x0000002400327c02 */ /* 0x000fe20008000f00 */
[----:B------:R-:W-:Y:S01]  /*1440*/  IMAD.U32 R51, RZ, RZ, UR37 ;  /* 0x00000025ff337e24 */ /* 0x000fe2000f8e00ff */
[----:B--2---:R-:W-:Y:S01]  /*1450*/  DMUL R42, R42, R12 ;  /* 0x0000000c2a2a7228 */ /* 0x004fe20000000000 */
[----:B------:R-:W-:Y:S01]  /*1460*/  MOV R12, UR32 ;  /* 0x00000020000c7c02 */ /* 0x000fe20008000f00 */
[----:B------:R-:W-:Y:S01]  /*1470*/  IMAD.U32 R13, RZ, RZ, UR33 ;  /* 0x00000021ff0d7e24 */ /* 0x000fe2000f8e00ff */
[----:B---3--:R-:W-:Y:S01]  /*1480*/  DMUL R18, R26, R18 ;  /* 0x000000121a127228 */ /* 0x008fe20000000000 */
[----:B------:R-:W-:Y:S01]  /*1490*/  MOV R26, UR40 ;  /* 0x00000028001a7c02 */ /* 0x000fe20008000f00 */
[----:B------:R-:W-:-:S03]  /*14a0*/  IMAD.U32 R27, RZ, RZ, UR41 ;  /* 0x00000029ff1b7e24 */ /* 0x000fc6000f8e00ff */
[CCC-:B----4-:R-:W-:Y:S02]  /*14b0*/  DFMA R52, R28.reuse, R58.reuse, -R42.reuse ;  /* 0x0000003a1c34722b */ /* 0x1d0fe4000000082a */
[----:B------:R-:W-:Y:S02]  /*14c0*/  DFMA R58, R28, R58, R42 ;  /* 0x0000003a1c3a722b */ /* 0x000fe4000000002a */
[--C-:B-----5:R-:W-:Y:S01]  /*14d0*/  DFMA R28, R34, R14, -R18.reuse ;  /* 0x0000000e221c722b */ /* 0x120fe20000000812 */
        /* <DEDUP_REMOVED lines=34> */
[----:B------:R-:W-:Y:S02]  /*1700*/  IMAD.U32 R15, RZ, RZ, UR39 ;  /* 0x00000027ff0f7e24 */ /* 0x000fe4000f8e00ff */
[C---:B------:R-:W-:Y:S02]  /*1710*/  DFMA R58, R62.reuse, R26, R58 ;  /* 0x0000001a3e3a722b */ /* 0x040fe4000000003a */
[----:B------:R-:W-:-:S02]  /*1720*/  DFMA R60, R62, R34, R60 ;  /* 0x000000223e3c722b */ /* 0x000fc4000000003c */
        /* <DEDUP_REMOVED lines=45> */
.L_x_702:
[----:B0-----:R-:W-:Y:S05]  /*1a00*/  BSYNC.RECONVERGENT B0 ;  /* 0x0000000000007941 */ /* 0x001fea0003800200 */
.L_x_701:
[----:B------:R-:W0:Y:S01]  /*1a10*/  S2R R2, SR_TID.X ;  /* 0x0000000000027919 */ /* 0x000e220000002100 */
[----:B------:R-:W-:Y:S01]  /*1a20*/  BSSY.RECONVERGENT B0, `(.L_x_704) ;  /* 0x0000046000007945 */ /* 0x000fe20003800200 */
[----:B------:R-:W-:Y:S01]  /*1a30*/  BAR.SYNC.DEFER_BLOCKING 0x0 ;  /* 0x0000000000007b1d */ /* 0x000fe20000010000 */
[----:B0-----:R-:W-:-:S13]  /*1a40*/  ISETP.GT.U32.AND P0, PT, R2, 0x22, PT ;  /* 0x000000220200780c */ /* 0x001fda0003f04070 */
[----:B------:R-:W-:Y:S05]  /*1a50*/  @P0 BRA `(.L_x_705) ;  /* 0x0000000400080947 */ /* 0x000fea0003800000 */
.L_x_706:
[C---:B0-2---:R-:W-:Y:S02]  /*1a60*/  PRMT R3, R2.reuse, 0x9910, RZ ;  /* 0x0000991002037816 */ /* 0x045fe400000000ff */
[----:B------:R-:W-:-:S03]  /*1a70*/  ISETP.GE.U32.AND P0, PT, R2, 0xa, PT ;  /* 0x0000000a0200780c */ /* 0x000fc60003f06070 */
[----:B------:R-:W-:-:S05]  /*1a80*/  IMAD R3, R3, 0xcd, RZ ;  /* 0x000000cd03037824 */ /* 0x000fca00078e02ff */
[----:B------:R-:W-:-:S04]  /*1a90*/  LOP3.LUT R3, R3, 0xffff, RZ, 0xc0, !PT ;  /* 0x0000ffff03037812 */ /* 0x000fc800078ec0ff */
[----:B------:R-:W-:-:S04]  /*1aa0*/  SHF.R.U32.HI R3, RZ, 0xa, R3 ;  /* 0x0000000aff037819 */ /* 0x000fc80000011603 */
[C---:B-1----:R-:W-:Y:S02]  /*1ab0*/  PRMT R54, R3.reuse, 0x9910, RZ ;  /* 0x0000991003367816 */ /* 0x042fe400000000ff */
        /* <DEDUP_REMOVED lines=27> */
[C---:B------:R-:W-:Y:S02]  /*1c70*/  DFMA R68, R70.reuse, R30, RZ ;  /* 0x0000001e4644722b */ /* 0x040fe400000000ff */
[----:B------:R-:W-:-:S02]  /*1c80*/  DFMA R70, R70, R38, RZ ;  /* 0x000000264646722b */ /* 0x000fc400000000ff */
[----:B------:R-:W-:-:S04]  /*1c90*/  DFMA R72, R66, R24, R72 ;  /* 0x000000184248722b */ /* 0x000fc80000000048 */
[C---:B------:R-:W-:Y:S02]  /*1ca0*/  DFMA R68, R66.reuse, R32, R68 ;  /* 0x000000204244722b */ /* 0x040fe40000000044 */
[----:B------:R-:W-:Y:S02]  /*1cb0*/  DFMA R70, R66, R40, R70 ;  /* 0x000000284246722b */ /* 0x000fe40000000046 */
[C-C-:B--2---:R-:W-:Y:S02]  /*1cc0*/  DADD R66, R54.reuse, R64.reuse ;  /* 0x0000000036427229 */ /* 0x144fe40000000040 */
[----:B------:R-:W-:-:S06]  /*1cd0*/  DADD R54, R54, -R64 ;  /* 0x0000000036367229 */ /* 0x000fcc0000000840 */
[C---:B------:R-:W-:Y:S02]  /*1ce0*/  DFMA R58, R66.reuse, R12, R58 ;  /* 0x0000000c423a722b */ /* 0x040fe4000000003a */
[C---:B------:R-:W-:Y:S02]  /*1cf0*/  DFMA R60, R66.reuse, R18, R60 ;  /* 0x00000012423c722b */ /* 0x040fe4000000003c */
[----:B------:R-:W-:Y:S02]  /*1d00*/  DFMA R66, R66, R50, R56 ;  /* 0x000000324242722b */ /* 0x000fe40000000038 */
[----:B---3--:R-:W-:Y:S02]  /*1d10*/  DADD R56, R62, R62 ;  /* 0x000000003e387229 */ /* 0x008fe4000000003e */
[C---:B------:R-:W-:Y:S02]  /*1d20*/  DFMA R72, R54.reuse, R26, R72 ;  /* 0x0000001a3648722b */ /* 0x040fe40000000048 */
[----:B------:R-:W-:-:S02]  /*1d30*/  DFMA R68, R54, R34, R68 ;  /* 0x000000223644722b */ /* 0x000fc40000000044 */
[----:B------:R-:W-:Y:S02]  /*1d40*/  DADD R62, R62, -R62 ;  /* 0x000000003e3e7229 */ /* 0x000fe4000000083e */
[----:B------:R-:W-:Y:S02]  /*1d50*/  DMUL R56, R56, 0.5 ;  /* 0x3fe0000038387828 */ /* 0x000fe40000000000 */
[----:B------:R-:W-:-:S04]  /*1d60*/  DFMA R70, R54, R42, R70 ;  /* 0x0000002a3646722b */ /* 0x000fc80000000046 */
[----:B------:R-:W-:Y:S02]  /*1d70*/  DFMA R72, R62, R28, R72 ;  /* 0x0000001c3e48722b */ /* 0x000fe40000000048 */
[C---:B------:R-:W-:Y:S02]  /*1d80*/  DFMA R58, R56.reuse, R14, R58 ;  /* 0x0000000e383a722b */ /* 0x040fe4000000003a */
[----:B------:R-:W-:Y:S02]  /*1d90*/  DFMA R60, R56, R20, R60 ;  /* 0x00000014383c722b */ /* 0x000fe4000000003c */
        /* <DEDUP_REMOVED lines=14> */
.L_x_705:
[----:B------:R-:W-:Y:S05]  /*1e80*/  BSYNC.RECONVERGENT B0 ;  /* 0x0000000000007941 */ /* 0x000fea0003800200 */
.L_x_704:
[----:B------:R-:W-:Y:S06]  /*1e90*/  BAR.SYNC.DEFER_BLOCKING 0x0 ;  /* 0x0000000000007b1d */ /* 0x000fec0000010000 */
[----:B------:R-:W3:Y:S01]  /*1ea0*/  LDCU.64 UR8, c[0x3][0x10] ;  /* 0x00c00200ff0877ac */ /* 0x000ee20008000a00 */
[----:B------:R-:W4:Y:S01]  /*1eb0*/  LDCU.64 UR10, c[0x3][0x710] ;  /* 0x00c0e200ff0a77ac */ /* 0x000f220008000a00 */
[----:B------:R-:W5:Y:S01]  /*1ec0*/  LDCU.64 UR12, c[0x3][0x28] ;  /* 0x00c00500ff0c77ac */ /* 0x000f620008000a00 */
[----:B------:R-:W1:Y:S01]  /*1ed0*/  LDCU.64 UR14, c[0x3][0x728] ;  /* 0x00c0e500ff0e77ac */ /* 0x000e620008000a00 */
[----:B------:R-:W3:Y:S01]  /*1ee0*/  LDCU UR6, c[0x0][0x380] ;  /* 0x00007000ff0677ac */ /* 0x000ee20008000800 */
[----:B------:R-:W-:Y:S01]  /*1ef0*/  LDS.64 R38, [R5] ;  /* 0x0000000005267984 */ /* 0x000fe20000000a00 */
[----:B------:R-:W5:Y:S03]  /*1f00*/  LDCU.64 UR18, c[0x3][0x740] ;  /* 0x00c0e800ff1277ac */ /* 0x000f660008000a00 */
[----:B0-2---:R-:W0:Y:S01]  /*1f10*/  LDS.64 R2, [R5+0x930] ;  /* 0x0009300005027984 */ /* 0x005e220000000a00 */
[----:B------:R-:W2:Y:S03]  /*1f20*/  LDCU.64 UR16, c[0x3][0x40] ;  /* 0x00c00800ff1077ac */ /* 0x000ea60008000a00 */
[----:B------:R-:W-:Y:S01]  /*1f30*/  LDS.64 R40, [R5+0x188] ;  /* 0x0001880005287984 */ /* 0x000fe20000000a00 */
[----:B------:R-:W2:Y:S03]  /*1f40*/  LDCU.64 UR20, c[0x3][0x58] ;  /* 0x00c00b00ff1477ac */ /* 0x000ea60008000a00 */
[----:B------:R-:W4:Y:S04]  /*1f50*/  LDS.64 R42, [R5+0x7a8] ;  /* 0x0007a800052a7984 */ /* 0x000f280000000a00 */
[----:B------:R-:W-:Y:S01]  /*1f60*/  LDS.64 R44, [R5+0x310] ;  /* 0x00031000052c7984 */ /* 0x000fe20000000a00 */
[----:B---3--:R-:W-:-:S03]  /*1f70*/  ISETP.GE.AND P0, PT, R0, UR6, PT ;  /* 0x0000000600007c0c */ /* 0x008fc6000bf06270 */
[----:B------:R-:W3:Y:S04]  /*1f80*/  LDS.64 R46, [R5+0x620] ;  /* 0x00062000052e7984 */ /* 0x000ee80000000a00 */
[----:B------:R3:W1:Y:S01]  /*1f90*/  LDS.64 R48, [R5+0x498] ;  /* 0x0004980005307984 */ /* 0x0006620000000a00 */
[C-C-:B0-----:R-:W-:Y:S02]  /*1fa0*/  DADD R36, R38.reuse, -R2.reuse ;  /* 0x0000000026247229 */ /* 0x141fe40000000802 */
[----:B------:R-:W-:Y:S02]  /*1fb0*/  DADD R38, R38, R2 ;  /* 0x0000000026267229 */ /* 0x000fe40000000002 */
[----:B----4-:R-:W-:-:S04]  /*1fc0*/  DADD R2, R40, -R42 ;  /* 0x0000000028027229 */ /* 0x010fc8000000082a */
[----:B------:R-:W-:Y:S02]  /*1fd0*/  DFMA R50, R36, R30, RZ ;  /* 0x0000001e2432722b */ /* 0x000fe400000000ff */
[----:B------:R-:W-:Y:S02]  /*1fe0*/  DADD R30, R40, R42 ;  /* 0x00000000281e7229 */ /* 0x000fe4000000002a */
[----:B------:R-:W-:Y:S02]  /*1ff0*/  DFMA R42, R38, UR8, RZ ;  /* 0x00000008262a7c2b */ /* 0x000fe400080000ff */
[----:B------:R-:W-:Y:S01]  /*2000*/  DFMA R52, R36, UR10, RZ ;  /* 0x0000000a24347c2b */ /* 0x000fe200080000ff */
[----:B------:R-:W0:Y:S01]  /*2010*/  LDCU.128 UR8, c[0x3][0x750] ;  /* 0x00c0ea00ff0877ac */ /* 0x000e220008000c00 */
[----:B------:R-:W-:Y:S02]  /*2020*/  DFMA R50, R2, R32, R50 ;  /* 0x000000200232722b */ /* 0x000fe40000000032 */
[----:B---3--:R-:W-:-:S02]  /*2030*/  DADD R4, R44, R46 ;  /* 0x000000002c047229 */ /* 0x008fc4000000002e */
[----:B------:R-:W-:Y:S02]  /*2040*/  DADD R32, R44, -R46 ;  /* 0x000000002c207229 */ /* 0x000fe4000000082e */
[----:B-1----:R-:W-:Y:S02]  /*2050*/  DADD R40, R48, R48 ;  /* 0x0000000030287229 */ /* 0x002fe40000000030 */
[----:B------:R-:W-:Y:S02]  /*2060*/  DFMA R52, R2, UR14, R52 ;  /* 0x0000000e02347c2b */ /* 0x000fe40008000034 */
[----:B-----5:R-:W-:Y:S02]  /*2070*/  DFMA R44, R30, UR12, R42 ;  /* 0x0000000c1e2c7c2b */ /* 0x020fe4000800002a */
[----:B------:R-:W-:Y:S02]  /*2080*/  DFMA R42, R32, R34, R50 ;  /* 0x00000022202a722b */ /* 0x000fe40000000032 */
[----:B------:R-:W-:-:S02]  /*2090*/  DADD R34, R48, -R48 ;  /* 0x0000000030227229 */ /* 0x000fc40000000830 */
[----:B------:R-:W-:Y:S02]  /*20a0*/  DMUL R40, R40, 0.5 ;  /* 0x3fe0000028287828 */ /* 0x000fe40000000000 */
[----:B------:R-:W-:Y:S02]  /*20b0*/  DFMA R52, R32, UR18, R52 ;  /* 0x0000001220347c2b */ /* 0x000fe40008000034 */
[----:B--2---:R-:W-:Y:S02]  /*20c0*/  DFMA R46, R4, UR16, R44 ;  /* 0x00000010042e7c2b */ /* 0x004fe4000800002c */
[----:B0-----:R-:W-:-:S04]  /*20d0*/  DFMA R42, R34, UR8, R42 ;  /* 0x00000008222a7c2b */ /* 0x001fc8000800002a */
        /* <DEDUP_REMOVED lines=30> */
.L_x_707:
        /* <DEDUP_REMOVED lines=12> */
.L_x_1110:


//--------------------- .text._Z32massMatrixMultiplyRegisterKernelILi5ELi7ELi2EEviPKdS1_S1_S1_Pd --------------------------
	.section	.text._Z32massMatrixMultiplyRegisterKernelILi5ELi7ELi2EEviPKdS1_S1_S1_Pd,"ax",@progbits
	.align	128
        .global         _Z32massMatrixMultiplyRegisterKernelILi5ELi7ELi2EEviPKdS1_S1_S1_Pd
        .type           _Z32massMatrixMultiplyRegisterKernelILi5ELi7ELi2EEviPKdS1_S1_S1_Pd,@function
        .size           _Z32massMatrixMultiplyRegisterKernelILi5ELi7ELi2EEviPKdS1_S1_S1_Pd,(.L_x_1111 - _Z32massMatrixMultiplyRegisterKernelILi5ELi7ELi2EEviPKdS1_S1_S1_Pd)
        .other          _Z32massMatrixMultiplyRegisterKernelILi5ELi7ELi2EEviPKdS1_S1_S1_Pd,@"STO_CUDA_ENTRY STV_DEFAULT"
_Z32massMatrixMultiplyRegisterKernelILi5ELi7ELi2EEviPKdS1_S1_S1_Pd:
.text._Z32massMatrixMultiplyRegisterKernelILi5ELi7ELi2EEviPKdS1_S1_S1_Pd:
        /* <DEDUP_REMOVED lines=8> */
[----:B------:R-:W5:Y:S01]  /*0080*/  S2R R11, SR_CgaCtaId ;  /* 0x00000000000b7919 */ /* 0x000f620000008800 */
[----:B------:R-:W-:Y:S01]  /*0090*/  MOV R24, 0x400 ;  /* 0x0000040000187802 */ /* 0x000fe20000000f00 */
        /* <DEDUP_REMOVED lines=17> */
[----:B------:R-:W-:Y:S01]  /*01b0*/  @!P1 VIADD R6, R24, 0x1570 ;  /* 0x0000157018069836 */ /* 0x000fe20000000000 */
[----:B------:R-:W-:Y:S01]  /*01c0*/  ISETP.GT.U32.AND P2, PT, R2, 0x22, PT ;  /* 0x000000220200780c */ /* 0x000fe20003f44070 */
[----:B------:R-:W-:Y:S01]  /*01d0*/  @!P1 VIADD R8, R24, 0x15d0 ;  /* 0x000015d018089836 */ /* 0x000fe20000000000 */
[C---:B------:R-:W-:Y:S01]  /*01e0*/  LEA R24, R11.reuse, R24, 0x18 ;  /* 0x000000180b187211 */ /* 0x040fe200078ec0ff */
[----:B------:R-:W-:Y:S01]  /*01f0*/  BSSY.RECONVERGENT B0, `(.L_x_708) ;  /* 0x00000c2000007945 */ /* 0x000fe20003800200 */
[----:B------:R-:W-:-:S02]  /*0200*/  @!P1 LEA R7, R11, R6, 0x18 ;  /* 0x000000060b079211 */ /* 0x000fc400078ec0ff */
[----:B------:R-:W-:-:S03]  /*0210*/  @!P1 LEA R9, R11, R8, 0x18 ;  /* 0x000000080b099211 */ /* 0x000fc600078ec0ff */
        /* <DEDUP_REMOVED lines=57> */
[----:B------:R-:W-:-:S08]  /*05b0*/  DFMA R4, R6, UR4, RZ ;  /* 0x0000000406047c2b */ /* 0x000fd000080000ff */
[----:B------:R-:W-:Y:S01]  /*05c0*/  DFMA R20, R26, UR18, RZ ;  /* 0x000000121a147c2b */ /* 0x000fe200080000ff */
[----:B-1----:R-:W-:Y:S02]  /*05d0*/  R2UR UR48, R10 ;  /* 0x000000000a3072ca */ /* 0x002fe400000e0000 */
[----:B------:R-:W-:Y:S01]  /*05e0*/  R2UR UR49, R11 ;  /* 0x000000000b3172ca */ /* 0x000fe200000e0000 */
[C-C-:B-----5:R-:W-:Y:S01]  /*05f0*/  DADD R10, R32.reuse, R28.reuse ;  /* 0x00000000200a7229 */ /* 0x160fe2000000001c */
[----:B------:R-:W-:Y:S01]  /*0600*/  R2UR UR20, R8 ;  /* 0x00000000081472ca */ /* 0x000fe200000e0000 */
[----:B------:R-:W-:Y:S01]  /*0610*/  DADD R28, R32, -R28 ;  /* 0x00000000201c7229 */ /* 0x000fe2000000081c */
[----:B------:R-:W-:Y:S01]  /*0620*/  R2UR UR21, R9 ;  /* 0x00000000091572ca */ /* 0x000fe200000e0000 */
[C---:B------:R-:W-:Y:S01]  /*0630*/  DFMA R8, R6.reuse, UR16, RZ ;  /* 0x0000001006087c2b */ /* 0x040fe200080000ff */
[----:B--2---:R-:W-:Y:S02]  /*0640*/  R2UR UR24, R12 ;  /* 0x000000000c1872ca */ /* 0x004fe400000e0000 */
        /* <DEDUP_REMOVED lines=8> */
[----:B------:R-:W-:Y:S01]  /*06d0*/  LOP3.LUT R18, R2, 0xffff, RZ, 0xc0, !PT ;  /* 0x0000ffff02127812 */ /* 0x000fe200078ec0ff */
[----:B------:R-:W-:Y:S01]  /*06e0*/  DFMA R12, R10, UR12, R12 ;  /* 0x0000000c0a0c7c2b */ /* 0x000fe2000800000c */
[----:B------:R-:W-:Y:S01]  /*06f0*/  R2UR UR51, R19 ;  /* 0x00000000133372ca */ /* 0x000fe200000e0000 */
[----:B------:R-:W-:Y:S01]  /*0700*/  DFMA R14, R26, UR6, RZ ;  /* 0x000000061a0e7c2b */ /* 0x000fe200080000ff */
[----:B------:R-:W-:Y:S01]  /*0710*/  R2UR UR22, R16 ;  /* 0x00000000101672ca */ /* 0x000fe200000e0000 */
[----:B------:R-:W-:Y:S01]  /*0720*/  DFMA R10, R10, UR24, R6 ;  /* 0x000000180a0a7c2b */ /* 0x000fe20008000006 */
[----:B------:R-:W-:Y:S01]  /*0730*/  IMAD R32, R18, 0x3334, RZ ;  /* 0x0000333412207824 */ /* 0x000fe200078e02ff */
[----:B------:R-:W-:Y:S01]  /*0740*/  DADD R6, R30, R30 ;  /* 0x000000001e067229 */ /* 0x000fe2000000001e */
[----:B------:R-:W-:Y:S01]  /*0750*/  R2UR UR23, R17 ;  /* 0x00000000111772ca */ /* 0x000fe200000e0000 */
[----:B------:R-:W-:-:S02]  /*0760*/  DFMA R18, R26, UR38, RZ ;  /* 0x000000261a127c2b */ /* 0x000fc400080000ff */
[----:B------:R-:W-:Y:S01]  /*0770*/  SHF.R.U32.HI R23, RZ, 0x10, R32 ;  /* 0x00000010ff177819 */ /* 0x000fe20000011620 */
[----:B------:R-:W-:Y:S02]  /*0780*/  DADD R30, R30, -R30 ;  /* 0x000000001e1e7229 */ /* 0x000fe4000000081e */
[----:B------:R-:W-:Y:S01]  /*0790*/  DFMA R14, R28, UR34, R14 ;  /* 0x000000221c0e7c2b */ /* 0x000fe2000800000e */
[C---:B------:R-:W-:Y:S01]  /*07a0*/  PRMT R22, R23.reuse, 0x9910, RZ ;  /* 0x0000991017167816 */ /* 0x040fe200000000ff */
[----:B------:R-:W-:Y:S01]  /*07b0*/  DMUL R6, R6, 0.5 ;  /* 0x3fe0000006067828 */ /* 0x000fe20000000000 */
[----:B------:R-:W-:Y:S01]  /*07c0*/  IMAD R23, R23, 0x38, R24 ;  /* 0x0000003817177824 */ /* 0x000fe200078e0218 */
[----:B------:R-:W-:Y:S02]  /*07d0*/  DFMA R26, R26, UR50, RZ ;  /* 0x000000321a1a7c2b */ /* 0x000fe400080000ff */
[----:B------:R-:W-:Y:S01]  /*07e0*/  IMAD R16, R22, 0x5, RZ ;  /* 0x0000000516107824 */ /* 0x000fe200078e02ff */
[----:B------:R-:W-:-:S02]  /*07f0*/  DFMA R18, R28, UR14, R18 ;  /* 0x0000000e1c127c2b */ /* 0x000fc40008000012 */
[----:B------:R-:W-:Y:S02]  /*0800*/  DFMA R20, R28, UR46, R20 ;  /* 0x0000002e1c147c2b */ /* 0x000fe40008000014 */
[C---:B------:R-:W-:Y:S02]  /*0810*/  DFMA R4, R6.reuse, UR8, R4 ;  /* 0x0000000806047c2b */ /* 0x040fe40008000004 */
[C---:B------:R-:W-:Y:S02]  /*0820*/  DFMA R12, R6.reuse, UR40, R12 ;  /* 0x00000028060c7c2b */ /* 0x040fe4000800000c */
[C---:B------:R-:W-:Y:S02]  /*0830*/  DFMA R8, R6.reuse, UR20, R8 ;  /* 0x0000001406087c2b */ /* 0x040fe40008000008 */
[----:B------:R-:W-:Y:S01]  /*0840*/  DFMA R10, R6, UR52, R10 ;  /* 0x00000034060a7c2b */ /* 0x000fe2000800000a */
[----:B------:R-:W-:Y:S01]  /*0850*/  IMAD.MOV R7, RZ, RZ, -R16 ;  /* 0x000000ffff077224 */ /* 0x000fe200078e0a10 */
[----:B------:R-:W-:-:S02]  /*0860*/  DFMA R26, R28, UR26, R26 ;  /* 0x0000001a1c1a7c2b */ /* 0x000fc4000800001a */
[C---:B------:R-:W-:Y:S02]  /*0870*/  DFMA R18, R30.reuse, UR42, R18 ;  /* 0x0000002a1e127c2b */ /* 0x040fe40008000012 */
[----:B------:R-:W-:Y:S01]  /*0880*/  PRMT R7, R7, 0x7710, RZ ;  /* 0x0000771007077816 */ /* 0x000fe200000000ff */
[C---:B------:R-:W-:Y:S02]  /*0890*/  DFMA R14, R30.reuse, UR10, R14 ;  /* 0x0000000a1e0e7c2b */ /* 0x040fe4000800000e */
[C---:B------:R-:W-:Y:S02]  /*08a0*/  DFMA R20, R30.reuse, UR22, R20 ;  /* 0x000000161e147c2b */ /* 0x040fe40008000014 */
[----:B------:R-:W-:Y:S01]  /*08b0*/  DFMA R26, R30, UR54, R26 ;  /* 0x000000361e1a7c2b */ /* 0x000fe2000800001a */
[----:B------:R-:W-:Y:S01]  /*08c0*/  IMAD.IADD R6, R2, 0x1, R7 ;  /* 0x0000000102067824 */ /* 0x000fe200078e0207 */
[C-C-:B------:R-:W-:Y:S02]  /*08d0*/  DADD R16, R12.reuse, -R18.reuse ;  /* 0x000000000c107229 */ /* 0x140fe40000000812 */
[----:B------:R-:W-:-:S02]  /*08e0*/  DADD R12, R12, R18 ;  /* 0x000000000c0c7229 */ /* 0x000fc40000000012 */
[----:B------:R-:W-:Y:S01]  /*08f0*/  LOP3.LUT R22, R6, 0xffff, RZ, 0xc0, !PT ;  /* 0x0000ffff06167812 */ /* 0x000fe200078ec0ff */
[----:B------:R-:W-:Y:S02]  /*0900*/  DADD R6, R4, -R14 ;  /* 0x0000000004067229 */ /* 0x000fe4000000080e */
[----:B------:R-:W-:Y:S02]  /*0910*/  DADD R18, R8, -R20 ;  /* 0x0000000008127229 */ /* 0x000fe40000000814 */
[----:B------:R-:W-:Y:S02]  /*0920*/  DADD R10, R10, R26 ;  /* 0x000000000a0a7229 */ /* 0x000fe4000000001a */
[----:B------:R-:W-:Y:S02]  /*0930*/  DADD R14, R4, R14 ;  /* 0x00000000040e7229 */ /* 0x000fe4000000000e */
[----:B------:R-:W-:Y:S01]  /*0940*/  DADD R8, R8, R20 ;  /* 0x0000000008087229 */ /* 0x000fe20000000014 */
[----:B------:R-:W-:-:S05]  /*0950*/  IMAD R4, R22, 0x8, R23 ;  /* 0x0000000816047824 */ /* 0x000fca00078e0217 */
        /* <DEDUP_REMOVED lines=9> */
.L_x_710:
        /* <DEDUP_REMOVED lines=25> */
[----:B------:R-:W-:Y:S02]  /*0b80*/  DFMA R8, R14, UR4, RZ ;  /* 0x000000040e087c2b */ /* 0x000fe400080000ff */
[----:B------:R-:W-:-:S02]  /*0b90*/  DFMA R18, R12, UR6, RZ ;  /* 0x000000060c127c2b */ /* 0x000fc400080000ff */
[C---:B------:R-:W-:Y:S02]  /*0ba0*/  DFMA R30, R14.reuse, UR36, RZ ;  /* 0x000000240e1e7c2b */ /* 0x040fe400080000ff */
[----:B------:R-:W-:Y:S02]  /*0bb0*/  DFMA R28, R14, UR16, RZ ;  /* 0x000000100e1c7c2b */ /* 0x000fe400080000ff */
[C---:B------:R-:W-:Y:S02]  /*0bc0*/  DFMA R16, R12.reuse, UR38, RZ ;  /* 0x000000260c107c2b */ /* 0x040fe400080000ff */
[----:B------:R-:W-:Y:S02]  /*0bd0*/  DFMA R6, R12, UR18, RZ ;  /* 0x000000120c067c2b */ /* 0x000fe400080000ff */
[----:B------:R-:W-:Y:S02]  /*0be0*/  DFMA R14, R14, UR48, RZ ;  /* 0x000000300e0e7c2b */ /* 0x000fe400080000ff */
[----:B------:R-:W-:-:S02]  /*0bf0*/  DFMA R12, R12, UR50, RZ ;  /* 0x000000320c0c7c2b */ /* 0x000fc400080000ff */
[----:B------:R-:W-:Y:S02]  /*0c00*/  DMUL R20, R20, 0.5 ;  /* 0x3fe0000014147828 */ /* 0x000fe40000000000 */
[----:B------:R-:W-:Y:S02]  /*0c10*/  DFMA R8, R26, UR32, R8 ;  /* 0x000000201a087c2b */ /* 0x000fe40008000008 */
[----:B------:R-:W-:Y:S02]  /*0c20*/  DADD R10, R10, -R10 ;  /* 0x000000000a0a7229 */ /* 0x000fe4000000080a */
[----:B------:R-:W-:Y:S02]  /*0c30*/  DFMA R18, R22, UR34, R18 ;  /* 0x0000002216127c2b */ /* 0x000fe40008000012 */
[C---:B------:R-:W-:Y:S02]  /*0c40*/  DFMA R30, R26.reuse, UR12, R30 ;  /* 0x0000000c1a1e7c2b */ /* 0x040fe4000800001e */
[----:B------:R-:W-:-:S02]  /*0c50*/  DFMA R28, R26, UR44, R28 ;  /* 0x0000002c1a1c7c2b */ /* 0x000fc4000800001c */
[C---:B------:R-:W-:Y:S02]  /*0c60*/  DFMA R16, R22.reuse, UR14, R16 ;  /* 0x0000000e16107c2b */ /* 0x040fe40008000010 */
        /* <DEDUP_REMOVED lines=9> */
[----:B------:R-:W-:Y:S02]  /*0d00*/  DFMA R14, R20, UR52, R14 ;  /* 0x00000034140e7c2b */ /* 0x000fe4000800000e */
[----:B------:R-:W-:-:S02]  /*0d10*/  DFMA R12, R10, UR54, R12 ;  /* 0x000000360a0c7c2b */ /* 0x000fc4000800000c */
[C-C-:B------:R-:W-:Y:S02]  /*0d20*/  DADD R10, R8.reuse, -R18.reuse ;  /* 0x00000000080a7229 */ /* 0x140fe40000000812 */
[----:B------:R-:W-:Y:S02]  /*0d30*/  DADD R18, R8, R18 ;  /* 0x0000000008127229 */ /* 0x000fe40000000012 */
[----:B------:R-:W-:Y:S02]  /*0d40*/  DADD R8, R30, -R16 ;  /* 0x000000001e087229 */ /* 0x000fe40000000810 */
        /* <DEDUP_REMOVED lines=12> */
.L_x_709:
[----:B------:R-:W-:Y:S05]  /*0e10*/  BSYNC.RECONVERGENT B0 ;  /* 0x0000000000007941 */ /* 0x000fea0003800200 */
.L_x_708:
[----:B------:R-:W-:Y:S06]  /*0e20*/  BAR.SYNC.DEFER_BLOCKING 0x0 ;  /* 0x0000000000007b1d */ /* 0x000fec0000010000 */
[----:B------:R-:W-:Y:S04]  /*0e30*/  BSSY.RECONVERGENT B0, `(.L_x_711) ;  /* 0x0000092000007945 */ /* 0x000fe80003800200 */
[----:B------:R-:W-:Y:S05]  /*0e40*/  @P1 BRA `(.L_x_712) ;  /* 0x0000000800401947 */ /* 0x000fea0003800000 */
.L_x_713:
        /* <DEDUP_REMOVED lines=42> */
[----:B------:R-:W5:Y:S01]  /*10f0*/  LDS.64 R30, [R2+0x10] ;  /* 0x00001000021e7984 */ /* 0x000f620000000a00 */
[----:B0-----:R-:W-:-:S02]  /*1100*/  DADD R32, R26, -R10 ;  /* 0x000000001a207229 */ /* 0x001fc4000000080a */
[----:B------:R-:W-:Y:S02]  /*1110*/  DADD R26, R26, R10 ;  /* 0x000000001a1a7229 */ /* 0x000fe4000000000a */
[C-C-:B-1----:R-:W-:Y:S02]  /*1120*/  DADD R14, R18.reuse, R6.reuse ;  /* 0x00000000120e7229 */ /* 0x142fe40000000006 */
[----:B------:R-:W-:Y:S02]  /*1130*/  DADD R18, R18, -R6 ;  /* 0x0000000012127229 */ /* 0x000fe40000000806 */
[----:B-----5:R-:W-:Y:S02]  /*1140*/  DADD R22, R30, R30 ;  /* 0x000000001e167229 */ /* 0x020fe4000000001e */
[----:B------:R-:W-:Y:S02]  /*1150*/  DFMA R20, R32, UR6, RZ ;  /* 0x0000000620147c2b */ /* 0x000fe400080000ff */
[----:B------:R-:W-:-:S02]  /*1160*/  DFMA R6, R26, UR4, RZ ;  /* 0x000000041a067c2b */ /* 0x000fc400080000ff */
[----:B------:R-:W-:Y:S02]  /*1170*/  DADD R30, R30, -R30 ;  /* 0x000000001e1e7229 */ /* 0x000fe4000000081e */
[----:B------:R-:W-:Y:S02]  /*1180*/  DMUL R22, R22, 0.5 ;  /* 0x3fe0000016167828 */ /* 0x000fe40000000000 */
        /* <DEDUP_REMOVED lines=80> */
[----:B------:R-:W-:Y:S02]  /*1690*/  DFMA R12, R20, UR54, R12 ;  /* 0x00000036140c7c2b */ /* 0x000fe4000800000c */
[----:B------:R-:W-:-:S02]  /*16a0*/  DADD R6, R18, -R26 ;  /* 0x0000000012067229 */ /* 0x000fc4000000081a */
        /* <DEDUP_REMOVED lines=10> */
.L_x_712:
[----:B------:R-:W-:Y:S05]  /*1750*/  BSYNC.RECONVERGENT B0 ;  /* 0x0000000000007941 */ /* 0x000fea0003800200 */
.L_x_711:
        /* <DEDUP_REMOVED lines=9> */
.L_x_716:
        /* <DEDUP_REMOVED lines=38> */
[----:B------:R-:W-:Y:S02]  /*1a50*/  DFMA R28, R10, UR14, R28 ;  /* 0x0000000e0a1c7c2b */ /* 0x000fe4000800001c */
[----:B------:R-:W-:Y:S02]  /*1a60*/  DADD R2, R6, -R2 ;  /* 0x0000000006027229 */ /* 0x000fe40000000802 */
[----:B------:R-:W-:Y:S02]  /*1a70*/  DFMA R12, R10, UR42, R12 ;  /* 0x0000002a0a0c7c2b */ /* 0x000fe4000800000c */
[C---:B------:R-:W-:Y:S02]  /*1a80*/  DFMA R14, R20.reuse, UR16, R14 ;  /* 0x00000010140e7c2b */ /* 0x040fe4000800000e */
[----:B------:R-:W-:-:S02]  /*1a90*/  DFMA R16, R20, UR44, R16 ;  /* 0x0000002c14107c2b */ /* 0x000fc40008000010 */
[----:B------:R-:W-:Y:S02]  /*1aa0*/  DMUL R22, R22, 0.5 ;  /* 0x3fe0000016167828 */ /* 0x000fe40000000000 */
[----:B------:R-:W-:Y:S02]  /*1ab0*/  DADD R8, R8, -R8 ;  /* 0x0000000008087229 */ /* 0x000fe40000000808 */
[C---:B------:R-:W-:Y:S02]  /*1ac0*/  DFMA R26, R2.reuse, UR18, R26 ;  /* 0x00000012021a7c2b */ /* 0x040fe4000800001a */
        /* <DEDUP_REMOVED lines=20> */
.L_x_715:
[----:B------:R-:W-:Y:S05]  /*1c10*/  BSYNC.RECONVERGENT B0 ;  /* 0x0000000000007941 */ /* 0x000fea0003800200 */
.L_x_714:
        /* <DEDUP_REMOVED lines=19> */
[----:B------:R-:W-:Y:S02]  /*1d50*/  DFMA R10, R22, UR12, R30 ;  /* 0x0000000c160a7c2b */ /* 0x000fe4000800001e */
[----:B--2---:R-:W-:Y:S02]  /*1d60*/  DADD R20, R2, R6 ;  /* 0x0000000002147229 */ /* 0x004fe40000000006 */
[----:B---3--:R-:W-:Y:S02]  /*1d70*/  DADD R18, R8, R8 ;  /* 0x0000000008127229 */ /* 0x008fe40000000008 */
[----:B------:R-:W-:-:S02]  /*1d80*/  DFMA R4, R14, UR38, R28 ;  /* 0x000000260e047c2b */ /* 0x000fc4000800001c */
[----:B------:R-:W-:Y:S02]  /*1d90*/  DFMA R12, R14, UR14, R12 ;  /* 0x0000000e0e0c7c2b */ /* 0x000fe4000800000c */
[----:B------:R-:W-:Y:S02]  /*1da0*/  DFMA R22, R22, UR40, R32 ;  /* 0x0000002816167c2b */ /* 0x000fe40008000020 */
[----:B------:R-:W-:Y:S02]  /*1db0*/  DFMA R14, R14, UR42, R26 ;  /* 0x0000002a0e0e7c2b */ /* 0x000fe4000800001a */
[----:B------:R-:W-:Y:S02]  /*1dc0*/  DADD R2, R2, -R6 ;  /* 0x0000000002027229 */ /* 0x000fe40000000806 */
[----:B------:R-:W-:Y:S02]  /*1dd0*/  DFMA R16, R20, UR16, R16 ;  /* 0x0000001014107c2b */ /* 0x000fe40008000010 */
[----:B------:R-:W-:-:S02]  /*1de0*/  DMUL R18, R18, 0.5 ;  /* 0x3fe0000012127828 */ /* 0x000fc40000000000 */
        /* <DEDUP_REMOVED lines=15> */
[----:B------:R-:W-:Y:S02]  /*1ee0*/  DADD R8, R10, R12 ;  /* 0x000000000a087229 */ /* 0x000fe4000000000c */
[----:B------:R-:W-:Y:S02]  /*1ef0*/  DADD R6, R2, R16 ;  /* 0x0000000002067229 */ /* 0x000fe40000000010 */
[----:B------:R-:W-:Y:S02]  /*1f00*/  DADD R14, R22, R14 ;  /* 0x00000000160e7229 */ /* 0x000fe4000000000e */
[----:B------:R-:W-:Y:S02]  /*1f10*/  DADD R10, R10, -R12 ;  /* 0x000000000a0a7229 */ /* 0x000fe4000000080c */
[----:B------:R-:W-:Y:S01]  /*1f20*/  DADD R2, R2, -R16 ;  /* 0x0000000002027229 */ /* 0x000fe20000000810 */
[----:B0-----:R-:W-:-:S04]  /*1f30*/  IMAD R25, R25, 0x7d, R0 ;  /* 0x0000007d19197824 */ /* 0x001fc800078e0200 */
[----:B-1----:R-:W-:-:S05]  /*1f40*/  IMAD.WIDE R4, R25, 0x8, R4 ;  /* 0x0000000819047825 */ /* 0x002fca00078e0204 */
[----:B------:R-:W-:Y:S04]  /*1f50*/  STG.E.64 desc[UR28][R4.64+0x190], R14 ;  /* 0x0001900e04007986 */ /* 0x000fe8000c101b1c */
[----:B------:R-:W-:Y:S04]  /*1f60*/  STG.E.64 desc[UR28][R4.64+0xc8], R8 ;  /* 0x0000c80804007986 */ /* 0x000fe8000c101b1c */
[----:B------:R-:W-:Y:S04]  /*1f70*/  STG.E.64 desc[UR28][R4.64+0x258], R10 ;  /* 0x0002580a04007986 */ /* 0x000fe8000c101b1c */
[----:B------:R-:W-:Y:S04]  /*1f80*/  STG.E.64 desc[UR28][R4.64], R6 ;  /* 0x0000000604007986 */ /* 0x000fe8000c101b1c */
[----:B------:R-:W-:Y:S01]  /*1f90*/  STG.E.64 desc[UR28][R4.64+0x320], R2 ;  /* 0x0003200204007986 */ /* 0x000fe2000c101b1c */
[----:B------:R-:W-:Y:S05]  /*1fa0*/  EXIT ;  /* 0x000000000000794d */ /* 0x000fea0003800000 */
.L_x_717:
        /* <DEDUP_REMOVED lines=13> */
.L_x_1111:


//--------------------- .text._Z32massMatrixMultiplyConstantKernelILi5ELi6ELi2EEviPKdS1_S1_S1_Pd --------------------------
	.section	.text._Z32massMatrixMultiplyConstantKernelILi5ELi6ELi2EEviPKdS1_S1_S1_Pd,"ax",@progbits
	.align	128
        .global         _Z32massMatrixMultiplyConstantKernelILi5ELi6ELi2EEviPKdS1_S1_S1_Pd
        .type           _Z32massMatrixMultiplyConstantKernelILi5ELi6ELi2EEviPKdS1_S1_S1_Pd,@function
        .size           _Z32massMatrixMultiplyConstantKernelILi5ELi6ELi2EEviPKdS1_S1_S1_Pd,(.L_x_1112 - _Z32massMatrixMultiplyConstantKernelILi5ELi6ELi2EEviPKdS1_S1_S1_Pd)
        .other          _Z32massMatrixMultiplyConstantKernelILi5ELi6ELi2EEviPKdS1_S1_S1_Pd,@"STO_CUDA_ENTRY STV_DEFAULT"
_Z32massMatrixMultiplyConstantKernelILi5ELi6ELi2EEviPKdS1_S1_S1_Pd:
.text._Z32massMatrixMultiplyConstantKernelILi5ELi6ELi2EEviPKdS1_S1_S1_Pd:
        /* <DEDUP_REMOVED lines=12> */
[----:B------:R-:W5:Y:S01]  /*00c0*/  LDCU.64 UR6, c[0x3][0x40] ;  /* 0x00c00800ff0677ac */ /* 0x000f620008000a00 */
        /* <DEDUP_REMOVED lines=10> */
[----:B------:R-:W3:Y:S01]  /*0170*/  @!P0 LDG.E.64.CONSTANT R54, desc[UR4][R4.64+0x190] ;  /* 0x0001900404368981 */ /* 0x000ee2000c1e9b00 */
[----:B--2---:R-:W-:Y:S01]  /*0180*/  IMAD.U32 R38, RZ, RZ, UR8 ;  /* 0x00000008ff267e24 */ /* 0x004fe2000f8e00ff */
[----:B------:R-:W-:Y:S01]  /*0190*/  MOV R39, UR9 ;  /* 0x0000000900277c02 */ /* 0x000fe20008000f00 */
[----:B------:R-:W-:Y:S01]  /*01a0*/  IMAD.U32 R32, RZ, RZ, UR10 ;  /* 0x0000000aff207e24 */ /* 0x000fe2000f8e00ff */
[----:B------:R-:W-:Y:S01]  /*01b0*/  MOV R33, UR11 ;  /* 0x0000000b00217c02 */ /* 0x000fe20008000f00 */
[----:B------:R-:W0:Y:S01]  /*01c0*/  LDCU.128 UR8, c[0x3][0x720] ;  /* 0x00c0e400ff0877ac */ /* 0x000e220008000c00 */
[----:B----4-:R-:W-:Y:S01]  /*01d0*/  IMAD.U32 R36, RZ, RZ, UR18 ;  /* 0x00000012ff247e24 */ /* 0x010fe2000f8e00ff */
[----:B-----5:R-:W-:Y:S01]  /*01e0*/  MOV R34, UR28 ;  /* 0x0000001c00227c02 */ /* 0x020fe20008000f00 */
[----:B------:R-:W-:Y:S01]  /*01f0*/  IMAD.U32 R37, RZ, RZ, UR19 ;  /* 0x00000013ff257e24 */ /* 0x000fe2000f8e00ff */
[----:B------:R-:W1:Y:S01]  /*0200*/  S2R R3, SR_CgaCtaId ;  /* 0x0000000000037919 */ /* 0x000e620000008800 */
[----:B------:R-:W-:Y:S01]  /*0210*/  IMAD.U32 R35, RZ, RZ, UR29 ;  /* 0x0000001dff237e24 */ /* 0x000fe2000f8e00ff */
[----:B------:R-:W-:Y:S01]  /*0220*/  MOV R27, UR13 ;  /* 0x0000000d001b7c02 */ /* 0x000fe20008000f00 */
[----:B------:R-:W-:Y:S01]  /*0230*/  IMAD.U32 R26, RZ, RZ, UR12 ;  /* 0x0000000cff1a7e24 */ /* 0x000fe2000f8e00ff */
[----:B------:R-:W2:Y:S01]  /*0240*/  LDCU.64 UR12, c[0x3][0x740] ;  /* 0x00c0e800ff0c77ac */ /* 0x000ea20008000a00 */
        /* <DEDUP_REMOVED lines=12> */
[----:B------:R-:W-:Y:S01]  /*0310*/  IMAD.U32 R24, RZ, RZ, UR14 ;  /* 0x0000000eff187e24 */ /* 0x000fe2000f8e00ff */
[----:B------:R-:W-:Y:S01]  /*0320*/  BSSY.RECONVERGENT B0, `(.L_x_718) ;  /* 0x000007f000007945 */ /* 0x000fe20003800200 */
[----:B------:R-:W-:-:S02]  /*0330*/  IMAD.U32 R25, RZ, RZ, UR15 ;  /* 0x0000000fff197e24 */ /* 0x000fc4000f8e00ff */
[----:B------:R-:W-:Y:S02]  /*0340*/  IMAD.U32 R14, RZ, RZ, UR8 ;  /* 0x00000008ff0e7e24 */ /* 0x000fe4000f8e00ff */
[----:B------:R-:W-:Y:S02]  /*0350*/  IMAD.U32 R17, RZ, RZ, UR35 ;  /* 0x00000023ff117e24 */ /* 0x000fe4000f8e00ff */
[----:B------:R-:W-:Y:S01]  /*0360*/  IMAD.U32 R23, RZ, RZ, UR17 ;  /* 0x00000011ff177e24 */ /* 0x000fe2000f8e00ff */
[----:B------:R-:W-:Y:S06]  /*0370*/  BAR.SYNC.DEFER_BLOCKING 0x0 ;  /* 0x0000000000007b1d */ /* 0x000fec0000010000 */
[----:B---3--:R-:W-:-:S02]  /*0380*/  DADD R12, R6, R10 ;  /* 0x00000000060c7229 */ /* 0x008fc4000000000a */
[----:B------:R-:W-:Y:S01]  /*0390*/  DADD R6, R6, -R10 ;  /* 0x0000000006067229 */ /* 0x000fe2000000080a */
[----:B------:R-:W-:Y:S01]  /*03a0*/  MOV R10, UR6 ;  /* 0x00000006000a7c02 */ /* 0x000fe20008000f00 */
[----:B------:R-:W-:Y:S01]  /*03b0*/  IMAD.U32 R11, RZ, RZ, UR7 ;  /* 0x00000007ff0b7e24 */ /* 0x000fe2000f8e00ff */
[----:B------:R-:W-:-:S03]  /*03c0*/  DADD R42, R44, R8 ;  /* 0x000000002c2a7229 */ /* 0x000fc60000000008 */
[C---:B------:R-:W-:Y:S02]  /*03d0*/  DFMA R46, R12.reuse, R38, RZ ;  /* 0x000000260c2e722b */ /* 0x040fe400000000ff */
[C---:B------:R-:W-:Y:S02]  /*03e0*/  DFMA R48, R12.reuse, R36, RZ ;  /* 0x000000240c30722b */ /* 0x040fe400000000ff */
[----:B------:R-:W-:Y:S02]  /*03f0*/  DFMA R12, R12, R34, RZ ;  /* 0x000000220c0c722b */ /* 0x000fe400000000ff */
[----:B------:R-:W-:Y:S02]  /*0400*/  DADD R4, R54, R54 ;  /* 0x0000000036047229 */ /* 0x000fe40000000036 */
[----:B------:R-:W-:Y:S01]  /*0410*/  DADD R44, R44, -R8 ;  /* 0x000000002c2c7229 */ /* 0x000fe20000000808 */
[----:B------:R-:W-:Y:S01]  /*0420*/  LOP3.LUT R8, R59, 0xffff, RZ, 0xc0, !PT ;  /* 0x0000ffff3b087812 */ /* 0x000fe200078ec0ff */
[C---:B------:R-:W-:Y:S01]  /*0430*/  DFMA R50, R6.reuse, R26, RZ ;  /* 0x0000001a0632722b */ /* 0x040fe200000000ff */
[----:B------:R-:W-:Y:S01]  /*0440*/  MOV R9, UR21 ;  /* 0x0000001500097c02 */ /* 0x000fe20008000f00 */
[----:B------:R-:W-:-:S02]  /*0450*/  DFMA R52, R6, R20, RZ ;  /* 0x000000140634722b */ /* 0x000fc400000000ff */
[C---:B------:R-:W-:Y:S01]  /*0460*/  DFMA R46, R42.reuse, R32, R46 ;  /* 0x000000202a2e722b */ /* 0x040fe2000000002e */
[----:B------:R-:W-:Y:S01]  /*0470*/  IMAD R8, R8, 0x3334, RZ ;  /* 0x0000333408087824 */ /* 0x000fe200078e02ff */
[----:B------:R-:W-:Y:S02]  /*0480*/  DFMA R48, R42, R30, R48 ;  /* 0x0000001e2a30722b */ /* 0x000fe40000000030 */
[----:B------:R-:W-:Y:S02]  /*0490*/  DFMA R6, R6, R18, RZ ;  /* 0x000000120606722b */ /* 0x000fe400000000ff */
[----:B------:R-:W-:Y:S01]  /*04a0*/  DFMA R42, R42, R28, R12 ;  /* 0x0000001c2a2a722b */ /* 0x000fe2000000000c */
[----:B------:R-:W-:Y:S01]  /*04b0*/  SHF.R.U32.HI R41, RZ, 0x10, R8 ;  /* 0x00000010ff297819 */ /* 0x000fe20000011608 */
[----:B------:R-:W-:Y:S01]  /*04c0*/  DMUL R4, R4, 0.5 ;  /* 0x3fe0000004047828 */ /* 0x000fe20000000000 */
[----:B------:R-:W-:Y:S01]  /*04d0*/  IMAD.U32 R12, RZ, RZ, UR26 ;  /* 0x0000001aff0c7e24 */ /* 0x000fe2000f8e00ff */
[C---:B------:R-:W-:Y:S01]  /*04e0*/  DFMA R50, R44.reuse, R24, R50 ;  /* 0x000000182c32722b */ /* 0x040fe20000000032 */
[----:B------:R-:W-:Y:S01]  /*04f0*/  IMAD.U32 R13, RZ, RZ, UR27 ;  /* 0x0000001bff0d7e24 */ /* 0x000fe2000f8e00ff */
[C---:B------:R-:W-:Y:S01]  /*0500*/  DFMA R52, R44.reuse, R14, R52 ;  /* 0x0000000e2c34722b */ /* 0x040fe20000000034 */
[----:B------:R-:W-:Y:S01]  /*0510*/  PRMT R40, R41, 0x9910, RZ ;  /* 0x0000991029287816 */ /* 0x000fe200000000ff */
[----:B------:R-:W-:Y:S01]  /*0520*/  DFMA R44, R44, R16, R6 ;  /* 0x000000102c2c722b */ /* 0x000fe20000000006 */
[----:B------:R-:W-:Y:S01]  /*0530*/  IMAD.U32 R8, RZ, RZ, UR20 ;  /* 0x00000014ff087e24 */ /* 0x000fe2000f8e00ff */
[----:B------:R-:W-:Y:S01]  /*0540*/  DADD R54, R54, -R54 ;  /* 0x0000000036367229 */ /* 0x000fe20000000836 */
[----:B------:R-:W-:Y:S01]  /*0550*/  IMAD.U32 R6, RZ, RZ, UR10 ;  /* 0x0000000aff067e24 */ /* 0x000fe2000f8e00ff */
[C---:B------:R-:W-:Y:S01]  /*0560*/  DFMA R46, R4.reuse, R22, R46 ;  /* 0x00000016042e722b */ /* 0x040fe2000000002e */
[----:B------:R-:W-:Y:S01]  /*0570*/  IMAD.U32 R7, RZ, RZ, UR11 ;  /* 0x0000000bff077e24 */ /* 0x000fe2000f8e00ff */
[C---:B------:R-:W-:Y:S01]  /*0580*/  DFMA R48, R4.reuse, R12, R48 ;  /* 0x0000000c0430722b */ /* 0x040fe20000000030 */
[----:B------:R-:W-:Y:S01]  /*0590*/  IMAD R40, R40, 0x5, RZ ;  /* 0x0000000528287824 */ /* 0x000fe200078e02ff */
[----:B------:R-:W-:Y:S01]  /*05a0*/  DFMA R42, R4, R10, R42 ;  /* 0x0000000a042a722b */ /* 0x000fe2000000002a */
[----:B--2---:R-:W-:Y:S01]  /*05b0*/  MOV R4, UR12 ;  /* 0x0000000c00047c02 */ /* 0x004fe20008000f00 */
[----:B------:R-:W-:Y:S01]  /*05c0*/  IMAD.U32 R5, RZ, RZ, UR13 ;  /* 0x0000000dff057e24 */ /* 0x000fe2000f8e00ff */
[C---:B------:R-:W-:Y:S01]  /*05d0*/  DFMA R50, R54.reuse, R8, R50 ;  /* 0x000000083632722b */ /* 0x040fe20000000032 */
[----:B------:R-:W-:Y:S01]  /*05e0*/  IMAD.MOV R40, RZ, RZ, -R40 ;  /* 0x000000ffff287224 */ /* 0x000fe200078e0a28 */
[----:B------:R-:W-:-:S03]  /*05f0*/  DFMA R52, R54, R6, R52 ;  /* 0x000000063634722b */ /* 0x000fc60000000034 */
[----:B------:R-:W-:Y:S01]  /*0600*/  DFMA R44, R54, R4, R44 ;  /* 0x00000004362c722b */ /* 0x000fe2000000002c */
[----:B------:R-:W-:Y:S02]  /*0610*/  PRMT R40, R40, 0x7710, RZ ;  /* 0x0000771028287816 */ /* 0x000fe400000000ff */
[----:B------:R-:W-:-:S04]  /*0620*/  MOV R54, 0x400 ;  /* 0x0000040000367802 */ /* 0x000fc80000000f00 */
[----:B-1----:R-:W-:Y:S01]  /*0630*/  LEA R3, R3, R54, 0x18 ;  /* 0x0000003603037211 */ /* 0x002fe200078ec0ff */
[C-C-:B------:R-:W-:Y:S02]  /*0640*/  DADD R54, R46.reuse, -R50.reuse ;  /* 0x000000002e367229 */ /* 0x140fe40000000832 */
[----:B------:R-:W-:Y:S02]  /*0650*/  DADD R46, R46, R50 ;  /* 0x000000002e2e7229 */ /* 0x000fe40000000032 */
[----:B------:R-:W-:Y:S01]  /*0660*/  IMAD R2, R2, 0x6c0, R3 ;  /* 0x000006c002027824 */ /* 0x000fe200078e0203 */
[----:B------:R-:W-:-:S03]  /*0670*/  IADD3 R3, PT, PT, R59, R40, RZ ;  /* 0x000000283b037210 */ /* 0x000fc60007ffe0ff */
[----:B------:R-:W-:Y:S01]  /*0680*/  IMAD R50, R41, 0x30, R2 ;  /* 0x0000003029327824 */ /* 0x000fe200078e0202 */
[----:B------:R-:W-:Y:S01]  /*0690*/  LOP3.LUT R3, R3, 0xffff, RZ, 0xc0, !PT ;  /* 0x0000ffff03037812 */ /* 0x000fe200078ec0ff */
[C-C-:B------:R-:W-:Y:S02]  /*06a0*/  DADD R40, R48.reuse, -R52.reuse ;  /* 0x0000000030287229 */ /* 0x140fe40000000834 */
[----:B------:R-:W-:Y:S02]  /*06b0*/  DADD R48, R48, R52 ;  /* 0x0000000030307229 */ /* 0x000fe40000000034 */
        /* <DEDUP_REMOVED lines=11> */
.L_x_720:
        /* <DEDUP_REMOVED lines=30> */
[----:B------:R-:W-:-:S06]  /*0950*/  DFMA R54, R46, R24, R54 ;  /* 0x000000182e36722b */ /* 0x000fcc0000000036 */
[----:B------:R-:W-:Y:S02]  /*0960*/  DFMA R52, R50, R22, R52 ;  /* 0x000000163234722b */ /* 0x000fe40000000034 */
[----:B------:R-:W-:-:S08]  /*0970*/  DFMA R54, R48, R8, R54 ;  /* 0x000000083036722b */ /* 0x000fd00000000036 */
[C-C-:B------:R-:W-:Y:S02]  /*0980*/  DADD R56, R52.reuse, -R54.reuse ;  /* 0x0000000034387229 */ /* 0x140fe40000000836 */
[----:B------:R-:W-:Y:S02]  /*0990*/  DADD R52, R52, R54 ;  /* 0x0000000034347229 */ /* 0x000fe40000000036 */
[C---:B------:R-:W-:Y:S02]  /*09a0*/  DFMA R54, R40.reuse, R36, RZ ;  /* 0x000000242836722b */ /* 0x040fe400000000ff */
[----:B------:R-:W-:Y:S01]  /*09b0*/  DFMA R40, R40, R34, RZ ;  /* 0x000000222828722b */ /* 0x000fe200000000ff */
[----:B------:R1:W-:Y:S04]  /*09c0*/  STS.64 [R61+0xf0], R56 ;  /* 0x0000f0383d007388 */ /* 0x0003e80000000a00 */
[----:B------:R1:W-:Y:S01]  /*09d0*/  STS.64 [R61], R52 ;  /* 0x000000343d007388 */ /* 0x0003e20000000a00 */
        /* <DEDUP_REMOVED lines=19> */
.L_x_719:
[----:B------:R-:W-:Y:S05]  /*0b10*/  BSYNC.RECONVERGENT B0 ;  /* 0x0000000000007941 */ /* 0x000fea0003800200 */
.L_x_718:
[----:B------:R-:W2:Y:S01]  /*0b20*/  S2R R60, SR_TID.X ;  /* 0x00000000003c7919 */ /* 0x000ea20000002100 */
[----:B------:R-:W3:Y:S01]  /*0b30*/  LDCU.64 UR40, c[0x3][0x40] ;  /* 0x00c00800ff2877ac */ /* 0x000ee20008000a00 */
[----:B------:R-:W-:Y:S01]  /*0b40*/  BSSY.RECONVERGENT B0, `(.L_x_721) ;  /* 0x00000a2000007945 */ /* 0x000fe20003800200 */
[----:B------:R-:W4:Y:S01]  /*0b50*/  LDCU.64 UR42, c[0x3][0x740] ;  /* 0x00c0e800ff2a77ac */ /* 0x000f220008000a00 */
[----:B------:R-:W0:Y:S01]  /*0b60*/  LDCU.64 UR12, c[0x3][0x710] ;  /* 0x00c0e200ff0c77ac */ /* 0x000e220008000a00 */
[----:B------:R-:W0:Y:S01]  /*0b70*/  LDCU.64 UR14, c[0x3][0x10] ;  /* 0x00c00200ff0e77ac */ /* 0x000e220008000a00 */
[----:B------:R-:W0:Y:S01]  /*0b80*/  LDCU.64 UR20, c[0x3][0x18] ;  /* 0x00c00300ff1477ac */ /* 0x000e220008000a00 */
[----:B------:R-:W0:Y:S01]  /*0b90*/  LDCU.64 UR22, c[0x3][0x718] ;  /* 0x00c0e300ff1677ac */ /* 0x000e220008000a00 */
[----:B------:R-:W0:Y:S01]  /*0ba0*/  LDCU.128 UR8, c[0x3][0x700] ;  /* 0x00c0e000ff0877ac */ /* 0x000e220008000c00 */
[----:B------:R-:W0:Y:S01]  /*0bb0*/  LDCU.128 UR16, c[0x3][URZ] ;  /* 0x00c00000ff1077ac */ /* 0x000e220008000c00 */
[----:B------:R-:W-:Y:S01]  /*0bc0*/  BAR.SYNC.DEFER_BLOCKING 0x0 ;  /* 0x0000000000007b1d */ /* 0x000fe20000010000 */
[----:B--2---:R-:W-:-:S05]  /*0bd0*/  ISETP.GT.U32.AND P1, PT, R60, 0x23, PT ;  /* 0x000000233c00780c */ /* 0x004fca0003f24070 */
[----:B------:R-:W2:Y:S01]  /*0be0*/  LDCU.128 UR24, c[0x3][0x20] ;  /* 0x00c00400ff1877ac */ /* 0x000ea20008000c00 */
[----:B------:R-:W0:Y:S01]  /*0bf0*/  LDCU.128 UR28, c[0x3][0x720] ;  /* 0x00c0e400ff1c77ac */ /* 0x000e220008000c00 */
[----:B------:R-:W0:Y:S01]  /*0c00*/  LDCU.128 UR32, c[0x3][0x30] ;  /* 0x00c00600ff2077ac */ /* 0x000e220008000c00 */
[----:B------:R-:W0:Y:S05]  /*0c10*/  LDCU.128 UR36, c[0x3][0x730] ;  /* 0x00c0e600ff2477ac */ /* 0x000e2a0008000c00 */
[----:B---34-:R-:W-:Y:S05]  /*0c20*/  @P1 BRA `(.L_x_722) ;  /* 0x00000008004c1947 */ /* 0x018fea0003800000 */
.L_x_723:
[----:B------:R-:W-:Y:S01]  /*0c30*/  PRMT R4, R60, 0x9910, RZ ;  /* 0x000099103c047816 */ /* 0x000fe200000000ff */
[----:B---3--:R-:W3:Y:S01]  /*0c40*/  @!P0 LDC.64 R8, c[0x0][0x388] ;  /* 0x0000e200ff088b82 */ /* 0x008ee20000000a00 */
[----:B------:R-:W-:Y:S01]  /*0c50*/  UMOV UR6, 0x2406 ;  /* 0x0000240600067882 */ /* 0x000fe20000000000 */
[----:B------:R-:W-:Y:S02]  /*0c60*/  CS2R R6, SRZ ;  /* 0x0000000000067805 */ /* 0x000fe4000001ff00 */
[----:B------:R-:W-:Y:S01]  /*0c70*/  IMAD R4, R4, 0xab, RZ ;  /* 0x000000ab04047824 */ /* 0x000fe200078e02ff */
[----:B01----:R-:W-:Y:S02]  /*0c80*/  CS2R R42, SRZ ;  /* 0x00000000002a7805 */ /* 0x003fe4000001ff00 */
[----:B------:R-:W-:Y:S02]  /*0c90*/  CS2R R28, SRZ ;  /* 0x00000000001c7805 */ /* 0x000fe4000001ff00 */
[----:B------:R-:W-:Y:S01]  /*0ca0*/  CS2R R40, SRZ ;  /* 0x0000000000287805 */ /* 0x000fe2000001ff00 */
[----:B------:R-:W-:Y:S01]  /*0cb0*/  IMAD.U32 R26, RZ, RZ, UR8 ;  /* 0x00000008ff1a7e24 */ /* 0x000fe2000f8e00ff */
[----:B------:R-:W-:Y:S01]  /*0cc0*/  LOP3.LUT R4, R4, 0xffff, RZ, 0xc0, !PT ;  /* 0x0000ffff04047812 */ /* 0x000fe200078ec0ff */
[----:B------:R-:W-:Y:S01]  /*0cd0*/  IMAD.U32 R38, RZ, RZ, UR16 ;  /* 0x00000010ff267e24 */ /* 0x000fe2000f8e00ff */
[----:B------:R-:W-:-:S02]  /*0ce0*/  MOV R27, UR9 ;  /* 0x00000009001b7c02 */ /* 0x000fc40008000f00 */
[----:B------:R-:W-:Y:S01]  /*0cf0*/  MOV R39, UR17 ;  /* 0x0000001100277c02 */ /* 0x000fe20008000f00 */
[----:B------:R-:W-:Y:S01]  /*0d00*/  IMAD.U32 R24, RZ, RZ, UR10 ;  /* 0x0000000aff187e24 */ /* 0x000fe2000f8e00ff */
[----:B------:R-:W-:Y:S01]  /*0d10*/  SHF.R.U32.HI R10, RZ, 0xa, R4 ;  /* 0x0000000aff0a7819 */ /* 0x000fe20000011604 */
[----:B------:R-:W-:Y:S01]  /*0d20*/  IMAD.U32 R32, RZ, RZ, UR18 ;  /* 0x00000012ff207e24 */ /* 0x000fe2000f8e00ff */
[----:B------:R-:W-:Y:S02]  /*0d30*/  MOV R25, UR11 ;  /* 0x0000000b00197c02 */ /* 0x000fe40008000f00 */
[----:B------:R-:W-:Y:S01]  /*0d40*/  MOV R33, UR19 ;  /* 0x0000001300217c02 */ /* 0x000fe20008000f00 */
[----:B------:R-:W-:Y:S01]  /*0d50*/  IMAD.U32 R22, RZ, RZ, UR14 ;  /* 0x0000000eff167e24 */ /* 0x000fe2000f8e00ff */
[----:B------:R-:W-:Y:S02]  /*0d60*/  PRMT R4, R10, 0x9910, RZ ;  /* 0x000099100a047816 */ /* 0x000fe400000000ff */
[----:B------:R-:W-:Y:S01]  /*0d70*/  MOV R23, UR15 ;  /* 0x0000000f00177c02 */ /* 0x000fe20008000f00 */
[----:B------:R-:W-:Y:S01]  /*0d80*/  IMAD.U32 R36, RZ, RZ, UR20 ;  /* 0x00000014ff247e24 */ /* 0x000fe2000f8e00ff */
[----:B------:R-:W-:Y:S01]  /*0d90*/  MOV R37, UR21 ;  /* 0x0000001500257c02 */ /* 0x000fe20008000f00 */
[----:B------:R-:W-:Y:S01]  /*0da0*/  IMAD R4, R4, 0x6, RZ ;  /* 0x0000000604047824 */ /* 0x000fe200078e02ff */
[----:B------:R-:W-:Y:S01]  /*0db0*/  MOV R21, UR23 ;  /* 0x0000001700157c02 */ /* 0x000fe20008000f00 */
[----:B------:R-:W-:Y:S01]  /*0dc0*/  IMAD.U32 R20, RZ, RZ, UR22 ;  /* 0x00000016ff147e24 */ /* 0x000fe2000f8e00ff */
[----:B--2---:R-:W-:Y:S01]  /*0dd0*/  MOV R31, UR25 ;  /* 0x00000019001f7c02 */ /* 0x004fe20008000f00 */
[----:B------:R-:W-:Y:S01]  /*0de0*/  IMAD.U32 R30, RZ, RZ, UR24 ;  /* 0x00000018ff1e7e24 */ /* 0x000fe2000f8e00ff */
[----:B------:R-:W-:Y:S01]  /*0df0*/  IADD3 R4, PT, PT, RZ, -R4, RZ ;  /* 0x80000004ff047210 */ /* 0x000fe20007ffe0ff */
[----:B------:R-:W0:Y:S03]  /*0e00*/  @!P0 LDC.64 R56, c[0x0][0x388] ;  /* 0x0000e200ff388b82 */ /* 0x000e260000000a00 */
[----:B------:R-:W-:-:S05]  /*0e10*/  PRMT R5, R4, 0x7710, RZ ;  /* 0x0000771004057816 */ /* 0x000fca00000000ff */
[----:B------:R-:W-:-:S05]  /*0e20*/  IMAD.IADD R4, R5, 0x1, R60 ;  /* 0x0000000105047824 */ /* 0x000fca00078e023c */
[----:B------:R-:W-:-:S04]  /*0e30*/  LOP3.LUT R11, R4, 0xff, RZ, 0xc0, !PT ;  /* 0x000000ff040b7812 */ /* 0x000fc800078ec0ff */
[----:B------:R-:W-:-:S05]  /*0e40*/  PRMT R51, R11, 0x5410, R10 ;  /* 0x000054100b337816 */ /* 0x000fca000000000a */
[----:B------:R-:W-:-:S04]  /*0e50*/  IDP.2A.LO.U16.U8 R51, R51, UR6, RZ ;  /* 0x0000000633337c26 */ /* 0x000fc800080010ff */
[----:B------:R-:W-:-:S04]  /*0e60*/  @!P0 IMAD R5, R0, 0xd8, R51 ;  /* 0x000000d800058824 */ /* 0x000fc800078e0233 */
[----:B---3--:R-:W-:Y:S02]  /*0e70*/  @!P0 IMAD.WIDE R8, R5, 0x8, R8 ;  /* 0x0000000805088825 */ /* 0x008fe400078e0208 */
[----:B------:R-:W1:Y:S03]  /*0e80*/  @!P0 LDC.64 R4, c[0x0][0x388] ;  /* 0x0000e200ff048b82 */ /* 0x000e660000000a00 */
[----:B------:R-:W2:Y:S04]  /*0e90*/  @!P0 LDG.E.64.CONSTANT R6, desc[UR4][R8.64+0x28] ;  /* 0x0000280408068981 */ /* 0x000ea8000c1e9b00 */
[----:B------:R3:W4:Y:S01]  /*0ea0*/  @!P0 LDG.E.64.CONSTANT R42, desc[UR4][R8.64] ;  /* 0x00000004082a8981 */ /* 0x000722000c1e9b00 */
[----:B------:R-:W-:-:S04]  /*0eb0*/  @!P0 IMAD R13, R0, 0xd8, R51 ;  /* 0x000000d8000d8824 */ /* 0x000fc800078e0233 */
[----:B-1----:R-:W-:-:S05]  /*0ec0*/  @!P0 IMAD.WIDE R12, R13, 0x8, R4 ;  /* 0x000000080d0c8825 */ /* 0x002fca00078e0204 */
[----:B------:R-:W5:Y:S04]  /*0ed0*/  @!P0 LDG.E.64.CONSTANT R28, desc[UR4][R12.64+0x20] ;  /* 0x000020040c1c8981 */ /* 0x000f68000c1e9b00 */
[----:B------:R1:W5:Y:S01]  /*0ee0*/  @!P0 LDG.E.64.CONSTANT R40, desc[UR4][R12.64+0x8] ;  /* 0x000008040c288981 */ /* 0x000362000c1e9b00 */
[----:B------:R-:W-:Y:S01]  /*0ef0*/  LOP3.LUT R61, R10, 0xffff, RZ, 0xc0, !PT ;  /* 0x0000ffff0a3d7812 */ /* 0x000fe200078ec0ff */
[----:B------:R-:W-:-:S04]  /*0f00*/  @!P0 IMAD R51, R0, 0xd8, R51 ;  /* 0x000000d800338824 */ /* 0x000fc800078e0233 */
[----:B------:R-:W-:Y:S02]  /*0f10*/  IMAD R61, R61, 0x120, R2 ;  /* 0x000001203d3d7824 */ /* 0x000fe400078e0202 */
[----:B0-----:R-:W-:Y:S01]  /*0f20*/  @!P0 IMAD.WIDE R56, R51, 0x8, R56 ;  /* 0x0000000833388825 */ /* 0x001fe200078e0238 */
[----:B------:R-:W-:-:S03]  /*0f30*/  CS2R R50, SRZ ;  /* 0x0000000000327805 */ /* 0x000fc6000001ff00 */
[----:B------:R-:W-:-:S03]  /*0f40*/  IMAD R61, R11, 0x30, R61 ;  /* 0x000000300b3d7824 */ /* 0x000fc600078e023d */
[----:B------:R-:W5:Y:S04]  /*0f50*/  @!P0 LDG.E.64.CONSTANT R50, desc[UR4][R56.64+0x18] ;  /* 0x0000180438328981 */ /* 0x000f68000c1e9b00 */
[----:B------:R-:W-:Y:S04]  /*0f60*/  LDS.64 R4, [R61+0x20] ;  /* 0x000020003d047984 */ /* 0x000fe80000000a00 */
[----:B------:R-:W0:Y:S04]  /*0f70*/  LDS.128 R16, [R61] ;  /* 0x000000003d107984 */ /* 0x000e280000000c00 */
[----:B------:R-:W3:Y:S01]  /*0f80*/  LDS.128 R44, [R61+0x10] ;  /* 0x000010003d2c7984 */ /* 0x000ee20000000c00 */
[----:B0-----:R-:W-:-:S02]  /*0f90*/  DADD R10, R16, -R4 ;  /* 0x00000000100a7229 */ /* 0x001fc40000000804 */
[----:B------:R-:W-:Y:S02]  /*0fa0*/  DADD R16, R16, R4 ;  /* 0x0000000010107229 */ /* 0x000fe40000000004 */
[C-C-:B---3--:R-:W-:Y:S02]  /*0fb0*/  DADD R4, R46.reuse, R18.reuse ;  /* 0x000000002e047229 */ /* 0x148fe40000000012 */
[----:B------:R-:W-:Y:S02]  /*0fc0*/  DADD R46, -R46, R18 ;  /* 0x000000002e2e7229 */ /* 0x000fe40000000112 */
[----:B------:R-:W-:Y:S02]  /*0fd0*/  DADD R52, R44, R44 ;  /* 0x000000002c347229 */ /* 0x000fe4000000002c */
[----:B------:R-:W-:Y:S02]  /*0fe0*/  DFMA R8, R10, R26, RZ ;  /* 0x0000001a0a08722b */ /* 0x000fe400000000ff */
[----:B------:R-:W-:-:S02]  /*0ff0*/  DFMA R14, R16, R38, RZ ;  /* 0x00000026100e722b */ /* 0x000fc400000000ff */
[----:B------:R-:W-:Y:S02]  /*1000*/  DADD R54, R44, -R44 ;  /* 0x000000002c367229 */ /* 0x000fe4000000082c */
[----:B------:R-:W-:Y:S02]  /*1010*/  DMUL R52, R52, 0.5 ;  /* 0x3fe0000034347828 */ /* 0x000fe40000000000 */
[----:B-1----:R-:W-:Y:S02]  /*1020*/  DFMA R12, R46, R24, R8 ;  /* 0x000000182e0c722b */ /* 0x002fe40000000008 */
[----:B------:R-:W-:Y:S01]  /*1030*/  DFMA R14, R4, R32, R14 ;  /* 0x00000020040e722b */ /* 0x000fe2000000000e */
[----:B------:R-:W-:Y:S01]  /*1040*/  IMAD.U32 R8, RZ, RZ, UR12 ;  /* 0x0000000cff087e24 */ /* 0x000fe2000f8e00ff */
[----:B------:R-:W-:Y:S01]  /*1050*/  MOV R9, UR13 ;  /* 0x0000000d00097c02 */ /* 0x000fe20008000f00 */
[----:B------:R-:W-:-:S05]  /*1060*/  DFMA R48, R16, R36, RZ ;  /* 0x000000241030722b */ /* 0x000fca00000000ff */
[----:B------:R-:W-:Y:S02]  /*1070*/  DFMA R12, R54, R8, R12 ;  /* 0x00000008360c722b */ /* 0x000fe4000000000c */
[----:B------:R-:W-:Y:S02]  /*1080*/  DFMA R14, R52, R22, R14 ;  /* 0x00000016340e722b */ /* 0x000fe4000000000e */
[----:B------:R-:W-:-:S06]  /*1090*/  DFMA R48, R4, R30, R48 ;  /* 0x0000001e0430722b */ /* 0x000fcc0000000030 */
[C-C-:B------:R-:W-:Y:S02]  /*10a0*/  DADD R18, -R12.reuse, R14.reuse ;  /* 0x000000000c127229 */ /* 0x140fe4000000010e */
[----:B------:R-:W-:Y:S01]  /*10b0*/  DADD R12, R12, R14 ;  /* 0x000000000c0c7229 */ /* 0x000fe2000000000e */
[----:B------:R-:W-:Y:S01]  /*10c0*/  IMAD.U32 R14, RZ, RZ, UR28 ;  /* 0x0000001cff0e7e24 */ /* 0x000fe2000f8e00ff */
[----:B------:R-:W-:-:S04]  /*10d0*/  MOV R15, UR29 ;  /* 0x0000001d000f7c02 */ /* 0x000fc80008000f00 */
[----:B--2---:R-:W-:Y:S02]  /*10e0*/  DMUL R6, R18, R6 ;  /* 0x0000000612067228 */ /* 0x004fe40000000000 */
[----:B------:R-:W-:-:S06]  /*10f0*/  DFMA R18, R10, R20, RZ ;  /* 0x000000140a12722b */ /* 0x000fcc00000000ff */
[----:B----4-:R-:W-:Y:S02]  /*1100*/  DFMA R44, R12, R42, -R6 ;  /* 0x0000002a0c2c722b */ /* 0x010fe40000000806 */
        /* <DEDUP_REMOVED lines=8> */
[C-C-:B------:R-:W-:Y:S02]  /*1190*/  DADD R34, R48.reuse, -R18.reuse ;  /* 0x0000000030227229 */ /* 0x140fe40000000812 */
[----:B------:R-:W-:-:S06]  /*11a0*/  DADD R18, R48, R18 ;  /* 0x0000000030127229 */ /* 0x000fcc0000000012 */
[----:B-----5:R-:W-:Y:S01]  /*11b0*/  DMUL R28, R34, R28 ;  /* 0x0000001c221c7228 */ /* 0x020fe20000000000 */
[----:B------:R-:W-:Y:S01]  /*11c0*/  IMAD.U32 R34, RZ, RZ, UR32 ;  /* 0x00000020ff227e24 */ /* 0x000fe2000f8e00ff */
[----:B------:R-:W-:-:S06]  /*11d0*/  MOV R35, UR33 ;  /* 0x0000002100237c02 */ /* 0x000fcc0008000f00 */
[CCC-:B------:R-:W-:Y:S02]  /*11e0*/  DFMA R48, R18.reuse, R40.reuse, -R28.reuse ;  /* 0x000000281230722b */ /* 0x1c0fe4000000081c */
[----:B------:R-:W-:Y:S02]  /*11f0*/  DFMA R40, R18, R40, R28 ;  /* 0x000000281228722b */ /* 0x000fe4000000001c */
[----:B------:R-:W-:Y:S01]  /*1200*/  DFMA R16, R16, R34, RZ ;  /* 0x000000221010722b */ /* 0x000fe200000000ff */
[----:B------:R-:W-:Y:S01]  /*1210*/  IMAD.U32 R18, RZ, RZ, UR36 ;  /* 0x00000024ff127e24 */ /* 0x000fe2000f8e00ff */
[----:B------:R-:W-:Y:S01]  /*1220*/  MOV R19, UR37 ;  /* 0x0000002500137c02 */ /* 0x000fe20008000f00 */
[----:B------:R-:W-:Y:S01]  /*1230*/  IMAD.U32 R28, RZ, RZ, UR34 ;  /* 0x00000022ff1c7e24 */ /* 0x000fe2000f8e00ff */
[----:B------:R-:W-:-:S04]  /*1240*/  MOV R29, UR35 ;  /* 0x00000023001d7c02 */ /* 0x000fc80008000f00 */
[----:B------:R-:W-:Y:S02]  /*1250*/  DFMA R10, R10, R18, RZ ;  /* 0x000000120a0a722b */ /* 0x000fe400000000ff */
        /* <DEDUP_REMOVED lines=10> */
[----:B------:R-:W-:-:S06]  /*1300*/  CS2R R46, SRZ ;  /* 0x00000000002e7805 */ /* 0x000fcc000001ff00 */
[----:B------:R-:W2:Y:S01]  /*1310*/  @!P0 LDG.E.64.CONSTANT R46, desc[UR4][R56.64+0x10] ;  /* 0x00001004382e8981 */ /* 0x000ea2000c1e9b00 */
[C-C-:B------:R-:W-:Y:S02]  /*1320*/  DADD R58, R52.reuse, R54.reuse ;  /* 0x00000000343a7229 */ /* 0x140fe40000000036 */
[----:B------:R-:W-:-:S08]  /*1330*/  DADD R52, R52, -R54 ;  /* 0x0000000034347229 */ /* 0x000fd00000000836 */
[----:B------:R-:W-:Y:S02]  /*1340*/  DMUL R52, R52, R50 ;  /* 0x0000003234347228 */ /* 0x000fe40000000000 */
[----:B------:R-:W-:-:S08]  /*1350*/  DFMA R54, R42, R32, RZ ;  /* 0x000000202a36722b */ /* 0x000fd000000000ff */
[----:B------:R-:W-:Y:S01]  /*1360*/  DFMA R54, R40, R30, R54 ;  /* 0x0000001e2836722b */ /* 0x000fe20000000036 */
[C---:B------:R-:W-:Y:S01]  /*1370*/  ISETP.GE.U32.AND P1, PT, R60.reuse, 0xb, PT ;  /* 0x0000000b3c00780c */ /* 0x040fe20003f26070 */
[----:B------:R-:W-:Y:S01]  /*1380*/  VIADD R60, R60, 0x19 ;  /* 0x000000193c3c7836 */ /* 0x000fe20000000000 */
[CCC-:B--2---:R-:W-:Y:S02]  /*1390*/  DFMA R50, R58.reuse, R46.reuse, -R52.reuse ;  /* 0x0000002e3a32722b */ /* 0x1c4fe40000000834 */
[----:B------:R-:W-:Y:S02]  /*13a0*/  DFMA R58, R58, R46, R52 ;  /* 0x0000002e3a3a722b */ /* 0x000fe40000000034 */
[----:B------:R-:W-:Y:S02]  /*13b0*/  DFMA R52, R42, R38, RZ ;  /* 0x000000262a34722b */ /* 0x000fe400000000ff */
[----:B------:R-:W-:-:S06]  /*13c0*/  DFMA R46, R44, R26, RZ ;  /* 0x0000001a2c2e722b */ /* 0x000fcc00000000ff */
[----:B------:R-:W-:Y:S02]  /*13d0*/  DFMA R52, R40, R36, R52 ;  /* 0x000000242834722b */ /* 0x000fe40000000034 */
[----:B------:R-:W-:-:S06]  /*13e0*/  DFMA R46, R48, R20, R46 ;  /* 0x00000014302e722b */ /* 0x000fcc000000002e */
[----:B------:R-:W-:Y:S02]  /*13f0*/  DFMA R52, R58, R34, R52 ;  /* 0x000000223a34722b */ /* 0x000fe40000000034 */
[----:B------:R-:W-:Y:S02]  /*1400*/  DFMA R46, R50, R18, R46 ;  /* 0x00000012322e722b */ /* 0x000fe4000000002e */
[----:B------:R-:W-:-:S06]  /*1410*/  DFMA R42, R42, R22, RZ ;  /* 0x000000162a2a722b */ /* 0x000fcc00000000ff */
[C-C-:B------:R-:W-:Y:S02]  /*1420*/  DADD R56, R52.reuse, -R46.reuse ;  /* 0x0000000034387229 */ /* 0x140fe4000000082e */
[----:B------:R-:W-:Y:S02]  /*1430*/  DADD R52, R52, R46 ;  /* 0x0000000034347229 */ /* 0x000fe4000000002e */
[C---:B------:R-:W-:Y:S02]  /*1440*/  DFMA R46, R44.reuse, R24, RZ ;  /* 0x000000182c2e722b */ /* 0x040fe400000000ff */
[----:B------:R-:W-:Y:S02]  /*1450*/  DFMA R44, R44, R8, RZ ;  /* 0x000000082c2c722b */ /* 0x000fe400000000ff */
[----:B------:R-:W-:-:S04]  /*1460*/  DFMA R42, R40, R12, R42 ;  /* 0x0000000c282a722b */ /* 0x000fc8000000002a */
[C---:B------:R-:W-:Y:S02]  /*1470*/  DFMA R46, R48.reuse, R14, R46 ;  /* 0x0000000e302e722b */ /* 0x040fe4000000002e */
[----:B------:R-:W-:Y:S02]  /*1480*/  DFMA R44, R48, R6, R44 ;  /* 0x00000006302c722b */ /* 0x000fe4000000002c */
[C---:B------:R-:W-:Y:S02]  /*1490*/  DFMA R54, R58.reuse, R28, R54 ;  /* 0x0000001c3a36722b */ /* 0x040fe40000000036 */
[----:B------:R-:W-:Y:S02]  /*14a0*/  DFMA R42, R58, R10, R42 ;  /* 0x0000000a3a2a722b */ /* 0x000fe4000000002a */
[C---:B------:R-:W-:Y:S02]  /*14b0*/  DFMA R46, R50.reuse, R16, R46 ;  /* 0x00000010322e722b */ /* 0x040fe4000000002e */
[----:B------:R-:W-:Y:S01]  /*14c0*/  DFMA R44, R50, R4, R44 ;  /* 0x00000004322c722b */ /* 0x000fe2000000002c */
[----:B------:R0:W-:Y:S07]  /*14d0*/  STS.64 [R61], R52 ;  /* 0x000000343d007388 */ /* 0x0001ee0000000a00 */
[----:B------:R-:W-:-:S02]  /*14e0*/  DADD R42, R42, R44 ;  /* 0x000000002a2a7229 */ /* 0x000fc4000000002c */
[C-C-:B0-----:R-:W-:Y:S02]  /*14f0*/  DADD R52, R54.reuse, -R46.reuse ;  /* 0x0000000036347229 */ /* 0x141fe4000000082e */
[----:B------:R-:W-:Y:S01]  /*1500*/  DADD R46, R54, R46 ;  /* 0x00000000362e7229 */ /* 0x000fe2000000002e */
[----:B------:R3:W-:Y:S04]  /*1510*/  STS.64 [R61+0x20], R56 ;  /* 0x000020383d007388 */ /* 0x0007e80000000a00 */
[----:B------:R3:W-:Y:S04]  /*1520*/  STS.64 [R61+0x18], R52 ;  /* 0x000018343d007388 */ /* 0x0007e80000000a00 */
[----:B------:R3:W-:Y:S04]  /*1530*/  STS.64 [R61+0x8], R46 ;  /* 0x0000082e3d007388 */ /* 0x0007e80000000a00 */
[----:B------:R3:W-:Y:S01]  /*1540*/  STS.64 [R61+0x10], R42 ;  /* 0x0000102a3d007388 */ /* 0x0007e20000000a00 */
[----:B------:R-:W-:Y:S05]  /*1550*/  @!P1 BRA `(.L_x_723) ;  /* 0xfffffff400b49947 */ /* 0x000fea000383ffff */
.L_x_722:
[----:B0-2---:R-:W-:Y:S05]  /*1560*/  BSYNC.RECONVERGENT B0 ;  /* 0x0000000000007941 */ /* 0x005fea0003800200 */
.L_x_721:
[----:B------:R-:W0:Y:S01]  /*1570*/  S2R R59, SR_TID.X ;  /* 0x00000000003b7919 */ /* 0x000e220000002100 */
[----:B------:R-:W-:Y:S01]  /*1580*/  BSSY.RECONVERGENT B0, `(.L_x_724) ;  /* 0x000003d000007945 */ /* 0x000fe20003800200 */
[----:B------:R-:W-:Y:S01]  /*1590*/  BAR.SYNC.DEFER_BLOCKING 0x0 ;  /* 0x0000000000007b1d */ /* 0x000fe20000010000 */
[----:B0-----:R-:W-:-:S13]  /*15a0*/  ISETP.GT.U32.AND P0, PT, R59, 0x1d, PT ;  /* 0x0000001d3b00780c */ /* 0x001fda0003f04070 */
[----:B------:R-:W-:Y:S05]  /*15b0*/  @P0 BRA `(.L_x_725) ;  /* 0x0000000000e40947 */ /* 0x000fea0003800000 */
[----:B------:R-:W-:-:S07]  /*15c0*/  MOV R58, R59 ;  /* 0x0000003b003a7202 */ /* 0x000fce0000000f00 */
.L_x_726:
[C---:B01----:R-:W-:Y:S02]  /*15d0*/  PRMT R40, R58.reuse, 0x9910, RZ ;  /* 0x000099103a287816 */ /* 0x043fe400000000ff */
[----:B------:R-:W-:-:S03]  /*15e0*/  ISETP.GE.U32.AND P0, PT, R58, 0x5, PT ;  /* 0x000000053a00780c */ /* 0x000fc60003f06070 */
[----:B------:R-:W-:-:S05]  /*15f0*/  IMAD R40, R40, 0xcd, RZ ;  /* 0x000000cd28287824 */ /* 0x000fca00078e02ff */
[----:B------:R-:W-:-:S04]  /*1600*/  LOP3.LUT R40, R40, 0xffff, RZ, 0xc0, !PT ;  /* 0x0000ffff28287812 */ /* 0x000fc800078ec0ff */
[----:B------:R-:W-:-:S04]  /*1610*/  SHF.R.U32.HI R40, RZ, 0xa, R40 ;  /* 0x0000000aff287819 */ /* 0x000fc80000011628 */
[C---:B------:R-:W-:Y:S02]  /*1620*/  PRMT R41, R40.reuse, 0x9910, RZ ;  /* 0x0000991028297816 */ /* 0x040fe400000000ff */
[----:B---3--:R-:W-:-:S03]  /*1630*/  LOP3.LUT R61, R40, 0xffff, RZ, 0xc0, !PT ;  /* 0x0000ffff283d7812 */ /* 0x008fc600078ec0ff */
        /* <DEDUP_REMOVED lines=17> */
[----:B------:R-:W-:-:S04]  /*1750*/  DADD R46, R48, -R46 ;  /* 0x00000000302e7229 */ /* 0x000fc8000000082e */
[----:B------:R-:W-:Y:S02]  /*1760*/  DFMA R54, R42, R26, RZ ;  /* 0x0000001a2a36722b */ /* 0x000fe400000000ff */
[C-C-:B--2---:R-:W-:Y:S02]  /*1770*/  DADD R48, R52.reuse, R50.reuse ;  /* 0x0000000034307229 */ /* 0x144fe40000000032 */
[----:B------:R-:W-:Y:S02]  /*1780*/  DADD R50, R52, -R50 ;  /* 0x0000000034327229 */ /* 0x000fe40000000832 */
[----:B------:R-:W-:Y:S02]  /*1790*/  DFMA R52, R40, R38, RZ ;  /* 0x000000262834722b */ /* 0x000fe400000000ff */
[----:B------:R-:W-:-:S06]  /*17a0*/  DFMA R54, R46, R20, R54 ;  /* 0x000000142e36722b */ /* 0x000fcc0000000036 */
[----:B------:R-:W-:Y:S02]  /*17b0*/  DFMA R52, R44, R36, R52 ;  /* 0x000000242c34722b */ /* 0x000fe40000000034 */
[----:B------:R-:W-:-:S06]  /*17c0*/  DFMA R54, R50, R18, R54 ;  /* 0x000000123236722b */ /* 0x000fcc0000000036 */
        /* <DEDUP_REMOVED lines=24> */
.L_x_725:
[----:B------:R-:W-:Y:S05]  /*1950*/  BSYNC.RECONVERGENT B0 ;  /* 0x0000000000007941 */ /* 0x000fea0003800200 */
.L_x_724:
[----:B------:R-:W-:Y:S06]  /*1960*/  BAR.SYNC.DEFER_BLOCKING 0x0 ;  /* 0x0000000000007b1d */ /* 0x000fec0000010000 */
[----:B------:R-:W2:Y:S01]  /*1970*/  LDCU UR6, c[0x0][0x380] ;  /* 0x00007000ff0677ac */ /* 0x000ea20008000800 */
[----:B------:R-:W4:Y:S01]  /*1980*/  LDCU.64 UR8, c[0x3][0x728] ;  /* 0x00c0e500ff0877ac */ /* 0x000f220008000a00 */
[----:B------:R-:W5:Y:S01]  /*1990*/  LDCU.64 UR10, c[0x3][0x40] ;  /* 0x00c00800ff0a77ac */ /* 0x000f620008000a00 */
[----:B------:R-:W5:Y:S01]  /*19a0*/  LDCU.64 UR12, c[0x3][0x740] ;  /* 0x00c0e800ff0c77ac */ /* 0x000f620008000a00 */
[----:B------:R-:W-:Y:S01]  /*19b0*/  LDS.64 R6, [R3] ;  /* 0x0000000003067984 */ /* 0x000fe20000000a00 */
[----:B--2---:R-:W-:-:S03]  /*19c0*/  ISETP.GE.AND P0, PT, R0, UR6, PT ;  /* 0x0000000600007c0c */ /* 0x004fc6000bf06270 */
[----:B------:R-:W2:Y:S04]  /*19d0*/  LDS.64 R4, [R3+0x5a0] ;  /* 0x0005a00003047984 */ /* 0x000ea80000000a00 */
[----:B------:R-:W-:Y:S04]  /*19e0*/  LDS.64 R10, [R3+0x120] ;  /* 0x00012000030a7984 */ /* 0x000fe80000000a00 */
[----:B-1-3--:R-:W1:Y:S04]  /*19f0*/  LDS.64 R46, [R3+0x480] ;  /* 0x00048000032e7984 */ /* 0x00ae680000000a00 */
[----:B0-----:R-:W-:Y:S04]  /*1a00*/  LDS.64 R42, [R3+0x240] ;  /* 0x00024000032a7984 */ /* 0x001fe80000000a00 */
[----:B------:R-:W0:Y:S01]  /*1a10*/  LDS.64 R44, [R3+0x360] ;  /* 0x00036000032c7984 */ /* 0x000e220000000a00 */
[----:B--2---:R-:W-:-:S02]  /*1a20*/  DADD R40, R6, R4 ;  /* 0x0000000006287229 */ /* 0x004fc40000000004 */
[----:B------:R-:W-:Y:S02]  /*1a30*/  DADD R6, R6, -R4 ;  /* 0x0000000006067229 */ /* 0x000fe40000000804 */
[C-C-:B-1----:R-:W-:Y:S02]  /*1a40*/  DADD R4, R10.reuse, R46.reuse ;  /* 0x000000000a047229 */ /* 0x142fe4000000002e */
[----:B------:R-:W-:Y:S02]  /*1a50*/  DADD R10, R10, -R46 ;  /* 0x000000000a0a7229 */ /* 0x000fe4000000082e */
[----:B------:R-:W-:Y:S02]  /*1a60*/  DFMA R22, R40, R22, RZ ;  /* 0x000000162816722b */ /* 0x000fe400000000ff */
[----:B------:R-:W-:Y:S02]  /*1a70*/  DFMA R46, R6, R8, RZ ;  /* 0x00000008062e722b */ /* 0x000fe400000000ff */
[----:B0-----:R-:W-:-:S02]  /*1a80*/  DADD R2, R42, R44 ;  /* 0x000000002a027229 */ /* 0x001fc4000000002c */
[----:B------:R-:W-:Y:S02]  /*1a90*/  DADD R8, R42, -R44 ;  /* 0x000000002a087229 */ /* 0x000fe4000000082c */
[----:B------:R-:W-:Y:S02]  /*1aa0*/  DFMA R22, R4, R12, R22 ;  /* 0x0000000c0416722b */ /* 0x000fe40000000016 */
[----:B----4-:R-:W-:Y:S02]  /*1ab0*/  DFMA R46, R10, UR8, R46 ;  /* 0x000000080a2e7c2b */ /* 0x010fe4000800002e */
[C---:B------:R-:W-:Y:S02]  /*1ac0*/  DFMA R38, R40.reuse, R38, RZ ;  /* 0x000000262826722b */ /* 0x040fe400000000ff */
[----:B------:R-:W-:Y:S02]  /*1ad0*/  DFMA R32, R40, R32, RZ ;  /* 0x000000202820722b */ /* 0x000fe400000000ff */
[----:B------:R-:W-:-:S02]  /*1ae0*/  DFMA R40, R6, R24, RZ ;  /* 0x000000180628722b */ /* 0x000fc400000000ff */
[----:B-----5:R-:W-:Y:S02]  /*1af0*/  DFMA R22, R2, UR10, R22 ;  /* 0x0000000a02167c2b */ /* 0x020fe40008000016 */
[----:B------:R-:W-:Y:S01]  /*1b00*/  DFMA R24, R8, UR12, R46 ;  /* 0x0000000c08187c2b */ /* 0x000fe2000800002e */
[----:B------:R-:W-:Y:S10]  /*1b10*/  @P0 EXIT ;  /* 0x000000000000094d */ /* 0x000ff40003800000 */
[----:B------:R-:W-:Y:S01]  /*1b20*/  DFMA R6, R6, R26, RZ ;  /* 0x0000001a0606722b */ /* 0x000fe200000000ff */
[----:B------:R-:W0:Y:S01]  /*1b30*/  LDC.64 R12, c[0x0][0x3a8] ;  /* 0x0000ea00ff0c7b82 */ /* 0x000e220000000a00 */
[----:B------:R-:W-:Y:S01]  /*1b40*/  DFMA R40, R10, R14, R40 ;  /* 0x0000000e0a28722b */ /* 0x000fe20000000028 */
[----:B------:R-:W-:Y:S01]  /*1b50*/  IMAD R59, R0, 0x7d, R59 ;  /* 0x0000007d003b7824 */ /* 0x000fe200078e023b */
[C---:B------:R-:W-:Y:S02]  /*1b60*/  DFMA R38, R4.reuse, R36, R38 ;  /* 0x000000240426722b */ /* 0x040fe40000000026 */
[----:B------:R-:W-:Y:S02]  /*1b70*/  DFMA R32, R4, R30, R32 ;  /* 0x0000001e0420722b */ /* 0x000fe40000000020 */
[----:B------:R-:W-:Y:S02]  /*1b80*/  DFMA R6, R10, R20, R6 ;  /* 0x000000140a06722b */ /* 0x000fe40000000006 */
[----:B------:R-:W-:-:S02]  /*1b90*/  DFMA R40, R8, R16, R40 ;  /* 0x000000100828722b */ /* 0x000fc40000000028 */
[C---:B------:R-:W-:Y:S02]  /*1ba0*/  DFMA R38, R2.reuse, R34, R38 ;  /* 0x000000220226722b */ /* 0x040fe40000000026 */
[----:B------:R-:W-:Y:S02]  /*1bb0*/  DFMA R32, R2, R28, R32 ;  /* 0x0000001c0220722b */ /* 0x000fe40000000020 */
[----:B------:R-:W-:Y:S02]  /*1bc0*/  DFMA R8, R8, R18, R6 ;  /* 0x000000120808722b */ /* 0x000fe40000000006 */
[----:B------:R-:W-:-:S04]  /*1bd0*/  DADD R22, R22, R24 ;  /* 0x0000000016167229 */ /* 0x000fc80000000018 */
[----:B------:R-:W-:Y:S02]  /*1be0*/  DADD R4, R32, R40 ;  /* 0x0000000020047229 */ /* 0x000fe40000000028 */
        /* <DEDUP_REMOVED lines=8> */
[----:B------:R-:W-:Y:S01]  /*1c70*/  STG.E.64 desc[UR4][R12.64+0x320], R8 ;  /* 0x000320080c007986 */ /* 0x000fe2000c101b04 */
[----:B------:R-:W-:Y:S05]  /*1c80*/  EXIT ;  /* 0x000000000000794d */ /* 0x000fea0003800000 */
.L_x_727:
        /* <DEDUP_REMOVED lines=15> */
.L_x_1112:


//--------------------- .text._Z32massMatrixMultiplyRegisterKernelILi5ELi6ELi2EEviPKdS1_S1_S1_Pd --------------------------
	.section	.text._Z32massMatrixMultiplyRegisterKernelILi5ELi6ELi2EEviPKdS1_S1_S1_Pd,"ax",@progbits
	.align	128
        .global         _Z32massMatrixMultiplyRegisterKernelILi5ELi6ELi2EEviPKdS1_S1_S1_Pd
        .type           _Z32massMatrixMultiplyRegisterKernelILi5ELi6ELi2EEviPKdS1_S1_S1_Pd,@function
        .size           _Z32massMatrixMultiplyRegisterKernelILi5ELi6ELi2EEviPKdS1_S1_S1_Pd,(.L_x_1113 - _Z32massMatrixMultiplyRegisterKernelILi5ELi6ELi2EEviPKdS1_S1_S1_Pd)
        .other          _Z32massMatrixMultiplyRegisterKernelILi5ELi6ELi2EEviPKdS1_S1_S1_Pd,@"STO_CUDA_ENTRY STV_DEFAULT"
_Z32massMatrixMultiplyRegisterKernelILi5ELi6ELi2EEviPKdS1_S1_S1_Pd:
.text._Z32massMatrixMultiplyRegisterKernelILi5ELi6ELi2EEviPKdS1_S1_S1_Pd:
[----:B------:R-:W-:Y:S01]  /*0000*/  LDC R1, c[0x0][0x37c] ;  /* 0x0000df00ff017b82 */ /* 0x000fe20000000800 */
[----:B------:R-:W0:Y:S07]  /*0010*/  S2R R0, SR_TID.X ;  /* 0x0000000000007919 */ /* 0x000e2e0000002100 */
[----:B------:R-:W1:Y:S01]  /*0020*/  LDC.64 R32, c[0x0][0x390] ;  /* 0x0000e400ff207b82 */ /* 0x000e620000000a00 */
[----:B------:R-:W2:Y:S01]  /*0030*/  LDCU.64 UR20, c[0x0][0x358] ;  /* 0x00006b00ff1477ac */ /* 0x000ea20008000a00 */
[----:B------:R-:W3:Y:S01]  /*0040*/  S2R R24, SR_TID.Y ;  /* 0x0000000000187919 */ /* 0x000ee20000002200 */
[----:B------:R-:W4:Y:S05]  /*0050*/  LDCU UR4, c[0x0][0x380] ;  /* 0x00007000ff0477ac */ /* 0x000f2a0008000800 */
[----:B------:R-:W5:Y:S01]  /*0060*/  LDC.64 R34, c[0x0][0x398] ;  /* 0x0000e600ff227b82 */ /* 0x000f620000000a00 */
[----:B------:R-:W3:Y:S01]  /*0070*/  S2R R25, SR_CTAID.X ;  /* 0x0000000000197919 */ /* 0x000ee20000002500 */
[----:B------:R-:W1:Y:S01]  /*0080*/  LDCU UR23, c[0x0][0x380] ;  /* 0x00007000ff1777ac */ /* 0x000e620008000800 */
[----:B0-----:R-:W-:-:S05]  /*0090*/  IMAD.MOV.U32 R2, RZ, RZ, R0 ;  /* 0x000000ffff027224 */ /* 0x001fca00078e0000 */
[----:B------:R-:W-:-:S13]  /*00a0*/  ISETP.GT.U32.AND P1, PT, R2, 0x8, PT ;  /* 0x000000080200780c */ /* 0x000fda0003f24070 */
[----:B-1----:R-:W-:-:S04]  /*00b0*/  @!P1 IMAD.WIDE.U32 R32, R2, 0x8, R32 ;  /* 0x0000000802209825 */ /* 0x002fc800078e0020 */
[----:B-----5:R-:W-:Y:S02]  /*00c0*/  @!P1 IMAD.WIDE.U32 R34, R2, 0x8, R34 ;  /* 0x0000000802229825 */ /* 0x020fe400078e0022 */
[----:B--2---:R-:W2:Y:S04]  /*00d0*/  @!P1 LDG.E.64.CONSTANT R32, desc[UR20][R32.64] ;  /* 0x0000001420209981 */ /* 0x004ea8000c1e9b00 */
[----:B------:R-:W5:Y:S01]  /*00e0*/  @!P1 LDG.E.64.CONSTANT R34, desc[UR20][R34.64] ;  /* 0x0000001422229981 */ /* 0x000f62000c1e9b00 */
[----:B---3--:R-:W-:-:S05]  /*00f0*/  IMAD R25, R25, 0x2, R24 ;  /* 0x0000000219197824 */ /* 0x008fca00078e0218 */
        /* <DEDUP_REMOVED lines=21> */
[----:B-----5:R-:W-:Y:S01]  /*0250*/  @!P1 STS.64 [R36], R34 ;  /* 0x0000002224009388 */ /* 0x020fe20000000a00 */
[----:B------:R-:W-:Y:S01]  /*0260*/  BAR.SYNC.DEFER_BLOCKING 0x0 ;  /* 0x0000000000007b1d */ /* 0x000fe20000010000 */
[----:B------:R-:W-:-:S05]  /*0270*/  ISETP.GT.U32.AND P1, PT, R0, 0x23, PT ;  /* 0x000000230000780c */ /* 0x000fca0003f24070 */
[----:B------:R-:W1:Y:S04]  /*0280*/  LDS.128 R16, [R3+0xdc0] ;  /* 0x000dc00003107984 */ /* 0x000e680000000c00 */
[----:B------:R-:W2:Y:S04]  /*0290*/  LDS.128 R8, [R3+0xdd0] ;  /* 0x000dd00003087984 */ /* 0x000ea80000000c00 */
[----:B------:R-:W5:Y:S04]  /*02a0*/  LDS.128 R12, [R3+0xde0] ;  /* 0x000de000030c7984 */ /* 0x000f680000000c00 */
[----:B0-----:R-:W0:Y:S01]  /*02b0*/  LDS.128 R4, [R3+0xd90] ;  /* 0x000d900003047984 */ /* 0x001e220000000c00 */
[----:B----4-:R-:W-:Y:S01]  /*02c0*/  DADD R32, R22, -R20 ;  /* 0x0000000016207229 */ /* 0x010fe20000000814 */
        /* <DEDUP_REMOVED lines=10> */
[----:B-----5:R-:W-:Y:S02]  /*0370*/  R2UR UR30, R14 ;  /* 0x000000000e1e72ca */ /* 0x020fe400000e0000 */
[----:B------:R-:W-:Y:S02]  /*0380*/  R2UR UR31, R15 ;  /* 0x000000000f1f72ca */ /* 0x000fe400000e0000 */
[----:B------:R-:W-:Y:S02]  /*0390*/  R2UR UR10, R12 ;  /* 0x000000000c0a72ca */ /* 0x000fe400000e0000 */
[----:B------:R-:W-:Y:S02]  /*03a0*/  R2UR UR11, R13 ;  /* 0x000000000d0b72ca */ /* 0x000fe400000e0000 */
[----:B------:R-:W4:Y:S01]  /*03b0*/  LDS.128 R12, [R3+0xdb0] ;  /* 0x000db000030c7984 */ /* 0x000f220000000c00 */
[----:B0-----:R-:W-:-:S02]  /*03c0*/  R2UR UR28, R6 ;  /* 0x00000000061c72ca */ /* 0x001fc400000e0000 */
[----:B------:R-:W-:Y:S01]  /*03d0*/  R2UR UR29, R7 ;  /* 0x00000000071d72ca */ /* 0x000fe200000e0000 */
[C-C-:B---3--:R-:W-:Y:S01]  /*03e0*/  DADD R6, R30.reuse, R28.reuse ;  /* 0x000000001e067229 */ /* 0x148fe2000000001c */
[----:B------:R-:W-:Y:S01]  /*03f0*/  R2UR UR8, R4 ;  /* 0x00000000040872ca */ /* 0x000fe200000e0000 */
[----:B------:R-:W-:Y:S01]  /*0400*/  DADD R28, R30, -R28 ;  /* 0x000000001e1c7229 */ /* 0x000fe2000000081c */
[----:B------:R-:W-:Y:S01]  /*0410*/  R2UR UR9, R5 ;  /* 0x00000000050972ca */ /* 0x000fe200000e0000 */
[----:B------:R-:W-:Y:S01]  /*0420*/  DADD R30, R22, R20 ;  /* 0x00000000161e7229 */ /* 0x000fe20000000014 */
[----:B------:R-:W0:Y:S01]  /*0430*/  LDS.128 R20, [R3+0xd80] ;  /* 0x000d800003147984 */ /* 0x000e220000000c00 */
[----:B-1----:R-:W-:Y:S02]  /*0440*/  R2UR UR32, R18 ;  /* 0x00000000122072ca */ /* 0x002fe400000e0000 */
[----:B------:R-:W-:Y:S02]  /*0450*/  R2UR UR33, R19 ;  /* 0x00000000132172ca */ /* 0x000fe400000e0000 */
[----:B------:R-:W-:-:S02]  /*0460*/  R2UR UR12, R16 ;  /* 0x00000000100c72ca */ /* 0x000fc400000e0000 */
[----:B------:R-:W-:Y:S02]  /*0470*/  R2UR UR13, R17 ;  /* 0x00000000110d72ca */ /* 0x000fe400000e0000 */
[----:B------:R1:W3:Y:S01]  /*0480*/  LDS.128 R16, [R3+0xe00] ;  /* 0x000e000003107984 */ /* 0x0002e20000000c00 */
[----:B--2---:R-:W-:Y:S02]  /*0490*/  R2UR UR34, R10 ;  /* 0x000000000a2272ca */ /* 0x004fe400000e0000 */
[----:B------:R-:W-:Y:S02]  /*04a0*/  LOP3.LUT R10, R2, 0xffff, RZ, 0xc0, !PT ;  /* 0x0000ffff020a7812 */ /* 0x000fe400078ec0ff */
[----:B------:R-:W-:Y:S02]  /*04b0*/  R2UR UR35, R11 ;  /* 0x000000000b2372ca */ /* 0x000fe400000e0000 */
[----:B------:R-:W-:Y:S01]  /*04c0*/  R2UR UR14, R8 ;  /* 0x00000000080e72ca */ /* 0x000fe200000e0000 */
[----:B-1----:R-:W-:Y:S01]  /*04d0*/  IMAD R3, R24, 0x6c0, R3 ;  /* 0x000006c018037824 */ /* 0x002fe200078e0203 */
[----:B------:R-:W-:Y:S01]  /*04e0*/  R2UR UR15, R9 ;  /* 0x00000000090f72ca */ /* 0x000fe200000e0000 */
[C-C-:B------:R-:W-:Y:S01]  /*04f0*/  DADD R8, R26.reuse, R26.reuse ;  /* 0x000000001a087229 */ /* 0x140fe2000000001a */
[----:B----4-:R-:W-:Y:S01]  /*0500*/  R2UR UR16, R12 ;  /* 0x000000000c1072ca */ /* 0x010fe200000e0000 */
[----:B------:R-:W-:Y:S01]  /*0510*/  IMAD R12, R10, 0x3334, RZ ;  /* 0x000033340a0c7824 */ /* 0x000fe200078e02ff */
[----:B------:R-:W-:Y:S01]  /*0520*/  R2UR UR17, R13 ;  /* 0x000000000d1172ca */ /* 0x000fe200000e0000 */
[----:B------:R-:W-:Y:S01]  /*0530*/  DADD R26, R26, -R26 ;  /* 0x000000001a1a7229 */ /* 0x000fe2000000081a */
[----:B------:R-:W-:-:S02]  /*0540*/  R2UR UR36, R14 ;  /* 0x000000000e2472ca */ /* 0x000fc400000e0000 */
[----:B------:R-:W-:Y:S01]  /*0550*/  R2UR UR37, R15 ;  /* 0x000000000f2572ca */ /* 0x000fe200000e0000 */
[----:B------:R-:W-:Y:S01]  /*0560*/  DFMA R14, R30, UR28, RZ ;  /* 0x0000001c1e0e7c2b */ /* 0x000fe200080000ff */
[----:B0-----:R-:W-:Y:S01]  /*0570*/  R2UR UR24, R22 ;  /* 0x00000000161872ca */ /* 0x001fe200000e0000 */
[----:B------:R-:W-:Y:S01]  /*0580*/  DFMA R10, R20, R30, RZ ;  /* 0x0000001e140a722b */ /* 0x000fe200000000ff */
[----:B------:R-:W-:Y:S01]  /*0590*/  R2UR UR25, R23 ;  /* 0x00000000171972ca */ /* 0x000fe200000e0000 */
[----:B------:R-:W-:-:S04]  /*05a0*/  DMUL R8, R8, 0.5 ;  /* 0x3fe0000008087828 */ /* 0x000fc80000000000 */
[----:B------:R-:W-:Y:S02]  /*05b0*/  DFMA R30, R30, UR16, RZ ;  /* 0x000000101e1e7c2b */ /* 0x000fe400080000ff */
[----:B------:R-:W-:-:S06]  /*05c0*/  DFMA R14, R6, UR12, R14 ;  /* 0x0000000c060e7c2b */ /* 0x000fcc000800000e */
[C---:B------:R-:W-:Y:S02]  /*05d0*/  DFMA R30, R6.reuse, UR36, R30 ;  /* 0x00000024061e7c2b */ /* 0x040fe4000800001e */
[----:B------:R-:W-:Y:S02]  /*05e0*/  DFMA R10, R6, UR24, R10 ;  /* 0x00000018060a7c2b */ /* 0x000fe4000800000a */
[----:B------:R-:W-:Y:S01]  /*05f0*/  DFMA R14, R8, UR32, R14 ;  /* 0x00000020080e7c2b */ /* 0x000fe2000800000e */
[----:B---3--:R-:W-:Y:S02]  /*0600*/  R2UR UR40, R18 ;  /* 0x00000000122872ca */ /* 0x008fe400000e0000 */
[----:B------:R-:W-:Y:S01]  /*0610*/  SHF.R.U32.HI R18, RZ, 0x10, R12 ;  /* 0x00000010ff127819 */ /* 0x000fe2000001160c */
[----:B------:R-:W-:Y:S01]  /*0620*/  DFMA R12, R32, UR10, RZ ;  /* 0x0000000a200c7c2b */ /* 0x000fe200080000ff */
[----:B------:R-:W-:Y:S01]  /*0630*/  R2UR UR18, R16 ;  /* 0x00000000101272ca */ /* 0x000fe200000e0000 */
[----:B------:R-:W-:Y:S01]  /*0640*/  DFMA R30, R8, UR38, R30 ;  /* 0x00000026081e7c2b */ /* 0x000fe2000800001e */
[----:B------:R-:W-:Y:S01]  /*0650*/  R2UR UR19, R17 ;  /* 0x00000000111372ca */ /* 0x000fe200000e0000 */
[C---:B------:R-:W-:Y:S01]  /*0660*/  DFMA R16, R32.reuse, UR4, RZ ;  /* 0x0000000420107c2b */ /* 0x040fe200080000ff */
[----:B------:R-:W-:Y:S01]  /*0670*/  R2UR UR41, R19 ;  /* 0x00000000132972ca */ /* 0x000fe200000e0000 */
[----:B------:R-:W-:Y:S01]  /*0680*/  DFMA R32, R32, UR34, RZ ;  /* 0x0000002220207c2b */ /* 0x000fe200080000ff */
[C---:B------:R-:W-:Y:S01]  /*0690*/  PRMT R19, R18.reuse, 0x9910, RZ ;  /* 0x0000991012137816 */ /* 0x040fe200000000ff */
[----:B------:R-:W-:Y:S01]  /*06a0*/  DFMA R12, R28, UR30, R12 ;  /* 0x0000001e1c0c7c2b */ /* 0x000fe2000800000c */
[----:B------:R-:W-:Y:S01]  /*06b0*/  IMAD R18, R18, 0x30, R3 ;  /* 0x0000003012127824 */ /* 0x000fe200078e0203 */
[----:B------:R-:W-:-:S02]  /*06c0*/  DFMA R10, R8, UR8, R10 ;  /* 0x00000008080a7c2b */ /* 0x000fc4000800000a */
[----:B------:R-:W-:Y:S01]  /*06d0*/  IMAD R4, R19, 0x5, RZ ;  /* 0x0000000513047824 */ /* 0x000fe200078e02ff */
[----:B------:R-:W-:-:S03]  /*06e0*/  DFMA R16, R28, UR6, R16 ;  /* 0x000000061c107c2b */ /* 0x000fc60008000010 */
[----:B------:R-:W-:Y:S01]  /*06f0*/  IMAD.MOV R4, RZ, RZ, -R4 ;  /* 0x000000ffff047224 */ /* 0x000fe200078e0a04 */
[----:B------:R-:W-:Y:S02]  /*0700*/  DFMA R32, R28, UR18, R32 ;  /* 0x000000121c207c2b */ /* 0x000fe40008000020 */
[C---:B------:R-:W-:Y:S02]  /*0710*/  DFMA R12, R26.reuse, UR14, R12 ;  /* 0x0000000e1a0c7c2b */ /* 0x040fe4000800000c */
[----:B------:R-:W-:Y:S01]  /*0720*/  PRMT R5, R4, 0x7710, RZ ;  /* 0x0000771004057816 */ /* 0x000fe200000000ff */
[----:B------:R-:W-:-:S03]  /*0730*/  DFMA R16, R26, UR26, R16 ;  /* 0x0000001a1a107c2b */ /* 0x000fc60008000010 */
[----:B------:R-:W-:Y:S01]  /*0740*/  DFMA R32, R26, UR40, R32 ;  /* 0x000000281a207c2b */ /* 0x000fe20008000020 */
[----:B------:R-:W-:Y:S01]  /*0750*/  IMAD.IADD R4, R2, 0x1, R5 ;  /* 0x0000000102047824 */ /* 0x000fe200078e0205 */
[C-C-:B------:R-:W-:Y:S02]  /*0760*/  DADD R6, R14.reuse, -R12.reuse ;  /* 0x000000000e067229 */ /* 0x140fe4000000080c */
[----:B------:R-:W-:Y:S02]  /*0770*/  DADD R12, R14, R12 ;  /* 0x000000000e0c7229 */ /* 0x000fe4000000000c */
[----:B------:R-:W-:Y:S01]  /*0780*/  LOP3.LUT R5, R4, 0xffff, RZ, 0xc0, !PT ;  /* 0x0000ffff04057812 */ /* 0x000fe200078ec0ff */
[----:B------:R-:W-:Y:S02]  /*0790*/  DADD R8, R10, -R16 ;  /* 0x000000000a087229 */ /* 0x000fe40000000810 */
[C-C-:B------:R-:W-:Y:S02]  /*07a0*/  DADD R14, R30.reuse, -R32.reuse ;  /* 0x000000001e0e7229 */ /* 0x140fe40000000820 */
[----:B------:R-:W-:Y:S01]  /*07b0*/  DADD R30, R30, R32 ;  /* 0x000000001e1e7229 */ /* 0x000fe20000000020 */
[----:B------:R-:W-:Y:S01]  /*07c0*/  IMAD R4, R5, 0x8, R18 ;  /* 0x0000000805047824 */ /* 0x000fe200078e0212 */
[----:B------:R-:W-:-:S04]  /*07d0*/  DADD R10, R10, R16 ;  /* 0x000000000a0a7229 */ /* 0x000fc80000000010 */
[----:B------:R0:W-:Y:S04]  /*07e0*/  STS.64 [R4+0x480], R6 ;  /* 0x0004800604007388 */ /* 0x0001e80000000a00 */
[----:B------:R0:W-:Y:S04]  /*07f0*/  STS.64 [R4+0x120], R12 ;  /* 0x0001200c04007388 */ /* 0x0001e80000000a00 */
[----:B------:R0:W-:Y:S04]  /*0800*/  STS.64 [R4+0x360], R14 ;  /* 0x0003600e04007388 */ /* 0x0001e80000000a00 */
[----:B------:R0:W-:Y:S04]  /*0810*/  STS.64 [R4+0x240], R30 ;  /* 0x0002401e04007388 */ /* 0x0001e80000000a00 */
[----:B------:R0:W-:Y:S04]  /*0820*/  STS.64 [R4+0x5a0], R8 ;  /* 0x0005a00804007388 */ /* 0x0001e80000000a00 */
[----:B------:R0:W-:Y:S01]  /*0830*/  STS.64 [R4], R10 ;  /* 0x0000000a04007388 */ /* 0x0001e20000000a00 */
[----:B------:R-:W-:Y:S06]  /*0840*/  BAR.SYNC.DEFER_BLOCKING 0x0 ;  /* 0x0000000000007b1d */ /* 0x000fec0000010000 */
[----:B------:R-:W-:Y:S05]  /*0850*/  @P2 BRA `(.L_x_729) ;  /* 0x0000000000e82947 */ /* 0x000fea0003800000 */
.L_x_730:
        /* <DEDUP_REMOVED lines=23> */
[----:B------:R-:W-:Y:S02]  /*09d0*/  DFMA R10, R20, R8, RZ ;  /* 0x00000008140a722b */ /* 0x000fe400000000ff */
[C---:B------:R-:W-:Y:S02]  /*09e0*/  DFMA R6, R8.reuse, UR28, RZ ;  /* 0x0000001c08067c2b */ /* 0x040fe400080000ff */
[----:B------:R-:W-:Y:S02]  /*09f0*/  DFMA R8, R8, UR16, RZ ;  /* 0x0000001008087c2b */ /* 0x000fe400080000ff */
[----:B------:R-:W-:Y:S02]  /*0a00*/  DADD R14, R16, -R22 ;  /* 0x00000000100e7229 */ /* 0x000fe40000000816 */
[----:B--2---:R-:W-:Y:S02]  /*0a10*/  DADD R22, R26, R26 ;  /* 0x000000001a167229 */ /* 0x004fe4000000001a */
[----:B------:R-:W-:-:S02]  /*0a20*/  DFMA R10, R12, UR24, R10 ;  /* 0x000000180c0a7c2b */ /* 0x000fc4000800000a */
[----:B------:R-:W-:Y:S02]  /*0a30*/  DFMA R6, R12, UR12, R6 ;  /* 0x0000000c0c067c2b */ /* 0x000fe40008000006 */
[----:B------:R-:W-:Y:S02]  /*0a40*/  DFMA R16, R18, UR4, RZ ;  /* 0x0000000412107c2b */ /* 0x000fe400080000ff */
[----:B------:R-:W-:Y:S02]  /*0a50*/  DFMA R12, R12, UR36, R8 ;  /* 0x000000240c0c7c2b */ /* 0x000fe40008000008 */
[C---:B------:R-:W-:Y:S02]  /*0a60*/  DFMA R8, R18.reuse, UR10, RZ ;  /* 0x0000000a12087c2b */ /* 0x040fe400080000ff */
[----:B------:R-:W-:Y:S02]  /*0a70*/  DFMA R18, R18, UR34, RZ ;  /* 0x0000002212127c2b */ /* 0x000fe400080000ff */
[----:B------:R-:W-:-:S02]  /*0a80*/  DMUL R22, R22, 0.5 ;  /* 0x3fe0000016167828 */ /* 0x000fc40000000000 */
[----:B------:R-:W-:Y:S02]  /*0a90*/  DADD R26, R26, -R26 ;  /* 0x000000001a1a7229 */ /* 0x000fe4000000081a */
[C---:B------:R-:W-:Y:S02]  /*0aa0*/  DFMA R16, R14.reuse, UR6, R16 ;  /* 0x000000060e107c2b */ /* 0x040fe40008000010 */
        /* <DEDUP_REMOVED lines=8> */
[C-C-:B------:R-:W-:Y:S02]  /*0b30*/  DADD R8, R10.reuse, -R16.reuse ;  /* 0x000000000a087229 */ /* 0x140fe40000000810 */
[----:B------:R-:W-:-:S02]  /*0b40*/  DADD R10, R10, R16 ;  /* 0x000000000a0a7229 */ /* 0x000fc40000000010 */
[C-C-:B------:R-:W-:Y:S02]  /*0b50*/  DADD R16, R6.reuse, -R14.reuse ;  /* 0x0000000006107229 */ /* 0x140fe4000000080e */
        /* <DEDUP_REMOVED lines=8> */
[----:B------:R1:W-:Y:S01]  /*0be0*/  STS.64 [R5+0x60], R12 ;  /* 0x0000600c05007388 */ /* 0x0003e20000000a00 */
[----:B------:R-:W-:Y:S05]  /*0bf0*/  @!P2 BRA `(.L_x_730) ;  /* 0xfffffffc0018a947 */ /* 0x000fea000383ffff */
.L_x_729:
[----:B------:R-:W-:Y:S05]  /*0c00*/  BSYNC.RECONVERGENT B0 ;  /* 0x0000000000007941 */ /* 0x000fea0003800200 */
.L_x_728:
[----:B------:R-:W-:Y:S06]  /*0c10*/  BAR.SYNC.DEFER_BLOCKING 0x0 ;  /* 0x0000000000007b1d */ /* 0x000fec0000010000 */
[----:B------:R-:W-:Y:S04]  /*0c20*/  BSSY.RECONVERGENT B0, `(.L_x_731) ;  /* 0x0000071000007945 */ /* 0x000fe80003800200 */
[----:B------:R-:W-:Y:S05]  /*0c30*/  @P1 BRA `(.L_x_732) ;  /* 0x0000000400bc1947 */ /* 0x000fea0003800000 */
.L_x_733:
[----:B--2---:R-:W-:Y:S01]  /*0c40*/  PRMT R2, R0, 0x9910, RZ ;  /* 0x0000991000027816 */ /* 0x004fe200000000ff */
[----:B------:R-:W2:Y:S01]  /*0c50*/  @!P0 LDC.64 R34, c[0x0][0x388] ;  /* 0x0000e200ff228b82 */ /* 0x000ea20000000a00 */
[----:B------:R-:W-:Y:S01]  /*0c60*/  UMOV UR22, 0x2406 ;  /* 0x0000240600167882 */ /* 0x000fe20000000000 */
[----:B------:R-:W-:Y:S02]  /*0c70*/  CS2R R26, SRZ ;  /* 0x00000000001a7805 */ /* 0x000fe4000001ff00 */
[----:B-1----:R-:W-:Y:S01]  /*0c80*/  CS2R R16, SRZ ;  /* 0x0000000000107805 */ /* 0x002fe2000001ff00 */
[----:B------:R-:W-:-:S05]  /*0c90*/  IMAD R2, R2, 0xab, RZ ;  /* 0x000000ab02027824 */ /* 0x000fca00078e02ff */
[----:B------:R-:W-:-:S04]  /*0ca0*/  LOP3.LUT R2, R2, 0xffff, RZ, 0xc0, !PT ;  /* 0x0000ffff02027812 */ /* 0x000fc800078ec0ff */
[----:B------:R-:W-:-:S04]  /*0cb0*/  SHF.R.U32.HI R5, RZ, 0xa, R2 ;  /* 0x0000000aff057819 */ /* 0x000fc80000011602 */
[C---:B------:R-:W-:Y:S02]  /*0cc0*/  PRMT R2, R5.reuse, 0x9910, RZ ;  /* 0x0000991005027816 */ /* 0x040fe400000000ff */
[----:B0-----:R-:W-:-:S03]  /*0cd0*/  LOP3.LUT R8, R5, 0xffff, RZ, 0xc0, !PT ;  /* 0x0000ffff05087812 */ /* 0x001fc600078ec0ff */
        /* <DEDUP_REMOVED lines=8> */
[----:B------:R-:W-:Y:S01]  /*0d60*/  LDS.64 R30, [R2+0x20] ;  /* 0x00002000021e7984 */ /* 0x000fe20000000a00 */
[----:B------:R-:W-:-:S03]  /*0d70*/  IDP.2A.LO.U16.U8 R6, R6, UR22, RZ ;  /* 0x0000001606067c26 */ /* 0x000fc600080010ff */
[----:B------:R-:W0:Y:S01]  /*0d80*/  LDS.128 R8, [R2] ;  /* 0x0000000002087984 */ /* 0x000e220000000c00 */
[----:B------:R-:W-:-:S03]  /*0d90*/  @!P0 IMAD R5, R25, 0xd8, R6 ;  /* 0x000000d819058824 */ /* 0x000fc600078e0206 */
[----:B------:R-:W1:Y:S01]  /*0da0*/  LDS.128 R12, [R2+0x10] ;  /* 0x00001000020c7984 */ /* 0x000e620000000c00 */
[----:B--2---:R-:W-:-:S05]  /*0db0*/  @!P0 IMAD.WIDE R34, R5, 0x8, R34 ;  /* 0x0000000805228825 */ /* 0x004fca00078e0222 */
[----:B------:R-:W2:Y:S04]  /*0dc0*/  @!P0 LDG.E.64.CONSTANT R26, desc[UR20][R34.64] ;  /* 0x00000014221a8981 */ /* 0x000ea8000c1e9b00 */
[----:B------:R3:W4:Y:S01]  /*0dd0*/  @!P0 LDG.E.64.CONSTANT R16, desc[UR20][R34.64+0x28] ;  /* 0x0000281422108981 */ /* 0x000722000c1e9b00 */
[----:B------:R-:W-:Y:S01]  /*0de0*/  ISETP.GE.AND P0, PT, R25, UR23, PT ;  /* 0x0000001719007c0c */ /* 0x000fe2000bf06270 */
[C-C-:B0-----:R-:W-:Y:S02]  /*0df0*/  DADD R32, R8.reuse, R30.reuse ;  /* 0x0000000008207229 */ /* 0x141fe4000000001e */
[----:B------:R-:W-:Y:S02]  /*0e00*/  DADD R30, R8, -R30 ;  /* 0x00000000081e7229 */ /* 0x000fe4000000081e */
[----:B-1----:R-:W-:-:S04]  /*0e10*/  DADD R18, R14, R10 ;  /* 0x000000000e127229 */ /* 0x002fc8000000000a */
[----:B------:R-:W-:Y:S02]  /*0e20*/  DFMA R28, R20, R32, RZ ;  /* 0x00000020141c722b */ /* 0x000fe400000000ff */
[C---:B------:R-:W-:Y:S02]  /*0e30*/  DFMA R22, R32.reuse, UR28, RZ ;  /* 0x0000001c20167c2b */ /* 0x040fe400080000ff */
[----:B------:R-:W-:Y:S02]  /*0e40*/  DFMA R8, R32, UR16, RZ ;  /* 0x0000001020087c2b */ /* 0x000fe400080000ff */
[----:B------:R-:W-:Y:S01]  /*0e50*/  DADD R14, -R14, R10 ;  /* 0x000000000e0e7229 */ /* 0x000fe2000000010a */
[----:B------:R-:W0:Y:S01]  /*0e60*/  @!P0 LDC.64 R32, c[0x0][0x388] ;  /* 0x0000e200ff208b82 */ /* 0x000e220000000a00 */
[C---:B------:R-:W-:Y:S02]  /*0e70*/  DFMA R28, R18.reuse, UR24, R28 ;  /* 0x00000018121c7c2b */ /* 0x040fe4000800001c */
[----:B------:R-:W-:-:S02]  /*0e80*/  DFMA R22, R18, UR12, R22 ;  /* 0x0000000c12167c2b */ /* 0x000fc40008000016 */
[----:B------:R-:W-:Y:S02]  /*0e90*/  DFMA R8, R18, UR36, R8 ;  /* 0x0000002412087c2b */ /* 0x000fe40008000008 */
[C---:B---3--:R-:W-:Y:S02]  /*0ea0*/  DFMA R34, R30.reuse, UR4, RZ ;  /* 0x000000041e227c2b */ /* 0x048fe400080000ff */
[C---:B------:R-:W-:Y:S02]  /*0eb0*/  DFMA R18, R30.reuse, UR10, RZ ;  /* 0x0000000a1e127c2b */ /* 0x040fe400080000ff */
[----:B------:R-:W-:Y:S02]  /*0ec0*/  DFMA R30, R30, UR34, RZ ;  /* 0x000000221e1e7c2b */ /* 0x000fe400080000ff */
[----:B------:R-:W-:Y:S02]  /*0ed0*/  DADD R10, R12, R12 ;  /* 0x000000000c0a7229 */ /* 0x000fe4000000000c */
[----:B------:R-:W-:-:S02]  /*0ee0*/  DFMA R34, R14, UR6, R34 ;  /* 0x000000060e227c2b */ /* 0x000fc40008000022 */
[C---:B------:R-:W-:Y:S02]  /*0ef0*/  DFMA R18, R14.reuse, UR30, R18 ;  /* 0x0000001e0e127c2b */ /* 0x040fe40008000012 */
[----:B------:R-:W-:Y:S01]  /*0f00*/  DFMA R30, R14, UR18, R30 ;  /* 0x000000120e1e7c2b */ /* 0x000fe2000800001e */
[----:B------:R-:W1:Y:S01]  /*0f10*/  @!P0 LDC.64 R14, c[0x0][0x388] ;  /* 0x0000e200ff0e8b82 */ /* 0x000e620000000a00 */
[----:B------:R-:W-:Y:S01]  /*0f20*/  DMUL R10, R10, 0.5 ;  /* 0x3fe000000a0a7828 */ /* 0x000fe20000000000 */
[----:B------:R-:W-:Y:S01]  /*0f30*/  @!P0 IMAD R5, R25, 0xd8, R6 ;  /* 0x000000d819058824 */ /* 0x000fe200078e0206 */
[----:B------:R-:W-:-:S03]  /*0f40*/  DADD R12, R12, -R12 ;  /* 0x000000000c0c7229 */ /* 0x000fc6000000080c */
[----:B0-----:R-:W-:-:S03]  /*0f50*/  @!P0 IMAD.WIDE R32, R5, 0x8, R32 ;  /* 0x0000000805208825 */ /* 0x001fc600078e0220 */
[C---:B------:R-:W-:Y:S02]  /*0f60*/  DFMA R28, R10.reuse, UR8, R28 ;  /* 0x000000080a1c7c2b */ /* 0x040fe4000800001c */
[C---:B------:R-:W-:Y:S02]  /*0f70*/  DFMA R22, R10.reuse, UR32, R22 ;  /* 0x000000200a167c2b */ /* 0x040fe40008000016 */
[----:B------:R-:W-:Y:S01]  /*0f80*/  DFMA R8, R10, UR38, R8 ;  /* 0x000000260a087c2b */ /* 0x000fe20008000008 */
[----:B------:R-:W-:Y:S01]  /*0f90*/  CS2R R10, SRZ ;  /* 0x00000000000a7805 */ /* 0x000fe2000001ff00 */
[C---:B------:R-:W-:Y:S02]  /*0fa0*/  DFMA R34, R12.reuse, UR26, R34 ;  /* 0x0000001a0c227c2b */ /* 0x040fe40008000022 */
[C---:B------:R-:W-:Y:S02]  /*0fb0*/  DFMA R18, R12.reuse, UR14, R18 ;  /* 0x0000000e0c127c2b */ /* 0x040fe40008000012 */
[----:B------:R-:W-:Y:S01]  /*0fc0*/  DFMA R30, R12, UR40, R30 ;  /* 0x000000280c1e7c2b */ /* 0x000fe2000800001e */
[----:B------:R-:W3:Y:S01]  /*0fd0*/  @!P0 LDG.E.64.CONSTANT R10, desc[UR20][R32.64+0x20] ;  /* 0x00002014200a8981 */ /* 0x000ee2000c1e9b00 */
[----:B------:R-:W-:-:S02]  /*0fe0*/  CS2R R12, SRZ ;  /* 0x00000000000c7805 */ /* 0x000fc4000001ff00 */
[----:B------:R-:W-:Y:S01]  /*0ff0*/  CS2R R6, SRZ ;  /* 0x0000000000067805 */ /* 0x000fe2000001ff00 */
[----:B-1----:R-:W-:Y:S01]  /*1000*/  @!P0 IMAD.WIDE R14, R5, 0x8, R14 ;  /* 0x00000008050e8825 */ /* 0x002fe200078e020e */
[C-C-:B------:R-:W-:Y:S02]  /*1010*/  DADD R36, R34.reuse, R28.reuse ;  /* 0x0000000022247229 */ /* 0x140fe4000000001c */
[----:B------:R0:W5:Y:S01]  /*1020*/  @!P0 LDG.E.64.CONSTANT R12, desc[UR20][R32.64+0x8] ;  /* 0x00000814200c8981 */ /* 0x000162000c1e9b00 */
[----:B------:R-:W-:-:S03]  /*1030*/  DADD R34, -R34, R28 ;  /* 0x0000000022227229 */ /* 0x000fc6000000011c */
[----:B------:R-:W5:Y:S01]  /*1040*/  @!P0 LDG.E.64.CONSTANT R6, desc[UR20][R14.64+0x18] ;  /* 0x000018140e068981 */ /* 0x000f62000c1e9b00 */
[----:B------:R-:W-:-:S06]  /*1050*/  CS2R R28, SRZ ;  /* 0x00000000001c7805 */ /* 0x000fcc000001ff00 */
[----:B------:R5:W5:Y:S01]  /*1060*/  @!P0 LDG.E.64.CONSTANT R28, desc[UR20][R14.64+0x10] ;  /* 0x000010140e1c8981 */ /* 0x000b62000c1e9b00 */
[C-C-:B0-----:R-:W-:Y:S02]  /*1070*/  DADD R32, R8.reuse, R30.reuse ;  /* 0x0000000008207229 */ /* 0x141fe4000000001e */
[----:B------:R-:W-:Y:S01]  /*1080*/  DADD R8, R8, -R30 ;  /* 0x0000000008087229 */ /* 0x000fe2000000081e */
[C---:B------:R-:W-:Y:S01]  /*1090*/  ISETP.GE.U32.AND P1, PT, R0.reuse, 0xb, PT ;  /* 0x0000000b0000780c */ /* 0x040fe20003f26070 */
[----:B------:R-:W-:Y:S01]  /*10a0*/  VIADD R0, R0, 0x19 ;  /* 0x0000001900007836 */ /* 0x000fe20000000000 */
[----:B----4-:R-:W-:Y:S02]  /*10b0*/  DMUL R16, R34, R16 ;  /* 0x0000001022107228 */ /* 0x010fe40000000000 */
[C-C-:B------:R-:W-:Y:S02]  /*10c0*/  DADD R34, R22.reuse, -R18.reuse ;  /* 0x0000000016227229 */ /* 0x140fe40000000812 */
[----:B------:R-:W-:-:S04]  /*10d0*/  DADD R18, R22, R18 ;  /* 0x0000000016127229 */ /* 0x000fc80000000012 */
[CCC-:B--2---:R-:W-:Y:S02]  /*10e0*/  DFMA R22, R36.reuse, R26.reuse, R16.reuse ;  /* 0x0000001a2416722b */ /* 0x1c4fe40000000010 */
[----:B------:R-:W-:-:S06]  /*10f0*/  DFMA R26, R36, R26, -R16 ;  /* 0x0000001a241a722b */ /* 0x000fcc0000000810 */
[----:B------:R-:W-:Y:S02]  /*1100*/  DFMA R30, R20, R22, RZ ;  /* 0x00000016141e722b */ /* 0x000fe400000000ff */
[C---:B------:R-:W-:Y:S02]  /*1110*/  DFMA R16, R22.reuse, UR24, RZ ;  /* 0x0000001816107c2b */ /* 0x040fe400080000ff */
[----:B------:R-:W-:Y:S02]  /*1120*/  DFMA R22, R22, UR8, RZ ;  /* 0x0000000816167c2b */ /* 0x000fe400080000ff */
[----:B---3--:R-:W-:-:S08]  /*1130*/  DMUL R10, R34, R10 ;  /* 0x0000000a220a7228 */ /* 0x008fd00000000000 */
[CCC-:B-----5:R-:W-:Y:S02]  /*1140*/  DFMA R14, R18.reuse, R12.reuse, R10.reuse ;  /* 0x0000000c120e722b */ /* 0x1e0fe4000000000a */
[----:B------:R-:W-:Y:S02]  /*1150*/  DFMA R10, R18, R12, -R10 ;  /* 0x0000000c120a722b */ /* 0x000fe4000000080a */
[----:B------:R-:W-:Y:S02]  /*1160*/  DMUL R6, R8, R6 ;  /* 0x0000000608067228 */ /* 0x000fe40000000000 */
[C---:B------:R-:W-:Y:S02]  /*1170*/  DFMA R12, R26.reuse, UR4, RZ ;  /* 0x000000041a0c7c2b */ /* 0x040fe400080000ff */
[C---:B------:R-:W-:Y:S02]  /*1180*/  DFMA R8, R26.reuse, UR6, RZ ;  /* 0x000000061a087c2b */ /* 0x040fe400080000ff */
[----:B------:R-:W-:-:S02]  /*1190*/  DFMA R26, R26, UR26, RZ ;  /* 0x0000001a1a1a7c2b */ /* 0x000fc400080000ff */
[C---:B------:R-:W-:Y:S02]  /*11a0*/  DFMA R30, R14.reuse, UR28, R30 ;  /* 0x0000001c0e1e7c2b */ /* 0x040fe4000800001e */
[C---:B------:R-:W-:Y:S02]  /*11b0*/  DFMA R16, R14.reuse, UR12, R16 ;  /* 0x0000000c0e107c2b */ /* 0x040fe40008000010 */
[----:B------:R-:W-:Y:S02]  /*11c0*/  DFMA R22, R14, UR32, R22 ;  /* 0x000000200e167c2b */ /* 0x000fe40008000016 */
[CCC-:B------:R-:W-:Y:S02]  /*11d0*/  DFMA R14, R32.reuse, R28.reuse, R6.reuse ;  /* 0x0000001c200e722b */ /* 0x1c0fe40000000006 */
[----:B------:R-:W-:Y:S02]  /*11e0*/  DFMA R6, R32, R28, -R6 ;  /* 0x0000001c2006722b */ /* 0x000fe40000000806 */
[----:B------:R-:W-:-:S02]  /*11f0*/  DFMA R12, R10, UR10, R12 ;  /* 0x0000000a0a0c7c2b */ /* 0x000fc4000800000c */
[C---:B------:R-:W-:Y:S02]  /*1200*/  DFMA R8, R10.reuse, UR30, R8 ;  /* 0x0000001e0a087c2b */ /* 0x040fe40008000008 */
        /* <DEDUP_REMOVED lines=18> */
.L_x_732:
[----:B------:R-:W-:Y:S05]  /*1330*/  BSYNC.RECONVERGENT B0 ;  /* 0x0000000000007941 */ /* 0x000fea0003800200 */
.L_x_731:
[----:B------:R-:W3:Y:S01]  /*1340*/  S2R R0, SR_TID.X ;  /* 0x0000000000007919 */ /* 0x000ee20000002100 */
[----:B------:R-:W-:Y:S01]  /*1350*/  BSSY.RECONVERGENT B0, `(.L_x_734) ;  /* 0x0000042000007945 */ /* 0x000fe20003800200 */
[----:B------:R-:W-:Y:S01]  /*1360*/  BAR.SYNC.DEFER_BLOCKING 0x0 ;  /* 0x0000000000007b1d */ /* 0x000fe20000010000 */
[----:B---3--:R-:W-:-:S13]  /*1370*/  ISETP.GT.U32.AND P1, PT, R0, 0x1d, PT ;  /* 0x0000001d0000780c */ /* 0x008fda0003f24070 */
[----:B------:R-:W-:Y:S05]  /*1380*/  @P1 BRA `(.L_x_735) ;  /* 0x0000000000f81947 */ /* 0x000fea0003800000 */
[----:B------:R-:W3:Y:S01]  /*1390*/  S2R R3, SR_CgaCtaId ;  /* 0x0000000000037919 */ /* 0x000ee20000008800 */
[----:B--2---:R-:W-:Y:S01]  /*13a0*/  MOV R2, 0x400 ;  /* 0x0000040000027802 */ /* 0x004fe20000000f00 */
[----:B01----:R-:W-:Y:S01]  /*13b0*/  IMAD.MOV.U32 R10, RZ, RZ, R0 ;  /* 0x000000ffff0a7224 */ /* 0x003fe200078e0000 */
[----:B------:R-:W0:Y:S02]  /*13c0*/  S2R R5, SR_TID.Y ;  /* 0x0000000000057919 */ /* 0x000e240000002200 */
[----:B---3--:R-:W-:-:S05]  /*13d0*/  LEA R2, R3, R2, 0x18 ;  /* 0x0000000203027211 */ /* 0x008fca00078ec0ff */
[----:B0-----:R-:W-:-:S07]  /*13e0*/  IMAD R5, R5, 0x6c0, R2 ;  /* 0x000006c005057824 */ /* 0x001fce00078e0202 */
.L_x_736:
        /* <DEDUP_REMOVED lines=56> */
.L_x_735:
[----:B------:R-:W-:Y:S05]  /*1770*/  BSYNC.RECONVERGENT B0 ;  /* 0x0000000000007941 */ /* 0x000fea0003800200 */
.L_x_734:
[----:B------:R-:W-:Y:S06]  /*1780*/  BAR.SYNC.DEFER_BLOCKING 0x0 ;  /* 0x0000000000007b1d */ /* 0x000fec0000010000 */
[----:B0123--:R-:W-:Y:S04]  /*1790*/  LDS.64 R8, [R4] ;  /* 0x0000000004087984 */ /* 0x00ffe80000000a00 */
[----:B------:R-:W0:Y:S04]  /*17a0*/  LDS.64 R10, [R4+0x5a0] ;  /* 0x0005a000040a7984 */ /* 0x000e280000000a00 */
[----:B------:R-:W-:Y:S04]  /*17b0*/  LDS.64 R14, [R4+0x120] ;  /* 0x00012000040e7984 */ /* 0x000fe80000000a00 */
[----:B------:R-:W1:Y:S04]  /*17c0*/  LDS.64 R16, [R4+0x480] ;  /* 0x0004800004107984 */ /* 0x000e680000000a00 */
[----:B------:R-:W-:Y:S04]  /*17d0*/  LDS.64 R2, [R4+0x240] ;  /* 0x0002400004027984 */ /* 0x000fe80000000a00 */
[----:B------:R-:W2:Y:S01]  /*17e0*/  LDS.64 R6, [R4+0x360] ;  /* 0x0003600004067984 */ /* 0x000ea20000000a00 */
[----:B0-----:R-:W-:-:S02]  /*17f0*/  DADD R12, R8, -R10 ;  /* 0x00000000080c7229 */ /* 0x001fc4000000080a */
[----:B------:R-:W-:Y:S02]  /*1800*/  DADD R10, R8, R10 ;  /* 0x00000000080a7229 */ /* 0x000fe4000000000a */
[----:B-1----:R-:W-:-:S04]  /*1810*/  DADD R18, R14, -R16 ;  /* 0x000000000e127229 */ /* 0x002fc80000000810 */
[C---:B------:R-:W-:Y:S02]  /*1820*/  DFMA R22, R12.reuse, UR4, RZ ;  /* 0x000000040c167c2b */ /* 0x040fe400080000ff */
[C---:B------:R-:W-:Y:S02]  /*1830*/  DFMA R24, R12.reuse, UR6, RZ ;  /* 0x000000060c187c2b */ /* 0x040fe400080000ff */
[----:B------:R-:W-:Y:S02]  /*1840*/  DFMA R26, R12, UR26, RZ ;  /* 0x0000001a0c1a7c2b */ /* 0x000fe400080000ff */
[----:B------:R-:W-:Y:S02]  /*1850*/  DADD R8, R14, R16 ;  /* 0x000000000e087229 */ /* 0x000fe40000000010 */
[----:B------:R-:W-:Y:S02]  /*1860*/  DFMA R20, R20, R10, RZ ;  /* 0x0000000a1414722b */ /* 0x000fe400000000ff */
[----:B------:R-:W-:-:S02]  /*1870*/  DFMA R12, R10, UR24, RZ ;  /* 0x000000180a0c7c2b */ /* 0x000fc400080000ff */
[----:B------:R-:W-:Y:S02]  /*1880*/  DFMA R14, R10, UR8, RZ ;  /* 0x000000080a0e7c2b */ /* 0x000fe400080000ff */
[C---:B------:R-:W-:Y:S02]  /*1890*/  DFMA R22, R18.reuse, UR10, R22 ;  /* 0x0000000a12167c2b */ /* 0x040fe40008000016 */
[C---:B------:R-:W-:Y:S02]  /*18a0*/  DFMA R24, R18.reuse, UR30, R24 ;  /* 0x0000001e12187c2b */ /* 0x040fe40008000018 */
[----:B------:R-:W-:Y:S02]  /*18b0*/  DFMA R26, R18, UR14, R26 ;  /* 0x0000000e121a7c2b */ /* 0x000fe4000800001a */
[C-C-:B--2---:R-:W-:Y:S02]  /*18c0*/  DADD R4, R2.reuse, -R6.reuse ;  /* 0x0000000002047229 */ /* 0x144fe40000000806 */
[----:B------:R-:W-:-:S02]  /*18d0*/  DADD R10, R2, R6 ;  /* 0x00000000020a7229 */ /* 0x000fc40000000006 */
        /* <DEDUP_REMOVED lines=9> */
[----:B------:R-:W0:Y:S01]  /*1970*/  S2R R10, SR_CTAID.X ;  /* 0x00000000000a7919 */ /* 0x000e220000002500 */
[----:B------:R-:W1:Y:S01]  /*1980*/  S2R R11, SR_TID.Y ;  /* 0x00000000000b7919 */ /* 0x000e620000002200 */
[----:B------:R-:W-:Y:S08]  /*1990*/  @P0 EXIT ;  /* 0x000000000000094d */ /* 0x000ff00003800000 */
[----:B------:R-:W2:Y:S01]  /*19a0*/  LDC.64 R8, c[0x0][0x3a8] ;  /* 0x0000ea00ff087b82 */ /* 0x000ea20000000a00 */
[----:B01----:R-:W-:Y:S01]  /*19b0*/  IMAD R11, R10, 0x2, R11 ;  /* 0x000000020a0b7824 */ /* 0x003fe200078e020b */
[----:B------:R-:W-:-:S03]  /*19c0*/  DADD R14, R14, R26 ;  /* 0x000000000e0e7229 */ /* 0x000fc6000000001a */
[----:B------:R-:W-:Y:S01]  /*19d0*/  IMAD R17, R11, 0x7d, R0 ;  /* 0x0000007d0b117824 */ /* 0x000fe200078e0200 */
[C-C-:B------:R-:W-:Y:S02]  /*19e0*/  DADD R10, R12.reuse, R6.reuse ;  /* 0x000000000c0a7229 */ /* 0x140fe40000000006 */
[----:B------:R-:W-:Y:S01]  /*19f0*/  DADD R12, R12, -R6 ;  /* 0x000000000c0c7229 */ /* 0x000fe20000000806 */
        /* <DEDUP_REMOVED lines=9> */
.L_x_737:
        /* <DEDUP_REMOVED lines=15> */
.L_x_1113:


//--------------------- .text._Z32massMatrixMultiplyConstantKernelILi5ELi5ELi2EEviPKdS1_S1_S1_Pd --------------------------
	.section	.text._Z32massMatrixMultiplyConstantKernelILi5ELi5ELi2EEviPKdS1_S1_S1_Pd,"ax",@progbits
	.align	128
        .global         _Z32massMatrixMultiplyConstantKernelILi5ELi5ELi2EEviPKdS1_S1_S1_Pd
        .type           _Z32massMatrixMultiplyConstantKernelILi5ELi5ELi2EEviPKdS1_S1_S1_Pd,@function
        .size           _Z32massMatrixMultiplyConstantKernelILi5ELi5ELi2EEviPKdS1_S1_S1_Pd,(.L_x_1114 - _Z32massMatrixMultiplyConstantKernelILi5ELi5ELi2EEviPKdS1_S1_S1_Pd)
        .other          _Z32massMatrixMultiplyConstantKernelILi5ELi5ELi2EEviPKdS1_S1_S1_Pd,@"STO_CUDA_ENTRY STV_DEFAULT"
_Z32massMatrixMultiplyConstantKernelILi5ELi5ELi2EEviPKdS1_S1_S1_Pd:
.text._Z32massMatrixMultiplyConstantKernelILi5ELi5ELi2EEviPKdS1_S1_S1_Pd:
        /* <DEDUP_REMOVED lines=14> */
[----:B------:R-:W0:Y:S01]  /*00e0*/  LDCU.64 UR38, c[0x3][0x40] ;  /* 0x00c00800ff2677ac */ /* 0x000e220008000a00 */
[----:B------:R-:W-:Y:S03]  /*00f0*/  BAR.SYNC.DEFER_BLOCKING 0x0 ;  /* 0x0000000000007b1d */ /* 0x000fe60000010000 */
[----:B-1----:R-:W-:-:S03]  /*0100*/  ISETP.GE.AND P0, PT, R0, UR4, PT ;  /* 0x0000000400007c0c */ /* 0x002fc6000bf06270 */
[----:B------:R-:W1:Y:S01]  /*0110*/  LDCU.128 UR4, c[0x3][URZ] ;  /* 0x00c00000ff0477ac */ /* 0x000e620008000c00 */
[----:B------:R-:W0:Y:S09]  /*0120*/  LDCU.64 UR40, c[0x3][0x740] ;  /* 0x00c0e800ff2877ac */ /* 0x000e320008000a00 */
[----:B------:R-:W2:Y:S01]  /*0130*/  @!P0 LDC.64 R2, c[0x0][0x3a0] ;  /* 0x0000e800ff028b82 */ /* 0x000ea20000000a00 */
[----:B---3--:R-:W-:-:S04]  /*0140*/  @!P0 IMAD R11, R0, 0x7d, R9 ;  /* 0x0000007d000b8824 */ /* 0x008fc800078e0209 */
[----:B--2---:R-:W-:-:S05]  /*0150*/  @!P0 IMAD.WIDE R2, R11, 0x8, R2 ;  /* 0x000000080b028825 */ /* 0x004fca00078e0202 */
[----:B------:R-:W2:Y:S04]  /*0160*/  @!P0 LDG.E.64.CONSTANT R4, desc[UR36][R2.64] ;  /* 0x0000002402048981 */ /* 0x000ea8000c1e9b00 */
[----:B------:R-:W2:Y:S04]  /*0170*/  @!P0 LDG.E.64.CONSTANT R12, desc[UR36][R2.64+0x320] ;  /* 0x00032024020c8981 */ /* 0x000ea8000c1e9b00 */
[----:B------:R-:W3:Y:S04]  /*0180*/  @!P0 LDG.E.64.CONSTANT R6, desc[UR36][R2.64+0xc8] ;  /* 0x0000c82402068981 */ /* 0x000ee8000c1e9b00 */
[----:B------:R-:W3:Y:S04]  /*0190*/  @!P0 LDG.E.64.CONSTANT R22, desc[UR36][R2.64+0x258] ;  /* 0x0002582402168981 */ /* 0x000ee8000c1e9b00 */
[----:B------:R5:W5:Y:S01]  /*01a0*/  @!P0 LDG.E.64.CONSTANT R24, desc[UR36][R2.64+0x190] ;  /* 0x0001902402188981 */ /* 0x000b62000c1e9b00 */
[----:B------:R-:W-:Y:S01]  /*01b0*/  ISETP.GT.U32.AND P1, PT, R9, 0x18, PT ;  /* 0x000000180900780c */ /* 0x000fe20003f24070 */
[----:B------:R-:W-:Y:S01]  /*01c0*/  BSSY.RECONVERGENT B0, `(.L_x_738) ;  /* 0x0000079000007945 */ /* 0x000fe20003800200 */
[----:B--2---:R-:W-:-:S02]  /*01d0*/  DADD R14, R4, R12 ;  /* 0x00000000040e7229 */ /* 0x004fc4000000000c */
[----:B------:R-:W-:Y:S02]  /*01e0*/  DADD R12, R4, -R12 ;  /* 0x00000000040c7229 */ /* 0x000fe4000000080c */
[----:B---3--:R-:W-:-:S04]  /*01f0*/  DADD R18, R6, R22 ;  /* 0x0000000006127229 */ /* 0x008fc80000000016 */
[C---:B-1----:R-:W-:Y:S02]  /*0200*/  DFMA R16, R14.reuse, UR4, RZ ;  /* 0x000000040e107c2b */ /* 0x042fe400080000ff */
[C---:B----4-:R-:W-:Y:S02]  /*0210*/  DFMA R10, R14.reuse, UR14, RZ ;  /* 0x0000000e0e0a7c2b */ /* 0x050fe400080000ff */
[----:B-----5:R-:W-:Y:S02]  /*0220*/  DFMA R2, R14, UR32, RZ ;  /* 0x000000200e027c2b */ /* 0x020fe400080000ff */
[----:B------:R-:W-:Y:S02]  /*0230*/  DADD R22, R6, -R22 ;  /* 0x0000000006167229 */ /* 0x000fe40000000816 */
[C---:B------:R-:W-:Y:S01]  /*0240*/  DFMA R16, R18.reuse, UR6, R16 ;  /* 0x0000000612107c2b */ /* 0x040fe20008000010 */
[----:B------:R-:W-:Y:S01]  /*0250*/  IMAD.U32 R6, RZ, RZ, UR30 ;  /* 0x0000001eff067e24 */ /* 0x000fe2000f8e00ff */
[C---:B------:R-:W-:Y:S01]  /*0260*/  DFMA R10, R18.reuse, UR24, R10 ;  /* 0x00000018120a7c2b */ /* 0x040fe2000800000a */
[----:B------:R-:W-:Y:S01]  /*0270*/  IMAD.U32 R7, RZ, RZ, UR31 ;  /* 0x0000001fff077e24 */ /* 0x000fe2000f8e00ff */
[----:B------:R-:W-:-:S02]  /*0280*/  DFMA R18, R18, UR34, R2 ;  /* 0x0000002212127c2b */ /* 0x000fc40008000002 */
[----:B------:R-:W1:Y:S01]  /*0290*/  S2R R2, SR_CgaCtaId ;  /* 0x0000000000027919 */ /* 0x000e620000008800 */
[----:B------:R-:W-:Y:S01]  /*02a0*/  DADD R4, R24, R24 ;  /* 0x0000000018047229 */ /* 0x000fe20000000018 */
[----:B------:R-:W-:Y:S01]  /*02b0*/  LOP3.LUT R3, R9, 0xffff, RZ, 0xc0, !PT ;  /* 0x0000ffff09037812 */ /* 0x000fe200078ec0ff */
[C---:B------:R-:W-:Y:S02]  /*02c0*/  DFMA R20, R12.reuse, UR8, RZ ;  /* 0x000000080c147c2b */ /* 0x040fe400080000ff */
[C---:B------:R-:W-:Y:S02]  /*02d0*/  DFMA R14, R12.reuse, UR18, RZ ;  /* 0x000000120c0e7c2b */ /* 0x040fe400080000ff */
[----:B------:R-:W-:Y:S01]  /*02e0*/  DFMA R12, R12, UR28, RZ ;  /* 0x0000001c0c0c7c2b */ /* 0x000fe200080000ff */
[----:B------:R-:W-:Y:S01]  /*02f0*/  IMAD R3, R3, 0x3334, RZ ;  /* 0x0000333403037824 */ /* 0x000fe200078e02ff */
[----:B------:R-:W-:Y:S02]  /*0300*/  DMUL R4, R4, 0.5 ;  /* 0x3fe0000004047828 */ /* 0x000fe40000000000 */
[----:B------:R-:W-:-:S02]  /*0310*/  DFMA R20, R22, UR10, R20 ;  /* 0x0000000a16147c2b */ /* 0x000fc40008000014 */
[C---:B------:R-:W-:Y:S01]  /*0320*/  DFMA R14, R22.reuse, UR20, R14 ;  /* 0x00000014160e7c2b */ /* 0x040fe2000800000e */
[----:B------:R-:W-:Y:S01]  /*0330*/  SHF.R.U32.HI R3, RZ, 0x10, R3 ;  /* 0x00000010ff037819 */ /* 0x000fe20000011603 */
[----:B------:R-:W-:Y:S01]  /*0340*/  DFMA R22, R22, R6, R12 ;  /* 0x000000061616722b */ /* 0x000fe2000000000c */
[----:B0-----:R-:W-:Y:S01]  /*0350*/  MOV R12, UR38 ;  /* 0x00000026000c7c02 */ /* 0x001fe20008000f00 */
[----:B------:R-:W-:Y:S01]  /*0360*/  IMAD.U32 R13, RZ, RZ, UR39 ;  /* 0x00000027ff0d7e24 */ /* 0x000fe2000f8e00ff */
[----:B------:R-:W-:Y:S01]  /*0370*/  PRMT R26, R3, 0x9910, RZ ;  /* 0x00009910031a7816 */ /* 0x000fe200000000ff */
[----:B------:R-:W-:Y:S02]  /*0380*/  DADD R24, R24, -R24 ;  /* 0x0000000018187229 */ /* 0x000fe40000000818 */
[C---:B------:R-:W-:Y:S02]  /*0390*/  DFMA R16, R4.reuse, UR12, R16 ;  /* 0x0000000c04107c2b */ /* 0x040fe40008000010 */
[C---:B------:R-:W-:Y:S01]  /*03a0*/  DFMA R10, R4.reuse, UR26, R10 ;  /* 0x0000001a040a7c2b */ /* 0x040fe2000800000a */
[----:B------:R-:W-:Y:S01]  /*03b0*/  IMAD R26, R26, 0x5, RZ ;  /* 0x000000051a1a7824 */ /* 0x000fe200078e02ff */
[----:B------:R-:W-:Y:S01]  /*03c0*/  DFMA R18, R4, R12, R18 ;  /* 0x0000000c0412722b */ /* 0x000fe20000000012 */
[----:B------:R-:W-:Y:S01]  /*03d0*/  IMAD.U32 R4, RZ, RZ, UR40 ;  /* 0x00000028ff047e24 */ /* 0x000fe2000f8e00ff */
[----:B------:R-:W-:Y:S01]  /*03e0*/  MOV R5, UR41 ;  /* 0x0000002900057c02 */ /* 0x000fe20008000f00 */
[----:B------:R-:W-:-:S02]  /*03f0*/  DFMA R20, R24, UR16, R20 ;  /* 0x0000001018147c2b */ /* 0x000fc40008000014 */
[----:B------:R-:W-:-:S03]  /*0400*/  DFMA R14, R24, UR22, R14 ;  /* 0x00000016180e7c2b */ /* 0x000fc6000800000e */
[----:B------:R-:W-:Y:S01]  /*0410*/  DFMA R22, R24, R4, R22 ;  /* 0x000000041816722b */ /* 0x000fe20000000016 */
[----:B------:R-:W-:Y:S01]  /*0420*/  MOV R25, 0x400 ;  /* 0x0000040000197802 */ /* 0x000fe20000000f00 */
[----:B------:R-:W-:-:S03]  /*0430*/  IMAD.MOV R24, RZ, RZ, -R26 ;  /* 0x000000ffff187224 */ /* 0x000fc600078e0a1a */
[----:B-1----:R-:W-:Y:S02]  /*0440*/  LEA R25, R2, R25, 0x18 ;  /* 0x0000001902197211 */ /* 0x002fe400078ec0ff */
[----:B------:R-:W-:Y:S01]  /*0450*/  PRMT R24, R24, 0x7710, RZ ;  /* 0x0000771018187816 */ /* 0x000fe200000000ff */
[----:B------:R-:W-:Y:S02]  /*0460*/  DADD R18, R18, R22 ;  /* 0x0000000012127229 */ /* 0x000fe40000000016 */
[----:B------:R-:W-:Y:S01]  /*0470*/  IMAD R2, R8, 0x3e8, R25 ;  /* 0x000003e808027824 */ /* 0x000fe200078e0219 */
[C-C-:B------:R-:W-:Y:S01]  /*0480*/  DADD R22, R16.reuse, -R20.reuse ;  /* 0x0000000010167229 */ /* 0x140fe20000000814 */
[----:B------:R-:W-:Y:S01]  /*0490*/  IMAD.IADD R8, R24, 0x1, R9 ;  /* 0x0000000118087824 */ /* 0x000fe200078e0209 */
[----:B------:R-:W-:Y:S01]  /*04a0*/  DADD R16, R16, R20 ;  /* 0x0000000010107229 */ /* 0x000fe20000000014 */
[----:B------:R-:W-:Y:S01]  /*04b0*/  IMAD R3, R3, 0x28, R2 ;  /* 0x0000002803037824 */ /* 0x000fe200078e0202 */
[----:B------:R-:W-:-:S02]  /*04c0*/  DADD R20, R10, -R14 ;  /* 0x000000000a147229 */ /* 0x000fc4000000080e */
[----:B------:R-:W-:Y:S01]  /*04d0*/  LOP3.LUT R8, R8, 0xffff, RZ, 0xc0, !PT ;  /* 0x0000ffff08087812 */ /* 0x000fe200078ec0ff */
[----:B------:R-:W-:-:S03]  /*04e0*/  DADD R10, R10, R14 ;  /* 0x000000000a0a7229 */ /* 0x000fc6000000000e */
[----:B------:R-:W-:-:S05]  /*04f0*/  LEA R3, R8, R3, 0x3 ;  /* 0x0000000308037211 */ /* 0x000fca00078e18ff */
[----:B------:R0:W-:Y:S04]  /*0500*/  STS.64 [R3+0x190], R18 ;  /* 0x0001901203007388 */ /* 0x0001e80000000a00 */
[----:B------:R0:W-:Y:S04]  /*0510*/  STS.64 [R3+0x320], R22 ;  /* 0x0003201603007388 */ /* 0x0001e80000000a00 */
[----:B------:R0:W-:Y:S04]  /*0520*/  STS.64 [R3], R16 ;  /* 0x0000001003007388 */ /* 0x0001e80000000a00 */
[----:B------:R0:W-:Y:S04]  /*0530*/  STS.64 [R3+0x258], R20 ;  /* 0x0002581403007388 */ /* 0x0001e80000000a00 */
[----:B------:R0:W-:Y:S01]  /*0540*/  STS.64 [R3+0xc8], R10 ;  /* 0x0000c80a03007388 */ /* 0x0001e20000000a00 */
[----:B------:R-:W-:Y:S06]  /*0550*/  BAR.SYNC.DEFER_BLOCKING 0x0 ;  /* 0x0000000000007b1d */ /* 0x000fec0000010000 */
[----:B------:R-:W-:Y:S05]  /*0560*/  @P1 BRA `(.L_x_739) ;  /* 0x0000000000f81947 */ /* 0x000fea0003800000 */
[----:B------:R-:W-:Y:S01]  /*0570*/  PRMT R4, R9, 0x9910, RZ ;  /* 0x0000991009047816 */ /* 0x000fe200000000ff */
[----:B------:R-:W1:Y:S04]  /*0580*/  LDCU.64 UR30, c[0x3][0x738] ;  /* 0x00c0e700ff1e77ac */ /* 0x000e680008000a00 */
        /* <DEDUP_REMOVED lines=8> */
[----:B------:R-:W-:Y:S02]  /*0610*/  IMAD R27, R27, 0xc8, R2 ;  /* 0x000000c81b1b7824 */ /* 0x000fe400078e0202 */
[----:B------:R-:W-:-:S05]  /*0620*/  IMAD.MOV R5, RZ, RZ, -R5 ;  /* 0x000000ffff057224 */ /* 0x000fca00078e0a05 */
[----:B------:R-:W-:-:S05]  /*0630*/  PRMT R6, R5, 0x7710, RZ ;  /* 0x0000771005067816 */ /* 0x000fca00000000ff */
[----:B------:R-:W-:-:S05]  /*0640*/  IMAD.IADD R4, R6, 0x1, R9 ;  /* 0x0000000106047824 */ /* 0x000fca00078e0209 */
[----:B------:R-:W-:-:S04]  /*0650*/  LOP3.LUT R4, R4, 0xff, RZ, 0xc0, !PT ;  /* 0x000000ff04047812 */ /* 0x000fc800078ec0ff */
[----:B------:R-:W-:-:S05]  /*0660*/  LEA R27, R4, R27, 0x3 ;  /* 0x0000001b041b7211 */ /* 0x000fca00078e18ff */
[----:B------:R-:W-:Y:S04]  /*0670*/  LDS.64 R24, [R27] ;  /* 0x000000001b187984 */ /* 0x000fe80000000a00 */
[----:B------:R-:W4:Y:S04]  /*0680*/  LDS.64 R4, [R27+0xa0] ;  /* 0x0000a0001b047984 */ /* 0x000f280000000a00 */
[----:B------:R-:W-:Y:S04]  /*0690*/  LDS.64 R12, [R27+0x28] ;  /* 0x000028001b0c7984 */ /* 0x000fe80000000a00 */
[----:B------:R-:W5:Y:S04]  /*06a0*/  LDS.64 R6, [R27+0x78] ;  /* 0x000078001b067984 */ /* 0x000f680000000a00 */
[----:B0-----:R-:W0:Y:S01]  /*06b0*/  LDS.64 R22, [R27+0x50] ;  /* 0x000050001b167984 */ /* 0x001e220000000a00 */
[----:B----4-:R-:W-:-:S02]  /*06c0*/  DADD R10, R24, R4 ;  /* 0x00000000180a7229 */ /* 0x010fc40000000004 */
[----:B------:R-:W-:Y:S02]  /*06d0*/  DADD R24, R24, -R4 ;  /* 0x0000000018187229 */ /* 0x000fe40000000804 */
[C-C-:B-----5:R-:W-:Y:S02]  /*06e0*/  DADD R18, R12.reuse, R6.reuse ;  /* 0x000000000c127229 */ /* 0x160fe40000000006 */
[----:B------:R-:W-:Y:S02]  /*06f0*/  DADD R12, R12, -R6 ;  /* 0x000000000c0c7229 */ /* 0x000fe40000000806 */
[----:B0-----:R-:W-:Y:S02]  /*0700*/  DADD R4, R22, R22 ;  /* 0x0000000016047229 */ /* 0x001fe40000000016 */
[----:B------:R-:W-:Y:S02]  /*0710*/  DFMA R16, R10, UR4, RZ ;  /* 0x000000040a107c2b */ /* 0x000fe400080000ff */
[----:B------:R-:W-:-:S02]  /*0720*/  DFMA R6, R24, UR8, RZ ;  /* 0x0000000818067c2b */ /* 0x000fc400080000ff */
[----:B------:R-:W-:Y:S02]  /*0730*/  DADD R22, R22, -R22 ;  /* 0x0000000016167229 */ /* 0x000fe40000000816 */
[----:B------:R-:W-:Y:S02]  /*0740*/  DMUL R4, R4, 0.5 ;  /* 0x3fe0000004047828 */ /* 0x000fe40000000000 */
        /* <DEDUP_REMOVED lines=12> */
[----:B-1----:R-:W-:Y:S01]  /*0810*/  IMAD.U32 R6, RZ, RZ, UR30 ;  /* 0x0000001eff067e24 */ /* 0x002fe2000f8e00ff */
[----:B------:R-:W-:Y:S01]  /*0820*/  DFMA R14, R12, UR20, R14 ;  /* 0x000000140c0e7c2b */ /* 0x000fe2000800000e */
[----:B------:R-:W-:Y:S01]  /*0830*/  IMAD.U32 R7, RZ, RZ, UR31 ;  /* 0x0000001fff077e24 */ /* 0x000fe2000f8e00ff */
[----:B------:R-:W-:Y:S01]  /*0840*/  DFMA R20, R4, UR26, R20 ;  /* 0x0000001a04147c2b */ /* 0x000fe20008000014 */
[----:B------:R1:W-:Y:S04]  /*0850*/  STS.64 [R27+0xa0], R10 ;  /* 0x0000a00a1b007388 */ /* 0x0003e80000000a00 */
[----:B------:R-:W-:Y:S01]  /*0860*/  DFMA R24, R12, R6, R24 ;  /* 0x000000060c18722b */ /* 0x000fe20000000018 */
[----:B------:R1:W-:Y:S01]  /*0870*/  STS.64 [R27], R16 ;  /* 0x000000101b007388 */ /* 0x0003e20000000a00 */
[----:B--2---:R-:W-:Y:S01]  /*0880*/  MOV R12, UR38 ;  /* 0x00000026000c7c02 */ /* 0x004fe20008000f00 */
[----:B------:R-:W-:Y:S01]  /*0890*/  IMAD.U32 R13, RZ, RZ, UR39 ;  /* 0x00000027ff0d7e24 */ /* 0x000fe2000f8e00ff */
[----:B------:R-:W-:-:S05]  /*08a0*/  DFMA R14, R22, UR22, R14 ;  /* 0x00000016160e7c2b */ /* 0x000fca000800000e */
[----:B------:R-:W-:Y:S01]  /*08b0*/  DFMA R18, R4, R12, R18 ;  /* 0x0000000c0412722b */ /* 0x000fe20000000012 */
[----:B---3--:R-:W-:Y:S01]  /*08c0*/  IMAD.U32 R4, RZ, RZ, UR40 ;  /* 0x00000028ff047e24 */ /* 0x008fe2000f8e00ff */
[----:B------:R-:W-:-:S06]  /*08d0*/  MOV R5, UR41 ;  /* 0x0000002900057c02 */ /* 0x000fcc0008000f00 */
[----:B------:R-:W-:Y:S02]  /*08e0*/  DFMA R24, R22, R4, R24 ;  /* 0x000000041618722b */ /* 0x000fe40000000018 */
[C-C-:B------:R-:W-:Y:S02]  /*08f0*/  DADD R22, R20.reuse, -R14.reuse ;  /* 0x0000000014167229 */ /* 0x140fe4000000080e */
[----:B------:R-:W-:-:S04]  /*0900*/  DADD R14, R20, R14 ;  /* 0x00000000140e7229 */ /* 0x000fc8000000000e */
[----:B------:R-:W-:Y:S01]  /*0910*/  DADD R18, R18, R24 ;  /* 0x0000000012127229 */ /* 0x000fe20000000018 */
[----:B------:R1:W-:Y:S04]  /*0920*/  STS.64 [R27+0x78], R22 ;  /* 0x000078161b007388 */ /* 0x0003e80000000a00 */
[----:B------:R1:W-:Y:S04]  /*0930*/  STS.64 [R27+0x28], R14 ;  /* 0x0000280e1b007388 */ /* 0x0003e80000000a00 */
[----:B------:R1:W-:Y:S02]  /*0940*/  STS.64 [R27+0x50], R18 ;  /* 0x000050121b007388 */ /* 0x0003e40000000a00 */
.L_x_739:
[----:B------:R-:W-:Y:S05]  /*0950*/  BSYNC.RECONVERGENT B0 ;  /* 0x0000000000007941 */ /* 0x000fea0003800200 */
.L_x_738:
[----:B------:R-:W-:Y:S06]  /*0960*/  BAR.SYNC.DEFER_BLOCKING 0x0 ;  /* 0x0000000000007b1d */ /* 0x000fec0000010000 */
[----:B------:R-:W-:Y:S04]  /*0970*/  BSSY.RECONVERGENT B0, `(.L_x_740) ;  /* 0x0000071000007945 */ /* 0x000fe80003800200 */
[----:B------:R-:W-:Y:S05]  /*0980*/  @P1 BRA `(.L_x_741) ;  /* 0x0000000400bc1947 */ /* 0x000fea0003800000 */
[----:B------:R-:W-:Y:S01]  /*0990*/  PRMT R8, R9, 0x9910, RZ ;  /* 0x0000991009087816 */ /* 0x000fe200000000ff */
[----:B------:R-:W-:Y:S01]  /*09a0*/  UMOV UR30, 0x1905 ;  /* 0x00001905001e7882 */ /* 0x000fe20000000000 */
[----:B-1----:R-:W-:Y:S01]  /*09b0*/  CS2R R26, SRZ ;  /* 0x00000000001a7805 */ /* 0x002fe2000001ff00 */
[----:B------:R-:W1:Y:S02]  /*09c0*/  LDCU.64 UR38, c[0x3][0x40] ;  /* 0x00c00800ff2677ac */ /* 0x000e640008000a00 */
[----:B------:R-:W-:Y:S01]  /*09d0*/  IMAD R8, R8, 0xcd, RZ ;  /* 0x000000cd08087824 */ /* 0x000fe200078e02ff */
[----:B------:R-:W2:Y:S04]  /*09e0*/  LDCU.64 UR40, c[0x3][0x740] ;  /* 0x00c0e800ff2877ac */ /* 0x000ea80008000a00 */
[----:B------:R-:W-:-:S04]  /*09f0*/  LOP3.LUT R8, R8, 0xffff, RZ, 0xc0, !PT ;  /* 0x0000ffff08087812 */ /* 0x000fc800078ec0ff */
[----:B------:R-:W-:-:S04]  /*0a00*/  SHF.R.U32.HI R24, RZ, 0xa, R8 ;  /* 0x0000000aff187819 */ /* 0x000fc80000011608 */
[C---:B------:R-:W-:Y:S02]  /*0a10*/  PRMT R8, R24.reuse, 0x9910, RZ ;  /* 0x0000991018087816 */ /* 0x040fe400000000ff */
[----:B0-----:R-:W-:-:S03]  /*0a20*/  LOP3.LUT R11, R24, 0xffff, RZ, 0xc0, !PT ;  /* 0x0000ffff180b7812 */ /* 0x001fc600078ec0ff */
[----:B------:R-:W-:Y:S02]  /*0a30*/  IMAD R8, R8, 0x5, RZ ;  /* 0x0000000508087824 */ /* 0x000fe400078e02ff */
[----:B------:R-:W-:Y:S02]  /*0a40*/  IMAD R28, R11, 0xc8, R2 ;  /* 0x000000c80b1c7824 */ /* 0x000fe400078e0202 */
        /* <DEDUP_REMOVED lines=8> */
[----:B------:R-:W0:Y:S02]  /*0ad0*/  LDCU.64 UR30, c[0x3][0x728] ;  /* 0x00c0e500ff1e77ac */ /* 0x000e240008000a00 */
[----:B------:R-:W-:Y:S01]  /*0ae0*/  @!P0 IMAD R25, R0, 0x7d, R29 ;  /* 0x0000007d00198824 */ /* 0x000fe200078e021d */
[----:B------:R-:W3:Y:S04]  /*0af0*/  LDS.64 R8, [R28+0x20] ;  /* 0x000020001c087984 */ /* 0x000ee80000000a00 */
[----:B------:R-:W-:Y:S04]  /*0b00*/  LDS.64 R14, [R28+0x8] ;  /* 0x000008001c0e7984 */ /* 0x000fe80000000a00 */
[----:B------:R-:W4:Y:S04]  /*0b10*/  LDS.64 R10, [R28+0x18] ;  /* 0x000018001c0a7984 */ /* 0x000f280000000a00 */
[----:B------:R-:W5:Y:S01]  /*0b20*/  LDS.64 R16, [R28+0x10] ;  /* 0x000010001c107984 */ /* 0x000f620000000a00 */
[----:B---3--:R-:W-:-:S02]  /*0b30*/  DADD R20, R18, R8 ;  /* 0x0000000012147229 */ /* 0x008fc40000000008 */
[----:B------:R-:W-:Y:S02]  /*0b40*/  DADD R8, R18, -R8 ;  /* 0x0000000012087229 */ /* 0x000fe40000000808 */
[C-C-:B----4-:R-:W-:Y:S02]  /*0b50*/  DADD R22, R14.reuse, R10.reuse ;  /* 0x000000000e167229 */ /* 0x150fe4000000000a */
[----:B------:R-:W-:Y:S02]  /*0b60*/  DADD R10, R14, -R10 ;  /* 0x000000000e0a7229 */ /* 0x000fe4000000080a */
[C---:B------:R-:W-:Y:S02]  /*0b70*/  DFMA R18, R20.reuse, UR4, RZ ;  /* 0x0000000414127c2b */ /* 0x040fe400080000ff */
[C---:B------:R-:W-:Y:S02]  /*0b80*/  DFMA R14, R20.reuse, UR14, RZ ;  /* 0x0000000e140e7c2b */ /* 0x040fe400080000ff */
[----:B------:R-:W-:-:S04]  /*0b90*/  DFMA R20, R20, UR32, RZ ;  /* 0x0000002014147c2b */ /* 0x000fc800080000ff */
[C---:B------:R-:W-:Y:S02]  /*0ba0*/  DFMA R18, R22.reuse, UR6, R18 ;  /* 0x0000000616127c2b */ /* 0x040fe40008000012 */
[C---:B------:R-:W-:Y:S02]  /*0bb0*/  DFMA R14, R22.reuse, UR24, R14 ;  /* 0x00000018160e7c2b */ /* 0x040fe4000800000e */
[----:B------:R-:W-:Y:S02]  /*0bc0*/  DFMA R20, R22, UR34, R20 ;  /* 0x0000002216147c2b */ /* 0x000fe40008000014 */
[----:B-----5:R-:W-:-:S08]  /*0bd0*/  DADD R22, R16, R16 ;  /* 0x0000000010167229 */ /* 0x020fd00000000010 */
[----:B------:R-:W-:-:S08]  /*0be0*/  DMUL R22, R22, 0.5 ;  /* 0x3fe0000016167828 */ /* 0x000fd00000000000 */
[C---:B------:R-:W-:Y:S01]  /*0bf0*/  DFMA R12, R22.reuse, R12, R20 ;  /* 0x0000000c160c722b */ /* 0x040fe20000000014 */
[----:B------:R-:W3:Y:S01]  /*0c00*/  @!P0 LDC.64 R20, c[0x0][0x388] ;  /* 0x0000e200ff148b82 */ /* 0x000ee20000000a00 */
[C---:B------:R-:W-:Y:S02]  /*0c10*/  DFMA R18, R22.reuse, UR12, R18 ;  /* 0x0000000c16127c2b */ /* 0x040fe40008000012 */
[----:B------:R-:W-:Y:S01]  /*0c20*/  DFMA R14, R22, UR26, R14 ;  /* 0x0000001a160e7c2b */ /* 0x000fe2000800000e */
[----:B------:R-:W-:Y:S01]  /*0c30*/  CS2R R22, SRZ ;  /* 0x0000000000167805 */ /* 0x000fe2000001ff00 */
[----:B---3--:R-:W-:-:S05]  /*0c40*/  @!P0 IMAD.WIDE R24, R25, 0x8, R20 ;  /* 0x0000000819188825 */ /* 0x008fca00078e0214 */
[----:B------:R-:W3:Y:S04]  /*0c50*/  @!P0 LDG.E.64.CONSTANT R26, desc[UR36][R24.64+0x20] ;  /* 0x00002024181a8981 */ /* 0x000ee8000c1e9b00 */
[----:B------:R4:W5:Y:S01]  /*0c60*/  @!P0 LDG.E.64.CONSTANT R22, desc[UR36][R24.64] ;  /* 0x0000002418168981 */ /* 0x000962000c1e9b00 */
[----:B------:R-:W-:Y:S02]  /*0c70*/  DFMA R20, R8, UR8, RZ ;  /* 0x0000000808147c2b */ /* 0x000fe400080000ff */
[----:B------:R-:W-:-:S06]  /*0c80*/  DADD R16, R16, -R16 ;  /* 0x0000000010107229 */ /* 0x000fcc0000000810 */
[----:B------:R-:W-:-:S08]  /*0c90*/  DFMA R20, R10, UR10, R20 ;  /* 0x0000000a0a147c2b */ /* 0x000fd00008000014 */
[----:B----4-:R-:W-:-:S08]  /*0ca0*/  DFMA R24, R16, UR16, R20 ;  /* 0x0000001010187c2b */ /* 0x010fd00008000014 */
[C-C-:B------:R-:W-:Y:S02]  /*0cb0*/  DADD R20, R24.reuse, R18.reuse ;  /* 0x0000000018147229 */ /* 0x140fe40000000012 */
[----:B------:R-:W-:Y:S01]  /*0cc0*/  DADD R18, -R24, R18 ;  /* 0x0000000018127229 */ /* 0x000fe20000000112 */
[C-C-:B------:R-:W-:Y:S02]  /*0cd0*/  @!P0 IMAD R25, R0.reuse, 0x7d, R29.reuse ;  /* 0x0000007d00198824 */ /* 0x140fe400078e021d */
[----:B------:R-:W-:-:S05]  /*0ce0*/  @!P0 IMAD R29, R0, 0x7d, R29 ;  /* 0x0000007d001d8824 */ /* 0x000fca00078e021d */
        /* <DEDUP_REMOVED lines=18> */
[----:B------:R-:W-:Y:S01]  /*0e10*/  CS2R R16, SRZ ;  /* 0x0000000000107805 */ /* 0x000fe2000001ff00 */
[----:B----4-:R-:W-:-:S05]  /*0e20*/  @!P0 IMAD.WIDE R10, R29, 0x8, R10 ;  /* 0x000000081d0a8825 */ /* 0x010fca00078e020a */
[----:B------:R4:W2:Y:S01]  /*0e30*/  @!P0 LDG.E.64.CONSTANT R16, desc[UR36][R10.64+0x10] ;  /* 0x000010240a108981 */ /* 0x0008a2000c1e9b00 */
[C-C-:B------:R-:W-:Y:S02]  /*0e40*/  DADD R22, R12.reuse, -R8.reuse ;  /* 0x000000000c167229 */ /* 0x140fe40000000808 */
[----:B------:R-:W-:Y:S02]  /*0e50*/  DADD R8, R12, R8 ;  /* 0x000000000c087229 */ /* 0x000fe40000000008 */
[----:B----4-:R-:W-:Y:S02]  /*0e60*/  DFMA R10, R18, UR8, RZ ;  /* 0x00000008120a7c2b */ /* 0x010fe400080000ff */
[----:B---3--:R-:W-:-:S08]  /*0e70*/  DMUL R14, R14, R26 ;  /* 0x0000001a0e0e7228 */ /* 0x008fd00000000000 */
[CCC-:B-----5:R-:W-:Y:S02]  /*0e80*/  DFMA R12, R4.reuse, R24.reuse, -R14.reuse ;  /* 0x00000018040c722b */ /* 0x1e0fe4000000080e */
[----:B------:R-:W-:Y:S02]  /*0e90*/  DFMA R4, R4, R24, R14 ;  /* 0x000000180404722b */ /* 0x000fe4000000000e */
[----:B------:R-:W-:-:S04]  /*0ea0*/  DFMA R14, R20, UR4, RZ ;  /* 0x00000004140e7c2b */ /* 0x000fc800080000ff */
[----:B------:R-:W-:-:S04]  /*0eb0*/  DFMA R10, R12, UR18, R10 ;  /* 0x000000120c0a7c2b */ /* 0x000fc8000800000a */
[----:B------:R-:W-:Y:S02]  /*0ec0*/  DFMA R14, R4, UR14, R14 ;  /* 0x0000000e040e7c2b */ /* 0x000fe4000800000e */
[----:B--2---:R-:W-:-:S08]  /*0ed0*/  DMUL R22, R22, R16 ;  /* 0x0000001016167228 */ /* 0x004fd00000000000 */
[----:B------:R-:W-:Y:S02]  /*0ee0*/  DFMA R22, R8, R16, R22 ;  /* 0x000000100816722b */ /* 0x000fe40000000016 */
[----:B------:R-:W-:Y:S02]  /*0ef0*/  DFMA R8, R20, UR6, RZ ;  /* 0x0000000614087c2b */ /* 0x000fe400080000ff */
[----:B------:R-:W-:Y:S02]  /*0f00*/  DFMA R16, R18, UR10, RZ ;  /* 0x0000000a12107c2b */ /* 0x000fe400080000ff */
[----:B------:R-:W-:Y:S02]  /*0f10*/  DFMA R20, R20, UR12, RZ ;  /* 0x0000000c14147c2b */ /* 0x000fe400080000ff */
[----:B------:R-:W-:Y:S02]  /*0f20*/  DFMA R18, R18, UR16, RZ ;  /* 0x0000001012127c2b */ /* 0x000fe400080000ff */
[----:B------:R-:W-:-:S02]  /*0f30*/  DMUL R22, R22, 0.5 ;  /* 0x3fe0000016167828 */ /* 0x000fc40000000000 */
[----:B------:R-:W-:Y:S02]  /*0f40*/  DFMA R8, R4, UR24, R8 ;  /* 0x0000001804087c2b */ /* 0x000fe40008000008 */
[----:B------:R-:W-:Y:S02]  /*0f50*/  DFMA R16, R12, UR20, R16 ;  /* 0x000000140c107c2b */ /* 0x000fe40008000010 */
[----:B------:R-:W-:Y:S02]  /*0f60*/  DFMA R20, R4, UR26, R20 ;  /* 0x0000001a04147c2b */ /* 0x000fe40008000014 */
[----:B0-----:R-:W-:Y:S02]  /*0f70*/  DFMA R18, R12, UR30, R18 ;  /* 0x0000001e0c127c2b */ /* 0x001fe40008000012 */
[C---:B------:R-:W-:Y:S02]  /*0f80*/  DFMA R14, R22.reuse, UR32, R14 ;  /* 0x00000020160e7c2b */ /* 0x040fe4000800000e */
[----:B------:R-:W-:-:S02]  /*0f90*/  DFMA R10, R22, UR28, R10 ;  /* 0x0000001c160a7c2b */ /* 0x000fc4000800000a */
[C---:B------:R-:W-:Y:S02]  /*0fa0*/  DFMA R8, R22.reuse, UR34, R8 ;  /* 0x0000002216087c2b */ /* 0x040fe40008000008 */
[C---:B------:R-:W-:Y:S02]  /*0fb0*/  DFMA R16, R22.reuse, R6, R16 ;  /* 0x000000061610722b */ /* 0x040fe40000000010 */
[C---:B-1----:R-:W-:Y:S02]  /*0fc0*/  DFMA R20, R22.reuse, UR38, R20 ;  /* 0x0000002616147c2b */ /* 0x042fe40008000014 */
[----:B------:R-:W-:Y:S02]  /*0fd0*/  DFMA R18, R22, UR40, R18 ;  /* 0x0000002816127c2b */ /* 0x000fe40008000012 */
        /* <DEDUP_REMOVED lines=9> */
[----:B------:R2:W-:Y:S02]  /*1070*/  STS.64 [R28+0x10], R18 ;  /* 0x000010121c007388 */ /* 0x0005e40000000a00 */
.L_x_741:
[----:B------:R-:W-:Y:S05]  /*1080*/  BSYNC.RECONVERGENT B0 ;  /* 0x0000000000007941 */ /* 0x000fea0003800200 */
.L_x_740:
[----:B------:R-:W3:Y:S01]  /*1090*/  S2R R25, SR_TID.X ;  /* 0x0000000000197919 */ /* 0x000ee20000002100 */
[----:B------:R-:W-:Y:S01]  /*10a0*/  BSSY.RECONVERGENT B0, `(.L_x_742) ;  /* 0x000003b000007945 */ /* 0x000fe20003800200 */
[----:B------:R-:W-:Y:S06]  /*10b0*/  BAR.SYNC.DEFER_BLOCKING 0x0 ;  /* 0x0000000000007b1d */ /* 0x000fec0000010000 */
[----:B------:R-:W-:Y:S05]  /*10c0*/  @P1 BRA `(.L_x_743) ;  /* 0x0000000000e01947 */ /* 0x000fea0003800000 */
[----:B--23--:R-:W-:Y:S01]  /*10d0*/  PRMT R4, R25, 0x9910, RZ ;  /* 0x0000991019047816 */ /* 0x00cfe200000000ff */
[----:B------:R-:W2:Y:S04]  /*10e0*/  LDCU.64 UR22, c[0x3][0x728] ;  /* 0x00c0e500ff1677ac */ /* 0x000ea80008000a00 */
[----:B------:R-:W-:Y:S01]  /*10f0*/  IMAD R4, R4, 0xcd, RZ ;  /* 0x000000cd04047824 */ /* 0x000fe200078e02ff */
[----:B------:R-:W3:Y:S04]  /*1100*/  LDCU.64 UR30, c[0x3][0x40] ;  /* 0x00c00800ff1e77ac */ /* 0x000ee80008000a00 */
[----:B------:R-:W-:Y:S01]  /*1110*/  LOP3.LUT R4, R4, 0xffff, RZ, 0xc0, !PT ;  /* 0x0000ffff04047812 */ /* 0x000fe200078ec0ff */
[----:B------:R-:W4:Y:S03]  /*1120*/  LDCU.64 UR38, c[0x3][0x740] ;  /* 0x00c0e800ff2677ac */ /* 0x000f260008000a00 */
[----:B------:R-:W-:-:S04]  /*1130*/  SHF.R.U32.HI R4, RZ, 0xa, R4 ;  /* 0x0000000aff047819 */ /* 0x000fc80000011604 */
[----:B------:R-:W-:-:S05]  /*1140*/  PRMT R5, R4, 0x9910, RZ ;  /* 0x0000991004057816 */ /* 0x000fca00000000ff */
[----:B------:R-:W-:-:S05]  /*1150*/  IMAD R5, R5, 0x5, RZ ;  /* 0x0000000505057824 */ /* 0x000fca00078e02ff */
[----:B------:R-:W-:-:S04]  /*1160*/  IADD3 R5, PT, PT, RZ, -R5, RZ ;  /* 0x80000005ff057210 */ /* 0x000fc80007ffe0ff */
[----:B------:R-:W-:Y:S02]  /*1170*/  PRMT R8, R5, 0x7710, RZ ;  /* 0x0000771005087816 */ /* 0x000fe400000000ff */
[----:B------:R-:W-:-:S03]  /*1180*/  LOP3.LUT R5, R4, 0xffff, RZ, 0xc0, !PT ;  /* 0x0000ffff04057812 */ /* 0x000fc600078ec0ff */
[----:B------:R-:W-:Y:S02]  /*1190*/  IMAD.IADD R8, R8, 0x1, R25 ;  /* 0x0000000108087824 */ /* 0x000fe400078e0219 */
[----:B------:R-:W-:-:S03]  /*11a0*/  IMAD R2, R5, 0xc8, R2 ;  /* 0x000000c805027824 */ /* 0x000fc600078e0202 */
[----:B------:R-:W-:-:S04]  /*11b0*/  LOP3.LUT R5, R8, 0xff, RZ, 0xc0, !PT ;  /* 0x000000ff08057812 */ /* 0x000fc800078ec0ff */
[----:B------:R-:W-:-:S05]  /*11c0*/  LEA R2, R5, R2, 0x3 ;  /* 0x0000000205027211 */ /* 0x000fca00078e18ff */
[----:B01----:R-:W-:Y:S04]  /*11d0*/  LDS.64 R18, [R2] ;  /* 0x0000000002127984 */ /* 0x003fe80000000a00 */
[----:B------:R-:W0:Y:S04]  /*11e0*/  LDS.64 R8, [R2+0xa0] ;  /* 0x0000a00002087984 */ /* 0x000e280000000a00 */
[----:B------:R-:W-:Y:S04]  /*11f0*/  LDS.64 R4, [R2+0x28] ;  /* 0x0000280002047984 */ /* 0x000fe80000000a00 */
[----:B------:R-:W1:Y:S04]  /*1200*/  LDS.64 R16, [R2+0x78] ;  /* 0x0000780002107984 */ /* 0x000e680000000a00 */
[----:B------:R-:W5:Y:S01]  /*1210*/  LDS.64 R22, [R2+0x50] ;  /* 0x0000500002167984 */ /* 0x000f620000000a00 */
        /* <DEDUP_REMOVED lines=10> */
[----:B-----5:R-:W-:Y:S02]  /*12c0*/  DADD R20, R22, R22 ;  /* 0x0000000016147229 */ /* 0x020fe40000000016 */
[C---:B------:R-:W-:Y:S02]  /*12d0*/  DFMA R14, R18.reuse, UR8, RZ ;  /* 0x00000008120e7c2b */ /* 0x040fe400080000ff */
[C---:B------:R-:W-:Y:S02]  /*12e0*/  DFMA R16, R18.reuse, UR10, RZ ;  /* 0x0000000a12107c2b */ /* 0x040fe400080000ff */
[----:B------:R-:W-:Y:S02]  /*12f0*/  DFMA R18, R18, UR16, RZ ;  /* 0x0000001012127c2b */ /* 0x000fe400080000ff */
[----:B------:R-:W-:-:S02]  /*1300*/  DMUL R20, R20, 0.5 ;  /* 0x3fe0000014147828 */ /* 0x000fc40000000000 */
[----:B------:R-:W-:Y:S02]  /*1310*/  DADD R22, R22, -R22 ;  /* 0x0000000016167229 */ /* 0x000fe40000000816 */
[C---:B------:R-:W-:Y:S02]  /*1320*/  DFMA R14, R4.reuse, UR18, R14 ;  /* 0x00000012040e7c2b */ /* 0x040fe4000800000e */
[C---:B------:R-:W-:Y:S02]  /*1330*/  DFMA R16, R4.reuse, UR20, R16 ;  /* 0x0000001404107c2b */ /* 0x040fe40008000010 */
[----:B--2---:R-:W-:Y:S02]  /*1340*/  DFMA R18, R4, UR22, R18 ;  /* 0x0000001604127c2b */ /* 0x004fe40008000012 */
[----:B------:R-:W-:Y:S02]  /*1350*/  DFMA R8, R20, UR32, R8 ;  /* 0x0000002014087c2b */ /* 0x000fe40008000008 */
[----:B------:R-:W-:-:S02]  /*1360*/  DFMA R14, R22, UR28, R14 ;  /* 0x0000001c160e7c2b */ /* 0x000fc4000800000e */
[----:B------:R-:W-:Y:S02]  /*1370*/  DFMA R10, R20, UR34, R10 ;  /* 0x00000022140a7c2b */ /* 0x000fe4000800000a */
[----:B------:R-:W-:Y:S02]  /*1380*/  DFMA R16, R22, R6, R16 ;  /* 0x000000061610722b */ /* 0x000fe40000000010 */
[----:B---3--:R-:W-:Y:S02]  /*1390*/  DFMA R12, R20, UR30, R12 ;  /* 0x0000001e140c7c2b */ /* 0x008fe4000800000c */
[----:B----4-:R-:W-:Y:S02]  /*13a0*/  DFMA R18, R22, UR38, R18 ;  /* 0x0000002616127c2b */ /* 0x010fe40008000012 */
[C-C-:B------:R-:W-:Y:S02]  /*13b0*/  DADD R4, R8.reuse, -R14.reuse ;  /* 0x0000000008047229 */ /* 0x140fe4000000080e */
[----:B------:R-:W-:-:S02]  /*13c0*/  DADD R8, R8, R14 ;  /* 0x0000000008087229 */ /* 0x000fc4000000000e */
[C-C-:B------:R-:W-:Y:S02]  /*13d0*/  DADD R14, R10.reuse, -R16.reuse ;  /* 0x000000000a0e7229 */ /* 0x140fe40000000810 */
[----:B------:R-:W-:Y:S01]  /*13e0*/  DADD R10, R10, R16 ;  /* 0x000000000a0a7229 */ /* 0x000fe20000000010 */
[----:B------:R4:W-:Y:S01]  /*13f0*/  STS.64 [R2+0xa0], R4 ;  /* 0x0000a00402007388 */ /* 0x0009e20000000a00 */
[----:B------:R-:W-:-:S03]  /*1400*/  DADD R12, R12, R18 ;  /* 0x000000000c0c7229 */ /* 0x000fc60000000012 */
[----:B------:R4:W-:Y:S04]  /*1410*/  STS.64 [R2], R8 ;  /* 0x0000000802007388 */ /* 0x0009e80000000a00 */
[----:B------:R4:W-:Y:S04]  /*1420*/  STS.64 [R2+0x78], R14 ;  /* 0x0000780e02007388 */ /* 0x0009e80000000a00 */
[----:B------:R4:W-:Y:S04]  /*1430*/  STS.64 [R2+0x28], R10 ;  /* 0x0000280a02007388 */ /* 0x0009e80000000a00 */
[----:B------:R4:W-:Y:S02]  /*1440*/  STS.64 [R2+0x50], R12 ;  /* 0x0000500c02007388 */ /* 0x0009e40000000a00 */
.L_x_743:
[----:B------:R-:W-:Y:S05]  /*1450*/  BSYNC.RECONVERGENT B0 ;  /* 0x0000000000007941 */ /* 0x000fea0003800200 */
.L_x_742:
[----:B------:R-:W-:Y:S06]  /*1460*/  BAR.SYNC.DEFER_BLOCKING 0x0 ;  /* 0x0000000000007b1d */ /* 0x000fec0000010000 */
[----:B------:R-:W5:Y:S01]  /*1470*/  LDCU.64 UR22, c[0x3][0x28] ;  /* 0x00c00500ff1677ac */ /* 0x000f620008000a00 */
[----:B------:R-:W3:Y:S01]  /*1480*/  LDCU.64 UR30, c[0x3][0x728] ;  /* 0x00c0e500ff1e77ac */ /* 0x000ee20008000a00 */
[----:B------:R-:W3:Y:S01]  /*1490*/  LDCU.64 UR38, c[0x3][0x40] ;  /* 0x00c00800ff2677ac */ /* 0x000ee20008000a00 */
[----:B------:R-:W3:Y:S01]  /*14a0*/  LDCU.64 UR40, c[0x3][0x740] ;  /* 0x00c0e800ff2877ac */ /* 0x000ee20008000a00 */
[----:B01----:R-:W-:Y:S04]  /*14b0*/  LDS.64 R16, [R3] ;  /* 0x0000000003107984 */ /* 0x003fe80000000a00 */
[----:B--2-4-:R-:W0:Y:S04]  /*14c0*/  LDS.64 R4, [R3+0x320] ;  /* 0x0003200003047984 */ /* 0x014e280000000a00 */
        /* <DEDUP_REMOVED lines=10> */
[----:B--2---:R-:W-:Y:S02]  /*1570*/  DADD R18, R20, R20 ;  /* 0x0000000014127229 */ /* 0x004fe40000000014 */
[C---:B------:R-:W-:Y:S02]  /*1580*/  DFMA R8, R16.reuse, UR16, RZ ;  /* 0x0000001010087c2b */ /* 0x040fe400080000ff */
[----:B------:R-:W-:Y:S02]  /*1590*/  DFMA R2, R16, UR8, RZ ;  /* 0x0000000810027c2b */ /* 0x000fe400080000ff */
[C---:B------:R-:W-:Y:S02]  /*15a0*/  DFMA R10, R14.reuse, UR14, R10 ;  /* 0x0000000e0e0a7c2b */ /* 0x040fe4000800000a */
[C---:B------:R-:W-:Y:S02]  /*15b0*/  DFMA R12, R14.reuse, UR24, R12 ;  /* 0x000000180e0c7c2b */ /* 0x040fe4000800000c */
[----:B-----5:R-:W-:-:S02]  /*15c0*/  DFMA R14, R14, UR22, R22 ;  /* 0x000000160e0e7c2b */ /* 0x020fc40008000016 */
[----:B------:R-:W-:Y:S02]  /*15d0*/  DMUL R18, R18, 0.5 ;  /* 0x3fe0000012127828 */ /* 0x000fe40000000000 */
[----:B------:R-:W-:Y:S02]  /*15e0*/  DADD R20, R20, -R20 ;  /* 0x0000000014147229 */ /* 0x000fe40000000814 */
[----:B---3--:R-:W-:Y:S02]  /*15f0*/  DFMA R8, R4, UR30, R8 ;  /* 0x0000001e04087c2b */ /* 0x008fe40008000008 */
[----:B------:R-:W-:Y:S02]  /*1600*/  DFMA R16, R16, UR10, RZ ;  /* 0x0000000a10107c2b */ /* 0x000fe400080000ff */
[----:B------:R-:W-:Y:S02]  /*1610*/  DFMA R2, R4, UR18, R2 ;  /* 0x0000001204027c2b */ /* 0x000fe40008000002 */
[----:B------:R-:W-:-:S02]  /*1620*/  DFMA R14, R18, UR38, R14 ;  /* 0x00000026120e7c2b */ /* 0x000fc4000800000e */
[----:B------:R-:W-:Y:S02]  /*1630*/  DFMA R8, R20, UR40, R8 ;  /* 0x0000002814087c2b */ /* 0x000fe40008000008 */
[----:B------:R-:W-:Y:S02]  /*1640*/  DFMA R16, R4, UR20, R16 ;  /* 0x0000001404107c2b */ /* 0x000fe40008000010 */
[C---:B------:R-:W-:Y:S02]  /*1650*/  DFMA R10, R18.reuse, UR32, R10 ;  /* 0x00000020120a7c2b */ /* 0x040fe4000800000a */
[----:B------:R-:W-:Y:S02]  /*1660*/  DFMA R12, R18, UR34, R12 ;  /* 0x00000022120c7c2b */ /* 0x000fe4000800000c */
[----:B------:R-:W-:Y:S01]  /*1670*/  DFMA R2, R20, UR28, R2 ;  /* 0x0000001c14027c2b */ /* 0x000fe20008000002 */
[----:B------:R-:W-:Y:S10]  /*1680*/  @P0 EXIT ;  /* 0x000000000000094d */ /* 0x000ff40003800000 */
[----:B------:R-:W0:Y:S01]  /*1690*/  LDC.64 R4, c[0x0][0x3a8] ;  /* 0x0000ea00ff047b82 */ /* 0x000e220000000a00 */
[----:B------:R-:W-:Y:S01]  /*16a0*/  DFMA R16, R20, R6, R16 ;  /* 0x000000061410722b */ /* 0x000fe20000000010 */
[----:B------:R-:W-:Y:S01]  /*16b0*/  IMAD R25, R0, 0x7d, R25 ;  /* 0x0000007d00197824 */ /* 0x000fe200078e0219 */
[----:B------:R-:W-:Y:S02]  /*16c0*/  DADD R8, R14, R8 ;  /* 0x000000000e087229 */ /* 0x000fe40000000008 */
[C-C-:B------:R-:W-:Y:S02]  /*16d0*/  DADD R6, R10.reuse, R2.reuse ;  /* 0x000000000a067229 */ /* 0x140fe40000000002 */
        /* <DEDUP_REMOVED lines=10> */
.L_x_744:
        /* <DEDUP_REMOVED lines=16> */
.L_x_1114:


//--------------------- .text._Z32massMatrixMultiplyRegisterKernelILi5ELi5ELi2EEviPKdS1_S1_S1_Pd --------------------------
	.section	.text._Z32massMatrixMultiplyRegisterKernelILi5ELi5ELi2EEviPKdS1_S1_S1_Pd,"ax",@progbits
	.align	128
        .global         _Z32massMatrixMultiplyRegisterKernelILi5ELi5ELi2EEviPKdS1_S1_S1_Pd
        .type           _Z32massMatrixMultiplyRegisterKernelILi5ELi5ELi2EEviPKdS1_S1_S1_Pd,@function
        .size           _Z32massMatrixMultiplyRegisterKernelILi5ELi5ELi2EEviPKdS1_S1_S1_Pd,(.L_x_1115 - _Z32massMatrixMultiplyRegisterKernelILi5ELi5ELi2EEviPKdS1_S1_S1_Pd)
        .other          _Z32massMatrixMultiplyRegisterKernelILi5ELi5ELi2EEviPKdS1_S1_S1_Pd,@"STO_CUDA_ENTRY STV_DEFAULT"
_Z32massMatrixMultiplyRegisterKernelILi5ELi5ELi2EEviPKdS1_S1_S1_Pd:
.text._Z32massMatrixMultiplyRegisterKernelILi5ELi5ELi2EEviPKdS1_S1_S1_Pd:
        /* <DEDUP_REMOVED lines=25> */
[----:B------:R-:W1:Y:S03]  /*0190*/  S2R R15, SR_CgaCtaId ;  /* 0x00000000000f7919 */ /* 0x000e660000008800 */
        /* <DEDUP_REMOVED lines=8> */
[----:B---3--:R1:W-:Y:S01]  /*0220*/  @!P1 STS.64 [R4], R26 ;  /* 0x0000001a04009388 */ /* 0x0083e20000000a00 */
[----:B------:R-:W-:Y:S01]  /*0230*/  BAR.SYNC.DEFER_BLOCKING 0x0 ;  /* 0x0000000000007b1d */ /* 0x000fe20000010000 */
[C---:B------:R-:W-:Y:S02]  /*0240*/  ISETP.GT.U32.AND P1, PT, R0.reuse, 0x18, PT ;  /* 0x000000180000780c */ /* 0x040fe40003f24070 */
[----:B-1----:R-:W-:-:S05]  /*0250*/  LOP3.LUT R4, R0, 0xffff, RZ, 0xc0, !PT ;  /* 0x0000ffff00047812 */ /* 0x002fca00078ec0ff */
[----:B------:R-:W-:Y:S01]  /*0260*/  IMAD R4, R4, 0x3334, RZ ;  /* 0x0000333404047824 */ /* 0x000fe200078e02ff */
[----:B0-----:R-:W0:Y:S04]  /*0270*/  LDS.128 R8, [R2+0x7d0] ;  /* 0x0007d00002087984 */ /* 0x001e280000000c00 */
        /* <DEDUP_REMOVED lines=11> */
[----:B----4-:R-:W-:-:S02]  /*0330*/  DADD R26, R22, R6 ;  /* 0x00000000161a7229 */ /* 0x010fc40000000006 */
[----:B------:R-:W-:Y:S02]  /*0340*/  DADD R6, R22, -R6 ;  /* 0x0000000016067229 */ /* 0x000fe40000000806 */
[C-C-:B-----5:R-:W-:Y:S02]  /*0350*/  DADD R24, R20.reuse, R16.reuse ;  /* 0x0000000014187229 */ /* 0x160fe40000000010 */
[----:B------:R-:W-:Y:S01]  /*0360*/  DADD R16, R20, -R16 ;  /* 0x0000000014107229 */ /* 0x000fe20000000810 */
[----:B------:R-:W-:-:S04]  /*0370*/  SHF.R.U32.HI R21, RZ, 0x10, R4 ;  /* 0x00000010ff157819 */ /* 0x000fc80000011604 */
[----:B------:R-:W-:-:S05]  /*0380*/  PRMT R4, R21, 0x9910, RZ ;  /* 0x0000991015047816 */ /* 0x000fca00000000ff */
[----:B------:R-:W-:-:S04]  /*0390*/  IMAD R4, R4, 0x5, RZ ;  /* 0x0000000504047824 */ /* 0x000fc800078e02ff */
[----:B------:R-:W-:Y:S01]  /*03a0*/  IMAD.MOV R4, RZ, RZ, -R4 ;  /* 0x000000ffff047224 */ /* 0x000fe200078e0a04 */
        /* <DEDUP_REMOVED lines=24> */
[----:B------:R0:W2:Y:S01]  /*0530*/  LDS.128 R8, [R2+0x850] ;  /* 0x0008500002087984 */ /* 0x0000a20000000c00 */
[----:B-1----:R-:W-:Y:S02]  /*0540*/  R2UR UR36, R14 ;  /* 0x000000000e2472ca */ /* 0x002fe400000e0000 */
[----:B------:R-:W-:Y:S01]  /*0550*/  R2UR UR37, R15 ;  /* 0x000000000f2572ca */ /* 0x000fe200000e0000 */
[----:B------:R-:W-:Y:S01]  /*0560*/  DFMA R14, R26, UR4, RZ ;  /* 0x000000041a0e7c2b */ /* 0x000fe200080000ff */
[----:B------:R-:W-:-:S02]  /*0570*/  R2UR UR16, R12 ;  /* 0x000000000c1072ca */ /* 0x000fc400000e0000 */
[----:B------:R-:W-:Y:S01]  /*0580*/  R2UR UR17, R13 ;  /* 0x000000000d1172ca */ /* 0x000fe200000e0000 */
[C---:B------:R-:W-:Y:S01]  /*0590*/  DFMA R12, R26.reuse, UR30, RZ ;  /* 0x0000001e1a0c7c2b */ /* 0x040fe200080000ff */
[----:B0-----:R-:W-:Y:S02]  /*05a0*/  IMAD R2, R5, 0x3e8, R2 ;  /* 0x000003e805027824 */ /* 0x001fe400078e0202 */
[----:B------:R-:W-:Y:S02]  /*05b0*/  DFMA R26, R26, UR18, RZ ;  /* 0x000000121a1a7c2b */ /* 0x000fe400080000ff */
[----:B------:R-:W-:-:S03]  /*05c0*/  DFMA R14, R24, UR26, R14 ;  /* 0x0000001a180e7c2b */ /* 0x000fc6000800000e */
[----:B------:R-:W-:Y:S02]  /*05d0*/  DFMA R22, R6, UR36, RZ ;  /* 0x0000002406167c2b */ /* 0x000fe400080000ff */
[C---:B------:R-:W-:Y:S02]  /*05e0*/  DFMA R12, R24.reuse, UR14, R12 ;  /* 0x0000000e180c7c2b */ /* 0x040fe4000800000c */
[----:B------:R-:W-:Y:S01]  /*05f0*/  DFMA R26, R24, UR38, R26 ;  /* 0x00000026181a7c2b */ /* 0x000fe2000800001a */
[----:B--2---:R-:W-:Y:S02]  /*0600*/  R2UR UR20, R8 ;  /* 0x00000000081472ca */ /* 0x004fe400000e0000 */
[----:B------:R-:W-:Y:S01]  /*0610*/  R2UR UR21, R9 ;  /* 0x00000000091572ca */ /* 0x000fe200000e0000 */
[C-C-:B------:R-:W-:Y:S01]  /*0620*/  DADD R8, R18.reuse, R18.reuse ;  /* 0x0000000012087229 */ /* 0x140fe20000000012 */
[----:B------:R-:W-:Y:S01]  /*0630*/  R2UR UR42, R10 ;  /* 0x000000000a2a72ca */ /* 0x000fe200000e0000 */
[----:B------:R-:W-:Y:S01]  /*0640*/  DADD R18, R18, -R18 ;  /* 0x0000000012127229 */ /* 0x000fe20000000812 */
[----:B------:R-:W-:Y:S01]  /*0650*/  R2UR UR43, R11 ;  /* 0x000000000b2b72ca */ /* 0x000fe200000e0000 */
[----:B------:R-:W-:-:S02]  /*0660*/  DFMA R10, R6, UR6, RZ ;  /* 0x00000006060a7c2b */ /* 0x000fc400080000ff */
[----:B------:R-:W-:Y:S02]  /*0670*/  DFMA R6, R6, UR12, RZ ;  /* 0x0000000c06067c2b */ /* 0x000fe400080000ff */
[----:B------:R-:W-:-:S04]  /*0680*/  DMUL R8, R8, 0.5 ;  /* 0x3fe0000008087828 */ /* 0x000fc80000000000 */
[C---:B------:R-:W-:Y:S02]  /*0690*/  DFMA R22, R16.reuse, UR20, R22 ;  /* 0x0000001410167c2b */ /* 0x040fe40008000016 */
[C---:B------:R-:W-:Y:S02]  /*06a0*/  DFMA R10, R16.reuse, UR8, R10 ;  /* 0x00000008100a7c2b */ /* 0x040fe4000800000a */
[----:B------:R-:W-:Y:S02]  /*06b0*/  DFMA R6, R16, UR32, R6 ;  /* 0x0000002010067c2b */ /* 0x000fe40008000006 */
[C---:B------:R-:W-:Y:S02]  /*06c0*/  DFMA R14, R8.reuse, UR10, R14 ;  /* 0x0000000a080e7c2b */ /* 0x040fe4000800000e */
[C---:B------:R-:W-:Y:S02]  /*06d0*/  DFMA R26, R8.reuse, UR40, R26 ;  /* 0x00000028081a7c2b */ /* 0x040fe4000800001a */
[----:B------:R-:W-:Y:S01]  /*06e0*/  DFMA R12, R8, UR34, R12 ;  /* 0x00000022080c7c2b */ /* 0x000fe2000800000c */
[----:B------:R-:W-:Y:S01]  /*06f0*/  PRMT R9, R4, 0x7710, RZ ;  /* 0x0000771004097816 */ /* 0x000fe200000000ff */
[----:B------:R-:W-:-:S02]  /*0700*/  DFMA R22, R18, UR42, R22 ;  /* 0x0000002a12167c2b */ /* 0x000fc40008000016 */
[C---:B------:R-:W-:Y:S02]  /*0710*/  DFMA R10, R18.reuse, UR28, R10 ;  /* 0x0000001c120a7c2b */ /* 0x040fe4000800000a */
[----:B------:R-:W-:Y:S01]  /*0720*/  DFMA R6, R18, UR16, R6 ;  /* 0x0000001012067c2b */ /* 0x000fe20008000006 */
[----:B------:R-:W-:-:S03]  /*0730*/  IMAD.IADD R4, R9, 0x1, R0 ;  /* 0x0000000109047824 */ /* 0x000fc600078e0200 */
[----:B------:R-:W-:Y:S02]  /*0740*/  DADD R22, R26, R22 ;  /* 0x000000001a167229 */ /* 0x000fe40000000016 */
[----:B------:R-:W-:Y:S01]  /*0750*/  LOP3.LUT R17, R4, 0xffff, RZ, 0xc0, !PT ;  /* 0x0000ffff04117812 */ /* 0x000fe200078ec0ff */
[----:B------:R-:W-:Y:S01]  /*0760*/  IMAD R26, R21, 0x28, R2 ;  /* 0x00000028151a7824 */ /* 0x000fe200078e0202 */
[----:B------:R-:W-:Y:S02]  /*0770*/  DADD R4, R14, -R10 ;  /* 0x000000000e047229 */ /* 0x000fe4000000080a */
[----:B------:R-:W-:Y:S01]  /*0780*/  DADD R8, R12, -R6 ;  /* 0x000000000c087229 */ /* 0x000fe20000000806 */
[----:B------:R-:W-:Y:S01]  /*0790*/  IMAD R26, R17, 0x8, R26 ;  /* 0x00000008111a7824 */ /* 0x000fe200078e021a */
[----:B------:R-:W-:Y:S02]  /*07a0*/  DADD R10, R14, R10 ;  /* 0x000000000e0a7229 */ /* 0x000fe4000000000a */
[----:B------:R-:W-:-:S02]  /*07b0*/  DADD R6, R12, R6 ;  /* 0x000000000c067229 */ /* 0x000fc40000000006 */
[----:B------:R0:W-:Y:S04]  /*07c0*/  STS.64 [R26+0x190], R22 ;  /* 0x000190161a007388 */ /* 0x0001e80000000a00 */
[----:B------:R0:W-:Y:S04]  /*07d0*/  STS.64 [R26+0x320], R4 ;  /* 0x000320041a007388 */ /* 0x0001e80000000a00 */
[----:B------:R0:W-:Y:S04]  /*07e0*/  STS.64 [R26], R10 ;  /* 0x0000000a1a007388 */ /* 0x0001e80000000a00 */
[----:B------:R0:W-:Y:S04]  /*07f0*/  STS.64 [R26+0x258], R8 ;  /* 0x000258081a007388 */ /* 0x0001e80000000a00 */
[----:B------:R0:W-:Y:S01]  /*0800*/  STS.64 [R26+0xc8], R6 ;  /* 0x0000c8061a007388 */ /* 0x0001e20000000a00 */
[----:B------:R-:W-:Y:S06]  /*0810*/  BAR.SYNC.DEFER_BLOCKING 0x0 ;  /* 0x0000000000007b1d */ /* 0x000fec0000010000 */
[----:B------:R-:W-:Y:S05]  /*0820*/  @P1 BRA `(.L_x_746) ;  /* 0x0000000000d41947 */ /* 0x000fea0003800000 */
[----:B0-----:R-:W-:-:S05]  /*0830*/  PRMT R4, R0, 0x9910, RZ ;  /* 0x0000991000047816 */ /* 0x001fca00000000ff */
        /* <DEDUP_REMOVED lines=27> */
[----:B--2---:R-:W-:Y:S02]  /*09f0*/  DADD R18, R20, R20 ;  /* 0x0000000014127229 */ /* 0x004fe40000000014 */
[C---:B------:R-:W-:Y:S02]  /*0a00*/  DFMA R12, R16.reuse, UR6, RZ ;  /* 0x00000006100c7c2b */ /* 0x040fe400080000ff */
        /* <DEDUP_REMOVED lines=23> */
.L_x_746:
[----:B------:R-:W-:Y:S05]  /*0b80*/  BSYNC.RECONVERGENT B0 ;  /* 0x0000000000007941 */ /* 0x000fea0003800200 */
.L_x_745:
[----:B------:R-:W-:Y:S06]  /*0b90*/  BAR.SYNC.DEFER_BLOCKING 0x0 ;  /* 0x0000000000007b1d */ /* 0x000fec0000010000 */
[----:B------:R-:W-:Y:S04]  /*0ba0*/  BSSY.RECONVERGENT B0, `(.L_x_747) ;  /* 0x000006e000007945 */ /* 0x000fe80003800200 */
[----:B------:R-:W-:Y:S05]  /*0bb0*/  @P1 BRA `(.L_x_748) ;  /* 0x0000000400b01947 */ /* 0x000fea0003800000 */
[----:B01----:R-:W-:Y:S01]  /*0bc0*/  PRMT R4, R0, 0x9910, RZ ;  /* 0x0000991000047816 */ /* 0x003fe200000000ff */
[----:B------:R-:W0:Y:S01]  /*0bd0*/  @!P0 LDC.64 R20, c[0x0][0x388] ;  /* 0x0000e200ff148b82 */ /* 0x000e220000000a00 */
[----:B------:R-:W-:-:S03]  /*0be0*/  UMOV UR24, 0x1905 ;  /* 0x0000190500187882 */ /* 0x000fc60000000000 */
        /* <DEDUP_REMOVED lines=8> */
[----:B------:R-:W-:Y:S02]  /*0c70*/  LOP3.LUT R27, R5, 0xff, RZ, 0xc0, !PT ;  /* 0x000000ff051b7812 */ /* 0x000fe400078ec0ff */
[----:B------:R-:W-:Y:S02]  /*0c80*/  CS2R R4, SRZ ;  /* 0x0000000000047805 */ /* 0x000fe4000001ff00 */
[----:B------:R-:W-:-:S05]  /*0c90*/  PRMT R28, R27, 0x5410, R8 ;  /* 0x000054101b1c7816 */ /* 0x000fca0000000008 */
[----:B------:R-:W-:-:S04]  /*0ca0*/  IDP.2A.LO.U16.U8 R28, R28, UR24, RZ ;  /* 0x000000181c1c7c26 */ /* 0x000fc800080010ff */
[----:B------:R-:W-:-:S04]  /*0cb0*/  @!P0 IMAD R7, R3, 0x7d, R28 ;  /* 0x0000007d03078824 */ /* 0x000fc800078e021c */
[----:B0-----:R-:W-:Y:S01]  /*0cc0*/  @!P0 IMAD.WIDE R20, R7, 0x8, R20 ;  /* 0x0000000807148825 */ /* 0x001fe200078e0214 */
[----:B------:R-:W-:-:S04]  /*0cd0*/  CS2R R6, SRZ ;  /* 0x0000000000067805 */ /* 0x000fc8000001ff00 */
[----:B------:R-:W2:Y:S04]  /*0ce0*/  @!P0 LDG.E.64.CONSTANT R4, desc[UR22][R20.64+0x20] ;  /* 0x0000201614048981 */ /* 0x000ea8000c1e9b00 */
[----:B------:R0:W3:Y:S01]  /*0cf0*/  @!P0 LDG.E.64.CONSTANT R6, desc[UR22][R20.64] ;  /* 0x0000001614068981 */ /* 0x0000e2000c1e9b00 */
[----:B------:R-:W-:-:S05]  /*0d00*/  LOP3.LUT R9, R8, 0xffff, RZ, 0xc0, !PT ;  /* 0x0000ffff08097812 */ /* 0x000fca00078ec0ff */
[----:B------:R-:W-:-:S04]  /*0d10*/  IMAD R9, R9, 0xc8, R2 ;  /* 0x000000c809097824 */ /* 0x000fc800078e0202 */
[----:B------:R-:W-:-:S05]  /*0d20*/  IMAD R27, R27, 0x28, R9 ;  /* 0x000000281b1b7824 */ /* 0x000fca00078e0209 */
[----:B------:R-:W-:Y:S04]  /*0d30*/  LDS.64 R10, [R27] ;  /* 0x000000001b0a7984 */ /* 0x000fe80000000a00 */
[----:B------:R-:W1:Y:S04]  /*0d40*/  LDS.64 R12, [R27+0x20] ;  /* 0x000020001b0c7984 */ /* 0x000e680000000a00 */
[----:B------:R-:W-:Y:S04]  /*0d50*/  LDS.64 R14, [R27+0x8] ;  /* 0x000008001b0e7984 */ /* 0x000fe80000000a00 */
[----:B------:R-:W4:Y:S04]  /*0d60*/  LDS.64 R18, [R27+0x18] ;  /* 0x000018001b127984 */ /* 0x000f280000000a00 */
[----:B------:R-:W5:Y:S01]  /*0d70*/  LDS.64 R16, [R27+0x10] ;  /* 0x000010001b107984 */ /* 0x000f620000000a00 */
[----:B-1----:R-:W-:-:S02]  /*0d80*/  DADD R8, R10, R12 ;  /* 0x000000000a087229 */ /* 0x002fc4000000000c */
[----:B------:R-:W-:Y:S02]  /*0d90*/  DADD R10, R10, -R12 ;  /* 0x000000000a0a7229 */ /* 0x000fe4000000080c */
[C-C-:B----4-:R-:W-:Y:S02]  /*0da0*/  DADD R12, R14.reuse, -R18.reuse ;  /* 0x000000000e0c7229 */ /* 0x150fe40000000812 */
[----:B------:R-:W-:Y:S02]  /*0db0*/  DADD R14, R14, R18 ;  /* 0x000000000e0e7229 */ /* 0x000fe40000000012 */
[----:B-----5:R-:W-:Y:S02]  /*0dc0*/  DADD R18, R16, R16 ;  /* 0x0000000010127229 */ /* 0x020fe40000000010 */
[----:B0-----:R-:W-:Y:S02]  /*0dd0*/  DFMA R20, R8, UR4, RZ ;  /* 0x0000000408147c2b */ /* 0x001fe400080000ff */
[----:B------:R-:W-:-:S02]  /*0de0*/  DFMA R22, R10, UR6, RZ ;  /* 0x000000060a167c2b */ /* 0x000fc400080000ff */
[----:B------:R-:W-:Y:S02]  /*0df0*/  DADD R16, R16, -R16 ;  /* 0x0000000010107229 */ /* 0x000fe40000000810 */
[----:B------:R-:W-:Y:S02]  /*0e00*/  DMUL R18, R18, 0.5 ;  /* 0x3fe0000012127828 */ /* 0x000fe40000000000 */
[----:B------:R-:W-:Y:S02]  /*0e10*/  DFMA R20, R14, UR26, R20 ;  /* 0x0000001a0e147c2b */ /* 0x000fe40008000014 */
[----:B------:R-:W-:-:S06]  /*0e20*/  DFMA R22, R12, UR8, R22 ;  /* 0x000000080c167c2b */ /* 0x000fcc0008000016 */
[----:B------:R-:W-:Y:S02]  /*0e30*/  DFMA R20, R18, UR10, R20 ;  /* 0x0000000a12147c2b */ /* 0x000fe40008000014 */
[----:B------:R-:W-:-:S08]  /*0e40*/  DFMA R22, R16, UR28, R22 ;  /* 0x0000001c10167c2b */ /* 0x000fd00008000016 */
[C-C-:B------:R-:W-:Y:S02]  /*0e50*/  DADD R24, R20.reuse, R22.reuse ;  /* 0x0000000014187229 */ /* 0x140fe40000000016 */
[----:B------:R-:W-:Y:S02]  /*0e60*/  DADD R20, R20, -R22 ;  /* 0x0000000014147229 */ /* 0x000fe40000000816 */
[----:B------:R-:W-:-:S06]  /*0e70*/  DFMA R22, R8, UR30, RZ ;  /* 0x0000001e08167c2b */ /* 0x000fcc00080000ff */
[----:B--2---:R-:W-:-:S08]  /*0e80*/  DMUL R20, R20, R4 ;  /* 0x0000000414147228 */ /* 0x004fd00000000000 */
[CCC-:B---3--:R-:W-:Y:S02]  /*0e90*/  DFMA R4, R24.reuse, R6.reuse, -R20.reuse ;  /* 0x000000061804722b */ /* 0x1c8fe40000000814 */
[----:B------:R-:W-:Y:S02]  /*0ea0*/  DFMA R6, R24, R6, R20 ;  /* 0x000000061806722b */ /* 0x000fe40000000014 */
[----:B------:R-:W-:Y:S02]  /*0eb0*/  DFMA R20, R8, UR18, RZ ;  /* 0x0000001208147c2b */ /* 0x000fe400080000ff */
[----:B------:R-:W-:Y:S02]  /*0ec0*/  DFMA R8, R14, UR14, R22 ;  /* 0x0000000e0e087c2b */ /* 0x000fe40008000016 */
[----:B------:R-:W-:-:S04]  /*0ed0*/  DFMA R22, R10, UR36, RZ ;  /* 0x000000240a167c2b */ /* 0x000fc800080000ff */
[----:B------:R-:W-:Y:S02]  /*0ee0*/  DFMA R14, R14, UR38, R20 ;  /* 0x000000260e0e7c2b */ /* 0x000fe40008000014 */
[----:B------:R-:W-:Y:S01]  /*0ef0*/  DFMA R20, R10, UR12, RZ ;  /* 0x0000000c0a147c2b */ /* 0x000fe200080000ff */
[----:B------:R-:W0:Y:S01]  /*0f00*/  @!P0 LDC.64 R10, c[0x0][0x388] ;  /* 0x0000e200ff0a8b82 */ /* 0x000e220000000a00 */
[----:B------:R-:W-:Y:S02]  /*0f10*/  DFMA R22, R12, UR20, R22 ;  /* 0x000000140c167c2b */ /* 0x000fe40008000016 */
[C---:B------:R-:W-:Y:S02]  /*0f20*/  DFMA R8, R18.reuse, UR34, R8 ;  /* 0x0000002212087c2b */ /* 0x040fe40008000008 */
[----:B------:R-:W-:Y:S02]  /*0f30*/  DFMA R14, R18, UR40, R14 ;  /* 0x00000028120e7c2b */ /* 0x000fe4000800000e */
[----:B------:R-:W-:Y:S01]  /*0f40*/  DFMA R20, R12, UR32, R20 ;  /* 0x000000200c147c2b */ /* 0x000fe20008000014 */
[C-C-:B------:R-:W-:Y:S01]  /*0f50*/  @!P0 IMAD R19, R3.reuse, 0x7d, R28.reuse ;  /* 0x0000007d03138824 */ /* 0x140fe200078e021c */
[----:B------:R-:W1:Y:S01]  /*0f60*/  @!P0 LDC.64 R12, c[0x0][0x388] ;  /* 0x0000e200ff0c8b82 */ /* 0x000e620000000a00 */
[----:B------:R-:W-:Y:S01]  /*0f70*/  @!P0 IMAD R25, R3, 0x7d, R28 ;  /* 0x0000007d03198824 */ /* 0x000fe200078e021c */
[----:B------:R-:W-:-:S04]  /*0f80*/  DFMA R22, R16, UR42, R22 ;  /* 0x0000002a10167c2b */ /* 0x000fc80008000016 */
[----:B------:R-:W-:-:S08]  /*0f90*/  DFMA R20, R16, UR16, R20 ;  /* 0x0000001010147c2b */ /* 0x000fd00008000014 */
[C-C-:B------:R-:W-:Y:S01]  /*0fa0*/  DADD R16, R8.reuse, R20.reuse ;  /* 0x0000000008107229 */ /* 0x140fe20000000014 */
[----:B0-----:R-:W-:Y:S01]  /*0fb0*/  @!P0 IMAD.WIDE R10, R19, 0x8, R10 ;  /* 0x00000008130a8825 */ /* 0x001fe200078e020a */
[----:B------:R-:W-:Y:S01]  /*0fc0*/  CS2R R18, SRZ ;  /* 0x0000000000127805 */ /* 0x000fe2000001ff00 */
[----:B------:R-:W-:Y:S01]  /*0fd0*/  DADD R8, R8, -R20 ;  /* 0x0000000008087229 */ /* 0x000fe20000000814 */
[----:B------:R-:W-:-:S04]  /*0fe0*/  CS2R R20, SRZ ;  /* 0x0000000000147805 */ /* 0x000fc8000001ff00 */
[----:B------:R-:W2:Y:S01]  /*0ff0*/  @!P0 LDG.E.64.CONSTANT R18, desc[UR22][R10.64+0x18] ;  /* 0x000018160a128981 */ /* 0x000ea2000c1e9b00 */
[----:B-1----:R-:W-:Y:S01]  /*1000*/  @!P0 IMAD.WIDE R12, R25, 0x8, R12 ;  /* 0x00000008190c8825 */ /* 0x002fe200078e020c */
[----:B------:R-:W-:Y:S02]  /*1010*/  CS2R R24, SRZ ;  /* 0x0000000000187805 */ /* 0x000fe4000001ff00 */
[----:B------:R0:W3:Y:S04]  /*1020*/  @!P0 LDG.E.64.CONSTANT R20, desc[UR22][R10.64+0x8] ;  /* 0x000008160a148981 */ /* 0x0000e8000c1e9b00 */
[----:B------:R1:W4:Y:S01]  /*1030*/  @!P0 LDG.E.64.CONSTANT R24, desc[UR22][R12.64+0x10] ;  /* 0x000010160c188981 */ /* 0x000322000c1e9b00 */
[C-C-:B------:R-:W-:Y:S02]  /*1040*/  DADD R28, R14.reuse, -R22.reuse ;  /* 0x000000000e1c7229 */ /* 0x140fe40000000816 */
[----:B------:R-:W-:-:S02]  /*1050*/  DADD R14, R14, R22 ;  /* 0x000000000e0e7229 */ /* 0x000fc40000000016 */
[----:B0-----:R-:W-:Y:S02]  /*1060*/  DFMA R10, R6, UR26, RZ ;  /* 0x0000001a060a7c2b */ /* 0x001fe400080000ff */
[----:B-1----:R-:W-:Y:S02]  /*1070*/  DFMA R12, R4, UR8, RZ ;  /* 0x00000008040c7c2b */ /* 0x002fe400080000ff */
[----:B--2---:R-:W-:Y:S02]  /*1080*/  DMUL R8, R8, R18 ;  /* 0x0000001208087228 */ /* 0x004fe40000000000 */
[----:B----4-:R-:W-:-:S06]  /*1090*/  DMUL R28, R28, R24 ;  /* 0x000000181c1c7228 */ /* 0x010fcc0000000000 */
[CCC-:B---3--:R-:W-:Y:S02]  /*10a0*/  DFMA R18, R16.reuse, R20.reuse, -R8.reuse ;  /* 0x000000141012722b */ /* 0x1c8fe40000000808 */
[----:B------:R-:W-:Y:S02]  /*10b0*/  DFMA R8, R16, R20, R8 ;  /* 0x000000141008722b */ /* 0x000fe40000000008 */
[----:B------:R-:W-:Y:S02]  /*10c0*/  DFMA R16, R6, UR4, RZ ;  /* 0x0000000406107c2b */ /* 0x000fe400080000ff */
[----:B------:R-:W-:Y:S02]  /*10d0*/  DFMA R28, R14, R24, R28 ;  /* 0x000000180e1c722b */ /* 0x000fe4000000001c */
[----:B------:R-:W-:Y:S02]  /*10e0*/  DFMA R14, R4, UR6, RZ ;  /* 0x00000006040e7c2b */ /* 0x000fe400080000ff */
[----:B------:R-:W-:-:S02]  /*10f0*/  DFMA R6, R6, UR10, RZ ;  /* 0x0000000a06067c2b */ /* 0x000fc400080000ff */
[----:B------:R-:W-:Y:S02]  /*1100*/  DFMA R4, R4, UR28, RZ ;  /* 0x0000001c04047c2b */ /* 0x000fe400080000ff */
[----:B------:R-:W-:Y:S02]  /*1110*/  DMUL R28, R28, 0.5 ;  /* 0x3fe000001c1c7828 */ /* 0x000fe40000000000 */
        /* <DEDUP_REMOVED lines=11> */
[----:B------:R-:W-:Y:S02]  /*11d0*/  DFMA R28, R28, UR42, R4 ;  /* 0x0000002a1c1c7c2b */ /* 0x000fe40008000004 */
[C-C-:B------:R-:W-:Y:S02]  /*11e0*/  DADD R4, R16.reuse, -R14.reuse ;  /* 0x0000000010047229 */ /* 0x140fe4000000080e */
[----:B------:R-:W-:Y:S02]  /*11f0*/  DADD R14, R16, R14 ;  /* 0x00000000100e7229 */ /* 0x000fe4000000000e */
[C-C-:B------:R-:W-:Y:S02]  /*1200*/  DADD R8, R10.reuse, -R12.reuse ;  /* 0x000000000a087229 */ /* 0x140fe4000000080c */
[----:B------:R-:W-:-:S02]  /*1210*/  DADD R10, R10, R12 ;  /* 0x000000000a0a7229 */ /* 0x000fc4000000000c */
[----:B------:R-:W-:Y:S01]  /*1220*/  DADD R6, R6, R28 ;  /* 0x0000000006067229 */ /* 0x000fe2000000001c */
[----:B------:R2:W-:Y:S04]  /*1230*/  STS.64 [R27+0x20], R4 ;  /* 0x000020041b007388 */ /* 0x0005e80000000a00 */
[----:B------:R2:W-:Y:S04]  /*1240*/  STS.64 [R27], R14 ;  /* 0x0000000e1b007388 */ /* 0x0005e80000000a00 */
[----:B------:R2:W-:Y:S04]  /*1250*/  STS.64 [R27+0x18], R8 ;  /* 0x000018081b007388 */ /* 0x0005e80000000a00 */
[----:B------:R2:W-:Y:S04]  /*1260*/  STS.64 [R27+0x8], R10 ;  /* 0x0000080a1b007388 */ /* 0x0005e80000000a00 */
[----:B------:R2:W-:Y:S02]  /*1270*/  STS.64 [R27+0x10], R6 ;  /* 0x000010061b007388 */ /* 0x0005e40000000a00 */
.L_x_748:
[----:B------:R-:W-:Y:S05]  /*1280*/  BSYNC.RECONVERGENT B0 ;  /* 0x0000000000007941 */ /* 0x000fea0003800200 */
.L_x_747:
[----:B------:R-:W-:Y:S06]  /*1290*/  BAR.SYNC.DEFER_BLOCKING 0x0 ;  /* 0x0000000000007b1d */ /* 0x000fec0000010000 */
[----:B------:R-:W-:Y:S04]  /*12a0*/  BSSY.RECONVERGENT B0, `(.L_x_749) ;  /* 0x0000037000007945 */ /* 0x000fe80003800200 */
[----:B------:R-:W-:Y:S05]  /*12b0*/  @P1 BRA `(.L_x_750) ;  /* 0x0000000000d41947 */ /* 0x000fea0003800000 */
[----:B012---:R-:W-:-:S05]  /*12c0*/  PRMT R4, R0, 0x9910, RZ ;  /* 0x0000991000047816 */ /* 0x007fca00000000ff */
        /* <DEDUP_REMOVED lines=52> */
.L_x_750:
[----:B------:R-:W-:Y:S05]  /*1610*/  BSYNC.RECONVERGENT B0 ;  /* 0x0000000000007941 */ /* 0x000fea0003800200 */
.L_x_749:
[----:B------:R-:W-:Y:S06]  /*1620*/  BAR.SYNC.DEFER_BLOCKING 0x0 ;  /* 0x0000000000007b1d */ /* 0x000fec0000010000 */
[----:B-1-3--:R-:W-:Y:S04]  /*1630*/  LDS.64 R12, [R26] ;  /* 0x000000001a0c7984 */ /* 0x00afe80000000a00 */
[----:B0-2---:R-:W0:Y:S04]  /*1640*/  LDS.64 R4, [R26+0x320] ;  /* 0x000320001a047984 */ /* 0x005e280000000a00 */
        /* <DEDUP_REMOVED lines=8> */
[----:B------:R-:W-:Y:S02]  /*16d0*/  DFMA R4, R22, UR26, RZ ;  /* 0x0000001a16047c2b */ /* 0x000fe400080000ff */
[----:B------:R-:W-:-:S02]  /*16e0*/  DFMA R16, R12, UR6, RZ ;  /* 0x000000060c107c2b */ /* 0x000fc400080000ff */
[----:B------:R-:W-:Y:S02]  /*16f0*/  DFMA R14, R12, UR8, RZ ;  /* 0x000000080c0e7c2b */ /* 0x000fe400080000ff */
[----:B------:R-:W-:Y:S02]  /*1700*/  DFMA R22, R22, UR10, RZ ;  /* 0x0000000a16167c2b */ /* 0x000fe400080000ff */
[----:B--2---:R-:W-:Y:S02]  /*1710*/  DADD R20, R18, R18 ;  /* 0x0000000012147229 */ /* 0x004fe40000000012 */
[----:B------:R-:W-:Y:S02]  /*1720*/  DFMA R12, R12, UR28, RZ ;  /* 0x0000001c0c0c7c2b */ /* 0x000fe400080000ff */
        /* <DEDUP_REMOVED lines=15> */
[----:B------:R-:W0:Y:S01]  /*1820*/  LDC.64 R18, c[0x0][0x3a8] ;  /* 0x0000ea00ff127b82 */ /* 0x000e220000000a00 */
[C-C-:B------:R-:W-:Y:S01]  /*1830*/  DADD R10, R4.reuse, R14.reuse ;  /* 0x00000000040a7229 */ /* 0x140fe2000000000e */
[----:B------:R-:W-:Y:S01]  /*1840*/  IMAD R3, R3, 0x7d, R0 ;  /* 0x0000007d03037824 */ /* 0x000fe200078e0200 */
        /* <DEDUP_REMOVED lines=11> */
.L_x_751:
        /* <DEDUP_REMOVED lines=16> */
.L_x_1115:


//--------------------- .text._Z32massMatrixMultiplyConstantKernelILi4ELi8ELi2EEviPKdS1_S1_S1_Pd --------------------------
	.section	.text._Z32massMatrixMultiplyConstantKernelILi4ELi8ELi2EEviPKdS1_S1_S1_Pd,"ax",@progbits
	.align	128
        .global         _Z32massMatrixMultiplyConstantKernelILi4ELi8ELi2EEviPKdS1_S1_S1_Pd
        .type           _Z32massMatrixMultiplyConstantKernelILi4ELi8ELi2EEviPKdS1_S1_S1_Pd,@function
        .size           _Z32massMatrixMultiplyConstantKernelILi4ELi8ELi2EEviPKdS1_S1_S1_Pd,(.L_x_1116 - _Z32massMatrixMultiplyConstantKernelILi4ELi8ELi2EEviPKdS1_S1_S1_Pd)
        .other          _Z32massMatrixMultiplyConstantKernelILi4ELi8ELi2EEviPKdS1_S1_S1_Pd,@"STO_CUDA_ENTRY STV_DEFAULT"
_Z32massMatrixMultiplyConstantKernelILi4ELi8ELi2EEviPKdS1_S1_S1_Pd:
.text._Z32massMatrixMultiplyConstantKernelILi4ELi8ELi2EEviPKdS1_S1_S1_Pd:
        /* <DEDUP_REMOVED lines=10> */
[----:B------:R-:W5:Y:S01]  /*00a0*/  S2R R48, SR_CgaCtaId ;  /* 0x0000000000307919 */ /* 0x000f620000008800 */
[----:B------:R-:W5:Y:S01]  /*00b0*/  LDCU.128 UR12, c[0x3][0x700] ;  /* 0x00c0e000ff0c77ac */ /* 0x000f620008000c00 */
[----:B------:R-:W5:Y:S01]  /*00c0*/  LDCU.128 UR20, c[0x3][0x710] ;  /* 0x00c0e200ff1477ac */ /* 0x000f620008000c00 */
[----:B------:R-:W5:Y:S01]  /*00d0*/  LDCU.128 UR32, c[0x3][0x730] ;  /* 0x00c0e600ff2077ac */ /* 0x000f620008000c00 */
[----:B0-----:R-:W-:Y:S01]  /*00e0*/  IMAD R3, R3, 0x2, R0 ;  /* 0x0000000203037824 */ /* 0x001fe200078e0200 */
[----:B------:R-:W-:Y:S01]  /*00f0*/  MOV R51, 0x400 ;  /* 0x0000040000337802 */ /* 0x000fe20000000f00 */
[----:B------:R-:W0:Y:S01]  /*0100*/  LDCU.128 UR36, c[0x3][0x730] ;  /* 0x00c0e600ff2477ac */ /* 0x000e220008000c00 */
[----:B---3--:R-:W-:-:S02]  /*0110*/  LOP3.LUT R50, R2, 0x3, RZ, 0xc0, !PT ;  /* 0x0000000302327812 */ /* 0x008fc400078ec0ff */
[----:B-1----:R-:W-:Y:S02]  /*0120*/  ISETP.GE.AND P0, PT, R3, UR4, PT ;  /* 0x0000000403007c0c */ /* 0x002fe4000bf06270 */
[----:B------:R-:W-:-:S11]  /*0130*/  LOP3.LUT R11, R2, 0x3fc, RZ, 0xc0, !PT ;  /* 0x000003fc020b7812 */ /* 0x000fd600078ec0ff */
[----:B------:R-:W1:Y:S01]  /*0140*/  @!P0 LDC.64 R4, c[0x0][0x3a0] ;  /* 0x0000e800ff048b82 */ /* 0x000e620000000a00 */
[----:B------:R-:W-:-:S05]  /*0150*/  @!P0 IMAD.IADD R10, R50, 0x1, R11 ;  /* 0x00000001320a8824 */ /* 0x000fca00078e020b */
[----:B------:R-:W-:-:S05]  /*0160*/  @!P0 LEA R11, R3, R10, 0x6 ;  /* 0x0000000a030b8211 */ /* 0x000fca00078e30ff */
[----:B-1----:R-:W-:-:S05]  /*0170*/  @!P0 IMAD.WIDE R4, R11, 0x8, R4 ;  /* 0x000000080b048825 */ /* 0x002fca00078e0204 */
[----:B--2---:R-:W2:Y:S04]  /*0180*/  @!P0 LDG.E.64.CONSTANT R46, desc[UR6][R4.64+0x80] ;  /* 0x00008006042e8981 */ /* 0x004ea8000c1e9b00 */
[----:B------:R-:W2:Y:S04]  /*0190*/  @!P0 LDG.E.64.CONSTANT R8, desc[UR6][R4.64+0x100] ;  /* 0x0001000604088981 */ /* 0x000ea8000c1e9b00 */
[----:B------:R-:W3:Y:S04]  /*01a0*/  @!P0 LDG.E.64.CONSTANT R6, desc[UR6][R4.64] ;  /* 0x0000000604068981 */ /* 0x000ee8000c1e9b00 */
[----:B------:R-:W3:Y:S01]  /*01b0*/  @!P0 LDG.E.64.CONSTANT R22, desc[UR6][R4.64+0x180] ;  /* 0x0001800604168981 */ /* 0x000ee2000c1e9b00 */
        /* <DEDUP_REMOVED lines=12> */
[----:B------:R-:W-:Y:S01]  /*0280*/  LEA R51, R48, R51, 0x18 ;  /* 0x0000003330337211 */ /* 0x000fe200078ec0ff */
[----:B------:R-:W-:Y:S01]  /*0290*/  IMAD.U32 R24, RZ, RZ, UR12 ;  /* 0x0000000cff187e24 */ /* 0x000fe2000f8e00ff */
[----:B------:R-:W-:Y:S01]  /*02a0*/  SHF.R.U32.HI R59, RZ, 0x2, R2 ;  /* 0x00000002ff3b7819 */ /* 0x000fe20000011602 */
[----:B------:R-:W-:Y:S01]  /*02b0*/  IMAD.U32 R32, RZ, RZ, UR32 ;  /* 0x00000020ff207e24 */ /* 0x000fe2000f8e00ff */
[C---:B------:R-:W-:Y:S01]  /*02c0*/  ISETP.GT.U32.AND P3, PT, R2.reuse, 0x1f, PT ;  /* 0x0000001f0200780c */ /* 0x040fe20003f64070 */
[----:B------:R-:W-:Y:S01]  /*02d0*/  IMAD.U32 R33, RZ, RZ, UR33 ;  /* 0x00000021ff217e24 */ /* 0x000fe2000f8e00ff */
[----:B------:R-:W1:Y:S01]  /*02e0*/  LDCU.128 UR16, c[0x3][0x700] ;  /* 0x00c0e000ff1077ac */ /* 0x000e620008000c00 */
[----:B------:R-:W-:Y:S01]  /*02f0*/  IMAD.U32 R35, RZ, RZ, UR23 ;  /* 0x00000017ff237e24 */ /* 0x000fe2000f8e00ff */
[----:B------:R-:W-:Y:S01]  /*0300*/  BSSY.RECONVERGENT B0, `(.L_x_752) ;  /* 0x0000074000007945 */ /* 0x000fe20003800200 */
[----:B------:R-:W-:Y:S01]  /*0310*/  IMAD.U32 R38, RZ, RZ, UR34 ;  /* 0x00000022ff267e24 */ /* 0x000fe2000f8e00ff */
[----:B------:R-:W-:Y:S01]  /*0320*/  BAR.SYNC.DEFER_BLOCKING 0x0 ;  /* 0x0000000000007b1d */ /* 0x000fe20000010000 */
[----:B------:R-:W-:Y:S01]  /*0330*/  IMAD.U32 R39, RZ, RZ, UR35 ;  /* 0x00000023ff277e24 */ /* 0x000fe2000f8e00ff */
[----:B------:R-:W-:Y:S01]  /*0340*/  ISETP.GT.U32.AND P1, PT, R2, 0x3f, PT ;  /* 0x0000003f0200780c */ /* 0x000fe20003f24070 */
[----:B------:R-:W-:Y:S01]  /*0350*/  IMAD R64, R0, 0x1200, R51 ;  /* 0x0000120000407824 */ /* 0x000fe200078e0233 */
[----:B------:R-:W-:-:S02]  /*0360*/  ISETP.GT.U32.AND P2, PT, R2, 0x1f, PT ;  /* 0x0000001f0200780c */ /* 0x000fc40003f44070 */
[----:B------:R-:W4:Y:S01]  /*0370*/  LDCU.128 UR32, c[0x3][0x30] ;  /* 0x00c00600ff2077ac */ /* 0x000f220008000c00 */
[C-C-:B--2---:R-:W-:Y:S02]  /*0380*/  DADD R26, R46.reuse, R8.reuse ;  /* 0x000000002e1a7229 */ /* 0x144fe40000000008 */
[----:B------:R-:W-:Y:S01]  /*0390*/  DADD R46, R46, -R8 ;  /* 0x000000002e2e7229 */ /* 0x000fe20000000808 */
[----:B------:R-:W-:Y:S02]  /*03a0*/  IMAD.U32 R8, RZ, RZ, UR8 ;  /* 0x00000008ff087e24 */ /* 0x000fe4000f8e00ff */
[----:B------:R-:W-:Y:S01]  /*03b0*/  IMAD.U32 R9, RZ, RZ, UR9 ;  /* 0x00000009ff097e24 */ /* 0x000fe2000f8e00ff */
[----:B------:R-:W2:Y:S01]  /*03c0*/  LDCU.128 UR8, c[0x3][0x720] ;  /* 0x00c0e400ff0877ac */ /* 0x000ea20008000c00 */
[C-C-:B---3--:R-:W-:Y:S02]  /*03d0*/  DADD R20, R6.reuse, R22.reuse ;  /* 0x0000000006147229 */ /* 0x148fe40000000016 */
[----:B------:R-:W-:Y:S01]  /*03e0*/  DADD R36, R6, -R22 ;  /* 0x0000000006247229 */ /* 0x000fe20000000816 */
[----:B------:R-:W-:Y:S01]  /*03f0*/  MOV R22, UR30 ;  /* 0x0000001e00167c02 */ /* 0x000fe20008000f00 */
[----:B------:R-:W-:Y:S01]  /*0400*/  IMAD.U32 R23, RZ, RZ, UR31 ;  /* 0x0000001fff177e24 */ /* 0x000fe2000f8e00ff */
[----:B------:R-:W3:Y:S03]  /*0410*/  LDCU.128 UR28, c[0x3][0x720] ;  /* 0x00c0e400ff1c77ac */ /* 0x000ee60008000c00 */
[----:B------:R-:W-:-:S02]  /*0420*/  DFMA R54, R20, R8, RZ ;  /* 0x000000081436722b */ /* 0x000fc400000000ff */
[C---:B------:R-:W-:Y:S02]  /*0430*/  DFMA R4, R20.reuse, R12, RZ ;  /* 0x0000000c1404722b */ /* 0x040fe400000000ff */
[C---:B------:R-:W-:Y:S02]  /*0440*/  DFMA R40, R20.reuse, R14, RZ ;  /* 0x0000000e1428722b */ /* 0x040fe400000000ff */
[----:B------:R-:W-:Y:S01]  /*0450*/  DFMA R28, R20, R16, RZ ;  /* 0x00000010141c722b */ /* 0x000fe200000000ff */
[----:B------:R-:W-:Y:S01]  /*0460*/  IMAD.U32 R20, RZ, RZ, UR26 ;  /* 0x0000001aff147e24 */ /* 0x000fe2000f8e00ff */
[C---:B------:R-:W-:Y:S01]  /*0470*/  DFMA R54, R26.reuse, R10, R54 ;  /* 0x0000000a1a36722b */ /* 0x040fe20000000036 */
[----:B------:R-:W-:Y:S01]  /*0480*/  IMAD.U32 R21, RZ, RZ, UR27 ;  /* 0x0000001bff157e24 */ /* 0x000fe2000f8e00ff */
[----:B------:R-:W-:Y:S01]  /*0490*/  DFMA R4, R26, R18, R4 ;  /* 0x000000121a04722b */ /* 0x000fe20000000004 */
[----:B--2---:R-:W-:Y:S01]  /*04a0*/  IMAD.U32 R30, RZ, RZ, UR8 ;  /* 0x00000008ff1e7e24 */ /* 0x004fe2000f8e00ff */
[----:B------:R-:W-:-:S02]  /*04b0*/  MOV R31, UR9 ;  /* 0x00000009001f7c02 */ /* 0x000fc40008000f00 */
[C---:B------:R-:W-:Y:S01]  /*04c0*/  DFMA R6, R26.reuse, R22, R28 ;  /* 0x000000161a06722b */ /* 0x040fe2000000001c */
[----:B------:R-:W2:Y:S01]  /*04d0*/  LDCU.128 UR24, c[0x3][0x20] ;  /* 0x00c00400ff1877ac */ /* 0x000ea20008000c00 */
[----:B------:R-:W-:Y:S01]  /*04e0*/  DFMA R40, R26, R20, R40 ;  /* 0x000000141a28722b */ /* 0x000fe20000000028 */
[----:B------:R-:W-:Y:S01]  /*04f0*/  MOV R28, UR14 ;  /* 0x0000000e001c7c02 */ /* 0x000fe20008000f00 */
[----:B------:R-:W-:Y:S01]  /*0500*/  IMAD.U32 R26, RZ, RZ, UR20 ;  /* 0x00000014ff1a7e24 */ /* 0x000fe2000f8e00ff */
[C---:B------:R-:W-:Y:S01]  /*0510*/  DFMA R52, R36.reuse, R24, RZ ;  /* 0x000000182434722b */ /* 0x040fe200000000ff */
[----:B------:R-:W-:Y:S01]  /*0520*/  IMAD.U32 R27, RZ, RZ, UR21 ;  /* 0x00000015ff1b7e24 */ /* 0x000fe2000f8e00ff */
[C---:B------:R-:W-:Y:S01]  /*0530*/  DFMA R44, R36.reuse, R30, RZ ;  /* 0x0000001e242c722b */ /* 0x040fe200000000ff */
[----:B------:R-:W-:Y:S01]  /*0540*/  IMAD.U32 R29, RZ, RZ, UR15 ;  /* 0x0000000fff1d7e24 */ /* 0x000fe2000f8e00ff */
[C---:B------:R-:W-:Y:S01]  /*0550*/  DFMA R56, R36.reuse, R32, RZ ;  /* 0x000000202438722b */ /* 0x040fe200000000ff */
[----:B------:R-:W0:Y:S02]  /*0560*/  LDCU.128 UR12, c[0x3][URZ] ;  /* 0x00c00000ff0c77ac */ /* 0x000e240008000c00 */
[----:B------:R-:W-:Y:S01]  /*0570*/  DFMA R42, R36, R26, RZ ;  /* 0x0000001a242a722b */ /* 0x000fe200000000ff */
[----:B------:R-:W-:Y:S01]  /*0580*/  IMAD.U32 R36, RZ, RZ, UR10 ;  /* 0x0000000aff247e24 */ /* 0x000fe2000f8e00ff */
[----:B------:R-:W-:Y:S01]  /*0590*/  MOV R37, UR11 ;  /* 0x0000000b00257c02 */ /* 0x000fe20008000f00 */
[C---:B------:R-:W-:Y:S01]  /*05a0*/  DFMA R52, R46.reuse, R28, R52 ;  /* 0x0000001c2e34722b */ /* 0x040fe20000000034 */
[----:B------:R-:W0:Y:S04]  /*05b0*/  LDCU.128 UR8, c[0x3][0x10] ;  /* 0x00c00200ff0877ac */ /* 0x000e280008000c00 */
[C---:B------:R-:W-:Y:S01]  /*05c0*/  DFMA R42, R46.reuse, R34, R42 ;  /* 0x000000222e2a722b */ /* 0x040fe2000000002a */
[----:B------:R-:W0:Y:S01]  /*05d0*/  LDCU.128 UR20, c[0x3][0x710] ;  /* 0x00c0e200ff1477ac */ /* 0x000e220008000c00 */
[----:B------:R-:W-:-:S02]  /*05e0*/  DFMA R44, R46, R36, R44 ;  /* 0x000000242e2c722b */ /* 0x000fc4000000002c */
[----:B------:R-:W-:Y:S02]  /*05f0*/  DFMA R46, R46, R38, R56 ;  /* 0x000000262e2e722b */ /* 0x000fe40000000038 */
[C-C-:B------:R-:W-:Y:S02]  /*0600*/  DADD R48, R54.reuse, -R52.reuse ;  /* 0x0000000036307229 */ /* 0x140fe40000000834 */
[----:B------:R-:W-:Y:S02]  /*0610*/  DADD R54, R54, R52 ;  /* 0x0000000036367229 */ /* 0x000fe40000000034 */
[C-C-:B------:R-:W-:Y:S02]  /*0620*/  DADD R52, R4.reuse, -R42.reuse ;  /* 0x0000000004347229 */ /* 0x140fe4000000082a */
[----:B------:R-:W-:Y:S01]  /*0630*/  DADD R56, R4, R42 ;  /* 0x0000000004387229 */ /* 0x000fe2000000002a */
[----:B------:R-:W-:Y:S01]  /*0640*/  IMAD R5, R59, 0x48, R64 ;  /* 0x000000483b057824 */ /* 0x000fe200078e0240 */
[----:B------:R-:W-:-:S02]  /*0650*/  DADD R42, R40, -R44 ;  /* 0x00000000282a7229 */ /* 0x000fc4000000082c */
[----:B------:R-:W-:Y:S02]  /*0660*/  DADD R40, R40, R44 ;  /* 0x0000000028287229 */ /* 0x000fe4000000002c */
[C-C-:B------:R-:W-:Y:S01]  /*0670*/  DADD R44, R6.reuse, -R46.reuse ;  /* 0x00000000062c7229 */ /* 0x140fe2000000082e */
[----:B------:R-:W-:Y:S01]  /*0680*/  LEA R4, R50, R5, 0x3 ;  /* 0x0000000532047211 */ /* 0x000fe200078e18ff */
[----:B------:R-:W-:-:S04]  /*0690*/  DADD R6, R6, R46 ;  /* 0x0000000006067229 */ /* 0x000fc8000000002e */
        /* <DEDUP_REMOVED lines=11> */
[----:B------:R-:W-:Y:S02]  /*0750*/  IMAD R46, R5, 0x48, R50 ;  /* 0x00000048052e7824 */ /* 0x000fe400078e0232 */
[----:B------:R-:W-:-:S03]  /*0760*/  IMAD.MOV.U32 R5, RZ, RZ, R2 ;  /* 0x000000ffff057224 */ /* 0x000fc600078e0002 */
[----:B------:R-:W-:-:S07]  /*0770*/  LEA R46, R46, R51, 0x3 ;  /* 0x000000332e2e7211 */ /* 0x000fce00078e18ff */
.L_x_754:
[----:B------:R-:W-:Y:S01]  /*0780*/  LDS.64 R50, [R46] ;  /* 0x000000002e327984 */ /* 0x000fe20000000a00 */
[C---:B------:R-:W-:Y:S01]  /*0790*/  ISETP.GE.U32.AND P3, PT, R5.reuse, 0x10, PT ;  /* 0x000000100500780c */ /* 0x040fe20003f66070 */
[----:B------:R-:W-:Y:S02]  /*07a0*/  VIADD R5, R5, 0x10 ;  /* 0x0000001005057836 */ /* 0x000fe40000000000 */
[----:B0-----:R-:W0:Y:S04]  /*07b0*/  LDS.64 R44, [R46+0xd8] ;  /* 0x0000d8002e2c7984 */ /* 0x001e280000000a00 */
[----:B------:R-:W-:Y:S04]  /*07c0*/  LDS.64 R54, [R46+0x48] ;  /* 0x000048002e367984 */ /* 0x000fe80000000a00 */
[----:B------:R-:W1:Y:S01]  /*07d0*/  LDS.64 R56, [R46+0x90] ;  /* 0x000090002e387984 */ /* 0x000e620000000a00 */
        /* <DEDUP_REMOVED lines=20> */
[----:B------:R-:W-:-:S02]  /*0920*/  DADD R44, R6, -R50 ;  /* 0x00000000062c7229 */ /* 0x000fc40000000832 */
[----:B------:R-:W-:Y:S02]  /*0930*/  DADD R50, R6, R50 ;  /* 0x0000000006327229 */ /* 0x000fe40000000032 */
[C-C-:B------:R-:W-:Y:S02]  /*0940*/  DADD R6, R40.reuse, -R52.reuse ;  /* 0x0000000028067229 */ /* 0x140fe40000000834 */
[----:B------:R-:W-:Y:S01]  /*0950*/  DADD R52, R40, R52 ;  /* 0x0000000028347229 */ /* 0x000fe20000000034 */
[----:B------:R-:W-:Y:S01]  /*0960*/  STS.64 [R46+0x1f8], R44 ;  /* 0x0001f82c2e007388 */ /* 0x000fe20000000a00 */
[C-C-:B------:R-:W-:Y:S02]  /*0970*/  DADD R40, R42.reuse, -R54.reuse ;  /* 0x000000002a287229 */ /* 0x140fe40000000836 */
[----:B------:R-:W-:Y:S01]  /*0980*/  DADD R42, R42, R54 ;  /* 0x000000002a2a7229 */ /* 0x000fe20000000036 */
[----:B------:R-:W-:Y:S01]  /*0990*/  STS.64 [R46], R50 ;  /* 0x000000322e007388 */ /* 0x000fe20000000a00 */
[----:B------:R-:W-:-:S02]  /*09a0*/  DADD R54, R48, -R56 ;  /* 0x0000000030367229 */ /* 0x000fc40000000838 */
[----:B------:R-:W-:Y:S01]  /*09b0*/  DADD R48, R48, R56 ;  /* 0x0000000030307229 */ /* 0x000fe20000000038 */
[----:B------:R-:W-:Y:S04]  /*09c0*/  STS.64 [R46+0x1b0], R6 ;  /* 0x0001b0062e007388 */ /* 0x000fe80000000a00 */
[----:B------:R-:W-:Y:S04]  /*09d0*/  STS.64 [R46+0x48], R52 ;  /* 0x000048342e007388 */ /* 0x000fe80000000a00 */
[----:B------:R-:W-:Y:S04]  /*09e0*/  STS.64 [R46+0x168], R40 ;  /* 0x000168282e007388 */ /* 0x000fe80000000a00 */
[----:B------:R-:W-:Y:S04]  /*09f0*/  STS.64 [R46+0x90], R42 ;  /* 0x0000902a2e007388 */ /* 0x000fe80000000a00 */
[----:B------:R-:W-:Y:S04]  /*0a00*/  STS.64 [R46+0x120], R54 ;  /* 0x000120362e007388 */ /* 0x000fe80000000a00 */
[----:B------:R0:W-:Y:S02]  /*0a10*/  STS.64 [R46+0xd8], R48 ;  /* 0x0000d8302e007388 */ /* 0x0001e40000000a00 */
[----:B0-----:R-:W-:Y:S01]  /*0a20*/  VIADD R46, R46, 0x900 ;  /* 0x000009002e2e7836 */ /* 0x001fe20000000000 */
[----:B------:R-:W-:Y:S06]  /*0a30*/  @!P3 BRA `(.L_x_754) ;  /* 0xfffffffc0050b947 */ /* 0x000fec000383ffff */
.L_x_753:
[----:B0-----:R-:W-:Y:S05]  /*0a40*/  BSYNC.RECONVERGENT B0 ;  /* 0x0000000000007941 */ /* 0x001fea0003800200 */
.L_x_752:
[----:B------:R-:W0:Y:S01]  /*0a50*/  LDCU.64 UR4, c[0x0][0x388] ;  /* 0x00007100ff0477ac */ /* 0x000e220008000a00 */
[----:B------:R-:W-:Y:S01]  /*0a60*/  BSSY.RECONVERGENT B0, `(.L_x_755) ;  /* 0x000009c000007945 */ /* 0x000fe20003800200 */
[----:B------:R-:W-:Y:S06]  /*0a70*/  BAR.SYNC.DEFER_BLOCKING 0x0 ;  /* 0x0000000000007b1d */ /* 0x000fec0000010000 */
[----:B------:R-:W-:Y:S05]  /*0a80*/  @P1 BRA `(.L_x_756) ;  /* 0x0000000800641947 */ /* 0x000fea0003800000 */
[----:B------:R-:W-:Y:S01]  /*0a90*/  LOP3.LUT R5, R2, 0x7, RZ, 0xc0, !PT ;  /* 0x0000000702057812 */ /* 0x000fe200078ec0ff */
[----:B------:R-:W-:Y:S01]  /*0aa0*/  IMAD.MOV.U32 R66, RZ, RZ, R2 ;  /* 0x000000ffff427224 */ /* 0x000fe200078e0002 */
[----:B------:R-:W-:-:S03]  /*0ab0*/  SHF.L.U32 R6, R3, 0x9, RZ ;  /* 0x0000000903067819 */ /* 0x000fc600000006ff */
[----:B------:R-:W-:Y:S01]  /*0ac0*/  IMAD R64, R5, 0x48, R64 ;  /* 0x0000004805407824 */ /* 0x000fe200078e0240 */
[----:B------:R-:W-:-:S07]  /*0ad0*/  SHF.R.S32.HI R7, RZ, 0x1f, R6 ;  /* 0x0000001fff077819 */ /* 0x000fce0000011406 */
.L_x_757:
[----:B------:R-:W-:Y:S01]  /*0ae0*/  LOP3.LUT R10, R5, 0x38, R66, 0xf8, !PT ;  /* 0x00000038050a7812 */ /* 0x000fe200078ef842 */
[----:B-1----:R-:W1:Y:S01]  /*0af0*/  @!P0 LDC.64 R8, c[0x0][0x388] ;  /* 0x0000e200ff088b82 */ /* 0x002e620000000a00 */
[----:B------:R-:W-:-:S03]  /*0b00*/  CS2R R36, SRZ ;  /* 0x0000000000247805 */ /* 0x000fc6000001ff00 */
[----:B------:R-:W-:Y:S01]  /*0b10*/  IMAD.SHL.U32 R25, R10, 0x8, RZ ;  /* 0x000000080a197824 */ /* 0x000fe200078e00ff */
[----:B------:R-:W-:-:S03]  /*0b20*/  CS2R R20, SRZ ;  /* 0x0000000000147805 */ /* 0x000fc6000001ff00 */
[----:B------:R-:W2:Y:S01]  /*0b30*/  @!P0 LDC.64 R14, c[0x0][0x388] ;  /* 0x0000e200ff0e8b82 */ /* 0x000ea20000000a00 */
[----:B------:R-:W-:Y:S02]  /*0b40*/  LOP3.LUT R12, R25, R6, RZ, 0xfc, !PT ;  /* 0x00000006190c7212 */ /* 0x000fe400078efcff */
[----:B------:R-:W-:Y:S02]  /*0b50*/  @!P0 IADD3 R13, PT, PT, R6, R25, RZ ;  /* 0x00000019060d8210 */ /* 0x000fe40007ffe0ff */
[----:B0-----:R-:W-:-:S04]  /*0b60*/  LEA R10, P1, R12, UR4, 0x3 ;  /* 0x000000040c0a7c11 */ /* 0x001fc8000f8218ff */
[----:B------:R-:W-:-:S05]  /*0b70*/  LEA.HI.X R11, R12, UR5, R7, 0x3, P1 ;  /* 0x000000050c0b7c11 */ /* 0x000fca00088f1c07 */
[----:B------:R-:W3:Y:S01]  /*0b80*/  @!P0 LDG.E.64.CONSTANT R36, desc[UR6][R10.64+0x38] ;  /* 0x000038060a248981 */ /* 0x000ee2000c1e9b00 */
[----:B-1----:R-:W-:Y:S02]  /*0b90*/  @!P0 IMAD.WIDE R8, R13, 0x8, R8 ;  /* 0x000000080d088825 */ /* 0x002fe400078e0208 */
[----:B------:R-:W0:Y:S03]  /*0ba0*/  @!P0 LDC.64 R12, c[0x0][0x388] ;  /* 0x0000e200ff0c8b82 */ /* 0x000e260000000a00 */
[----:B------:R1:W4:Y:S01]  /*0bb0*/  @!P0 LDG.E.64.CONSTANT R20, desc[UR6][R8.64] ;  /* 0x0000000608148981 */ /* 0x000322000c1e9b00 */
[----:B------:R-:W-:Y:S02]  /*0bc0*/  CS2R R22, SRZ ;  /* 0x0000000000167805 */ /* 0x000fe4000001ff00 */
[----:B------:R-:W-:Y:S02]  /*0bd0*/  CS2R R16, SRZ ;  /* 0x0000000000107805 */ /* 0x000fe4000001ff00 */
[----:B------:R-:W-:Y:S01]  /*0be0*/  @!P0 IADD3 R19, PT, PT, R6, R25, RZ ;  /* 0x0000001906138210 */ /* 0x000fe20007ffe0ff */
[----:B-1----:R-:W-:-:S03]  /*0bf0*/  @!P0 IMAD.MOV.U32 R8, RZ, RZ, R10 ;  /* 0x000000ffff088224 */ /* 0x002fc600078e000a */
[----:B------:R-:W5:Y:S01]  /*0c00*/  @!P0 LDG.E.64.CONSTANT R16, desc[UR6][R10.64+0x28] ;  /* 0x000028060a108981 */ /* 0x000f62000c1e9b00 */
[----:B------:R-:W-:-:S05]  /*0c10*/  @!P0 IMAD.MOV.U32 R9, RZ, RZ, R11 ;  /* 0x000000ffff098224 */ /* 0x000fca00078e000b */
[----:B------:R1:W5:Y:S01]  /*0c20*/  @!P0 LDG.E.64.CONSTANT R22, desc[UR6][R8.64+0x30] ;  /* 0x0000300608168981 */ /* 0x000362000c1e9b00 */
[----:B------:R-:W-:Y:S01]  /*0c30*/  @!P0 IMAD.IADD R25, R6, 0x1, R25 ;  /* 0x0000000106198824 */ /* 0x000fe200078e0219 */
[----:B------:R-:W-:Y:S02]  /*0c40*/  CS2R R54, SRZ ;  /* 0x0000000000367805 */ /* 0x000fe4000001ff00 */
[----:B------:R-:W-:Y:S01]  /*0c50*/  CS2R R32, SRZ ;  /* 0x0000000000207805 */ /* 0x000fe2000001ff00 */
[----:B0-----:R-:W-:-:S04]  /*0c60*/  @!P0 IMAD.WIDE R12, R19, 0x8, R12 ;  /* 0x00000008130c8825 */ /* 0x001fc800078e020c */
[----:B--2---:R-:W-:Y:S01]  /*0c70*/  @!P0 IMAD.WIDE R14, R25, 0x8, R14 ;  /* 0x00000008190e8825 */ /* 0x004fe200078e020e */
[----:B------:R0:W2:Y:S04]  /*0c80*/  @!P0 LDG.E.64.CONSTANT R54, desc[UR6][R12.64+0x8] ;  /* 0x000008060c368981 */ /* 0x0000a8000c1e9b00 */
[----:B------:R0:W2:Y:S01]  /*0c90*/  @!P0 LDG.E.64.CONSTANT R32, desc[UR6][R14.64+0x10] ;  /* 0x000010060e208981 */ /* 0x0000a2000c1e9b00 */
[----:B------:R-:W-:-:S05]  /*0ca0*/  SHF.R.U32.HI R65, RZ, 0x3, R66 ;  /* 0x00000003ff417819 */ /* 0x000fca0000011642 */
[----:B------:R-:W-:-:S05]  /*0cb0*/  IMAD R65, R65, 0x240, R64 ;  /* 0x0000024041417824 */ /* 0x000fca00078e0240 */
[----:B------:R-:W-:Y:S04]  /*0cc0*/  LDS.64 R46, [R65] ;  /* 0x00000000412e7984 */ /* 0x000fe80000000a00 */
[----:B-1----:R-:W1:Y:S04]  /*0cd0*/  LDS.64 R8, [R65+0x18] ;  /* 0x0000180041087984 */ /* 0x002e680000000a00 */
[----:B------:R-:W-:Y:S04]  /*0ce0*/  LDS.64 R58, [R65+0x8] ;  /* 0x00000800413a7984 */ /* 0x000fe80000000a00 */
[----:B------:R-:W1:Y:S01]  /*0cf0*/  LDS.64 R10, [R65+0x10] ;  /* 0x00001000410a7984 */ /* 0x000e620000000a00 */
[----:B------:R-:W-:-:S02]  /*0d00*/  IMAD.U32 R24, RZ, RZ, UR16 ;  /* 0x00000010ff187e24 */ /* 0x000fc4000f8e00ff */
[----:B------:R-:W-:Y:S01]  /*0d10*/  IMAD.U32 R25, RZ, RZ, UR17 ;  /* 0x00000011ff197e24 */ /* 0x000fe2000f8e00ff */
[----:B------:R-:W-:Y:S01]  /*0d20*/  MOV R29, UR19 ;  /* 0x00000013001d7c02 */ /* 0x000fe20008000f00 */
[----:B------:R-:W-:Y:S01]  /*0d30*/  IMAD.U32 R28, RZ, RZ, UR18 ;  /* 0x00000012ff1c7e24 */ /* 0x000fe2000f8e00ff */
[----:B------:R-:W-:Y:S01]  /*0d40*/  MOV R26, UR20 ;  /* 0x00000014001a7c02 */ /* 0x000fe20008000f00 */
[----:B0-----:R-:W-:Y:S02]  /*0d50*/  IMAD.U32 R12, RZ, RZ, UR8 ;  /* 0x00000008ff0c7e24 */ /* 0x001fe4000f8e00ff */
[----:B------:R-:W-:Y:S02]  /*0d60*/  IMAD.U32 R13, RZ, RZ, UR9 ;  /* 0x00000009ff0d7e24 */ /* 0x000fe4000f8e00ff */
[----:B------:R-:W-:Y:S01]  /*0d70*/  IMAD.U32 R27, RZ, RZ, UR21 ;  /* 0x00000015ff1b7e24 */ /* 0x000fe2000f8e00ff */
[C-C-:B-1----:R-:W-:Y:S02]  /*0d80*/  DADD R38, R46.reuse, R8.reuse ;  /* 0x000000002e267229 */ /* 0x142fe40000000008 */
[----:B------:R-:W-:Y:S01]  /*0d90*/  DADD R46, R46, -R8 ;  /* 0x000000002e2e7229 */ /* 0x000fe20000000808 */
[----:B------:R-:W-:Y:S01]  /*0da0*/  IMAD.U32 R8, RZ, RZ, UR12 ;  /* 0x0000000cff087e24 */ /* 0x000fe2000f8e00ff */
[----:B------:R-:W-:Y:S01]  /*0db0*/  MOV R9, UR13 ;  /* 0x0000000d00097c02 */ /* 0x000fe20008000f00 */
[----:B------:R-:W-:-:S02]  /*0dc0*/  DADD R56, R58, R10 ;  /* 0x000000003a387229 */ /* 0x000fc4000000000a */
[----:B------:R-:W-:-:S03]  /*0dd0*/  DADD R58, R58, -R10 ;  /* 0x000000003a3a7229 */ /* 0x000fc6000000080a */
[----:B------:R-:W-:Y:S02]  /*0de0*/  DFMA R14, R38, R8, RZ ;  /* 0x00000008260e722b */ /* 0x000fe400000000ff */
[----:B------:R-:W-:Y:S01]  /*0df0*/  DFMA R18, R46, R24, RZ ;  /* 0x000000182e12722b */ /* 0x000fe200000000ff */
[----:B------:R-:W-:Y:S01]  /*0e00*/  MOV R10, UR14 ;  /* 0x0000000e000a7c02 */ /* 0x000fe20008000f00 */
[----:B------:R-:W-:-:S06]  /*0e10*/  IMAD.U32 R11, RZ, RZ, UR15 ;  /* 0x0000000fff0b7e24 */ /* 0x000fcc000f8e00ff */
[----:B------:R-:W-:Y:S02]  /*0e20*/  DFMA R42, R56, R10, R14 ;  /* 0x0000000a382a722b */ /* 0x000fe4000000000e */
[----:B------:R-:W-:Y:S02]  /*0e30*/  DFMA R30, R58, R28, R18 ;  /* 0x0000001c3a1e722b */ /* 0x000fe40000000012 */
[----:B------:R-:W-:Y:S02]  /*0e40*/  DFMA R48, R38, R12, RZ ;  /* 0x0000000c2630722b */ /* 0x000fe400000000ff */
[----:B------:R-:W-:Y:S01]  /*0e50*/  DFMA R40, R46, R26, RZ ;  /* 0x0000001a2e28722b */ /* 0x000fe200000000ff */
[----:B------:R-:W-:Y:S01]  /*0e60*/  IMAD.U32 R18, RZ, RZ, UR10 ;  /* 0x0000000aff127e24 */ /* 0x000fe2000f8e00ff */
[----:B------:R-:W-:Y:S01]  /*0e70*/  MOV R19, UR11 ;  /* 0x0000000b00137c02 */ /* 0x000fe20008000f00 */
[----:B------:R-:W-:Y:S01]  /*0e80*/  IMAD.U32 R34, RZ, RZ, UR22 ;  /* 0x00000016ff227e24 */ /* 0x000fe2000f8e00ff */
[C-C-:B------:R-:W-:Y:S01]  /*0e90*/  DADD R14, R42.reuse, -R30.reuse ;  /* 0x000000002a0e7229 */ /* 0x140fe2000000081e */
[----:B------:R-:W-:Y:S01]  /*0ea0*/  IMAD.U32 R35, RZ, RZ, UR23 ;  /* 0x00000017ff237e24 */ /* 0x000fe2000f8e00ff */
[----:B------:R-:W-:-:S02]  /*0eb0*/  DADD R42, R42, R30 ;  /* 0x000000002a2a7229 */ /* 0x000fc4000000001e */
[----:B------:R-:W-:-:S03]  /*0ec0*/  DFMA R48, R56, R18, R48 ;  /* 0x000000123830722b */ /* 0x000fc60000000030 */
[----:B------:R-:W-:Y:S01]  /*0ed0*/  DFMA R40, R58, R34, R40 ;  /* 0x000000223a28722b */ /* 0x000fe20000000028 */
[----:B------:R-:W-:Y:S01]  /*0ee0*/  MOV R30, UR28 ;  /* 0x0000001c001e7c02 */ /* 0x000fe20008000f00 */
[----:B------:R-:W-:-:S06]  /*0ef0*/  IMAD.U32 R31, RZ, RZ, UR29 ;  /* 0x0000001dff1f7e24 */ /* 0x000fcc000f8e00ff */
[C-C-:B------:R-:W-:Y:S02]  /*0f00*/  DADD R50, R48.reuse, R40.reuse ;  /* 0x0000000030327229 */ /* 0x140fe40000000028 */
[----:B------:R-:W-:Y:S02]  /*0f10*/  DADD R48, R48, -R40 ;  /* 0x0000000030307229 */ /* 0x000fe40000000828 */
[----:B------:R-:W-:Y:S01]  /*0f20*/  DFMA R52, R46, R30, RZ ;  /* 0x0000001e2e34722b */ /* 0x000fe200000000ff */
[----:B------:R-:W-:Y:S01]  /*0f30*/  @!P0 LOP3.LUT R67, R2, 0x7, RZ, 0xc0, !PT ;  /* 0x0000000702438812 */ /* 0x000fe200078ec0ff */
[----:B------:R-:W-:-:S03]  /*0f40*/  @!P0 IMAD.SHL.U32 R6, R3, 0x200, RZ ;  /* 0x0000020003068824 */ /* 0x000fc600078e00ff */
[----:B------:R-:W-:-:S04]  /*0f50*/  @!P0 LOP3.LUT R67, R67, 0x38, R66, 0xf8, !PT ;  /* 0x0000003843438812 */ /* 0x000fc800078ef842 */
[----:B------:R-:W-:Y:S02]  /*0f60*/  @!P0 SHF.L.U32 R67, R67, 0x3, RZ ;  /* 0x0000000343438819 */ /* 0x000fe400000006ff */
[----:B------:R-:W-:Y:S01]  /*0f70*/  @!P0 SHF.R.S32.HI R7, RZ, 0x1f, R6 ;  /* 0x0000001fff078819 */ /* 0x000fe20000011406 */
[----:B---3--:R-:W-:Y:S01]  /*0f80*/  DMUL R36, R14, R36 ;  /* 0x000000240e247228 */ /* 0x008fe20000000000 */
[----:B------:R-:W-:Y:S01]  /*0f90*/  MOV R14, UR24 ;  /* 0x00000018000e7c02 */ /* 0x000fe20008000f00 */
[----:B------:R-:W-:-:S06]  /*0fa0*/  IMAD.U32 R15, RZ, RZ, UR25 ;  /* 0x00000019ff0f7e24 */ /* 0x000fcc000f8e00ff */
[--C-:B----4-:R-:W-:Y:S02]  /*0fb0*/  DFMA R40, R42, R20, -R36.reuse ;  /* 0x000000142a28722b */ /* 0x110fe40000000824 */
[----:B------:R-:W-:Y:S02]  /*0fc0*/  DFMA R44, R38, R14, RZ ;  /* 0x0000000e262c722b */ /* 0x000fe400000000ff */
[----:B------:R-:W-:Y:S01]  /*0fd0*/  DFMA R42, R42, R20, R36 ;  /* 0x000000142a2a722b */ /* 0x000fe20000000024 */
[----:B------:R-:W-:Y:S01]  /*0fe0*/  MOV R20, UR26 ;  /* 0x0000001a00147c02 */ /* 0x000fe20008000f00 */
[----:B------:R-:W-:Y:S01]  /*0ff0*/  IMAD.U32 R21, RZ, RZ, UR27 ;  /* 0x0000001bff157e24 */ /* 0x000fe2000f8e00ff */
[----:B------:R-:W-:Y:S01]  /*1000*/  MOV R36, UR30 ;  /* 0x0000001e00247c02 */ /* 0x000fe20008000f00 */
[----:B------:R-:W-:-:S04]  /*1010*/  IMAD.U32 R37, RZ, RZ, UR31 ;  /* 0x0000001fff257e24 */ /* 0x000fc8000f8e00ff */
[----:B------:R-:W-:Y:S02]  /*1020*/  DFMA R44, R56, R20, R44 ;  /* 0x00000014382c722b */ /* 0x000fe4000000002c */
[----:B------:R-:W-:Y:S02]  /*1030*/  DFMA R52, R58, R36, R52 ;  /* 0x000000243a34722b */ /* 0x000fe40000000034 */
[----:B-----5:R-:W-:-:S06]  /*1040*/  DMUL R48, R48, R22 ;  /* 0x0000001630307228 */ /* 0x020fcc0000000000 */
[C-C-:B------:R-:W-:Y:S02]  /*1050*/  DADD R22, R44.reuse, -R52.reuse ;  /* 0x000000002c167229 */ /* 0x140fe40000000834 */
[----:B------:R-:W-:-:S06]  /*1060*/  DADD R52, R44, R52 ;  /* 0x000000002c347229 */ /* 0x000fcc0000000034 */
[----:B------:R-:W-:Y:S01]  /*1070*/  DMUL R22, R22, R16 ;  /* 0x0000001016167228 */ /* 0x000fe20000000000 */
[----:B------:R-:W-:Y:S01]  /*1080*/  MOV R16, UR32 ;  /* 0x0000002000107c02 */ /* 0x000fe20008000f00 */
[----:B------:R-:W-:Y:S01]  /*1090*/  IMAD.U32 R17, RZ, RZ, UR33 ;  /* 0x00000021ff117e24 */ /* 0x000fe2000f8e00ff */
[CCC-:B--2---:R-:W-:Y:S02]  /*10a0*/  DFMA R44, R50.reuse, R54.reuse, -R48.reuse ;  /* 0x00000036322c722b */ /* 0x1c4fe40000000830 */
[----:B------:R-:W-:-:S03]  /*10b0*/  DFMA R48, R50, R54, R48 ;  /* 0x000000363230722b */ /* 0x000fc60000000030 */
[--C-:B------:R-:W-:Y:S01]  /*10c0*/  DFMA R50, R52, R32, -R22.reuse ;  /* 0x000000203432722b */ /* 0x100fe20000000816 */
[----:B------:R-:W0:Y:S01]  /*10d0*/  @!P0 LDC.64 R54, c[0x0][0x388] ;  /* 0x0000e200ff368b82 */ /* 0x000e220000000a00 */
[----:B------:R-:W-:Y:S02]  /*10e0*/  DFMA R38, R38, R16, RZ ;  /* 0x000000102626722b */ /* 0x000fe400000000ff */
[----:B------:R-:W-:Y:S01]  /*10f0*/  DFMA R52, R52, R32, R22 ;  /* 0x000000203434722b */ /* 0x000fe20000000016 */
[----:B------:R-:W-:Y:S01]  /*1100*/  MOV R32, UR36 ;  /* 0x0000002400207c02 */ /* 0x000fe20008000f00 */
[----:B------:R-:W-:Y:S01]  /*1110*/  IMAD.U32 R33, RZ, RZ, UR37 ;  /* 0x00000025ff217e24 */ /* 0x000fe2000f8e00ff */
[----:B------:R-:W-:Y:S01]  /*1120*/  MOV R22, UR34 ;  /* 0x0000002200167c02 */ /* 0x000fe20008000f00 */
[----:B------:R-:W-:-:S04]  /*1130*/  IMAD.U32 R23, RZ, RZ, UR35 ;  /* 0x00000023ff177e24 */ /* 0x000fc8000f8e00ff */
[----:B------:R-:W-:Y:S02]  /*1140*/  DFMA R46, R46, R32, RZ ;  /* 0x000000202e2e722b */ /* 0x000fe400000000ff */
[----:B------:R-:W-:Y:S01]  /*1150*/  DFMA R56, R56, R22, R38 ;  /* 0x000000163838722b */ /* 0x000fe20000000026 */
[----:B------:R-:W-:Y:S01]  /*1160*/  MOV R38, UR38 ;  /* 0x0000002600267c02 */ /* 0x000fe20008000f00 */
[----:B------:R-:W-:-:S06]  /*1170*/  IMAD.U32 R39, RZ, RZ, UR39 ;  /* 0x00000027ff277e24 */ /* 0x000fcc000f8e00ff */
[----:B------:R-:W-:Y:S01]  /*1180*/  DFMA R58, R58, R38, R46 ;  /* 0x000000263a3a722b */ /* 0x000fe2000000002e */
[----:B------:R-:W-:-:S04]  /*1190*/  @!P0 LOP3.LUT R46, R67, R6, RZ, 0xfc, !PT ;  /* 0x00000006432e8212 */ /* 0x000fc800078efcff */
[----:B------:R-:W-:-:S04]  /*11a0*/  @!P0 LEA R60, P1, R46, UR4, 0x3 ;  /* 0x000000042e3c8c11 */ /* 0x000fc8000f8218ff */
[----:B------:R-:W-:Y:S02]  /*11b0*/  @!P0 LEA.HI.X R61, R46, UR5, R7, 0x3, P1 ;  /* 0x000000052e3d8c11 */ /* 0x000fe400088f1c07 */
[----:B------:R-:W-:Y:S02]  /*11c0*/  CS2R R46, SRZ ;  /* 0x00000000002e7805 */ /* 0x000fe4000001ff00 */
[----:B------:R-:W-:Y:S01]  /*11d0*/  @!P0 IADD3 R67, PT, PT, R6, R67, RZ ;  /* 0x0000004306438210 */ /* 0x000fe20007ffe0ff */
[C-C-:B------:R-:W-:Y:S02]  /*11e0*/  DADD R62, R56.reuse, R58.reuse ;  /* 0x00000000383e7229 */ /* 0x140fe4000000003a */
[----:B------:R-:W-:Y:S01]  /*11f0*/  DADD R56, R56, -R58 ;  /* 0x0000000038387229 */ /* 0x000fe2000000083a */
[----:B------:R-:W2:Y:S01]  /*1200*/  @!P0 LDG.E.64.CONSTANT R46, desc[UR6][R60.64+0x20] ;  /* 0x000020063c2e8981 */ /* 0x000ea2000c1e9b00 */
[----:B------:R-:W-:Y:S01]  /*1210*/  CS2R R58, SRZ ;  /* 0x00000000003a7805 */ /* 0x000fe2000001ff00 */
[----:B0-----:R-:W-:-:S05]  /*1220*/  @!P0 IMAD.WIDE R54, R67, 0x8, R54 ;  /* 0x0000000843368825 */ /* 0x001fca00078e0236 */
[----:B------:R-:W3:Y:S01]  /*1230*/  @!P0 LDG.E.64.CONSTANT R58, desc[UR6][R54.64+0x18] ;  /* 0x00001806363a8981 */ /* 0x000ee2000c1e9b00 */
[C---:B------:R-:W-:Y:S01]  /*1240*/  ISETP.GE.U32.AND P1, PT, R66.reuse, 0x30, PT ;  /* 0x000000304200780c */ /* 0x040fe20003f26070 */
[----:B------:R-:W-:Y:S01]  /*1250*/  VIADD R66, R66, 0x10 ;  /* 0x0000001042427836 */ /* 0x000fe20000000000 */
[----:B--2---:R-:W-:-:S08]  /*1260*/  DMUL R56, R56, R46 ;  /* 0x0000002e38387228 */ /* 0x004fd00000000000 */
[CCC-:B---3--:R-:W-:Y:S02]  /*1270*/  DFMA R46, R62.reuse, R58.reuse, -R56.reuse ;  /* 0x0000003a3e2e722b */ /* 0x1c8fe40000000838 */
[----:B------:R-:W-:Y:S02]  /*1280*/  DFMA R58, R62, R58, R56 ;  /* 0x0000003a3e3a722b */ /* 0x000fe40000000038 */
        /* <DEDUP_REMOVED lines=20> */
[----:B------:R1:W-:Y:S04]  /*13d0*/  STS.64 [R65+0x18], R40 ;  /* 0x0000182841007388 */ /* 0x0003e80000000a00 */
[----:B------:R1:W-:Y:S04]  /*13e0*/  STS.64 [R65], R48 ;  /* 0x0000003041007388 */ /* 0x0003e80000000a00 */
[----:B------:R1:W-:Y:S04]  /*13f0*/  STS.64 [R65+0x10], R44 ;  /* 0x0000102c41007388 */ /* 0x0003e80000000a00 */
[----:B------:R1:W-:Y:S01]  /*1400*/  STS.64 [R65+0x8], R42 ;  /* 0x0000082a41007388 */ /* 0x0003e20000000a00 */
[----:B------:R-:W-:Y:S05]  /*1410*/  @!P1 BRA `(.L_x_757) ;  /* 0xfffffff400b09947 */ /* 0x000fea000383ffff */
.L_x_756:
[----:B0-----:R-:W-:Y:S05]  /*1420*/  BSYNC.RECONVERGENT B0 ;  /* 0x0000000000007941 */ /* 0x001fea0003800200 */
.L_x_755:
[----:B------:R-:W-:Y:S06]  /*1430*/  BAR.SYNC.DEFER_BLOCKING 0x0 ;  /* 0x0000000000007b1d */ /* 0x000fec0000010000 */
[----:B------:R-:W-:Y:S04]  /*1440*/  BSSY.RECONVERGENT B0, `(.L_x_758) ;  /* 0x0000037000007945 */ /* 0x000fe80003800200 */
[----:B------:R-:W-:Y:S05]  /*1450*/  @P2 BRA `(.L_x_759) ;  /* 0x0000000000d42947 */ /* 0x000fea0003800000 */
[----:B------:R-:W0:Y:S01]  /*1460*/  S2UR UR5, SR_CgaCtaId ;  /* 0x00000000000579c3 */ /* 0x000e220000008800 */
[----:B------:R-:W-:Y:S01]  /*1470*/  SHF.R.U32.HI R5, RZ, 0x2, R2 ;  /* 0x00000002ff057819 */ /* 0x000fe20000011602 */
[----:B------:R-:W-:-:S03]  /*1480*/  UMOV UR4, 0x400 ;  /* 0x0000040000047882 */ /* 0x000fc60000000000 */
[----:B------:R-:W-:Y:S01]  /*1490*/  LEA R0, R0, R5, 0x3 ;  /* 0x0000000500007211 */ /* 0x000fe200078e18ff */
[----:B------:R-:W-:-:S04]  /*14a0*/  IMAD.SHL.U32 R5, R2, 0x8, RZ ;  /* 0x0000000802057824 */ /* 0x000fc800078e00ff */
[----:B------:R-:W-:Y:S01]  /*14b0*/  IMAD R0, R0, 0x240, RZ ;  /* 0x0000024000007824 */ /* 0x000fe200078e02ff */
[----:B------:R-:W-:Y:S01]  /*14c0*/  LOP3.LUT R5, R5, 0x18, RZ, 0xc0, !PT ;  /* 0x0000001805057812 */ /* 0x000fe200078ec0ff */
[----:B0-----:R-:W-:-:S06]  /*14d0*/  ULEA UR4, UR5, UR4, 0x18 ;  /* 0x0000000405047291 */ /* 0x001fcc000f8ec0ff */
[----:B------:R-:W-:-:S07]  /*14e0*/  IADD3 R0, PT, PT, R0, UR4, R5 ;  /* 0x0000000400007c10 */ /* 0x000fce000fffe005 */
.L_x_760:
[----:B------:R-:W-:Y:S01]  /*14f0*/  LDS.64 R46, [R0] ;  /* 0x00000000002e7984 */ /* 0x000fe20000000a00 */
[C---:B------:R-:W-:Y:S02]  /*1500*/  ISETP.GE.U32.AND P0, PT, R2.reuse, 0x10, PT ;  /* 0x000000100200780c */ /* 0x040fe40003f06070 */
[----:B------:R-:W-:Y:S01]  /*1510*/  IADD3 R2, PT, PT, R2, 0x10, RZ ;  /* 0x0000001002027810 */ /* 0x000fe20007ffe0ff */
[----:B-1----:R-:W0:Y:S04]  /*1520*/  LDS.64 R48, [R0+0x1f8] ;  /* 0x0001f80000307984 */ /* 0x002e280000000a00 */
        /* <DEDUP_REMOVED lines=11> */
[----:B------:R-:W-:Y:S02]  /*15e0*/  DFMA R58, R52, R10, RZ ;  /* 0x0000000a343a722b */ /* 0x000fe400000000ff */
[----:B------:R-:W-:-:S02]  /*15f0*/  DFMA R52, R56, R28, RZ ;  /* 0x0000001c3834722b */ /* 0x000fc400000000ff */
[----:B------:R-:W-:Y:S02]  /*1600*/  DFMA R56, R56, R24, RZ ;  /* 0x000000183838722b */ /* 0x000fe400000000ff */
[----:B--2---:R-:W-:Y:S02]  /*1610*/  DADD R48, R42, R44 ;  /* 0x000000002a307229 */ /* 0x004fe4000000002c */
[C---:B------:R-:W-:Y:S02]  /*1620*/  DFMA R54, R46.reuse, R12, R54 ;  /* 0x0000000c2e36722b */ /* 0x040fe40000000036 */
[----:B------:R-:W-:Y:S02]  /*1630*/  DFMA R58, R46, R18, R58 ;  /* 0x000000122e3a722b */ /* 0x000fe4000000003a */
[----:B------:R-:W-:Y:S02]  /*1640*/  DADD R42, R42, -R44 ;  /* 0x000000002a2a7229 */ /* 0x000fe4000000082c */
[----:B------:R-:W-:-:S02]  /*1650*/  DFMA R52, R50, R34, R52 ;  /* 0x000000223234722b */ /* 0x000fc40000000034 */
[----:B------:R-:W-:Y:S02]  /*1660*/  DFMA R56, R50, R26, R56 ;  /* 0x0000001a3238722b */ /* 0x000fe40000000038 */
[----:B---3--:R-:W-:Y:S02]  /*1670*/  DADD R44, R6, R40 ;  /* 0x00000000062c7229 */ /* 0x008fe40000000028 */
        /* <DEDUP_REMOVED lines=13> */
[----:B------:R-:W-:Y:S04]  /*1750*/  STS.64 [R0+0x90], R40 ;  /* 0x0000902800007388 */ /* 0x000fe80000000a00 */
[----:B------:R-:W-:Y:S04]  /*1760*/  STS.64 [R0+0x48], R52 ;  /* 0x0000483400007388 */ /* 0x000fe80000000a00 */
[----:B------:R-:W-:Y:S04]  /*1770*/  STS.64 [R0+0xd8], R6 ;  /* 0x0000d80600007388 */ /* 0x000fe80000000a00 */
[----:B------:R0:W-:Y:S02]  /*1780*/  STS.64 [R0], R54 ;  /* 0x0000003600007388 */ /* 0x0001e40000000a00 */
[----:B0-----:R-:W-:Y:S01]  /*1790*/  VIADD R0, R0, 0x900 ;  /* 0x0000090000007836 */ /* 0x001fe20000000000 */
[----:B------:R-:W-:Y:S06]  /*17a0*/  @!P0 BRA `(.L_x_760) ;  /* 0xfffffffc00508947 */ /* 0x000fec000383ffff */
.L_x_759:
[----:B------:R-:W-:Y:S05]  /*17b0*/  BSYNC.RECONVERGENT B0 ;  /* 0x0000000000007941 */ /* 0x000fea0003800200 */
.L_x_758:
[----:B------:R-:W-:Y:S06]  /*17c0*/  BAR.SYNC.DEFER_BLOCKING 0x0 ;  /* 0x0000000000007b1d */ /* 0x000fec0000010000 */
[----:B------:R-:W0:Y:S01]  /*17d0*/  LDCU UR4, c[0x0][0x380] ;  /* 0x00007000ff0477ac */ /* 0x000e220008000800 */
[----:B------:R-:W2:Y:S01]  /*17e0*/  LDCU.64 UR8, c[0x3][0x738] ;  /* 0x00c0e700ff0877ac */ /* 0x000ea20008000a00 */
[----:B-1----:R-:W-:Y:S01]  /*17f0*/  LDS.64 R48, [R4] ;  /* 0x0000000004307984 */ /* 0x002fe20000000a00 */
[----:B0-----:R-:W-:-:S03]  /*1800*/  ISETP.GE.AND P0, PT, R3, UR4, PT ;  /* 0x0000000403007c0c */ /* 0x001fc6000bf06270 */
[----:B------:R-:W0:Y:S04]  /*1810*/  LDS.64 R50, [R4+0xfc0] ;  /* 0x000fc00004327984 */ /* 0x000e280000000a00 */
[----:B------:R-:W-:Y:S04]  /*1820*/  LDS.64 R52, [R4+0x240] ;  /* 0x0002400004347984 */ /* 0x000fe80000000a00 */
[----:B------:R-:W1:Y:S04]  /*1830*/  LDS.64 R54, [R4+0xd80] ;  /* 0x000d800004367984 */ /* 0x000e680000000a00 */
[----:B------:R-:W-:Y:S04]  /*1840*/  LDS.64 R44, [R4+0x480] ;  /* 0x00048000042c7984 */ /* 0x000fe80000000a00 */
[----:B------:R-:W3:Y:S04]  /*1850*/  LDS.64 R38, [R4+0xb40] ;  /* 0x000b400004267984 */ /* 0x000ee80000000a00 */
[----:B------:R-:W-:Y:S04]  /*1860*/  LDS.64 R6, [R4+0x6c0] ;  /* 0x0006c00004067984 */ /* 0x000fe80000000a00 */
[----:B------:R-:W4:Y:S01]  /*1870*/  LDS.64 R40, [R4+0x900] ;  /* 0x0009000004287984 */ /* 0x000f220000000a00 */
[----:B0-----:R-:W-:-:S02]  /*1880*/  DADD R46, R48, -R50 ;  /* 0x00000000302e7229 */ /* 0x001fc40000000832 */
[----:B------:R-:W-:Y:S02]  /*1890*/  DADD R48, R48, R50 ;  /* 0x0000000030307229 */ /* 0x000fe40000000032 */
[----:B-1----:R-:W-:-:S04]  /*18a0*/  DADD R42, R52, -R54 ;  /* 0x00000000342a7229 */ /* 0x002fc80000000836 */
[----:B------:R-:W-:Y:S02]  /*18b0*/  DFMA R28, R46, R28, RZ ;  /* 0x0000001c2e1c722b */ /* 0x000fe400000000ff */
[----:B------:R-:W-:Y:S02]  /*18c0*/  DADD R52, R52, R54 ;  /* 0x0000000034347229 */ /* 0x000fe40000000036 */
[----:B------:R-:W-:-:S04]  /*18d0*/  DFMA R8, R48, R8, RZ ;  /* 0x000000083008722b */ /* 0x000fc800000000ff */
[----:B------:R-:W-:Y:S02]  /*18e0*/  DFMA R34, R42, R34, R28 ;  /* 0x000000222a22722b */ /* 0x000fe4000000001c */
[----:B---3--:R-:W-:-:S08]  /*18f0*/  DADD R28, R44, -R38 ;  /* 0x000000002c1c7229 */ /* 0x008fd00000000826 */
[----:B------:R-:W-:Y:S02]  /*1900*/  DFMA R36, R28, R36, R34 ;  /* 0x000000241c24722b */ /* 0x000fe40000000022 */
[----:B----4-:R-:W-:-:S08]  /*1910*/  DADD R34, R6, -R40 ;  /* 0x0000000006227229 */ /* 0x010fd00000000828 */
[----:B--2---:R-:W-:Y:S01]  /*1920*/  DFMA R4, R34, UR8, R36 ;  /* 0x0000000822047c2b */ /* 0x004fe20008000024 */
[----:B------:R-:W-:Y:S10]  /*1930*/  @P0 EXIT ;  /* 0x000000000000094d */ /* 0x000ff40003800000 */
[----:B------:R-:W0:Y:S01]  /*1940*/  S2R R0, SR_TID.X ;  /* 0x0000000000007919 */ /* 0x000e220000002100 */
[----:B------:R-:W-:Y:S02]  /*1950*/  DFMA R10, R48, R10, RZ ;  /* 0x0000000a300a722b */ /* 0x000fe400000000ff */
[----:B------:R-:W-:Y:S02]  /*1960*/  DFMA R24, R46, R24, RZ ;  /* 0x000000182e18722b */ /* 0x000fe400000000ff */
[----:B------:R-:W-:Y:S02]  /*1970*/  DADD R38, R44, R38 ;  /* 0x000000002c267229 */ /* 0x000fe40000000026 */
[C---:B------:R-:W-:Y:S02]  /*1980*/  DFMA R8, R52.reuse, R12, R8 ;  /* 0x0000000c3408722b */ /* 0x040fe40000000008 */
[----:B------:R-:W-:Y:S01]  /*1990*/  DFMA R10, R52, R18, R10 ;  /* 0x00000012340a722b */ /* 0x000fe2000000000a */
[----:B------:R-:W1:Y:S01]  /*19a0*/  LDC.64 R12, c[0x0][0x3a8] ;  /* 0x0000ea00ff0c7b82 */ /* 0x000e620000000a00 */
[----:B------:R-:W-:-:S02]  /*19b0*/  DFMA R24, R42, R26, R24 ;  /* 0x0000001a2a18722b */ /* 0x000fc40000000018 */
[----:B------:R-:W-:Y:S02]  /*19c0*/  DADD R6, R6, R40 ;  /* 0x0000000006067229 */ /* 0x000fe40000000028 */
[C---:B------:R-:W-:Y:S02]  /*19d0*/  DFMA R8, R38.reuse, R14, R8 ;  /* 0x0000000e2608722b */ /* 0x040fe40000000008 */
[----:B------:R-:W-:Y:S02]  /*19e0*/  DFMA R10, R38, R20, R10 ;  /* 0x00000014260a722b */ /* 0x000fe4000000000a */
[----:B------:R-:W-:-:S04]  /*19f0*/  DFMA R24, R28, R30, R24 ;  /* 0x0000001e1c18722b */ /* 0x000fc80000000018 */
[C---:B------:R-:W-:Y:S02]  /*1a00*/  DFMA R16, R6.reuse, R16, R8 ;  /* 0x000000100610722b */ /* 0x040fe40000000008 */
[----:B------:R-:W-:Y:S02]  /*1a10*/  DFMA R10, R6, R22, R10 ;  /* 0x00000016060a722b */ /* 0x000fe4000000000a */
[----:B------:R-:W-:Y:S01]  /*1a20*/  DFMA R24, R34, R32, R24 ;  /* 0x000000202218722b */ /* 0x000fe20000000018 */
[----:B0-----:R-:W-:-:S05]  /*1a30*/  LEA R3, R3, R0, 0x6 ;  /* 0x0000000003037211 */ /* 0x001fca00078e30ff */
        /* <DEDUP_REMOVED lines=8> */
[----:B------:R-:W-:Y:S01]  /*1ac0*/  STG.E.64 desc[UR6][R2.64+0x180], R10 ;  /* 0x0001800a02007986 */ /* 0x000fe2000c101b06 */
[----:B------:R-:W-:Y:S05]  /*1ad0*/  EXIT ;  /* 0x000000000000794d */ /* 0x000fea0003800000 */
.L_x_761:
        /* <DEDUP_REMOVED lines=10> */
.L_x_1116:


//--------------------- .text._Z32massMatrixMultiplyRegisterKernelILi4ELi8ELi2EEviPKdS1_S1_S1_Pd --------------------------
	.section	.text._Z32massMatrixMultiplyRegisterKernelILi4ELi8ELi2EEviPKdS1_S1_S1_Pd,"ax",@progbits
	.align	128
        .global         _Z32massMatrixMultiplyRegisterKernelILi4ELi8ELi2EEviPKdS1_S1_S1_Pd
        .type           _Z32massMatrixMultiplyRegisterKernelILi4ELi8ELi2EEviPKdS1_S1_S1_Pd,@function
        .size           _Z32massMatrixMultiplyRegisterKernelILi4ELi8ELi2EEviPKdS1_S1_S1_Pd,(.L_x_1117 - _Z32massMatrixMultiplyRegisterKernelILi4ELi8ELi2EEviPKdS1_S1_S1_Pd)
        .other          _Z32massMatrixMultiplyRegisterKernelILi4ELi8ELi2EEviPKdS1_S1_S1_Pd,@"STO_CUDA_ENTRY STV_DEFAULT"
_Z32massMatrixMultiplyRegisterKernelILi4ELi8ELi2EEviPKdS1_S1_S1_Pd:
.text._Z32massMatrixMultiplyRegisterKernelILi4ELi8ELi2EEviPKdS1_S1_S1_Pd:
        /* <DEDUP_REMOVED lines=12> */
[C---:B------:R-:W-:Y:S02]  /*00c0*/  LOP3.LUT R0, R28.reuse, 0x3, RZ, 0xc0, !PT ;  /* 0x000000031c007812 */ /* 0x040fe400078ec0ff */
[----:B------:R-:W-:Y:S01]  /*00d0*/  LOP3.LUT R7, R28, 0x3fc, RZ, 0xc0, !PT ;  /* 0x000003fc1c077812 */ /* 0x000fe200078ec0ff */
[----:B------:R-:W4:Y:S02]  /*00e0*/  S2R R2, SR_CTAID.X ;  /* 0x0000000000027919 */ /* 0x000f240000002500 */
[----:B----4-:R-:W-:-:S05]  /*00f0*/  IMAD R2, R2, 0x2, R3 ;  /* 0x0000000202027824 */ /* 0x010fca00078e0203 */
        /* <DEDUP_REMOVED lines=8> */
[----:B------:R0:W5:Y:S01]  /*0180*/  @!P0 LDG.E.64.CONSTANT R32, desc[UR22][R4.64+0x100] ;  /* 0x0001001604208981 */ /* 0x000162000c1e9b00 */
[----:B------:R-:W-:Y:S01]  /*0190*/  MOV R29, 0x400 ;  /* 0x00000400001d7802 */ /* 0x000fe20000000f00 */
[----:B------:R-:W-:Y:S01]  /*01a0*/  BSSY.RECONVERGENT B0, `(.L_x_762) ;  /* 0x0000091000007945 */ /* 0x000fe20003800200 */
[C---:B------:R-:W-:Y:S01]  /*01b0*/  ISETP.GT.U32.AND P3, PT, R28.reuse, 0x1f, PT ;  /* 0x0000001f1c00780c */ /* 0x040fe20003f64070 */
[----:B------:R-:W1:Y:S01]  /*01c0*/  S2R R11, SR_CgaCtaId ;  /* 0x00000000000b7919 */ /* 0x000e620000008800 */
[----:B------:R-:W-:Y:S01]  /*01d0*/  ISETP.GT.U32.AND P2, PT, R28, 0x1f, PT ;  /* 0x0000001f1c00780c */ /* 0x000fe20003f44070 */
        /* <DEDUP_REMOVED lines=14> */
[----:B------:R-:W3:Y:S04]  /*02c0*/  LDS.128 R12, [R29+0x2430] ;  /* 0x002430001d0c7984 */ /* 0x000ee80000000c00 */
[----:B0-----:R-:W0:Y:S04]  /*02d0*/  LDS.128 R4, [R29+0x2440] ;  /* 0x002440001d047984 */ /* 0x001e280000000c00 */
[----:B------:R-:W4:Y:S01]  /*02e0*/  LDS.128 R24, [R29+0x2470] ;  /* 0x002470001d187984 */ /* 0x000f220000000c00 */
        /* <DEDUP_REMOVED lines=14> */
[----:B0-----:R-:W-:Y:S01]  /*03d0*/  R2UR UR8, R4 ;  /* 0x00000000040872ca */ /* 0x001fe200000e0000 */
[----:B-----5:R-:W-:Y:S01]  /*03e0*/  DADD R8, R34, R32 ;  /* 0x0000000022087229 */ /* 0x020fe20000000020 */
[----:B------:R-:W-:Y:S01]  /*03f0*/  R2UR UR9, R5 ;  /* 0x00000000050972ca */ /* 0x000fe200000e0000 */
[C-C-:B----4-:R-:W-:Y:S01]  /*0400*/  DADD R4, R36.reuse, R30.reuse ;  /* 0x0000000024047229 */ /* 0x150fe2000000001e */
[----:B------:R-:W-:Y:S01]  /*0410*/  R2UR UR32, R10 ;  /* 0x000000000a2072ca */ /* 0x000fe200000e0000 */
[----:B------:R-:W-:Y:S01]  /*0420*/  DADD R30, R36, -R30 ;  /* 0x00000000241e7229 */ /* 0x000fe2000000081e */
[----:B------:R-:W-:Y:S01]  /*0430*/  R2UR UR33, R11 ;  /* 0x000000000b2172ca */ /* 0x000fe200000e0000 */
[----:B------:R-:W-:Y:S01]  /*0440*/  DADD R32, R34, -R32 ;  /* 0x0000000022207229 */ /* 0x000fe20000000820 */
[----:B------:R-:W-:-:S02]  /*0450*/  R2UR UR36, R14 ;  /* 0x000000000e2472ca */ /* 0x000fc400000e0000 */
        /* <DEDUP_REMOVED lines=13> */
[C---:B------:R-:W-:Y:S01]  /*0530*/  DFMA R12, R8.reuse, UR28, R12 ;  /* 0x0000001c080c7c2b */ /* 0x040fe2000800000c */
[----:B------:R-:W-:Y:S01]  /*0540*/  R2UR UR13, R17 ;  /* 0x00000000110d72ca */ /* 0x000fe200000e0000 */
[C---:B------:R-:W-:Y:S01]  /*0550*/  DFMA R14, R8.reuse, UR32, R14 ;  /* 0x00000020080e7c2b */ /* 0x040fe2000800000e */
[----:B------:R-:W-:Y:S01]  /*0560*/  R2UR UR30, R18 ;  /* 0x00000000121e72ca */ /* 0x000fe200000e0000 */
[----:B------:R-:W-:Y:S01]  /*0570*/  DFMA R8, R8, UR36, R4 ;  /* 0x0000002408087c2b */ /* 0x000fe20008000004 */
[----:B------:R-:W-:-:S02]  /*0580*/  R2UR UR31, R19 ;  /* 0x00000000131f72ca */ /* 0x000fc400000e0000 */
[----:B------:R-:W-:Y:S01]  /*0590*/  R2UR UR39, R27 ;  /* 0x000000001b2772ca */ /* 0x000fe200000e0000 */
[----:B------:R-:W-:Y:S01]  /*05a0*/  DFMA R6, R32, UR26, R6 ;  /* 0x0000001a20067c2b */ /* 0x000fe20008000006 */
[----:B--2---:R-:W-:Y:S02]  /*05b0*/  R2UR UR16, R20 ;  /* 0x00000000141072ca */ /* 0x004fe400000e0000 */
[----:B------:R-:W-:Y:S01]  /*05c0*/  R2UR UR17, R21 ;  /* 0x00000000151172ca */ /* 0x000fe200000e0000 */
[----:B------:R-:W-:Y:S01]  /*05d0*/  IMAD R21, R3, 0x1200, R29 ;  /* 0x0000120003157824 */ /* 0x000fe200078e021d */
[----:B------:R-:W-:Y:S01]  /*05e0*/  R2UR UR34, R22 ;  /* 0x00000000162272ca */ /* 0x000fe200000e0000 */
[----:B------:R-:W-:Y:S01]  /*05f0*/  DFMA R16, R30, UR12, RZ ;  /* 0x0000000c1e107c2b */ /* 0x000fe200080000ff */
[----:B------:R-:W-:Y:S01]  /*0600*/  R2UR UR35, R23 ;  /* 0x00000000172372ca */ /* 0x000fe200000e0000 */
[C-C-:B------:R-:W-:Y:S01]  /*0610*/  DADD R22, R10.reuse, -R6.reuse ;  /* 0x000000000a167229 */ /* 0x140fe20000000806 */
[----:B------:R-:W-:Y:S01]  /*0620*/  SHF.R.U32.HI R20, RZ, 0x2, R28 ;  /* 0x00000002ff147819 */ /* 0x000fe2000001161c */
[----:B------:R-:W-:-:S04]  /*0630*/  DADD R10, R10, R6 ;  /* 0x000000000a0a7229 */ /* 0x000fc80000000006 */
[----:B------:R-:W-:Y:S02]  /*0640*/  DFMA R18, R32, UR30, R16 ;  /* 0x0000001e20127c2b */ /* 0x000fe40008000010 */
[C---:B------:R-:W-:Y:S02]  /*0650*/  DFMA R4, R30.reuse, UR16, RZ ;  /* 0x000000101e047c2b */ /* 0x040fe400080000ff */
[----:B------:R-:W-:-:S04]  /*0660*/  DFMA R30, R30, UR20, RZ ;  /* 0x000000141e1e7c2b */ /* 0x000fc800080000ff */
[----:B------:R-:W-:Y:S02]  /*0670*/  DADD R6, R12, -R18 ;  /* 0x000000000c067229 */ /* 0x000fe40000000812 */
[C---:B------:R-:W-:Y:S02]  /*0680*/  DFMA R16, R32.reuse, UR34, R4 ;  /* 0x0000002220107c2b */ /* 0x040fe40008000004 */
[----:B------:R-:W-:Y:S01]  /*0690*/  DFMA R30, R32, UR38, R30 ;  /* 0x00000026201e7c2b */ /* 0x000fe2000800001e */
[----:B------:R-:W-:Y:S01]  /*06a0*/  IMAD R5, R20, 0x48, R21 ;  /* 0x0000004814057824 */ /* 0x000fe200078e0215 */
[----:B------:R-:W-:-:S03]  /*06b0*/  DADD R18, R12, R18 ;  /* 0x000000000c127229 */ /* 0x000fc60000000012 */
[----:B------:R-:W-:Y:S01]  /*06c0*/  IMAD R4, R0, 0x8, R5 ;  /* 0x0000000800047824 */ /* 0x000fe200078e0205 */
[C-C-:B------:R-:W-:Y:S02]  /*06d0*/  DADD R12, R14.reuse, -R16.reuse ;  /* 0x000000000e0c7229 */ /* 0x140fe40000000810 */
[----:B------:R-:W-:Y:S02]  /*06e0*/  DADD R14, R14, R16 ;  /* 0x000000000e0e7229 */ /* 0x000fe40000000010 */
[C-C-:B------:R-:W-:Y:S01]  /*06f0*/  DADD R16, R8.reuse, -R30.reuse ;  /* 0x0000000008107229 */ /* 0x140fe2000000081e */
        /* <DEDUP_REMOVED lines=12> */
[----:B0-----:R-:W-:Y:S02]  /*07c0*/  IMAD R6, R3, 0x48, R0 ;  /* 0x0000004803067824 */ /* 0x001fe400078e0200 */
[----:B------:R-:W-:Y:S02]  /*07d0*/  IMAD.MOV.U32 R0, RZ, RZ, R28 ;  /* 0x000000ffff007224 */ /* 0x000fe400078e001c */
[----:B------:R-:W-:-:S07]  /*07e0*/  IMAD.U32 R29, R6, 0x8, R29 ;  /* 0x00000008061d7824 */ /* 0x000fce00078e001d */
.L_x_764:
[----:B------:R-:W-:Y:S01]  /*07f0*/  LDS.64 R18, [R29] ;  /* 0x000000001d127984 */ /* 0x000fe20000000a00 */
[C---:B------:R-:W-:Y:S01]  /*0800*/  ISETP.GE.U32.AND P3, PT, R0.reuse, 0x10, PT ;  /* 0x000000100000780c */ /* 0x040fe20003f66070 */
[----:B------:R-:W-:Y:S02]  /*0810*/  VIADD R0, R0, 0x10 ;  /* 0x0000001000007836 */ /* 0x000fe40000000000 */
[----:B------:R-:W0:Y:S04]  /*0820*/  LDS.64 R6, [R29+0xd8] ;  /* 0x0000d8001d067984 */ /* 0x000e280000000a00 */
[----:B------:R-:W-:Y:S04]  /*0830*/  LDS.64 R12, [R29+0x48] ;  /* 0x000048001d0c7984 */ /* 0x000fe80000000a00 */
[----:B------:R-:W1:Y:S01]  /*0840*/  LDS.64 R22, [R29+0x90] ;  /* 0x000090001d167984 */ /* 0x000e620000000a00 */
[----:B0-----:R-:W-:-:S02]  /*0850*/  DADD R16, R18, R6 ;  /* 0x0000000012107229 */ /* 0x001fc40000000006 */
[----:B------:R-:W-:Y:S02]  /*0860*/  DADD R18, R18, -R6 ;  /* 0x0000000012127229 */ /* 0x000fe40000000806 */
[----:B-1----:R-:W-:-:S04]  /*0870*/  DADD R14, R12, R22 ;  /* 0x000000000c0e7229 */ /* 0x002fc80000000016 */
[C---:B------:R-:W-:Y:S02]  /*0880*/  DFMA R24, R16.reuse, UR6, RZ ;  /* 0x0000000610187c2b */ /* 0x040fe400080000ff */
[C---:B------:R-:W-:Y:S02]  /*0890*/  DFMA R8, R16.reuse, UR10, RZ ;  /* 0x0000000a10087c2b */ /* 0x040fe400080000ff */
[C---:B------:R-:W-:Y:S02]  /*08a0*/  DFMA R10, R16.reuse, UR14, RZ ;  /* 0x0000000e100a7c2b */ /* 0x040fe400080000ff */
[----:B------:R-:W-:Y:S02]  /*08b0*/  DFMA R16, R16, UR18, RZ ;  /* 0x0000001210107c2b */ /* 0x000fe400080000ff */
[----:B------:R-:W-:Y:S02]  /*08c0*/  DFMA R6, R14, UR24, R24 ;  /* 0x000000180e067c2b */ /* 0x000fe40008000018 */
[----:B------:R-:W-:-:S02]  /*08d0*/  DADD R12, R12, -R22 ;  /* 0x000000000c0c7229 */ /* 0x000fc40000000816 */
[C---:B------:R-:W-:Y:S02]  /*08e0*/  DFMA R8, R14.reuse, UR28, R8 ;  /* 0x0000001c0e087c2b */ /* 0x040fe40008000008 */
[----:B------:R-:W-:Y:S02]  /*08f0*/  DFMA R10, R14, UR32, R10 ;  /* 0x000000200e0a7c2b */ /* 0x000fe4000800000a */
[----:B------:R-:W-:Y:S02]  /*0900*/  DFMA R24, R18, UR8, RZ ;  /* 0x0000000812187c2b */ /* 0x000fe400080000ff */
[----:B------:R-:W-:Y:S02]  /*0910*/  DFMA R14, R14, UR36, R16 ;  /* 0x000000240e0e7c2b */ /* 0x000fe40008000010 */
[C---:B------:R-:W-:Y:S02]  /*0920*/  DFMA R16, R18.reuse, UR12, RZ ;  /* 0x0000000c12107c2b */ /* 0x040fe400080000ff */
[----:B------:R-:W-:-:S02]  /*0930*/  DFMA R22, R18, UR16, RZ ;  /* 0x0000001012167c2b */ /* 0x000fc400080000ff */
[----:B------:R-:W-:Y:S02]  /*0940*/  DFMA R26, R18, UR20, RZ ;  /* 0x00000014121a7c2b */ /* 0x000fe400080000ff */
[C---:B------:R-:W-:Y:S02]  /*0950*/  DFMA R24, R12.reuse, UR26, R24 ;  /* 0x0000001a0c187c2b */ /* 0x040fe40008000018 */
[C---:B------:R-:W-:Y:S02]  /*0960*/  DFMA R18, R12.reuse, UR30, R16 ;  /* 0x0000001e0c127c2b */ /* 0x040fe40008000010 */
[C---:B------:R-:W-:Y:S02]  /*0970*/  DFMA R16, R12.reuse, UR34, R22 ;  /* 0x000000220c107c2b */ /* 0x040fe40008000016 */
[----:B------:R-:W-:Y:S02]  /*0980*/  DFMA R22, R12, UR38, R26 ;  /* 0x000000260c167c2b */ /* 0x000fe4000800001a */
        /* <DEDUP_REMOVED lines=18> */
.L_x_763:
[----:B------:R-:W-:Y:S05]  /*0ab0*/  BSYNC.RECONVERGENT B0 ;  /* 0x0000000000007941 */ /* 0x000fea0003800200 */
.L_x_762:
[----:B------:R-:W1:Y:S01]  /*0ac0*/  LDCU.64 UR4, c[0x0][0x388] ;  /* 0x00007100ff0477ac */ /* 0x000e620008000a00 */
[----:B------:R-:W-:Y:S01]  /*0ad0*/  BSSY.RECONVERGENT B0, `(.L_x_765) ;  /* 0x000007e000007945 */ /* 0x000fe20003800200 */
[----:B------:R-:W-:Y:S06]  /*0ae0*/  BAR.SYNC.DEFER_BLOCKING 0x0 ;  /* 0x0000000000007b1d */ /* 0x000fec0000010000 */
[----:B------:R-:W-:Y:S05]  /*0af0*/  @P1 BRA `(.L_x_766) ;  /* 0x0000000400ec1947 */ /* 0x000fea0003800000 */
[----:B------:R-:W-:Y:S01]  /*0b00*/  LOP3.LUT R0, R28, 0x7, RZ, 0xc0, !PT ;  /* 0x000000071c007812 */ /* 0x000fe200078ec0ff */
[----:B------:R-:W-:Y:S02]  /*0b10*/  IMAD.SHL.U32 R3, R2, 0x200, RZ ;  /* 0x0000020002037824 */ /* 0x000fe400078e00ff */
[----:B------:R-:W-:Y:S02]  /*0b20*/  IMAD.MOV.U32 R32, RZ, RZ, R28 ;  /* 0x000000ffff207224 */ /* 0x000fe400078e001c */
[----:B------:R-:W-:Y:S01]  /*0b30*/  IMAD R29, R0, 0x48, R21 ;  /* 0x00000048001d7824 */ /* 0x000fe200078e0215 */
[----:B------:R-:W-:-:S07]  /*0b40*/  SHF.R.S32.HI R5, RZ, 0x1f, R3 ;  /* 0x0000001fff057819 */ /* 0x000fce0000011403 */
.L_x_767:
[----:B------:R-:W-:Y:S01]  /*0b50*/  LOP3.LUT R33, R0, 0x38, R32, 0xf8, !PT ;  /* 0x0000003800217812 */ /* 0x000fe200078ef820 */
[----:B0-----:R-:W0:Y:S01]  /*0b60*/  @!P0 LDC.64 R16, c[0x0][0x388] ;  /* 0x0000e200ff108b82 */ /* 0x001e220000000a00 */
[----:B--2---:R-:W-:-:S03]  /*0b70*/  CS2R R12, SRZ ;  /* 0x00000000000c7805 */ /* 0x004fc6000001ff00 */
[----:B------:R-:W-:Y:S01]  /*0b80*/  IMAD.SHL.U32 R33, R33, 0x8, RZ ;  /* 0x0000000821217824 */ /* 0x000fe200078e00ff */
[----:B------:R-:W-:-:S03]  /*0b90*/  CS2R R26, SRZ ;  /* 0x00000000001a7805 */ /* 0x000fc6000001ff00 */
[----:B------:R-:W-:Y:S01]  /*0ba0*/  @!P0 IMAD.IADD R7, R3, 0x1, R33 ;  /* 0x0000000103078824 */ /* 0x000fe200078e0221 */
[----:B------:R-:W-:Y:S01]  /*0bb0*/  LOP3.LUT R6, R33, R3, RZ, 0xfc, !PT ;  /* 0x0000000321067212 */ /* 0x000fe200078efcff */
[----:B------:R-:W2:Y:S03]  /*0bc0*/  @!P0 LDC.64 R24, c[0x0][0x388] ;  /* 0x0000e200ff188b82 */ /* 0x000ea60000000a00 */
[----:B-1----:R-:W-:-:S04]  /*0bd0*/  LEA R30, P1, R6, UR4, 0x3 ;  /* 0x00000004061e7c11 */ /* 0x002fc8000f8218ff */
[----:B------:R-:W-:-:S05]  /*0be0*/  LEA.HI.X R31, R6, UR5, R5, 0x3, P1 ;  /* 0x00000005061f7c11 */ /* 0x000fca00088f1c05 */
[----:B------:R-:W3:Y:S01]  /*0bf0*/  @!P0 LDG.E.64.CONSTANT R12, desc[UR22][R30.64+0x38] ;  /* 0x000038161e0c8981 */ /* 0x000ee2000c1e9b00 */
[----:B0-----:R-:W-:-:S05]  /*0c00*/  @!P0 IMAD.WIDE R16, R7, 0x8, R16 ;  /* 0x0000000807108825 */ /* 0x001fca00078e0210 */
[----:B------:R0:W4:Y:S01]  /*0c10*/  @!P0 LDG.E.64.CONSTANT R26, desc[UR22][R16.64] ;  /* 0x00000016101a8981 */ /* 0x000122000c1e9b00 */
[----:B------:R-:W-:-:S05]  /*0c20*/  SHF.R.U32.HI R6, RZ, 0x3, R32 ;  /* 0x00000003ff067819 */ /* 0x000fca0000011620 */
[----:B------:R-:W-:-:S05]  /*0c30*/  IMAD R22, R6, 0x240, R29 ;  /* 0x0000024006167824 */ /* 0x000fca00078e021d */
[----:B------:R-:W-:Y:S04]  /*0c40*/  LDS.64 R10, [R22] ;  /* 0x00000000160a7984 */ /* 0x000fe80000000a00 */
[----:B------:R-:W1:Y:S04]  /*0c50*/  LDS.64 R8, [R22+0x18] ;  /* 0x0000180016087984 */ /* 0x000e680000000a00 */
[----:B------:R-:W-:Y:S04]  /*0c60*/  LDS.64 R14, [R22+0x8] ;  /* 0x00000800160e7984 */ /* 0x000fe80000000a00 */
[----:B------:R-:W5:Y:S01]  /*0c70*/  LDS.64 R6, [R22+0x10] ;  /* 0x0000100016067984 */ /* 0x000f620000000a00 */
[----:B-1----:R-:W-:-:S02]  /*0c80*/  DADD R18, R10, R8 ;  /* 0x000000000a127229 */ /* 0x002fc40000000008 */
[----:B------:R-:W-:Y:S02]  /*0c90*/  DADD R10, R10, -R8 ;  /* 0x000000000a0a7229 */ /* 0x000fe40000000808 */
[C-C-:B-----5:R-:W-:Y:S02]  /*0ca0*/  DADD R20, R14.reuse, R6.reuse ;  /* 0x000000000e147229 */ /* 0x160fe40000000006 */
[----:B------:R-:W-:Y:S02]  /*0cb0*/  DADD R14, R14, -R6 ;  /* 0x000000000e0e7229 */ /* 0x000fe40000000806 */
[----:B0-----:R-:W-:Y:S02]  /*0cc0*/  DFMA R16, R18, UR6, RZ ;  /* 0x0000000612107c2b */ /* 0x001fe400080000ff */
[----:B------:R-:W-:Y:S02]  /*0cd0*/  DFMA R8, R10, UR8, RZ ;  /* 0x000000080a087c2b */ /* 0x000fe400080000ff */
        /* <DEDUP_REMOVED lines=8> */
[----:B------:R-:W-:-:S04]  /*0d60*/  @!P0 IMAD.IADD R35, R3, 0x1, R33 ;  /* 0x0000000103238824 */ /* 0x000fc800078e0221 */
[----:B--2---:R-:W-:Y:S01]  /*0d70*/  @!P0 IMAD.WIDE R24, R35, 0x8, R24 ;  /* 0x0000000823188825 */ /* 0x004fe200078e0218 */
[----:B---3--:R-:W-:-:S08]  /*0d80*/  DMUL R6, R6, R12 ;  /* 0x0000000c06067228 */ /* 0x008fd00000000000 */
[CCC-:B----4-:R-:W-:Y:S02]  /*0d90*/  DFMA R12, R8.reuse, R26.reuse, -R6.reuse ;  /* 0x0000001a080c722b */ /* 0x1d0fe40000000806 */
[----:B------:R-:W-:Y:S02]  /*0da0*/  DFMA R6, R8, R26, R6 ;  /* 0x0000001a0806722b */ /* 0x000fe40000000006 */
[C-C-:B------:R-:W-:Y:S01]  /*0db0*/  DADD R8, R16.reuse, R22.reuse ;  /* 0x0000000010087229 */ /* 0x140fe20000000016 */
[----:B------:R-:W-:Y:S01]  /*0dc0*/  CS2R R26, SRZ ;  /* 0x00000000001a7805 */ /* 0x000fe2000001ff00 */
[----:B------:R-:W-:Y:S01]  /*0dd0*/  DADD R22, -R16, R22 ;  /* 0x0000000010167229 */ /* 0x000fe20000000116 */
[----:B------:R-:W-:Y:S02]  /*0de0*/  @!P0 IMAD.MOV.U32 R16, RZ, RZ, R30 ;  /* 0x000000ffff108224 */ /* 0x000fe400078e001e */
[----:B------:R-:W-:-:S05]  /*0df0*/  @!P0 IMAD.MOV.U32 R17, RZ, RZ, R31 ;  /* 0x000000ffff118224 */ /* 0x000fca00078e001f */
[----:B------:R0:W2:Y:S02]  /*0e00*/  @!P0 LDG.E.64.CONSTANT R26, desc[UR22][R16.64+0x30] ;  /* 0x00003016101a8981 */ /* 0x0000a4000c1e9b00 */
[----:B0-----:R-:W-:-:S06]  /*0e10*/  CS2R R16, SRZ ;  /* 0x0000000000107805 */ /* 0x001fcc000001ff00 */
[----:B------:R0:W3:Y:S02]  /*0e20*/  @!P0 LDG.E.64.CONSTANT R16, desc[UR22][R24.64+0x8] ;  /* 0x0000081618108981 */ /* 0x0000e4000c1e9b00 */
[----:B0-----:R-:W-:-:S08]  /*0e30*/  DFMA R24, R18, UR14, RZ ;  /* 0x0000000e12187c2b */ /* 0x001fd000080000ff */
[----:B------:R-:W-:Y:S01]  /*0e40*/  DFMA R24, R20, UR32, R24 ;  /* 0x0000002014187c2b */ /* 0x000fe20008000018 */
[----:B------:R-:W-:Y:S01]  /*0e50*/  @!P0 IMAD.IADD R33, R3, 0x1, R33 ;  /* 0x0000000103218824 */ /* 0x000fe200078e0221 */
        /* <DEDUP_REMOVED lines=8> */
[C-C-:B0-----:R-:W-:Y:S02]  /*0ee0*/  DADD R30, R26.reuse, R24.reuse ;  /* 0x000000001a1e7229 */ /* 0x141fe40000000018 */
[----:B------:R-:W-:Y:S01]  /*0ef0*/  DADD R26, -R26, R24 ;  /* 0x000000001a1a7229 */ /* 0x000fe20000000118 */
[----:B------:R-:W0:Y:S02]  /*0f00*/  @!P0 LDC.64 R24, c[0x0][0x388] ;  /* 0x0000e200ff188b82 */ /* 0x000e240000000a00 */
[----:B0-----:R-:W-:-:S05]  /*0f10*/  @!P0 IMAD.WIDE R24, R33, 0x8, R24 ;  /* 0x0000000821188825 */ /* 0x001fca00078e0218 */
[----:B------:R-:W3:Y:S01]  /*0f20*/  @!P0 LDG.E.64.CONSTANT R34, desc[UR22][R24.64+0x10] ;  /* 0x0000101618228981 */ /* 0x000ee2000c1e9b00 */
[----:B------:R-:W-:-:S05]  /*0f30*/  @!P0 IMAD.SHL.U32 R3, R2, 0x200, RZ ;  /* 0x0000020002038824 */ /* 0x000fca00078e00ff */
[----:B------:R-:W-:Y:S01]  /*0f40*/  @!P0 SHF.R.S32.HI R5, RZ, 0x1f, R3 ;  /* 0x0000001fff058819 */ /* 0x000fe20000011403 */
[----:B--2---:R-:W-:-:S08]  /*0f50*/  DMUL R26, R26, R16 ;  /* 0x000000101a1a7228 */ /* 0x004fd00000000000 */
[CCC-:B---3--:R-:W-:Y:S02]  /*0f60*/  DFMA R16, R30.reuse, R34.reuse, -R26.reuse ;  /* 0x000000221e10722b */ /* 0x1c8fe4000000081a */
[----:B------:R-:W-:Y:S01]  /*0f70*/  DFMA R30, R30, R34, R26 ;  /* 0x000000221e1e722b */ /* 0x000fe2000000001a */
[----:B------:R-:W-:-:S04]  /*0f80*/  @!P0 LOP3.LUT R27, R28, 0x7, RZ, 0xc0, !PT ;  /* 0x000000071c1b8812 */ /* 0x000fc800078ec0ff */
[----:B------:R-:W-:-:S05]  /*0f90*/  @!P0 LOP3.LUT R26, R27, 0x38, R32, 0xf8, !PT ;  /* 0x000000381b1a8812 */ /* 0x000fca00078ef820 */
[----:B------:R-:W-:-:S05]  /*0fa0*/  @!P0 IMAD.SHL.U32 R34, R26, 0x8, RZ ;  /* 0x000000081a228824 */ /* 0x000fca00078e00ff */
[----:B------:R-:W-:-:S04]  /*0fb0*/  @!P0 LOP3.LUT R26, R34, R3, RZ, 0xfc, !PT ;  /* 0x00000003221a8212 */ /* 0x000fc800078efcff */
[----:B------:R-:W-:-:S04]  /*0fc0*/  @!P0 LEA R24, P1, R26, UR4, 0x3 ;  /* 0x000000041a188c11 */ /* 0x000fc8000f8218ff */
[----:B------:R-:W-:Y:S02]  /*0fd0*/  @!P0 LEA.HI.X R25, R26, UR5, R5, 0x3, P1 ;  /* 0x000000051a198c11 */ /* 0x000fe400088f1c05 */
[----:B------:R-:W-:-:S06]  /*0fe0*/  CS2R R26, SRZ ;  /* 0x00000000001a7805 */ /* 0x000fcc000001ff00 */
[----:B------:R0:W2:Y:S02]  /*0ff0*/  @!P0 LDG.E.64.CONSTANT R26, desc[UR22][R24.64+0x20] ;  /* 0x00002016181a8981 */ /* 0x0000a4000c1e9b00 */
[----:B0-----:R-:W0:Y:S01]  /*1000*/  @!P0 LDC.64 R24, c[0x0][0x388] ;  /* 0x0000e200ff188b82 */ /* 0x001e220000000a00 */
[----:B------:R-:W-:Y:S01]  /*1010*/  @!P0 IMAD.IADD R33, R3, 0x1, R34 ;  /* 0x0000000103218824 */ /* 0x000fe200078e0222 */
[----:B------:R-:W-:-:S03]  /*1020*/  CS2R R34, SRZ ;  /* 0x0000000000227805 */ /* 0x000fc6000001ff00 */
[----:B0-----:R-:W-:-:S05]  /*1030*/  @!P0 IMAD.WIDE R24, R33, 0x8, R24 ;  /* 0x0000000821188825 */ /* 0x001fca00078e0218 */
[----:B------:R-:W3:Y:S01]  /*1040*/  @!P0 LDG.E.64.CONSTANT R34, desc[UR22][R24.64+0x18] ;  /* 0x0000181618228981 */ /* 0x000ee2000c1e9b00 */
[----:B------:R-:W-:Y:S02]  /*1050*/  DFMA R10, R10, UR20, RZ ;  /* 0x000000140a0a7c2b */ /* 0x000fe400080000ff */
[----:B------:R-:W-:-:S06]  /*1060*/  DFMA R18, R18, UR18, RZ ;  /* 0x0000001212127c2b */ /* 0x000fcc00080000ff */
[----:B------:R-:W-:Y:S02]  /*1070*/  DFMA R10, R14, UR38, R10 ;  /* 0x000000260e0a7c2b */ /* 0x000fe4000800000a */
[----:B------:R-:W-:Y:S02]  /*1080*/  DFMA R14, R6, UR6, RZ ;  /* 0x00000006060e7c2b */ /* 0x000fe400080000ff */
[----:B------:R-:W-:Y:S02]  /*1090*/  DFMA R18, R20, UR36, R18 ;  /* 0x0000002414127c2b */ /* 0x000fe40008000012 */
[----:B------:R-:W-:-:S04]  /*10a0*/  DFMA R6, R6, UR24, RZ ;  /* 0x0000001806067c2b */ /* 0x000fc800080000ff */
[----:B------:R-:W-:Y:S02]  /*10b0*/  DFMA R14, R8, UR10, R14 ;  /* 0x0000000a080e7c2b */ /* 0x000fe4000800000e */
[----:B------:R-:W-:Y:S02]  /*10c0*/  DADD R20, R18, R10 ;  /* 0x0000000012147229 */ /* 0x000fe4000000000a */
[----:B------:R-:W-:Y:S02]  /*10d0*/  DFMA R6, R8, UR28, R6 ;  /* 0x0000001c08067c2b */ /* 0x000fe40008000006 */
[----:B------:R-:W-:Y:S02]  /*10e0*/  DADD R10, R18, -R10 ;  /* 0x00000000120a7229 */ /* 0x000fe4000000080a */
[C---:B------:R-:W-:Y:S02]  /*10f0*/  DFMA R8, R12.reuse, UR8, RZ ;  /* 0x000000080c087c2b */ /* 0x040fe400080000ff */
[----:B------:R-:W-:-:S06]  /*1100*/  DFMA R12, R12, UR26, RZ ;  /* 0x0000001a0c0c7c2b */ /* 0x000fcc00080000ff */
[C---:B------:R-:W-:Y:S02]  /*1110*/  DFMA R8, R22.reuse, UR12, R8 ;  /* 0x0000000c16087c2b */ /* 0x040fe40008000008 */
[----:B------:R-:W-:Y:S02]  /*1120*/  DFMA R12, R22, UR30, R12 ;  /* 0x0000001e160c7c2b */ /* 0x000fe4000800000c */
[C---:B------:R-:W-:Y:S02]  /*1130*/  DFMA R14, R30.reuse, UR14, R14 ;  /* 0x0000000e1e0e7c2b */ /* 0x040fe4000800000e */
[----:B------:R-:W-:Y:S02]  /*1140*/  DFMA R30, R30, UR32, R6 ;  /* 0x000000201e1e7c2b */ /* 0x000fe40008000006 */
[C---:B------:R-:W-:Y:S02]  /*1150*/  DFMA R8, R16.reuse, UR16, R8 ;  /* 0x0000001010087c2b */ /* 0x040fe40008000008 */
[----:B------:R-:W-:Y:S01]  /*1160*/  DFMA R12, R16, UR34, R12 ;  /* 0x00000022100c7c2b */ /* 0x000fe2000800000c */
[----:B------:R-:W-:-:S02]  /*1170*/  SHF.R.U32.HI R16, RZ, 0x3, R32 ;  /* 0x00000003ff107819 */ /* 0x000fc40000011620 */
[C---:B------:R-:W-:Y:S01]  /*1180*/  ISETP.GE.U32.AND P1, PT, R32.reuse, 0x30, PT ;  /* 0x000000302000780c */ /* 0x040fe20003f26070 */
[----:B------:R-:W-:Y:S01]  /*1190*/  VIADD R32, R32, 0x10 ;  /* 0x0000001020207836 */ /* 0x000fe20000000000 */
[----:B--2---:R-:W-:-:S08]  /*11a0*/  DMUL R10, R10, R26 ;  /* 0x0000001a0a0a7228 */ /* 0x004fd00000000000 */
[CCC-:B---3--:R-:W-:Y:S02]  /*11b0*/  DFMA R6, R20.reuse, R34.reuse, -R10.reuse ;  /* 0x000000221406722b */ /* 0x1c8fe4000000080a */
[----:B------:R-:W-:-:S06]  /*11c0*/  DFMA R10, R20, R34, R10 ;  /* 0x00000022140a722b */ /* 0x000fcc000000000a */
[----:B------:R-:W-:Y:S02]  /*11d0*/  DFMA R8, R6, UR20, R8 ;  /* 0x0000001406087c2b */ /* 0x000fe40008000008 */
[C---:B------:R-:W-:Y:S02]  /*11e0*/  DFMA R14, R10.reuse, UR18, R14 ;  /* 0x000000120a0e7c2b */ /* 0x040fe4000800000e */
[----:B------:R-:W-:Y:S02]  /*11f0*/  DFMA R30, R10, UR36, R30 ;  /* 0x000000240a1e7c2b */ /* 0x000fe4000800001e */
[----:B------:R-:W-:-:S04]  /*1200*/  DFMA R12, R6, UR38, R12 ;  /* 0x00000026060c7c2b */ /* 0x000fc8000800000c */
[C-C-:B------:R-:W-:Y:S02]  /*1210*/  DADD R6, R14.reuse, -R8.reuse ;  /* 0x000000000e067229 */ /* 0x140fe40000000808 */
[----:B------:R-:W-:Y:S02]  /*1220*/  DADD R8, R14, R8 ;  /* 0x000000000e087229 */ /* 0x000fe40000000008 */
[C-C-:B------:R-:W-:Y:S02]  /*1230*/  DADD R10, R30.reuse, -R12.reuse ;  /* 0x000000001e0a7229 */ /* 0x140fe4000000080c */
[----:B------:R-:W-:Y:S01]  /*1240*/  DADD R12, R30, R12 ;  /* 0x000000001e0c7229 */ /* 0x000fe2000000000c */
[----:B------:R-:W-:-:S05]  /*1250*/  IMAD R15, R16, 0x240, R29 ;  /* 0x00000240100f7824 */ /* 0x000fca00078e021d */
[----:B------:R2:W-:Y:S04]  /*1260*/  STS.64 [R15+0x18], R6 ;  /* 0x000018060f007388 */ /* 0x0005e80000000a00 */
[----:B------:R2:W-:Y:S04]  /*1270*/  STS.64 [R15], R8 ;  /* 0x000000080f007388 */ /* 0x0005e80000000a00 */
[----:B------:R2:W-:Y:S04]  /*1280*/  STS.64 [R15+0x10], R10 ;  /* 0x0000100a0f007388 */ /* 0x0005e80000000a00 */
[----:B------:R2:W-:Y:S01]  /*1290*/  STS.64 [R15+0x8], R12 ;  /* 0x0000080c0f007388 */ /* 0x0005e20000000a00 */
[----:B------:R-:W-:Y:S05]  /*12a0*/  @!P1 BRA `(.L_x_767) ;  /* 0xfffffff800289947 */ /* 0x000fea000383ffff */
.L_x_766:
[----:B-1----:R-:W-:Y:S05]  /*12b0*/  BSYNC.RECONVERGENT B0 ;  /* 0x0000000000007941 */ /* 0x002fea0003800200 */
.L_x_765:
[----:B------:R-:W-:Y:S06]  /*12c0*/  BAR.SYNC.DEFER_BLOCKING 0x0 ;  /* 0x0000000000007b1d */ /* 0x000fec0000010000 */
[----:B------:R-:W-:Y:S04]  /*12d0*/  BSSY.RECONVERGENT B0, `(.L_x_768) ;  /* 0x0000038000007945 */ /* 0x000fe80003800200 */
[----:B------:R-:W-:Y:S05]  /*12e0*/  @P2 BRA `(.L_x_769) ;  /* 0x0000000000d82947 */ /* 0x000fea0003800000 */
[----:B------:R-:W1:Y:S01]  /*12f0*/  S2R R3, SR_TID.Y ;  /* 0x0000000000037919 */ /* 0x000e620000002200 */
[----:B------:R-:W3:Y:S01]  /*1300*/  S2UR UR5, SR_CgaCtaId ;  /* 0x00000000000579c3 */ /* 0x000ee20000008800 */
[----:B------:R-:W-:Y:S01]  /*1310*/  SHF.R.U32.HI R0, RZ, 0x2, R28 ;  /* 0x00000002ff007819 */ /* 0x000fe2000001161c */
[----:B------:R-:W-:Y:S02]  /*1320*/  UMOV UR4, 0x400 ;  /* 0x0000040000047882 */ /* 0x000fe40000000000 */
[----:B---3--:R-:W-:Y:S02]  /*1330*/  ULEA UR4, UR5, UR4, 0x18 ;  /* 0x0000000405047291 */ /* 0x008fe4000f8ec0ff */
[----:B-1----:R-:W-:Y:S02]  /*1340*/  IMAD R0, R3, 0x8, R0 ;  /* 0x0000000803007824 */ /* 0x002fe400078e0200 */
[----:B------:R-:W-:Y:S02]  /*1350*/  IMAD.SHL.U32 R3, R28, 0x8, RZ ;  /* 0x000000081c037824 */ /* 0x000fe400078e00ff */
[----:B------:R-:W-:-:S03]  /*1360*/  IMAD R0, R0, 0x240, RZ ;  /* 0x0000024000007824 */ /* 0x000fc600078e02ff */
[----:B------:R-:W-:-:S04]  /*1370*/  LOP3.LUT R3, R3, 0x18, RZ, 0xc0, !PT ;  /* 0x0000001803037812 */ /* 0x000fc800078ec0ff */
[----:B------:R-:W-:-:S07]  /*1380*/  IADD3 R0, PT, PT, R0, UR4, R3 ;  /* 0x0000000400007c10 */ /* 0x000fce000fffe003 */
.L_x_770:
[----:B0-2---:R-:W-:Y:S01]  /*1390*/  LDS.64 R14, [R0] ;  /* 0x00000000000e7984 */ /* 0x005fe20000000a00 */
[C---:B------:R-:W-:Y:S01]  /*13a0*/  ISETP.GE.U32.AND P0, PT, R28.reuse, 0x10, PT ;  /* 0x000000101c00780c */ /* 0x040fe20003f06070 */
[----:B------:R-:W-:Y:S02]  /*13b0*/  VIADD R28, R28, 0x10 ;  /* 0x000000101c1c7836 */ /* 0x000fe40000000000 */
        /* <DEDUP_REMOVED lines=15> */
[----:B--2---:R-:W-:Y:S02]  /*14b0*/  DADD R16, R10, R12 ;  /* 0x000000000a107229 */ /* 0x004fe4000000000c */
[C---:B------:R-:W-:Y:S02]  /*14c0*/  DFMA R22, R14.reuse, UR10, R22 ;  /* 0x0000000a0e167c2b */ /* 0x040fe40008000016 */
[----:B------:R-:W-:Y:S02]  /*14d0*/  DFMA R26, R14, UR28, R26 ;  /* 0x0000001c0e1a7c2b */ /* 0x000fe4000800001a */
[----:B------:R-:W-:Y:S02]  /*14e0*/  DADD R10, R10, -R12 ;  /* 0x000000000a0a7229 */ /* 0x000fe4000000080c */
[----:B------:R-:W-:-:S02]  /*14f0*/  DFMA R20, R18, UR30, R20 ;  /* 0x0000001e12147c2b */ /* 0x000fc40008000014 */
[----:B------:R-:W-:Y:S02]  /*1500*/  DFMA R24, R18, UR12, R24 ;  /* 0x0000000c12187c2b */ /* 0x000fe40008000018 */
[----:B---3--:R-:W-:Y:S02]  /*1510*/  DADD R12, R6, R8 ;  /* 0x00000000060c7229 */ /* 0x008fe40000000008 */
[C---:B------:R-:W-:Y:S02]  /*1520*/  DFMA R22, R16.reuse, UR14, R22 ;  /* 0x0000000e10167c2b */ /* 0x040fe40008000016 */
[----:B------:R-:W-:Y:S02]  /*1530*/  DFMA R26, R16, UR32, R26 ;  /* 0x00000020101a7c2b */ /* 0x000fe4000800001a */
[----:B------:R-:W-:Y:S02]  /*1540*/  DADD R6, R6, -R8 ;  /* 0x0000000006067229 */ /* 0x000fe40000000808 */
[----:B------:R-:W-:-:S02]  /*1550*/  DFMA R20, R10, UR34, R20 ;  /* 0x000000220a147c2b */ /* 0x000fc40008000014 */
[----:B------:R-:W-:Y:S02]  /*1560*/  DFMA R24, R10, UR16, R24 ;  /* 0x000000100a187c2b */ /* 0x000fe40008000018 */
[C---:B------:R-:W-:Y:S02]  /*1570*/  DFMA R22, R12.reuse, UR18, R22 ;  /* 0x000000120c167c2b */ /* 0x040fe40008000016 */
[----:B------:R-:W-:Y:S02]  /*1580*/  DFMA R26, R12, UR36, R26 ;  /* 0x000000240c1a7c2b */ /* 0x000fe4000800001a */
[C---:B------:R-:W-:Y:S02]  /*1590*/  DFMA R20, R6.reuse, UR38, R20 ;  /* 0x0000002606147c2b */ /* 0x040fe40008000014 */
[----:B------:R-:W-:-:S06]  /*15a0*/  DFMA R24, R6, UR20, R24 ;  /* 0x0000001406187c2b */ /* 0x000fcc0008000018 */
        /* <DEDUP_REMOVED lines=10> */
.L_x_769:
[----:B------:R-:W-:Y:S05]  /*1650*/  BSYNC.RECONVERGENT B0 ;  /* 0x0000000000007941 */ /* 0x000fea0003800200 */
.L_x_768:
[----:B------:R-:W-:Y:S06]  /*1660*/  BAR.SYNC.DEFER_BLOCKING 0x0 ;  /* 0x0000000000007b1d */ /* 0x000fec0000010000 */
[----:B------:R-:W1:Y:S01]  /*1670*/  LDCU UR4, c[0x0][0x380] ;  /* 0x00007000ff0477ac */ /* 0x000e620008000800 */
[----:B0-2---:R-:W-:Y:S01]  /*1680*/  LDS.64 R14, [R4] ;  /* 0x00000000040e7984 */ /* 0x005fe20000000a00 */
[----:B-1----:R-:W-:-:S03]  /*1690*/  ISETP.GE.AND P0, PT, R2, UR4, PT ;  /* 0x0000000402007c0c */ /* 0x002fc6000bf06270 */
[----:B------:R-:W0:Y:S04]  /*16a0*/  LDS.64 R16, [R4+0xfc0] ;  /* 0x000fc00004107984 */ /* 0x000e280000000a00 */
[----:B------:R-:W-:Y:S04]  /*16b0*/  LDS.64 R20, [R4+0x240] ;  /* 0x0002400004147984 */ /* 0x000fe80000000a00 */
[----:B------:R-:W1:Y:S04]  /*16c0*/  LDS.64 R22, [R4+0xd80] ;  /* 0x000d800004167984 */ /* 0x000e680000000a00 */
[----:B------:R-:W-:Y:S04]  /*16d0*/  LDS.64 R10, [R4+0x480] ;  /* 0x00048000040a7984 */ /* 0x000fe80000000a00 */
[----:B------:R-:W2:Y:S04]  /*16e0*/  LDS.64 R12, [R4+0xb40] ;  /* 0x000b4000040c7984 */ /* 0x000ea80000000a00 */
[----:B------:R-:W-:Y:S04]  /*16f0*/  LDS.64 R6, [R4+0x6c0] ;  /* 0x0006c00004067984 */ /* 0x000fe80000000a00 */
[----:B------:R2:W3:Y:S01]  /*1700*/  LDS.64 R8, [R4+0x900] ;  /* 0x0009000004087984 */ /* 0x0004e20000000a00 */
[----:B0-----:R-:W-:-:S02]  /*1710*/  DADD R18, R14, R16 ;  /* 0x000000000e127229 */ /* 0x001fc40000000010 */
[----:B------:R-:W-:Y:S02]  /*1720*/  DADD R14, R14, -R16 ;  /* 0x000000000e0e7229 */ /* 0x000fe40000000810 */
[----:B-1----:R-:W-:-:S04]  /*1730*/  DADD R16, R20, R22 ;  /* 0x0000000014107229 */ /* 0x002fc80000000016 */
[C---:B------:R-:W-:Y:S02]  /*1740*/  DFMA R24, R18.reuse, UR6, RZ ;  /* 0x0000000612187c2b */ /* 0x040fe400080000ff */
[----:B------:R-:W-:Y:S02]  /*1750*/  DFMA R26, R18, UR24, RZ ;  /* 0x00000018121a7c2b */ /* 0x000fe400080000ff */
[----:B------:R-:W-:Y:S02]  /*1760*/  DFMA R18, R14, UR8, RZ ;  /* 0x000000080e127c2b */ /* 0x000fe400080000ff */
[----:B------:R-:W-:Y:S02]  /*1770*/  DADD R20, R20, -R22 ;  /* 0x0000000014147229 */ /* 0x000fe40000000816 */
[----:B------:R-:W-:Y:S02]  /*1780*/  DFMA R14, R14, UR26, RZ ;  /* 0x0000001a0e0e7c2b */ /* 0x000fe400080000ff */
[----:B------:R-:W-:-:S02]  /*1790*/  DFMA R24, R16, UR10, R24 ;  /* 0x0000000a10187c2b */ /* 0x000fc40008000018 */
[----:B------:R-:W-:Y:S02]  /*17a0*/  DFMA R26, R16, UR28, R26 ;  /* 0x0000001c101a7c2b */ /* 0x000fe4000800001a */
[C-C-:B--2---:R-:W-:Y:S02]  /*17b0*/  DADD R4, R10.reuse, R12.reuse ;  /* 0x000000000a047229 */ /* 0x144fe4000000000c */
[----:B------:R-:W-:Y:S02]  /*17c0*/  DADD R10, R10, -R12 ;  /* 0x000000000a0a7229 */ /* 0x000fe4000000080c */
[C---:B------:R-:W-:Y:S02]  /*17d0*/  DFMA R18, R20.reuse, UR12, R18 ;  /* 0x0000000c14127c2b */ /* 0x040fe40008000012 */
[----:B------:R-:W-:Y:S02]  /*17e0*/  DFMA R14, R20, UR30, R14 ;  /* 0x0000001e140e7c2b */ /* 0x000fe4000800000e */
[----:B------:R-:W-:-:S02]  /*17f0*/  DFMA R24, R4, UR14, R24 ;  /* 0x0000000e04187c2b */ /* 0x000fc40008000018 */
[----:B------:R-:W-:Y:S02]  /*1800*/  DFMA R26, R4, UR32, R26 ;  /* 0x00000020041a7c2b */ /* 0x000fe4000800001a */
[C-C-:B---3--:R-:W-:Y:S02]  /*1810*/  DADD R4, R6.reuse, R8.reuse ;  /* 0x0000000006047229 */ /* 0x148fe40000000008 */
[----:B------:R-:W-:Y:S02]  /*1820*/  DADD R6, R6, -R8 ;  /* 0x0000000006067229 */ /* 0x000fe40000000808 */
[C---:B------:R-:W-:Y:S02]  /*1830*/  DFMA R18, R10.reuse, UR16, R18 ;  /* 0x000000100a127c2b */ /* 0x040fe40008000012 */
[----:B------:R-:W-:Y:S02]  /*1840*/  DFMA R14, R10, UR34, R14 ;  /* 0x000000220a0e7c2b */ /* 0x000fe4000800000e */
[----:B------:R-:W-:-:S02]  /*1850*/  DFMA R24, R4, UR18, R24 ;  /* 0x0000001204187c2b */ /* 0x000fc40008000018 */
[----:B------:R-:W-:Y:S02]  /*1860*/  DFMA R26, R4, UR36, R26 ;  /* 0x00000024041a7c2b */ /* 0x000fe4000800001a */
[C---:B------:R-:W-:Y:S02]  /*1870*/  DFMA R18, R6.reuse, UR20, R18 ;  /* 0x0000001406127c2b */ /* 0x040fe40008000012 */
[----:B------:R-:W-:Y:S01]  /*1880*/  DFMA R14, R6, UR38, R14 ;  /* 0x00000026060e7c2b */ /* 0x000fe2000800000e */
[----:B------:R-:W-:Y:S10]  /*1890*/  @P0 EXIT ;  /* 0x000000000000094d */ /* 0x000ff40003800000 */
[----:B------:R-:W0:Y:S01]  /*18a0*/  S2R R3, SR_TID.X ;  /* 0x0000000000037919 */ /* 0x000e220000002100 */
[----:B------:R-:W1:Y:S01]  /*18b0*/  LDC.64 R10, c[0x0][0x3a8] ;  /* 0x0000ea00ff0a7b82 */ /* 0x000e620000000a00 */
[C-C-:B------:R-:W-:Y:S02]  /*18c0*/  DADD R6, R26.reuse, R14.reuse ;  /* 0x000000001a067229 */ /* 0x140fe4000000000e */
[----:B------:R-:W-:Y:S02]  /*18d0*/  DADD R8, R26, -R14 ;  /* 0x000000001a087229 */ /* 0x000fe4000000080e */
[----:B------:R-:W-:Y:S01]  /*18e0*/  DADD R4, R24, R18 ;  /* 0x0000000018047229 */ /* 0x000fe20000000012 */
[----:B0-----:R-:W-:-:S04]  /*18f0*/  IMAD R3, R2, 0x40, R3 ;  /* 0x0000004002037824 */ /* 0x001fc800078e0203 */
[----:B-1----:R-:W-:Y:S01]  /*1900*/  IMAD.WIDE R2, R3, 0x8, R10 ;  /* 0x0000000803027825 */ /* 0x002fe200078e020a */
[----:B------:R-:W-:-:S04]  /*1910*/  DADD R10, R24, -R18 ;  /* 0x00000000180a7229 */ /* 0x000fc80000000812 */
[----:B------:R-:W-:Y:S04]  /*1920*/  STG.E.64 desc[UR22][R2.64+0x80], R6 ;  /* 0x0000800602007986 */ /* 0x000fe8000c101b16 */
[----:B------:R-:W-:Y:S04]  /*1930*/  STG.E.64 desc[UR22][R2.64+0x100], R8 ;  /* 0x0001000802007986 */ /* 0x000fe8000c101b16 */
[----:B------:R-:W-:Y:S04]  /*1940*/  STG.E.64 desc[UR22][R2.64], R4 ;  /* 0x0000000402007986 */ /* 0x000fe8000c101b16 */
[----:B------:R-:W-:Y:S01]  /*1950*/  STG.E.64 desc[UR22][R2.64+0x180], R10 ;  /* 0x0001800a02007986 */ /* 0x000fe2000c101b16 */
[----:B------:R-:W-:Y:S05]  /*1960*/  EXIT ;  /* 0x000000000000794d */ /* 0x000fea0003800000 */
.L_x_771:
        /* <DEDUP_REMOVED lines=9> */
.L_x_1117:


//--------------------- .text._Z32massMatrixMultiplyConstantKernelILi4ELi7ELi2EEviPKdS1_S1_S1_Pd --------------------------
	.section	.text._Z32massMatrixMultiplyConstantKernelILi4ELi7ELi2EEviPKdS1_S1_S1_Pd,"ax",@progbits
	.align	128
        .global         _Z32massMatrixMultiplyConstantKernelILi4ELi7ELi2EEviPKdS1_S1_S1_Pd
        .type           _Z32massMatrixMultiplyConstantKernelILi4ELi7ELi2EEviPKdS1_S1_S1_Pd,@function
        .size           _Z32massMatrixMultiplyConstantKernelILi4ELi7ELi2EEviPKdS1_S1_S1_Pd,(.L_x_1118 - _Z32massMatrixMultiplyConstantKernelILi4ELi7ELi2EEviPKdS1_S1_S1_Pd)
        .other          _Z32massMatrixMultiplyConstantKernelILi4ELi7ELi2EEviPKdS1_S1_S1_Pd,@"STO_CUDA_ENTRY STV_DEFAULT"
_Z32massMatrixMultiplyConstantKernelILi4ELi7ELi2EEviPKdS1_S1_S1_Pd:
.text._Z32massMatrixMultiplyConstantKernelILi4ELi7ELi2EEviPKdS1_S1_S1_Pd:
        /* <DEDUP_REMOVED lines=14> */
[----:B---3--:R-:W-:-:S04]  /*00e0*/  LOP3.LUT R52, R2, 0x3, RZ, 0xc0, !PT ;  /* 0x0000000302347812 */ /* 0x008fc800078ec0ff */
[----:B-1----:R-:W-:Y:S02]  /*00f0*/  ISETP.GE.AND P0, PT, R3, UR4, PT ;  /* 0x0000000403007c0c */ /* 0x002fe4000bf06270 */
[----:B------:R-:W-:-:S11]  /*0100*/  LOP3.LUT R13, R2, 0x3fc, RZ, 0xc0, !PT ;  /* 0x000003fc020d7812 */ /* 0x000fd600078ec0ff */
[----:B------:R-:W0:Y:S01]  /*0110*/  @!P0 LDC.64 R4, c[0x0][0x3a0] ;  /* 0x0000e800ff048b82 */ /* 0x000e220000000a00 */
[----:B------:R-:W-:-:S05]  /*0120*/  @!P0 IMAD.IADD R12, R52, 0x1, R13 ;  /* 0x00000001340c8824 */ /* 0x000fca00078e020d */
[----:B------:R-:W-:-:S05]  /*0130*/  @!P0 LEA R13, R3, R12, 0x6 ;  /* 0x0000000c030d8211 */ /* 0x000fca00078e30ff */
[----:B0-----:R-:W-:-:S05]  /*0140*/  @!P0 IMAD.WIDE R4, R13, 0x8, R4 ;  /* 0x000000080d048825 */ /* 0x001fca00078e0204 */
[----:B--2---:R-:W2:Y:S04]  /*0150*/  @!P0 LDG.E.64.CONSTANT R6, desc[UR6][R4.64] ;  /* 0x0000000604068981 */ /* 0x004ea8000c1e9b00 */
[----:B------:R-:W2:Y:S04]  /*0160*/  @!P0 LDG.E.64.CONSTANT R10, desc[UR6][R4.64+0x180] ;  /* 0x00018006040a8981 */ /* 0x000ea8000c1e9b00 */
[----:B------:R-:W3:Y:S04]  /*0170*/  @!P0 LDG.E.64.CONSTANT R44, desc[UR6][R4.64+0x80] ;  /* 0x00008006042c8981 */ /* 0x000ee8000c1e9b00 */
[----:B------:R-:W3:Y:S01]  /*0180*/  @!P0 LDG.E.64.CONSTANT R8, desc[UR6][R4.64+0x100] ;  /* 0x0001000604088981 */ /* 0x000ee2000c1e9b00 */
[----:B----4-:R-:W-:Y:S01]  /*0190*/  IMAD.U32 R26, RZ, RZ, UR8 ;  /* 0x00000008ff1a7e24 */ /* 0x010fe2000f8e00ff */
[----:B------:R-:W-:Y:S01]  /*01a0*/  MOV R24, UR10 ;  /* 0x0000000a00187c02 */ /* 0x000fe20008000f00 */
[----:B------:R-:W-:-:S02]  /*01b0*/  IMAD.U32 R27, RZ, RZ, UR9 ;  /* 0x00000009ff1b7e24 */ /* 0x000fc4000f8e00ff */
[----:B------:R-:W-:Y:S01]  /*01c0*/  IMAD.U32 R25, RZ, RZ, UR11 ;  /* 0x0000000bff197e24 */ /* 0x000fe2000f8e00ff */
[----:B------:R-:W0:Y:S01]  /*01d0*/  LDCU.128 UR8, c[0x3][0x30] ;  /* 0x00c00600ff0877ac */ /* 0x000e220008000c00 */
[----:B-----5:R-:W-:Y:S01]  /*01e0*/  IMAD.U32 R22, RZ, RZ, UR12 ;  /* 0x0000000cff167e24 */ /* 0x020fe2000f8e00ff */
        /* <DEDUP_REMOVED lines=9> */
[----:B------:R-:W1:Y:S01]  /*0280*/  S2R R53, SR_CgaCtaId ;  /* 0x0000000000357919 */ /* 0x000e620000008800 */
[----:B------:R-:W-:Y:S01]  /*0290*/  IMAD.U32 R20, RZ, RZ, UR14 ;  /* 0x0000000eff147e24 */ /* 0x000fe2000f8e00ff */
[----:B------:R-:W-:Y:S01]  /*02a0*/  MOV R13, UR19 ;  /* 0x00000013000d7c02 */ /* 0x000fe20008000f00 */
[----:B------:R-:W-:Y:S01]  /*02b0*/  IMAD.U32 R21, RZ, RZ, UR15 ;  /* 0x0000000fff157e24 */ /* 0x000fe2000f8e00ff */
[----:B------:R-:W-:Y:S01]  /*02c0*/  MOV R33, UR35 ;  /* 0x0000002300217c02 */ /* 0x000fe20008000f00 */
[----:B------:R-:W-:Y:S02]  /*02d0*/  IMAD.U32 R12, RZ, RZ, UR18 ;  /* 0x00000012ff0c7e24 */ /* 0x000fe4000f8e00ff */
[----:B------:R-:W-:Y:S01]  /*02e0*/  IMAD.U32 R32, RZ, RZ, UR34 ;  /* 0x00000022ff207e24 */ /* 0x000fe2000f8e00ff */
[----:B0-----:R-:W-:Y:S01]  /*02f0*/  MOV R38, UR8 ;  /* 0x0000000800267c02 */ /* 0x001fe20008000f00 */
[----:B------:R-:W-:Y:S01]  /*0300*/  IMAD.U32 R39, RZ, RZ, UR9 ;  /* 0x00000009ff277e24 */ /* 0x000fe2000f8e00ff */
[C---:B------:R-:W-:Y:S01]  /*0310*/  ISETP.GT.U32.AND P3, PT, R2.reuse, 0x1b, PT ;  /* 0x0000001b0200780c */ /* 0x040fe20003f64070 */
[----:B------:R-:W0:Y:S01]  /*0320*/  LDCU.128 UR12, c[0x3][0x700] ;  /* 0x00c0e000ff0c77ac */ /* 0x000e220008000c00 */
[----:B------:R-:W-:Y:S01]  /*0330*/  BSSY.RECONVERGENT B0, `(.L_x_772) ;  /* 0x000006d000007945 */ /* 0x000fe20003800200 */
[----:B------:R-:W4:Y:S01]  /*0340*/  LDCU.128 UR16, c[0x3][0x10] ;  /* 0x00c00200ff1077ac */ /* 0x000f220008000c00 */
[----:B------:R-:W-:Y:S01]  /*0350*/  BAR.SYNC.DEFER_BLOCKING 0x0 ;  /* 0x0000000000007b1d */ /* 0x000fe20000010000 */
[----:B------:R-:W-:-:S02]  /*0360*/  ISETP.GT.U32.AND P1, PT, R2, 0x30, PT ;  /* 0x000000300200780c */ /* 0x000fc40003f24070 */
[----:B------:R-:W-:-:S03]  /*0370*/  ISETP.GT.U32.AND P2, PT, R2, 0x1b, PT ;  /* 0x0000001b0200780c */ /* 0x000fc60003f44070 */
[----:B------:R-:W0:Y:S01]  /*0380*/  LDCU.128 UR32, c[0x3][0x30] ;  /* 0x00c00600ff2077ac */ /* 0x000e220008000c00 */
[C-C-:B--2---:R-:W-:Y:S02]  /*0390*/  DADD R54, R6.reuse, R10.reuse ;  /* 0x0000000006367229 */ /* 0x144fe4000000000a */
[----:B------:R-:W-:Y:S01]  /*03a0*/  DADD R6, R6, -R10 ;  /* 0x0000000006067229 */ /* 0x000fe2000000080a */
[----:B------:R-:W-:Y:S01]  /*03b0*/  IMAD.U32 R10, RZ, RZ, UR22 ;  /* 0x00000016ff0a7e24 */ /* 0x000fe2000f8e00ff */
[C-C-:B---3--:R-:W-:Y:S02]  /*03c0*/  DADD R50, R44.reuse, R8.reuse ;  /* 0x000000002c327229 */ /* 0x148fe40000000008 */
[----:B------:R-:W-:-:S04]  /*03d0*/  DADD R44, R44, -R8 ;  /* 0x000000002c2c7229 */ /* 0x000fc80000000808 */
[----:B------:R-:W-:Y:S02]  /*03e0*/  DFMA R30, R6, R22, RZ ;  /* 0x00000016061e722b */ /* 0x000fe400000000ff */
[----:B------:R-:W-:Y:S02]  /*03f0*/  DFMA R40, R54, R18, RZ ;  /* 0x000000123628722b */ /* 0x000fe400000000ff */
[C---:B------:R-:W-:Y:S02]  /*0400*/  DFMA R4, R6.reuse, R16, RZ ;  /* 0x000000100604722b */ /* 0x040fe400000000ff */
[----:B------:R-:W-:Y:S01]  /*0410*/  DFMA R48, R6, R14, RZ ;  /* 0x0000000e0630722b */ /* 0x000fe200000000ff */
[----:B------:R-:W-:Y:S01]  /*0420*/  IMAD.U32 R11, RZ, RZ, UR23 ;  /* 0x00000017ff0b7e24 */ /* 0x000fe2000f8e00ff */
[----:B------:R-:W-:Y:S01]  /*0430*/  DFMA R34, R54, R26, RZ ;  /* 0x0000001a3622722b */ /* 0x000fe200000000ff */
[----:B------:R-:W-:Y:S01]  /*0440*/  MOV R8, UR30 ;  /* 0x0000001e00087c02 */ /* 0x000fe20008000f00 */
[----:B------:R-:W-:Y:S01]  /*0450*/  DFMA R6, R6, R42, RZ ;  /* 0x0000002a0606722b */ /* 0x000fe200000000ff */
[----:B------:R-:W-:Y:S01]  /*0460*/  IMAD.U32 R9, RZ, RZ, UR31 ;  /* 0x0000001fff097e24 */ /* 0x000fe2000f8e00ff */
[----:B------:R-:W-:Y:S01]  /*0470*/  DFMA R30, R44, R20, R30 ;  /* 0x000000142c1e722b */ /* 0x000fe2000000001e */
[----:B------:R-:W2:Y:S01]  /*0480*/  LDCU.128 UR20, c[0x3][0x710] ;  /* 0x00c0e200ff1477ac */ /* 0x000ea20008000c00 */
[----:B------:R-:W-:-:S02]  /*0490*/  DFMA R40, R50, R12, R40 ;  /* 0x0000000c3228722b */ /* 0x000fc40000000028 */
[C---:B------:R-:W-:Y:S01]  /*04a0*/  DFMA R4, R44.reuse, R10, R4 ;  /* 0x0000000a2c04722b */ /* 0x040fe20000000004 */
[----:B------:R-:W3:Y:S01]  /*04b0*/  LDCU.128 UR28, c[0x3][0x720] ;  /* 0x00c0e400ff1c77ac */ /* 0x000ee20008000c00 */
[----:B------:R-:W-:Y:S02]  /*04c0*/  DFMA R48, R44, R8, R48 ;  /* 0x000000082c30722b */ /* 0x000fe40000000030 */
[----:B------:R-:W-:Y:S02]  /*04d0*/  DFMA R34, R50, R24, R34 ;  /* 0x000000183222722b */ /* 0x000fe40000000022 */
[----:B------:R-:W-:Y:S01]  /*04e0*/  DFMA R44, R44, R32, R6 ;  /* 0x000000202c2c722b */ /* 0x000fe20000000006 */
[----:B------:R-:W-:Y:S02]  /*04f0*/  IMAD.U32 R6, RZ, RZ, UR24 ;  /* 0x00000018ff067e24 */ /* 0x000fe4000f8e00ff */
[----:B------:R-:W-:Y:S01]  /*0500*/  IMAD.U32 R7, RZ, RZ, UR25 ;  /* 0x00000019ff077e24 */ /* 0x000fe2000f8e00ff */
[----:B------:R-:W-:-:S02]  /*0510*/  DADD R36, R40, -R4 ;  /* 0x0000000028247229 */ /* 0x000fc40000000804 */
[----:B------:R-:W-:Y:S02]  /*0520*/  DADD R28, R34, -R30 ;  /* 0x00000000221c7229 */ /* 0x000fe4000000081e */
[----:B------:R-:W-:Y:S02]  /*0530*/  DADD R40, R40, R4 ;  /* 0x0000000028287229 */ /* 0x000fe40000000004 */
[C---:B------:R-:W-:Y:S01]  /*0540*/  DFMA R46, R54.reuse, R6, RZ ;  /* 0x00000006362e722b */ /* 0x040fe200000000ff */
[----:B------:R-:W-:Y:S01]  /*0550*/  IMAD.U32 R4, RZ, RZ, UR26 ;  /* 0x0000001aff047e24 */ /* 0x000fe2000f8e00ff */
[----:B------:R-:W-:Y:S01]  /*0560*/  DFMA R54, R54, R38, RZ ;  /* 0x000000263636722b */ /* 0x000fe200000000ff */
[----:B------:R-:W-:Y:S01]  /*0570*/  MOV R5, UR27 ;  /* 0x0000001b00057c02 */ /* 0x000fe20008000f00 */
[----:B------:R-:W-:Y:S01]  /*0580*/  DADD R34, R34, R30 ;  /* 0x0000000022227229 */ /* 0x000fe2000000001e */
[----:B------:R-:W0:Y:S01]  /*0590*/  LDCU.128 UR24, c[0x3][0x20] ;  /* 0x00c00400ff1877ac */ /* 0x000e220008000c00 */
[----:B------:R-:W-:-:S02]  /*05a0*/  IMAD.U32 R30, RZ, RZ, UR10 ;  /* 0x0000000aff1e7e24 */ /* 0x000fc4000f8e00ff */
[----:B------:R-:W-:Y:S01]  /*05b0*/  IMAD.U32 R31, RZ, RZ, UR11 ;  /* 0x0000000bff1f7e24 */ /* 0x000fe2000f8e00ff */
[C---:B------:R-:W-:Y:S01]  /*05c0*/  DFMA R46, R50.reuse, R4, R46 ;  /* 0x00000004322e722b */ /* 0x040fe2000000002e */
[----:B------:R-:W0:Y:S04]  /*05d0*/  LDCU.128 UR8, c[0x3][URZ] ;  /* 0x00c00000ff0877ac */ /* 0x000e280008000c00 */
[----:B------:R-:W-:Y:S01]  /*05e0*/  DFMA R54, R50, R30, R54 ;  /* 0x0000001e3236722b */ /* 0x000fe20000000036 */
[----:B------:R-:W-:-:S04]  /*05f0*/  MOV R50, 0x400 ;  /* 0x0000040000327802 */ /* 0x000fc80000000f00 */
[----:B-1----:R-:W-:Y:S01]  /*0600*/  LEA R53, R53, R50, 0x18 ;  /* 0x0000003235357211 */ /* 0x002fe200078ec0ff */
[C-C-:B------:R-:W-:Y:S02]  /*0610*/  DADD R50, R46.reuse, -R48.reuse ;  /* 0x000000002e327229 */ /* 0x140fe40000000830 */
[----:B------:R-:W-:Y:S01]  /*0620*/  DADD R46, R46, R48 ;  /* 0x000000002e2e7229 */ /* 0x000fe20000000030 */
[----:B------:R-:W-:Y:S01]  /*0630*/  SHF.R.U32.HI R49, RZ, 0x2, R2 ;  /* 0x00000002ff317819 */ /* 0x000fe20000011602 */
[----:B------:R-:W-:Y:S01]  /*0640*/  IMAD R58, R0, 0xab8, R53 ;  /* 0x00000ab8003a7824 */ /* 0x000fe200078e0235 */
[----:B------:R-:W-:-:S03]  /*0650*/  DADD R44, R54, R44 ;  /* 0x00000000362c7229 */ /* 0x000fc6000000002c */
[----:B------:R-:W-:-:S05]  /*0660*/  IMAD R59, R49, 0x38, R58 ;  /* 0x00000038313b7824 */ /* 0x000fca00078e023a */
        /* <DEDUP_REMOVED lines=9> */
[----:B0-234-:R-:W-:Y:S05]  /*0700*/  @P3 BRA `(.L_x_773) ;  /* 0x0000000000bc3947 */ /* 0x01dfea0003800000 */
[----:B-1----:R-:W-:Y:S02]  /*0710*/  IMAD R29, R0, 0x7, R49 ;  /* 0x00000007001d7824 */ /* 0x002fe400078e0231 */
[----:B------:R-:W-:Y:S02]  /*0720*/  IMAD.MOV.U32 R54, RZ, RZ, R2 ;  /* 0x000000ffff367224 */ /* 0x000fe400078e0002 */
[----:B------:R-:W-:-:S04]  /*0730*/  IMAD R52, R29, 0x31, R52 ;  /* 0x000000311d347824 */ /* 0x000fc800078e0234 */
[----:B------:R-:W-:-:S05]  /*0740*/  IMAD.U32 R53, R52, 0x8, R53 ;  /* 0x0000000834357824 */ /* 0x000fca00078e0035 */
[----:B------:R-:W-:-:S07]  /*0750*/  IADD3 R55, PT, PT, R53, 0xa8, RZ ;  /* 0x000000a835377810 */ /* 0x000fce0007ffe0ff */
.L_x_774:
[----:B------:R-:W-:Y:S01]  /*0760*/  LDS.64 R48, [R55+-0xa8] ;  /* 0xffff580037307984 */ /* 0x000fe20000000a00 */
[C---:B------:R-:W-:Y:S01]  /*0770*/  ISETP.GE.U32.AND P3, PT, R54.reuse, 0xc, PT ;  /* 0x0000000c3600780c */ /* 0x040fe20003f66070 */
[----:B------:R-:W-:Y:S02]  /*0780*/  VIADD R54, R54, 0x10 ;  /* 0x0000001036367836 */ /* 0x000fe40000000000 */
[----:B------:R-:W0:Y:S04]  /*0790*/  LDS.64 R28, [R55] ;  /* 0x00000000371c7984 */ /* 0x000e280000000a00 */
[----:B------:R-:W-:Y:S04]  /*07a0*/  LDS.64 R50, [R55+-0x70] ;  /* 0xffff900037327984 */ /* 0x000fe80000000a00 */
[----:B------:R-:W1:Y:S01]  /*07b0*/  LDS.64 R34, [R55+-0x38] ;  /* 0xffffc80037227984 */ /* 0x000e620000000a00 */
        /* <DEDUP_REMOVED lines=16> */
[----:B------:R-:W-:Y:S01]  /*08c0*/  STS.64 [R55+0xa8], R34 ;  /* 0x0000a82237007388 */ /* 0x000fe20000000a00 */
[C---:B------:R-:W-:Y:S02]  /*08d0*/  DFMA R46, R48.reuse, R14, RZ ;  /* 0x0000000e302e722b */ /* 0x040fe400000000ff */
[----:B------:R-:W-:Y:S01]  /*08e0*/  DFMA R48, R48, R42, RZ ;  /* 0x0000002a3030722b */ /* 0x000fe200000000ff */
[----:B------:R-:W-:Y:S04]  /*08f0*/  STS.64 [R55+-0xa8], R36 ;  /* 0xffff582437007388 */ /* 0x000fe80000000a00 */
[----:B------:R-:W-:Y:S01]  /*0900*/  STS.64 [R55+0x70], R40 ;  /* 0x0000702837007388 */ /* 0x000fe20000000a00 */
[----:B------:R-:W-:-:S02]  /*0910*/  DFMA R46, R50, R8, R46 ;  /* 0x00000008322e722b */ /* 0x000fc4000000002e */
[----:B------:R-:W-:Y:S01]  /*0920*/  DFMA R48, R50, R32, R48 ;  /* 0x000000203230722b */ /* 0x000fe20000000030 */
[----:B------:R-:W-:Y:S01]  /*0930*/  STS.64 [R55+-0x70], R44 ;  /* 0xffff902c37007388 */ /* 0x000fe20000000a00 */
[C---:B------:R-:W-:Y:S02]  /*0940*/  DFMA R50, R52.reuse, R38, RZ ;  /* 0x000000263432722b */ /* 0x040fe400000000ff */
[----:B------:R-:W-:-:S06]  /*0950*/  DFMA R52, R52, R6, RZ ;  /* 0x000000063434722b */ /* 0x000fcc00000000ff */
[C---:B------:R-:W-:Y:S02]  /*0960*/  DFMA R50, R28.reuse, R30, R50 ;  /* 0x0000001e1c32722b */ /* 0x040fe40000000032 */
[----:B------:R-:W-:-:S06]  /*0970*/  DFMA R52, R28, R4, R52 ;  /* 0x000000041c34722b */ /* 0x000fcc0000000034 */
[----:B------:R-:W-:Y:S02]  /*0980*/  DADD R48, R50, R48 ;  /* 0x0000000032307229 */ /* 0x000fe40000000030 */
[C-C-:B------:R-:W-:Y:S02]  /*0990*/  DADD R28, R52.reuse, -R46.reuse ;  /* 0x00000000341c7229 */ /* 0x140fe4000000082e */
[----:B------:R-:W-:-:S03]  /*09a0*/  DADD R46, R52, R46 ;  /* 0x00000000342e7229 */ /* 0x000fc6000000002e */
[----:B------:R-:W-:Y:S04]  /*09b0*/  STS.64 [R55], R48 ;  /* 0x0000003037007388 */ /* 0x000fe80000000a00 */
[----:B------:R-:W-:Y:S04]  /*09c0*/  STS.64 [R55+0x38], R28 ;  /* 0x0000381c37007388 */ /* 0x000fe80000000a00 */
[----:B------:R0:W-:Y:S02]  /*09d0*/  STS.64 [R55+-0x38], R46 ;  /* 0xffffc82e37007388 */ /* 0x0001e40000000a00 */
[----:B0-----:R-:W-:Y:S01]  /*09e0*/  VIADD R55, R55, 0x620 ;  /* 0x0000062037377836 */ /* 0x001fe20000000000 */
[----:B------:R-:W-:Y:S06]  /*09f0*/  @!P3 BRA `(.L_x_774) ;  /* 0xfffffffc0058b947 */ /* 0x000fec000383ffff */
.L_x_773:
[----:B------:R-:W-:Y:S05]  /*0a00*/  BSYNC.RECONVERGENT B0 ;  /* 0x0000000000007941 */ /* 0x000fea0003800200 */
.L_x_772:
[----:B------:R-:W0:Y:S01]  /*0a10*/  LDCU.128 UR36, c[0x3][0x730] ;  /* 0x00c0e600ff2477ac */ /* 0x000e220008000c00 */
[----:B------:R-:W-:Y:S01]  /*0a20*/  BSSY.RECONVERGENT B0, `(.L_x_775) ;  /* 0x0000093000007945 */ /* 0x000fe20003800200 */
[----:B------:R-:W-:Y:S06]  /*0a30*/  BAR.SYNC.DEFER_BLOCKING 0x0 ;  /* 0x0000000000007b1d */ /* 0x000fec0000010000 */
[----:B------:R-:W-:Y:S05]  /*0a40*/  @P1 BRA `(.L_x_776) ;  /* 0x0000000800401947 */ /* 0x000fea0003800000 */
[----:B------:R-:W-:-:S07]  /*0a50*/  MOV R61, R2 ;  /* 0x00000002003d7202 */ /* 0x000fce0000000f00 */
.L_x_777:
[----:B------:R-:W-:Y:S01]  /*0a60*/  PRMT R4, R61, 0x9910, RZ ;  /* 0x000099103d047816 */ /* 0x000fe200000000ff */
[----:B-12---:R-:W1:Y:S01]  /*0a70*/  LDC.64 R28, c[0x0][0x388] ;  /* 0x0000e200ff1c7b82 */ /* 0x006e620000000a00 */
[----:B------:R-:W-:-:S03]  /*0a80*/  UMOV UR4, 0x3107 ;  /* 0x0000310700047882 */ /* 0x000fc60000000000 */
        /* <DEDUP_REMOVED lines=18> */
[----:B------:R-:W-:Y:S01]  /*0bb0*/  IMAD R9, R3, 0x157, R4 ;  /* 0x0000015703097824 */ /* 0x000fe200078e0204 */
[----:B------:R-:W-:-:S03]  /*0bc0*/  CS2R R4, SRZ ;  /* 0x0000000000047805 */ /* 0x000fc6000001ff00 */
[----:B-1----:R-:W-:Y:S01]  /*0bd0*/  IMAD.WIDE R28, R9, 0x8, R28 ;  /* 0x00000008091c7825 */ /* 0x002fe200078e021c */
[----:B------:R-:W-:-:S04]  /*0be0*/  CS2R R40, SRZ ;  /* 0x0000000000287805 */ /* 0x000fc8000001ff00 */
[----:B------:R-:W2:Y:S04]  /*0bf0*/  @!P0 LDG.E.64.CONSTANT R4, desc[UR6][R28.64+0x30] ;  /* 0x000030061c048981 */ /* 0x000ea8000c1e9b00 */
[----:B------:R-:W3:Y:S01]  /*0c00*/  @!P0 LDG.E.64.CONSTANT R40, desc[UR6][R28.64] ;  /* 0x000000061c288981 */ /* 0x000ee2000c1e9b00 */
        /* <DEDUP_REMOVED lines=21> */
[----:B------:R-:W4:Y:S01]  /*0d60*/  LDS.64 R8, [R60+0x10] ;  /* 0x000010003c087984 */ /* 0x000f220000000a00 */
[----:B------:R-:W-:-:S02]  /*0d70*/  CS2R R56, SRZ ;  /* 0x0000000000387805 */ /* 0x000fc4000001ff00 */
[----:B------:R-:W-:Y:S02]  /*0d80*/  CS2R R50, SRZ ;  /* 0x0000000000327805 */ /* 0x000fe4000001ff00 */
[----:B------:R-:W-:Y:S02]  /*0d90*/  CS2R R52, SRZ ;  /* 0x0000000000347805 */ /* 0x000fe4000001ff00 */
[----:B------:R-:W5:Y:S04]  /*0da0*/  @!P0 LDG.E.64.CONSTANT R56, desc[UR6][R28.64+0x28] ;  /* 0x000028061c388981 */ /* 0x000f68000c1e9b00 */
[----:B------:R-:W5:Y:S04]  /*0db0*/  @!P0 LDG.E.64.CONSTANT R50, desc[UR6][R28.64+0x20] ;  /* 0x000020061c328981 */ /* 0x000f68000c1e9b00 */
[----:B------:R-:W5:Y:S01]  /*0dc0*/  @!P0 LDG.E.64.CONSTANT R52, desc[UR6][R28.64+0x10] ;  /* 0x000010061c348981 */ /* 0x000f62000c1e9b00 */
[----:B-1----:R-:W-:-:S02]  /*0dd0*/  DADD R30, R32, R6 ;  /* 0x00000000201e7229 */ /* 0x002fc40000000006 */
[----:B------:R-:W-:Y:S02]  /*0de0*/  DADD R32, R32, -R6 ;  /* 0x0000000020207229 */ /* 0x000fe40000000806 */
[C-C-:B----4-:R-:W-:Y:S02]  /*0df0*/  DADD R34, R36.reuse, R8.reuse ;  /* 0x0000000024227229 */ /* 0x150fe40000000008 */
[----:B------:R-:W-:Y:S02]  /*0e00*/  DADD R36, R36, -R8 ;  /* 0x0000000024247229 */ /* 0x000fe40000000808 */
[----:B------:R-:W-:Y:S02]  /*0e10*/  DFMA R6, R30, R26, RZ ;  /* 0x0000001a1e06722b */ /* 0x000fe400000000ff */
[----:B------:R-:W-:Y:S02]  /*0e20*/  DFMA R8, R32, R22, RZ ;  /* 0x000000162008722b */ /* 0x000fe400000000ff */
[----:B------:R-:W-:-:S02]  /*0e30*/  DFMA R44, R30, R18, RZ ;  /* 0x000000121e2c722b */ /* 0x000fc400000000ff */
[----:B------:R-:W-:Y:S02]  /*0e40*/  DFMA R54, R32, R16, RZ ;  /* 0x000000102036722b */ /* 0x000fe400000000ff */
[----:B------:R-:W-:Y:S02]  /*0e50*/  DFMA R6, R34, R24, R6 ;  /* 0x000000182206722b */ /* 0x000fe40000000006 */
[----:B------:R-:W-:Y:S02]  /*0e60*/  DFMA R8, R36, R20, R8 ;  /* 0x000000142408722b */ /* 0x000fe40000000008 */
[----:B------:R-:W-:Y:S02]  /*0e70*/  DFMA R46, R32, R14, RZ ;  /* 0x0000000e202e722b */ /* 0x000fe400000000ff */
[----:B------:R-:W-:-:S04]  /*0e80*/  DFMA R44, R34, R12, R44 ;  /* 0x0000000c222c722b */ /* 0x000fc8000000002c */
[C-C-:B------:R-:W-:Y:S02]  /*0e90*/  DADD R10, R6.reuse, -R8.reuse ;  /* 0x00000000060a7229 */ /* 0x140fe40000000808 */
[----:B------:R-:W-:Y:S01]  /*0ea0*/  DADD R8, R6, R8 ;  /* 0x0000000006087229 */ /* 0x000fe20000000008 */
[----:B------:R-:W-:Y:S01]  /*0eb0*/  MOV R6, UR24 ;  /* 0x0000001800067c02 */ /* 0x000fe20008000f00 */
[----:B------:R-:W-:-:S06]  /*0ec0*/  IMAD.U32 R7, RZ, RZ, UR25 ;  /* 0x00000019ff077e24 */ /* 0x000fcc000f8e00ff */
[----:B------:R-:W-:Y:S02]  /*0ed0*/  DFMA R48, R30, R6, RZ ;  /* 0x000000061e30722b */ /* 0x000fe400000000ff */
[----:B--2---:R-:W-:Y:S01]  /*0ee0*/  DMUL R4, R10, R4 ;  /* 0x000000040a047228 */ /* 0x004fe20000000000 */
[----:B------:R-:W-:Y:S01]  /*0ef0*/  MOV R10, UR22 ;  /* 0x00000016000a7c02 */ /* 0x000fe20008000f00 */
[----:B------:R-:W-:-:S06]  /*0f00*/  IMAD.U32 R11, RZ, RZ, UR23 ;  /* 0x00000017ff0b7e24 */ /* 0x000fcc000f8e00ff */
[CCC-:B---3--:R-:W-:Y:S02]  /*0f10*/  DFMA R38, R8.reuse, R40.reuse, -R4.reuse ;  /* 0x000000280826722b */ /* 0x1c8fe40000000804 */
[----:B------:R-:W-:Y:S01]  /*0f20*/  DFMA R40, R8, R40, R4 ;  /* 0x000000280828722b */ /* 0x000fe20000000004 */
[----:B------:R-:W-:Y:S01]  /*0f30*/  MOV R4, UR26 ;  /* 0x0000001a00047c02 */ /* 0x000fe20008000f00 */
[----:B------:R-:W-:Y:S01]  /*0f40*/  IMAD.U32 R5, RZ, RZ, UR27 ;  /* 0x0000001bff057e24 */ /* 0x000fe2000f8e00ff */
[----:B------:R-:W-:Y:S01]  /*0f50*/  MOV R8, UR30 ;  /* 0x0000001e00087c02 */ /* 0x000fe20008000f00 */
[----:B------:R-:W-:Y:S01]  /*0f60*/  IMAD.U32 R9, RZ, RZ, UR31 ;  /* 0x0000001fff097e24 */ /* 0x000fe2000f8e00ff */
[----:B------:R-:W-:-:S03]  /*0f70*/  DFMA R54, R36, R10, R54 ;  /* 0x0000000a2436722b */ /* 0x000fc60000000036 */
[----:B------:R-:W-:Y:S02]  /*0f80*/  DFMA R48, R34, R4, R48 ;  /* 0x000000042230722b */ /* 0x000fe40000000030 */
[----:B------:R-:W-:-:S03]  /*0f90*/  DFMA R46, R36, R8, R46 ;  /* 0x00000008242e722b */ /* 0x000fc6000000002e */
[C-C-:B------:R-:W-:Y:S02]  /*0fa0*/  DADD R42, R44.reuse, R54.reuse ;  /* 0x000000002c2a7229 */ /* 0x140fe40000000036 */
[----:B------:R-:W-:-:S03]  /*0fb0*/  DADD R54, R44, -R54 ;  /* 0x000000002c367229 */ /* 0x000fc60000000836 */
[C-C-:B------:R-:W-:Y:S02]  /*0fc0*/  DADD R44, R48.reuse, R46.reuse ;  /* 0x00000000302c7229 */ /* 0x140fe4000000002e */
[----:B------:R-:W-:Y:S01]  /*0fd0*/  DADD R46, R48, -R46 ;  /* 0x00000000302e7229 */ /* 0x000fe2000000082e */
[----:B------:R-:W-:-:S06]  /*0fe0*/  CS2R R48, SRZ ;  /* 0x0000000000307805 */ /* 0x000fcc000001ff00 */
[----:B------:R-:W2:Y:S01]  /*0ff0*/  @!P0 LDG.E.64.CONSTANT R48, desc[UR6][R28.64+0x8] ;  /* 0x000008061c308981 */ /* 0x000ea2000c1e9b00 */
[----:B-----5:R-:W-:Y:S02]  /*1000*/  DMUL R50, R46, R50 ;  /* 0x000000322e327228 */ /* 0x020fe40000000000 */
[----:B------:R-:W-:-:S06]  /*1010*/  DMUL R54, R54, R56 ;  /* 0x0000003836367228 */ /* 0x000fcc0000000000 */
[CCC-:B------:R-:W-:Y:S02]  /*1020*/  DFMA R46, R44.reuse, R52.reuse, -R50.reuse ;  /* 0x000000342c2e722b */ /* 0x1c0fe40000000832 */
[----:B------:R-:W-:Y:S02]  /*1030*/  DFMA R44, R44, R52, R50 ;  /* 0x000000342c2c722b */ /* 0x000fe40000000032 */
[C---:B------:R-:W-:Y:S02]  /*1040*/  DFMA R50, R38.reuse, R22, RZ ;  /* 0x000000162632722b */ /* 0x040fe400000000ff */
[----:B------:R-:W-:Y:S02]  /*1050*/  DFMA R38, R38, R20, RZ ;  /* 0x000000142626722b */ /* 0x000fe400000000ff */
[CCC-:B--2---:R-:W-:Y:S02]  /*1060*/  DFMA R56, R42.reuse, R48.reuse, -R54.reuse ;  /* 0x000000302a38722b */ /* 0x1c4fe40000000836 */
[----:B------:R-:W-:-:S02]  /*1070*/  DFMA R42, R42, R48, R54 ;  /* 0x000000302a2a722b */ /* 0x000fc40000000036 */
[C---:B------:R-:W-:Y:S02]  /*1080*/  DFMA R48, R40.reuse, R26, RZ ;  /* 0x0000001a2830722b */ /* 0x040fe400000000ff */
[----:B------:R-:W-:Y:S02]  /*1090*/  DFMA R40, R40, R24, RZ ;  /* 0x000000182828722b */ /* 0x000fe400000000ff */
[C---:B------:R-:W-:Y:S02]  /*10a0*/  DFMA R50, R56.reuse, R16, R50 ;  /* 0x000000103832722b */ /* 0x040fe40000000032 */
[----:B------:R-:W-:Y:S01]  /*10b0*/  DFMA R56, R56, R10, R38 ;  /* 0x0000000a3838722b */ /* 0x000fe20000000026 */
[----:B------:R-:W-:Y:S01]  /*10c0*/  MOV R38, UR32 ;  /* 0x0000002000267c02 */ /* 0x000fe20008000f00 */
[----:B------:R-:W-:Y:S01]  /*10d0*/  IMAD.U32 R39, RZ, RZ, UR33 ;  /* 0x00000021ff277e24 */ /* 0x000fe2000f8e00ff */
[C---:B------:R-:W-:Y:S02]  /*10e0*/  DFMA R48, R42.reuse, R18, R48 ;  /* 0x000000122a30722b */ /* 0x040fe40000000030 */
[----:B------:R-:W-:-:S03]  /*10f0*/  DFMA R40, R42, R12, R40 ;  /* 0x0000000c2a28722b */ /* 0x000fc60000000028 */
[----:B------:R-:W-:Y:S01]  /*1100*/  DFMA R42, R30, R38, RZ ;  /* 0x000000261e2a722b */ /* 0x000fe200000000ff */
[----:B------:R-:W-:Y:S01]  /*1110*/  MOV R30, UR34 ;  /* 0x00000022001e7c02 */ /* 0x000fe20008000f00 */
[----:B------:R-:W-:-:S06]  /*1120*/  IMAD.U32 R31, RZ, RZ, UR35 ;  /* 0x00000023ff1f7e24 */ /* 0x000fcc000f8e00ff */
[----:B------:R-:W-:Y:S01]  /*1130*/  DFMA R34, R34, R30, R42 ;  /* 0x0000001e2222722b */ /* 0x000fe2000000002a */
[----:B0-----:R-:W-:Y:S01]  /*1140*/  MOV R42, UR36 ;  /* 0x00000024002a7c02 */ /* 0x001fe20008000f00 */
[----:B------:R-:W-:Y:S01]  /*1150*/  IMAD.U32 R43, RZ, RZ, UR37 ;  /* 0x00000025ff2b7e24 */ /* 0x000fe2000f8e00ff */
[C---:B------:R-:W-:Y:S02]  /*1160*/  DFMA R48, R44.reuse, R6, R48 ;  /* 0x000000062c30722b */ /* 0x040fe40000000030 */
[----:B------:R-:W-:-:S03]  /*1170*/  DFMA R40, R44, R4, R40 ;  /* 0x000000042c28722b */ /* 0x000fc60000000028 */
[----:B------:R-:W-:Y:S01]  /*1180*/  DFMA R44, R32, R42, RZ ;  /* 0x0000002a202c722b */ /* 0x000fe200000000ff */
[----:B------:R-:W-:Y:S01]  /*1190*/  MOV R32, UR38 ;  /* 0x0000002600207c02 */ /* 0x000fe20008000f00 */
[----:B------:R-:W-:-:S06]  /*11a0*/  IMAD.U32 R33, RZ, RZ, UR39 ;  /* 0x00000027ff217e24 */ /* 0x000fcc000f8e00ff */
[----:B------:R-:W-:Y:S01]  /*11b0*/  DFMA R36, R36, R32, R44 ;  /* 0x000000202424722b */ /* 0x000fe2000000002c */
[----:B------:R-:W-:-:S06]  /*11c0*/  CS2R R44, SRZ ;  /* 0x00000000002c7805 */ /* 0x000fcc000001ff00 */
[----:B------:R-:W2:Y:S01]  /*11d0*/  @!P0 LDG.E.64.CONSTANT R44, desc[UR6][R28.64+0x18] ;  /* 0x000018061c2c8981 */ /* 0x000ea2000c1e9b00 */
[C-C-:B------:R-:W-:Y:S02]  /*11e0*/  DADD R52, R34.reuse, -R36.reuse ;  /* 0x0000000022347229 */ /* 0x140fe40000000824 */
[----:B------:R-:W-:Y:S02]  /*11f0*/  DADD R34, R34, R36 ;  /* 0x0000000022227229 */ /* 0x000fe40000000024 */
[C---:B------:R-:W-:Y:S02]  /*1200*/  DFMA R56, R46.reuse, R8, R56 ;  /* 0x000000082e38722b */ /* 0x040fe40000000038 */
[----:B------:R-:W-:Y:S01]  /*1210*/  DFMA R50, R46, R14, R50 ;  /* 0x0000000e2e32722b */ /* 0x000fe20000000032 */
[C---:B------:R-:W-:Y:S02]  /*1220*/  ISETP.GE.U32.AND P1, PT, R61.reuse, 0x21, PT ;  /* 0x000000213d00780c */ /* 0x040fe40003f26070 */
[----:B------:R-:W-:-:S05]  /*1230*/  IADD3 R36, PT, PT, R61, 0x10, RZ ;  /* 0x000000103d247810 */ /* 0x000fca0007ffe0ff */
[----:B------:R-:W-:Y:S01]  /*1240*/  IMAD.MOV.U32 R61, RZ, RZ, R36 ;  /* 0x000000ffff3d7224 */ /* 0x000fe200078e0024 */
[----:B--2---:R-:W-:-:S08]  /*1250*/  DMUL R52, R52, R44 ;  /* 0x0000002c34347228 */ /* 0x004fd00000000000 */
[----:B------:R-:W-:-:S08]  /*1260*/  DFMA R34, R34, R44, R52 ;  /* 0x0000002c2222722b */ /* 0x000fd00000000034 */
[----:B------:R-:W-:-:S08]  /*1270*/  DMUL R34, R34, 0.5 ;  /* 0x3fe0000022227828 */ /* 0x000fd00000000000 */
[C---:B------:R-:W-:Y:S02]  /*1280*/  DFMA R48, R34.reuse, R38, R48 ;  /* 0x000000262230722b */ /* 0x040fe40000000030 */
[C---:B------:R-:W-:Y:S02]  /*1290*/  DFMA R40, R34.reuse, R30, R40 ;  /* 0x0000001e2228722b */ /* 0x040fe40000000028 */
[C---:B------:R-:W-:Y:S02]  /*12a0*/  DFMA R56, R34.reuse, R32, R56 ;  /* 0x000000202238722b */ /* 0x040fe40000000038 */
[----:B------:R-:W-:-:S06]  /*12b0*/  DFMA R50, R34, R42, R50 ;  /* 0x0000002a2232722b */ /* 0x000fcc0000000032 */
[----:B------:R-:W-:Y:S02]  /*12c0*/  DADD R34, R40, -R56 ;  /* 0x0000000028227229 */ /* 0x000fe40000000838 */
[C-C-:B------:R-:W-:Y:S02]  /*12d0*/  DADD R28, R48.reuse, -R50.reuse ;  /* 0x00000000301c7229 */ /* 0x140fe40000000832 */
[----:B------:R-:W-:Y:S02]  /*12e0*/  DADD R48, R48, R50 ;  /* 0x0000000030307229 */ /* 0x000fe40000000032 */
[----:B------:R-:W-:Y:S01]  /*12f0*/  DADD R40, R40, R56 ;  /* 0x0000000028287229 */ /* 0x000fe20000000038 */
[----:B------:R2:W-:Y:S04]  /*1300*/  STS.64 [R60+0x10], R34 ;  /* 0x000010223c007388 */ /* 0x0005e80000000a00 */
[----:B------:R2:W-:Y:S04]  /*1310*/  STS.64 [R60+0x18], R28 ;  /* 0x0000181c3c007388 */ /* 0x0005e80000000a00 */
[----:B------:R2:W-:Y:S04]  /*1320*/  STS.64 [R60], R48 ;  /* 0x000000303c007388 */ /* 0x0005e80000000a00 */
[----:B------:R2:W-:Y:S01]  /*1330*/  STS.64 [R60+0x8], R40 ;  /* 0x000008283c007388 */ /* 0x0005e20000000a00 */
[----:B------:R-:W-:Y:S05]  /*1340*/  @!P1 BRA `(.L_x_777) ;  /* 0xfffffff400c49947 */ /* 0x000fea000383ffff */
.L_x_776:
[----:B0-----:R-:W-:Y:S05]  /*1350*/  BSYNC.RECONVERGENT B0 ;  /* 0x0000000000007941 */ /* 0x001fea0003800200 */
.L_x_775:
[----:B------:R-:W-:Y:S06]  /*1360*/  BAR.SYNC.DEFER_BLOCKING 0x0 ;  /* 0x0000000000007b1d */ /* 0x000fec0000010000 */
[----:B------:R-:W-:Y:S04]  /*1370*/  BSSY.RECONVERGENT B0, `(.L_x_778) ;  /* 0x0000038000007945 */ /* 0x000fe80003800200 */
[----:B------:R-:W-:Y:S05]  /*1380*/  @P2 BRA `(.L_x_779) ;  /* 0x0000000000d82947 */ /* 0x000fea0003800000 */
[----:B------:R-:W0:Y:S01]  /*1390*/  S2UR UR5, SR_CgaCtaId ;  /* 0x00000000000579c3 */ /* 0x000e220000008800 */
[----:B-12---:R-:W-:Y:S01]  /*13a0*/  SHF.R.U32.HI R29, RZ, 0x2, R2 ;  /* 0x00000002ff1d7819 */ /* 0x006fe20000011602 */
[----:B------:R-:W-:Y:S01]  /*13b0*/  UMOV UR4, 0x400 ;  /* 0x0000040000047882 */ /* 0x000fe20000000000 */
[----:B------:R-:W-:-:S03]  /*13c0*/  SHF.L.U32 R28, R2, 0x3, RZ ;  /* 0x00000003021c7819 */ /* 0x000fc600000006ff */
[----:B------:R-:W-:Y:S01]  /*13d0*/  IMAD R0, R0, 0x7, R29 ;  /* 0x0000000700007824 */ /* 0x000fe200078e021d */
[----:B------:R-:W-:-:S03]  /*13e0*/  LOP3.LUT R29, R28, 0x18, RZ, 0xc0, !PT ;  /* 0x000000181c1d7812 */ /* 0x000fc600078ec0ff */
[----:B------:R-:W-:Y:S01]  /*13f0*/  IMAD R0, R0, 0x188, RZ ;  /* 0x0000018800007824 */ /* 0x000fe200078e02ff */
[----:B0-----:R-:W-:-:S06]  /*1400*/  ULEA UR4, UR5, UR4, 0x18 ;  /* 0x0000000405047291 */ /* 0x001fcc000f8ec0ff */
[----:B------:R-:W-:-:S05]  /*1410*/  IADD3 R0, PT, PT, R0, UR4, R29 ;  /* 0x0000000400007c10 */ /* 0x000fca000fffe01d */
[----:B------:R-:W-:-:S07]  /*1420*/  VIADD R0, R0, 0xa8 ;  /* 0x000000a800007836 */ /* 0x000fce0000000000 */
.L_x_780:
        /* <DEDUP_REMOVED lines=8> */
[----:B------:R-:W3:Y:S01]  /*14b0*/  LDS.64 R36, [R0] ;  /* 0x0000000000247984 */ /* 0x000ee20000000a00 */
[----:B0-----:R-:W-:-:S02]  /*14c0*/  DADD R44, R46, R28 ;  /* 0x000000002e2c7229 */ /* 0x001fc4000000001c */
[----:B------:R-:W-:Y:S02]  /*14d0*/  DADD R46, R46, -R28 ;  /* 0x000000002e2e7229 */ /* 0x000fe4000000081c */
[----:B-1----:R-:W-:-:S04]  /*14e0*/  DADD R28, R40, R48 ;  /* 0x00000000281c7229 */ /* 0x002fc80000000030 */
[C---:B------:R-:W-:Y:S02]  /*14f0*/  DFMA R34, R44.reuse, R26, RZ ;  /* 0x0000001a2c22722b */ /* 0x040fe400000000ff */
[----:B------:R-:W-:Y:S02]  /*1500*/  DFMA R44, R44, R24, RZ ;  /* 0x000000182c2c722b */ /* 0x000fe400000000ff */
[----:B------:R-:W-:Y:S02]  /*1510*/  DADD R40, R40, -R48 ;  /* 0x0000000028287229 */ /* 0x000fe40000000830 */
[----:B--2---:R-:W-:Y:S02]  /*1520*/  DADD R48, R52, R50 ;  /* 0x0000000034307229 */ /* 0x004fe40000000032 */
[C---:B------:R-:W-:Y:S02]  /*1530*/  DFMA R34, R28.reuse, R18, R34 ;  /* 0x000000121c22722b */ /* 0x040fe40000000022 */
[----:B------:R-:W-:-:S02]  /*1540*/  DFMA R28, R28, R12, R44 ;  /* 0x0000000c1c1c722b */ /* 0x000fc4000000002c */
[C---:B------:R-:W-:Y:S02]  /*1550*/  DFMA R44, R46.reuse, R20, RZ ;  /* 0x000000142e2c722b */ /* 0x040fe400000000ff */
[----:B------:R-:W-:Y:S02]  /*1560*/  DFMA R46, R46, R22, RZ ;  /* 0x000000162e2e722b */ /* 0x000fe400000000ff */
[----:B------:R-:W-:Y:S02]  /*1570*/  DADD R52, R52, -R50 ;  /* 0x0000000034347229 */ /* 0x000fe40000000832 */
[----:B---3--:R-:W-:Y:S02]  /*1580*/  DADD R50, R36, R36 ;  /* 0x0000000024327229 */ /* 0x008fe40000000024 */
[C---:B------:R-:W-:Y:S02]  /*1590*/  DFMA R44, R40.reuse, R10, R44 ;  /* 0x0000000a282c722b */ /* 0x040fe4000000002c */
[----:B------:R-:W-:-:S02]  /*15a0*/  DFMA R46, R40, R16, R46 ;  /* 0x00000010282e722b */ /* 0x000fc4000000002e */
[----:B------:R-:W-:Y:S02]  /*15b0*/  DFMA R28, R48, R4, R28 ;  /* 0x00000004301c722b */ /* 0x000fe4000000001c */
[----:B------:R-:W-:Y:S02]  /*15c0*/  DADD R36, R36, -R36 ;  /* 0x0000000024247229 */ /* 0x000fe40000000824 */
[----:B------:R-:W-:Y:S02]  /*15d0*/  DMUL R50, R50, 0.5 ;  /* 0x3fe0000032327828 */ /* 0x000fe40000000000 */
        /* <DEDUP_REMOVED lines=11> */
[----:B------:R-:W-:Y:S04]  /*1690*/  STS.64 [R0+-0x38], R36 ;  /* 0xffffc82400007388 */ /* 0x000fe80000000a00 */
[----:B------:R-:W-:Y:S04]  /*16a0*/  STS.64 [R0+-0x70], R44 ;  /* 0xffff902c00007388 */ /* 0x000fe80000000a00 */
[----:B------:R-:W-:Y:S04]  /*16b0*/  STS.64 [R0], R28 ;  /* 0x0000001c00007388 */ /* 0x000fe80000000a00 */
[----:B------:R0:W-:Y:S02]  /*16c0*/  STS.64 [R0+-0xa8], R34 ;  /* 0xffff582200007388 */ /* 0x0001e40000000a00 */
[----:B0-----:R-:W-:Y:S01]  /*16d0*/  VIADD R0, R0, 0x620 ;  /* 0x0000062000007836 */ /* 0x001fe20000000000 */
[----:B------:R-:W-:Y:S06]  /*16e0*/  @!P0 BRA `(.L_x_780) ;  /* 0xfffffffc00508947 */ /* 0x000fec000383ffff */
.L_x_779:
[----:B------:R-:W-:Y:S05]  /*16f0*/  BSYNC.RECONVERGENT B0 ;  /* 0x0000000000007941 */ /* 0x000fea0003800200 */
.L_x_778:
[----:B------:R-:W-:Y:S06]  /*1700*/  BAR.SYNC.DEFER_BLOCKING 0x0 ;  /* 0x0000000000007b1d */ /* 0x000fec0000010000 */
[----:B------:R-:W0:Y:S01]  /*1710*/  LDCU UR4, c[0x0][0x380] ;  /* 0x00007000ff0477ac */ /* 0x000e220008000800 */
[----:B------:R-:W3:Y:S01]  /*1720*/  LDCU.64 UR8, c[0x3][0x738] ;  /* 0x00c0e700ff0877ac */ /* 0x000ee20008000a00 */
[----:B--2---:R-:W-:Y:S01]  /*1730*/  LDS.64 R48, [R59] ;  /* 0x000000003b307984 */ /* 0x004fe20000000a00 */
[----:B0-----:R-:W-:-:S03]  /*1740*/  ISETP.GE.AND P0, PT, R3, UR4, PT ;  /* 0x0000000403007c0c */ /* 0x001fc6000bf06270 */
[----:B-1----:R-:W0:Y:S04]  /*1750*/  LDS.64 R50, [R59+0x930] ;  /* 0x000930003b327984 */ /* 0x002e280000000a00 */
[----:B------:R-:W-:Y:S04]  /*1760*/  LDS.64 R46, [R59+0x188] ;  /* 0x000188003b2e7984 */ /* 0x000fe80000000a00 */
[----:B------:R-:W1:Y:S04]  /*1770*/  LDS.64 R44, [R59+0x7a8] ;  /* 0x0007a8003b2c7984 */ /* 0x000e680000000a00 */
[----:B------:R-:W-:Y:S04]  /*1780*/  LDS.64 R32, [R59+0x310] ;  /* 0x000310003b207984 */ /* 0x000fe80000000a00 */
[----:B------:R-:W2:Y:S04]  /*1790*/  LDS.64 R28, [R59+0x620] ;  /* 0x000620003b1c7984 */ /* 0x000ea80000000a00 */
        /* <DEDUP_REMOVED lines=8> */
[----:B--2---:R-:W-:-:S08]  /*1820*/  DADD R10, R32, -R28 ;  /* 0x00000000200a7229 */ /* 0x004fd0000000081c */
[----:B------:R-:W-:Y:S02]  /*1830*/  DFMA R20, R10, R8, R20 ;  /* 0x000000080a14722b */ /* 0x000fe40000000014 */
[----:B----4-:R-:W-:-:S08]  /*1840*/  DADD R8, R40, -R40 ;  /* 0x0000000028087229 */ /* 0x010fd00000000828 */
[----:B---3--:R-:W-:Y:S01]  /*1850*/  DFMA R20, R8, UR8, R20 ;  /* 0x0000000808147c2b */ /* 0x008fe20008000014 */
[----:B------:R-:W-:Y:S10]  /*1860*/  @P0 EXIT ;  /* 0x000000000000094d */ /* 0x000ff40003800000 */
[----:B------:R-:W0:Y:S01]  /*1870*/  S2R R0, SR_TID.X ;  /* 0x0000000000007919 */ /* 0x000e220000002100 */
[----:B------:R-:W-:Y:S02]  /*1880*/  DFMA R24, R48, R24, RZ ;  /* 0x000000183018722b */ /* 0x000fe400000000ff */
[----:B------:R-:W-:Y:S02]  /*1890*/  DFMA R22, R36, R22, RZ ;  /* 0x000000162416722b */ /* 0x000fe400000000ff */
[----:B------:R-:W-:Y:S02]  /*18a0*/  DFMA R26, R44, R18, R26 ;  /* 0x000000122c1a722b */ /* 0x000fe4000000001a */
[----:B------:R-:W-:Y:S02]  /*18b0*/  DADD R28, R32, R28 ;  /* 0x00000000201c7229 */ /* 0x000fe4000000001c */
[----:B------:R-:W-:Y:S02]  /*18c0*/  DADD R40, R40, R40 ;  /* 0x0000000028287229 */ /* 0x000fe40000000028 */
[----:B------:R-:W-:-:S02]  /*18d0*/  DFMA R24, R44, R12, R24 ;  /* 0x0000000c2c18722b */ /* 0x000fc40000000018 */
[----:B------:R-:W-:Y:S01]  /*18e0*/  DFMA R22, R34, R16, R22 ;  /* 0x000000102216722b */ /* 0x000fe20000000016 */
[----:B------:R-:W1:Y:S01]  /*18f0*/  LDC.64 R12, c[0x0][0x3a8] ;  /* 0x0000ea00ff0c7b82 */ /* 0x000e620000000a00 */
[----:B------:R-:W-:Y:S02]  /*1900*/  DFMA R26, R28, R6, R26 ;  /* 0x000000061c1a722b */ /* 0x000fe4000000001a */
[----:B------:R-:W-:Y:S02]  /*1910*/  DMUL R40, R40, 0.5 ;  /* 0x3fe0000028287828 */ /* 0x000fe40000000000 */
[----:B------:R-:W-:Y:S02]  /*1920*/  DFMA R24, R28, R4, R24 ;  /* 0x000000041c18722b */ /* 0x000fe40000000018 */
[----:B------:R-:W-:-:S04]  /*1930*/  DFMA R22, R10, R14, R22 ;  /* 0x0000000e0a16722b */ /* 0x000fc80000000016 */
[C---:B------:R-:W-:Y:S02]  /*1940*/  DFMA R26, R40.reuse, R38, R26 ;  /* 0x00000026281a722b */ /* 0x040fe4000000001a */
[----:B------:R-:W-:Y:S02]  /*1950*/  DFMA R24, R40, R30, R24 ;  /* 0x0000001e2818722b */ /* 0x000fe40000000018 */
[----:B------:R-:W-:Y:S01]  /*1960*/  DFMA R8, R8, R42, R22 ;  /* 0x0000002a0808722b */ /* 0x000fe20000000016 */
[----:B0-----:R-:W-:-:S05]  /*1970*/  LEA R3, R3, R0, 0x6 ;  /* 0x0000000003037211 */ /* 0x001fca00078e30ff */
[----:B------:R-:W-:Y:S02]  /*1980*/  DADD R6, R24, R20 ;  /* 0x0000000018067229 */ /* 0x000fe40000000014 */
[----:B------:R-:W-:Y:S01]  /*1990*/  DADD R4, R26, R8 ;  /* 0x000000001a047229 */ /* 0x000fe20000000008 */
[----:B-1----:R-:W-:Y:S01]  /*19a0*/  IMAD.WIDE R2, R3, 0x8, R12 ;  /* 0x0000000803027825 */ /* 0x002fe200078e020c */
[----:B------:R-:W-:Y:S02]  /*19b0*/  DADD R20, R24, -R20 ;  /* 0x0000000018147229 */ /* 0x000fe40000000814 */
[----:B------:R-:W-:Y:S02]  /*19c0*/  DADD R8, R26, -R8 ;  /* 0x000000001a087229 */ /* 0x000fe40000000808 */
[----:B------:R-:W-:Y:S04]  /*19d0*/  STG.E.64 desc[UR6][R2.64+0x80], R6 ;  /* 0x0000800602007986 */ /* 0x000fe8000c101b06 */
[----:B------:R-:W-:Y:S04]  /*19e0*/  STG.E.64 desc[UR6][R2.64+0x100], R20 ;  /* 0x0001001402007986 */ /* 0x000fe8000c101b06 */
[----:B------:R-:W-:Y:S04]  /*19f0*/  STG.E.64 desc[UR6][R2.64], R4 ;  /* 0x0000000402007986 */ /* 0x000fe8000c101b06 */
[----:B------:R-:W-:Y:S01]  /*1a00*/  STG.E.64 desc[UR6][R2.64+0x180], R8 ;  /* 0x0001800802007986 */ /* 0x000fe2000c101b06 */
[----:B------:R-:W-:Y:S05]  /*1a10*/  EXIT ;  /* 0x000000000000794d */ /* 0x000fea0003800000 */
.L_x_781:
        /* <DEDUP_REMOVED lines=14> */
.L_x_1118:


//--------------------- .text._Z32massMatrixMultiplyRegisterKernelILi4ELi7ELi2EEviPKdS1_S1_S1_Pd --------------------------
	.section	.text._Z32massMatrixMultiplyRegisterKernelILi4ELi7ELi2EEviPKdS1_S1_S1_Pd,"ax",@progbits
	.align	128
        .global         _Z32massMatrixMultiplyRegisterKernelILi4ELi7ELi2EEviPKdS1_S1_S1_Pd
        .type           _Z32massMatrixMultiplyRegisterKernelILi4ELi7ELi2EEviPKdS1_S1_S1_Pd,@function
        .size           _Z32massMatrixMultiplyRegisterKernelILi4ELi7ELi2EEviPKdS1_S1_S1_Pd,(.L_x_1119 - _Z32massMatrixMultiplyRegisterKernelILi4ELi7ELi2EEviPKdS1_S1_S1_Pd)
        .other          _Z32massMatrixMultiplyRegisterKernelILi4ELi7ELi2EEviPKdS1_S1_S1_Pd,@"STO_CUDA_ENTRY STV_DEFAULT"
_Z32massMatrixMultiplyRegisterKernelILi4ELi7ELi2EEviPKdS1_S1_S1_Pd:
.text._Z32massMatrixMultiplyRegisterKernelILi4ELi7ELi2EEviPKdS1_S1_S1_Pd:
        /* <DEDUP_REMOVED lines=42> */
[----:B0-----:R-:W0:Y:S04]  /*02a0*/  LDS.128 R4, [R3+0x1570] ;  /* 0x0015700003047984 */ /* 0x001e280000000c00 */
[----:B------:R-:W2:Y:S04]  /*02b0*/  LDS.128 R8, [R3+0x1580] ;  /* 0x0015800003087984 */ /* 0x000ea80000000c00 */
[----:B------:R-:W3:Y:S01]  /*02c0*/  LDS.128 R16, [R3+0x15a0] ;  /* 0x0015a00003107984 */ /* 0x000ee20000000c00 */
        /* <DEDUP_REMOVED lines=19> */
[----:B-1----:R-:W-:Y:S02]  /*0400*/  R2UR UR30, R14 ;  /* 0x000000000e1e72ca */ /* 0x002fe400000e0000 */
[----:B------:R-:W-:Y:S02]  /*0410*/  R2UR UR31, R15 ;  /* 0x000000000f1f72ca */ /* 0x000fe400000e0000 */
[----:B------:R-:W-:-:S02]  /*0420*/  R2UR UR12, R12 ;  /* 0x000000000c0c72ca */ /* 0x000fc400000e0000 */
[----:B------:R-:W-:Y:S02]  /*0430*/  R2UR UR13, R13 ;  /* 0x000000000d0d72ca */ /* 0x000fe400000e0000 */
[----:B------:R-:W1:Y:S01]  /*0440*/  LDS.128 R12, [R3+0x15e0] ;  /* 0x0015e000030c7984 */ /* 0x000e620000000c00 */
[----:B0-----:R-:W-:Y:S02]  /*0450*/  R2UR UR32, R6 ;  /* 0x00000000062072ca */ /* 0x001fe400000e0000 */
[----:B------:R-:W-:Y:S01]  /*0460*/  R2UR UR33, R7 ;  /* 0x00000000072172ca */ /* 0x000fe200000e0000 */
[C-C-:B----4-:R-:W-:Y:S01]  /*0470*/  DADD R6, R28.reuse, R22.reuse ;  /* 0x000000001c067229 */ /* 0x150fe20000000016 */
[----:B------:R-:W-:Y:S01]  /*0480*/  R2UR UR14, R4 ;  /* 0x00000000040e72ca */ /* 0x000fe200000e0000 */
[----:B------:R-:W-:Y:S01]  /*0490*/  DADD R22, R28, -R22 ;  /* 0x000000001c167229 */ /* 0x000fe20000000816 */
[----:B------:R-:W-:Y:S01]  /*04a0*/  R2UR UR15, R5 ;  /* 0x00000000050f72ca */ /* 0x000fe200000e0000 */
[----:B------:R-:W-:Y:S01]  /*04b0*/  IMAD R29, R2, 0xab8, R3 ;  /* 0x00000ab8021d7824 */ /* 0x000fe200078e0203 */
[----:B--2---:R-:W-:-:S02]  /*04c0*/  R2UR UR16, R8 ;  /* 0x00000000081072ca */ /* 0x004fc400000e0000 */
[----:B------:R-:W-:Y:S01]  /*04d0*/  R2UR UR17, R9 ;  /* 0x00000000091172ca */ /* 0x000fe200000e0000 */
[C-C-:B-----5:R-:W-:Y:S01]  /*04e0*/  DADD R8, R26.reuse, R24.reuse ;  /* 0x000000001a087229 */ /* 0x160fe20000000018 */
[----:B------:R-:W-:Y:S01]  /*04f0*/  R2UR UR34, R10 ;  /* 0x000000000a2272ca */ /* 0x000fe200000e0000 */
[----:B------:R-:W-:Y:S01]  /*0500*/  DADD R24, R26, -R24 ;  /* 0x000000001a187229 */ /* 0x000fe20000000818 */
[----:B------:R-:W-:Y:S01]  /*0510*/  R2UR UR35, R11 ;  /* 0x000000000b2372ca */ /* 0x000fe200000e0000 */
[----:B------:R-:W-:Y:S02]  /*0520*/  DFMA R4, R6, UR6, RZ ;  /* 0x0000000606047c2b */ /* 0x000fe400080000ff */
[----:B------:R-:W-:-:S06]  /*0530*/  DFMA R10, R22, UR8, RZ ;  /* 0x00000008160a7c2b */ /* 0x000fcc00080000ff */
[----:B------:R-:W-:Y:S02]  /*0540*/  DFMA R4, R8, UR24, R4 ;  /* 0x0000001808047c2b */ /* 0x000fe40008000004 */
[----:B------:R-:W-:Y:S02]  /*0550*/  DFMA R10, R24, UR26, R10 ;  /* 0x0000001a180a7c2b */ /* 0x000fe4000800000a */
[----:B------:R-:W-:-:S06]  /*0560*/  DFMA R16, R22, UR16, RZ ;  /* 0x0000001016107c2b */ /* 0x000fcc00080000ff */
[C-C-:B------:R-:W-:Y:S02]  /*0570*/  DADD R18, R4.reuse, -R10.reuse ;  /* 0x0000000004127229 */ /* 0x140fe4000000080a */
[----:B------:R-:W-:Y:S02]  /*0580*/  DADD R4, R4, R10 ;  /* 0x0000000004047229 */ /* 0x000fe4000000000a */
[----:B------:R-:W-:Y:S01]  /*0590*/  DFMA R16, R24, UR34, R16 ;  /* 0x0000002218107c2b */ /* 0x000fe20008000010 */
[----:B-1----:R-:W-:Y:S01]  /*05a0*/  R2UR UR20, R12 ;  /* 0x000000000c1472ca */ /* 0x002fe200000e0000 */
[----:B------:R-:W-:Y:S01]  /*05b0*/  DFMA R10, R6, UR14, RZ ;  /* 0x0000000e060a7c2b */ /* 0x000fe200080000ff */
[----:B------:R-:W-:Y:S01]  /*05c0*/  R2UR UR21, R13 ;  /* 0x000000000d1572ca */ /* 0x000fe200000e0000 */
[----:B------:R-:W-:Y:S01]  /*05d0*/  DFMA R12, R22, UR12, RZ ;  /* 0x0000000c160c7c2b */ /* 0x000fe200080000ff */
[----:B------:R-:W-:Y:S02]  /*05e0*/  R2UR UR38, R14 ;  /* 0x000000000e2672ca */ /* 0x000fe400000e0000 */
[----:B------:R-:W-:Y:S01]  /*05f0*/  R2UR UR39, R15 ;  /* 0x000000000f2772ca */ /* 0x000fe200000e0000 */
[----:B------:R-:W-:-:S02]  /*0600*/  DFMA R14, R6, UR10, RZ ;  /* 0x0000000a060e7c2b */ /* 0x000fc400080000ff */
[----:B------:R-:W-:Y:S02]  /*0610*/  DFMA R10, R8, UR32, R10 ;  /* 0x00000020080a7c2b */ /* 0x000fe4000800000a */
[----:B------:R-:W-:-:S04]  /*0620*/  DFMA R12, R24, UR30, R12 ;  /* 0x0000001e180c7c2b */ /* 0x000fc8000800000c */
[----:B------:R-:W-:Y:S02]  /*0630*/  DFMA R22, R22, UR20, RZ ;  /* 0x0000001416167c2b */ /* 0x000fe400080000ff */
[----:B------:R-:W-:-:S06]  /*0640*/  DFMA R14, R8, UR28, R14 ;  /* 0x0000001c080e7c2b */ /* 0x000fcc000800000e */
[----:B------:R-:W-:Y:S02]  /*0650*/  DFMA R22, R24, UR38, R22 ;  /* 0x0000002618167c2b */ /* 0x000fe40008000016 */
[----:B------:R-:W-:Y:S02]  /*0660*/  DFMA R24, R6, UR18, RZ ;  /* 0x0000001206187c2b */ /* 0x000fe400080000ff */
[C-C-:B------:R-:W-:Y:S02]  /*0670*/  DADD R6, R14.reuse, -R12.reuse ;  /* 0x000000000e067229 */ /* 0x140fe4000000080c */
[----:B------:R-:W-:Y:S01]  /*0680*/  DADD R12, R14, R12 ;  /* 0x000000000e0c7229 */ /* 0x000fe2000000000c */
[----:B------:R-:W-:-:S03]  /*0690*/  SHF.R.U32.HI R14, RZ, 0x2, R0 ;  /* 0x00000002ff0e7819 */ /* 0x000fc60000011600 */
[----:B------:R-:W-:Y:S02]  /*06a0*/  DFMA R24, R8, UR36, R24 ;  /* 0x0000002408187c2b */ /* 0x000fe40008000018 */
[----:B------:R-:W-:-:S04]  /*06b0*/  IMAD R9, R14, 0x38, R29 ;  /* 0x000000380e097824 */ /* 0x000fc800078e021d */
[----:B------:R-:W-:Y:S01]  /*06c0*/  IMAD R28, R20, 0x8, R9 ;  /* 0x00000008141c7824 */ /* 0x000fe200078e0209 */
        /* <DEDUP_REMOVED lines=12> */
[----:B0-----:R-:W-:-:S04]  /*0790*/  IMAD R5, R2, 0x7, R14 ;  /* 0x0000000702057824 */ /* 0x001fc800078e020e */
[----:B------:R-:W-:-:S04]  /*07a0*/  IMAD R20, R5, 0x31, R20 ;  /* 0x0000003105147824 */ /* 0x000fc800078e0214 */
[----:B------:R-:W-:Y:S02]  /*07b0*/  IMAD.U32 R3, R20, 0x8, R3 ;  /* 0x0000000814037824 */ /* 0x000fe400078e0003 */
[----:B------:R-:W-:Y:S02]  /*07c0*/  IMAD.MOV.U32 R20, RZ, RZ, R0 ;  /* 0x000000ffff147224 */ /* 0x000fe400078e0000 */
[----:B------:R-:W-:-:S07]  /*07d0*/  VIADD R3, R3, 0xa8 ;  /* 0x000000a803037836 */ /* 0x000fce0000000000 */
.L_x_784:
        /* <DEDUP_REMOVED lines=10> */
[----:B------:R-:W-:Y:S02]  /*0880*/  DFMA R10, R22, UR6, RZ ;  /* 0x00000006160a7c2b */ /* 0x000fe400080000ff */
[----:B------:R-:W-:Y:S02]  /*0890*/  DFMA R8, R16, UR8, RZ ;  /* 0x0000000810087c2b */ /* 0x000fe400080000ff */
[----:B------:R-:W-:-:S02]  /*08a0*/  DFMA R14, R22, UR10, RZ ;  /* 0x0000000a160e7c2b */ /* 0x000fc400080000ff */
[----:B------:R-:W-:Y:S02]  /*08b0*/  DFMA R12, R16, UR12, RZ ;  /* 0x0000000c100c7c2b */ /* 0x000fe400080000ff */
[----:B------:R-:W-:Y:S02]  /*08c0*/  DFMA R10, R4, UR24, R10 ;  /* 0x00000018040a7c2b */ /* 0x000fe4000800000a */
[----:B------:R-:W-:Y:S02]  /*08d0*/  DFMA R8, R18, UR26, R8 ;  /* 0x0000001a12087c2b */ /* 0x000fe40008000008 */
[----:B------:R-:W-:Y:S02]  /*08e0*/  DFMA R14, R4, UR28, R14 ;  /* 0x0000001c040e7c2b */ /* 0x000fe4000800000e */
[----:B------:R-:W-:-:S04]  /*08f0*/  DFMA R12, R18, UR30, R12 ;  /* 0x0000001e120c7c2b */ /* 0x000fc8000800000c */
[C-C-:B------:R-:W-:Y:S02]  /*0900*/  DADD R6, R10.reuse, -R8.reuse ;  /* 0x000000000a067229 */ /* 0x140fe40000000808 */
[----:B------:R-:W-:Y:S02]  /*0910*/  DADD R8, R10, R8 ;  /* 0x000000000a087229 */ /* 0x000fe40000000008 */
[C-C-:B------:R-:W-:Y:S02]  /*0920*/  DADD R10, R14.reuse, -R12.reuse ;  /* 0x000000000e0a7229 */ /* 0x140fe4000000080c */
[----:B------:R-:W-:Y:S01]  /*0930*/  DADD R12, R14, R12 ;  /* 0x000000000e0c7229 */ /* 0x000fe2000000000c */
[----:B------:R-:W-:Y:S01]  /*0940*/  STS.64 [R3+0xa8], R6 ;  /* 0x0000a80603007388 */ /* 0x000fe20000000a00 */
[C---:B------:R-:W-:Y:S02]  /*0950*/  DFMA R14, R16.reuse, UR16, RZ ;  /* 0x00000010100e7c2b */ /* 0x040fe400080000ff */
[----:B------:R-:W-:Y:S01]  /*0960*/  DFMA R16, R16, UR20, RZ ;  /* 0x0000001410107c2b */ /* 0x000fe200080000ff */
[----:B------:R-:W-:Y:S04]  /*0970*/  STS.64 [R3+-0xa8], R8 ;  /* 0xffff580803007388 */ /* 0x000fe80000000a00 */
[----:B------:R-:W-:Y:S01]  /*0980*/  STS.64 [R3+0x70], R10 ;  /* 0x0000700a03007388 */ /* 0x000fe20000000a00 */
[----:B------:R-:W-:-:S02]  /*0990*/  DFMA R14, R18, UR34, R14 ;  /* 0x00000022120e7c2b */ /* 0x000fc4000800000e */
[----:B------:R-:W-:Y:S01]  /*09a0*/  DFMA R16, R18, UR38, R16 ;  /* 0x0000002612107c2b */ /* 0x000fe20008000010 */
[----:B------:R-:W-:Y:S01]  /*09b0*/  STS.64 [R3+-0x70], R12 ;  /* 0xffff900c03007388 */ /* 0x000fe20000000a00 */
[C---:B------:R-:W-:Y:S02]  /*09c0*/  DFMA R18, R22.reuse, UR18, RZ ;  /* 0x0000001216127c2b */ /* 0x040fe400080000ff */
[----:B------:R-:W-:-:S06]  /*09d0*/  DFMA R22, R22, UR14, RZ ;  /* 0x0000000e16167c2b */ /* 0x000fcc00080000ff */
[C---:B------:R-:W-:Y:S02]  /*09e0*/  DFMA R18, R4.reuse, UR36, R18 ;  /* 0x0000002404127c2b */ /* 0x040fe40008000012 */
[----:B------:R-:W-:-:S06]  /*09f0*/  DFMA R22, R4, UR32, R22 ;  /* 0x0000002004167c2b */ /* 0x000fcc0008000016 */
        /* <DEDUP_REMOVED lines=8> */
.L_x_783:
[----:B------:R-:W-:Y:S05]  /*0a80*/  BSYNC.RECONVERGENT B0 ;  /* 0x0000000000007941 */ /* 0x000fea0003800200 */
.L_x_782:
[----:B------:R-:W-:Y:S06]  /*0a90*/  BAR.SYNC.DEFER_BLOCKING 0x0 ;  /* 0x0000000000007b1d */ /* 0x000fec0000010000 */
[----:B------:R-:W-:Y:S04]  /*0aa0*/  BSSY.RECONVERGENT B0, `(.L_x_785) ;  /* 0x0000071000007945 */ /* 0x000fe80003800200 */
[----:B------:R-:W-:Y:S05]  /*0ab0*/  @P1 BRA `(.L_x_786) ;  /* 0x0000000400bc1947 */ /* 0x000fea0003800000 */
[----:B------:R-:W-:-:S07]  /*0ac0*/  IMAD.MOV.U32 R3, RZ, RZ, R0 ;  /* 0x000000ffff037224 */ /* 0x000fce00078e0000 */
.L_x_787:
[----:B01----:R-:W-:Y:S01]  /*0ad0*/  PRMT R4, R3, 0x9910, RZ ;  /* 0x0000991003047816 */ /* 0x003fe200000000ff */
[----:B------:R-:W-:-:S04]  /*0ae0*/  UMOV UR4, 0x3107 ;  /* 0x0000310700047882 */ /* 0x000fc80000000000 */
        /* <DEDUP_REMOVED lines=16> */
[----:B------:R-:W-:Y:S02]  /*0bf0*/  LOP3.LUT R9, R4, 0xff, RZ, 0xc0, !PT ;  /* 0x000000ff04097812 */ /* 0x000fe400078ec0ff */
[----:B------:R-:W0:Y:S03]  /*0c00*/  LDC.64 R4, c[0x0][0x388] ;  /* 0x0000e200ff047b82 */ /* 0x000e260000000a00 */
[----:B------:R-:W-:-:S05]  /*0c10*/  IMAD R20, R9, 0x38, R20 ;  /* 0x0000003809147824 */ /* 0x000fca00078e0214 */
[----:B------:R-:W-:Y:S04]  /*0c20*/  LDS.64 R24, [R20] ;  /* 0x0000000014187984 */ /* 0x000fe80000000a00 */
[----:B------:R-:W1:Y:S04]  /*0c30*/  LDS.64 R10, [R20+0x18] ;  /* 0x00001800140a7984 */ /* 0x000e680000000a00 */
[----:B------:R-:W-:Y:S04]  /*0c40*/  LDS.64 R14, [R20+0x8] ;  /* 0x00000800140e7984 */ /* 0x000fe80000000a00 */
[----:B------:R-:W2:Y:S01]  /*0c50*/  LDS.64 R6, [R20+0x10] ;  /* 0x0000100014067984 */ /* 0x000ea20000000a00 */
[----:B-1----:R-:W-:-:S02]  /*0c60*/  DADD R18, R24, R10 ;  /* 0x0000000018127229 */ /* 0x002fc4000000000a */
[----:B------:R-:W-:Y:S02]  /*0c70*/  DADD R24, R24, -R10 ;  /* 0x0000000018187229 */ /* 0x000fe4000000080a */
[C-C-:B--2---:R-:W-:Y:S02]  /*0c80*/  DADD R16, R14.reuse, R6.reuse ;  /* 0x000000000e107229 */ /* 0x144fe40000000006 */
[----:B------:R-:W-:Y:S01]  /*0c90*/  DADD R14, R14, -R6 ;  /* 0x000000000e0e7229 */ /* 0x000fe20000000806 */
[----:B------:R-:W-:Y:S01]  /*0ca0*/  PRMT R6, R9, 0x5410, R8 ;  /* 0x0000541009067816 */ /* 0x000fe20000000008 */
[----:B------:R-:W-:Y:S02]  /*0cb0*/  DFMA R12, R18, UR6, RZ ;  /* 0x00000006120c7c2b */ /* 0x000fe400080000ff */
[----:B------:R-:W-:Y:S02]  /*0cc0*/  DFMA R8, R24, UR8, RZ ;  /* 0x0000000818087c2b */ /* 0x000fe400080000ff */
[----:B------:R-:W-:-:S04]  /*0cd0*/  IDP.2A.LO.U16.U8 R6, R6, UR4, RZ ;  /* 0x0000000406067c26 */ /* 0x000fc800080010ff */
[----:B------:R-:W-:Y:S01]  /*0ce0*/  IMAD R7, R21, 0x157, R6 ;  /* 0x0000015715077824 */ /* 0x000fe200078e0206 */
[----:B------:R-:W-:Y:S02]  /*0cf0*/  DFMA R12, R16, UR24, R12 ;  /* 0x00000018100c7c2b */ /* 0x000fe4000800000c */
[----:B------:R-:W-:Y:S01]  /*0d00*/  DFMA R8, R14, UR26, R8 ;  /* 0x0000001a0e087c2b */ /* 0x000fe20008000008 */
[----:B0-----:R-:W-:Y:S01]  /*0d10*/  IMAD.WIDE R4, R7, 0x8, R4 ;  /* 0x0000000807047825 */ /* 0x001fe200078e0204 */
[----:B------:R-:W-:-:S06]  /*0d20*/  CS2R R6, SRZ ;  /* 0x0000000000067805 */ /* 0x000fcc000001ff00 */
[----:B------:R-:W2:Y:S01]  /*0d30*/  @!P0 LDG.E.64.CONSTANT R6, desc[UR22][R4.64+0x30] ;  /* 0x0000301604068981 */ /* 0x000ea2000c1e9b00 */
[C-C-:B------:R-:W-:Y:S02]  /*0d40*/  DADD R10, R12.reuse, R8.reuse ;  /* 0x000000000c0a7229 */ /* 0x140fe40000000008 */
[----:B------:R-:W-:Y:S01]  /*0d50*/  DADD R8, R12, -R8 ;  /* 0x000000000c087229 */ /* 0x000fe20000000808 */
[----:B------:R-:W-:-:S06]  /*0d60*/  CS2R R12, SRZ ;  /* 0x00000000000c7805 */ /* 0x000fcc000001ff00 */
[----:B------:R-:W3:Y:S01]  /*0d70*/  @!P0 LDG.E.64.CONSTANT R12, desc[UR22][R4.64] ;  /* 0x00000016040c8981 */ /* 0x000ee2000c1e9b00 */
[----:B------:R-:W-:-:S06]  /*0d80*/  CS2R R26, SRZ ;  /* 0x00000000001a7805 */ /* 0x000fcc000001ff00 */
[----:B------:R-:W4:Y:S01]  /*0d90*/  @!P0 LDG.E.64.CONSTANT R26, desc[UR22][R4.64+0x8] ;  /* 0x00000816041a8981 */ /* 0x000f22000c1e9b00 */
[----:B--2---:R-:W-:-:S08]  /*0da0*/  DMUL R8, R8, R6 ;  /* 0x0000000608087228 */ /* 0x004fd00000000000 */
[CCC-:B---3--:R-:W-:Y:S02]  /*0db0*/  DFMA R6, R10.reuse, R12.reuse, -R8.reuse ;  /* 0x0000000c0a06722b */ /* 0x1c8fe40000000808 */
[----:B------:R-:W-:Y:S02]  /*0dc0*/  DFMA R8, R10, R12, R8 ;  /* 0x0000000c0a08722b */ /* 0x000fe40000000008 */
[----:B------:R-:W-:Y:S02]  /*0dd0*/  DFMA R10, R18, UR10, RZ ;  /* 0x0000000a120a7c2b */ /* 0x000fe400080000ff */
[----:B------:R-:W-:-:S06]  /*0de0*/  DFMA R12, R24, UR12, RZ ;  /* 0x0000000c180c7c2b */ /* 0x000fcc00080000ff */
[----:B------:R-:W-:Y:S02]  /*0df0*/  DFMA R10, R16, UR28, R10 ;  /* 0x0000001c100a7c2b */ /* 0x000fe4000800000a */
[----:B------:R-:W-:-:S08]  /*0e00*/  DFMA R12, R14, UR30, R12 ;  /* 0x0000001e0e0c7c2b */ /* 0x000fd0000800000c */
[C-C-:B------:R-:W-:Y:S02]  /*0e10*/  DADD R22, R10.reuse, R12.reuse ;  /* 0x000000000a167229 */ /* 0x140fe4000000000c */
[----:B------:R-:W-:Y:S01]  /*0e20*/  DADD R12, R10, -R12 ;  /* 0x000000000a0c7229 */ /* 0x000fe2000000080c */
[----:B------:R-:W-:-:S06]  /*0e30*/  CS2R R10, SRZ ;  /* 0x00000000000a7805 */ /* 0x000fcc000001ff00 */
[----:B------:R-:W2:Y:S02]  /*0e40*/  @!P0 LDG.E.64.CONSTANT R10, desc[UR22][R4.64+0x28] ;  /* 0x00002816040a8981 */ /* 0x000ea4000c1e9b00 */
[----:B--2---:R-:W-:-:S08]  /*0e50*/  DMUL R12, R12, R10 ;  /* 0x0000000a0c0c7228 */ /* 0x004fd00000000000 */
[CCC-:B----4-:R-:W-:Y:S02]  /*0e60*/  DFMA R10, R22.reuse, R26.reuse, -R12.reuse ;  /* 0x0000001a160a722b */ /* 0x1d0fe4000000080c */
[----:B------:R-:W-:Y:S02]  /*0e70*/  DFMA R12, R22, R26, R12 ;  /* 0x0000001a160c722b */ /* 0x000fe4000000000c */
[C---:B------:R-:W-:Y:S02]  /*0e80*/  DFMA R22, R24.reuse, UR16, RZ ;  /* 0x0000001018167c2b */ /* 0x040fe400080000ff */
[----:B------:R-:W-:-:S06]  /*0e90*/  DFMA R24, R24, UR20, RZ ;  /* 0x0000001418187c2b */ /* 0x000fcc00080000ff */
[C---:B------:R-:W-:Y:S02]  /*0ea0*/  DFMA R22, R14.reuse, UR34, R22 ;  /* 0x000000220e167c2b */ /* 0x040fe40008000016 */
[----:B------:R-:W-:Y:S02]  /*0eb0*/  DFMA R14, R14, UR38, R24 ;  /* 0x000000260e0e7c2b */ /* 0x000fe40008000018 */
[C---:B------:R-:W-:Y:S02]  /*0ec0*/  DFMA R24, R18.reuse, UR14, RZ ;  /* 0x0000000e12187c2b */ /* 0x040fe400080000ff */
[----:B------:R-:W-:Y:S01]  /*0ed0*/  DFMA R18, R18, UR18, RZ ;  /* 0x0000001212127c2b */ /* 0x000fe200080000ff */
[----:B------:R-:W-:-:S05]  /*0ee0*/  CS2R R26, SRZ ;  /* 0x00000000001a7805 */ /* 0x000fca000001ff00 */
[C---:B------:R-:W-:Y:S01]  /*0ef0*/  DFMA R24, R16.reuse, UR32, R24 ;  /* 0x0000002010187c2b */ /* 0x040fe20008000018 */
[----:B------:R-:W2:Y:S01]  /*0f00*/  @!P0 LDG.E.64.CONSTANT R26, desc[UR22][R4.64+0x20] ;  /* 0x00002016041a8981 */ /* 0x000ea2000c1e9b00 */
[----:B------:R-:W-:-:S06]  /*0f10*/  DFMA R16, R16, UR36, R18 ;  /* 0x0000002410107c2b */ /* 0x000fcc0008000012 */
[C-C-:B------:R-:W-:Y:S02]  /*0f20*/  DADD R18, R22.reuse, R24.reuse ;  /* 0x0000000016127229 */ /* 0x140fe40000000018 */
[----:B------:R-:W-:Y:S01]  /*0f30*/  DADD R24, -R22, R24 ;  /* 0x0000000016187229 */ /* 0x000fe20000000118 */
[----:B------:R-:W-:-:S06]  /*0f40*/  CS2R R22, SRZ ;  /* 0x0000000000167805 */ /* 0x000fcc000001ff00 */
[----:B------:R-:W3:Y:S01]  /*0f50*/  @!P0 LDG.E.64.CONSTANT R22, desc[UR22][R4.64+0x10] ;  /* 0x0000101604168981 */ /* 0x000ee2000c1e9b00 */
[----:B--2---:R-:W-:-:S08]  /*0f60*/  DMUL R24, R24, R26 ;  /* 0x0000001a18187228 */ /* 0x004fd00000000000 */
[CCC-:B---3--:R-:W-:Y:S02]  /*0f70*/  DFMA R26, R18.reuse, R22.reuse, -R24.reuse ;  /* 0x00000016121a722b */ /* 0x1c8fe40000000818 */
[----:B------:R-:W-:Y:S01]  /*0f80*/  DFMA R18, R18, R22, R24 ;  /* 0x000000161212722b */ /* 0x000fe20000000018 */
[----:B------:R-:W-:-:S06]  /*0f90*/  CS2R R22, SRZ ;  /* 0x0000000000167805 */ /* 0x000fcc000001ff00 */
[----:B------:R-:W2:Y:S01]  /*0fa0*/  @!P0 LDG.E.64.CONSTANT R22, desc[UR22][R4.64+0x18] ;  /* 0x0000181604168981 */ /* 0x000ea2000c1e9b00 */
[C-C-:B------:R-:W-:Y:S02]  /*0fb0*/  DADD R24, R16.reuse, R14.reuse ;  /* 0x0000000010187229 */ /* 0x140fe4000000000e */
[----:B------:R-:W-:Y:S02]  /*0fc0*/  DADD R14, R16, -R14 ;  /* 0x00000000100e7229 */ /* 0x000fe4000000080e */
[C---:B------:R-:W-:Y:S02]  /*0fd0*/  DFMA R16, R6.reuse, UR8, RZ ;  /* 0x0000000806107c2b */ /* 0x040fe400080000ff */
[----:B------:R-:W-:-:S06]  /*0fe0*/  DFMA R6, R6, UR26, RZ ;  /* 0x0000001a06067c2b */ /* 0x000fcc00080000ff */
[C---:B------:R-:W-:Y:S02]  /*0ff0*/  DFMA R16, R10.reuse, UR12, R16 ;  /* 0x0000000c0a107c2b */ /* 0x040fe40008000010 */
[----:B------:R-:W-:-:S06]  /*1000*/  DFMA R6, R10, UR30, R6 ;  /* 0x0000001e0a067c2b */ /* 0x000fcc0008000006 */
[C---:B------:R-:W-:Y:S02]  /*1010*/  DFMA R16, R26.reuse, UR16, R16 ;  /* 0x000000101a107c2b */ /* 0x040fe40008000010 */
[----:B------:R-:W-:Y:S01]  /*1020*/  DFMA R6, R26, UR34, R6 ;  /* 0x000000221a067c2b */ /* 0x000fe20008000006 */
[C---:B------:R-:W-:Y:S01]  /*1030*/  ISETP.GE.U32.AND P1, PT, R3.reuse, 0x21, PT ;  /* 0x000000210300780c */ /* 0x040fe20003f26070 */
[----:B------:R-:W-:Y:S01]  /*1040*/  VIADD R3, R3, 0x10 ;  /* 0x0000001003037836 */ /* 0x000fe20000000000 */
[----:B--2---:R-:W-:-:S08]  /*1050*/  DMUL R14, R14, R22 ;  /* 0x000000160e0e7228 */ /* 0x004fd00000000000 */
[----:B------:R-:W-:Y:S02]  /*1060*/  DFMA R24, R24, R22, R14 ;  /* 0x000000161818722b */ /* 0x000fe4000000000e */
[C---:B------:R-:W-:Y:S02]  /*1070*/  DFMA R14, R8.reuse, UR6, RZ ;  /* 0x00000006080e7c2b */ /* 0x040fe400080000ff */
[----:B------:R-:W-:-:S06]  /*1080*/  DFMA R8, R8, UR24, RZ ;  /* 0x0000001808087c2b */ /* 0x000fcc00080000ff */
[C---:B------:R-:W-:Y:S02]  /*1090*/  DFMA R14, R12.reuse, UR10, R14 ;  /* 0x0000000a0c0e7c2b */ /* 0x040fe4000800000e */
[----:B------:R-:W-:Y:S02]  /*10a0*/  DFMA R8, R12, UR28, R8 ;  /* 0x0000001c0c087c2b */ /* 0x000fe40008000008 */
[----:B------:R-:W-:-:S04]  /*10b0*/  DMUL R24, R24, 0.5 ;  /* 0x3fe0000018187828 */ /* 0x000fc80000000000 */
[C---:B------:R-:W-:Y:S02]  /*10c0*/  DFMA R14, R18.reuse, UR14, R14 ;  /* 0x0000000e120e7c2b */ /* 0x040fe4000800000e */
        /* <DEDUP_REMOVED lines=14> */
.L_x_786:
[----:B------:R-:W-:Y:S05]  /*11b0*/  BSYNC.RECONVERGENT B0 ;  /* 0x0000000000007941 */ /* 0x000fea0003800200 */
.L_x_785:
[----:B------:R-:W-:Y:S06]  /*11c0*/  BAR.SYNC.DEFER_BLOCKING 0x0 ;  /* 0x0000000000007b1d */ /* 0x000fec0000010000 */
[----:B------:R-:W-:Y:S04]  /*11d0*/  BSSY.RECONVERGENT B0, `(.L_x_788) ;  /* 0x0000038000007945 */ /* 0x000fe80003800200 */
[----:B------:R-:W-:Y:S05]  /*11e0*/  @P2 BRA `(.L_x_789) ;  /* 0x0000000000d82947 */ /* 0x000fea0003800000 */
[----:B------:R-:W2:Y:S01]  /*11f0*/  S2UR UR5, SR_CgaCtaId ;  /* 0x00000000000579c3 */ /* 0x000ea20000008800 */
[----:B------:R-:W-:Y:S01]  /*1200*/  SHF.R.U32.HI R3, RZ, 0x2, R0 ;  /* 0x00000002ff037819 */ /* 0x000fe20000011600 */
[----:B------:R-:W-:-:S04]  /*1210*/  UMOV UR4, 0x400 ;  /* 0x0000040000047882 */ /* 0x000fc80000000000 */
[----:B------:R-:W-:Y:S02]  /*1220*/  IMAD R2, R2, 0x7, R3 ;  /* 0x0000000702027824 */ /* 0x000fe400078e0203 */
[----:B------:R-:W-:Y:S02]  /*1230*/  IMAD.SHL.U32 R3, R0, 0x8, RZ ;  /* 0x0000000800037824 */ /* 0x000fe400078e00ff */
[----:B------:R-:W-:-:S03]  /*1240*/  IMAD R2, R2, 0x188, RZ ;  /* 0x0000018802027824 */ /* 0x000fc600078e02ff */
[----:B------:R-:W-:Y:S01]  /*1250*/  LOP3.LUT R3, R3, 0x18, RZ, 0xc0, !PT ;  /* 0x0000001803037812 */ /* 0x000fe200078ec0ff */
[----:B--2---:R-:W-:-:S06]  /*1260*/  ULEA UR4, UR5, UR4, 0x18 ;  /* 0x0000000405047291 */ /* 0x004fcc000f8ec0ff */
[----:B------:R-:W-:-:S05]  /*1270*/  IADD3 R2, PT, PT, R2, UR4, R3 ;  /* 0x0000000402027c10 */ /* 0x000fca000fffe003 */
[----:B0-----:R-:W-:-:S07]  /*1280*/  VIADD R12, R2, 0xa8 ;  /* 0x000000a8020c7836 */ /* 0x001fce0000000000 */
.L_x_790:
[----:B------:R-:W-:Y:S01]  /*1290*/  LDS.64 R24, [R12+-0xa8] ;  /* 0xffff58000c187984 */ /* 0x000fe20000000a00 */
[C---:B------:R-:W-:Y:S01]  /*12a0*/  ISETP.GE.U32.AND P0, PT, R0.reuse, 0xc, PT ;  /* 0x0000000c0000780c */ /* 0x040fe20003f06070 */
[----:B------:R-:W-:Y:S02]  /*12b0*/  VIADD R0, R0, 0x10 ;  /* 0x0000001000007836 */ /* 0x000fe40000000000 */
[----:B------:R-:W0:Y:S04]  /*12c0*/  LDS.64 R18, [R12+0xa8] ;  /* 0x0000a8000c127984 */ /* 0x000e280000000a00 */
[----:B------:R-:W-:Y:S04]  /*12d0*/  LDS.64 R8, [R12+-0x70] ;  /* 0xffff90000c087984 */ /* 0x000fe80000000a00 */
[----:B------:R-:W2:Y:S04]  /*12e0*/  LDS.64 R22, [R12+0x70] ;  /* 0x000070000c167984 */ /* 0x000ea80000000a00 */
[----:B-1----:R-:W-:Y:S04]  /*12f0*/  LDS.64 R6, [R12+-0x38] ;  /* 0xffffc8000c067984 */ /* 0x002fe80000000a00 */
[----:B------:R-:W1:Y:S04]  /*1300*/  LDS.64 R2, [R12+0x38] ;  /* 0x000038000c027984 */ /* 0x000e680000000a00 */
[----:B------:R-:W3:Y:S01]  /*1310*/  LDS.64 R4, [R12] ;  /* 0x000000000c047984 */ /* 0x000ee20000000a00 */
[----:B0-----:R-:W-:-:S02]  /*1320*/  DADD R16, R24, R18 ;  /* 0x0000000018107229 */ /* 0x001fc40000000012 */
[----:B------:R-:W-:Y:S02]  /*1330*/  DADD R18, R24, -R18 ;  /* 0x0000000018127229 */ /* 0x000fe40000000812 */
[----:B--2---:R-:W-:-:S04]  /*1340*/  DADD R14, R8, R22 ;  /* 0x00000000080e7229 */ /* 0x004fc80000000016 */
[C---:B------:R-:W-:Y:S02]  /*1350*/  DFMA R10, R16.reuse, UR6, RZ ;  /* 0x00000006100a7c2b */ /* 0x040fe400080000ff */
[----:B------:R-:W-:Y:S02]  /*1360*/  DFMA R16, R16, UR24, RZ ;  /* 0x0000001810107c2b */ /* 0x000fe400080000ff */
[----:B------:R-:W-:Y:S02]  /*1370*/  DADD R8, R8, -R22 ;  /* 0x0000000008087229 */ /* 0x000fe40000000816 */
[----:B-1----:R-:W-:Y:S02]  /*1380*/  DADD R22, R6, R2 ;  /* 0x0000000006167229 */ /* 0x002fe40000000002 */
[C---:B------:R-:W-:Y:S02]  /*1390*/  DFMA R10, R14.reuse, UR10, R10 ;  /* 0x0000000a0e0a7c2b */ /* 0x040fe4000800000a */
[----:B------:R-:W-:-:S02]  /*13a0*/  DFMA R14, R14, UR28, R16 ;  /* 0x0000001c0e0e7c2b */ /* 0x000fc40008000010 */
[C---:B------:R-:W-:Y:S02]  /*13b0*/  DFMA R16, R18.reuse, UR26, RZ ;  /* 0x0000001a12107c2b */ /* 0x040fe400080000ff */
[----:B------:R-:W-:Y:S02]  /*13c0*/  DFMA R18, R18, UR8, RZ ;  /* 0x0000000812127c2b */ /* 0x000fe400080000ff */
[----:B------:R-:W-:Y:S02]  /*13d0*/  DADD R6, R6, -R2 ;  /* 0x0000000006067229 */ /* 0x000fe40000000802 */
[----:B---3--:R-:W-:Y:S02]  /*13e0*/  DADD R2, R4, R4 ;  /* 0x0000000004027229 */ /* 0x008fe40000000004 */
[C---:B------:R-:W-:Y:S02]  /*13f0*/  DFMA R16, R8.reuse, UR30, R16 ;  /* 0x0000001e08107c2b */ /* 0x040fe40008000010 */
[----:B------:R-:W-:-:S02]  /*1400*/  DFMA R18, R8, UR12, R18 ;  /* 0x0000000c08127c2b */ /* 0x000fc40008000012 */
[C---:B------:R-:W-:Y:S02]  /*1410*/  DFMA R10, R22.reuse, UR14, R10 ;  /* 0x0000000e160a7c2b */ /* 0x040fe4000800000a */
[----:B------:R-:W-:Y:S02]  /*1420*/  DFMA R14, R22, UR32, R14 ;  /* 0x00000020160e7c2b */ /* 0x000fe4000800000e */
[----:B------:R-:W-:Y:S02]  /*1430*/  DADD R4, R4, -R4 ;  /* 0x0000000004047229 */ /* 0x000fe40000000804 */
[----:B------:R-:W-:Y:S02]  /*1440*/  DMUL R2, R2, 0.5 ;  /* 0x3fe0000002027828 */ /* 0x000fe40000000000 */
[C---:B------:R-:W-:Y:S02]  /*1450*/  DFMA R16, R6.reuse, UR34, R16 ;  /* 0x0000002206107c2b */ /* 0x040fe40008000010 */
[----:B------:R-:W-:-:S04]  /*1460*/  DFMA R18, R6, UR16, R18 ;  /* 0x0000001006127c2b */ /* 0x000fc80008000012 */
        /* <DEDUP_REMOVED lines=8> */
[----:B------:R-:W-:Y:S04]  /*14f0*/  STS.64 [R12+-0x38], R4 ;  /* 0xffffc8040c007388 */ /* 0x000fe80000000a00 */
[----:B------:R-:W-:Y:S04]  /*1500*/  STS.64 [R12+-0x70], R14 ;  /* 0xffff900e0c007388 */ /* 0x000fe80000000a00 */
[----:B------:R-:W-:Y:S04]  /*1510*/  STS.64 [R12], R2 ;  /* 0x000000020c007388 */ /* 0x000fe80000000a00 */
[----:B------:R0:W-:Y:S02]  /*1520*/  STS.64 [R12+-0xa8], R10 ;  /* 0xffff580a0c007388 */ /* 0x0001e40000000a00 */
[----:B0-----:R-:W-:Y:S01]  /*1530*/  VIADD R12, R12, 0x620 ;  /* 0x000006200c0c7836 */ /* 0x001fe20000000000 */
[----:B------:R-:W-:Y:S06]  /*1540*/  @!P0 BRA `(.L_x_790) ;  /* 0xfffffffc00508947 */ /* 0x000fec000383ffff */
.L_x_789:
[----:B------:R-:W-:Y:S05]  /*1550*/  BSYNC.RECONVERGENT B0 ;  /* 0x0000000000007941 */ /* 0x000fea0003800200 */
.L_x_788:
[----:B------:R-:W-:Y:S06]  /*1560*/  BAR.SYNC.DEFER_BLOCKING 0x0 ;  /* 0x0000000000007b1d */ /* 0x000fec0000010000 */
[----:B------:R-:W2:Y:S01]  /*1570*/  LDCU UR4, c[0x0][0x380] ;  /* 0x00007000ff0477ac */ /* 0x000ea20008000800 */
[----:B0-----:R-:W-:Y:S01]  /*1580*/  LDS.64 R8, [R28] ;  /* 0x000000001c087984 */ /* 0x001fe20000000a00 */
[----:B--2---:R-:W-:-:S03]  /*1590*/  ISETP.GE.AND P0, PT, R21, UR4, PT ;  /* 0x0000000415007c0c */ /* 0x004fc6000bf06270 */
[----:B------:R-:W0:Y:S04]  /*15a0*/  LDS.64 R12, [R28+0x930] ;  /* 0x000930001c0c7984 */ /* 0x000e280000000a00 */
[----:B------:R-:W-:Y:S04]  /*15b0*/  LDS.64 R16, [R28+0x188] ;  /* 0x000188001c107984 */ /* 0x000fe80000000a00 */
[----:B------:R-:W2:Y:S04]  /*15c0*/  LDS.64 R18, [R28+0x7a8] ;  /* 0x0007a8001c127984 */ /* 0x000ea80000000a00 */
[----:B-1----:R-:W-:Y:S04]  /*15d0*/  LDS.64 R4, [R28+0x310] ;  /* 0x000310001c047984 */ /* 0x002fe80000000a00 */
[----:B------:R-:W1:Y:S04]  /*15e0*/  LDS.64 R6, [R28+0x620] ;  /* 0x000620001c067984 */ /* 0x000e680000000a00 */
[----:B------:R-:W3:Y:S01]  /*15f0*/  LDS.64 R2, [R28+0x498] ;  /* 0x000498001c027984 */ /* 0x000ee20000000a00 */
[----:B0-----:R-:W-:-:S08]  /*1600*/  DADD R14, R8, R12 ;  /* 0x00000000080e7229 */ /* 0x001fd0000000000c */
[C---:B------:R-:W-:Y:S02]  /*1610*/  DFMA R22, R14.reuse, UR6, RZ ;  /* 0x000000060e167c2b */ /* 0x040fe400080000ff */
[----:B------:R-:W-:Y:S02]  /*1620*/  DFMA R24, R14, UR24, RZ ;  /* 0x000000180e187c2b */ /* 0x000fe400080000ff */
[----:B------:R-:W-:Y:S02]  /*1630*/  DADD R14, R8, -R12 ;  /* 0x00000000080e7229 */ /* 0x000fe4000000080c */
[C-C-:B--2---:R-:W-:Y:S02]  /*1640*/  DADD R10, R16.reuse, R18.reuse ;  /* 0x00000000100a7229 */ /* 0x144fe40000000012 */
[----:B------:R-:W-:-:S04]  /*1650*/  DADD R8, R16, -R18 ;  /* 0x0000000010087229 */ /* 0x000fc80000000812 */
[C---:B------:R-:W-:Y:S02]  /*1660*/  DFMA R16, R14.reuse, UR8, RZ ;  /* 0x000000080e107c2b */ /* 0x040fe400080000ff */
[----:B------:R-:W-:Y:S02]  /*1670*/  DFMA R18, R14, UR26, RZ ;  /* 0x0000001a0e127c2b */ /* 0x000fe400080000ff */
[----:B-1----:R-:W-:Y:S02]  /*1680*/  DADD R14, R4, R6 ;  /* 0x00000000040e7229 */ /* 0x002fe40000000006 */
[----:B------:R-:W-:Y:S02]  /*1690*/  DFMA R12, R10, UR10, R22 ;  /* 0x0000000a0a0c7c2b */ /* 0x000fe40008000016 */
[----:B------:R-:W-:Y:S02]  /*16a0*/  DADD R4, R4, -R6 ;  /* 0x0000000004047229 */ /* 0x000fe40000000806 */
[----:B------:R-:W-:-:S02]  /*16b0*/  DFMA R10, R10, UR28, R24 ;  /* 0x0000001c0a0a7c2b */ /* 0x000fc40008000018 */
[----:B---3--:R-:W-:Y:S02]  /*16c0*/  DADD R6, R2, R2 ;  /* 0x0000000002067229 */ /* 0x008fe40000000002 */
[C---:B------:R-:W-:Y:S02]  /*16d0*/  DFMA R16, R8.reuse, UR12, R16 ;  /* 0x0000000c08107c2b */ /* 0x040fe40008000010 */
[----:B------:R-:W-:Y:S02]  /*16e0*/  DFMA R18, R8, UR30, R18 ;  /* 0x0000001e08127c2b */ /* 0x000fe40008000012 */
[C---:B------:R-:W-:Y:S02]  /*16f0*/  DFMA R12, R14.reuse, UR14, R12 ;  /* 0x0000000e0e0c7c2b */ /* 0x040fe4000800000c */
[----:B------:R-:W-:Y:S02]  /*1700*/  DFMA R10, R14, UR32, R10 ;  /* 0x000000200e0a7c2b */ /* 0x000fe4000800000a */
[----:B------:R-:W-:-:S02]  /*1710*/  DADD R8, R2, -R2 ;  /* 0x0000000002087229 */ /* 0x000fc40000000802 */
[----:B------:R-:W-:Y:S02]  /*1720*/  DMUL R6, R6, 0.5 ;  /* 0x3fe0000006067828 */ /* 0x000fe40000000000 */
[C---:B------:R-:W-:Y:S02]  /*1730*/  DFMA R16, R4.reuse, UR16, R16 ;  /* 0x0000001004107c2b */ /* 0x040fe40008000010 */
[----:B------:R-:W-:-:S04]  /*1740*/  DFMA R18, R4, UR34, R18 ;  /* 0x0000002204127c2b */ /* 0x000fc80008000012 */
[C---:B------:R-:W-:Y:S02]  /*1750*/  DFMA R2, R6.reuse, UR18, R12 ;  /* 0x0000001206027c2b */ /* 0x040fe4000800000c */
[----:B------:R-:W-:Y:S02]  /*1760*/  DFMA R10, R6, UR36, R10 ;  /* 0x00000024060a7c2b */ /* 0x000fe4000800000a */
[C---:B------:R-:W-:Y:S02]  /*1770*/  DFMA R16, R8.reuse, UR20, R16 ;  /* 0x0000001408107c2b */ /* 0x040fe40008000010 */
[----:B------:R-:W-:Y:S01]  /*1780*/  DFMA R18, R8, UR38, R18 ;  /* 0x0000002608127c2b */ /* 0x000fe20008000012 */
[----:B------:R-:W-:Y:S10]  /*1790*/  @P0 EXIT ;  /* 0x000000000000094d */ /* 0x000ff40003800000 */
[----:B------:R-:W0:Y:S01]  /*17a0*/  S2R R0, SR_TID.X ;  /* 0x0000000000007919 */ /* 0x000e220000002100 */
[----:B------:R-:W1:Y:S01]  /*17b0*/  LDC.64 R4, c[0x0][0x3a8] ;  /* 0x0000ea00ff047b82 */ /* 0x000e620000000a00 */
        /* <DEDUP_REMOVED lines=9> */
[----:B------:R-:W-:Y:S01]  /*1850*/  STG.E.64 desc[UR22][R4.64+0x180], R2 ;  /* 0x0001800204007986 */ /* 0x000fe2000c101b16 */
[----:B------:R-:W-:Y:S05]  /*1860*/  EXIT ;  /* 0x000000000000794d */ /* 0x000fea0003800000 */
.L_x_791:
        /* <DEDUP_REMOVED lines=9> */
.L_x_1119:


//--------------------- .text._Z32massMatrixMultiplyConstantKernelILi4ELi6ELi2EEviPKdS1_S1_S1_Pd --------------------------
	.section	.text._Z32massMatrixMultiplyConstantKernelILi4ELi6ELi2EEviPKdS1_S1_S1_Pd,"ax",@progbits
	.align	128
        .global         _Z32massMatrixMultiplyConstantKernelILi4ELi6ELi2EEviPKdS1_S1_S1_Pd
        .type           _Z32massMatrixMultiplyConstantKernelILi4ELi6ELi2EEviPKdS1_S1_S1_Pd,@function
        .size           _Z32massMatrixMultiplyConstantKernelILi4ELi6ELi2EEviPKdS1_S1_S1_Pd,(.L_x_1120 - _Z32massMatrixMultiplyConstantKernelILi4ELi6ELi2EEviPKdS1_S1_S1_Pd)
        .other          _Z32massMatrixMultiplyConstantKernelILi4ELi6ELi2EEviPKdS1_S1_S1_Pd,@"STO_CUDA_ENTRY STV_DEFAULT"
_Z32massMatrixMultiplyConstantKernelILi4ELi6ELi2EEviPKdS1_S1_S1_Pd:
.text._Z32massMatrixMultiplyConstantKernelILi4ELi6ELi2EEviPKdS1_S1_S1_Pd:
        /* <DEDUP_REMOVED lines=24> */
[----:B------:R-:W0:Y:S01]  /*0180*/  S2R R45, SR_CgaCtaId ;  /* 0x00000000002d7919 */ /* 0x000e220000008800 */
[----:B----4-:R-:W-:Y:S01]  /*0190*/  IMAD.U32 R14, RZ, RZ, UR8 ;  /* 0x00000008ff0e7e24 */ /* 0x010fe2000f8e00ff */
[----:B-----5:R-:W-:Y:S01]  /*01a0*/  MOV R30, UR16 ;  /* 0x00000010001e7c02 */ /* 0x020fe20008000f00 */
        /* <DEDUP_REMOVED lines=18> */
[----:B------:R-:W-:Y:S01]  /*02d0*/  SHF.R.U32.HI R5, RZ, 0x2, R3 ;  /* 0x00000002ff057819 */ /* 0x000fe20000011603 */
[----:B------:R-:W1:Y:S01]  /*02e0*/  LDCU.128 UR8, c[0x3][URZ] ;  /* 0x00c00000ff0877ac */ /* 0x000e620008000c00 */
[C---:B------:R-:W-:Y:S01]  /*02f0*/  ISETP.GT.U32.AND P3, PT, R3.reuse, 0x17, PT ;  /* 0x000000170300780c */ /* 0x040fe20003f64070 */
[----:B------:R-:W-:Y:S01]  /*0300*/  BSSY.RECONVERGENT B0, `(.L_x_792) ;  /* 0x0000058000007945 */ /* 0x000fe20003800200 */
[----:B------:R-:W4:Y:S01]  /*0310*/  LDCU.128 UR12, c[0x3][0x700] ;  /* 0x00c0e000ff0c77ac */ /* 0x000f220008000c00 */
[----:B------:R-:W-:Y:S01]  /*0320*/  BAR.SYNC.DEFER_BLOCKING 0x0 ;  /* 0x0000000000007b1d */ /* 0x000fe20000010000 */
[----:B------:R-:W-:-:S02]  /*0330*/  ISETP.GT.U32.AND P1, PT, R3, 0x23, PT ;  /* 0x000000230300780c */ /* 0x000fc40003f24070 */
[----:B------:R-:W-:-:S03]  /*0340*/  ISETP.GT.U32.AND P2, PT, R3, 0x17, PT ;  /* 0x000000170300780c */ /* 0x000fc60003f44070 */
[----:B------:R-:W0:Y:S01]  /*0350*/  LDCU.128 UR16, c[0x3][0x10] ;  /* 0x00c00200ff1077ac */ /* 0x000e220008000c00 */
[----:B------:R-:W0:Y:S01]  /*0360*/  LDCU.128 UR20, c[0x3][0x710] ;  /* 0x00c0e200ff1477ac */ /* 0x000e220008000c00 */
[C-C-:B--2---:R-:W-:Y:S02]  /*0370*/  DADD R34, R8.reuse, R12.reuse ;  /* 0x0000000008227229 */ /* 0x144fe4000000000c */
[----:B------:R-:W-:Y:S01]  /*0380*/  DADD R8, R8, -R12 ;  /* 0x0000000008087229 */ /* 0x000fe2000000080c */
[----:B------:R-:W-:Y:S01]  /*0390*/  IMAD.U32 R12, RZ, RZ, UR24 ;  /* 0x00000018ff0c7e24 */ /* 0x000fe2000f8e00ff */
[----:B------:R-:W-:Y:S01]  /*03a0*/  MOV R13, UR25 ;  /* 0x00000019000d7c02 */ /* 0x000fe20008000f00 */
[----:B---3--:R-:W-:-:S03]  /*03b0*/  DADD R36, R38, R10 ;  /* 0x0000000026247229 */ /* 0x008fc6000000000a */
[C---:B------:R-:W-:Y:S02]  /*03c0*/  DFMA R20, R34.reuse, R14, RZ ;  /* 0x0000000e2214722b */ /* 0x040fe400000000ff */
[----:B------:R-:W-:Y:S02]  /*03d0*/  DFMA R40, R34, R30, RZ ;  /* 0x0000001e2228722b */ /* 0x000fe400000000ff */
[----:B------:R-:W-:Y:S02]  /*03e0*/  DADD R38, R38, -R10 ;  /* 0x0000000026267229 */ /* 0x000fe4000000080a */
[----:B------:R-:W-:Y:S02]  /*03f0*/  DFMA R34, R34, R12, RZ ;  /* 0x0000000c2222722b */ /* 0x000fe400000000ff */
[C---:B------:R-:W-:Y:S01]  /*0400*/  DFMA R6, R8.reuse, R32, RZ ;  /* 0x000000200806722b */ /* 0x040fe200000000ff */
[----:B------:R-:W-:Y:S02]  /*0410*/  IMAD.U32 R10, RZ, RZ, UR26 ;  /* 0x0000001aff0a7e24 */ /* 0x000fe4000f8e00ff */
[----:B------:R-:W-:Y:S01]  /*0420*/  IMAD.U32 R11, RZ, RZ, UR27 ;  /* 0x0000001bff0b7e24 */ /* 0x000fe2000f8e00ff */
[C---:B------:R-:W-:Y:S01]  /*0430*/  DFMA R42, R8.reuse, R28, RZ ;  /* 0x0000001c082a722b */ /* 0x040fe200000000ff */
[----:B------:R-:W2:Y:S01]  /*0440*/  LDCU.128 UR24, c[0x3][0x20] ;  /* 0x00c00400ff1877ac */ /* 0x000ea20008000c00 */
[----:B------:R-:W-:-:S02]  /*0450*/  DFMA R8, R8, R46, RZ ;  /* 0x0000002e0808722b */ /* 0x000fc400000000ff */
[C---:B------:R-:W-:Y:S02]  /*0460*/  DFMA R20, R36.reuse, R26, R20 ;  /* 0x0000001a2414722b */ /* 0x040fe40000000014 */
[----:B------:R-:W-:Y:S02]  /*0470*/  DFMA R40, R36, R22, R40 ;  /* 0x000000162428722b */ /* 0x000fe40000000028 */
[----:B------:R-:W-:Y:S02]  /*0480*/  DFMA R6, R38, R24, R6 ;  /* 0x000000182606722b */ /* 0x000fe40000000006 */
[----:B------:R-:W-:Y:S01]  /*0490*/  DFMA R36, R36, R10, R34 ;  /* 0x0000000a2424722b */ /* 0x000fe20000000022 */
[----:B------:R-:W-:Y:S01]  /*04a0*/  MOV R34, 0x400 ;  /* 0x0000040000227802 */ /* 0x000fe20000000f00 */
[----:B------:R-:W-:-:S03]  /*04b0*/  DFMA R42, R38, R18, R42 ;  /* 0x00000012262a722b */ /* 0x000fc6000000002a */
[----:B0-----:R-:W-:Y:S01]  /*04c0*/  LEA R45, R45, R34, 0x18 ;  /* 0x000000222d2d7211 */ /* 0x001fe200078ec0ff */
[----:B------:R-:W-:Y:S02]  /*04d0*/  DFMA R38, R38, R16, R8 ;  /* 0x000000102626722b */ /* 0x000fe40000000008 */
[C-C-:B------:R-:W-:Y:S02]  /*04e0*/  DADD R8, R20.reuse, -R6.reuse ;  /* 0x0000000014087229 */ /* 0x140fe40000000806 */
[----:B------:R-:W-:Y:S01]  /*04f0*/  DADD R20, R20, R6 ;  /* 0x0000000014147229 */ /* 0x000fe20000000006 */
[----:B------:R-:W-:Y:S01]  /*0500*/  IMAD R6, R4, 0x6c0, R45 ;  /* 0x000006c004067824 */ /* 0x000fe200078e022d */
[C-C-:B------:R-:W-:Y:S02]  /*0510*/  DADD R34, R40.reuse, -R42.reuse ;  /* 0x0000000028227229 */ /* 0x140fe4000000082a */
[----:B------:R-:W-:Y:S01]  /*0520*/  DADD R40, R40, R42 ;  /* 0x0000000028287229 */ /* 0x000fe2000000002a */
[----:B------:R-:W-:Y:S01]  /*0530*/  IMAD R7, R5, 0x30, R6 ;  /* 0x0000003005077824 */ /* 0x000fe200078e0206 */
[----:B------:R-:W-:-:S02]  /*0540*/  DADD R42, R36, -R38 ;  /* 0x00000000242a7229 */ /* 0x000fc40000000826 */
[----:B------:R-:W-:Y:S01]  /*0550*/  DADD R36, R36, R38 ;  /* 0x0000000024247229 */ /* 0x000fe20000000026 */
[----:B------:R-:W-:-:S05]  /*0560*/  IMAD R7, R0, 0x8, R7 ;  /* 0x0000000800077824 */ /* 0x000fca00078e0207 */
[----:B------:R0:W-:Y:S04]  /*0570*/  STS.64 [R7+0x5a0], R8 ;  /* 0x0005a00807007388 */ /* 0x0001e80000000a00 */
[----:B------:R0:W-:Y:S04]  /*0580*/  STS.64 [R7], R20 ;  /* 0x0000001407007388 */ /* 0x0001e80000000a00 */
[----:B------:R0:W-:Y:S04]  /*0590*/  STS.64 [R7+0x480], R34 ;  /* 0x0004802207007388 */ /* 0x0001e80000000a00 */
[----:B------:R0:W-:Y:S04]  /*05a0*/  STS.64 [R7+0x120], R40 ;  /* 0x0001202807007388 */ /* 0x0001e80000000a00 */
[----:B------:R0:W-:Y:S04]  /*05b0*/  STS.64 [R7+0x360], R42 ;  /* 0x0003602a07007388 */ /* 0x0001e80000000a00 */
[----:B------:R0:W-:Y:S01]  /*05c0*/  STS.64 [R7+0x240], R36 ;  /* 0x0002402407007388 */ /* 0x0001e20000000a00 */
[----:B------:R-:W-:Y:S06]  /*05d0*/  BAR.SYNC.DEFER_BLOCKING 0x0 ;  /* 0x0000000000007b1d */ /* 0x000fec0000010000 */
[----:B-12-4-:R-:W-:Y:S05]  /*05e0*/  @P3 BRA `(.L_x_793) ;  /* 0x0000000000a43947 */ /* 0x016fea0003800000 */
[----:B0-----:R-:W-:Y:S01]  /*05f0*/  IMAD R9, R4, 0x6, R5 ;  /* 0x0000000604097824 */ /* 0x001fe200078e0205 */
[----:B------:R-:W-:-:S03]  /*0600*/  MOV R44, R3 ;  /* 0x00000003002c7202 */ /* 0x000fc60000000f00 */
[----:B------:R-:W-:-:S04]  /*0610*/  IMAD R8, R9, 0x24, R0 ;  /* 0x0000002409087824 */ /* 0x000fc800078e0200 */
[----:B------:R-:W-:-:S04]  /*0620*/  IMAD.U32 R45, R8, 0x8, R45 ;  /* 0x00000008082d7824 */ /* 0x000fc800078e002d */
[----:B------:R-:W-:-:S07]  /*0630*/  VIADD R45, R45, 0x90 ;  /* 0x000000902d2d7836 */ /* 0x000fce0000000000 */
.L_x_794:
[----:B------:R-:W-:Y:S01]  /*0640*/  LDS.64 R20, [R45+-0x90] ;  /* 0xffff70002d147984 */ /* 0x000fe20000000a00 */
[C---:B------:R-:W-:Y:S01]  /*0650*/  ISETP.GE.U32.AND P3, PT, R44.reuse, 0x8, PT ;  /* 0x000000082c00780c */ /* 0x040fe20003f66070 */
[----:B------:R-:W-:Y:S02]  /*0660*/  VIADD R44, R44, 0x10 ;  /* 0x000000102c2c7836 */ /* 0x000fe40000000000 */
[----:B------:R-:W0:Y:S04]  /*0670*/  LDS.64 R34, [R45] ;  /* 0x000000002d227984 */ /* 0x000e280000000a00 */
[----:B------:R-:W-:Y:S04]  /*0680*/  LDS.64 R42, [R45+-0x60] ;  /* 0xffffa0002d2a7984 */ /* 0x000fe80000000a00 */
[----:B------:R-:W1:Y:S01]  /*0690*/  LDS.64 R8, [R45+-0x30] ;  /* 0xffffd0002d087984 */ /* 0x000e620000000a00 */
[----:B0-----:R-:W-:-:S02]  /*06a0*/  DADD R38, R20, R34 ;  /* 0x0000000014267229 */ /* 0x001fc40000000022 */
[----:B------:R-:W-:-:S06]  /*06b0*/  DADD R20, R20, -R34 ;  /* 0x0000000014147229 */ /* 0x000fcc0000000822 */
[C---:B------:R-:W-:Y:S02]  /*06c0*/  DFMA R34, R38.reuse, R14, RZ ;  /* 0x0000000e2622722b */ /* 0x040fe400000000ff */
[----:B------:R-:W-:Y:S02]  /*06d0*/  DFMA R40, R38, R30, RZ ;  /* 0x0000001e2628722b */ /* 0x000fe400000000ff */
[--C-:B-1----:R-:W-:Y:S02]  /*06e0*/  DADD R36, R42, R8.reuse ;  /* 0x000000002a247229 */ /* 0x102fe40000000008 */
[----:B------:R-:W-:Y:S02]  /*06f0*/  DFMA R38, R38, R12, RZ ;  /* 0x0000000c2626722b */ /* 0x000fe400000000ff */
[----:B------:R-:W-:Y:S02]  /*0700*/  DADD R8, R42, -R8 ;  /* 0x000000002a087229 */ /* 0x000fe40000000808 */
[----:B------:R-:W-:-:S02]  /*0710*/  DFMA R42, R20, R28, RZ ;  /* 0x0000001c142a722b */ /* 0x000fc400000000ff */
[C---:B------:R-:W-:Y:S02]  /*0720*/  DFMA R34, R36.reuse, R26, R34 ;  /* 0x0000001a2422722b */ /* 0x040fe40000000022 */
[C---:B------:R-:W-:Y:S02]  /*0730*/  DFMA R40, R36.reuse, R22, R40 ;  /* 0x000000162428722b */ /* 0x040fe40000000028 */
[----:B------:R-:W-:Y:S02]  /*0740*/  DFMA R38, R36, R10, R38 ;  /* 0x0000000a2426722b */ /* 0x000fe40000000026 */
[C---:B------:R-:W-:Y:S02]  /*0750*/  DFMA R36, R20.reuse, R32, RZ ;  /* 0x000000201424722b */ /* 0x040fe400000000ff */
[----:B------:R-:W-:Y:S02]  /*0760*/  DFMA R20, R20, R46, RZ ;  /* 0x0000002e1414722b */ /* 0x000fe400000000ff */
[----:B------:R-:W-:-:S04]  /*0770*/  DFMA R42, R8, R18, R42 ;  /* 0x00000012082a722b */ /* 0x000fc8000000002a */
[C---:B------:R-:W-:Y:S02]  /*0780*/  DFMA R36, R8.reuse, R24, R36 ;  /* 0x000000180824722b */ /* 0x040fe40000000024 */
[----:B------:R-:W-:-:S06]  /*0790*/  DFMA R20, R8, R16, R20 ;  /* 0x000000100814722b */ /* 0x000fcc0000000014 */
[C-C-:B------:R-:W-:Y:S02]  /*07a0*/  DADD R8, R34.reuse, -R36.reuse ;  /* 0x0000000022087229 */ /* 0x140fe40000000824 */
[----:B------:R-:W-:Y:S02]  /*07b0*/  DADD R36, R34, R36 ;  /* 0x0000000022247229 */ /* 0x000fe40000000024 */
[C-C-:B------:R-:W-:Y:S02]  /*07c0*/  DADD R34, R40.reuse, -R42.reuse ;  /* 0x0000000028227229 */ /* 0x140fe4000000082a */
[----:B------:R-:W-:Y:S01]  /*07d0*/  DADD R40, R40, R42 ;  /* 0x0000000028287229 */ /* 0x000fe2000000002a */
[----:B------:R-:W-:Y:S01]  /*07e0*/  STS.64 [R45+0x60], R8 ;  /* 0x000060082d007388 */ /* 0x000fe20000000a00 */
[C-C-:B------:R-:W-:Y:S02]  /*07f0*/  DADD R42, R38.reuse, -R20.reuse ;  /* 0x00000000262a7229 */ /* 0x140fe40000000814 */
[----:B------:R-:W-:Y:S01]  /*0800*/  DADD R20, R38, R20 ;  /* 0x0000000026147229 */ /* 0x000fe20000000014 */
[----:B------:R-:W-:Y:S04]  /*0810*/  STS.64 [R45+-0x90], R36 ;  /* 0xffff70242d007388 */ /* 0x000fe80000000a00 */
[----:B------:R-:W-:Y:S04]  /*0820*/  STS.64 [R45+0x30], R34 ;  /* 0x000030222d007388 */ /* 0x000fe80000000a00 */
[----:B------:R-:W-:Y:S04]  /*0830*/  STS.64 [R45+-0x60], R40 ;  /* 0xffffa0282d007388 */ /* 0x000fe80000000a00 */
[----:B------:R-:W-:Y:S04]  /*0840*/  STS.64 [R45], R42 ;  /* 0x0000002a2d007388 */ /* 0x000fe80000000a00 */
[----:B------:R0:W-:Y:S02]  /*0850*/  STS.64 [R45+-0x30], R20 ;  /* 0xffffd0142d007388 */ /* 0x0001e40000000a00 */
[----:B0-----:R-:W-:Y:S01]  /*0860*/  IADD3 R45, PT, PT, R45, 0x480, RZ ;  /* 0x000004802d2d7810 */ /* 0x001fe20007ffe0ff */
[----:B------:R-:W-:Y:S06]  /*0870*/  @!P3 BRA `(.L_x_794) ;  /* 0xfffffffc0070b947 */ /* 0x000fec000383ffff */
.L_x_793:
[----:B------:R-:W-:Y:S05]  /*0880*/  BSYNC.RECONVERGENT B0 ;  /* 0x0000000000007941 */ /* 0x000fea0003800200 */
.L_x_792:
[----:B------:R-:W1:Y:S01]  /*0890*/  LDCU.128 UR28, c[0x3][0x720] ;  /* 0x00c0e400ff1c77ac */ /* 0x000e620008000c00 */
[----:B------:R-:W-:Y:S01]  /*08a0*/  BSSY.RECONVERGENT B0, `(.L_x_795) ;  /* 0x0000074000007945 */ /* 0x000fe20003800200 */
[----:B------:R-:W-:Y:S06]  /*08b0*/  BAR.SYNC.DEFER_BLOCKING 0x0 ;  /* 0x0000000000007b1d */ /* 0x000fec0000010000 */
[----:B------:R-:W-:Y:S05]  /*08c0*/  @P1 BRA `(.L_x_796) ;  /* 0x0000000400c41947 */ /* 0x000fea0003800000 */
[----:B0-----:R-:W-:-:S07]  /*08d0*/  IMAD.MOV.U32 R8, RZ, RZ, R3 ;  /* 0x000000ffff087224 */ /* 0x001fce00078e0003 */
.L_x_797:
[----:B--2---:R-:W-:Y:S01]  /*08e0*/  PRMT R9, R8, 0x9910, RZ ;  /* 0x0000991008097816 */ /* 0x004fe200000000ff */
[----:B------:R-:W-:Y:S01]  /*08f0*/  IMAD.U32 R33, RZ, RZ, UR13 ;  /* 0x0000000dff217e24 */ /* 0x000fe2000f8e00ff */
[----:B------:R-:W-:Y:S01]  /*0900*/  MOV R32, UR12 ;  /* 0x0000000c00207c02 */ /* 0x000fe20008000f00 */
[----:B------:R-:W0:Y:S01]  /*0910*/  LDC.64 R36, c[0x0][0x388] ;  /* 0x0000e200ff247b82 */ /* 0x000e220000000a00 */
[----:B------:R-:W-:Y:S01]  /*0920*/  MOV R30, UR16 ;  /* 0x00000010001e7c02 */ /* 0x000fe20008000f00 */
[----:B------:R-:W-:Y:S01]  /*0930*/  IMAD R9, R9, 0xab, RZ ;  /* 0x000000ab09097824 */ /* 0x000fe200078e02ff */
[----:B------:R-:W-:Y:S01]  /*0940*/  MOV R28, UR20 ;  /* 0x00000014001c7c02 */ /* 0x000fe20008000f00 */
[----:B------:R-:W-:Y:S01]  /*0950*/  IMAD.U32 R31, RZ, RZ, UR17 ;  /* 0x00000011ff1f7e24 */ /* 0x000fe2000f8e00ff */
[----:B------:R-:W-:Y:S01]  /*0960*/  MOV R26, UR10 ;  /* 0x0000000a001a7c02 */ /* 0x000fe20008000f00 */
[----:B------:R-:W-:Y:S01]  /*0970*/  IMAD.U32 R29, RZ, RZ, UR21 ;  /* 0x00000015ff1d7e24 */ /* 0x000fe2000f8e00ff */
[----:B------:R-:W-:Y:S01]  /*0980*/  LOP3.LUT R9, R9, 0xffff, RZ, 0xc0, !PT ;  /* 0x0000ffff09097812 */ /* 0x000fe200078ec0ff */
[----:B------:R-:W-:Y:S01]  /*0990*/  IMAD.U32 R27, RZ, RZ, UR11 ;  /* 0x0000000bff1b7e24 */ /* 0x000fe2000f8e00ff */
[----:B------:R-:W-:Y:S01]  /*09a0*/  MOV R24, UR14 ;  /* 0x0000000e00187c02 */ /* 0x000fe20008000f00 */
[----:B------:R-:W-:Y:S01]  /*09b0*/  IMAD.U32 R25, RZ, RZ, UR15 ;  /* 0x0000000fff197e24 */ /* 0x000fe2000f8e00ff */
[----:B------:R-:W-:Y:S01]  /*09c0*/  SHF.R.U32.HI R42, RZ, 0xa, R9 ;  /* 0x0000000aff2a7819 */ /* 0x000fe20000011609 */
[----:B------:R-:W-:Y:S01]  /*09d0*/  IMAD.U32 R23, RZ, RZ, UR19 ;  /* 0x00000013ff177e24 */ /* 0x000fe2000f8e00ff */
[----:B------:R-:W-:Y:S01]  /*09e0*/  MOV R22, UR18 ;  /* 0x0000001200167c02 */ /* 0x000fe20008000f00 */
[----:B------:R-:W-:Y:S01]  /*09f0*/  UMOV UR4, 0x2406 ;  /* 0x0000240600047882 */ /* 0x000fe20000000000 */
[----:B------:R-:W-:-:S02]  /*0a00*/  PRMT R9, R42, 0x9910, RZ ;  /* 0x000099102a097816 */ /* 0x000fc400000000ff */
[----:B------:R-:W-:-:S03]  /*0a10*/  CS2R R50, SRZ ;  /* 0x0000000000327805 */ /* 0x000fc6000001ff00 */
[----:B------:R-:W-:-:S05]  /*0a20*/  IMAD R9, R9, 0x6, RZ ;  /* 0x0000000609097824 */ /* 0x000fca00078e02ff */
[----:B------:R-:W-:-:S04]  /*0a30*/  IADD3 R9, PT, PT, RZ, -R9, RZ ;  /* 0x80000009ff097210 */ /* 0x000fc80007ffe0ff */
[----:B------:R-:W-:Y:S02]  /*0a40*/  PRMT R43, R9, 0x7710, RZ ;  /* 0x00007710092b7816 */ /* 0x000fe400000000ff */
[----:B------:R-:W-:-:S03]  /*0a50*/  LOP3.LUT R9, R42, 0xffff, RZ, 0xc0, !PT ;  /* 0x0000ffff2a097812 */ /* 0x000fc600078ec0ff */
[----:B------:R-:W-:Y:S02]  /*0a60*/  IMAD.IADD R43, R43, 0x1, R8 ;  /* 0x000000012b2b7824 */ /* 0x000fe400078e0208 */
[----:B------:R-:W-:-:S03]  /*0a70*/  IMAD R10, R9, 0x120, R6 ;  /* 0x00000120090a7824 */ /* 0x000fc600078e0206 */
[----:B------:R-:W-:-:S04]  /*0a80*/  LOP3.LUT R43, R43, 0xff, RZ, 0xc0, !PT ;  /* 0x000000ff2b2b7812 */ /* 0x000fc800078ec0ff */
[C---:B------:R-:W-:Y:S01]  /*0a90*/  PRMT R42, R43.reuse, 0x5410, R42 ;  /* 0x000054102b2a7816 */ /* 0x040fe2000000002a */
[----:B------:R-:W-:-:S04]  /*0aa0*/  IMAD R9, R43, 0x30, R10 ;  /* 0x000000302b097824 */ /* 0x000fc800078e020a */
[----:B------:R-:W-:Y:S01]  /*0ab0*/  IDP.2A.LO.U16.U8 R47, R42, UR4, RZ ;  /* 0x000000042a2f7c26 */ /* 0x000fe200080010ff */
[----:B------:R-:W-:Y:S03]  /*0ac0*/  LDS.128 R16, [R9] ;  /* 0x0000000009107984 */ /* 0x000fe60000000c00 */
[----:B------:R-:W-:Y:S01]  /*0ad0*/  IMAD R47, R2, 0xd8, R47 ;  /* 0x000000d8022f7824 */ /* 0x000fe200078e022f */
[----:B------:R-:W2:Y:S03]  /*0ae0*/  LDS.128 R12, [R9+0x10] ;  /* 0x00001000090c7984 */ /* 0x000ea60000000c00 */
[----:B0-----:R-:W-:Y:S01]  /*0af0*/  IMAD.WIDE R36, R47, 0x8, R36 ;  /* 0x000000082f247825 */ /* 0x001fe200078e0224 */
[----:B------:R-:W-:-:S04]  /*0b00*/  CS2R R48, SRZ ;  /* 0x0000000000307805 */ /* 0x000fc8000001ff00 */
[----:B------:R-:W3:Y:S01]  /*0b10*/  @!P0 LDG.E.64.CONSTANT R50, desc[UR6][R36.64+0x28] ;  /* 0x0000280624328981 */ /* 0x000ee2000c1e9b00 */
[----:B--2---:R-:W-:Y:S02]  /*0b20*/  DADD R10, R16, R14 ;  /* 0x00000000100a7229 */ /* 0x004fe4000000000e */
[C-C-:B------:R-:W-:Y:S02]  /*0b30*/  DADD R20, R18.reuse, R12.reuse ;  /* 0x0000000012147229 */ /* 0x140fe4000000000c */
[----:B------:R-:W-:Y:S01]  /*0b40*/  DADD R34, R18, -R12 ;  /* 0x0000000012227229 */ /* 0x000fe2000000080c */
[----:B------:R-:W-:Y:S01]  /*0b50*/  CS2R R46, SRZ ;  /* 0x00000000002e7805 */ /* 0x000fe2000001ff00 */
[----:B------:R-:W-:Y:S01]  /*0b60*/  DADD R16, R16, -R14 ;  /* 0x0000000010107229 */ /* 0x000fe2000000080e */
[----:B------:R-:W-:Y:S01]  /*0b70*/  MOV R18, UR22 ;  /* 0x0000001600127c02 */ /* 0x000fe20008000f00 */
[----:B------:R-:W-:Y:S01]  /*0b80*/  IMAD.U32 R15, RZ, RZ, UR9 ;  /* 0x00000009ff0f7e24 */ /* 0x000fe2000f8e00ff */
[----:B------:R-:W-:Y:S01]  /*0b90*/  MOV R14, UR8 ;  /* 0x00000008000e7c02 */ /* 0x000fe20008000f00 */
[----:B------:R-:W-:Y:S01]  /*0ba0*/  DFMA R38, R10, R30, RZ ;  /* 0x0000001e0a26722b */ /* 0x000fe200000000ff */
[----:B------:R-:W-:Y:S01]  /*0bb0*/  IMAD.U32 R19, RZ, RZ, UR23 ;  /* 0x00000017ff137e24 */ /* 0x000fe2000f8e00ff */
[----:B------:R-:W2:Y:S02]  /*0bc0*/  @!P0 LDG.E.64.CONSTANT R48, desc[UR6][R36.64] ;  /* 0x0000000624308981 */ /* 0x000ea4000c1e9b00 */
[----:B------:R-:W-:-:S02]  /*0bd0*/  DFMA R40, R16, R32, RZ ;  /* 0x000000201028722b */ /* 0x000fc400000000ff */
[----:B------:R-:W-:Y:S01]  /*0be0*/  DFMA R12, R10, R14, RZ ;  /* 0x0000000e0a0c722b */ /* 0x000fe200000000ff */
[----:B------:R-:W4:Y:S01]  /*0bf0*/  @!P0 LDG.E.64.CONSTANT R46, desc[UR6][R36.64+0x8] ;  /* 0x00000806242e8981 */ /* 0x000f22000c1e9b00 */
[----:B------:R-:W-:Y:S02]  /*0c00*/  DFMA R44, R16, R28, RZ ;  /* 0x0000001c102c722b */ /* 0x000fe400000000ff */
[----:B------:R-:W-:Y:S02]  /*0c10*/  DFMA R38, R20, R22, R38 ;  /* 0x000000161426722b */ /* 0x000fe40000000026 */
[----:B------:R-:W-:Y:S02]  /*0c20*/  DFMA R40, R34, R24, R40 ;  /* 0x000000182228722b */ /* 0x000fe40000000028 */
[----:B------:R-:W-:Y:S02]  /*0c30*/  DFMA R12, R20, R26, R12 ;  /* 0x0000001a140c722b */ /* 0x000fe4000000000c */
[----:B------:R-:W-:-:S06]  /*0c40*/  DFMA R44, R34, R18, R44 ;  /* 0x00000012222c722b */ /* 0x000fcc000000002c */
[C-C-:B------:R-:W-:Y:S02]  /*0c50*/  DADD R42, R12.reuse, R40.reuse ;  /* 0x000000000c2a7229 */ /* 0x140fe40000000028 */
[----:B------:R-:W-:Y:S02]  /*0c60*/  DADD R40, R12, -R40 ;  /* 0x000000000c287229 */ /* 0x000fe40000000828 */
[C-C-:B------:R-:W-:Y:S02]  /*0c70*/  DADD R12, R38.reuse, R44.reuse ;  /* 0x00000000260c7229 */ /* 0x140fe4000000002c */
[----:B------:R-:W-:Y:S01]  /*0c80*/  DADD R44, R38, -R44 ;  /* 0x00000000262c7229 */ /* 0x000fe2000000082c */
[----:B------:R-:W-:-:S06]  /*0c90*/  CS2R R38, SRZ ;  /* 0x0000000000267805 */ /* 0x000fcc000001ff00 */
[----:B------:R-:W5:Y:S01]  /*0ca0*/  @!P0 LDG.E.64.CONSTANT R38, desc[UR6][R36.64+0x20] ;  /* 0x0000200624268981 */ /* 0x000f62000c1e9b00 */
[----:B---3--:R-:W-:Y:S01]  /*0cb0*/  DMUL R40, R40, R50 ;  /* 0x0000003228287228 */ /* 0x008fe20000000000 */
[----:B------:R-:W-:-:S06]  /*0cc0*/  CS2R R50, SRZ ;  /* 0x0000000000327805 */ /* 0x000fcc000001ff00 */
[----:B------:R-:W3:Y:S01]  /*0cd0*/  @!P0 LDG.E.64.CONSTANT R50, desc[UR6][R36.64+0x10] ;  /* 0x0000100624328981 */ /* 0x000ee2000c1e9b00 */
[----:B-----5:R-:W-:Y:S02]  /*0ce0*/  DMUL R44, R44, R38 ;  /* 0x000000262c2c7228 */ /* 0x020fe40000000000 */
[CCC-:B--2---:R-:W-:Y:S02]  /*0cf0*/  DFMA R38, R42.reuse, R48.reuse, -R40.reuse ;  /* 0x000000302a26722b */ /* 0x1c4fe40000000828 */
[----:B------:R-:W-:-:S04]  /*0d00*/  DFMA R40, R42, R48, R40 ;  /* 0x000000302a28722b */ /* 0x000fc80000000028 */
[CCC-:B----4-:R-:W-:Y:S02]  /*0d10*/  DFMA R42, R12.reuse, R46.reuse, -R44.reuse ;  /* 0x0000002e0c2a722b */ /* 0x1d0fe4000000082c */
[----:B------:R-:W-:Y:S01]  /*0d20*/  DFMA R44, R12, R46, R44 ;  /* 0x0000002e0c2c722b */ /* 0x000fe2000000002c */
[----:B------:R-:W-:Y:S01]  /*0d30*/  MOV R12, UR24 ;  /* 0x00000018000c7c02 */ /* 0x000fe20008000f00 */
[----:B------:R-:W-:-:S06]  /*0d40*/  IMAD.U32 R13, RZ, RZ, UR25 ;  /* 0x00000019ff0d7e24 */ /* 0x000fcc000f8e00ff */
[----:B------:R-:W-:Y:S01]  /*0d50*/  DFMA R46, R10, R12, RZ ;  /* 0x0000000c0a2e722b */ /* 0x000fe200000000ff */
[----:B------:R-:W-:Y:S01]  /*0d60*/  MOV R10, UR26 ;  /* 0x0000001a000a7c02 */ /* 0x000fe20008000f00 */
[----:B------:R-:W-:-:S06]  /*0d70*/  IMAD.U32 R11, RZ, RZ, UR27 ;  /* 0x0000001bff0b7e24 */ /* 0x000fcc000f8e00ff */
[----:B------:R-:W-:Y:S01]  /*0d80*/  DFMA R20, R20, R10, R46 ;  /* 0x0000000a1414722b */ /* 0x000fe2000000002e */
[----:B-1----:R-:W-:Y:S01]  /*0d90*/  MOV R46, UR28 ;  /* 0x0000001c002e7c02 */ /* 0x002fe20008000f00 */
[----:B------:R-:W-:-:S06]  /*0da0*/  IMAD.U32 R47, RZ, RZ, UR29 ;  /* 0x0000001dff2f7e24 */ /* 0x000fcc000f8e00ff */
[----:B------:R-:W-:Y:S01]  /*0db0*/  DFMA R48, R16, R46, RZ ;  /* 0x0000002e1030722b */ /* 0x000fe200000000ff */
[----:B------:R-:W-:Y:S01]  /*0dc0*/  MOV R16, UR30 ;  /* 0x0000001e00107c02 */ /* 0x000fe20008000f00 */
[----:B------:R-:W-:-:S06]  /*0dd0*/  IMAD.U32 R17, RZ, RZ, UR31 ;  /* 0x0000001fff117e24 */ /* 0x000fcc000f8e00ff */
[----:B------:R-:W-:Y:S01]  /*0de0*/  DFMA R34, R34, R16, R48 ;  /* 0x000000102222722b */ /* 0x000fe20000000030 */
[----:B------:R-:W-:-:S06]  /*0df0*/  CS2R R48, SRZ ;  /* 0x0000000000307805 */ /* 0x000fcc000001ff00 */
[----:B------:R0:W2:Y:S01]  /*0e00*/  @!P0 LDG.E.64.CONSTANT R48, desc[UR6][R36.64+0x18] ;  /* 0x0000180624308981 */ /* 0x0000a2000c1e9b00 */
[C-C-:B------:R-:W-:Y:S02]  /*0e10*/  DADD R52, R20.reuse, R34.reuse ;  /* 0x0000000014347229 */ /* 0x140fe40000000022 */
[----:B------:R-:W-:Y:S02]  /*0e20*/  DADD R20, R20, -R34 ;  /* 0x0000000014147229 */ /* 0x000fe40000000822 */
[C---:B------:R-:W-:Y:S02]  /*0e30*/  DFMA R34, R40.reuse, R14, RZ ;  /* 0x0000000e2822722b */ /* 0x040fe400000000ff */
[----:B------:R-:W-:-:S06]  /*0e40*/  DFMA R40, R40, R26, RZ ;  /* 0x0000001a2828722b */ /* 0x000fcc00000000ff */
[C---:B------:R-:W-:Y:S02]  /*0e50*/  DFMA R34, R44.reuse, R30, R34 ;  /* 0x0000001e2c22722b */ /* 0x040fe40000000022 */
[----:B------:R-:W-:Y:S02]  /*0e60*/  DFMA R40, R44, R22, R40 ;  /* 0x000000162c28722b */ /* 0x000fe40000000028 */
[C---:B------:R-:W-:Y:S02]  /*0e70*/  DFMA R44, R38.reuse, R32, RZ ;  /* 0x00000020262c722b */ /* 0x040fe400000000ff */
[----:B------:R-:W-:-:S06]  /*0e80*/  DFMA R38, R38, R24, RZ ;  /* 0x000000182626722b */ /* 0x000fcc00000000ff */
[C---:B------:R-:W-:Y:S02]  /*0e90*/  DFMA R44, R42.reuse, R28, R44 ;  /* 0x0000001c2a2c722b */ /* 0x040fe4000000002c */
[----:B------:R-:W-:Y:S01]  /*0ea0*/  DFMA R38, R42, R18, R38 ;  /* 0x000000122a26722b */ /* 0x000fe20000000026 */
[C---:B------:R-:W-:Y:S02]  /*0eb0*/  ISETP.GE.U32.AND P1, PT, R8.reuse, 0x14, PT ;  /* 0x000000140800780c */ /* 0x040fe40003f26070 */
[----:B0-----:R-:W-:-:S05]  /*0ec0*/  IADD3 R36, PT, PT, R8, 0x10, RZ ;  /* 0x0000001008247810 */ /* 0x001fca0007ffe0ff */
[----:B------:R-:W-:Y:S01]  /*0ed0*/  IMAD.MOV.U32 R8, RZ, RZ, R36 ;  /* 0x000000ffff087224 */ /* 0x000fe200078e0024 */
[----:B--2---:R-:W-:-:S08]  /*0ee0*/  DMUL R48, R20, R48 ;  /* 0x0000003014307228 */ /* 0x004fd00000000000 */
[CCC-:B---3--:R-:W-:Y:S02]  /*0ef0*/  DFMA R20, R52.reuse, R50.reuse, -R48.reuse ;  /* 0x000000323414722b */ /* 0x1c8fe40000000830 */
[----:B------:R-:W-:-:S06]  /*0f00*/  DFMA R48, R52, R50, R48 ;  /* 0x000000323430722b */ /* 0x000fcc0000000030 */
[----:B------:R-:W-:Y:S02]  /*0f10*/  DFMA R44, R20, R46, R44 ;  /* 0x0000002e142c722b */ /* 0x000fe4000000002c */
[C---:B------:R-:W-:Y:S02]  /*0f20*/  DFMA R34, R48.reuse, R12, R34 ;  /* 0x0000000c3022722b */ /* 0x040fe40000000022 */
[----:B------:R-:W-:Y:S02]  /*0f30*/  DFMA R40, R48, R10, R40 ;  /* 0x0000000a3028722b */ /* 0x000fe40000000028 */
[----:B------:R-:W-:-:S04]  /*0f40*/  DFMA R38, R20, R16, R38 ;  /* 0x000000101426722b */ /* 0x000fc80000000026 */
[C-C-:B------:R-:W-:Y:S02]  /*0f50*/  DADD R20, R34.reuse, -R44.reuse ;  /* 0x0000000022147229 */ /* 0x140fe4000000082c */
[----:B------:R-:W-:Y:S02]  /*0f60*/  DADD R44, R34, R44 ;  /* 0x00000000222c7229 */ /* 0x000fe4000000002c */
[C-C-:B------:R-:W-:Y:S02]  /*0f70*/  DADD R34, R40.reuse, -R38.reuse ;  /* 0x0000000028227229 */ /* 0x140fe40000000826 */
[----:B------:R-:W-:Y:S01]  /*0f80*/  DADD R38, R40, R38 ;  /* 0x0000000028267229 */ /* 0x000fe20000000026 */
[----:B------:R2:W-:Y:S04]  /*0f90*/  STS.64 [R9+0x18], R20 ;  /* 0x0000181409007388 */ /* 0x0005e80000000a00 */
[----:B------:R2:W-:Y:S04]  /*0fa0*/  STS.64 [R9], R44 ;  /* 0x0000002c09007388 */ /* 0x0005e80000000a00 */
[----:B------:R2:W-:Y:S04]  /*0fb0*/  STS.64 [R9+0x10], R34 ;  /* 0x0000102209007388 */ /* 0x0005e80000000a00 */
[----:B------:R2:W-:Y:S01]  /*0fc0*/  STS.64 [R9+0x8], R38 ;  /* 0x0000082609007388 */ /* 0x0005e20000000a00 */
[----:B------:R-:W-:Y:S05]  /*0fd0*/  @!P1 BRA `(.L_x_797) ;  /* 0xfffffff800409947 */ /* 0x000fea000383ffff */
.L_x_796:
[----:B-1----:R-:W-:Y:S05]  /*0fe0*/  BSYNC.RECONVERGENT B0 ;  /* 0x0000000000007941 */ /* 0x002fea0003800200 */
.L_x_795:
[----:B------:R-:W-:Y:S06]  /*0ff0*/  BAR.SYNC.DEFER_BLOCKING 0x0 ;  /* 0x0000000000007b1d */ /* 0x000fec0000010000 */
[----:B------:R-:W-:Y:S04]  /*1000*/  BSSY.RECONVERGENT B0, `(.L_x_798) ;  /* 0x000002d000007945 */ /* 0x000fe80003800200 */
[----:B------:R-:W-:Y:S05]  /*1010*/  @P2 BRA `(.L_x_799) ;  /* 0x0000000000ac2947 */ /* 0x000fea0003800000 */
[----:B------:R-:W1:Y:S01]  /*1020*/  S2UR UR5, SR_CgaCtaId ;  /* 0x00000000000579c3 */ /* 0x000e620000008800 */
[----:B------:R-:W-:Y:S01]  /*1030*/  IMAD R5, R4, 0x6, R5 ;  /* 0x0000000604057824 */ /* 0x000fe200078e0205 */
[----:B------:R-:W-:-:S03]  /*1040*/  UMOV UR4, 0x400 ;  /* 0x0000040000047882 */ /* 0x000fc60000000000 */
[----:B------:R-:W-:Y:S01]  /*1050*/  IMAD R5, R5, 0x24, R0 ;  /* 0x0000002405057824 */ /* 0x000fe200078e0200 */
[----:B-1----:R-:W-:-:S06]  /*1060*/  ULEA UR4, UR5, UR4, 0x18 ;  /* 0x0000000405047291 */ /* 0x002fcc000f8ec0ff */
[----:B------:R-:W-:-:S04]  /*1070*/  LEA R5, R5, UR4, 0x3 ;  /* 0x0000000405057c11 */ /* 0x000fc8000f8e18ff */
[----:B------:R-:W-:-:S07]  /*1080*/  IADD3 R6, PT, PT, R5, 0x90, RZ ;  /* 0x0000009005067810 */ /* 0x000fce0007ffe0ff */
.L_x_800:
[----:B0-----:R-:W-:Y:S01]  /*1090*/  LDS.64 R40, [R6+-0x90] ;  /* 0xffff700006287984 */ /* 0x001fe20000000a00 */
[C---:B------:R-:W-:Y:S01]  /*10a0*/  ISETP.GE.U32.AND P0, PT, R3.reuse, 0x8, PT ;  /* 0x000000080300780c */ /* 0x040fe20003f06070 */
[----:B------:R-:W-:Y:S02]  /*10b0*/  VIADD R3, R3, 0x10 ;  /* 0x0000001003037836 */ /* 0x000fe40000000000 */
[----:B--2---:R-:W0:Y:S04]  /*10c0*/  LDS.64 R20, [R6+0x60] ;  /* 0x0000600006147984 */ /* 0x004e280000000a00 */
[----:B------:R-:W-:Y:S04]  /*10d0*/  LDS.64 R36, [R6+-0x60] ;  /* 0xffffa00006247984 */ /* 0x000fe80000000a00 */
[----:B------:R-:W1:Y:S04]  /*10e0*/  LDS.64 R38, [R6+0x30] ;  /* 0x0000300006267984 */ /* 0x000e680000000a00 */
[----:B------:R-:W-:Y:S04]  /*10f0*/  LDS.64 R4, [R6+-0x30] ;  /* 0xffffd00006047984 */ /* 0x000fe80000000a00 */
[----:B------:R-:W2:Y:S01]  /*1100*/  LDS.64 R8, [R6] ;  /* 0x0000000006087984 */ /* 0x000ea20000000a00 */
[----:B0-----:R-:W-:-:S02]  /*1110*/  DADD R34, R40, R20 ;  /* 0x0000000028227229 */ /* 0x001fc40000000014 */
[----:B------:R-:W-:Y:S02]  /*1120*/  DADD R40, R40, -R20 ;  /* 0x0000000028287229 */ /* 0x000fe40000000814 */
[----:B-1----:R-:W-:-:S04]  /*1130*/  DADD R20, R36, R38 ;  /* 0x0000000024147229 */ /* 0x002fc80000000026 */
[C---:B------:R-:W-:Y:S02]  /*1140*/  DFMA R42, R34.reuse, R14, RZ ;  /* 0x0000000e222a722b */ /* 0x040fe400000000ff */
[----:B------:R-:W-:Y:S02]  /*1150*/  DFMA R34, R34, R26, RZ ;  /* 0x0000001a2222722b */ /* 0x000fe400000000ff */
[----:B------:R-:W-:Y:S02]  /*1160*/  DADD R36, R36, -R38 ;  /* 0x0000000024247229 */ /* 0x000fe40000000826 */
[C---:B------:R-:W-:Y:S02]  /*1170*/  DFMA R38, R40.reuse, R24, RZ ;  /* 0x000000182826722b */ /* 0x040fe400000000ff */
[----:B------:R-:W-:Y:S02]  /*1180*/  DFMA R40, R40, R32, RZ ;  /* 0x000000202828722b */ /* 0x000fe400000000ff */
[----:B------:R-:W-:-:S02]  /*1190*/  DFMA R42, R20, R30, R42 ;  /* 0x0000001e142a722b */ /* 0x000fc4000000002a */
[----:B------:R-:W-:Y:S02]  /*11a0*/  DFMA R34, R20, R22, R34 ;  /* 0x000000161422722b */ /* 0x000fe40000000022 */
[C-C-:B--2---:R-:W-:Y:S02]  /*11b0*/  DADD R20, R4.reuse, R8.reuse ;  /* 0x0000000004147229 */ /* 0x144fe40000000008 */
[----:B------:R-:W-:Y:S02]  /*11c0*/  DADD R4, R4, -R8 ;  /* 0x0000000004047229 */ /* 0x000fe40000000808 */
[C---:B------:R-:W-:Y:S02]  /*11d0*/  DFMA R38, R36.reuse, R18, R38 ;  /* 0x000000122426722b */ /* 0x040fe40000000026 */
[----:B------:R-:W-:Y:S02]  /*11e0*/  DFMA R40, R36, R28, R40 ;  /* 0x0000001c2428722b */ /* 0x000fe40000000028 */
[----:B------:R-:W-:-:S02]  /*11f0*/  DFMA R42, R20, R12, R42 ;  /* 0x0000000c142a722b */ /* 0x000fc4000000002a */
[----:B------:R-:W-:Y:S02]  /*1200*/  DFMA R34, R20, R10, R34 ;  /* 0x0000000a1422722b */ /* 0x000fe40000000022 */
[C---:B------:R-:W-:Y:S02]  /*1210*/  DFMA R38, R4.reuse, R16, R38 ;  /* 0x000000100426722b */ /* 0x040fe40000000026 */
[----:B------:R-:W-:-:S06]  /*1220*/  DFMA R40, R4, R46, R40 ;  /* 0x0000002e0428722b */ /* 0x000fcc0000000028 */
        /* <DEDUP_REMOVED lines=8> */
[----:B0-----:R-:W-:Y:S01]  /*12b0*/  IADD3 R6, PT, PT, R6, 0x480, RZ ;  /* 0x0000048006067810 */ /* 0x001fe20007ffe0ff */
[----:B------:R-:W-:Y:S06]  /*12c0*/  @!P0 BRA `(.L_x_800) ;  /* 0xfffffffc00708947 */ /* 0x000fec000383ffff */
.L_x_799:
[----:B------:R-:W-:Y:S05]  /*12d0*/  BSYNC.RECONVERGENT B0 ;  /* 0x0000000000007941 */ /* 0x000fea0003800200 */
.L_x_798:
[----:B------:R-:W-:Y:S06]  /*12e0*/  BAR.SYNC.DEFER_BLOCKING 0x0 ;  /* 0x0000000000007b1d */ /* 0x000fec0000010000 */
[----:B------:R-:W1:Y:S01]  /*12f0*/  LDCU UR4, c[0x0][0x380] ;  /* 0x00007000ff0477ac */ /* 0x000e620008000800 */
[----:B0-----:R0:W3:Y:S01]  /*1300*/  LDS.64 R36, [R7] ;  /* 0x0000000007247984 */ /* 0x0010e20000000a00 */
[----:B-1----:R-:W-:-:S03]  /*1310*/  ISETP.GE.AND P0, PT, R2, UR4, PT ;  /* 0x0000000402007c0c */ /* 0x002fc6000bf06270 */
[----:B--2---:R0:W1:Y:S04]  /*1320*/  LDS.64 R38, [R7+0x5a0] ;  /* 0x0005a00007267984 */ /* 0x0040680000000a00 */
[----:B------:R0:W2:Y:S04]  /*1330*/  LDS.64 R34, [R7+0x120] ;  /* 0x0001200007227984 */ /* 0x0000a80000000a00 */
[----:B------:R0:W4:Y:S04]  /*1340*/  LDS.64 R20, [R7+0x480] ;  /* 0x0004800007147984 */ /* 0x0001280000000a00 */
[----:B------:R0:W0:Y:S04]  /*1350*/  LDS.64 R4, [R7+0x240] ;  /* 0x0002400007047984 */ /* 0x0000280000000a00 */
[----:B------:R0:W0:Y:S01]  /*1360*/  LDS.64 R8, [R7+0x360] ;  /* 0x0003600007087984 */ /* 0x0000220000000a00 */
[----:B------:R-:W-:Y:S05]  /*1370*/  @P0 EXIT ;  /* 0x000000000000094d */ /* 0x000fea0003800000 */
[----:B------:R-:W5:Y:S01]  /*1380*/  S2R R3, SR_TID.X ;  /* 0x0000000000037919 */ /* 0x000f620000002100 */
[----:B-1-3--:R-:W-:Y:S02]  /*1390*/  DADD R40, R36, R38 ;  /* 0x0000000024287229 */ /* 0x00afe40000000026 */
[----:B0-2-4-:R-:W-:Y:S02]  /*13a0*/  DADD R6, R34, R20 ;  /* 0x0000000022067229 */ /* 0x015fe40000000014 */
[----:B------:R-:W-:Y:S02]  /*13b0*/  DADD R36, R36, -R38 ;  /* 0x0000000024247229 */ /* 0x000fe40000000826 */
[----:B------:R-:W-:Y:S02]  /*13c0*/  DADD R20, R34, -R20 ;  /* 0x0000000022147229 */ /* 0x000fe40000000814 */
[C---:B------:R-:W-:Y:S02]  /*13d0*/  DFMA R14, R40.reuse, R14, RZ ;  /* 0x0000000e280e722b */ /* 0x040fe400000000ff */
[----:B------:R-:W-:-:S02]  /*13e0*/  DFMA R26, R40, R26, RZ ;  /* 0x0000001a281a722b */ /* 0x000fc400000000ff */
[C---:B------:R-:W-:Y:S02]  /*13f0*/  DFMA R34, R36.reuse, R24, RZ ;  /* 0x000000182422722b */ /* 0x040fe400000000ff */
[----:B------:R-:W-:Y:S02]  /*1400*/  DFMA R32, R36, R32, RZ ;  /* 0x000000202420722b */ /* 0x000fe400000000ff */
[----:B------:R-:W-:Y:S02]  /*1410*/  DFMA R30, R6, R30, R14 ;  /* 0x0000001e061e722b */ /* 0x000fe4000000000e */
[----:B------:R-:W0:Y:S01]  /*1420*/  LDC.64 R14, c[0x0][0x3a8] ;  /* 0x0000ea00ff0e7b82 */ /* 0x000e220000000a00 */
[----:B------:R-:W-:Y:S02]  /*1430*/  DADD R24, R4, R8 ;  /* 0x0000000004187229 */ /* 0x000fe40000000008 */
[----:B------:R-:W-:Y:S02]  /*1440*/  DFMA R26, R6, R22, R26 ;  /* 0x00000016061a722b */ /* 0x000fe4000000001a */
[----:B------:R-:W-:-:S02]  /*1450*/  DFMA R34, R20, R18, R34 ;  /* 0x000000121422722b */ /* 0x000fc40000000022 */
[----:B------:R-:W-:Y:S02]  /*1460*/  DADD R4, R4, -R8 ;  /* 0x0000000004047229 */ /* 0x000fe40000000808 */
[----:B------:R-:W-:Y:S02]  /*1470*/  DFMA R32, R20, R28, R32 ;  /* 0x0000001c1420722b */ /* 0x000fe40000000020 */
[C---:B------:R-:W-:Y:S01]  /*1480*/  DFMA R30, R24.reuse, R12, R30 ;  /* 0x0000000c181e722b */ /* 0x040fe2000000001e */
[----:B-----5:R-:W-:Y:S01]  /*1490*/  LOP3.LUT R3, R3, 0x3fc, RZ, 0xc0, !PT ;  /* 0x000003fc03037812 */ /* 0x020fe200078ec0ff */
[----:B------:R-:W-:Y:S02]  /*14a0*/  DFMA R26, R24, R10, R26 ;  /* 0x0000000a181a722b */ /* 0x000fe4000000001a */
[C---:B------:R-:W-:Y:S02]  /*14b0*/  DFMA R34, R4.reuse, R16, R34 ;  /* 0x000000100422722b */ /* 0x040fe40000000022 */
[----:B------:R-:W-:Y:S01]  /*14c0*/  IMAD.IADD R3, R0, 0x1, R3 ;  /* 0x0000000100037824 */ /* 0x000fe200078e0203 */
[----:B------:R-:W-:-:S04]  /*14d0*/  DFMA R32, R4, R46, R32 ;  /* 0x0000002e0420722b */ /* 0x000fc80000000020 */
[----:B------:R-:W-:Y:S01]  /*14e0*/  LEA R9, R2, R3, 0x6 ;  /* 0x0000000302097211 */ /* 0x000fe200078e30ff */
[C-C-:B------:R-:W-:Y:S02]  /*14f0*/  DADD R4, R26.reuse, R34.reuse ;  /* 0x000000001a047229 */ /* 0x140fe40000000022 */
[----:B------:R-:W-:Y:S02]  /*1500*/  DADD R6, R26, -R34 ;  /* 0x000000001a067229 */ /* 0x000fe40000000822 */
[----:B0-----:R-:W-:Y:S01]  /*1510*/  IMAD.WIDE R14, R9, 0x8, R14 ;  /* 0x00000008090e7825 */ /* 0x001fe200078e020e */
[C-C-:B------:R-:W-:Y:S02]  /*1520*/  DADD R2, R30.reuse, R32.reuse ;  /* 0x000000001e027229 */ /* 0x140fe40000000020 */
[----:B------:R-:W-:Y:S02]  /*1530*/  DADD R8, R30, -R32 ;  /* 0x000000001e087229 */ /* 0x000fe40000000820 */
[----:B------:R-:W-:Y:S04]  /*1540*/  STG.E.64 desc[UR6][R14.64+0x80], R4 ;  /* 0x000080040e007986 */ /* 0x000fe8000c101b06 */
[----:B------:R-:W-:Y:S04]  /*1550*/  STG.E.64 desc[UR6][R14.64+0x100], R6 ;  /* 0x000100060e007986 */ /* 0x000fe8000c101b06 */
[----:B------:R-:W-:Y:S04]  /*1560*/  STG.E.64 desc[UR6][R14.64], R2 ;  /* 0x000000020e007986 */ /* 0x000fe8000c101b06 */
[----:B------:R-:W-:Y:S01]  /*1570*/  STG.E.64 desc[UR6][R14.64+0x180], R8 ;  /* 0x000180080e007986 */ /* 0x000fe2000c101b06 */
[----:B------:R-:W-:Y:S05]  /*1580*/  EXIT ;  /* 0x000000000000794d */ /* 0x000fea0003800000 */
.L_x_801:
        /* <DEDUP_REMOVED lines=15> */
.L_x_1120:


//--------------------- .text._Z32massMatrixMultiplyRegisterKernelILi4ELi6ELi2EEviPKdS1_S1_S1_Pd --------------------------
	.section	.text._Z32massMatrixMultiplyRegisterKernelILi4ELi6ELi2EEviPKdS1_S1_S1_Pd,"ax",@progbits
	.align	128
        .global         _Z32massMatrixMultiplyRegisterKernelILi4ELi6ELi2EEviPKdS1_S1_S1_Pd
        .type           _Z32massMatrixMultiplyRegisterKernelILi4ELi6ELi2EEviPKdS1_S1_S1_Pd,@function
        .size           _Z32massMatrixMultiplyRegisterKernelILi4ELi6ELi2EEviPKdS1_S1_S1_Pd,(.L_x_1121 - _Z32massMatrixMultiplyRegisterKernelILi4ELi6ELi2EEviPKdS1_S1_S1_Pd)
        .other          _Z32massMatrixMultiplyRegisterKernelILi4ELi6ELi2EEviPKdS1_S1_S1_Pd,@"STO_CUDA_ENTRY STV_DEFAULT"
_Z32massMatrixMultiplyRegisterKernelILi4ELi6ELi2EEviPKdS1_S1_S1_Pd:
.text._Z32massMatrixMultiplyRegisterKernelILi4ELi6ELi2EEviPKdS1_S1_S1_Pd:
        /* <DEDUP_REMOVED lines=49> */
[----:B--2---:R-:W-:Y:S01]  /*0310*/  R2UR UR20, R10 ;  /* 0x000000000a1472ca */ /* 0x004fe200000e0000 */
[----:B------:R-:W1:Y:S01]  /*0320*/  LDS.128 R12, [R21+0xda0] ;  /* 0x000da000150c7984 */ /* 0x000e620000000c00 */
[----:B------:R-:W-:Y:S02]  /*0330*/  R2UR UR21, R11 ;  /* 0x000000000b1572ca */ /* 0x000fe400000e0000 */
[----:B------:R-:W-:-:S02]  /*0340*/  R2UR UR6, R8 ;  /* 0x00000000080672ca */ /* 0x000fc400000e0000 */
[----:B------:R-:W-:Y:S02]  /*0350*/  R2UR UR7, R9 ;  /* 0x00000000090772ca */ /* 0x000fe400000e0000 */
[----:B------:R-:W2:Y:S01]  /*0360*/  LDS.128 R8, [R21+0xdc0] ;  /* 0x000dc00015087984 */ /* 0x000ea20000000c00 */
[----:B0-----:R-:W-:Y:S02]  /*0370*/  R2UR UR10, R4 ;  /* 0x00000000040a72ca */ /* 0x001fe400000e0000 */
[----:B------:R-:W-:Y:S01]  /*0380*/  R2UR UR11, R5 ;  /* 0x00000000050b72ca */ /* 0x000fe200000e0000 */
[C-C-:B----4-:R-:W-:Y:S01]  /*0390*/  DADD R4, R28.reuse, R22.reuse ;  /* 0x000000001c047229 */ /* 0x150fe20000000016 */
[----:B---3--:R-:W-:Y:S01]  /*03a0*/  R2UR UR16, R16 ;  /* 0x00000000101072ca */ /* 0x008fe200000e0000 */
[----:B------:R-:W-:Y:S01]  /*03b0*/  DADD R22, R28, -R22 ;  /* 0x000000001c167229 */ /* 0x000fe20000000816 */
[----:B------:R-:W-:Y:S02]  /*03c0*/  R2UR UR17, R17 ;  /* 0x00000000111172ca */ /* 0x000fe400000e0000 */
[----:B------:R-:W-:-:S02]  /*03d0*/  R2UR UR24, R6 ;  /* 0x00000000061872ca */ /* 0x000fc400000e0000 */
[----:B------:R-:W-:Y:S01]  /*03e0*/  R2UR UR25, R7 ;  /* 0x00000000071972ca */ /* 0x000fe200000e0000 */
[C-C-:B-----5:R-:W-:Y:S01]  /*03f0*/  DADD R6, R26.reuse, R24.reuse ;  /* 0x000000001a067229 */ /* 0x160fe20000000018 */
[----:B------:R-:W-:Y:S01]  /*0400*/  R2UR UR30, R18 ;  /* 0x00000000121e72ca */ /* 0x000fe200000e0000 */
[----:B------:R-:W-:Y:S01]  /*0410*/  DADD R24, R26, -R24 ;  /* 0x000000001a187229 */ /* 0x000fe20000000818 */
[----:B------:R-:W-:Y:S02]  /*0420*/  R2UR UR31, R19 ;  /* 0x00000000131f72ca */ /* 0x000fe400000e0000 */
[----:B-1----:R-:W-:Y:S02]  /*0430*/  R2UR UR14, R12 ;  /* 0x000000000c0e72ca */ /* 0x002fe400000e0000 */
[----:B------:R-:W-:Y:S01]  /*0440*/  R2UR UR15, R13 ;  /* 0x000000000d0f72ca */ /* 0x000fe200000e0000 */
[----:B------:R-:W-:Y:S01]  /*0450*/  DFMA R12, R22, UR8, RZ ;  /* 0x00000008160c7c2b */ /* 0x000fe200080000ff */
[----:B------:R-:W-:-:S02]  /*0460*/  R2UR UR28, R14 ;  /* 0x000000000e1c72ca */ /* 0x000fc400000e0000 */
[----:B------:R-:W-:Y:S02]  /*0470*/  R2UR UR29, R15 ;  /* 0x000000000f1d72ca */ /* 0x000fe400000e0000 */
[----:B--2---:R-:W-:Y:S02]  /*0480*/  R2UR UR12, R8 ;  /* 0x00000000080c72ca */ /* 0x004fe400000e0000 */
[----:B------:R-:W-:Y:S01]  /*0490*/  R2UR UR13, R9 ;  /* 0x00000000090d72ca */ /* 0x000fe200000e0000 */
[----:B------:R-:W-:Y:S01]  /*04a0*/  DFMA R8, R4, UR6, RZ ;  /* 0x0000000604087c2b */ /* 0x000fe200080000ff */
[----:B------:R-:W-:Y:S01]  /*04b0*/  R2UR UR26, R10 ;  /* 0x000000000a1a72ca */ /* 0x000fe200000e0000 */
[----:B------:R-:W-:Y:S01]  /*04c0*/  DFMA R12, R24, UR22, R12 ;  /* 0x00000016180c7c2b */ /* 0x000fe2000800000c */
[----:B------:R-:W-:Y:S01]  /*04d0*/  R2UR UR27, R11 ;  /* 0x000000000b1b72ca */ /* 0x000fe200000e0000 */
[C---:B------:R-:W-:Y:S02]  /*04e0*/  DFMA R10, R4.reuse, UR10, RZ ;  /* 0x0000000a040a7c2b */ /* 0x040fe400080000ff */
[----:B------:R-:W-:-:S02]  /*04f0*/  DFMA R14, R4, UR14, RZ ;  /* 0x0000000e040e7c2b */ /* 0x000fc400080000ff */
[----:B------:R-:W-:-:S04]  /*0500*/  DFMA R8, R6, UR20, R8 ;  /* 0x0000001406087c2b */ /* 0x000fc80008000008 */
[C---:B------:R-:W-:Y:S02]  /*0510*/  DFMA R4, R22.reuse, UR12, RZ ;  /* 0x0000000c16047c2b */ /* 0x040fe400080000ff */
[----:B------:R-:W-:Y:S02]  /*0520*/  DFMA R22, R22, UR16, RZ ;  /* 0x0000001016167c2b */ /* 0x000fe400080000ff */
[C---:B------:R-:W-:Y:S02]  /*0530*/  DFMA R10, R6.reuse, UR24, R10 ;  /* 0x00000018060a7c2b */ /* 0x040fe4000800000a */
[----:B------:R-:W-:Y:S02]  /*0540*/  DFMA R14, R6, UR28, R14 ;  /* 0x0000001c060e7c2b */ /* 0x000fe4000800000e */
[C---:B------:R-:W-:Y:S02]  /*0550*/  DFMA R6, R24.reuse, UR26, R4 ;  /* 0x0000001a18067c2b */ /* 0x040fe40008000004 */
[----:B------:R-:W-:Y:S01]  /*0560*/  DFMA R22, R24, UR30, R22 ;  /* 0x0000001e18167c2b */ /* 0x000fe20008000016 */
[----:B------:R-:W-:Y:S01]  /*0570*/  SHF.R.U32.HI R4, RZ, 0x2, R20 ;  /* 0x00000002ff047819 */ /* 0x000fe20000011614 */
[----:B------:R-:W-:Y:S01]  /*0580*/  IMAD R5, R3, 0x6c0, R21 ;  /* 0x000006c003057824 */ /* 0x000fe200078e0215 */
[----:B------:R-:W-:-:S02]  /*0590*/  DADD R16, R8, -R12 ;  /* 0x0000000008107229 */ /* 0x000fc4000000080c */
[----:B------:R-:W-:Y:S01]  /*05a0*/  DADD R12, R8, R12 ;  /* 0x00000000080c7229 */ /* 0x000fe2000000000c */
[----:B------:R-:W-:Y:S01]  /*05b0*/  IMAD R25, R4, 0x30, R5 ;  /* 0x0000003004197824 */ /* 0x000fe200078e0205 */
[C-C-:B------:R-:W-:Y:S02]  /*05c0*/  DADD R8, R10.reuse, -R6.reuse ;  /* 0x000000000a087229 */ /* 0x140fe40000000806 */
[----:B------:R-:W-:Y:S02]  /*05d0*/  DADD R18, R10, R6 ;  /* 0x000000000a127229 */ /* 0x000fe40000000006 */
[C-C-:B------:R-:W-:Y:S01]  /*05e0*/  DADD R10, R14.reuse, -R22.reuse ;  /* 0x000000000e0a7229 */ /* 0x140fe20000000816 */
[----:B------:R-:W-:Y:S01]  /*05f0*/  IMAD R6, R0, 0x8, R25 ;  /* 0x0000000800067824 */ /* 0x000fe200078e0219 */
[----:B------:R-:W-:-:S04]  /*0600*/  DADD R14, R14, R22 ;  /* 0x000000000e0e7229 */ /* 0x000fc80000000016 */
        /* <DEDUP_REMOVED lines=8> */
[----:B------:R-:W-:-:S04]  /*0690*/  IMAD R3, R3, 0x6, R4 ;  /* 0x0000000603037824 */ /* 0x000fc800078e0204 */
[----:B------:R-:W-:Y:S02]  /*06a0*/  IMAD R0, R3, 0x24, R0 ;  /* 0x0000002403007824 */ /* 0x000fe400078e0200 */
[----:B------:R-:W-:Y:S02]  /*06b0*/  IMAD.MOV.U32 R3, RZ, RZ, R20 ;  /* 0x000000ffff037224 */ /* 0x000fe400078e0014 */
[----:B------:R-:W-:-:S04]  /*06c0*/  IMAD.U32 R0, R0, 0x8, R21 ;  /* 0x0000000800007824 */ /* 0x000fc800078e0015 */
[----:B------:R-:W-:-:S07]  /*06d0*/  VIADD R0, R0, 0x90 ;  /* 0x0000009000007836 */ /* 0x000fce0000000000 */
.L_x_804:
[----:B------:R-:W-:Y:S01]  /*06e0*/  LDS.64 R22, [R0+-0x90] ;  /* 0xffff700000167984 */ /* 0x000fe20000000a00 */
[C---:B------:R-:W-:Y:S01]  /*06f0*/  ISETP.GE.U32.AND P3, PT, R3.reuse, 0x8, PT ;  /* 0x000000080300780c */ /* 0x040fe20003f66070 */
[----:B------:R-:W-:Y:S02]  /*0700*/  VIADD R3, R3, 0x10 ;  /* 0x0000001003037836 */ /* 0x000fe40000000000 */
[----:B0-----:R-:W0:Y:S04]  /*0710*/  LDS.64 R8, [R0] ;  /* 0x0000000000087984 */ /* 0x001e280000000a00 */
        /* <DEDUP_REMOVED lines=10> */
[----:B------:R-:W-:Y:S02]  /*07c0*/  DFMA R14, R14, UR14, RZ ;  /* 0x0000000e0e0e7c2b */ /* 0x000fe400080000ff */
[----:B------:R-:W-:Y:S02]  /*07d0*/  DFMA R22, R22, UR16, RZ ;  /* 0x0000001016167c2b */ /* 0x000fe400080000ff */
        /* <DEDUP_REMOVED lines=9> */
[----:B------:R-:W-:Y:S01]  /*0870*/  DADD R12, R14, -R22 ;  /* 0x000000000e0c7229 */ /* 0x000fe20000000816 */
[----:B------:R-:W-:Y:S01]  /*0880*/  STS.64 [R0+0x30], R10 ;  /* 0x0000300a00007388 */ /* 0x000fe20000000a00 */
[----:B------:R-:W-:Y:S02]  /*0890*/  DADD R16, R24, R16 ;  /* 0x0000000018107229 */ /* 0x000fe40000000010 */
[----:B------:R-:W-:Y:S01]  /*08a0*/  DADD R14, R14, R22 ;  /* 0x000000000e0e7229 */ /* 0x000fe20000000016 */
[----:B------:R-:W-:Y:S04]  /*08b0*/  STS.64 [R0+0x60], R8 ;  /* 0x0000600800007388 */ /* 0x000fe80000000a00 */
[----:B------:R-:W-:Y:S04]  /*08c0*/  STS.64 [R0+-0x90], R16 ;  /* 0xffff701000007388 */ /* 0x000fe80000000a00 */
[----:B------:R-:W-:Y:S04]  /*08d0*/  STS.64 [R0+-0x60], R18 ;  /* 0xffffa01200007388 */ /* 0x000fe80000000a00 */
[----:B------:R-:W-:Y:S04]  /*08e0*/  STS.64 [R0], R12 ;  /* 0x0000000c00007388 */ /* 0x000fe80000000a00 */
[----:B------:R0:W-:Y:S02]  /*08f0*/  STS.64 [R0+-0x30], R14 ;  /* 0xffffd00e00007388 */ /* 0x0001e40000000a00 */
[----:B0-----:R-:W-:Y:S01]  /*0900*/  VIADD R0, R0, 0x480 ;  /* 0x0000048000007836 */ /* 0x001fe20000000000 */
[----:B------:R-:W-:Y:S06]  /*0910*/  @!P3 BRA `(.L_x_804) ;  /* 0xfffffffc0070b947 */ /* 0x000fec000383ffff */
.L_x_803:
[----:B------:R-:W-:Y:S05]  /*0920*/  BSYNC.RECONVERGENT B0 ;  /* 0x0000000000007941 */ /* 0x000fea0003800200 */
.L_x_802:
[----:B------:R-:W-:Y:S06]  /*0930*/  BAR.SYNC.DEFER_BLOCKING 0x0 ;  /* 0x0000000000007b1d */ /* 0x000fec0000010000 */
[----:B------:R-:W-:Y:S04]  /*0940*/  BSSY.RECONVERGENT B0, `(.L_x_805) ;  /* 0x000005b000007945 */ /* 0x000fe80003800200 */
[----:B------:R-:W-:Y:S05]  /*0950*/  @P1 BRA `(.L_x_806) ;  /* 0x0000000400641947 */ /* 0x000fea0003800000 */
[----:B------:R-:W-:-:S07]  /*0960*/  IMAD.MOV.U32 R0, RZ, RZ, R20 ;  /* 0x000000ffff007224 */ /* 0x000fce00078e0014 */
.L_x_807:
[----:B-1----:R-:W-:Y:S01]  /*0970*/  PRMT R3, R0, 0x9910, RZ ;  /* 0x0000991000037816 */ /* 0x002fe200000000ff */
[----:B------:R-:W-:Y:S01]  /*0980*/  UMOV UR4, 0x2406 ;  /* 0x0000240600047882 */ /* 0x000fe20000000000 */
[----:B------:R-:W-:-:S03]  /*0990*/  CS2R R28, SRZ ;  /* 0x00000000001c7805 */ /* 0x000fc6000001ff00 */
[----:B------:R-:W-:-:S05]  /*09a0*/  IMAD R3, R3, 0xab, RZ ;  /* 0x000000ab03037824 */ /* 0x000fca00078e02ff */
        /* <DEDUP_REMOVED lines=9> */
[----:B------:R-:W-:-:S05]  /*0a40*/  LOP3.LUT R7, R7, 0xff, RZ, 0xc0, !PT ;  /* 0x000000ff07077812 */ /* 0x000fca00078ec0ff */
[C---:B------:R-:W-:Y:S01]  /*0a50*/  IMAD R3, R7.reuse, 0x30, R8 ;  /* 0x0000003007037824 */ /* 0x040fe200078e0208 */
[----:B------:R-:W-:-:S04]  /*0a60*/  PRMT R7, R7, 0x5410, R21 ;  /* 0x0000541007077816 */ /* 0x000fc80000000015 */
[----:B------:R-:W-:Y:S01]  /*0a70*/  LDS.128 R8, [R3] ;  /* 0x0000000003087984 */ /* 0x000fe20000000c00 */
[----:B------:R-:W-:-:S03]  /*0a80*/  IDP.2A.LO.U16.U8 R7, R7, UR4, RZ ;  /* 0x0000000407077c26 */ /* 0x000fc600080010ff */
[----:B------:R-:W0:Y:S01]  /*0a90*/  LDS.128 R12, [R3+0x10] ;  /* 0x00001000030c7984 */ /* 0x000e220000000c00 */
[----:B------:R-:W-:Y:S01]  /*0aa0*/  IMAD R7, R2, 0xd8, R7 ;  /* 0x000000d802077824 */ /* 0x000fe200078e0207 */
[C-C-:B0-----:R-:W-:Y:S02]  /*0ab0*/  DADD R16, R8.reuse, R14.reuse ;  /* 0x0000000008107229 */ /* 0x141fe4000000000e */
[----:B------:R-:W-:Y:S02]  /*0ac0*/  DADD R22, R8, -R14 ;  /* 0x0000000008167229 */ /* 0x000fe4000000080e */
[C-C-:B------:R-:W-:Y:S02]  /*0ad0*/  DADD R18, R10.reuse, R12.reuse ;  /* 0x000000000a127229 */ /* 0x140fe4000000000c */
[----:B------:R-:W-:Y:S02]  /*0ae0*/  DADD R10, R10, -R12 ;  /* 0x000000000a0a7229 */ /* 0x000fe4000000080c */
[----:B------:R-:W-:-:S02]  /*0af0*/  DFMA R12, R16, UR6, RZ ;  /* 0x00000006100c7c2b */ /* 0x000fc400080000ff */
[----:B------:R-:W-:Y:S02]  /*0b00*/  DFMA R24, R22, UR8, RZ ;  /* 0x0000000816187c2b */ /* 0x000fe400080000ff */
[----:B------:R-:W-:-:S04]  /*0b10*/  DADD R8, R8, R14 ;  /* 0x0000000008087229 */ /* 0x000fc8000000000e */
[----:B------:R-:W-:Y:S02]  /*0b20*/  DFMA R12, R18, UR20, R12 ;  /* 0x00000014120c7c2b */ /* 0x000fe4000800000c */
[----:B------:R-:W-:-:S08]  /*0b30*/  DFMA R24, R10, UR22, R24 ;  /* 0x000000160a187c2b */ /* 0x000fd00008000018 */
[C-C-:B------:R-:W-:Y:S02]  /*0b40*/  DADD R14, R12.reuse, R24.reuse ;  /* 0x000000000c0e7229 */ /* 0x140fe40000000018 */
[----:B------:R-:W-:Y:S01]  /*0b50*/  DADD R24, R12, -R24 ;  /* 0x000000000c187229 */ /* 0x000fe20000000818 */
[----:B------:R-:W0:Y:S01]  /*0b60*/  LDC.64 R12, c[0x0][0x388] ;  /* 0x0000e200ff0c7b82 */ /* 0x000e220000000a00 */
[----:B------:R-:W-:Y:S01]  /*0b70*/  CS2R R26, SRZ ;  /* 0x00000000001a7805 */ /* 0x000fe2000001ff00 */
[----:B0-----:R-:W-:-:S05]  /*0b80*/  IMAD.WIDE R12, R7, 0x8, R12 ;  /* 0x00000008070c7825 */ /* 0x001fca00078e020c */
[----:B------:R-:W2:Y:S04]  /*0b90*/  @!P0 LDG.E.64.CONSTANT R28, desc[UR18][R12.64+0x28] ;  /* 0x000028120c1c8981 */ /* 0x000ea8000c1e9b00 */
[----:B------:R-:W3:Y:S01]  /*0ba0*/  @!P0 LDG.E.64.CONSTANT R26, desc[UR18][R12.64] ;  /* 0x000000120c1a8981 */ /* 0x000ee2000c1e9b00 */
[----:B--2---:R-:W-:Y:S02]  /*0bb0*/  DMUL R24, R24, R28 ;  /* 0x0000001c18187228 */ /* 0x004fe40000000000 */
[----:B------:R-:W-:Y:S02]  /*0bc0*/  DFMA R28, R16, UR10, RZ ;  /* 0x0000000a101c7c2b */ /* 0x000fe400080000ff */
[----:B------:R-:W-:-:S06]  /*0bd0*/  DFMA R16, R8, UR14, RZ ;  /* 0x0000000e08107c2b */ /* 0x000fcc00080000ff */
[C---:B------:R-:W-:Y:S02]  /*0be0*/  DFMA R8, R18.reuse, UR24, R28 ;  /* 0x0000001812087c2b */ /* 0x040fe4000800001c */
[----:B------:R-:W-:Y:S02]  /*0bf0*/  DFMA R18, R18, UR28, R16 ;  /* 0x0000001c12127c2b */ /* 0x000fe40008000010 */
[CCC-:B---3--:R-:W-:Y:S02]  /*0c00*/  DFMA R16, R14.reuse, R26.reuse, -R24.reuse ;  /* 0x0000001a0e10722b */ /* 0x1c8fe40000000818 */
[----:B------:R-:W-:Y:S02]  /*0c10*/  DFMA R14, R14, R26, R24 ;  /* 0x0000001a0e0e722b */ /* 0x000fe40000000018 */
[----:B------:R-:W-:-:S08]  /*0c20*/  DFMA R26, R22, UR12, RZ ;  /* 0x0000000c161a7c2b */ /* 0x000fd000080000ff */
[----:B------:R-:W-:-:S08]  /*0c30*/  DFMA R26, R10, UR26, R26 ;  /* 0x0000001a0a1a7c2b */ /* 0x000fd0000800001a */
[C-C-:B------:R-:W-:Y:S02]  /*0c40*/  DADD R24, R8.reuse, R26.reuse ;  /* 0x0000000008187229 */ /* 0x140fe4000000001a */
[----:B------:R-:W-:Y:S01]  /*0c50*/  DADD R8, R8, -R26 ;  /* 0x0000000008087229 */ /* 0x000fe2000000081a */
[----:B------:R-:W-:Y:S02]  /*0c60*/  CS2R R26, SRZ ;  /* 0x00000000001a7805 */ /* 0x000fe4000001ff00 */
[----:B------:R-:W-:-:S04]  /*0c70*/  CS2R R28, SRZ ;  /* 0x00000000001c7805 */ /* 0x000fc8000001ff00 */
[----:B------:R-:W2:Y:S04]  /*0c80*/  @!P0 LDG.E.64.CONSTANT R26, desc[UR18][R12.64+0x20] ;  /* 0x000020120c1a8981 */ /* 0x000ea8000c1e9b00 */
[----:B------:R-:W3:Y:S01]  /*0c90*/  @!P0 LDG.E.64.CONSTANT R28, desc[UR18][R12.64+0x8] ;  /* 0x000008120c1c8981 */ /* 0x000ee2000c1e9b00 */
[----:B------:R-:W-:-:S08]  /*0ca0*/  DFMA R22, R22, UR16, RZ ;  /* 0x0000001016167c2b */ /* 0x000fd000080000ff */
[----:B------:R-:W-:Y:S02]  /*0cb0*/  DFMA R10, R10, UR30, R22 ;  /* 0x0000001e0a0a7c2b */ /* 0x000fe40008000016 */
[----:B--2---:R-:W-:-:S08]  /*0cc0*/  DMUL R8, R8, R26 ;  /* 0x0000001a08087228 */ /* 0x004fd00000000000 */
[CCC-:B---3--:R-:W-:Y:S02]  /*0cd0*/  DFMA R22, R24.reuse, R28.reuse, -R8.reuse ;  /* 0x0000001c1816722b */ /* 0x1c8fe40000000808 */
[----:B------:R-:W-:Y:S01]  /*0ce0*/  DFMA R8, R24, R28, R8 ;  /* 0x0000001c1808722b */ /* 0x000fe20000000008 */
[----:B------:R-:W-:Y:S02]  /*0cf0*/  CS2R R24, SRZ ;  /* 0x0000000000187805 */ /* 0x000fe4000001ff00 */
[----:B------:R-:W-:-:S04]  /*0d00*/  CS2R R26, SRZ ;  /* 0x00000000001a7805 */ /* 0x000fc8000001ff00 */
[----:B------:R-:W2:Y:S04]  /*0d10*/  @!P0 LDG.E.64.CONSTANT R24, desc[UR18][R12.64+0x18] ;  /* 0x000018120c188981 */ /* 0x000ea8000c1e9b00 */
[----:B------:R0:W3:Y:S01]  /*0d20*/  @!P0 LDG.E.64.CONSTANT R26, desc[UR18][R12.64+0x10] ;  /* 0x000010120c1a8981 */ /* 0x0000e2000c1e9b00 */
[C---:B------:R-:W-:Y:S01]  /*0d30*/  ISETP.GE.U32.AND P1, PT, R0.reuse, 0x14, PT ;  /* 0x000000140000780c */ /* 0x040fe20003f26070 */
[----:B------:R-:W-:Y:S01]  /*0d40*/  VIADD R0, R0, 0x10 ;  /* 0x0000001000007836 */ /* 0x000fe20000000000 */
[C-C-:B0-----:R-:W-:Y:S02]  /*0d50*/  DADD R12, R18.reuse, -R10.reuse ;  /* 0x00000000120c7229 */ /* 0x141fe4000000080a */
[----:B------:R-:W-:Y:S02]  /*0d60*/  DADD R10, R18, R10 ;  /* 0x00000000120a7229 */ /* 0x000fe4000000000a */
[----:B------:R-:W-:-:S02]  /*0d70*/  DFMA R18, R16, UR8, RZ ;  /* 0x0000000810127c2b */ /* 0x000fc400080000ff */
[----:B------:R-:W-:-:S06]  /*0d80*/  DFMA R16, R16, UR22, RZ ;  /* 0x0000001610107c2b */ /* 0x000fcc00080000ff */
[C---:B------:R-:W-:Y:S02]  /*0d90*/  DFMA R18, R22.reuse, UR12, R18 ;  /* 0x0000000c16127c2b */ /* 0x040fe40008000012 */
[----:B------:R-:W-:Y:S02]  /*0da0*/  DFMA R16, R22, UR26, R16 ;  /* 0x0000001a16107c2b */ /* 0x000fe40008000010 */
[----:B--2---:R-:W-:-:S08]  /*0db0*/  DMUL R24, R12, R24 ;  /* 0x000000180c187228 */ /* 0x004fd00000000000 */
[CCC-:B---3--:R-:W-:Y:S02]  /*0dc0*/  DFMA R12, R10.reuse, R26.reuse, -R24.reuse ;  /* 0x0000001a0a0c722b */ /* 0x1c8fe40000000818 */
[----:B------:R-:W-:Y:S02]  /*0dd0*/  DFMA R26, R10, R26, R24 ;  /* 0x0000001a0a1a722b */ /* 0x000fe40000000018 */
[C---:B------:R-:W-:Y:S02]  /*0de0*/  DFMA R10, R14.reuse, UR6, RZ ;  /* 0x000000060e0a7c2b */ /* 0x040fe400080000ff */
[----:B------:R-:W-:Y:S02]  /*0df0*/  DFMA R14, R14, UR20, RZ ;  /* 0x000000140e0e7c2b */ /* 0x000fe400080000ff */
[C---:B------:R-:W-:Y:S02]  /*0e00*/  DFMA R18, R12.reuse, UR16, R18 ;  /* 0x000000100c127c2b */ /* 0x040fe40008000012 */
[----:B------:R-:W-:-:S02]  /*0e10*/  DFMA R16, R12, UR30, R16 ;  /* 0x0000001e0c107c2b */ /* 0x000fc40008000010 */
[C---:B------:R-:W-:Y:S02]  /*0e20*/  DFMA R10, R8.reuse, UR10, R10 ;  /* 0x0000000a080a7c2b */ /* 0x040fe4000800000a */
[----:B------:R-:W-:-:S06]  /*0e30*/  DFMA R14, R8, UR24, R14 ;  /* 0x00000018080e7c2b */ /* 0x000fcc000800000e */
        /* <DEDUP_REMOVED lines=11> */
.L_x_806:
[----:B------:R-:W-:Y:S05]  /*0ef0*/  BSYNC.RECONVERGENT B0 ;  /* 0x0000000000007941 */ /* 0x000fea0003800200 */
.L_x_805:
[----:B------:R-:W-:Y:S06]  /*0f00*/  BAR.SYNC.DEFER_BLOCKING 0x0 ;  /* 0x0000000000007b1d */ /* 0x000fec0000010000 */
[----:B------:R-:W-:Y:S04]  /*0f10*/  BSSY.RECONVERGENT B0, `(.L_x_808) ;  /* 0x0000030000007945 */ /* 0x000fe80003800200 */
[----:B------:R-:W-:Y:S05]  /*0f20*/  @P2 BRA `(.L_x_809) ;  /* 0x0000000000b82947 */ /* 0x000fea0003800000 */
[----:B------:R-:W2:Y:S01]  /*0f30*/  S2R R0, SR_TID.X ;  /* 0x0000000000007919 */ /* 0x000ea20000002100 */
[----:B------:R-:W3:Y:S01]  /*0f40*/  S2UR UR5, SR_CgaCtaId ;  /* 0x00000000000579c3 */ /* 0x000ee20000008800 */
[----:B------:R-:W-:Y:S01]  /*0f50*/  UMOV UR4, 0x400 ;  /* 0x0000040000047882 */ /* 0x000fe20000000000 */
[----:B-1----:R-:W1:Y:S01]  /*0f60*/  S2R R3, SR_TID.Y ;  /* 0x0000000000037919 */ /* 0x002e620000002200 */
[----:B---3--:R-:W-:Y:S01]  /*0f70*/  ULEA UR4, UR5, UR4, 0x18 ;  /* 0x0000000405047291 */ /* 0x008fe2000f8ec0ff */
[----:B--2---:R-:W-:Y:S01]  /*0f80*/  LOP3.LUT R5, R0, 0x3, RZ, 0xc0, !PT ;  /* 0x0000000300057812 */ /* 0x004fe200078ec0ff */
[----:B-1----:R-:W-:-:S04]  /*0f90*/  IMAD R4, R3, 0x6, R4 ;  /* 0x0000000603047824 */ /* 0x002fc800078e0204 */
[----:B------:R-:W-:-:S05]  /*0fa0*/  IMAD R4, R4, 0x24, R5 ;  /* 0x0000002404047824 */ /* 0x000fca00078e0205 */
[----:B------:R-:W-:-:S05]  /*0fb0*/  LEA R4, R4, UR4, 0x3 ;  /* 0x0000000404047c11 */ /* 0x000fca000f8e18ff */
[----:B------:R-:W-:-:S07]  /*0fc0*/  VIADD R0, R4, 0x90 ;  /* 0x0000009004007836 */ /* 0x000fce0000000000 */
.L_x_810:
[----:B------:R-:W-:Y:S01]  /*0fd0*/  LDS.64 R22, [R0+-0x90] ;  /* 0xffff700000167984 */ /* 0x000fe20000000a00 */
[C---:B------:R-:W-:Y:S01]  /*0fe0*/  ISETP.GE.U32.AND P0, PT, R20.reuse, 0x8, PT ;  /* 0x000000081400780c */ /* 0x040fe20003f06070 */
[----:B------:R-:W-:Y:S02]  /*0ff0*/  VIADD R20, R20, 0x10 ;  /* 0x0000001014147836 */ /* 0x000fe40000000000 */
[----:B0-----:R-:W0:Y:S04]  /*1000*/  LDS.64 R10, [R0+0x60] ;  /* 0x00006000000a7984 */ /* 0x001e280000000a00 */
[----:B------:R-:W-:Y:S04]  /*1010*/  LDS.64 R16, [R0+-0x60] ;  /* 0xffffa00000107984 */ /* 0x000fe80000000a00 */
[----:B------:R-:W1:Y:S04]  /*1020*/  LDS.64 R18, [R0+0x30] ;  /* 0x0000300000127984 */ /* 0x000e680000000a00 */
[----:B------:R-:W-:Y:S04]  /*1030*/  LDS.64 R4, [R0+-0x30] ;  /* 0xffffd00000047984 */ /* 0x000fe80000000a00 */
[----:B------:R-:W2:Y:S01]  /*1040*/  LDS.64 R8, [R0] ;  /* 0x0000000000087984 */ /* 0x000ea20000000a00 */
[----:B0-----:R-:W-:-:S02]  /*1050*/  DADD R12, R22, R10 ;  /* 0x00000000160c7229 */ /* 0x001fc4000000000a */
[----:B------:R-:W-:Y:S02]  /*1060*/  DADD R22, R22, -R10 ;  /* 0x0000000016167229 */ /* 0x000fe4000000080a */
[----:B-1----:R-:W-:-:S04]  /*1070*/  DADD R10, R16, R18 ;  /* 0x00000000100a7229 */ /* 0x002fc80000000012 */
[C---:B------:R-:W-:Y:S02]  /*1080*/  DFMA R14, R12.reuse, UR6, RZ ;  /* 0x000000060c0e7c2b */ /* 0x040fe400080000ff */
[----:B------:R-:W-:Y:S02]  /*1090*/  DFMA R12, R12, UR20, RZ ;  /* 0x000000140c0c7c2b */ /* 0x000fe400080000ff */
[----:B------:R-:W-:Y:S02]  /*10a0*/  DADD R18, R16, -R18 ;  /* 0x0000000010127229 */ /* 0x000fe40000000812 */
[C---:B------:R-:W-:Y:S02]  /*10b0*/  DFMA R16, R22.reuse, UR22, RZ ;  /* 0x0000001616107c2b */ /* 0x040fe400080000ff */
        /* <DEDUP_REMOVED lines=21> */
.L_x_809:
[----:B------:R-:W-:Y:S05]  /*1210*/  BSYNC.RECONVERGENT B0 ;  /* 0x0000000000007941 */ /* 0x000fea0003800200 */
.L_x_808:
[----:B------:R-:W-:Y:S06]  /*1220*/  BAR.SYNC.DEFER_BLOCKING 0x0 ;  /* 0x0000000000007b1d */ /* 0x000fec0000010000 */
[----:B------:R-:W2:Y:S01]  /*1230*/  LDCU UR4, c[0x0][0x380] ;  /* 0x00007000ff0477ac */ /* 0x000ea20008000800 */
[----:B01----:R-:W-:Y:S01]  /*1240*/  LDS.64 R10, [R6] ;  /* 0x00000000060a7984 */ /* 0x003fe20000000a00 */
[----:B--2---:R-:W-:-:S03]  /*1250*/  ISETP.GE.AND P0, PT, R2, UR4, PT ;  /* 0x0000000402007c0c */ /* 0x004fc6000bf06270 */
        /* <DEDUP_REMOVED lines=9> */
[----:B------:R-:W-:Y:S02]  /*12f0*/  DFMA R24, R14, UR22, RZ ;  /* 0x000000160e187c2b */ /* 0x000fe400080000ff */
[----:B------:R-:W-:Y:S02]  /*1300*/  DADD R10, R16, R18 ;  /* 0x00000000100a7229 */ /* 0x000fe40000000012 */
[C---:B------:R-:W-:Y:S02]  /*1310*/  DFMA R14, R12.reuse, UR6, RZ ;  /* 0x000000060c0e7c2b */ /* 0x040fe400080000ff */
[----:B------:R-:W-:Y:S02]  /*1320*/  DFMA R12, R12, UR20, RZ ;  /* 0x000000140c0c7c2b */ /* 0x000fe400080000ff */
[----:B--2---:R-:W-:-:S02]  /*1330*/  DADD R6, R4, R8 ;  /* 0x0000000004067229 */ /* 0x004fc40000000008 */
[C---:B------:R-:W-:Y:S02]  /*1340*/  DFMA R22, R20.reuse, UR12, R22 ;  /* 0x0000000c14167c2b */ /* 0x040fe40008000016 */
[----:B------:R-:W-:Y:S02]  /*1350*/  DFMA R24, R20, UR26, R24 ;  /* 0x0000001a14187c2b */ /* 0x000fe40008000018 */
[----:B------:R-:W-:Y:S02]  /*1360*/  DADD R8, R4, -R8 ;  /* 0x0000000004087229 */ /* 0x000fe40000000808 */
        /* <DEDUP_REMOVED lines=12> */
[----:B------:R-:W-:Y:S01]  /*1430*/  DADD R4, R8, -R4 ;  /* 0x0000000008047229 */ /* 0x000fe20000000804 */
[C---:B0-----:R-:W-:Y:S02]  /*1440*/  LOP3.LUT R3, R0.reuse, 0x3, RZ, 0xc0, !PT ;  /* 0x0000000300037812 */ /* 0x041fe400078ec0ff */
[----:B------:R-:W-:-:S05]  /*1450*/  LOP3.LUT R0, R0, 0x3fc, RZ, 0xc0, !PT ;  /* 0x000003fc00007812 */ /* 0x000fca00078ec0ff */
[----:B------:R-:W-:-:S04]  /*1460*/  IMAD.IADD R3, R3, 0x1, R0 ;  /* 0x0000000103037824 */ /* 0x000fc800078e0200 */
[----:B------:R-:W-:-:S04]  /*1470*/  IMAD R3, R2, 0x40, R3 ;  /* 0x0000004002037824 */ /* 0x000fc800078e0203 */
[----:B-1----:R-:W-:-:S05]  /*1480*/  IMAD.WIDE R2, R3, 0x8, R14 ;  /* 0x0000000803027825 */ /* 0x002fca00078e020e */
[----:B------:R-:W-:Y:S04]  /*1490*/  STG.E.64 desc[UR18][R2.64+0x80], R12 ;  /* 0x0000800c02007986 */ /* 0x000fe8000c101b12 */
[----:B------:R-:W-:Y:S04]  /*14a0*/  STG.E.64 desc[UR18][R2.64+0x100], R10 ;  /* 0x0001000a02007986 */ /* 0x000fe8000c101b12 */
[----:B------:R-:W-:Y:S04]  /*14b0*/  STG.E.64 desc[UR18][R2.64], R6 ;  /* 0x0000000602007986 */ /* 0x000fe8000c101b12 */
[----:B------:R-:W-:Y:S01]  /*14c0*/  STG.E.64 desc[UR18][R2.64+0x180], R4 ;  /* 0x0001800402007986 */ /* 0x000fe2000c101b12 */
[----:B------:R-:W-:Y:S05]  /*14d0*/  EXIT ;  /* 0x000000000000794d */ /* 0x000fea0003800000 */
.L_x_811:
        /* <DEDUP_REMOVED lines=10> */
.L_x_1121:


//--------------------- .text._Z32massMatrixMultiplyConstantKernelILi4ELi5ELi2EEviPKdS1_S1_S1_Pd --------------------------
	.section	.text._Z32massMatrixMultiplyConstantKernelILi4ELi5ELi2EEviPKdS1_S1_S1_Pd,"ax",@progbits
	.align	128
        .global         _Z32massMatrixMultiplyConstantKernelILi4ELi5ELi2EEviPKdS1_S1_S1_Pd
        .type           _Z32massMatrixMultiplyConstantKernelILi4ELi5ELi2EEviPKdS1_S1_S1_Pd,@function
        .size           _Z32massMatrixMultiplyConstantKernelILi4ELi5ELi2EEviPKdS1_S1_S1_Pd,(.L_x_1122 - _Z32massMatrixMultiplyConstantKernelILi4ELi5ELi2EEviPKdS1_S1_S1_Pd)
        .other          _Z32massMatrixMultiplyConstantKernelILi4ELi5ELi2EEviPKdS1_S1_S1_Pd,@"STO_CUDA_ENTRY STV_DEFAULT"
_Z32massMatrixMultiplyConstantKernelILi4ELi5ELi2EEviPKdS1_S1_S1_Pd:
.text._Z32massMatrixMultiplyConstantKernelILi4ELi5ELi2EEviPKdS1_S1_S1_Pd:
        /* <DEDUP_REMOVED lines=9> */
[----:B------:R-:W5:Y:S01]  /*0090*/  S2R R45, SR_CgaCtaId ;  /* 0x00000000002d7919 */ /* 0x000f620000008800 */
        /* <DEDUP_REMOVED lines=14> */
[----:B------:R0:W3:Y:S01]  /*0180*/  @!P0 LDG.E.64.CONSTANT R10, desc[UR6][R6.64+0x100] ;  /* 0x00010006060a8981 */ /* 0x0000e2000c1e9b00 */
[----:B----4-:R-:W-:Y:S01]  /*0190*/  IMAD.U32 R20, RZ, RZ, UR12 ;  /* 0x0000000cff147e24 */ /* 0x010fe2000f8e00ff */
        /* <DEDUP_REMOVED lines=18> */
[----:B------:R-:W-:Y:S01]  /*02c0*/  ISETP.GT.U32.AND P3, PT, R2, 0x13, PT ;  /* 0x000000130200780c */ /* 0x000fe20003f64070 */
[----:B------:R-:W-:Y:S01]  /*02d0*/  IMAD R48, R0, 0x3e8, R45 ;  /* 0x000003e800307824 */ /* 0x000fe200078e022d */
[----:B------:R-:W0:Y:S01]  /*02e0*/  LDCU.128 UR12, c[0x3][0x700] ;  /* 0x00c0e000ff0c77ac */ /* 0x000e220008000c00 */
[----:B------:R-:W-:Y:S01]  /*02f0*/  BSSY.RECONVERGENT B0, `(.L_x_812) ;  /* 0x0000055000007945 */ /* 0x000fe20003800200 */
[----:B------:R-:W-:Y:S01]  /*0300*/  BAR.SYNC.DEFER_BLOCKING 0x0 ;  /* 0x0000000000007b1d */ /* 0x000fe20000010000 */
[----:B------:R-:W-:Y:S01]  /*0310*/  IMAD R49, R5, 0x28, R48 ;  /* 0x0000002805317824 */ /* 0x000fe200078e0230 */
[----:B------:R-:W-:-:S02]  /*0320*/  ISETP.GT.U32.AND P1, PT, R2, 0x18, PT ;  /* 0x000000180200780c */ /* 0x000fc40003f24070 */
[----:B------:R-:W-:Y:S01]  /*0330*/  ISETP.GT.U32.AND P2, PT, R2, 0x13, PT ;  /* 0x000000130200780c */ /* 0x000fe20003f44070 */
[----:B------:R-:W-:Y:S01]  /*0340*/  IMAD R49, R4, 0x8, R49 ;  /* 0x0000000804317824 */ /* 0x000fe200078e0231 */
[----:B------:R-:W1:Y:S01]  /*0350*/  LDCU.128 UR24, c[0x3][0x20] ;  /* 0x00c00400ff1877ac */ /* 0x000e620008000c00 */
[C-C-:B--2---:R-:W-:Y:S02]  /*0360*/  DADD R14, R26.reuse, -R12.reuse ;  /* 0x000000001a0e7229 */ /* 0x144fe4000000080c */
[----:B------:R-:W-:Y:S01]  /*0370*/  DADD R26, R26, R12 ;  /* 0x000000001a1a7229 */ /* 0x000fe2000000000c */
[----:B------:R-:W-:Y:S02]  /*0380*/  IMAD.U32 R12, RZ, RZ, UR8 ;  /* 0x00000008ff0c7e24 */ /* 0x000fe4000f8e00ff */
[----:B------:R-:W-:Y:S01]  /*0390*/  IMAD.U32 R13, RZ, RZ, UR9 ;  /* 0x00000009ff0d7e24 */ /* 0x000fe2000f8e00ff */
[C-C-:B---3--:R-:W-:Y:S02]  /*03a0*/  DADD R34, R8.reuse, R10.reuse ;  /* 0x0000000008227229 */ /* 0x148fe4000000000a */
[----:B------:R-:W-:-:S02]  /*03b0*/  DADD R8, R8, -R10 ;  /* 0x0000000008087229 */ /* 0x000fc4000000080a */
[C---:B------:R-:W-:Y:S01]  /*03c0*/  DFMA R36, R14.reuse, R20, RZ ;  /* 0x000000140e24722b */ /* 0x040fe200000000ff */
[----:B------:R-:W-:Y:S01]  /*03d0*/  MOV R10, UR16 ;  /* 0x00000010000a7c02 */ /* 0x000fe20008000f00 */
[C---:B------:R-:W-:Y:S01]  /*03e0*/  DFMA R28, R14.reuse, R18, RZ ;  /* 0x000000120e1c722b */ /* 0x040fe200000000ff */
[----:B------:R-:W-:Y:S01]  /*03f0*/  IMAD.U32 R11, RZ, RZ, UR17 ;  /* 0x00000011ff0b7e24 */ /* 0x000fe2000f8e00ff */
[----:B------:R-:W-:Y:S01]  /*0400*/  DFMA R30, R14, R42, RZ ;  /* 0x0000002a0e1e722b */ /* 0x000fe200000000ff */
[----:B------:R-:W2:Y:S01]  /*0410*/  LDCU.128 UR16, c[0x3][0x10] ;  /* 0x00c00200ff1077ac */ /* 0x000ea20008000c00 */
[----:B------:R-:W-:Y:S01]  /*0420*/  MOV R14, UR22 ;  /* 0x00000016000e7c02 */ /* 0x000fe20008000f00 */
[----:B------:R-:W-:Y:S01]  /*0430*/  IMAD.U32 R15, RZ, RZ, UR23 ;  /* 0x00000017ff0f7e24 */ /* 0x000fe2000f8e00ff */
[----:B------:R-:W-:Y:S01]  /*0440*/  DFMA R38, R26, R12, RZ ;  /* 0x0000000c1a26722b */ /* 0x000fe200000000ff */
[----:B------:R-:W3:Y:S01]  /*0450*/  LDCU.128 UR20, c[0x3][0x710] ;  /* 0x00c0e200ff1477ac */ /* 0x000ee20008000c00 */
[----:B------:R-:W-:-:S02]  /*0460*/  DFMA R36, R8, R16, R36 ;  /* 0x000000100824722b */ /* 0x000fc40000000024 */
[C---:B------:R-:W-:Y:S02]  /*0470*/  DFMA R30, R8.reuse, R24, R30 ;  /* 0x00000018081e722b */ /* 0x040fe4000000001e */
[----:B------:R-:W-:Y:S01]  /*0480*/  DFMA R28, R8, R14, R28 ;  /* 0x0000000e081c722b */ /* 0x000fe2000000001c */
[----:B------:R-:W-:Y:S01]  /*0490*/  IMAD.U32 R8, RZ, RZ, UR10 ;  /* 0x0000000aff087e24 */ /* 0x000fe2000f8e00ff */
[C---:B------:R-:W-:Y:S01]  /*04a0*/  DFMA R32, R26.reuse, R10, RZ ;  /* 0x0000000a1a20722b */ /* 0x040fe200000000ff */
[----:B------:R-:W-:Y:S01]  /*04b0*/  IMAD.U32 R9, RZ, RZ, UR11 ;  /* 0x0000000bff097e24 */ /* 0x000fe2000f8e00ff */
[----:B------:R-:W-:Y:S01]  /*04c0*/  DFMA R26, R26, R40, RZ ;  /* 0x000000281a1a722b */ /* 0x000fe200000000ff */
[----:B------:R-:W4:Y:S04]  /*04d0*/  LDCU.128 UR8, c[0x3][URZ] ;  /* 0x00c00000ff0877ac */ /* 0x000f280008000c00 */
[----:B------:R-:W-:-:S02]  /*04e0*/  DFMA R38, R34, R8, R38 ;  /* 0x000000082226722b */ /* 0x000fc40000000026 */
[C---:B------:R-:W-:Y:S02]  /*04f0*/  DFMA R32, R34.reuse, R6, R32 ;  /* 0x000000062220722b */ /* 0x040fe40000000020 */
[----:B------:R-:W-:-:S04]  /*0500*/  DFMA R34, R34, R22, R26 ;  /* 0x000000162222722b */ /* 0x000fc8000000001a */
        /* <DEDUP_REMOVED lines=10> */
[----:B------:R-:W-:Y:S06]  /*05b0*/  BAR.SYNC.DEFER_BLOCKING 0x0 ;  /* 0x0000000000007b1d */ /* 0x000fec0000010000 */
[----:B-1234-:R-:W-:Y:S05]  /*05c0*/  @P3 BRA `(.L_x_813) ;  /* 0x00000000009c3947 */ /* 0x01efea0003800000 */
[----:B0-----:R-:W-:Y:S01]  /*05d0*/  IMAD R27, R0, 0x5, R5 ;  /* 0x00000005001b7824 */ /* 0x001fe200078e0205 */
[----:B------:R-:W-:-:S03]  /*05e0*/  MOV R44, R2 ;  /* 0x00000002002c7202 */ /* 0x000fc60000000f00 */
[----:B------:R-:W-:-:S04]  /*05f0*/  IMAD R26, R27, 0x19, R4 ;  /* 0x000000191b1a7824 */ /* 0x000fc800078e0204 */
[----:B------:R-:W-:-:S04]  /*0600*/  IMAD.U32 R45, R26, 0x8, R45 ;  /* 0x000000081a2d7824 */ /* 0x000fc800078e002d */
[----:B------:R-:W-:-:S07]  /*0610*/  VIADD R45, R45, 0x50 ;  /* 0x000000502d2d7836 */ /* 0x000fce0000000000 */
.L_x_814:
[----:B------:R-:W-:Y:S01]  /*0620*/  LDS.64 R34, [R45+-0x50] ;  /* 0xffffb0002d227984 */ /* 0x000fe20000000a00 */
[C---:B------:R-:W-:Y:S01]  /*0630*/  ISETP.GE.U32.AND P3, PT, R44.reuse, 0x4, PT ;  /* 0x000000042c00780c */ /* 0x040fe20003f66070 */
[----:B------:R-:W-:Y:S02]  /*0640*/  VIADD R44, R44, 0x10 ;  /* 0x000000102c2c7836 */ /* 0x000fe40000000000 */
[----:B------:R-:W0:Y:S04]  /*0650*/  LDS.64 R26, [R45+0x28] ;  /* 0x000028002d1a7984 */ /* 0x000e280000000a00 */
[----:B------:R-:W-:Y:S04]  /*0660*/  LDS.64 R38, [R45+-0x28] ;  /* 0xffffd8002d267984 */ /* 0x000fe80000000a00 */
[----:B------:R-:W1:Y:S01]  /*0670*/  LDS.64 R32, [R45] ;  /* 0x000000002d207984 */ /* 0x000e620000000a00 */
[----:B0-----:R-:W-:-:S02]  /*0680*/  DADD R30, R34, -R26 ;  /* 0x00000000221e7229 */ /* 0x001fc4000000081a */
[----:B------:R-:W-:-:S06]  /*0690*/  DADD R34, R34, R26 ;  /* 0x0000000022227229 */ /* 0x000fcc000000001a */
[C---:B------:R-:W-:Y:S02]  /*06a0*/  DFMA R26, R30.reuse, R20, RZ ;  /* 0x000000141e1a722b */ /* 0x040fe400000000ff */
[----:B------:R-:W-:Y:S02]  /*06b0*/  DFMA R28, R30, R18, RZ ;  /* 0x000000121e1c722b */ /* 0x000fe400000000ff */
[--C-:B-1----:R-:W-:Y:S02]  /*06c0*/  DADD R36, R38, -R32.reuse ;  /* 0x0000000026247229 */ /* 0x102fe40000000820 */
[----:B------:R-:W-:Y:S02]  /*06d0*/  DFMA R30, R30, R42, RZ ;  /* 0x0000002a1e1e722b */ /* 0x000fe400000000ff */
[----:B------:R-:W-:Y:S02]  /*06e0*/  DADD R32, R38, R32 ;  /* 0x0000000026207229 */ /* 0x000fe40000000020 */
        /* <DEDUP_REMOVED lines=8> */
[----:B------:R-:W-:Y:S02]  /*0770*/  DFMA R34, R32, R6, R34 ;  /* 0x000000062022722b */ /* 0x000fe40000000022 */
[----:B------:R-:W-:-:S04]  /*0780*/  DADD R30, R38, R30 ;  /* 0x00000000261e7229 */ /* 0x000fc8000000001e */
[C-C-:B------:R-:W-:Y:S02]  /*0790*/  DADD R32, R36.reuse, -R26.reuse ;  /* 0x0000000024207229 */ /* 0x140fe4000000081a */
[----:B------:R-:W-:Y:S01]  /*07a0*/  DADD R26, R36, R26 ;  /* 0x00000000241a7229 */ /* 0x000fe2000000001a */
[----:B------:R-:W-:Y:S01]  /*07b0*/  STS.64 [R45], R30 ;  /* 0x0000001e2d007388 */ /* 0x000fe20000000a00 */
[C-C-:B------:R-:W-:Y:S02]  /*07c0*/  DADD R36, R34.reuse, -R28.reuse ;  /* 0x0000000022247229 */ /* 0x140fe4000000081c */
[----:B------:R-:W-:Y:S01]  /*07d0*/  DADD R28, R34, R28 ;  /* 0x00000000221c7229 */ /* 0x000fe2000000001c */
[----:B------:R-:W-:Y:S04]  /*07e0*/  STS.64 [R45+0x50], R32 ;  /* 0x000050202d007388 */ /* 0x000fe80000000a00 */
[----:B------:R-:W-:Y:S04]  /*07f0*/  STS.64 [R45+-0x50], R26 ;  /* 0xffffb01a2d007388 */ /* 0x000fe80000000a00 */
[----:B------:R-:W-:Y:S04]  /*0800*/  STS.64 [R45+0x28], R36 ;  /* 0x000028242d007388 */ /* 0x000fe80000000a00 */
[----:B------:R0:W-:Y:S02]  /*0810*/  STS.64 [R45+-0x28], R28 ;  /* 0xffffd81c2d007388 */ /* 0x0001e40000000a00 */
[----:B0-----:R-:W-:Y:S01]  /*0820*/  IADD3 R45, PT, PT, R45, 0x320, RZ ;  /* 0x000003202d2d7810 */ /* 0x001fe20007ffe0ff */
[----:B------:R-:W-:Y:S06]  /*0830*/  @!P3 BRA `(.L_x_814) ;  /* 0xfffffffc0078b947 */ /* 0x000fec000383ffff */
.L_x_813:
[----:B0-----:R-:W-:Y:S05]  /*0840*/  BSYNC.RECONVERGENT B0 ;  /* 0x0000000000007941 */ /* 0x001fea0003800200 */
.L_x_812:
[----:B------:R-:W0:Y:S01]  /*0850*/  LDCU.128 UR28, c[0x3][0x720] ;  /* 0x00c0e400ff1c77ac */ /* 0x000e220008000c00 */
[----:B------:R-:W-:Y:S01]  /*0860*/  BSSY.RECONVERGENT B0, `(.L_x_815) ;  /* 0x0000074000007945 */ /* 0x000fe20003800200 */
[----:B------:R-:W-:Y:S06]  /*0870*/  BAR.SYNC.DEFER_BLOCKING 0x0 ;  /* 0x0000000000007b1d */ /* 0x000fec0000010000 */
[----:B------:R-:W-:Y:S05]  /*0880*/  @P1 BRA `(.L_x_816) ;  /* 0x0000000400c41947 */ /* 0x000fea0003800000 */
[----:B------:R-:W-:-:S07]  /*0890*/  IMAD.MOV.U32 R50, RZ, RZ, R2 ;  /* 0x000000ffff327224 */ /* 0x000fce00078e0002 */
.L_x_817:
[----:B------:R-:W-:Y:S01]  /*08a0*/  PRMT R6, R50, 0x9910, RZ ;  /* 0x0000991032067816 */ /* 0x000fe200000000ff */
[----:B------:R-:W-:Y:S01]  /*08b0*/  IMAD.U32 R13, RZ, RZ, UR9 ;  /* 0x00000009ff0d7e24 */ /* 0x000fe2000f8e00ff */
[----:B------:R-:W-:Y:S01]  /*08c0*/  MOV R12, UR8 ;  /* 0x00000008000c7c02 */ /* 0x000fe20008000f00 */
[----:B------:R-:W-:Y:S01]  /*08d0*/  IMAD.U32 R21, RZ, RZ, UR13 ;  /* 0x0000000dff157e24 */ /* 0x000fe2000f8e00ff */
[----:B------:R-:W-:Y:S01]  /*08e0*/  MOV R20, UR12 ;  /* 0x0000000c00147c02 */ /* 0x000fe20008000f00 */
[----:B------:R-:W-:Y:S01]  /*08f0*/  IMAD R6, R6, 0xcd, RZ ;  /* 0x000000cd06067824 */ /* 0x000fe200078e02ff */
[----:B------:R-:W-:Y:S01]  /*0900*/  MOV R10, UR16 ;  /* 0x00000010000a7c02 */ /* 0x000fe20008000f00 */
[----:B------:R-:W-:Y:S01]  /*0910*/  IMAD.U32 R11, RZ, RZ, UR17 ;  /* 0x00000011ff0b7e24 */ /* 0x000fe2000f8e00ff */
[----:B------:R-:W-:Y:S01]  /*0920*/  MOV R18, UR20 ;  /* 0x0000001400127c02 */ /* 0x000fe20008000f00 */
[----:B------:R-:W-:Y:S01]  /*0930*/  IMAD.U32 R19, RZ, RZ, UR21 ;  /* 0x00000015ff137e24 */ /* 0x000fe2000f8e00ff */
[----:B------:R-:W-:Y:S01]  /*0940*/  LOP3.LUT R6, R6, 0xffff, RZ, 0xc0, !PT ;  /* 0x0000ffff06067812 */ /* 0x000fe200078ec0ff */
[----:B-1----:R-:W1:Y:S01]  /*0950*/  LDC.64 R38, c[0x0][0x388] ;  /* 0x0000e200ff267b82 */ /* 0x002e620000000a00 */
[----:B------:R-:W-:Y:S01]  /*0960*/  MOV R16, UR14 ;  /* 0x0000000e00107c02 */ /* 0x000fe20008000f00 */
[----:B------:R-:W-:Y:S01]  /*0970*/  IMAD.U32 R17, RZ, RZ, UR15 ;  /* 0x0000000fff117e24 */ /* 0x000fe2000f8e00ff */
[----:B------:R-:W-:Y:S01]  /*0980*/  SHF.R.U32.HI R31, RZ, 0xa, R6 ;  /* 0x0000000aff1f7819 */ /* 0x000fe20000011606 */
[----:B------:R-:W-:Y:S01]  /*0990*/  IMAD.U32 R15, RZ, RZ, UR23 ;  /* 0x00000017ff0f7e24 */ /* 0x000fe2000f8e00ff */
[----:B------:R-:W-:Y:S01]  /*09a0*/  MOV R14, UR22 ;  /* 0x00000016000e7c02 */ /* 0x000fe20008000f00 */
[----:B------:R-:W-:Y:S01]  /*09b0*/  UMOV UR4, 0x1905 ;  /* 0x0000190500047882 */ /* 0x000fe20000000000 */
[----:B------:R-:W-:-:S02]  /*09c0*/  PRMT R6, R31, 0x9910, RZ ;  /* 0x000099101f067816 */ /* 0x000fc400000000ff */
[----:B------:R-:W-:-:S03]  /*09d0*/  LOP3.LUT R51, R31, 0xffff, RZ, 0xc0, !PT ;  /* 0x0000ffff1f337812 */ /* 0x000fc600078ec0ff */
[----:B------:R-:W-:Y:S02]  /*09e0*/  IMAD R6, R6, 0x5, RZ ;  /* 0x0000000506067824 */ /* 0x000fe400078e02ff */
[----:B------:R-:W-:-:S03]  /*09f0*/  IMAD R51, R51, 0xc8, R48 ;  /* 0x000000c833337824 */ /* 0x000fc600078e0230 */
[----:B------:R-:W-:-:S04]  /*0a00*/  IADD3 R6, PT, PT, RZ, -R6, RZ ;  /* 0x80000006ff067210 */ /* 0x000fc80007ffe0ff */
[----:B------:R-:W-:-:S05]  /*0a10*/  PRMT R7, R6, 0x7710, RZ ;  /* 0x0000771006077816 */ /* 0x000fca00000000ff */
[----:B------:R-:W-:-:S05]  /*0a20*/  IMAD.IADD R30, R7, 0x1, R50 ;  /* 0x00000001071e7824 */ /* 0x000fca00078e0232 */
[----:B------:R-:W-:-:S05]  /*0a30*/  LOP3.LUT R30, R30, 0xff, RZ, 0xc0, !PT ;  /* 0x000000ff1e1e7812 */ /* 0x000fca00078ec0ff */
[C---:B------:R-:W-:Y:S01]  /*0a40*/  IMAD R51, R30.reuse, 0x28, R51 ;  /* 0x000000281e337824 */ /* 0x040fe200078e0233 */
[----:B------:R-:W-:-:S04]  /*0a50*/  PRMT R30, R30, 0x5410, R31 ;  /* 0x000054101e1e7816 */ /* 0x000fc8000000001f */
[----:B------:R-:W-:Y:S01]  /*0a60*/  LDS.64 R24, [R51] ;  /* 0x0000000033187984 */ /* 0x000fe20000000a00 */
[----:B------:R-:W-:-:S03]  /*0a70*/  IDP.2A.LO.U16.U8 R42, R30, UR4, RZ ;  /* 0x000000041e2a7c26 */ /* 0x000fc600080010ff */
[----:B------:R-:W2:Y:S01]  /*0a80*/  LDS.64 R6, [R51+0x18] ;  /* 0x0000180033067984 */ /* 0x000ea20000000a00 */
[----:B------:R-:W-:-:S03]  /*0a90*/  IMAD R43, R3, 0x7d, R42 ;  /* 0x0000007d032b7824 */ /* 0x000fc600078e022a */
[----:B------:R-:W-:Y:S01]  /*0aa0*/  LDS.64 R28, [R51+0x8] ;  /* 0x00000800331c7984 */ /* 0x000fe20000000a00 */
[----:B-1----:R-:W-:Y:S01]  /*0ab0*/  IMAD.WIDE R38, R43, 0x8, R38 ;  /* 0x000000082b267825 */ /* 0x002fe200078e0226 */
[----:B------:R-:W-:Y:S02]  /*0ac0*/  CS2R R42, SRZ ;  /* 0x00000000002a7805 */ /* 0x000fe4000001ff00 */
[----:B------:R-:W1:Y:S01]  /*0ad0*/  LDS.64 R8, [R51+0x10] ;  /* 0x0000100033087984 */ /* 0x000e620000000a00 */
[----:B------:R-:W-:Y:S02]  /*0ae0*/  CS2R R44, SRZ ;  /* 0x00000000002c7805 */ /* 0x000fe4000001ff00 */
[----:B------:R-:W-:Y:S01]  /*0af0*/  CS2R R46, SRZ ;  /* 0x00000000002e7805 */ /* 0x000fe2000001ff00 */
[----:B------:R-:W3:Y:S04]  /*0b00*/  @!P0 LDG.E.64.CONSTANT R42, desc[UR6][R38.64+0x18] ;  /* 0x00001806262a8981 */ /* 0x000ee8000c1e9b00 */
[----:B------:R-:W4:Y:S04]  /*0b10*/  @!P0 LDG.E.64.CONSTANT R44, desc[UR6][R38.64] ;  /* 0x00000006262c8981 */ /* 0x000f28000c1e9b00 */
[----:B------:R-:W5:Y:S01]  /*0b20*/  @!P0 LDG.E.64.CONSTANT R46, desc[UR6][R38.64+0x8] ;  /* 0x00000806262e8981 */ /* 0x000f62000c1e9b00 */
[----:B--2---:R-:W-:-:S02]  /*0b30*/  DADD R22, R24, R6 ;  /* 0x0000000018167229 */ /* 0x004fc40000000006 */
[----:B------:R-:W-:Y:S01]  /*0b40*/  DADD R24, R24, -R6 ;  /* 0x0000000018187229 */ /* 0x000fe20000000806 */
[----:B------:R-:W-:Y:S01]  /*0b50*/  MOV R6, UR18 ;  /* 0x0000001200067c02 */ /* 0x000fe20008000f00 */
[----:B------:R-:W-:Y:S01]  /*0b60*/  IMAD.U32 R7, RZ, RZ, UR19 ;  /* 0x00000013ff077e24 */ /* 0x000fe2000f8e00ff */
[C-C-:B-1----:R-:W-:Y:S02]  /*0b70*/  DADD R26, R28.reuse, R8.reuse ;  /* 0x000000001c1a7229 */ /* 0x142fe40000000008 */
[----:B------:R-:W-:Y:S02]  /*0b80*/  DADD R28, R28, -R8 ;  /* 0x000000001c1c7229 */ /* 0x000fe40000000808 */
[----:B------:R-:W-:Y:S01]  /*0b90*/  DFMA R34, R22, R12, RZ ;  /* 0x0000000c1622722b */ /* 0x000fe200000000ff */
[----:B------:R-:W-:Y:S01]  /*0ba0*/  MOV R8, UR10 ;  /* 0x0000000a00087c02 */ /* 0x000fe20008000f00 */
[----:B------:R-:W-:Y:S01]  /*0bb0*/  DFMA R32, R24, R20, RZ ;  /* 0x000000141820722b */ /* 0x000fe200000000ff */
[----:B------:R-:W-:Y:S01]  /*0bc0*/  IMAD.U32 R9, RZ, RZ, UR11 ;  /* 0x0000000bff097e24 */ /* 0x000fe2000f8e00ff */
[----:B------:R-:W-:-:S02]  /*0bd0*/  DFMA R40, R22, R10, RZ ;  /* 0x0000000a1628722b */ /* 0x000fc400000000ff */
[----:B------:R-:W-:-:S03]  /*0be0*/  DFMA R36, R24, R18, RZ ;  /* 0x000000121824722b */ /* 0x000fc600000000ff */
[----:B------:R-:W-:Y:S02]  /*0bf0*/  DFMA R34, R26, R8, R34 ;  /* 0x000000081a22722b */ /* 0x000fe40000000022 */
[----:B------:R-:W-:Y:S02]  /*0c00*/  DFMA R32, R28, R16, R32 ;  /* 0x000000101c20722b */ /* 0x000fe40000000020 */
[----:B------:R-:W-:Y:S02]  /*0c10*/  DFMA R40, R26, R6, R40 ;  /* 0x000000061a28722b */ /* 0x000fe40000000028 */
[----:B------:R-:W-:-:S04]  /*0c20*/  DFMA R36, R28, R14, R36 ;  /* 0x0000000e1c24722b */ /* 0x000fc80000000024 */
[C-C-:B------:R-:W-:Y:S02]  /*0c30*/  DADD R30, R34.reuse, R32.reuse ;  /* 0x00000000221e7229 */ /* 0x140fe40000000020 */
[----:B------:R-:W-:Y:S02]  /*0c40*/  DADD R32, R34, -R32 ;  /* 0x0000000022207229 */ /* 0x000fe40000000820 */
[C-C-:B------:R-:W-:Y:S02]  /*0c50*/  DADD R34, R40.reuse, R36.reuse ;  /* 0x0000000028227229 */ /* 0x140fe40000000024 */
[----:B------:R-:W-:Y:S01]  /*0c60*/  DADD R36, R40, -R36 ;  /* 0x0000000028247229 */ /* 0x000fe20000000824 */
[----:B------:R-:W-:-:S06]  /*0c70*/  CS2R R40, SRZ ;  /* 0x0000000000287805 */ /* 0x000fcc000001ff00 */
[----:B------:R-:W2:Y:S01]  /*0c80*/  @!P0 LDG.E.64.CONSTANT R40, desc[UR6][R38.64+0x20] ;  /* 0x0000200626288981 */ /* 0x000ea2000c1e9b00 */
[----:B---3--:R-:W-:Y:S02]  /*0c90*/  DMUL R42, R36, R42 ;  /* 0x0000002a242a7228 */ /* 0x008fe40000000000 */
[----:B--2---:R-:W-:Y:S01]  /*0ca0*/  DMUL R32, R32, R40 ;  /* 0x0000002820207228 */ /* 0x004fe20000000000 */
[----:B------:R-:W-:Y:S01]  /*0cb0*/  MOV R40, UR24 ;  /* 0x0000001800287c02 */ /* 0x000fe20008000f00 */
[----:B------:R-:W-:-:S06]  /*0cc0*/  IMAD.U32 R41, RZ, RZ, UR25 ;  /* 0x00000019ff297e24 */ /* 0x000fcc000f8e00ff */
[CCC-:B----4-:R-:W-:Y:S02]  /*0cd0*/  DFMA R36, R30.reuse, R44.reuse, -R32.reuse ;  /* 0x0000002c1e24722b */ /* 0x1d0fe40000000820 */
[----:B------:R-:W-:Y:S02]  /*0ce0*/  DFMA R32, R30, R44, R32 ;  /* 0x0000002c1e20722b */ /* 0x000fe40000000020 */
[CCC-:B-----5:R-:W-:Y:S02]  /*0cf0*/  DFMA R30, R34.reuse, R46.reuse, -R42.reuse ;  /* 0x0000002e221e722b */ /* 0x1e0fe4000000082a */
[----:B------:R-:W-:Y:S02]  /*0d00*/  DFMA R34, R34, R46, R42 ;  /* 0x0000002e2222722b */ /* 0x000fe4000000002a */
[----:B------:R-:W-:Y:S01]  /*0d10*/  DFMA R42, R22, R40, RZ ;  /* 0x00000028162a722b */ /* 0x000fe200000000ff */
[----:B------:R-:W-:Y:S01]  /*0d20*/  MOV R22, UR26 ;  /* 0x0000001a00167c02 */ /* 0x000fe20008000f00 */
[----:B------:R-:W-:-:S06]  /*0d30*/  IMAD.U32 R23, RZ, RZ, UR27 ;  /* 0x0000001bff177e24 */ /* 0x000fcc000f8e00ff */
[----:B------:R-:W-:Y:S01]  /*0d40*/  DFMA R26, R26, R22, R42 ;  /* 0x000000161a1a722b */ /* 0x000fe2000000002a */
[----:B0-----:R-:W-:Y:S01]  /*0d50*/  MOV R42, UR28 ;  /* 0x0000001c002a7c02 */ /* 0x001fe20008000f00 */
[----:B------:R-:W-:-:S06]  /*0d60*/  IMAD.U32 R43, RZ, RZ, UR29 ;  /* 0x0000001dff2b7e24 */ /* 0x000fcc000f8e00ff */
        /* <DEDUP_REMOVED lines=8> */
[C---:B------:R-:W-:Y:S02]  /*0df0*/  DFMA R28, R36.reuse, R20, RZ ;  /* 0x00000014241c722b */ /* 0x040fe400000000ff */
[----:B------:R-:W-:-:S06]  /*0e00*/  DFMA R36, R36, R16, RZ ;  /* 0x000000102424722b */ /* 0x000fcc00000000ff */
[C---:B------:R-:W-:Y:S02]  /*0e10*/  DFMA R28, R30.reuse, R18, R28 ;  /* 0x000000121e1c722b */ /* 0x040fe4000000001c */
[----:B------:R-:W-:Y:S01]  /*0e20*/  DFMA R36, R30, R14, R36 ;  /* 0x0000000e1e24722b */ /* 0x000fe20000000024 */
[----:B------:R-:W-:Y:S01]  /*0e30*/  ISETP.GE.U32.AND P1, PT, R50, 0x9, PT ;  /* 0x000000093200780c */ /* 0x000fe20003f26070 */
[----:B--2---:R-:W-:-:S08]  /*0e40*/  DMUL R46, R46, R44 ;  /* 0x0000002c2e2e7228 */ /* 0x004fd00000000000 */
[----:B------:R-:W-:Y:S02]  /*0e50*/  DFMA R44, R26, R44, R46 ;  /* 0x0000002c1a2c722b */ /* 0x000fe4000000002e */
[C---:B------:R-:W-:Y:S02]  /*0e60*/  DFMA R26, R32.reuse, R12, RZ ;  /* 0x0000000c201a722b */ /* 0x040fe400000000ff */
[----:B------:R-:W-:-:S04]  /*0e70*/  DFMA R32, R32, R8, RZ ;  /* 0x000000082020722b */ /* 0x000fc800000000ff */
[----:B------:R-:W-:Y:S02]  /*0e80*/  DMUL R44, R44, 0.5 ;  /* 0x3fe000002c2c7828 */ /* 0x000fe40000000000 */
[C---:B------:R-:W-:Y:S02]  /*0e90*/  DFMA R26, R34.reuse, R10, R26 ;  /* 0x0000000a221a722b */ /* 0x040fe4000000001a */
[----:B------:R-:W-:-:S04]  /*0ea0*/  DFMA R32, R34, R6, R32 ;  /* 0x000000062220722b */ /* 0x000fc80000000020 */
[C---:B------:R-:W-:Y:S02]  /*0eb0*/  DFMA R28, R44.reuse, R42, R28 ;  /* 0x0000002a2c1c722b */ /* 0x040fe4000000001c */
[C---:B------:R-:W-:Y:S02]  /*0ec0*/  DFMA R26, R44.reuse, R40, R26 ;  /* 0x000000282c1a722b */ /* 0x040fe4000000001a */
[C---:B------:R-:W-:Y:S02]  /*0ed0*/  DFMA R32, R44.reuse, R22, R32 ;  /* 0x000000162c20722b */ /* 0x040fe40000000020 */
        /* <DEDUP_REMOVED lines=9> */
[----:B------:R-:W-:-:S05]  /*0f70*/  IADD3 R34, PT, PT, R50, 0x10, RZ ;  /* 0x0000001032227810 */ /* 0x000fca0007ffe0ff */
[----:B------:R-:W-:Y:S01]  /*0f80*/  IMAD.MOV.U32 R50, RZ, RZ, R34 ;  /* 0x000000ffff327224 */ /* 0x000fe200078e0022 */
[----:B------:R-:W-:Y:S06]  /*0f90*/  @!P1 BRA `(.L_x_817) ;  /* 0xfffffff800409947 */ /* 0x000fec000383ffff */
.L_x_816:
[----:B0-----:R-:W-:Y:S05]  /*0fa0*/  BSYNC.RECONVERGENT B0 ;  /* 0x0000000000007941 */ /* 0x001fea0003800200 */
.L_x_815:
[----:B------:R-:W-:Y:S06]  /*0fb0*/  BAR.SYNC.DEFER_BLOCKING 0x0 ;  /* 0x0000000000007b1d */ /* 0x000fec0000010000 */
[----:B------:R-:W-:Y:S04]  /*0fc0*/  BSSY.RECONVERGENT B0, `(.L_x_818) ;  /* 0x000002d000007945 */ /* 0x000fe80003800200 */
[----:B------:R-:W-:Y:S05]  /*0fd0*/  @P2 BRA `(.L_x_819) ;  /* 0x0000000000ac2947 */ /* 0x000fea0003800000 */
[----:B------:R-:W0:Y:S01]  /*0fe0*/  S2UR UR5, SR_CgaCtaId ;  /* 0x00000000000579c3 */ /* 0x000e220000008800 */
[----:B------:R-:W-:Y:S01]  /*0ff0*/  IMAD R5, R0, 0x5, R5 ;  /* 0x0000000500057824 */ /* 0x000fe200078e0205 */
[----:B------:R-:W-:-:S03]  /*1000*/  UMOV UR4, 0x400 ;  /* 0x0000040000047882 */ /* 0x000fc60000000000 */
[----:B------:R-:W-:Y:S01]  /*1010*/  IMAD R5, R5, 0x19, R4 ;  /* 0x0000001905057824 */ /* 0x000fe200078e0204 */
[----:B0-----:R-:W-:-:S06]  /*1020*/  ULEA UR4, UR5, UR4, 0x18 ;  /* 0x0000000405047291 */ /* 0x001fcc000f8ec0ff */
[----:B------:R-:W-:-:S04]  /*1030*/  LEA R5, R5, UR4, 0x3 ;  /* 0x0000000405057c11 */ /* 0x000fc8000f8e18ff */
[----:B------:R-:W-:-:S07]  /*1040*/  IADD3 R0, PT, PT, R5, 0x50, RZ ;  /* 0x0000005005007810 */ /* 0x000fce0007ffe0ff */
.L_x_820:
[----:B-1----:R-:W-:Y:S01]  /*1050*/  LDS.64 R26, [R0+-0x50] ;  /* 0xffffb000001a7984 */ /* 0x002fe20000000a00 */
[C---:B------:R-:W-:Y:S01]  /*1060*/  ISETP.GE.U32.AND P0, PT, R2.reuse, 0x4, PT ;  /* 0x000000040200780c */ /* 0x040fe20003f06070 */
[----:B------:R-:W-:Y:S02]  /*1070*/  VIADD R2, R2, 0x10 ;  /* 0x0000001002027836 */ /* 0x000fe40000000000 */
[----:B------:R-:W0:Y:S04]  /*1080*/  LDS.64 R28, [R0+0x50] ;  /* 0x00005000001c7984 */ /* 0x000e280000000a00 */
[----:B------:R-:W-:Y:S04]  /*1090*/  LDS.64 R32, [R0+-0x28] ;  /* 0xffffd80000207984 */ /* 0x000fe80000000a00 */
[----:B------:R-:W1:Y:S04]  /*10a0*/  LDS.64 R30, [R0+0x28] ;  /* 0x00002800001e7984 */ /* 0x000e680000000a00 */
[----:B------:R-:W2:Y:S01]  /*10b0*/  LDS.64 R34, [R0] ;  /* 0x0000000000227984 */ /* 0x000ea20000000a00 */
[----:B0-----:R-:W-:-:S02]  /*10c0*/  DADD R44, R26, R28 ;  /* 0x000000001a2c7229 */ /* 0x001fc4000000001c */
[----:B------:R-:W-:Y:S02]  /*10d0*/  DADD R26, R26, -R28 ;  /* 0x000000001a1a7229 */ /* 0x000fe4000000081c */
[C-C-:B-1----:R-:W-:Y:S02]  /*10e0*/  DADD R38, R32.reuse, R30.reuse ;  /* 0x0000000020267229 */ /* 0x142fe4000000001e */
[----:B------:R-:W-:Y:S02]  /*10f0*/  DADD R32, R32, -R30 ;  /* 0x0000000020207229 */ /* 0x000fe4000000081e */
[----:B------:R-:W-:Y:S02]  /*1100*/  DFMA R36, R44, R12, RZ ;  /* 0x0000000c2c24722b */ /* 0x000fe400000000ff */
[----:B------:R-:W-:Y:S02]  /*1110*/  DFMA R30, R26, R16, RZ ;  /* 0x000000101a1e722b */ /* 0x000fe400000000ff */
[----:B------:R-:W-:-:S02]  /*1120*/  DFMA R44, R44, R8, RZ ;  /* 0x000000082c2c722b */ /* 0x000fc400000000ff */
[----:B--2---:R-:W-:Y:S02]  /*1130*/  DADD R28, R34, R34 ;  /* 0x00000000221c7229 */ /* 0x004fe40000000022 */
[----:B------:R-:W-:Y:S02]  /*1140*/  DFMA R26, R26, R20, RZ ;  /* 0x000000141a1a722b */ /* 0x000fe400000000ff */
[C---:B------:R-:W-:Y:S02]  /*1150*/  DFMA R36, R38.reuse, R10, R36 ;  /* 0x0000000a2624722b */ /* 0x040fe40000000024 */
[----:B------:R-:W-:Y:S02]  /*1160*/  DFMA R44, R38, R6, R44 ;  /* 0x00000006262c722b */ /* 0x000fe4000000002c */
[----:B------:R-:W-:Y:S02]  /*1170*/  DADD R34, R34, -R34 ;  /* 0x0000000022227229 */ /* 0x000fe40000000822 */
[----:B------:R-:W-:-:S02]  /*1180*/  DMUL R28, R28, 0.5 ;  /* 0x3fe000001c1c7828 */ /* 0x000fc40000000000 */
[C---:B------:R-:W-:Y:S02]  /*1190*/  DFMA R30, R32.reuse, R14, R30 ;  /* 0x0000000e201e722b */ /* 0x040fe4000000001e */
[----:B------:R-:W-:-:S04]  /*11a0*/  DFMA R26, R32, R18, R26 ;  /* 0x00000012201a722b */ /* 0x000fc8000000001a */
        /* <DEDUP_REMOVED lines=8> */
[----:B------:R-:W-:Y:S04]  /*1230*/  STS.64 [R0], R32 ;  /* 0x0000002000007388 */ /* 0x000fe80000000a00 */
[----:B------:R-:W-:Y:S04]  /*1240*/  STS.64 [R0+-0x28], R30 ;  /* 0xffffd81e00007388 */ /* 0x000fe80000000a00 */
[----:B------:R-:W-:Y:S04]  /*1250*/  STS.64 [R0+0x28], R28 ;  /* 0x0000281c00007388 */ /* 0x000fe80000000a00 */
[----:B------:R0:W-:Y:S02]  /*1260*/  STS.64 [R0+-0x50], R26 ;  /* 0xffffb01a00007388 */ /* 0x0001e40000000a00 */
[----:B0-----:R-:W-:Y:S01]  /*1270*/  IADD3 R0, PT, PT, R0, 0x320, RZ ;  /* 0x0000032000007810 */ /* 0x001fe20007ffe0ff */
[----:B------:R-:W-:Y:S06]  /*1280*/  @!P0 BRA `(.L_x_820) ;  /* 0xfffffffc00708947 */ /* 0x000fec000383ffff */
.L_x_819:
[----:B------:R-:W-:Y:S05]  /*1290*/  BSYNC.RECONVERGENT B0 ;  /* 0x0000000000007941 */ /* 0x000fea0003800200 */
.L_x_818:
[----:B------:R-:W-:Y:S06]  /*12a0*/  BAR.SYNC.DEFER_BLOCKING 0x0 ;  /* 0x0000000000007b1d */ /* 0x000fec0000010000 */
[----:B------:R-:W0:Y:S01]  /*12b0*/  LDCU UR4, c[0x0][0x380] ;  /* 0x00007000ff0477ac */ /* 0x000e220008000800 */
[----:B-1----:R1:W2:Y:S01]  /*12c0*/  LDS.64 R32, [R49] ;  /* 0x0000000031207984 */ /* 0x0022a20000000a00 */
[----:B0-----:R-:W-:-:S03]  /*12d0*/  ISETP.GE.AND P0, PT, R3, UR4, PT ;  /* 0x0000000403007c0c */ /* 0x001fc6000bf06270 */
[----:B------:R1:W0:Y:S04]  /*12e0*/  LDS.64 R34, [R49+0x320] ;  /* 0x0003200031227984 */ /* 0x0002280000000a00 */
[----:B------:R1:W3:Y:S04]  /*12f0*/  LDS.64 R30, [R49+0xc8] ;  /* 0x0000c800311e7984 */ /* 0x0002e80000000a00 */
[----:B------:R1:W4:Y:S04]  /*1300*/  LDS.64 R28, [R49+0x258] ;  /* 0x00025800311c7984 */ /* 0x0003280000000a00 */
[----:B------:R1:W0:Y:S01]  /*1310*/  LDS.64 R26, [R49+0x190] ;  /* 0x00019000311a7984 */ /* 0x0002220000000a00 */
[----:B------:R-:W-:Y:S05]  /*1320*/  @P0 EXIT ;  /* 0x000000000000094d */ /* 0x000fea0003800000 */
[----:B------:R-:W5:Y:S01]  /*1330*/  S2R R0, SR_TID.X ;  /* 0x0000000000007919 */ /* 0x000f620000002100 */
[C-C-:B0-2---:R-:W-:Y:S02]  /*1340*/  DADD R36, R32.reuse, R34.reuse ;  /* 0x0000000020247229 */ /* 0x145fe40000000022 */
[----:B------:R-:W-:Y:S02]  /*1350*/  DADD R32, R32, -R34 ;  /* 0x0000000020207229 */ /* 0x000fe40000000822 */
[C-C-:B------:R-:W-:Y:S02]  /*1360*/  DADD R34, R26.reuse, R26.reuse ;  /* 0x000000001a227229 */ /* 0x140fe4000000001a */
[----:B------:R-:W-:Y:S02]  /*1370*/  DADD R26, R26, -R26 ;  /* 0x000000001a1a7229 */ /* 0x000fe4000000081a */
[----:B------:R-:W-:Y:S02]  /*1380*/  DFMA R38, R36, R12, RZ ;  /* 0x0000000c2426722b */ /* 0x000fe400000000ff */
[----:B---34-:R-:W-:-:S02]  /*1390*/  DADD R12, R30, R28 ;  /* 0x000000001e0c7229 */ /* 0x018fc4000000001c */
[----:B------:R-:W-:Y:S02]  /*13a0*/  DFMA R8, R36, R8, RZ ;  /* 0x000000082408722b */ /* 0x000fe400000000ff */
[----:B------:R-:W-:Y:S02]  /*13b0*/  DADD R28, R30, -R28 ;  /* 0x000000001e1c7229 */ /* 0x000fe4000000081c */
[C---:B------:R-:W-:Y:S02]  /*13c0*/  DFMA R16, R32.reuse, R16, RZ ;  /* 0x000000102010722b */ /* 0x040fe400000000ff */
[----:B------:R-:W-:Y:S02]  /*13d0*/  DFMA R20, R32, R20, RZ ;  /* 0x000000142014722b */ /* 0x000fe400000000ff */
[----:B------:R-:W-:Y:S01]  /*13e0*/  DFMA R38, R12, R10, R38 ;  /* 0x0000000a0c26722b */ /* 0x000fe20000000026 */
[----:B------:R-:W0:Y:S01]  /*13f0*/  LDC.64 R10, c[0x0][0x3a8] ;  /* 0x0000ea00ff0a7b82 */ /* 0x000e220000000a00 */
[----:B------:R-:W-:-:S02]  /*1400*/  DMUL R34, R34, 0.5 ;  /* 0x3fe0000022227828 */ /* 0x000fc40000000000 */
[----:B------:R-:W-:Y:S02]  /*1410*/  DFMA R8, R12, R6, R8 ;  /* 0x000000060c08722b */ /* 0x000fe40000000008 */
[C---:B------:R-:W-:Y:S02]  /*1420*/  DFMA R16, R28.reuse, R14, R16 ;  /* 0x0000000e1c10722b */ /* 0x040fe40000000010 */
[----:B------:R-:W-:Y:S01]  /*1430*/  DFMA R20, R28, R18, R20 ;  /* 0x000000121c14722b */ /* 0x000fe20000000014 */
[----:B-----5:R-:W-:Y:S01]  /*1440*/  LOP3.LUT R5, R0, 0x3fc, RZ, 0xc0, !PT ;  /* 0x000003fc00057812 */ /* 0x020fe200078ec0ff */
[C---:B------:R-:W-:Y:S02]  /*1450*/  DFMA R38, R34.reuse, R40, R38 ;  /* 0x000000282226722b */ /* 0x040fe40000000026 */
[----:B------:R-:W-:Y:S02]  /*1460*/  DFMA R8, R34, R22, R8 ;  /* 0x000000162208722b */ /* 0x000fe40000000008 */
[C---:B------:R-:W-:Y:S01]  /*1470*/  DFMA R16, R26.reuse, R24, R16 ;  /* 0x000000181a10722b */ /* 0x040fe20000000010 */
[----:B------:R-:W-:Y:S01]  /*1480*/  IMAD.IADD R4, R4, 0x1, R5 ;  /* 0x0000000104047824 */ /* 0x000fe200078e0205 */
[----:B------:R-:W-:-:S04]  /*1490*/  DFMA R20, R26, R42, R20 ;  /* 0x0000002a1a14722b */ /* 0x000fc80000000014 */
[----:B------:R-:W-:Y:S02]  /*14a0*/  LEA R13, R3, R4, 0x6 ;  /* 0x00000004030d7211 */ /* 0x000fe400078e30ff */
[C-C-:B------:R-:W-:Y:S02]  /*14b0*/  DADD R4, R8.reuse, R16.reuse ;  /* 0x0000000008047229 */ /* 0x140fe40000000010 */
[----:B------:R-:W-:Y:S01]  /*14c0*/  DADD R6, R8, -R16 ;  /* 0x0000000008067229 */ /* 0x000fe20000000810 */
        /* <DEDUP_REMOVED lines=8> */
.L_x_821:
        /* <DEDUP_REMOVED lines=11> */
.L_x_1122:


//--------------------- .text._Z32massMatrixMultiplyRegisterKernelILi4ELi5ELi2EEviPKdS1_S1_S1_Pd --------------------------
	.section	.text._Z32massMatrixMultiplyRegisterKernelILi4ELi5ELi2EEviPKdS1_S1_S1_Pd,"ax",@progbits
	.align	128
        .global         _Z32massMatrixMultiplyRegisterKernelILi4ELi5ELi2EEviPKdS1_S1_S1_Pd
        .type           _Z32massMatrixMultiplyRegisterKernelILi4ELi5ELi2EEviPKdS1_S1_S1_Pd,@function
        .size           _Z32massMatrixMultiplyRegisterKernelILi4ELi5ELi2EEviPKdS1_S1_S1_Pd,(.L_x_1123 - _Z32massMatrixMultiplyRegisterKernelILi4ELi5ELi2EEviPKdS1_S1_S1_Pd)
        .other          _Z32massMatrixMultiplyRegisterKernelILi4ELi5ELi2EEviPKdS1_S1_S1_Pd,@"STO_CUDA_ENTRY STV_DEFAULT"
_Z32massMatrixMultiplyRegisterKernelILi4ELi5ELi2EEviPKdS1_S1_S1_Pd:
.text._Z32massMatrixMultiplyRegisterKernelILi4ELi5ELi2EEviPKdS1_S1_S1_Pd:
        /* <DEDUP_REMOVED lines=55> */
[----:B0-----:R-:W-:Y:S02]  /*0370*/  R2UR UR10, R4 ;  /* 0x00000000040a72ca */ /* 0x001fe400000e0000 */
[----:B------:R-:W-:Y:S01]  /*0380*/  R2UR UR11, R5 ;  /* 0x00000000050b72ca */ /* 0x000fe200000e0000 */
[C-C-:B----4-:R-:W-:Y:S01]  /*0390*/  DADD R4, R28.reuse, R22.reuse ;  /* 0x000000001c047229 */ /* 0x150fe20000000016 */
[----:B------:R-:W-:Y:S01]  /*03a0*/  R2UR UR24, R6 ;  /* 0x00000000061872ca */ /* 0x000fe200000e0000 */
[----:B------:R-:W-:Y:S01]  /*03b0*/  DADD R22, R28, -R22 ;  /* 0x000000001c167229 */ /* 0x000fe20000000816 */
[----:B------:R-:W-:Y:S02]  /*03c0*/  R2UR UR25, R7 ;  /* 0x00000000071972ca */ /* 0x000fe400000e0000 */
[----:B---3--:R-:W-:Y:S01]  /*03d0*/  R2UR UR18, R18 ;  /* 0x00000000121272ca */ /* 0x008fe200000e0000 */
[C-C-:B-----5:R-:W-:Y:S01]  /*03e0*/  DADD R6, R26.reuse, R24.reuse ;  /* 0x000000001a067229 */ /* 0x160fe20000000018 */
[----:B------:R-:W-:Y:S01]  /*03f0*/  R2UR UR19, R19 ;  /* 0x00000000131372ca */ /* 0x000fe200000e0000 */
[----:B------:R-:W-:Y:S01]  /*0400*/  DADD R24, R26, -R24 ;  /* 0x000000001a187229 */ /* 0x000fe20000000818 */
[----:B-1----:R-:W-:-:S02]  /*0410*/  R2UR UR12, R8 ;  /* 0x00000000080c72ca */ /* 0x002fc400000e0000 */
[----:B------:R-:W-:Y:S01]  /*0420*/  R2UR UR13, R9 ;  /* 0x00000000090d72ca */ /* 0x000fe200000e0000 */
[----:B------:R-:W-:Y:S01]  /*0430*/  DFMA R8, R4, UR8, RZ ;  /* 0x0000000804087c2b */ /* 0x000fe200080000ff */
[----:B------:R-:W-:Y:S02]  /*0440*/  R2UR UR26, R10 ;  /* 0x000000000a1a72ca */ /* 0x000fe400000e0000 */
        /* <DEDUP_REMOVED lines=8> */
[----:B------:R-:W-:-:S02]  /*04d0*/  DFMA R14, R4, UR12, RZ ;  /* 0x0000000c040e7c2b */ /* 0x000fc400080000ff */
[----:B------:R-:W-:Y:S02]  /*04e0*/  DFMA R4, R16, R4, RZ ;  /* 0x000000041004722b */ /* 0x000fe400000000ff */
[C---:B------:R-:W-:Y:S02]  /*04f0*/  DFMA R10, R24.reuse, UR24, R10 ;  /* 0x00000018180a7c2b */ /* 0x040fe4000800000a */
[----:B------:R-:W-:Y:S02]  /*0500*/  DFMA R12, R24, UR20, R12 ;  /* 0x00000014180c7c2b */ /* 0x000fe4000800000c */
[----:B------:R-:W-:Y:S02]  /*0510*/  DFMA R22, R22, UR14, RZ ;  /* 0x0000000e16167c2b */ /* 0x000fe400080000ff */
[C---:B------:R-:W-:Y:S02]  /*0520*/  DFMA R18, R6.reuse, UR18, R4 ;  /* 0x0000001206127c2b */ /* 0x040fe40008000004 */
[----:B------:R-:W-:Y:S01]  /*0530*/  DFMA R14, R6, UR26, R14 ;  /* 0x0000001a060e7c2b */ /* 0x000fe2000800000e */
[----:B------:R-:W-:Y:S01]  /*0540*/  SHF.R.U32.HI R4, RZ, 0x2, R20 ;  /* 0x00000002ff047819 */ /* 0x000fe20000011614 */
[----:B------:R-:W-:Y:S01]  /*0550*/  IMAD R5, R3, 0x3e8, R21 ;  /* 0x000003e803057824 */ /* 0x000fe200078e0215 */
[----:B------:R-:W-:-:S02]  /*0560*/  DADD R6, R8, -R10 ;  /* 0x0000000008067229 */ /* 0x000fc4000000080a */
[----:B------:R-:W-:Y:S02]  /*0570*/  DFMA R22, R24, UR28, R22 ;  /* 0x0000001c18167c2b */ /* 0x000fe40008000016 */
[----:B------:R-:W-:Y:S01]  /*0580*/  DADD R8, R8, R10 ;  /* 0x0000000008087229 */ /* 0x000fe2000000000a */
[----:B------:R-:W-:Y:S01]  /*0590*/  IMAD R25, R4, 0x28, R5 ;  /* 0x0000002804197824 */ /* 0x000fe200078e0205 */
        /* <DEDUP_REMOVED lines=8> */
[----:B------:R0:W-:Y:S01]  /*0620*/  STS.64 [R28], R12 ;  /* 0x0000000c1c007388 */ /* 0x0001e20000000a00 */
[----:B------:R-:W-:Y:S06]  /*0630*/  BAR.SYNC.DEFER_BLOCKING 0x0 ;  /* 0x0000000000007b1d */ /* 0x000fec0000010000 */
[----:B------:R-:W-:Y:S05]  /*0640*/  @P3 BRA `(.L_x_823) ;  /* 0x00000000009c3947 */ /* 0x000fea0003800000 */
[----:B------:R-:W-:-:S04]  /*0650*/  IMAD R3, R3, 0x5, R4 ;  /* 0x0000000503037824 */ /* 0x000fc800078e0204 */
[----:B------:R-:W-:Y:S02]  /*0660*/  IMAD R0, R3, 0x19, R0 ;  /* 0x0000001903007824 */ /* 0x000fe400078e0200 */
[----:B------:R-:W-:Y:S02]  /*0670*/  IMAD.MOV.U32 R3, RZ, RZ, R20 ;  /* 0x000000ffff037224 */ /* 0x000fe400078e0014 */
[----:B------:R-:W-:-:S04]  /*0680*/  IMAD.U32 R0, R0, 0x8, R21 ;  /* 0x0000000800007824 */ /* 0x000fc800078e0015 */
[----:B------:R-:W-:-:S07]  /*0690*/  VIADD R0, R0, 0x50 ;  /* 0x0000005000007836 */ /* 0x000fce0000000000 */
.L_x_824:
[----:B------:R-:W-:Y:S01]  /*06a0*/  LDS.64 R22, [R0+-0x50] ;  /* 0xffffb00000167984 */ /* 0x000fe20000000a00 */
[C---:B------:R-:W-:Y:S01]  /*06b0*/  ISETP.GE.U32.AND P3, PT, R3.reuse, 0x4, PT ;  /* 0x000000040300780c */ /* 0x040fe20003f66070 */
[----:B------:R-:W-:Y:S02]  /*06c0*/  VIADD R3, R3, 0x10 ;  /* 0x0000001003037836 */ /* 0x000fe40000000000 */
[----:B0-----:R-:W0:Y:S04]  /*06d0*/  LDS.64 R6, [R0+0x28] ;  /* 0x0000280000067984 */ /* 0x001e280000000a00 */
[----:B------:R-:W-:Y:S04]  /*06e0*/  LDS.64 R8, [R0+-0x28] ;  /* 0xffffd80000087984 */ /* 0x000fe80000000a00 */
[----:B------:R-:W1:Y:S01]  /*06f0*/  LDS.64 R10, [R0] ;  /* 0x00000000000a7984 */ /* 0x000e620000000a00 */
[----:B0-----:R-:W-:-:S02]  /*0700*/  DADD R12, R22, -R6 ;  /* 0x00000000160c7229 */ /* 0x001fc40000000806 */
[----:B------:R-:W-:Y:S02]  /*0710*/  DADD R22, R22, R6 ;  /* 0x0000000016167229 */ /* 0x000fe40000000006 */
[C-C-:B-1----:R-:W-:Y:S02]  /*0720*/  DADD R6, R8.reuse, R10.reuse ;  /* 0x0000000008067229 */ /* 0x142fe4000000000a */
[----:B------:R-:W-:-:S04]  /*0730*/  DADD R8, R8, -R10 ;  /* 0x0000000008087229 */ /* 0x000fc8000000080a */
[----:B------:R-:W-:Y:S02]  /*0740*/  DFMA R14, R16, R22, RZ ;  /* 0x00000016100e722b */ /* 0x000fe400000000ff */
[----:B------:R-:W-:Y:S02]  /*0750*/  DFMA R18, R22, UR12, RZ ;  /* 0x0000000c16127c2b */ /* 0x000fe400080000ff */
[C---:B------:R-:W-:Y:S02]  /*0760*/  DFMA R24, R12.reuse, UR6, RZ ;  /* 0x000000060c187c2b */ /* 0x040fe400080000ff */
[----:B------:R-:W-:Y:S02]  /*0770*/  DFMA R10, R12, UR10, RZ ;  /* 0x0000000a0c0a7c2b */ /* 0x000fe400080000ff */
[----:B------:R-:W-:Y:S02]  /*0780*/  DFMA R22, R22, UR8, RZ ;  /* 0x0000000816167c2b */ /* 0x000fe400080000ff */
[----:B------:R-:W-:-:S02]  /*0790*/  DFMA R12, R12, UR14, RZ ;  /* 0x0000000e0c0c7c2b */ /* 0x000fc400080000ff */
        /* <DEDUP_REMOVED lines=10> */
[----:B------:R-:W-:Y:S01]  /*0840*/  STS.64 [R0+0x50], R6 ;  /* 0x0000500600007388 */ /* 0x000fe20000000a00 */
[----:B------:R-:W-:-:S03]  /*0850*/  DADD R10, R22, R10 ;  /* 0x00000000160a7229 */ /* 0x000fc6000000000a */
[----:B------:R-:W-:Y:S04]  /*0860*/  STS.64 [R0+-0x50], R14 ;  /* 0xffffb00e00007388 */ /* 0x000fe80000000a00 */
[----:B------:R-:W-:Y:S04]  /*0870*/  STS.64 [R0], R12 ;  /* 0x0000000c00007388 */ /* 0x000fe80000000a00 */
[----:B------:R-:W-:Y:S04]  /*0880*/  STS.64 [R0+0x28], R8 ;  /* 0x0000280800007388 */ /* 0x000fe80000000a00 */
[----:B------:R0:W-:Y:S02]  /*0890*/  STS.64 [R0+-0x28], R10 ;  /* 0xffffd80a00007388 */ /* 0x0001e40000000a00 */
[----:B0-----:R-:W-:Y:S01]  /*08a0*/  VIADD R0, R0, 0x320 ;  /* 0x0000032000007836 */ /* 0x001fe20000000000 */
[----:B------:R-:W-:Y:S06]  /*08b0*/  @!P3 BRA `(.L_x_824) ;  /* 0xfffffffc0078b947 */ /* 0x000fec000383ffff */
.L_x_823:
[----:B------:R-:W-:Y:S05]  /*08c0*/  BSYNC.RECONVERGENT B0 ;  /* 0x0000000000007941 */ /* 0x000fea0003800200 */
.L_x_822:
[----:B------:R-:W-:Y:S06]  /*08d0*/  BAR.SYNC.DEFER_BLOCKING 0x0 ;  /* 0x0000000000007b1d */ /* 0x000fec0000010000 */
[----:B------:R-:W-:Y:S04]  /*08e0*/  BSSY.RECONVERGENT B0, `(.L_x_825) ;  /* 0x000005a000007945 */ /* 0x000fe80003800200 */
[----:B------:R-:W-:Y:S05]  /*08f0*/  @P1 BRA `(.L_x_826) ;  /* 0x0000000400601947 */ /* 0x000fea0003800000 */
[----:B------:R-:W-:-:S07]  /*0900*/  IMAD.MOV.U32 R0, RZ, RZ, R20 ;  /* 0x000000ffff007224 */ /* 0x000fce00078e0014 */
.L_x_827:
[----:B-1----:R-:W-:Y:S01]  /*0910*/  PRMT R3, R0, 0x9910, RZ ;  /* 0x0000991000037816 */ /* 0x002fe200000000ff */
[----:B------:R-:W-:-:S04]  /*0920*/  UMOV UR4, 0x1905 ;  /* 0x0000190500047882 */ /* 0x000fc80000000000 */
[----:B------:R-:W-:-:S05]  /*0930*/  IMAD R3, R3, 0xcd, RZ ;  /* 0x000000cd03037824 */ /* 0x000fca00078e02ff */
[----:B------:R-:W-:-:S04]  /*0940*/  LOP3.LUT R3, R3, 0xffff, RZ, 0xc0, !PT ;  /* 0x0000ffff03037812 */ /* 0x000fc800078ec0ff */
[----:B0-----:R-:W-:-:S04]  /*0950*/  SHF.R.U32.HI R9, RZ, 0xa, R3 ;  /* 0x0000000aff097819 */ /* 0x001fc80000011603 */
[C---:B------:R-:W-:Y:S02]  /*0960*/  PRMT R3, R9.reuse, 0x9910, RZ ;  /* 0x0000991009037816 */ /* 0x040fe400000000ff */
[----:B------:R-:W-:-:S03]  /*0970*/  LOP3.LUT R6, R9, 0xffff, RZ, 0xc0, !PT ;  /* 0x0000ffff09067812 */ /* 0x000fc600078ec0ff */
[----:B------:R-:W-:-:S04]  /*0980*/  IMAD R3, R3, 0x5, RZ ;  /* 0x0000000503037824 */ /* 0x000fc800078e02ff */
[----:B------:R-:W-:-:S05]  /*0990*/  IMAD.MOV R3, RZ, RZ, -R3 ;  /* 0x000000ffff037224 */ /* 0x000fca00078e0a03 */
[----:B------:R-:W-:-:S05]  /*09a0*/  PRMT R3, R3, 0x7710, RZ ;  /* 0x0000771003037816 */ /* 0x000fca00000000ff */
[----:B------:R-:W-:Y:S02]  /*09b0*/  IMAD.IADD R8, R3, 0x1, R0 ;  /* 0x0000000103087824 */ /* 0x000fe400078e0200 */
[----:B------:R-:W-:-:S03]  /*09c0*/  IMAD R3, R6, 0xc8, R5 ;  /* 0x000000c806037824 */ /* 0x000fc600078e0205 */
[----:B------:R-:W-:-:S05]  /*09d0*/  LOP3.LUT R8, R8, 0xff, RZ, 0xc0, !PT ;  /* 0x000000ff08087812 */ /* 0x000fca00078ec0ff */
[C---:B------:R-:W-:Y:S01]  /*09e0*/  IMAD R3, R8.reuse, 0x28, R3 ;  /* 0x0000002808037824 */ /* 0x040fe200078e0203 */
[----:B------:R-:W-:-:S04]  /*09f0*/  PRMT R8, R8, 0x5410, R9 ;  /* 0x0000541008087816 */ /* 0x000fc80000000009 */
[----:B------:R-:W-:Y:S01]  /*0a00*/  LDS.64 R10, [R3] ;  /* 0x00000000030a7984 */ /* 0x000fe20000000a00 */
[----:B------:R-:W-:-:S03]  /*0a10*/  IDP.2A.LO.U16.U8 R9, R8, UR4, RZ ;  /* 0x0000000408097c26 */ /* 0x000fc600080010ff */
[----:B------:R-:W0:Y:S01]  /*0a20*/  LDS.64 R18, [R3+0x18] ;  /* 0x0000180003127984 */ /* 0x000e220000000a00 */
[----:B------:R-:W-:-:S03]  /*0a30*/  IMAD R9, R2, 0x7d, R9 ;  /* 0x0000007d02097824 */ /* 0x000fc600078e0209 */
[----:B------:R-:W-:Y:S04]  /*0a40*/  LDS.64 R6, [R3+0x8] ;  /* 0x0000080003067984 */ /* 0x000fe80000000a00 */
[----:B------:R-:W1:Y:S01]  /*0a50*/  LDS.64 R12, [R3+0x10] ;  /* 0x00001000030c7984 */ /* 0x000e620000000a00 */
[C-C-:B0-----:R-:W-:Y:S02]  /*0a60*/  DADD R24, R10.reuse, R18.reuse ;  /* 0x000000000a187229 */ /* 0x141fe40000000012 */
[----:B------:R-:W-:Y:S02]  /*0a70*/  DADD R18, R10, -R18 ;  /* 0x000000000a127229 */ /* 0x000fe40000000812 */
[C-C-:B-1----:R-:W-:Y:S02]  /*0a80*/  DADD R14, R6.reuse, -R12.reuse ;  /* 0x00000000060e7229 */ /* 0x142fe4000000080c */
[----:B------:R-:W-:-:S02]  /*0a90*/  DADD R12, R6, R12 ;  /* 0x00000000060c7229 */ /* 0x000fc4000000000c */
[----:B------:R-:W-:Y:S02]  /*0aa0*/  DFMA R6, R16, R24, RZ ;  /* 0x000000181006722b */ /* 0x000fe400000000ff */
[----:B------:R-:W-:-:S06]  /*0ab0*/  DFMA R10, R18, UR6, RZ ;  /* 0x00000006120a7c2b */ /* 0x000fcc00080000ff */
[----:B------:R-:W-:Y:S02]  /*0ac0*/  DFMA R6, R12, UR18, R6 ;  /* 0x000000120c067c2b */ /* 0x000fe40008000006 */
[----:B------:R-:W-:-:S08]  /*0ad0*/  DFMA R10, R14, UR20, R10 ;  /* 0x000000140e0a7c2b */ /* 0x000fd0000800000a */
[C-C-:B------:R-:W-:Y:S02]  /*0ae0*/  DADD R22, R6.reuse, R10.reuse ;  /* 0x0000000006167229 */ /* 0x140fe4000000000a */
[----:B------:R-:W-:Y:S01]  /*0af0*/  DADD R10, R6, -R10 ;  /* 0x00000000060a7229 */ /* 0x000fe2000000080a */
[----:B------:R-:W0:Y:S01]  /*0b00*/  LDC.64 R6, c[0x0][0x388] ;  /* 0x0000e200ff067b82 */ /* 0x000e220000000a00 */
[----:B------:R-:W-:Y:S01]  /*0b10*/  CS2R R26, SRZ ;  /* 0x00000000001a7805 */ /* 0x000fe2000001ff00 */
[----:B0-----:R-:W-:Y:S01]  /*0b20*/  IMAD.WIDE R6, R9, 0x8, R6 ;  /* 0x0000000809067825 */ /* 0x001fe200078e0206 */
[----:B------:R-:W-:-:S04]  /*0b30*/  CS2R R8, SRZ ;  /* 0x0000000000087805 */ /* 0x000fc8000001ff00 */
[----:B------:R-:W2:Y:S04]  /*0b40*/  @!P0 LDG.E.64.CONSTANT R26, desc[UR16][R6.64] ;  /* 0x00000010061a8981 */ /* 0x000ea8000c1e9b00 */
[----:B------:R-:W3:Y:S02]  /*0b50*/  @!P0 LDG.E.64.CONSTANT R8, desc[UR16][R6.64+0x20] ;  /* 0x0000201006088981 */ /* 0x000ee4000c1e9b00 */
[----:B---3--:R-:W-:-:S08]  /*0b60*/  DMUL R10, R10, R8 ;  /* 0x000000080a0a7228 */ /* 0x008fd00000000000 */
[CCC-:B--2---:R-:W-:Y:S02]  /*0b70*/  DFMA R8, R22.reuse, R26.reuse, -R10.reuse ;  /* 0x0000001a1608722b */ /* 0x1c4fe4000000080a */
        /* <DEDUP_REMOVED lines=12> */
[----:B------:R-:W-:Y:S01]  /*0c40*/  DADD R24, R22, -R24 ;  /* 0x0000000016187229 */ /* 0x000fe20000000818 */
[----:B------:R-:W-:-:S06]  /*0c50*/  CS2R R22, SRZ ;  /* 0x0000000000167805 */ /* 0x000fcc000001ff00 */
[----:B------:R-:W3:Y:S01]  /*0c60*/  @!P0 LDG.E.64.CONSTANT R22, desc[UR16][R6.64+0x8] ;  /* 0x0000081006168981 */ /* 0x000ee2000c1e9b00 */
[----:B--2---:R-:W-:-:S08]  /*0c70*/  DMUL R24, R24, R26 ;  /* 0x0000001a18187228 */ /* 0x004fd00000000000 */
[CCC-:B---3--:R-:W-:Y:S02]  /*0c80*/  DFMA R26, R18.reuse, R22.reuse, -R24.reuse ;  /* 0x00000016121a722b */ /* 0x1c8fe40000000818 */
[----:B------:R-:W-:Y:S01]  /*0c90*/  DFMA R18, R18, R22, R24 ;  /* 0x000000161212722b */ /* 0x000fe20000000018 */
[----:B------:R-:W-:-:S06]  /*0ca0*/  CS2R R22, SRZ ;  /* 0x0000000000167805 */ /* 0x000fcc000001ff00 */
[----:B------:R0:W2:Y:S02]  /*0cb0*/  @!P0 LDG.E.64.CONSTANT R22, desc[UR16][R6.64+0x10] ;  /* 0x0000101006168981 */ /* 0x0000a4000c1e9b00 */
[C-C-:B0-----:R-:W-:Y:S02]  /*0cc0*/  DADD R6, R12.reuse, -R14.reuse ;  /* 0x000000000c067229 */ /* 0x141fe4000000080e */
[----:B------:R-:W-:Y:S01]  /*0cd0*/  DADD R12, R12, R14 ;  /* 0x000000000c0c7229 */ /* 0x000fe2000000000e */
[C---:B------:R-:W-:Y:S01]  /*0ce0*/  ISETP.GE.U32.AND P1, PT, R0.reuse, 0x9, PT ;  /* 0x000000090000780c */ /* 0x040fe20003f26070 */
[----:B------:R-:W-:-:S04]  /*0cf0*/  VIADD R0, R0, 0x10 ;  /* 0x0000001000007836 */ /* 0x000fc80000000000 */
[----:B--2---:R-:W-:-:S08]  /*0d00*/  DMUL R6, R6, R22 ;  /* 0x0000001606067228 */ /* 0x004fd00000000000 */
[----:B------:R-:W-:Y:S02]  /*0d10*/  DFMA R22, R12, R22, R6 ;  /* 0x000000160c16722b */ /* 0x000fe40000000006 */
[----:B------:R-:W-:Y:S02]  /*0d20*/  DFMA R6, R16, R10, RZ ;  /* 0x0000000a1006722b */ /* 0x000fe400000000ff */
[----:B------:R-:W-:Y:S02]  /*0d30*/  DFMA R12, R8, UR6, RZ ;  /* 0x00000006080c7c2b */ /* 0x000fe400080000ff */
[----:B------:R-:W-:Y:S02]  /*0d40*/  DFMA R10, R10, UR18, RZ ;  /* 0x000000120a0a7c2b */ /* 0x000fe400080000ff */
[----:B------:R-:W-:Y:S02]  /*0d50*/  DFMA R8, R8, UR20, RZ ;  /* 0x0000001408087c2b */ /* 0x000fe400080000ff */
[----:B------:R-:W-:-:S02]  /*0d60*/  DFMA R6, R18, UR8, R6 ;  /* 0x0000000812067c2b */ /* 0x000fc40008000006 */
[----:B------:R-:W-:Y:S02]  /*0d70*/  DMUL R22, R22, 0.5 ;  /* 0x3fe0000016167828 */ /* 0x000fe40000000000 */
[----:B------:R-:W-:Y:S02]  /*0d80*/  DFMA R12, R26, UR10, R12 ;  /* 0x0000000a1a0c7c2b */ /* 0x000fe4000800000c */
[----:B------:R-:W-:Y:S02]  /*0d90*/  DFMA R10, R18, UR22, R10 ;  /* 0x00000016120a7c2b */ /* 0x000fe4000800000a */
[----:B------:R-:W-:Y:S02]  /*0da0*/  DFMA R8, R26, UR24, R8 ;  /* 0x000000181a087c2b */ /* 0x000fe40008000008 */
[C---:B------:R-:W-:Y:S02]  /*0db0*/  DFMA R6, R22.reuse, UR12, R6 ;  /* 0x0000000c16067c2b */ /* 0x040fe40008000006 */
[----:B------:R-:W-:-:S02]  /*0dc0*/  DFMA R12, R22, UR14, R12 ;  /* 0x0000000e160c7c2b */ /* 0x000fc4000800000c */
[C---:B------:R-:W-:Y:S02]  /*0dd0*/  DFMA R10, R22.reuse, UR26, R10 ;  /* 0x0000001a160a7c2b */ /* 0x040fe4000800000a */
[----:B------:R-:W-:-:S04]  /*0de0*/  DFMA R22, R22, UR28, R8 ;  /* 0x0000001c16167c2b */ /* 0x000fc80008000008 */
        /* <DEDUP_REMOVED lines=9> */
.L_x_826:
[----:B------:R-:W-:Y:S05]  /*0e80*/  BSYNC.RECONVERGENT B0 ;  /* 0x0000000000007941 */ /* 0x000fea0003800200 */
.L_x_825:
        /* <DEDUP_REMOVED lines=13> */
.L_x_830:
[----:B------:R-:W-:Y:S01]  /*0f60*/  LDS.64 R4, [R0+-0x50] ;  /* 0xffffb00000047984 */ /* 0x000fe20000000a00 */
[C---:B------:R-:W-:Y:S01]  /*0f70*/  ISETP.GE.U32.AND P0, PT, R20.reuse, 0x4, PT ;  /* 0x000000041400780c */ /* 0x040fe20003f06070 */
[----:B------:R-:W-:Y:S02]  /*0f80*/  VIADD R20, R20, 0x10 ;  /* 0x0000001014147836 */ /* 0x000fe40000000000 */
[----:B0-----:R-:W0:Y:S04]  /*0f90*/  LDS.64 R6, [R0+0x50] ;  /* 0x0000500000067984 */ /* 0x001e280000000a00 */
        /* <DEDUP_REMOVED lines=8> */
[----:B------:R-:W-:Y:S02]  /*1020*/  DFMA R8, R4, UR20, RZ ;  /* 0x0000001404087c2b */ /* 0x000fe400080000ff */
[----:B------:R-:W-:-:S02]  /*1030*/  DFMA R22, R22, UR18, RZ ;  /* 0x0000001216167c2b */ /* 0x000fc400080000ff */
[----:B--2---:R-:W-:Y:S02]  /*1040*/  DADD R6, R12, R12 ;  /* 0x000000000c067229 */ /* 0x004fe4000000000c */
[----:B------:R-:W-:Y:S02]  /*1050*/  DFMA R4, R4, UR6, RZ ;  /* 0x0000000604047c2b */ /* 0x000fe400080000ff */
[C---:B------:R-:W-:Y:S02]  /*1060*/  DFMA R14, R18.reuse, UR8, R14 ;  /* 0x00000008120e7c2b */ /* 0x040fe4000800000e */
[----:B------:R-:W-:Y:S02]  /*1070*/  DFMA R22, R18, UR22, R22 ;  /* 0x0000001612167c2b */ /* 0x000fe40008000016 */
[----:B------:R-:W-:Y:S02]  /*1080*/  DADD R12, R12, -R12 ;  /* 0x000000000c0c7229 */ /* 0x000fe4000000080c */
[----:B------:R-:W-:-:S02]  /*1090*/  DMUL R6, R6, 0.5 ;  /* 0x3fe0000006067828 */ /* 0x000fc40000000000 */
        /* <DEDUP_REMOVED lines=14> */
[----:B0-----:R-:W-:Y:S01]  /*1180*/  VIADD R0, R0, 0x320 ;  /* 0x0000032000007836 */ /* 0x001fe20000000000 */
[----:B------:R-:W-:Y:S06]  /*1190*/  @!P0 BRA `(.L_x_830) ;  /* 0xfffffffc00708947 */ /* 0x000fec000383ffff */
.L_x_829:
[----:B------:R-:W-:Y:S05]  /*11a0*/  BSYNC.RECONVERGENT B0 ;  /* 0x0000000000007941 */ /* 0x000fea0003800200 */
.L_x_828:
[----:B------:R-:W-:Y:S06]  /*11b0*/  BAR.SYNC.DEFER_BLOCKING 0x0 ;  /* 0x0000000000007b1d */ /* 0x000fec0000010000 */
[----:B------:R-:W2:Y:S01]  /*11c0*/  LDCU UR4, c[0x0][0x380] ;  /* 0x00007000ff0477ac */ /* 0x000ea20008000800 */
[----:B01----:R-:W-:Y:S01]  /*11d0*/  LDS.64 R6, [R28] ;  /* 0x000000001c067984 */ /* 0x003fe20000000a00 */
[----:B--2---:R-:W-:-:S03]  /*11e0*/  ISETP.GE.AND P0, PT, R2, UR4, PT ;  /* 0x0000000402007c0c */ /* 0x004fc6000bf06270 */
        /* <DEDUP_REMOVED lines=13> */
[----:B------:R-:W-:Y:S02]  /*12c0*/  DFMA R16, R8, UR8, R16 ;  /* 0x0000000808107c2b */ /* 0x000fe40008000010 */
[----:B------:R-:W-:Y:S02]  /*12d0*/  DADD R12, R4, -R4 ;  /* 0x00000000040c7229 */ /* 0x000fe40000000804 */
[----:B------:R-:W-:Y:S02]  /*12e0*/  DFMA R14, R6, UR10, R14 ;  /* 0x0000000a060e7c2b */ /* 0x000fe4000800000e */
[----:B------:R-:W-:-:S02]  /*12f0*/  DFMA R8, R8, UR22, R18 ;  /* 0x0000001608087c2b */ /* 0x000fc40008000012 */
[----:B------:R-:W-:Y:S02]  /*1300*/  DMUL R10, R10, 0.5 ;  /* 0x3fe000000a0a7828 */ /* 0x000fe40000000000 */
[----:B------:R-:W-:Y:S02]  /*1310*/  DFMA R20, R6, UR24, R20 ;  /* 0x0000001806147c2b */ /* 0x000fe40008000014 */
[----:B------:R-:W-:-:S04]  /*1320*/  DFMA R6, R12, UR14, R14 ;  /* 0x0000000e0c067c2b */ /* 0x000fc8000800000e */
[C---:B------:R-:W-:Y:S02]  /*1330*/  DFMA R4, R10.reuse, UR12, R16 ;  /* 0x0000000c0a047c2b */ /* 0x040fe40008000010 */
[----:B------:R-:W-:Y:S02]  /*1340*/  DFMA R8, R10, UR26, R8 ;  /* 0x0000001a0a087c2b */ /* 0x000fe40008000008 */
        /* <DEDUP_REMOVED lines=18> */
.L_x_831:
        /* <DEDUP_REMOVED lines=9> */
.L_x_1123:


//--------------------- .text._Z32massMatrixMultiplyConstantKernelILi4ELi4ELi2EEviPKdS1_S1_S1_Pd --------------------------
	.section	.text._Z32massMatrixMultiplyConstantKernelILi4ELi4ELi2EEviPKdS1_S1_S1_Pd,"ax",@progbits
	.align	128
        .global         _Z32massMatrixMultiplyConstantKernelILi4ELi4ELi2EEviPKdS1_S1_S1_Pd
        .type           _Z32massMatrixMultiplyConstantKernelILi4ELi4ELi2EEviPKdS1_S1_S1_Pd,@function
        .size           _Z32massMatrixMultiplyConstantKernelILi4ELi4ELi2EEviPKdS1_S1_S1_Pd,(.L_x_1124 - _Z32massMatrixMultiplyConstantKernelILi4ELi4ELi2EEviPKdS1_S1_S1_Pd)
        .other          _Z32massMatrixMultiplyConstantKernelILi4ELi4ELi2EEviPKdS1_S1_S1_Pd,@"STO_CUDA_ENTRY STV_DEFAULT"
_Z32massMatrixMultiplyConstantKernelILi4ELi4ELi2EEviPKdS1_S1_S1_Pd:
.text._Z32massMatrixMultiplyConstantKernelILi4ELi4ELi2EEviPKdS1_S1_S1_Pd:
[----:B------:R-:W-:Y:S01]  /*0000*/  LDC R1, c[0x0][0x37c] ;  /* 0x0000df00ff017b82 */ /* 0x000fe20000000800 */
[----:B------:R-:W0:Y:S01]  /*0010*/  S2R R4, SR_TID.Y ;  /* 0x0000000000047919 */ /* 0x000e220000002200 */
[----:B------:R-:W1:Y:S01]  /*0020*/  LDCU UR4, c[0x0][0x380] ;  /* 0x00007000ff0477ac */ /* 0x000e620008000800 */
[----:B------:R-:W0:Y:S01]  /*0030*/  S2R R5, SR_CTAID.X ;  /* 0x0000000000057919 */ /* 0x000e220000002500 */
[----:B------:R-:W2:Y:S01]  /*0040*/  LDCU.128 UR8, c[0x3][URZ] ;  /* 0x00c00000ff0877ac */ /* 0x000ea20008000c00 */
[----:B------:R-:W3:Y:S01]  /*0050*/  S2R R3, SR_TID.X ;  /* 0x0000000000037919 */ /* 0x000ee20000002100 */
[----:B------:R-:W4:Y:S01]  /*0060*/  LDCU.128 UR16, c[0x3][0x10] ;  /* 0x00c00200ff1077ac */ /* 0x000f220008000c00 */
[----:B------:R-:W5:Y:S01]  /*0070*/  S2R R18, SR_CgaCtaId ;  /* 0x0000000000127919 */ /* 0x000f620000008800 */
[----:B------:R-:W4:Y:S01]  /*0080*/  LDCU.128 UR20, c[0x3][0x710] ;  /* 0x00c0e200ff1477ac */ /* 0x000f220008000c00 */
[----:B------:R-:W4:Y:S01]  /*0090*/  LDCU.128 UR12, c[0x3][0x700] ;  /* 0x00c0e000ff0c77ac */ /* 0x000f220008000c00 */
[----:B0-----:R-:W-:Y:S01]  /*00a0*/  IMAD R0, R5, 0x2, R4 ;  /* 0x0000000205007824 */ /* 0x001fe200078e0204 */
[----:B---3--:R-:W-:Y:S01]  /*00b0*/  LOP3.LUT R2, R3, 0x3, RZ, 0xc0, !PT ;  /* 0x0000000303027812 */ /* 0x008fe200078ec0ff */
[----:B------:R-:W-:Y:S03]  /*00c0*/  BAR.SYNC.DEFER_BLOCKING 0x0 ;  /* 0x0000000000007b1d */ /* 0x000fe60000010000 */
[----:B-1----:R-:W-:-:S02]  /*00d0*/  ISETP.GE.AND P0, PT, R0, UR4, PT ;  /* 0x0000000400007c0c */ /* 0x002fc4000bf06270 */
[----:B------:R-:W-:Y:S01]  /*00e0*/  LOP3.LUT R5, R3, 0x3fc, RZ, 0xc0, !PT ;  /* 0x000003fc03057812 */ /* 0x000fe200078ec0ff */
[----:B------:R-:W0:Y:S10]  /*00f0*/  LDCU.64 UR4, c[0x0][0x358] ;  /* 0x00006b00ff0477ac */ /* 0x000e340008000a00 */
[----:B------:R-:W1:Y:S01]  /*0100*/  @!P0 LDC.64 R16, c[0x0][0x3a0] ;  /* 0x0000e800ff108b82 */ /* 0x000e620000000a00 */
[----:B------:R-:W-:-:S04]  /*0110*/  @!P0 IMAD.IADD R5, R2, 0x1, R5 ;  /* 0x0000000102058824 */ /* 0x000fc800078e0205 */
[----:B------:R-:W-:-:S04]  /*0120*/  @!P0 IMAD R5, R0, 0x40, R5 ;  /* 0x0000004000058824 */ /* 0x000fc800078e0205 */
[----:B-1----:R-:W-:-:S05]  /*0130*/  @!P0 IMAD.WIDE R16, R5, 0x8, R16 ;  /* 0x0000000805108825 */ /* 0x002fca00078e0210 */
[----:B0-----:R-:W3:Y:S04]  /*0140*/  @!P0 LDG.E.64.CONSTANT R6, desc[UR4][R16.64] ;  /* 0x0000000410068981 */ /* 0x001ee8000c1e9b00 */
[----:B------:R-:W3:Y:S04]  /*0150*/  @!P0 LDG.E.64.CONSTANT R14, desc[UR4][R16.64+0x180] ;  /* 0x00018004100e8981 */ /* 0x000ee8000c1e9b00 */
[----:B------:R-:W2:Y:S04]  /*0160*/  @!P0 LDG.E.64.CONSTANT R8, desc[UR4][R16.64+0x80] ;  /* 0x0000800410088981 */ /* 0x000ea8000c1e9b00 */
[----:B------:R-:W2:Y:S01]  /*0170*/  @!P0 LDG.E.64.CONSTANT R10, desc[UR4][R16.64+0x100] ;  /* 0x00010004100a8981 */ /* 0x000ea2000c1e9b00 */
[----:B------:R-:W-:Y:S01]  /*0180*/  MOV R5, 0x400 ;  /* 0x0000040000057802 */ /* 0x000fe20000000f00 */
[----:B------:R-:W-:Y:S01]  /*0190*/  BSSY.RECONVERGENT B0, `(.L_x_832) ;  /* 0x0000036000007945 */ /* 0x000fe20003800200 */
[----:B------:R-:W-:-:S02]  /*01a0*/  SHF.R.U32.HI R21, RZ, 0x2, R3 ;  /* 0x00000002ff157819 */ /* 0x000fc40000011603 */
[----:B-----5:R-:W-:Y:S02]  /*01b0*/  LEA R5, R18, R5, 0x18 ;  /* 0x0000000512057211 */ /* 0x020fe400078ec0ff */
[----:B------:R-:W-:-:S03]  /*01c0*/  ISETP.GT.U32.AND P1, PT, R3, 0xf, PT ;  /* 0x0000000f0300780c */ /* 0x000fc60003f24070 */
[----:B------:R-:W-:Y:S01]  /*01d0*/  IMAD R4, R4, 0x280, R5 ;  /* 0x0000028004047824 */ /* 0x000fe200078e0205 */
[C-C-:B---3--:R-:W-:Y:S02]  /*01e0*/  DADD R12, R6.reuse, R14.reuse ;  /* 0x00000000060c7229 */ /* 0x148fe4000000000e */
[----:B------:R-:W-:Y:S02]  /*01f0*/  DADD R14, R6, -R14 ;  /* 0x00000000060e7229 */ /* 0x000fe4000000080e */
[C-C-:B--2---:R-:W-:Y:S02]  /*0200*/  DADD R6, R8.reuse, R10.reuse ;  /* 0x0000000008067229 */ /* 0x144fe4000000000a */
[----:B------:R-:W-:Y:S02]  /*0210*/  DADD R10, R8, -R10 ;  /* 0x00000000080a7229 */ /* 0x000fe4000000080a */
[C---:B------:R-:W-:Y:S02]  /*0220*/  DFMA R8, R12.reuse, UR8, RZ ;  /* 0x000000080c087c2b */ /* 0x040fe400080000ff */
[----:B----4-:R-:W-:-:S02]  /*0230*/  DFMA R16, R12, UR16, RZ ;  /* 0x000000100c107c2b */ /* 0x010fc400080000ff */
[C---:B------:R-:W-:Y:S02]  /*0240*/  DFMA R12, R14.reuse, UR20, RZ ;  /* 0x000000140e0c7c2b */ /* 0x040fe400080000ff */
[----:B------:R-:W-:Y:S02]  /*0250*/  DFMA R14, R14, UR12, RZ ;  /* 0x0000000c0e0e7c2b */ /* 0x000fe400080000ff */
[C---:B------:R-:W-:Y:S02]  /*0260*/  DFMA R8, R6.reuse, UR10, R8 ;  /* 0x0000000a06087c2b */ /* 0x040fe40008000008 */
[----:B------:R-:W-:Y:S02]  /*0270*/  DFMA R6, R6, UR18, R16 ;  /* 0x0000001206067c2b */ /* 0x000fe40008000010 */
[C---:B------:R-:W-:Y:S01]  /*0280*/  DFMA R12, R10.reuse, UR22, R12 ;  /* 0x000000160a0c7c2b */ /* 0x040fe2000800000c */
[----:B------:R-:W-:Y:S01]  /*0290*/  IMAD R17, R21, 0x28, R4 ;  /* 0x0000002815117824 */ /* 0x000fe200078e0204 */
[----:B------:R-:W-:-:S03]  /*02a0*/  DFMA R14, R10, UR14, R14 ;  /* 0x0000000e0a0e7c2b */ /* 0x000fc6000800000e */
[----:B------:R-:W-:-:S03]  /*02b0*/  IMAD R20, R2, 0x8, R17 ;  /* 0x0000000802147824 */ /* 0x000fc600078e0211 */
[----:B------:R-:W-:Y:S01]  /*02c0*/  DADD R10, R6, -R12 ;  /* 0x00000000060a7229 */ /* 0x000fe2000000080c */
[----:B------:R-:W-:Y:S01]  /*02d0*/  IMAD R21, R21, 0x78, R20 ;  /* 0x0000007815157824 */ /* 0x000fe200078e0214 */
[----:B------:R-:W-:Y:S02]  /*02e0*/  DADD R4, R8, -R14 ;  /* 0x0000000008047229 */ /* 0x000fe4000000080e */
[----:B------:R-:W-:Y:S02]  /*02f0*/  DADD R6, R6, R12 ;  /* 0x0000000006067229 */ /* 0x000fe4000000000c */
[----:B------:R-:W-:Y:S01]  /*0300*/  DADD R8, R8, R14 ;  /* 0x0000000008087229 */ /* 0x000fe2000000000e */
[----:B------:R0:W-:Y:S04]  /*0310*/  STS.64 [R20+0x140], R10 ;  /* 0x0001400a14007388 */ /* 0x0001e80000000a00 */
[----:B------:R0:W-:Y:S04]  /*0320*/  STS.64 [R20+0xa0], R6 ;  /* 0x0000a00614007388 */ /* 0x0001e80000000a00 */
[----:B------:R0:W-:Y:S04]  /*0330*/  STS.64 [R20+0x1e0], R4 ;  /* 0x0001e00414007388 */ /* 0x0001e80000000a00 */
[----:B------:R0:W-:Y:S01]  /*0340*/  STS.64 [R20], R8 ;  /* 0x0000000814007388 */ /* 0x0001e20000000a00 */
[----:B------:R-:W-:Y:S06]  /*0350*/  BAR.SYNC.DEFER_BLOCKING 0x0 ;  /* 0x0000000000007b1d */ /* 0x000fec0000010000 */
[----:B------:R-:W-:Y:S05]  /*0360*/  @P1 BRA `(.L_x_833) ;  /* 0x0000000000601947 */ /* 0x000fea0003800000 */
[----:B0-----:R-:W-:Y:S04]  /*0370*/  LDS.64 R4, [R21] ;  /* 0x0000000015047984 */ /* 0x001fe80000000a00 */
[----:B------:R-:W0:Y:S04]  /*0380*/  LDS.64 R6, [R21+0x78] ;  /* 0x0000780015067984 */ /* 0x000e280000000a00 */
[----:B------:R-:W-:Y:S04]  /*0390*/  LDS.64 R12, [R21+0x28] ;  /* 0x00002800150c7984 */ /* 0x000fe80000000a00 */
[----:B------:R-:W1:Y:S01]  /*03a0*/  LDS.64 R14, [R21+0x50] ;  /* 0x00005000150e7984 */ /* 0x000e620000000a00 */
[----:B0-----:R-:W-:-:S02]  /*03b0*/  DADD R10, R4, -R6 ;  /* 0x00000000040a7229 */ /* 0x001fc40000000806 */
[----:B------:R-:W-:Y:S02]  /*03c0*/  DADD R8, R4, R6 ;  /* 0x0000000004087229 */ /* 0x000fe40000000006 */
[C-C-:B-1----:R-:W-:Y:S02]  /*03d0*/  DADD R4, R12.reuse, R14.reuse ;  /* 0x000000000c047229 */ /* 0x142fe4000000000e */
[----:B------:R-:W-:Y:S02]  /*03e0*/  DADD R6, R12, -R14 ;  /* 0x000000000c067229 */ /* 0x000fe4000000080e */
[----:B------:R-:W-:Y:S02]  /*03f0*/  DFMA R16, R10, UR20, RZ ;  /* 0x000000140a107c2b */ /* 0x000fe400080000ff */
[C---:B------:R-:W-:Y:S02]  /*0400*/  DFMA R12, R8.reuse, UR8, RZ ;  /* 0x00000008080c7c2b */ /* 0x040fe400080000ff */
[----:B------:R-:W-:-:S02]  /*0410*/  DFMA R14, R8, UR16, RZ ;  /* 0x00000010080e7c2b */ /* 0x000fc400080000ff */
[----:B------:R-:W-:Y:S02]  /*0420*/  DFMA R10, R10, UR12, RZ ;  /* 0x0000000c0a0a7c2b */ /* 0x000fe400080000ff */
[----:B------:R-:W-:Y:S02]  /*0430*/  DFMA R16, R6, UR22, R16 ;  /* 0x0000001606107c2b */ /* 0x000fe40008000010 */
[C---:B------:R-:W-:Y:S02]  /*0440*/  DFMA R8, R4.reuse, UR10, R12 ;  /* 0x0000000a04087c2b */ /* 0x040fe4000800000c */
[----:B------:R-:W-:Y:S02]  /*0450*/  DFMA R14, R4, UR18, R14 ;  /* 0x00000012040e7c2b */ /* 0x000fe4000800000e */
[----:B------:R-:W-:-:S06]  /*0460*/  DFMA R10, R6, UR14, R10 ;  /* 0x0000000e060a7c2b */ /* 0x000fcc000800000a */
[----:B------:R-:W-:Y:S02]  /*0470*/  DADD R6, R14, -R16 ;  /* 0x000000000e067229 */ /* 0x000fe40000000810 */
[----:B------:R-:W-:Y:S02]  /*0480*/  DADD R4, R8, -R10 ;  /* 0x0000000008047229 */ /* 0x000fe4000000080a */
[----:B------:R-:W-:Y:S02]  /*0490*/  DADD R14, R14, R16 ;  /* 0x000000000e0e7229 */ /* 0x000fe40000000010 */
[----:B------:R-:W-:Y:S01]  /*04a0*/  DADD R8, R8, R10 ;  /* 0x0000000008087229 */ /* 0x000fe2000000000a */
[----:B------:R1:W-:Y:S04]  /*04b0*/  STS.64 [R21+0x50], R6 ;  /* 0x0000500615007388 */ /* 0x0003e80000000a00 */
[----:B------:R1:W-:Y:S04]  /*04c0*/  STS.64 [R21+0x28], R14 ;  /* 0x0000280e15007388 */ /* 0x0003e80000000a00 */
[----:B------:R1:W-:Y:S04]  /*04d0*/  STS.64 [R21+0x78], R4 ;  /* 0x0000780415007388 */ /* 0x0003e80000000a00 */
[----:B------:R1:W-:Y:S02]  /*04e0*/  STS.64 [R21], R8 ;  /* 0x0000000815007388 */ /* 0x0003e40000000a00 */
.L_x_833:
[----:B------:R-:W-:Y:S05]  /*04f0*/  BSYNC.RECONVERGENT B0 ;  /* 0x0000000000007941 */ /* 0x000fea0003800200 */
.L_x_832:
[----:B------:R-:W-:Y:S06]  /*0500*/  BAR.SYNC.DEFER_BLOCKING 0x0 ;  /* 0x0000000000007b1d */ /* 0x000fec0000010000 */
[----:B------:R-:W-:Y:S04]  /*0510*/  BSSY.RECONVERGENT B0, `(.L_x_834) ;  /* 0x0000043000007945 */ /* 0x000fe80003800200 */
[----:B------:R-:W-:Y:S05]  /*0520*/  @P1 BRA `(.L_x_835) ;  /* 0x0000000400041947 */ /* 0x000fea0003800000 */
[----:B------:R-:W2:Y:S01]  /*0530*/  LDCU.64 UR6, c[0x0][0x388] ;  /* 0x00007100ff0677ac */ /* 0x000ea20008000a00 */
[----:B------:R-:W-:Y:S01]  /*0540*/  LOP3.LUT R3, R2, 0xc, R3, 0xf8, !PT ;  /* 0x0000000c02037812 */ /* 0x000fe200078ef803 */
[----:B------:R-:W3:Y:S01]  /*0550*/  LDC.64 R24, c[0x0][0x388] ;  /* 0x0000e200ff187b82 */ /* 0x000ee20000000a00 */
[----:B01----:R-:W-:Y:S01]  /*0560*/  IMAD.SHL.U32 R4, R0, 0x40, RZ ;  /* 0x0000004000047824 */ /* 0x003fe200078e00ff */
[----:B------:R-:W-:Y:S02]  /*0570*/  CS2R R10, SRZ ;  /* 0x00000000000a7805 */ /* 0x000fe4000001ff00 */
[----:B------:R-:W-:Y:S02]  /*0580*/  IMAD.SHL.U32 R3, R3, 0x4, RZ ;  /* 0x0000000403037824 */ /* 0x000fe400078e00ff */
[----:B------:R-:W-:-:S03]  /*0590*/  SHF.R.S32.HI R5, RZ, 0x1f, R4 ;  /* 0x0000001fff057819 */ /* 0x000fc60000011404 */
[C---:B------:R-:W-:Y:S01]  /*05a0*/  LOP3.LUT R6, R3.reuse, R4, RZ, 0xfc, !PT ;  /* 0x0000000403067212 */ /* 0x040fe200078efcff */
[----:B------:R-:W-:-:S03]  /*05b0*/  IMAD.IADD R3, R3, 0x1, R4 ;  /* 0x0000000103037824 */ /* 0x000fc600078e0204 */
[----:B--2---:R-:W-:-:S04]  /*05c0*/  LEA R16, P2, R6, UR6, 0x3 ;  /* 0x0000000606107c11 */ /* 0x004fc8000f8418ff */
[----:B------:R-:W-:Y:S02]  /*05d0*/  LEA.HI.X R17, R6, UR7, R5, 0x3, P2 ;  /* 0x0000000706117c11 */ /* 0x000fe400090f1c05 */
[----:B------:R-:W-:Y:S02]  /*05e0*/  CS2R R8, SRZ ;  /* 0x0000000000087805 */ /* 0x000fe4000001ff00 */
[----:B------:R-:W-:Y:S01]  /*05f0*/  CS2R R4, SRZ ;  /* 0x0000000000047805 */ /* 0x000fe2000001ff00 */
[----:B------:R-:W2:Y:S01]  /*0600*/  @!P0 LDG.E.64.CONSTANT R10, desc[UR4][R16.64+0x18] ;  /* 0x00001804100a8981 */ /* 0x000ea2000c1e9b00 */
[----:B---3--:R-:W-:Y:S01]  /*0610*/  IMAD.WIDE R24, R3, 0x8, R24 ;  /* 0x0000000803187825 */ /* 0x008fe200078e0218 */
[----:B------:R-:W-:Y:S02]  /*0620*/  CS2R R6, SRZ ;  /* 0x0000000000067805 */ /* 0x000fe4000001ff00 */
[----:B------:R0:W3:Y:S04]  /*0630*/  @!P0 LDG.E.64.CONSTANT R8, desc[UR4][R16.64+0x10] ;  /* 0x0000100410088981 */ /* 0x0000e8000c1e9b00 */
[----:B------:R-:W4:Y:S04]  /*0640*/  @!P0 LDG.E.64.CONSTANT R4, desc[UR4][R24.64] ;  /* 0x0000000418048981 */ /* 0x000f28000c1e9b00 */
[----:B------:R-:W5:Y:S01]  /*0650*/  @!P0 LDG.E.64.CONSTANT R6, desc[UR4][R24.64+0x8] ;  /* 0x0000080418068981 */ /* 0x000f62000c1e9b00 */
[----:B------:R-:W-:-:S05]  /*0660*/  IMAD R26, R2, 0x20, R21 ;  /* 0x00000020021a7824 */ /* 0x000fca00078e0215 */
[----:B------:R-:W-:Y:S04]  /*0670*/  LDS.64 R14, [R26] ;  /* 0x000000001a0e7984 */ /* 0x000fe80000000a00 */
[----:B------:R-:W1:Y:S04]  /*0680*/  LDS.64 R2, [R26+0x18] ;  /* 0x000018001a027984 */ /* 0x000e680000000a00 */
[----:B------:R-:W-:Y:S04]  /*0690*/  LDS.64 R12, [R26+0x8] ;  /* 0x000008001a0c7984 */ /* 0x000fe80000000a00 */
[----:B------:R-:W0:Y:S01]  /*06a0*/  LDS.64 R22, [R26+0x10] ;  /* 0x000010001a167984 */ /* 0x000e220000000a00 */
[----:B-1----:R-:W-:-:S02]  /*06b0*/  DADD R18, R14, R2 ;  /* 0x000000000e127229 */ /* 0x002fc40000000002 */
[----:B------:R-:W-:Y:S02]  /*06c0*/  DADD R14, R14, -R2 ;  /* 0x000000000e0e7229 */ /* 0x000fe40000000802 */
[C-C-:B0-----:R-:W-:Y:S02]  /*06d0*/  DADD R16, R12.reuse, R22.reuse ;  /* 0x000000000c107229 */ /* 0x141fe40000000016 */
        /* <DEDUP_REMOVED lines=13> */
[----:B--2---:R-:W-:Y:S01]  /*07b0*/  DMUL R16, R16, R10 ;  /* 0x0000000a10107228 */ /* 0x004fe20000000000 */
[----:B------:R-:W0:Y:S03]  /*07c0*/  S2R R10, SR_TID.X ;  /* 0x00000000000a7919 */ /* 0x000e260000002100 */
[----:B---3--:R-:W-:-:S04]  /*07d0*/  DMUL R12, R12, R8 ;  /* 0x000000080c0c7228 */ /* 0x008fc80000000000 */
[CCC-:B----4-:R-:W-:Y:S02]  /*07e0*/  DFMA R8, R2.reuse, R4.reuse, R16.reuse ;  /* 0x000000040208722b */ /* 0x1d0fe40000000010 */
[----:B------:R-:W-:Y:S02]  /*07f0*/  DFMA R16, R2, R4, -R16 ;  /* 0x000000040210722b */ /* 0x000fe40000000810 */
[CCC-:B-----5:R-:W-:Y:S02]  /*0800*/  DFMA R2, R14.reuse, R6.reuse, -R12.reuse ;  /* 0x000000060e02722b */ /* 0x1e0fe4000000080c */
[----:B------:R-:W-:Y:S02]  /*0810*/  DFMA R4, R14, R6, R12 ;  /* 0x000000060e04722b */ /* 0x000fe4000000000c */
[C---:B------:R-:W-:Y:S02]  /*0820*/  DFMA R6, R8.reuse, UR8, RZ ;  /* 0x0000000808067c2b */ /* 0x040fe400080000ff */
[----:B------:R-:W-:-:S02]  /*0830*/  DFMA R12, R8, UR10, RZ ;  /* 0x0000000a080c7c2b */ /* 0x000fc400080000ff */
[C---:B------:R-:W-:Y:S02]  /*0840*/  DFMA R8, R16.reuse, UR12, RZ ;  /* 0x0000000c10087c2b */ /* 0x040fe400080000ff */
[----:B------:R-:W-:Y:S02]  /*0850*/  DFMA R14, R16, UR14, RZ ;  /* 0x0000000e100e7c2b */ /* 0x000fe400080000ff */
[C---:B------:R-:W-:Y:S02]  /*0860*/  DFMA R6, R4.reuse, UR16, R6 ;  /* 0x0000001004067c2b */ /* 0x040fe40008000006 */
[----:B------:R-:W-:Y:S02]  /*0870*/  DFMA R4, R4, UR18, R12 ;  /* 0x0000001204047c2b */ /* 0x000fe4000800000c */
[C---:B------:R-:W-:Y:S02]  /*0880*/  DFMA R8, R2.reuse, UR20, R8 ;  /* 0x0000001402087c2b */ /* 0x040fe40008000008 */
[----:B------:R-:W-:Y:S01]  /*0890*/  DFMA R14, R2, UR22, R14 ;  /* 0x00000016020e7c2b */ /* 0x000fe2000800000e */
[----:B0-----:R-:W-:-:S05]  /*08a0*/  LOP3.LUT R10, R10, 0x3, RZ, 0xc0, !PT ;  /* 0x000000030a0a7812 */ /* 0x001fca00078ec0ff */
[C-C-:B------:R-:W-:Y:S02]  /*08b0*/  DADD R2, R6.reuse, -R8.reuse ;  /* 0x0000000006027229 */ /* 0x140fe40000000808 */
[----:B------:R-:W-:Y:S01]  /*08c0*/  DADD R6, R6, R8 ;  /* 0x0000000006067229 */ /* 0x000fe20000000008 */
[----:B------:R-:W-:Y:S01]  /*08d0*/  IMAD R11, R10, 0x20, R21 ;  /* 0x000000200a0b7824 */ /* 0x000fe200078e0215 */
[C-C-:B------:R-:W-:Y:S02]  /*08e0*/  DADD R8, R4.reuse, -R14.reuse ;  /* 0x0000000004087229 */ /* 0x140fe4000000080e */
[----:B------:R-:W-:Y:S02]  /*08f0*/  DADD R4, R4, R14 ;  /* 0x0000000004047229 */ /* 0x000fe4000000000e */
[----:B------:R2:W-:Y:S04]  /*0900*/  STS.64 [R11+0x18], R2 ;  /* 0x000018020b007388 */ /* 0x0005e80000000a00 */
[----:B------:R2:W-:Y:S04]  /*0910*/  STS.64 [R11], R6 ;  /* 0x000000060b007388 */ /* 0x0005e80000000a00 */
[----:B------:R2:W-:Y:S04]  /*0920*/  STS.64 [R11+0x10], R8 ;  /* 0x000010080b007388 */ /* 0x0005e80000000a00 */
[----:B------:R2:W-:Y:S02]  /*0930*/  STS.64 [R11+0x8], R4 ;  /* 0x000008040b007388 */ /* 0x0005e40000000a00 */
.L_x_835:
[----:B------:R-:W-:Y:S05]  /*0940*/  BSYNC.RECONVERGENT B0 ;  /* 0x0000000000007941 */ /* 0x000fea0003800200 */
.L_x_834:
[----:B------:R-:W-:Y:S06]  /*0950*/  BAR.SYNC.DEFER_BLOCKING 0x0 ;  /* 0x0000000000007b1d */ /* 0x000fec0000010000 */
[----:B------:R-:W-:Y:S04]  /*0960*/  BSSY.RECONVERGENT B0, `(.L_x_836) ;  /* 0x000001a000007945 */ /* 0x000fe80003800200 */
[----:B------:R-:W-:Y:S05]  /*0970*/  @P1 BRA `(.L_x_837) ;  /* 0x0000000000601947 */ /* 0x000fea0003800000 */
[----:B--2---:R-:W-:Y:S04]  /*0980*/  LDS.64 R2, [R21] ;  /* 0x0000000015027984 */ /* 0x004fe80000000a00 */
[----:B01----:R-:W0:Y:S04]  /*0990*/  LDS.64 R4, [R21+0x78] ;  /* 0x0000780015047984 */ /* 0x003e280000000a00 */
        /* <DEDUP_REMOVED lines=13> */
[----:B------:R-:W-:-:S06]  /*0a70*/  DFMA R2, R8, UR20, R2 ;  /* 0x0000001408027c2b */ /* 0x000fcc0008000002 */
[----:B------:R-:W-:Y:S02]  /*0a80*/  DADD R8, R6, -R12 ;  /* 0x0000000006087229 */ /* 0x000fe4000000080c */
[C-C-:B------:R-:W-:Y:S02]  /*0a90*/  DADD R4, R10.reuse, -R2.reuse ;  /* 0x000000000a047229 */ /* 0x140fe40000000802 */
[----:B------:R-:W-:Y:S02]  /*0aa0*/  DADD R2, R10, R2 ;  /* 0x000000000a027229 */ /* 0x000fe40000000002 */
[----:B------:R-:W-:Y:S01]  /*0ab0*/  DADD R6, R6, R12 ;  /* 0x0000000006067229 */ /* 0x000fe2000000000c */
[----:B------:R3:W-:Y:S04]  /*0ac0*/  STS.64 [R21+0x50], R8 ;  /* 0x0000500815007388 */ /* 0x0007e80000000a00 */
[----:B------:R3:W-:Y:S04]  /*0ad0*/  STS.64 [R21+0x78], R4 ;  /* 0x0000780415007388 */ /* 0x0007e80000000a00 */
[----:B------:R3:W-:Y:S04]  /*0ae0*/  STS.64 [R21], R2 ;  /* 0x0000000215007388 */ /* 0x0007e80000000a00 */
[----:B------:R3:W-:Y:S02]  /*0af0*/  STS.64 [R21+0x28], R6 ;  /* 0x0000280615007388 */ /* 0x0007e40000000a00 */
.L_x_837:
[----:B------:R-:W-:Y:S05]  /*0b00*/  BSYNC.RECONVERGENT B0 ;  /* 0x0000000000007941 */ /* 0x000fea0003800200 */
.L_x_836:
[----:B------:R-:W-:Y:S06]  /*0b10*/  BAR.SYNC.DEFER_BLOCKING 0x0 ;  /* 0x0000000000007b1d */ /* 0x000fec0000010000 */
[----:B--23--:R-:W-:Y:S04]  /*0b20*/  LDS.64 R2, [R20] ;  /* 0x0000000014027984 */ /* 0x00cfe80000000a00 */
[----:B01----:R-:W0:Y:S04]  /*0b30*/  LDS.64 R4, [R20+0x1e0] ;  /* 0x0001e00014047984 */ /* 0x003e280000000a00 */
[----:B------:R-:W-:Y:S04]  /*0b40*/  LDS.64 R8, [R20+0xa0] ;  /* 0x0000a00014087984 */ /* 0x000fe80000000a00 */
[----:B------:R-:W1:Y:S01]  /*0b50*/  LDS.64 R10, [R20+0x140] ;  /* 0x00014000140a7984 */ /* 0x000e620000000a00 */
        /* <DEDUP_REMOVED lines=16> */
[----:B------:R-:W-:Y:S01]  /*0c60*/  DADD R14, R6, -R14 ;  /* 0x00000000060e7229 */ /* 0x000fe2000000080e */
[C---:B0-----:R-:W-:Y:S02]  /*0c70*/  LOP3.LUT R9, R8.reuse, 0x3, RZ, 0xc0, !PT ;  /* 0x0000000308097812 */ /* 0x041fe400078ec0ff */
[----:B------:R-:W-:-:S05]  /*0c80*/  LOP3.LUT R8, R8, 0x3fc, RZ, 0xc0, !PT ;  /* 0x000003fc08087812 */ /* 0x000fca00078ec0ff */
[----:B------:R-:W-:-:S04]  /*0c90*/  IMAD.IADD R9, R9, 0x1, R8 ;  /* 0x0000000109097824 */ /* 0x000fc800078e0208 */
[----:B------:R-:W-:Y:S01]  /*0ca0*/  IMAD R17, R0, 0x40, R9 ;  /* 0x0000004000117824 */ /* 0x000fe200078e0209 */
[C-C-:B------:R-:W-:Y:S02]  /*0cb0*/  DADD R8, R2.reuse, R4.reuse ;  /* 0x0000000002087229 */ /* 0x140fe40000000004 */
[----:B------:R-:W-:Y:S01]  /*0cc0*/  DADD R2, R2, -R4 ;  /* 0x0000000002027229 */ /* 0x000fe20000000804 */
[----:B-1----:R-:W-:-:S05]  /*0cd0*/  IMAD.WIDE R6, R17, 0x8, R12 ;  /* 0x0000000811067825 */ /* 0x002fca00078e020c */
[----:B------:R-:W-:Y:S04]  /*0ce0*/  STG.E.64 desc[UR4][R6.64+0x80], R10 ;  /* 0x0000800a06007986 */ /* 0x000fe8000c101b04 */
[----:B------:R-:W-:Y:S04]  /*0cf0*/  STG.E.64 desc[UR4][R6.64+0x100], R14 ;  /* 0x0001000e06007986 */ /* 0x000fe8000c101b04 */
[----:B------:R-:W-:Y:S04]  /*0d00*/  STG.E.64 desc[UR4][R6.64], R8 ;  /* 0x0000000806007986 */ /* 0x000fe8000c101b04 */
[----:B------:R-:W-:Y:S01]  /*0d10*/  STG.E.64 desc[UR4][R6.64+0x180], R2 ;  /* 0x0001800206007986 */ /* 0x000fe2000c101b04 */
[----:B------:R-:W-:Y:S05]  /*0d20*/  EXIT ;  /* 0x000000000000794d */ /* 0x000fea0003800000 */
.L_x_838:
        /* <DEDUP_REMOVED lines=13> */
.L_x_1124:


//--------------------- .text._Z32massMatrixMultiplyRegisterKernelILi4ELi4ELi2EEviPKdS1_S1_S1_Pd --------------------------
	.section	.text._Z32massMatrixMultiplyRegisterKernelILi4ELi4ELi2EEviPKdS1_S1_S1_Pd,"ax",@progbits
	.align	128
        .global         _Z32massMatrixMultiplyRegisterKernelILi4ELi4ELi2EEviPKdS1_S1_S1_Pd
        .type           _Z32massMatrixMultiplyRegisterKernelILi4ELi4ELi2EEviPKdS1_S1_S1_Pd,@function
        .size           _Z32massMatrixMultiplyRegisterKernelILi4ELi4ELi2EEviPKdS1_S1_S1_Pd,(.L_x_1125 - _Z32massMatrixMultiplyRegisterKernelILi4ELi4ELi2EEviPKdS1_S1_S1_Pd)
        .other          _Z32massMatrixMultiplyRegisterKernelILi4ELi4ELi2EEviPKdS1_S1_S1_Pd,@"STO_CUDA_ENTRY STV_DEFAULT"
_Z32massMatrixMultiplyRegisterKernelILi4ELi4ELi2EEviPKdS1_S1_S1_Pd:
.text._Z32massMatrixMultiplyRegisterKernelILi4ELi4ELi2EEviPKdS1_S1_S1_Pd:
        /* <DEDUP_REMOVED lines=8> */
[----:B0-----:R-:W-:-:S13]  /*0080*/  ISETP.GT.U32.AND P1, PT, R0, 0x3, PT ;  /* 0x000000030000780c */ /* 0x001fda0003f24070 */
[----:B-1----:R-:W-:-:S04]  /*0090*/  @!P1 IMAD.WIDE.U32 R6, R0, 0x8, R6 ;  /* 0x0000000800069825 */ /* 0x002fc800078e0006 */
[----:B---3--:R-:W-:Y:S02]  /*00a0*/  @!P1 IMAD.WIDE.U32 R8, R0, 0x8, R8 ;  /* 0x0000000800089825 */ /* 0x008fe400078e0008 */
[----:B--2---:R-:W2:Y:S04]  /*00b0*/  @!P1 LDG.E.64.CONSTANT R6, desc[UR12][R6.64] ;  /* 0x0000000c06069981 */ /* 0x004ea8000c1e9b00 */
[----:B------:R-:W3:Y:S01]  /*00c0*/  @!P1 LDG.E.64.CONSTANT R8, desc[UR12][R8.64] ;  /* 0x0000000c08089981 */ /* 0x000ee2000c1e9b00 */
[----:B----4-:R-:W-:Y:S01]  /*00d0*/  IMAD R2, R2, 0x2, R29 ;  /* 0x0000000202027824 */ /* 0x010fe200078e021d */
[C---:B------:R-:W-:Y:S02]  /*00e0*/  LOP3.LUT R3, R0.reuse, 0x3, RZ, 0xc0, !PT ;  /* 0x0000000300037812 */ /* 0x040fe400078ec0ff */
[----:B------:R-:W-:-:S02]  /*00f0*/  LOP3.LUT R10, R0, 0x3fc, RZ, 0xc0, !PT ;  /* 0x000003fc000a7812 */ /* 0x000fc400078ec0ff */
        /* <DEDUP_REMOVED lines=23> */
[----:B0-----:R-:W0:Y:S04]  /*0270*/  LDS.128 R4, [R28+0x500] ;  /* 0x000500001c047984 */ /* 0x001e280000000c00 */
[----:B------:R-:W1:Y:S04]  /*0280*/  LDS.128 R8, [R28+0x510] ;  /* 0x000510001c087984 */ /* 0x000e680000000c00 */
[----:B------:R-:W2:Y:S04]  /*0290*/  LDS.128 R12, [R28+0x530] ;  /* 0x000530001c0c7984 */ /* 0x000ea80000000c00 */
[----:B------:R3:W2:Y:S02]  /*02a0*/  LDS.128 R16, [R28+0x520] ;  /* 0x000520001c107984 */ /* 0x0006a40000000c00 */
[----:B---3--:R-:W-:Y:S01]  /*02b0*/  IMAD R28, R29, 0x280, R28 ;  /* 0x000002801d1c7824 */ /* 0x008fe200078e021c */
[----:B0-----:R-:W-:-:S02]  /*02c0*/  R2UR UR4, R4 ;  /* 0x00000000040472ca */ /* 0x001fc400000e0000 */
[----:B------:R-:W-:Y:S01]  /*02d0*/  R2UR UR5, R5 ;  /* 0x00000000050572ca */ /* 0x000fe200000e0000 */
[C-C-:B----4-:R-:W-:Y:S01]  /*02e0*/  DADD R4, R20.reuse, R22.reuse ;  /* 0x0000000014047229 */ /* 0x150fe20000000016 */
[----:B-1----:R-:W-:Y:S01]  /*02f0*/  R2UR UR8, R8 ;  /* 0x00000000080872ca */ /* 0x002fe200000e0000 */
[----:B------:R-:W-:Y:S01]  /*0300*/  DADD R20, R20, -R22 ;  /* 0x0000000014147229 */ /* 0x000fe20000000816 */
[----:B------:R-:W-:Y:S02]  /*0310*/  R2UR UR9, R9 ;  /* 0x00000000090972ca */ /* 0x000fe400000e0000 */
[----:B--2---:R-:W-:Y:S02]  /*0320*/  R2UR UR10, R12 ;  /* 0x000000000c0a72ca */ /* 0x004fe400000e0000 */
[----:B------:R-:W-:Y:S02]  /*0330*/  R2UR UR11, R13 ;  /* 0x000000000d0b72ca */ /* 0x000fe400000e0000 */
[----:B------:R-:W-:-:S02]  /*0340*/  R2UR UR6, R16 ;  /* 0x00000000100672ca */ /* 0x000fc400000e0000 */
[----:B------:R-:W-:Y:S02]  /*0350*/  R2UR UR7, R17 ;  /* 0x00000000110772ca */ /* 0x000fe400000e0000 */
[----:B------:R-:W-:Y:S02]  /*0360*/  R2UR UR16, R6 ;  /* 0x00000000061072ca */ /* 0x000fe400000e0000 */
[----:B------:R-:W-:Y:S01]  /*0370*/  R2UR UR17, R7 ;  /* 0x00000000071172ca */ /* 0x000fe200000e0000 */
[C-C-:B-----5:R-:W-:Y:S01]  /*0380*/  DADD R6, R24.reuse, R26.reuse ;  /* 0x0000000018067229 */ /* 0x160fe2000000001a */
[----:B------:R-:W-:Y:S01]  /*0390*/  R2UR UR20, R10 ;  /* 0x000000000a1472ca */ /* 0x000fe200000e0000 */
[----:B------:R-:W-:Y:S01]  /*03a0*/  DADD R24, R24, -R26 ;  /* 0x0000000018187229 */ /* 0x000fe2000000081a */
[----:B------:R-:W-:Y:S01]  /*03b0*/  R2UR UR21, R11 ;  /* 0x000000000b1572ca */ /* 0x000fe200000e0000 */
[C---:B------:R-:W-:Y:S01]  /*03c0*/  DFMA R10, R4.reuse, UR4, RZ ;  /* 0x00000004040a7c2b */ /* 0x040fe200080000ff */
[----:B------:R-:W-:Y:S01]  /*03d0*/  R2UR UR22, R14 ;  /* 0x000000000e1672ca */ /* 0x000fe200000e0000 */
[----:B------:R-:W-:Y:S01]  /*03e0*/  DFMA R12, R4, UR8, RZ ;  /* 0x00000008040c7c2b */ /* 0x000fe200080000ff */
[----:B------:R-:W-:Y:S01]  /*03f0*/  R2UR UR23, R15 ;  /* 0x000000000f1772ca */ /* 0x000fe200000e0000 */
[C---:B------:R-:W-:Y:S01]  /*0400*/  DFMA R8, R20.reuse, UR10, RZ ;  /* 0x0000000a14087c2b */ /* 0x040fe200080000ff */
[----:B------:R-:W-:Y:S01]  /*0410*/  R2UR UR18, R18 ;  /* 0x00000000121272ca */ /* 0x000fe200000e0000 */
[----:B------:R-:W-:Y:S01]  /*0420*/  DFMA R20, R20, UR6, RZ ;  /* 0x0000000614147c2b */ /* 0x000fe200080000ff */
[----:B------:R-:W-:Y:S01]  /*0430*/  R2UR UR19, R19 ;  /* 0x00000000131372ca */ /* 0x000fe200000e0000 */
[----:B------:R-:W-:-:S04]  /*0440*/  DFMA R4, R6, UR16, R10 ;  /* 0x0000001006047c2b */ /* 0x000fc8000800000a */
[----:B------:R-:W-:Y:S01]  /*0450*/  DFMA R6, R6, UR20, R12 ;  /* 0x0000001406067c2b */ /* 0x000fe2000800000c */
[----:B------:R-:W-:-:S03]  /*0460*/  SHF.R.U32.HI R13, RZ, 0x2, R0 ;  /* 0x00000002ff0d7819 */ /* 0x000fc60000011600 */
[----:B------:R-:W-:-:S04]  /*0470*/  DFMA R8, R24, UR22, R8 ;  /* 0x0000001618087c2b */ /* 0x000fc80008000008 */
[----:B------:R-:W-:Y:S01]  /*0480*/  DFMA R20, R24, UR18, R20 ;  /* 0x0000001218147c2b */ /* 0x000fe20008000014 */
[----:B------:R-:W-:-:S03]  /*0490*/  IMAD R24, R13, 0x28, R28 ;  /* 0x000000280d187824 */ /* 0x000fc600078e021c */
[C-C-:B------:R-:W-:Y:S02]  /*04a0*/  DADD R10, R6.reuse, -R8.reuse ;  /* 0x00000000060a7229 */ /* 0x140fe40000000808 */
[----:B------:R-:W-:Y:S01]  /*04b0*/  DADD R8, R6, R8 ;  /* 0x0000000006087229 */ /* 0x000fe20000000008 */
[----:B------:R-:W-:Y:S01]  /*04c0*/  IMAD R24, R3, 0x8, R24 ;  /* 0x0000000803187824 */ /* 0x000fe200078e0218 */
[C-C-:B------:R-:W-:Y:S02]  /*04d0*/  DADD R6, R4.reuse, -R20.reuse ;  /* 0x0000000004067229 */ /* 0x140fe40000000814 */
[----:B------:R-:W-:Y:S01]  /*04e0*/  DADD R4, R4, R20 ;  /* 0x0000000004047229 */ /* 0x000fe20000000014 */
[----:B------:R-:W-:Y:S01]  /*04f0*/  IMAD R26, R13, 0x78, R24 ;  /* 0x000000780d1a7824 */ /* 0x000fe200078e0218 */
        /* <DEDUP_REMOVED lines=30> */
.L_x_840:
[----:B------:R-:W-:Y:S05]  /*06e0*/  BSYNC.RECONVERGENT B0 ;  /* 0x0000000000007941 */ /* 0x000fea0003800200 */
.L_x_839:
        /* <DEDUP_REMOVED lines=43> */
[----:B--2---:R-:W-:-:S04]  /*09a0*/  DMUL R12, R16, R12 ;  /* 0x0000000c100c7228 */ /* 0x004fc80000000000 */
        /* <DEDUP_REMOVED lines=11> */
[C---:B------:R-:W-:Y:S01]  /*0a60*/  DFMA R10, R4.reuse, UR10, R10 ;  /* 0x0000000a040a7c2b */ /* 0x040fe2000800000a */
[----:B------:R-:W-:Y:S01]  /*0a70*/  IMAD R13, R3, 0x20, R26 ;  /* 0x00000020030d7824 */ /* 0x000fe200078e021a */
[----:B------:R-:W-:-:S06]  /*0a80*/  DFMA R14, R4, UR22, R14 ;  /* 0x00000016040e7c2b */ /* 0x000fcc000800000e */
[C-C-:B------:R-:W-:Y:S02]  /*0a90*/  DADD R4, R8.reuse, -R10.reuse ;  /* 0x0000000008047229 */ /* 0x140fe4000000080a */
[----:B------:R-:W-:Y:S02]  /*0aa0*/  DADD R8, R8, R10 ;  /* 0x0000000008087229 */ /* 0x000fe4000000000a */
[C-C-:B------:R-:W-:Y:S02]  /*0ab0*/  DADD R10, R6.reuse, -R14.reuse ;  /* 0x00000000060a7229 */ /* 0x140fe4000000080e */
[----:B------:R-:W-:Y:S01]  /*0ac0*/  DADD R6, R6, R14 ;  /* 0x0000000006067229 */ /* 0x000fe2000000000e */
[----:B------:R2:W-:Y:S04]  /*0ad0*/  STS.64 [R13+0x18], R4 ;  /* 0x000018040d007388 */ /* 0x0005e80000000a00 */
[----:B------:R2:W-:Y:S04]  /*0ae0*/  STS.64 [R13], R8 ;  /* 0x000000080d007388 */ /* 0x0005e80000000a00 */
[----:B------:R2:W-:Y:S04]  /*0af0*/  STS.64 [R13+0x10], R10 ;  /* 0x0000100a0d007388 */ /* 0x0005e80000000a00 */
[----:B------:R2:W-:Y:S02]  /*0b00*/  STS.64 [R13+0x8], R6 ;  /* 0x000008060d007388 */ /* 0x0005e40000000a00 */
.L_x_842:
[----:B------:R-:W-:Y:S05]  /*0b10*/  BSYNC.RECONVERGENT B0 ;  /* 0x0000000000007941 */ /* 0x000fea0003800200 */
.L_x_841:
[----:B------:R-:W-:Y:S06]  /*0b20*/  BAR.SYNC.DEFER_BLOCKING 0x0 ;  /* 0x0000000000007b1d */ /* 0x000fec0000010000 */
[----:B------:R-:W-:Y:S04]  /*0b30*/  BSSY.RECONVERGENT B0, `(.L_x_843) ;  /* 0x000001a000007945 */ /* 0x000fe80003800200 */
[----:B------:R-:W-:Y:S05]  /*0b40*/  @P1 BRA `(.L_x_844) ;  /* 0x0000000000601947 */ /* 0x000fea0003800000 */
[----:B012---:R-:W-:Y:S04]  /*0b50*/  LDS.64 R4, [R26] ;  /* 0x000000001a047984 */ /* 0x007fe80000000a00 */
        /* <DEDUP_REMOVED lines=23> */
.L_x_844:
[----:B------:R-:W-:Y:S05]  /*0cd0*/  BSYNC.RECONVERGENT B0 ;  /* 0x0000000000007941 */ /* 0x000fea0003800200 */
.L_x_843:
[----:B------:R-:W-:Y:S06]  /*0ce0*/  BAR.SYNC.DEFER_BLOCKING 0x0 ;  /* 0x0000000000007b1d */ /* 0x000fec0000010000 */
[----:B0123--:R-:W-:Y:S04]  /*0cf0*/  LDS.64 R4, [R24] ;  /* 0x0000000018047984 */ /* 0x00ffe80000000a00 */
[----:B------:R-:W0:Y:S04]  /*0d00*/  LDS.64 R6, [R24+0x1e0] ;  /* 0x0001e00018067984 */ /* 0x000e280000000a00 */
        /* <DEDUP_REMOVED lines=21> */
[----:B0-----:R-:W-:-:S05]  /*0e60*/  LOP3.LUT R0, R0, 0x3fc, RZ, 0xc0, !PT ;  /* 0x000003fc00007812 */ /* 0x001fca00078ec0ff */
        /* <DEDUP_REMOVED lines=8> */
.L_x_845:
        /* <DEDUP_REMOVED lines=9> */
.L_x_1125:


//--------------------- .text._Z32massMatrixMultiplyConstantKernelILi3ELi7ELi3EEviPKdS1_S1_S1_Pd --------------------------
	.section	.text._Z32massMatrixMultiplyConstantKernelILi3ELi7ELi3EEviPKdS1_S1_S1_Pd,"ax",@progbits
	.align	128
        .global         _Z32massMatrixMultiplyConstantKernelILi3ELi7ELi3EEviPKdS1_S1_S1_Pd
        .type           _Z32massMatrixMultiplyConstantKernelILi3ELi7ELi3EEviPKdS1_S1_S1_Pd,@function
        .size           _Z32massMatrixMultiplyConstantKernelILi3ELi7ELi3EEviPKdS1_S1_S1_Pd,(.L_x_1126 - _Z32massMatrixMultiplyConstantKernelILi3ELi7ELi3EEviPKdS1_S1_S1_Pd)
        .other          _Z32massMatrixMultiplyConstantKernelILi3ELi7ELi3EEviPKdS1_S1_S1_Pd,@"STO_CUDA_ENTRY STV_DEFAULT"
_Z32massMatrixMultiplyConstantKernelILi3ELi7ELi3EEviPKdS1_S1_S1_Pd:
.text._Z32massMatrixMultiplyConstantKernelILi3ELi7ELi3EEviPKdS1_S1_S1_Pd:
[----:B------:R-:W-:Y:S01]  /*0000*/  LDC R1, c[0x0][0x37c] ;  /* 0x0000df00ff017b82 */ /* 0x000fe20000000800 */
[----:B------:R-:W0:Y:S01]  /*0010*/  S2R R2, SR_TID.Y ;  /* 0x0000000000027919 */ /* 0x000e220000002200 */
[----:B------:R-:W1:Y:S01]  /*0020*/  LDCU UR4, c[0x0][0x380] ;  /* 0x00007000ff0477ac */ /* 0x000e620008000800 */
[----:B------:R-:W0:Y:S01]  /*0030*/  S2R R3, SR_CTAID.X ;  /* 0x0000000000037919 */ /* 0x000e220000002500 */
[----:B------:R-:W2:Y:S01]  /*0040*/  LDCU.128 UR8, c[0x3][URZ] ;  /* 0x00c00000ff0877ac */ /* 0x000ea20008000c00 */
[----:B------:R-:W3:Y:S01]  /*0050*/  LDCU.128 UR12, c[0x3][0x700] ;  /* 0x00c0e000ff0c77ac */ /* 0x000ee20008000c00 */
[----:B------:R-:W4:Y:S01]  /*0060*/  S2R R4, SR_CgaCtaId ;  /* 0x0000000000047919 */ /* 0x000f220000008800 */
[----:B------:R-:W5:Y:S01]  /*0070*/  LDCU.128 UR16, c[0x3][0x710] ;  /* 0x00c0e200ff1077ac */ /* 0x000f620008000c00 */
[----:B------:R-:W4:Y:S01]  /*0080*/  LDCU.128 UR20, c[0x3][0x720] ;  /* 0x00c0e400ff1477ac */ /* 0x000f220008000c00 */
[----:B------:R-:W5:Y:S01]  /*0090*/  LDCU.128 UR24, c[0x3][0x730] ;  /* 0x00c0e600ff1877ac */ /* 0x000f620008000c00 */
[----:B------:R-:W0:Y:S01]  /*00a0*/  LDCU.128 UR28, c[0x3][0x710] ;  /* 0x00c0e200ff1c77ac */ /* 0x000e220008000c00 */
[----:B------:R-:W0:Y:S01]  /*00b0*/  LDCU.128 UR32, c[0x3][0x30] ;  /* 0x00c00600ff2077ac */ /* 0x000e220008000c00 */
[----:B------:R-:W0:Y:S02]  /*00c0*/  LDCU.128 UR36, c[0x3][0x730] ;  /* 0x00c0e600ff2477ac */ /* 0x000e240008000c00 */
[----:B0-----:R-:W-:-:S02]  /*00d0*/  IMAD R0, R3, 0x3, R2 ;  /* 0x0000000303007824 */ /* 0x001fc400078e0202 */
[----:B------:R-:W0:Y:S03]  /*00e0*/  S2R R3, SR_TID.X ;  /* 0x0000000000037919 */ /* 0x000e260000002100 */
[----:B-1----:R-:W-:Y:S01]  /*00f0*/  ISETP.GE.AND P0, PT, R0, UR4, PT ;  /* 0x0000000400007c0c */ /* 0x002fe2000bf06270 */
[----:B------:R-:W1:-:S12]  /*0100*/  LDCU.64 UR4, c[0x0][0x358] ;  /* 0x00006b00ff0477ac */ /* 0x000e580008000a00 */
[----:B------:R-:W2:Y:S01]  /*0110*/  @!P0 LDC.64 R6, c[0x0][0x3a0] ;  /* 0x0000e800ff068b82 */ /* 0x000ea20000000a00 */
[----:B0-----:R-:W-:-:S04]  /*0120*/  @!P0 IMAD R5, R0, 0x1b, R3 ;  /* 0x0000001b00058824 */ /* 0x001fc800078e0203 */
[----:B--2---:R-:W-:-:S05]  /*0130*/  @!P0 IMAD.WIDE R6, R5, 0x8, R6 ;  /* 0x0000000805068825 */ /* 0x004fca00078e0206 */
[----:B-1----:R-:W2:Y:S04]  /*0140*/  @!P0 LDG.E.64.CONSTANT R8, desc[UR4][R6.64] ;  /* 0x0000000406088981 */ /* 0x002ea8000c1e9b00 */
[----:B------:R-:W2:Y:S04]  /*0150*/  @!P0 LDG.E.64.CONSTANT R10, desc[UR4][R6.64+0x90] ;  /* 0x00009004060a8981 */ /* 0x000ea8000c1e9b00 */
[----:B------:R-:W2:Y:S01]  /*0160*/  @!P0 LDG.E.64.CONSTANT R34, desc[UR4][R6.64+0x48] ;  /* 0x0000480406228981 */ /* 0x000ea2000c1e9b00 */
[----:B------:R-:W-:Y:S01]  /*0170*/  LOP3.LUT R5, R3, 0xffff, RZ, 0xc0, !PT ;  /* 0x0000ffff03057812 */ /* 0x000fe200078ec0ff */
[----:B------:R-:W-:Y:S01]  /*0180*/  IMAD.U32 R26, RZ, RZ, UR8 ;  /* 0x00000008ff1a7e24 */ /* 0x000fe2000f8e00ff */
[----:B---3--:R-:W-:Y:S01]  /*0190*/  MOV R23, UR13 ;  /* 0x0000000d00177c02 */ /* 0x008fe20008000f00 */
[----:B------:R-:W-:Y:S01]  /*01a0*/  IMAD.U32 R27, RZ, RZ, UR9 ;  /* 0x00000009ff1b7e24 */ /* 0x000fe2000f8e00ff */
[----:B------:R-:W-:Y:S01]  /*01b0*/  MOV R24, UR10 ;  /* 0x0000000a00187c02 */ /* 0x000fe20008000f00 */
[----:B------:R-:W-:Y:S01]  /*01c0*/  IMAD.U32 R22, RZ, RZ, UR12 ;  /* 0x0000000cff167e24 */ /* 0x000fe2000f8e00ff */
[----:B-----5:R-:W-:Y:S01]  /*01d0*/  MOV R18, UR16 ;  /* 0x0000001000127c02 */ /* 0x020fe20008000f00 */
[----:B------:R-:W-:Y:S01]  /*01e0*/  IMAD.U32 R25, RZ, RZ, UR11 ;  /* 0x0000000bff197e24 */ /* 0x000fe2000f8e00ff */
[----:B------:R-:W0:Y:S01]  /*01f0*/  LDCU.128 UR8, c[0x3][0x10] ;  /* 0x00c00200ff0877ac */ /* 0x000e220008000c00 */
[----:B------:R-:W-:Y:S01]  /*0200*/  IMAD R5, R5, 0x5556, RZ ;  /* 0x0000555605057824 */ /* 0x000fe200078e02ff */
[----:B------:R-:W-:Y:S01]  /*0210*/  MOV R17, UR19 ;  /* 0x0000001300117c02 */ /* 0x000fe20008000f00 */
[----:B------:R-:W-:Y:S01]  /*0220*/  IMAD.U32 R20, RZ, RZ, UR14 ;  /* 0x0000000eff147e24 */ /* 0x000fe2000f8e00ff */
[----:B------:R-:W-:Y:S01]  /*0230*/  MOV R49, UR25 ;  /* 0x0000001900317c02 */ /* 0x000fe20008000f00 */
[----:B------:R-:W-:Y:S01]  /*0240*/  IMAD.U32 R21, RZ, RZ, UR15 ;  /* 0x0000000fff157e24 */ /* 0x000fe2000f8e00ff */
[----:B------:R-:W1:Y:S01]  /*0250*/  LDCU.128 UR12, c[0x3][0x20] ;  /* 0x00c00400ff0c77ac */ /* 0x000e620008000c00 */
[----:B------:R-:W-:Y:S01]  /*0260*/  IMAD.U32 R19, RZ, RZ, UR17 ;  /* 0x00000011ff137e24 */ /* 0x000fe2000f8e00ff */
[----:B------:R-:W-:Y:S01]  /*0270*/  SHF.R.U32.HI R55, RZ, 0x10, R5 ;  /* 0x00000010ff377819 */ /* 0x000fe20000011605 */
[----:B------:R-:W-:Y:S01]  /*0280*/  IMAD.U32 R16, RZ, RZ, UR18 ;  /* 0x00000012ff107e24 */ /* 0x000fe2000f8e00ff */
[----:B------:R-:W3:Y:S01]  /*0290*/  LDCU.128 UR16, c[0x3][0x30] ;  /* 0x00c00600ff1077ac */ /* 0x000ee20008000c00 */
[----:B------:R-:W-:Y:S01]  /*02a0*/  MOV R5, 0x400 ;  /* 0x0000040000057802 */ /* 0x000fe20000000f00 */
[----:B----4-:R-:W-:Y:S01]  /*02b0*/  IMAD.U32 R14, RZ, RZ, UR20 ;  /* 0x00000014ff0e7e24 */ /* 0x010fe2000f8e00ff */
[----:B------:R-:W-:Y:S01]  /*02c0*/  MOV R12, UR22 ;  /* 0x00000016000c7c02 */ /* 0x000fe20008000f00 */
[----:B------:R-:W-:Y:S01]  /*02d0*/  IMAD.U32 R15, RZ, RZ, UR21 ;  /* 0x00000015ff0f7e24 */ /* 0x000fe2000f8e00ff */
[----:B------:R-:W-:Y:S01]  /*02e0*/  LEA R5, R4, R5, 0x18 ;  /* 0x0000000504057211 */ /* 0x000fe200078ec0ff */
[----:B------:R-:W-:Y:S01]  /*02f0*/  IMAD.U32 R48, RZ, RZ, UR24 ;  /* 0x00000018ff307e24 */ /* 0x000fe2000f8e00ff */
[C---:B------:R-:W-:Y:S01]  /*0300*/  ISETP.GT.U32.AND P3, PT, R3.reuse, 0x14, PT ;  /* 0x000000140300780c */ /* 0x040fe20003f64070 */
[----:B------:R-:W-:Y:S01]  /*0310*/  IMAD.U32 R13, RZ, RZ, UR23 ;  /* 0x00000017ff0d7e24 */ /* 0x000fe2000f8e00ff */
[----:B------:R-:W4:Y:S01]  /*0320*/  LDCU.128 UR20, c[0x3][URZ] ;  /* 0x00c00000ff1477ac */ /* 0x000f220008000c00 */
[----:B------:R-:W-:Y:S01]  /*0330*/  IMAD.U32 R32, RZ, RZ, UR26 ;  /* 0x0000001aff207e24 */ /* 0x000fe2000f8e00ff */
[----:B------:R-:W-:Y:S01]  /*0340*/  BSSY.RECONVERGENT B0, `(.L_x_846) ;  /* 0x000007b000007945 */ /* 0x000fe20003800200 */
[----:B------:R-:W-:Y:S01]  /*0350*/  IMAD.U32 R33, RZ, RZ, UR27 ;  /* 0x0000001bff217e24 */ /* 0x000fe2000f8e00ff */
[----:B------:R-:W0:Y:S01]  /*0360*/  LDCU.128 UR24, c[0x3][0x700] ;  /* 0x00c0e000ff1877ac */ /* 0x000e220008000c00 */
[----:B------:R-:W-:Y:S01]  /*0370*/  IMAD R2, R2, 0xab8, R5 ;  /* 0x00000ab802027824 */ /* 0x000fe200078e0205 */
[C---:B------:R-:W-:Y:S01]  /*0380*/  ISETP.GT.U32.AND P1, PT, R3.reuse, 0x30, PT ;  /* 0x000000300300780c */ /* 0x040fe20003f24070 */
[----:B-1----:R-:W-:Y:S01]  /*0390*/  IMAD.U32 R5, RZ, RZ, UR15 ;  /* 0x0000000fff057e24 */ /* 0x002fe2000f8e00ff */
[----:B------:R-:W-:Y:S01]  /*03a0*/  ISETP.GT.U32.AND P2, PT, R3, 0x14, PT ;  /* 0x000000140300780c */ /* 0x000fe20003f44070 */
[----:B---3--:R-:W-:-:S02]  /*03b0*/  IMAD.U32 R38, RZ, RZ, UR16 ;  /* 0x00000010ff267e24 */ /* 0x008fc4000f8e00ff */
[----:B------:R-:W-:Y:S02]  /*03c0*/  IMAD.U32 R39, RZ, RZ, UR17 ;  /* 0x00000011ff277e24 */ /* 0x000fe4000f8e00ff */
[----:B------:R-:W-:Y:S02]  /*03d0*/  IMAD.U32 R30, RZ, RZ, UR18 ;  /* 0x00000012ff1e7e24 */ /* 0x000fe4000f8e00ff */
[----:B------:R-:W-:Y:S01]  /*03e0*/  IMAD.U32 R31, RZ, RZ, UR19 ;  /* 0x00000013ff1f7e24 */ /* 0x000fe2000f8e00ff */
[----:B------:R-:W1:Y:S01]  /*03f0*/  LDCU.128 UR16, c[0x3][0x720] ;  /* 0x00c0e400ff1077ac */ /* 0x000e620008000c00 */
[----:B------:R-:W-:Y:S01]  /*0400*/  IMAD R58, R55, 0x38, R2 ;  /* 0x00000038373a7824 */ /* 0x000fe200078e0202 */
[----:B------:R-:W-:Y:S06]  /*0410*/  BAR.SYNC.DEFER_BLOCKING 0x0 ;  /* 0x0000000000007b1d */ /* 0x000fec0000010000 */
[----:B--2---:R-:W-:-:S02]  /*0420*/  DADD R52, R8, R10 ;  /* 0x0000000008347229 */ /* 0x004fc4000000000a */
[----:B------:R-:W-:Y:S02]  /*0430*/  DADD R8, R8, -R10 ;  /* 0x0000000008087229 */ /* 0x000fe4000000080a */
[C-C-:B------:R-:W-:Y:S01]  /*0440*/  DADD R50, R34.reuse, R34.reuse ;  /* 0x0000000022327229 */ /* 0x140fe20000000022 */
[----:B------:R-:W-:Y:S01]  /*0450*/  PRMT R10, R55, 0x9910, RZ ;  /* 0x00009910370a7816 */ /* 0x000fe200000000ff */
[----:B------:R-:W-:Y:S01]  /*0460*/  DADD R34, R34, -R34 ;  /* 0x0000000022227229 */ /* 0x000fe20000000822 */
[----:B0-----:R-:W-:Y:S01]  /*0470*/  IMAD.U32 R11, RZ, RZ, UR9 ;  /* 0x00000009ff0b7e24 */ /* 0x001fe2000f8e00ff */
[----:B------:R-:W-:Y:S01]  /*0480*/  DFMA R42, R52, R26, RZ ;  /* 0x0000001a342a722b */ /* 0x000fe200000000ff */
[----:B------:R-:W-:Y:S01]  /*0490*/  MOV R4, R10 ;  /* 0x0000000a00047202 */ /* 0x000fe20000000f00 */
[----:B------:R-:W-:Y:S01]  /*04a0*/  DFMA R6, R8, R22, RZ ;  /* 0x000000160806722b */ /* 0x000fe200000000ff */
[----:B------:R-:W-:Y:S01]  /*04b0*/  IMAD.U32 R10, RZ, RZ, UR8 ;  /* 0x00000008ff0a7e24 */ /* 0x000fe2000f8e00ff */
[----:B------:R-:W-:-:S02]  /*04c0*/  DMUL R50, R50, 0.5 ;  /* 0x3fe0000032327828 */ /* 0x000fc40000000000 */
[C---:B------:R-:W-:Y:S01]  /*04d0*/  DFMA R40, R8.reuse, R18, RZ ;  /* 0x000000120828722b */ /* 0x040fe200000000ff */
[----:B------:R-:W-:Y:S01]  /*04e0*/  IMAD R4, R4, 0x3, RZ ;  /* 0x0000000304047824 */ /* 0x000fe200078e02ff */
[----:B------:R-:W-:Y:S02]  /*04f0*/  DFMA R36, R8, R14, RZ ;  /* 0x0000000e0824722b */ /* 0x000fe400000000ff */
[----:B------:R-:W-:Y:S02]  /*0500*/  DFMA R6, R34, R20, R6 ;  /* 0x000000142206722b */ /* 0x000fe40000000006 */
[----:B------:R-:W-:Y:S01]  /*0510*/  DFMA R42, R50, R24, R42 ;  /* 0x00000018322a722b */ /* 0x000fe2000000002a */
[----:B------:R-:W-:Y:S01]  /*0520*/  IADD3 R4, PT, PT, RZ, -R4, RZ ;  /* 0x80000004ff047210 */ /* 0x000fe20007ffe0ff */
[----:B------:R-:W-:Y:S02]  /*0530*/  DFMA R8, R8, R48, RZ ;  /* 0x000000300808722b */ /* 0x000fe400000000ff */
[C---:B------:R-:W-:Y:S01]  /*0540*/  DFMA R40, R34.reuse, R16, R40 ;  /* 0x000000102228722b */ /* 0x040fe20000000028 */
[----:B------:R-:W-:Y:S01]  /*0550*/  PRMT R54, R4, 0x7710, RZ ;  /* 0x0000771004367816 */ /* 0x000fe200000000ff */
[----:B------:R-:W-:Y:S01]  /*0560*/  DFMA R36, R34, R12, R36 ;  /* 0x0000000c2224722b */ /* 0x000fe20000000024 */
[----:B------:R-:W-:Y:S01]  /*0570*/  IMAD.U32 R4, RZ, RZ, UR14 ;  /* 0x0000000eff047e24 */ /* 0x000fe2000f8e00ff */
[C-C-:B------:R-:W-:Y:S01]  /*0580*/  DADD R28, R42.reuse, -R6.reuse ;  /* 0x000000002a1c7229 */ /* 0x140fe20000000806 */
[----:B------:R-:W-:Y:S01]  /*0590*/  IADD3 R54, PT, PT, R54, R3, RZ ;  /* 0x0000000336367210 */ /* 0x000fe20007ffe0ff */
[----:B------:R-:W-:Y:S01]  /*05a0*/  DADD R42, R42, R6 ;  /* 0x000000002a2a7229 */ /* 0x000fe20000000006 */
[----:B------:R-:W-:Y:S01]  /*05b0*/  IMAD.U32 R6, RZ, RZ, UR12 ;  /* 0x0000000cff067e24 */ /* 0x000fe2000f8e00ff */
[----:B------:R-:W-:Y:S01]  /*05c0*/  MOV R7, UR13 ;  /* 0x0000000d00077c02 */ /* 0x000fe20008000f00 */
[----:B------:R-:W-:Y:S01]  /*05d0*/  DFMA R44, R52, R10, RZ ;  /* 0x0000000a342c722b */ /* 0x000fe200000000ff */
[----:B------:R-:W-:Y:S01]  /*05e0*/  LOP3.LUT R55, R54, 0xffff, RZ, 0xc0, !PT ;  /* 0x0000ffff36377812 */ /* 0x000fe200078ec0ff */
[----:B------:R-:W-:Y:S01]  /*05f0*/  DFMA R34, R34, R32, R8 ;  /* 0x000000202222722b */ /* 0x000fe20000000008 */
[----:B------:R-:W0:Y:S01]  /*0600*/  LDCU.128 UR12, c[0x3][0x20] ;  /* 0x00c00400ff0c77ac */ /* 0x000e220008000c00 */
[----:B------:R-:W-:Y:S01]  /*0610*/  MOV R8, UR10 ;  /* 0x0000000a00087c02 */ /* 0x000fe20008000f00 */
[----:B------:R-:W-:Y:S01]  /*0620*/  IMAD.U32 R9, RZ, RZ, UR11 ;  /* 0x0000000bff097e24 */ /* 0x000fe2000f8e00ff */
[C---:B------:R-:W-:Y:S01]  /*0630*/  DFMA R46, R52.reuse, R6, RZ ;  /* 0x00000006342e722b */ /* 0x040fe200000000ff */
[----:B------:R-:W-:Y:S01]  /*0640*/  LEA R58, R55, R58, 0x3 ;  /* 0x0000003a373a7211 */ /* 0x000fe200078e18ff */
[----:B------:R-:W-:Y:S01]  /*0650*/  DFMA R52, R52, R38, RZ ;  /* 0x000000263434722b */ /* 0x000fe200000000ff */
[----:B------:R-:W2:Y:S02]  /*0660*/  LDCU.128 UR8, c[0x3][0x10] ;  /* 0x00c00200ff0877ac */ /* 0x000ea40008000c00 */
[C---:B------:R-:W-:Y:S01]  /*0670*/  DFMA R44, R50.reuse, R8, R44 ;  /* 0x00000008322c722b */ /* 0x040fe2000000002c */
[----:B------:R3:W-:Y:S02]  /*0680*/  STS.64 [R58+0x930], R28 ;  /* 0x0009301c3a007388 */ /* 0x0007e40000000a00 */
[----:B------:R-:W-:-:S02]  /*0690*/  DFMA R46, R50, R4, R46 ;  /* 0x00000004322e722b */ /* 0x000fc4000000002e */
[----:B------:R-:W-:Y:S01]  /*06a0*/  DFMA R52, R50, R30, R52 ;  /* 0x0000001e3234722b */ /* 0x000fe20000000034 */
[----:B------:R3:W-:Y:S02]  /*06b0*/  STS.64 [R58], R42 ;  /* 0x0000002a3a007388 */ /* 0x0007e40000000a00 */
[C-C-:B------:R-:W-:Y:S02]  /*06c0*/  DADD R50, R44.reuse, -R40.reuse ;  /* 0x000000002c327229 */ /* 0x140fe40000000828 */
[----:B------:R-:W-:Y:S02]  /*06d0*/  DADD R44, R44, R40 ;  /* 0x000000002c2c7229 */ /* 0x000fe40000000028 */
[C-C-:B------:R-:W-:Y:S02]  /*06e0*/  DADD R40, R46.reuse, -R36.reuse ;  /* 0x000000002e287229 */ /* 0x140fe40000000824 */
[----:B------:R-:W-:Y:S01]  /*06f0*/  DADD R36, R46, R36 ;  /* 0x000000002e247229 */ /* 0x000fe20000000024 */
[----:B------:R3:W-:Y:S01]  /*0700*/  STS.64 [R58+0x7a8], R50 ;  /* 0x0007a8323a007388 */ /* 0x0007e20000000a00 */
[----:B------:R-:W-:-:S03]  /*0710*/  DADD R34, R52, R34 ;  /* 0x0000000034227229 */ /* 0x000fc60000000022 */
[----:B------:R3:W-:Y:S04]  /*0720*/  STS.64 [R58+0x188], R44 ;  /* 0x0001882c3a007388 */ /* 0x0007e80000000a00 */
[----:B------:R3:W-:Y:S04]  /*0730*/  STS.64 [R58+0x620], R40 ;  /* 0x000620283a007388 */ /* 0x0007e80000000a00 */
[----:B------:R3:W-:Y:S04]  /*0740*/  STS.64 [R58+0x310], R36 ;  /* 0x000310243a007388 */ /* 0x0007e80000000a00 */
[----:B------:R3:W-:Y:S01]  /*0750*/  STS.64 [R58+0x498], R34 ;  /* 0x000498223a007388 */ /* 0x0007e20000000a00 */
[----:B------:R-:W-:Y:S06]  /*0760*/  BAR.SYNC.DEFER_BLOCKING 0x0 ;  /* 0x0000000000007b1d */ /* 0x000fec0000010000 */
[----:B012-4-:R-:W-:Y:S05]  /*0770*/  @P3 BRA `(.L_x_847) ;  /* 0x0000000000dc3947 */ /* 0x017fea0003800000 */
[----:B---3--:R-:W-:-:S07]  /*0780*/  IMAD.MOV.U32 R28, RZ, RZ, R3 ;  /* 0x000000ffff1c7224 */ /* 0x008fce00078e0003 */
.L_x_848:
        /* <DEDUP_REMOVED lines=11> */
[----:B------:R-:W-:Y:S01]  /*0840*/  IADD3 R29, PT, PT, R35, R28, RZ ;  /* 0x0000001c231d7210 */ /* 0x000fe20007ffe0ff */
[----:B------:R-:W-:-:S03]  /*0850*/  VIADD R28, R28, 0x9 ;  /* 0x000000091c1c7836 */ /* 0x000fc60000000000 */
[----:B------:R-:W-:-:S05]  /*0860*/  LOP3.LUT R29, R29, 0xff, RZ, 0xc0, !PT ;  /* 0x000000ff1d1d7812 */ /* 0x000fca00078ec0ff */
[----:B------:R-:W-:-:S05]  /*0870*/  IMAD R29, R29, 0x8, R34 ;  /* 0x000000081d1d7824 */ /* 0x000fca00078e0222 */
[----:B------:R-:W-:Y:S04]  /*0880*/  LDS.64 R52, [R29] ;  /* 0x000000001d347984 */ /* 0x000fe80000000a00 */
[----:B------:R-:W0:Y:S04]  /*0890*/  LDS.64 R42, [R29+0x70] ;  /* 0x000070001d2a7984 */ /* 0x000e280000000a00 */
[----:B------:R-:W1:Y:S01]  /*08a0*/  LDS.64 R50, [R29+0x38] ;  /* 0x000038001d327984 */ /* 0x000e620000000a00 */
[C-C-:B0-----:R-:W-:Y:S02]  /*08b0*/  DADD R34, R52.reuse, R42.reuse ;  /* 0x0000000034227229 */ /* 0x141fe4000000002a */
[----:B------:R-:W-:-:S02]  /*08c0*/  DADD R52, R52, -R42 ;  /* 0x0000000034347229 */ /* 0x000fc4000000082a */
[C-C-:B-1----:R-:W-:Y:S02]  /*08d0*/  DADD R46, R50.reuse, R50.reuse ;  /* 0x00000000322e7229 */ /* 0x142fe40000000032 */
[----:B------:R-:W-:Y:S02]  /*08e0*/  DADD R50, R50, -R50 ;  /* 0x0000000032327229 */ /* 0x000fe40000000832 */
[C---:B------:R-:W-:Y:S02]  /*08f0*/  DFMA R36, R34.reuse, R26, RZ ;  /* 0x0000001a2224722b */ /* 0x040fe400000000ff */
[----:B------:R-:W-:Y:S02]  /*0900*/  DFMA R44, R34, R10, RZ ;  /* 0x0000000a222c722b */ /* 0x000fe400000000ff */
[----:B------:R-:W-:Y:S02]  /*0910*/  DMUL R46, R46, 0.5 ;  /* 0x3fe000002e2e7828 */ /* 0x000fe40000000000 */
[----:B------:R-:W-:-:S02]  /*0920*/  DFMA R40, R34, R6, RZ ;  /* 0x000000062228722b */ /* 0x000fc400000000ff */
[----:B------:R-:W-:Y:S02]  /*0930*/  DFMA R34, R34, R38, RZ ;  /* 0x000000262222722b */ /* 0x000fe400000000ff */
[----:B------:R-:W-:Y:S02]  /*0940*/  DFMA R42, R52, R18, RZ ;  /* 0x00000012342a722b */ /* 0x000fe400000000ff */
[C---:B------:R-:W-:Y:S02]  /*0950*/  DFMA R36, R46.reuse, R24, R36 ;  /* 0x000000182e24722b */ /* 0x040fe40000000024 */
[C---:B------:R-:W-:Y:S02]  /*0960*/  DFMA R44, R46.reuse, R8, R44 ;  /* 0x000000082e2c722b */ /* 0x040fe4000000002c */
[C---:B------:R-:W-:Y:S02]  /*0970*/  DFMA R40, R46.reuse, R4, R40 ;  /* 0x000000042e28722b */ /* 0x040fe40000000028 */
[----:B------:R-:W-:-:S02]  /*0980*/  DFMA R46, R46, R30, R34 ;  /* 0x0000001e2e2e722b */ /* 0x000fc40000000022 */
[C---:B------:R-:W-:Y:S02]  /*0990*/  DFMA R34, R52.reuse, R22, RZ ;  /* 0x000000163422722b */ /* 0x040fe400000000ff */
[C---:B------:R-:W-:Y:S02]  /*09a0*/  DFMA R54, R52.reuse, R14, RZ ;  /* 0x0000000e3436722b */ /* 0x040fe400000000ff */
[----:B------:R-:W-:Y:S02]  /*09b0*/  DFMA R52, R52, R48, RZ ;  /* 0x000000303434722b */ /* 0x000fe400000000ff */
[C---:B------:R-:W-:Y:S02]  /*09c0*/  DFMA R42, R50.reuse, R16, R42 ;  /* 0x00000010322a722b */ /* 0x040fe4000000002a */
[C---:B------:R-:W-:Y:S02]  /*09d0*/  DFMA R34, R50.reuse, R20, R34 ;  /* 0x000000143222722b */ /* 0x040fe40000000022 */
[----:B------:R-:W-:-:S02]  /*09e0*/  DFMA R54, R50, R12, R54 ;  /* 0x0000000c3236722b */ /* 0x000fc40000000036 */
[----:B------:R-:W-:-:S04]  /*09f0*/  DFMA R52, R50, R32, R52 ;  /* 0x000000203234722b */ /* 0x000fc80000000034 */
[C-C-:B------:R-:W-:Y:S02]  /*0a00*/  DADD R50, R36.reuse, -R34.reuse ;  /* 0x0000000024327229 */ /* 0x140fe40000000822 */
[----:B------:R-:W-:Y:S02]  /*0a10*/  DADD R36, R36, R34 ;  /* 0x0000000024247229 */ /* 0x000fe40000000022 */
[C-C-:B------:R-:W-:Y:S02]  /*0a20*/  DADD R34, R44.reuse, -R42.reuse ;  /* 0x000000002c227229 */ /* 0x140fe4000000082a */
        /* <DEDUP_REMOVED lines=12> */
.L_x_847:
[----:B------:R-:W-:Y:S05]  /*0af0*/  BSYNC.RECONVERGENT B0 ;  /* 0x0000000000007941 */ /* 0x000fea0003800200 */
.L_x_846:
[----:B------:R-:W-:Y:S06]  /*0b00*/  BAR.SYNC.DEFER_BLOCKING 0x0 ;  /* 0x0000000000007b1d */ /* 0x000fec0000010000 */
[----:B------:R-:W-:Y:S04]  /*0b10*/  BSSY.RECONVERGENT B0, `(.L_x_849) ;  /* 0x0000090000007945 */ /* 0x000fe80003800200 */
[----:B------:R-:W-:Y:S05]  /*0b20*/  @P1 BRA `(.L_x_850) ;  /* 0x0000000800381947 */ /* 0x000fea0003800000 */
[----:B------:R-:W-:-:S07]  /*0b30*/  MOV R60, R3 ;  /* 0x00000003003c7202 */ /* 0x000fce0000000f00 */
.L_x_851:
[----:B------:R-:W-:Y:S01]  /*0b40*/  PRMT R4, R60, 0x9910, RZ ;  /* 0x000099103c047816 */ /* 0x000fe200000000ff */
[----:B01-3--:R-:W0:Y:S01]  /*0b50*/  LDC.64 R28, c[0x0][0x388] ;  /* 0x0000e200ff1c7b82 */ /* 0x00be220000000a00 */
        /* <DEDUP_REMOVED lines=20> */
[----:B------:R-:W-:-:S04]  /*0ca0*/  IMAD R7, R0, 0x157, R7 ;  /* 0x0000015700077824 */ /* 0x000fc800078e0207 */
[----:B0-----:R-:W-:-:S05]  /*0cb0*/  IMAD.WIDE R28, R7, 0x8, R28 ;  /* 0x00000008071c7825 */ /* 0x001fca00078e021c */
[----:B------:R-:W2:Y:S01]  /*0cc0*/  @!P0 LDG.E.64.CONSTANT R42, desc[UR4][R28.64+0x30] ;  /* 0x000030041c2a8981 */ /* 0x000ea2000c1e9b00 */
[----:B------:R-:W-:-:S06]  /*0cd0*/  CS2R R52, SRZ ;  /* 0x0000000000347805 */ /* 0x000fcc000001ff00 */
        /* <DEDUP_REMOVED lines=14> */
[----:B------:R-:W0:Y:S01]  /*0dc0*/  LDS.64 R4, [R59+0x10] ;  /* 0x000010003b047984 */ /* 0x000e220000000a00 */
[----:B------:R-:W-:Y:S01]  /*0dd0*/  IMAD.U32 R10, RZ, RZ, UR8 ;  /* 0x00000008ff0a7e24 */ /* 0x000fe2000f8e00ff */
[----:B------:R-:W-:Y:S01]  /*0de0*/  MOV R12, UR18 ;  /* 0x00000012000c7c02 */ /* 0x000fe20008000f00 */
[----:B------:R-:W-:Y:S01]  /*0df0*/  IMAD.U32 R11, RZ, RZ, UR9 ;  /* 0x00000009ff0b7e24 */ /* 0x000fe2000f8e00ff */
[----:B------:R-:W1:Y:S01]  /*0e00*/  LDS.64 R34, [R59+0x8] ;  /* 0x000008003b227984 */ /* 0x000e620000000a00 */
[----:B------:R-:W-:-:S02]  /*0e10*/  IMAD.U32 R19, RZ, RZ, UR29 ;  /* 0x0000001dff137e24 */ /* 0x000fc4000f8e00ff */
[----:B------:R-:W-:Y:S02]  /*0e20*/  IMAD.U32 R14, RZ, RZ, UR16 ;  /* 0x00000010ff0e7e24 */ /* 0x000fe4000f8e00ff */
[----:B------:R-:W-:Y:S02]  /*0e30*/  IMAD.U32 R15, RZ, RZ, UR17 ;  /* 0x00000011ff0f7e24 */ /* 0x000fe4000f8e00ff */
[----:B------:R-:W-:Y:S02]  /*0e40*/  IMAD.U32 R16, RZ, RZ, UR30 ;  /* 0x0000001eff107e24 */ /* 0x000fe4000f8e00ff */
[----:B------:R-:W-:Y:S01]  /*0e50*/  IMAD.U32 R13, RZ, RZ, UR19 ;  /* 0x00000013ff0d7e24 */ /* 0x000fe2000f8e00ff */
[C-C-:B0-----:R-:W-:Y:S02]  /*0e60*/  DADD R30, R32.reuse, R4.reuse ;  /* 0x00000000201e7229 */ /* 0x141fe40000000004 */
[----:B------:R-:W-:Y:S02]  /*0e70*/  DADD R32, R32, -R4 ;  /* 0x0000000020207229 */ /* 0x000fe40000000804 */
[----:B-1----:R-:W-:-:S02]  /*0e80*/  DADD R36, R34, R34 ;  /* 0x0000000022247229 */ /* 0x002fc40000000022 */
[----:B------:R-:W-:Y:S02]  /*0e90*/  DADD R34, R34, -R34 ;  /* 0x0000000022227229 */ /* 0x000fe40000000822 */
[----:B------:R-:W-:Y:S02]  /*0ea0*/  DFMA R4, R30, R26, RZ ;  /* 0x0000001a1e04722b */ /* 0x000fe400000000ff */
[----:B------:R-:W-:Y:S02]  /*0eb0*/  DFMA R6, R32, R22, RZ ;  /* 0x000000162006722b */ /* 0x000fe400000000ff */
[----:B------:R-:W-:Y:S02]  /*0ec0*/  DMUL R36, R36, 0.5 ;  /* 0x3fe0000024247828 */ /* 0x000fe40000000000 */
[----:B------:R-:W-:Y:S02]  /*0ed0*/  DFMA R44, R30, R10, RZ ;  /* 0x0000000a1e2c722b */ /* 0x000fe400000000ff */
[----:B------:R-:W-:-:S02]  /*0ee0*/  DFMA R46, R32, R18, RZ ;  /* 0x00000012202e722b */ /* 0x000fc400000000ff */
[----:B------:R-:W-:Y:S02]  /*0ef0*/  DFMA R6, R34, R20, R6 ;  /* 0x000000142206722b */ /* 0x000fe40000000006 */
[----:B------:R-:W-:Y:S02]  /*0f00*/  DFMA R4, R36, R24, R4 ;  /* 0x000000182404722b */ /* 0x000fe40000000004 */
[----:B------:R-:W-:Y:S02]  /*0f10*/  DFMA R50, R32, R14, RZ ;  /* 0x0000000e2032722b */ /* 0x000fe400000000ff */
[----:B------:R-:W-:-:S04]  /*0f20*/  DFMA R46, R34, R16, R46 ;  /* 0x00000010222e722b */ /* 0x000fc8000000002e */
[C-C-:B------:R-:W-:Y:S02]  /*0f30*/  DADD R8, R4.reuse, -R6.reuse ;  /* 0x0000000004087229 */ /* 0x140fe40000000806 */
[----:B------:R-:W-:Y:S01]  /*0f40*/  DADD R40, R4, R6 ;  /* 0x0000000004287229 */ /* 0x000fe20000000006 */
[----:B------:R-:W-:Y:S01]  /*0f50*/  IMAD.U32 R6, RZ, RZ, UR12 ;  /* 0x0000000cff067e24 */ /* 0x000fe2000f8e00ff */
[----:B------:R-:W-:Y:S01]  /*0f60*/  MOV R7, UR13 ;  /* 0x0000000d00077c02 */ /* 0x000fe20008000f00 */
[----:B------:R-:W-:Y:S01]  /*0f70*/  IMAD.U32 R4, RZ, RZ, UR14 ;  /* 0x0000000eff047e24 */ /* 0x000fe2000f8e00ff */
[----:B------:R-:W-:Y:S01]  /*0f80*/  DFMA R50, R34, R12, R50 ;  /* 0x0000000c2232722b */ /* 0x000fe20000000032 */
[----:B------:R-:W-:-:S03]  /*0f90*/  IMAD.U32 R5, RZ, RZ, UR15 ;  /* 0x0000000fff057e24 */ /* 0x000fc6000f8e00ff */
[----:B------:R-:W-:-:S08]  /*0fa0*/  DFMA R48, R30, R6, RZ ;  /* 0x000000061e30722b */ /* 0x000fd000000000ff */
[----:B------:R-:W-:Y:S01]  /*0fb0*/  DFMA R48, R36, R4, R48 ;  /* 0x000000042430722b */ /* 0x000fe20000000030 */
[----:B------:R-:W-:Y:S02]  /*0fc0*/  CS2R R54, SRZ ;  /* 0x0000000000367805 */ /* 0x000fe4000001ff00 */
[----:B------:R-:W-:-:S04]  /*0fd0*/  CS2R R56, SRZ ;  /* 0x0000000000387805 */ /* 0x000fc8000001ff00 */
[----:B------:R-:W4:Y:S04]  /*0fe0*/  @!P0 LDG.E.64.CONSTANT R54, desc[UR4][R28.64+0x8] ;  /* 0x000008041c368981 */ /* 0x000f28000c1e9b00 */
[----:B------:R-:W5:Y:S01]  /*0ff0*/  @!P0 LDG.E.64.CONSTANT R56, desc[UR4][R28.64+0x10] ;  /* 0x000010041c388981 */ /* 0x000f62000c1e9b00 */
[----:B--2---:R-:W-:Y:S01]  /*1000*/  DMUL R42, R8, R42 ;  /* 0x0000002a082a7228 */ /* 0x004fe20000000000 */
[----:B------:R-:W-:Y:S01]  /*1010*/  MOV R8, UR10 ;  /* 0x0000000a00087c02 */ /* 0x000fe20008000f00 */
[----:B------:R-:W-:-:S06]  /*1020*/  IMAD.U32 R9, RZ, RZ, UR11 ;  /* 0x0000000bff097e24 */ /* 0x000fcc000f8e00ff */
[----:B---3--:R-:W-:Y:S02]  /*1030*/  DFMA R38, R40, R52, -R42 ;  /* 0x000000342826722b */ /* 0x008fe4000000082a */
[----:B------:R-:W-:Y:S02]  /*1040*/  DFMA R44, R36, R8, R44 ;  /* 0x00000008242c722b */ /* 0x000fe4000000002c */
[----:B------:R-:W-:Y:S01]  /*1050*/  DFMA R40, R40, R52, R42 ;  /* 0x000000342828722b */ /* 0x000fe2000000002a */
[----:B------:R-:W-:-:S05]  /*1060*/  CS2R R52, SRZ ;  /* 0x0000000000347805 */ /* 0x000fca000001ff00 */
[C-C-:B------:R-:W-:Y:S02]  /*1070*/  DADD R42, R44.reuse, R46.reuse ;  /* 0x000000002c2a7229 */ /* 0x140fe4000000002e */
[----:B------:R-:W-:Y:S01]  /*1080*/  DADD R44, R44, -R46 ;  /* 0x000000002c2c7229 */ /* 0x000fe2000000082e */
[----:B------:R-:W2:Y:S01]  /*1090*/  @!P0 LDG.E.64.CONSTANT R52, desc[UR4][R28.64+0x20] ;  /* 0x000020041c348981 */ /* 0x000ea2000c1e9b00 */
[C-C-:B------:R-:W-:Y:S02]  /*10a0*/  DADD R46, R48.reuse, R50.reuse ;  /* 0x00000000302e7229 */ /* 0x140fe40000000032 */
[----:B------:R-:W-:Y:S01]  /*10b0*/  DADD R48, R48, -R50 ;  /* 0x0000000030307229 */ /* 0x000fe20000000832 */
[----:B------:R-:W-:-:S06]  /*10c0*/  CS2R R50, SRZ ;  /* 0x0000000000327805 */ /* 0x000fcc000001ff00 */
[----:B------:R-:W3:Y:S01]  /*10d0*/  @!P0 LDG.E.64.CONSTANT R50, desc[UR4][R28.64+0x28] ;  /* 0x000028041c328981 */ /* 0x000ee2000c1e9b00 */
[----:B--2---:R-:W-:Y:S02]  /*10e0*/  DMUL R52, R48, R52 ;  /* 0x0000003430347228 */ /* 0x004fe40000000000 */
[----:B---3--:R-:W-:Y:S02]  /*10f0*/  DMUL R44, R44, R50 ;  /* 0x000000322c2c7228 */ /* 0x008fe40000000000 */
[----:B------:R-:W-:-:S06]  /*1100*/  DFMA R50, R40, R24, RZ ;  /* 0x000000182832722b */ /* 0x000fcc00000000ff */
[CCC-:B----4-:R-:W-:Y:S02]  /*1110*/  DFMA R48, R42.reuse, R54.reuse, -R44.reuse ;  /* 0x000000362a30722b */ /* 0x1d0fe4000000082c */
[----:B------:R-:W-:Y:S02]  /*1120*/  DFMA R44, R42, R54, R44 ;  /* 0x000000362a2c722b */ /* 0x000fe4000000002c */
[CCC-:B-----5:R-:W-:Y:S02]  /*1130*/  DFMA R42, R46.reuse, R56.reuse, -R52.reuse ;  /* 0x000000382e2a722b */ /* 0x1e0fe40000000834 */
[----:B------:R-:W-:Y:S02]  /*1140*/  DFMA R46, R46, R56, R52 ;  /* 0x000000382e2e722b */ /* 0x000fe40000000034 */
[----:B------:R-:W-:-:S08]  /*1150*/  DFMA R52, R40, R26, RZ ;  /* 0x0000001a2834722b */ /* 0x000fd000000000ff */
[C---:B------:R-:W-:Y:S02]  /*1160*/  DFMA R40, R44.reuse, R10, R52 ;  /* 0x0000000a2c28722b */ /* 0x040fe40000000034 */
[----:B------:R-:W-:Y:S02]  /*1170*/  DFMA R44, R44, R8, R50 ;  /* 0x000000082c2c722b */ /* 0x000fe40000000032 */
[C---:B------:R-:W-:Y:S02]  /*1180*/  DFMA R50, R38.reuse, R22, RZ ;  /* 0x000000162632722b */ /* 0x040fe400000000ff */
[----:B------:R-:W-:Y:S01]  /*1190*/  DFMA R52, R38, R20, RZ ;  /* 0x000000142634722b */ /* 0x000fe200000000ff */
[----:B------:R-:W-:Y:S01]  /*11a0*/  MOV R38, UR32 ;  /* 0x0000002000267c02 */ /* 0x000fe20008000f00 */
[----:B------:R-:W-:-:S04]  /*11b0*/  IMAD.U32 R39, RZ, RZ, UR33 ;  /* 0x00000021ff277e24 */ /* 0x000fc8000f8e00ff */
        /* <DEDUP_REMOVED lines=16> */
[----:B------:R-:W-:Y:S02]  /*12c0*/  DFMA R40, R46, R6, R40 ;  /* 0x000000062e28722b */ /* 0x000fe40000000028 */
[----:B------:R-:W-:Y:S02]  /*12d0*/  DFMA R50, R42, R14, R50 ;  /* 0x0000000e2a32722b */ /* 0x000fe40000000032 */
[----:B------:R-:W-:Y:S02]  /*12e0*/  DFMA R44, R46, R4, R44 ;  /* 0x000000042e2c722b */ /* 0x000fe4000000002c */
[----:B------:R-:W-:Y:S01]  /*12f0*/  DFMA R52, R42, R12, R52 ;  /* 0x0000000c2a34722b */ /* 0x000fe20000000034 */
[----:B------:R-:W-:Y:S01]  /*1300*/  ISETP.GE.U32.AND P1, PT, R60, 0x28, PT ;  /* 0x000000283c00780c */ /* 0x000fe20003f26070 */
[----:B--2---:R-:W-:-:S08]  /*1310*/  DMUL R56, R56, R54 ;  /* 0x0000003638387228 */ /* 0x004fd00000000000 */
[----:B------:R-:W-:-:S08]  /*1320*/  DFMA R34, R34, R54, R56 ;  /* 0x000000362222722b */ /* 0x000fd00000000038 */
[----:B------:R-:W-:-:S08]  /*1330*/  DMUL R34, R34, 0.5 ;  /* 0x3fe0000022227828 */ /* 0x000fd00000000000 */
[C---:B------:R-:W-:Y:S02]  /*1340*/  DFMA R40, R34.reuse, R38, R40 ;  /* 0x000000262228722b */ /* 0x040fe40000000028 */
[C---:B------:R-:W-:Y:S02]  /*1350*/  DFMA R50, R34.reuse, R48, R50 ;  /* 0x000000302232722b */ /* 0x040fe40000000032 */
[C---:B------:R-:W-:Y:S02]  /*1360*/  DFMA R44, R34.reuse, R30, R44 ;  /* 0x0000001e222c722b */ /* 0x040fe4000000002c */
[----:B------:R-:W-:-:S04]  /*1370*/  DFMA R52, R34, R32, R52 ;  /* 0x000000202234722b */ /* 0x000fc80000000034 */
[C-C-:B------:R-:W-:Y:S02]  /*1380*/  DADD R28, R40.reuse, -R50.reuse ;  /* 0x00000000281c7229 */ /* 0x140fe40000000832 */
[----:B------:R-:W-:Y:S02]  /*1390*/  DADD R40, R40, R50 ;  /* 0x0000000028287229 */ /* 0x000fe40000000032 */
[----:B------:R-:W-:-:S03]  /*13a0*/  DADD R44, R44, R52 ;  /* 0x000000002c2c7229 */ /* 0x000fc60000000034 */
[----:B------:R1:W-:Y:S04]  /*13b0*/  STS.64 [R59+0x10], R28 ;  /* 0x0000101c3b007388 */ /* 0x0003e80000000a00 */
[----:B------:R1:W-:Y:S04]  /*13c0*/  STS.64 [R59], R40 ;  /* 0x000000283b007388 */ /* 0x0003e80000000a00 */
[----:B------:R1:W-:Y:S01]  /*13d0*/  STS.64 [R59+0x8], R44 ;  /* 0x0000082c3b007388 */ /* 0x0003e20000000a00 */
[----:B------:R-:W-:-:S05]  /*13e0*/  IADD3 R34, PT, PT, R60, 0x9, RZ ;  /* 0x000000093c227810 */ /* 0x000fca0007ffe0ff */
[----:B------:R-:W-:Y:S01]  /*13f0*/  IMAD.MOV.U32 R60, RZ, RZ, R34 ;  /* 0x000000ffff3c7224 */ /* 0x000fe200078e0022 */
[----:B------:R-:W-:Y:S06]  /*1400*/  @!P1 BRA `(.L_x_851) ;  /* 0xfffffff400cc9947 */ /* 0x000fec000383ffff */
.L_x_850:
[----:B------:R-:W-:Y:S05]  /*1410*/  BSYNC.RECONVERGENT B0 ;  /* 0x0000000000007941 */ /* 0x000fea0003800200 */
.L_x_849:
[----:B------:R-:W-:Y:S06]  /*1420*/  BAR.SYNC.DEFER_BLOCKING 0x0 ;  /* 0x0000000000007b1d */ /* 0x000fec0000010000 */
[----:B------:R-:W-:Y:S04]  /*1430*/  BSSY.RECONVERGENT B0, `(.L_x_852) ;  /* 0x0000039000007945 */ /* 0x000fe80003800200 */
[----:B------:R-:W-:Y:S05]  /*1440*/  @P2 BRA `(.L_x_853) ;  /* 0x0000000000dc2947 */ /* 0x000fea0003800000 */
[----:B------:R-:W-:-:S07]  /*1450*/  MOV R54, R3 ;  /* 0x0000000300367202 */ /* 0x000fce0000000f00 */
.L_x_854:
[C---:B-123--:R-:W-:Y:S02]  /*1460*/  PRMT R28, R54.reuse, 0x9910, RZ ;  /* 0x00009910361c7816 */ /* 0x04efe400000000ff */
[----:B------:R-:W-:-:S03]  /*1470*/  ISETP.GE.U32.AND P0, PT, R54, 0xc, PT ;  /* 0x0000000c3600780c */ /* 0x000fc60003f06070 */
        /* <DEDUP_REMOVED lines=23> */
[----:B------:R-:W-:-:S04]  /*15f0*/  DADD R42, R42, -R28 ;  /* 0x000000002a2a7229 */ /* 0x000fc8000000081c */
[C---:B------:R-:W-:Y:S02]  /*1600*/  DFMA R28, R52.reuse, R22, RZ ;  /* 0x00000016341c722b */ /* 0x040fe400000000ff */
[----:B------:R-:W-:Y:S02]  /*1610*/  DFMA R52, R52, R20, RZ ;  /* 0x000000143434722b */ /* 0x000fe400000000ff */
[C---:B------:R-:W-:Y:S02]  /*1620*/  DFMA R50, R46.reuse, R26, RZ ;  /* 0x0000001a2e32722b */ /* 0x040fe400000000ff */
[----:B------:R-:W-:Y:S02]  /*1630*/  DFMA R46, R46, R24, RZ ;  /* 0x000000182e2e722b */ /* 0x000fe400000000ff */
[C---:B------:R-:W-:Y:S02]  /*1640*/  DFMA R28, R42.reuse, R18, R28 ;  /* 0x000000122a1c722b */ /* 0x040fe4000000001c */
[----:B------:R-:W-:-:S02]  /*1650*/  DFMA R52, R42, R16, R52 ;  /* 0x000000102a34722b */ /* 0x000fc40000000034 */
[C-C-:B--2---:R-:W-:Y:S02]  /*1660*/  DADD R42, R36.reuse, R40.reuse ;  /* 0x00000000242a7229 */ /* 0x144fe40000000028 */
[----:B------:R-:W-:Y:S02]  /*1670*/  DADD R40, R36, -R40 ;  /* 0x0000000024287229 */ /* 0x000fe40000000828 */
[----:B------:R-:W-:Y:S02]  /*1680*/  DFMA R50, R44, R10, R50 ;  /* 0x0000000a2c32722b */ /* 0x000fe40000000032 */
[----:B---3--:R-:W-:Y:S02]  /*1690*/  DADD R36, R34, R34 ;  /* 0x0000000022247229 */ /* 0x008fe40000000022 */
[----:B------:R-:W-:Y:S02]  /*16a0*/  DFMA R46, R44, R8, R46 ;  /* 0x000000082c2e722b */ /* 0x000fe4000000002e */
[----:B------:R-:W-:-:S02]  /*16b0*/  DADD R34, R34, -R34 ;  /* 0x0000000022227229 */ /* 0x000fc40000000822 */
[----:B------:R-:W-:Y:S02]  /*16c0*/  DFMA R50, R42, R6, R50 ;  /* 0x000000062a32722b */ /* 0x000fe40000000032 */
[----:B------:R-:W-:Y:S02]  /*16d0*/  DMUL R36, R36, 0.5 ;  /* 0x3fe0000024247828 */ /* 0x000fe40000000000 */
[----:B------:R-:W-:Y:S02]  /*16e0*/  DFMA R28, R40, R14, R28 ;  /* 0x0000000e281c722b */ /* 0x000fe4000000001c */
[----:B------:R-:W-:Y:S02]  /*16f0*/  DFMA R46, R42, R4, R46 ;  /* 0x000000042a2e722b */ /* 0x000fe4000000002e */
[----:B------:R-:W-:Y:S02]  /*1700*/  DFMA R52, R40, R12, R52 ;  /* 0x0000000c2834722b */ /* 0x000fe40000000034 */
[----:B------:R-:W-:-:S02]  /*1710*/  DFMA R50, R36, R38, R50 ;  /* 0x000000262432722b */ /* 0x000fc40000000032 */
[----:B------:R-:W-:Y:S02]  /*1720*/  DFMA R28, R34, R48, R28 ;  /* 0x00000030221c722b */ /* 0x000fe4000000001c */
[----:B------:R-:W-:Y:S02]  /*1730*/  DFMA R46, R36, R30, R46 ;  /* 0x0000001e242e722b */ /* 0x000fe4000000002e */
[----:B------:R-:W-:-:S04]  /*1740*/  DFMA R52, R34, R32, R52 ;  /* 0x000000202234722b */ /* 0x000fc80000000034 */
[C-C-:B------:R-:W-:Y:S02]  /*1750*/  DADD R34, R50.reuse, -R28.reuse ;  /* 0x0000000032227229 */ /* 0x140fe4000000081c */
[----:B------:R-:W-:Y:S02]  /*1760*/  DADD R28, R50, R28 ;  /* 0x00000000321c7229 */ /* 0x000fe4000000001c */
[----:B------:R-:W-:-:S03]  /*1770*/  DADD R46, R46, R52 ;  /* 0x000000002e2e7229 */ /* 0x000fc60000000034 */
[----:B------:R2:W-:Y:S04]  /*1780*/  STS.64 [R55+0x70], R34 ;  /* 0x0000702237007388 */ /* 0x0005e80000000a00 */
[----:B------:R2:W-:Y:S04]  /*1790*/  STS.64 [R55], R28 ;  /* 0x0000001c37007388 */ /* 0x0005e80000000a00 */
[----:B------:R2:W-:Y:S01]  /*17a0*/  STS.64 [R55+0x38], R46 ;  /* 0x0000382e37007388 */ /* 0x0005e20000000a00 */
[----:B------:R-:W-:Y:S05]  /*17b0*/  @!P0 BRA `(.L_x_854) ;  /* 0xfffffffc00288947 */ /* 0x000fea000383ffff */
.L_x_853:
[----:B------:R-:W-:Y:S05]  /*17c0*/  BSYNC.RECONVERGENT B0 ;  /* 0x0000000000007941 */ /* 0x000fea0003800200 */
.L_x_852:
[----:B------:R-:W-:Y:S06]  /*17d0*/  BAR.SYNC.DEFER_BLOCKING 0x0 ;  /* 0x0000000000007b1d */ /* 0x000fec0000010000 */
[----:B------:R-:W4:Y:S01]  /*17e0*/  LDCU UR6, c[0x0][0x380] ;  /* 0x00007000ff0677ac */ /* 0x000f220008000800 */
[----:B------:R-:W5:Y:S01]  /*17f0*/  LDCU.64 UR8, c[0x3][0x738] ;  /* 0x00c0e700ff0877ac */ /* 0x000f620008000a00 */
[----:B01-3--:R-:W-:Y:S01]  /*1800*/  LDS.64 R44, [R58] ;  /* 0x000000003a2c7984 */ /* 0x00bfe20000000a00 */
[----:B----4-:R-:W-:-:S03]  /*1810*/  ISETP.GE.AND P0, PT, R0, UR6, PT ;  /* 0x0000000600007c0c */ /* 0x010fc6000bf06270 */
[----:B--2---:R-:W0:Y:S04]  /*1820*/  LDS.64 R46, [R58+0x930] ;  /* 0x000930003a2e7984 */ /* 0x004e280000000a00 */
[----:B------:R-:W-:Y:S04]  /*1830*/  LDS.64 R42, [R58+0x188] ;  /* 0x000188003a2a7984 */ /* 0x000fe80000000a00 */
[----:B------:R-:W1:Y:S04]  /*1840*/  LDS.64 R40, [R58+0x7a8] ;  /* 0x0007a8003a287984 */ /* 0x000e680000000a00 */
[----:B------:R-:W-:Y:S04]  /*1850*/  LDS.64 R32, [R58+0x310] ;  /* 0x000310003a207984 */ /* 0x000fe80000000a00 */
[----:B------:R-:W2:Y:S04]  /*1860*/  LDS.64 R28, [R58+0x620] ;  /* 0x000620003a1c7984 */ /* 0x000ea80000000a00 */
[----:B------:R-:W3:Y:S01]  /*1870*/  LDS.64 R34, [R58+0x498] ;  /* 0x000498003a227984 */ /* 0x000ee20000000a00 */
[----:B0-----:R-:W-:-:S02]  /*1880*/  DADD R50, R44, -R46 ;  /* 0x000000002c327229 */ /* 0x001fc4000000082e */
[----:B------:R-:W-:Y:S02]  /*1890*/  DADD R44, R44, R46 ;  /* 0x000000002c2c7229 */ /* 0x000fe4000000002e */
[----:B-1----:R-:W-:-:S04]  /*18a0*/  DADD R36, R42, -R40 ;  /* 0x000000002a247229 */ /* 0x002fc80000000828 */
[C---:B------:R-:W-:Y:S02]  /*18b0*/  DFMA R20, R50.reuse, R20, RZ ;  /* 0x000000143214722b */ /* 0x040fe400000000ff */
[----:B------:R-:W-:Y:S02]  /*18c0*/  DFMA R22, R50, R22, RZ ;  /* 0x000000163216722b */ /* 0x000fe400000000ff */
[----:B------:R-:W-:Y:S02]  /*18d0*/  DADD R40, R42, R40 ;  /* 0x000000002a287229 */ /* 0x000fe40000000028 */
[----:B------:R-:W-:Y:S02]  /*18e0*/  DFMA R26, R44, R26, RZ ;  /* 0x0000001a2c1a722b */ /* 0x000fe400000000ff */
[----:B------:R-:W-:Y:S02]  /*18f0*/  DFMA R20, R36, R16, R20 ;  /* 0x000000102414722b */ /* 0x000fe40000000014 */
[----:B--2---:R-:W-:-:S02]  /*1900*/  DADD R16, R32, -R28 ;  /* 0x0000000020107229 */ /* 0x004fc4000000081c */
[----:B------:R-:W-:Y:S02]  /*1910*/  DFMA R24, R44, R24, RZ ;  /* 0x000000182c18722b */ /* 0x000fe400000000ff */
[----:B------:R-:W-:Y:S02]  /*1920*/  DFMA R22, R36, R18, R22 ;  /* 0x000000122416722b */ /* 0x000fe40000000016 */
[----:B------:R-:W-:Y:S02]  /*1930*/  DFMA R26, R40, R10, R26 ;  /* 0x0000000a281a722b */ /* 0x000fe4000000001a */
[----:B------:R-:W-:Y:S02]  /*1940*/  DFMA R20, R16, R12, R20 ;  /* 0x0000000c1014722b */ /* 0x000fe40000000014 */
[----:B---3--:R-:W-:Y:S02]  /*1950*/  DADD R12, R34, -R34 ;  /* 0x00000000220c7229 */ /* 0x008fe40000000822 */
[----:B------:R-:W-:-:S02]  /*1960*/  DFMA R24, R40, R8, R24 ;  /* 0x000000082818722b */ /* 0x000fc40000000018 */
[----:B------:R-:W-:Y:S02]  /*1970*/  DADD R28, R32, R28 ;  /* 0x00000000201c7229 */ /* 0x000fe4000000001c */
[----:B------:R-:W-:Y:S02]  /*1980*/  DADD R34, R34, R34 ;  /* 0x0000000022227229 */ /* 0x000fe40000000022 */
[----:B-----5:R-:W-:Y:S01]  /*1990*/  DFMA R20, R12, UR8, R20 ;  /* 0x000000080c147c2b */ /* 0x020fe20008000014 */
[----:B------:R-:W-:Y:S10]  /*19a0*/  @P0 EXIT ;  /* 0x000000000000094d */ /* 0x000ff40003800000 */
[----:B------:R-:W0:Y:S01]  /*19b0*/  LDC.64 R8, c[0x0][0x3a8] ;  /* 0x0000ea00ff087b82 */ /* 0x000e220000000a00 */
[----:B------:R-:W-:Y:S01]  /*19c0*/  DMUL R34, R34, 0.5 ;  /* 0x3fe0000022227828 */ /* 0x000fe20000000000 */
[----:B------:R-:W-:Y:S01]  /*19d0*/  IMAD R3, R0, 0x1b, R3 ;  /* 0x0000001b00037824 */ /* 0x000fe200078e0203 */
[----:B------:R-:W-:Y:S02]  /*19e0*/  DFMA R26, R28, R6, R26 ;  /* 0x000000061c1a722b */ /* 0x000fe4000000001a */
[----:B------:R-:W-:Y:S02]  /*19f0*/  DFMA R22, R16, R14, R22 ;  /* 0x0000000e1016722b */ /* 0x000fe40000000016 */
[----:B------:R-:W-:-:S04]  /*1a00*/  DFMA R24, R28, R4, R24 ;  /* 0x000000041c18722b */ /* 0x000fc80000000018 */
[----:B------:R-:W-:Y:S02]  /*1a10*/  DFMA R26, R34, R38, R26 ;  /* 0x00000026221a722b */ /* 0x000fe4000000001a */
[----:B------:R-:W-:Y:S02]  /*1a20*/  DFMA R22, R12, R48, R22 ;  /* 0x000000300c16722b */ /* 0x000fe40000000016 */
[----:B------:R-:W-:-:S06]  /*1a30*/  DFMA R24, R34, R30, R24 ;  /* 0x0000001e2218722b */ /* 0x000fcc0000000018 */
[----:B------:R-:W-:Y:S02]  /*1a40*/  DADD R4, R26, R22 ;  /* 0x000000001a047229 */ /* 0x000fe40000000016 */
[----:B------:R-:W-:Y:S01]  /*1a50*/  DADD R20, R24, R20 ;  /* 0x0000000018147229 */ /* 0x000fe20000000014 */
[----:B0-----:R-:W-:Y:S01]  /*1a60*/  IMAD.WIDE R2, R3, 0x8, R8 ;  /* 0x0000000803027825 */ /* 0x001fe200078e0208 */
[----:B------:R-:W-:-:S04]  /*1a70*/  DADD R22, R26, -R22 ;  /* 0x000000001a167229 */ /* 0x000fc80000000816 */
[----:B------:R-:W-:Y:S04]  /*1a80*/  STG.E.64 desc[UR4][R2.64], R4 ;  /* 0x0000000402007986 */ /* 0x000fe8000c101b04 */
[----:B------:R-:W-:Y:S04]  /*1a90*/  STG.E.64 desc[UR4][R2.64+0x48], R20 ;  /* 0x0000481402007986 */ /* 0x000fe8000c101b04 */
[----:B------:R-:W-:Y:S01]  /*1aa0*/  STG.E.64 desc[UR4][R2.64+0x90], R22 ;  /* 0x0000901602007986 */ /* 0x000fe2000c101b04 */
[----:B------:R-:W-:Y:S05]  /*1ab0*/  EXIT ;  /* 0x000000000000794d */ /* 0x000fea0003800000 */
.L_x_855:
        /* <DEDUP_REMOVED lines=12> */
.L_x_1126:


//--------------------- .text._Z32massMatrixMultiplyRegisterKernelILi3ELi7ELi3EEviPKdS1_S1_S1_Pd --------------------------
	.section	.text._Z32massMatrixMultiplyRegisterKernelILi3ELi7ELi3EEviPKdS1_S1_S1_Pd,"ax",@progbits
	.align	128
        .global         _Z32massMatrixMultiplyRegisterKernelILi3ELi7ELi3EEviPKdS1_S1_S1_Pd
        .type           _Z32massMatrixMultiplyRegisterKernelILi3ELi7ELi3EEviPKdS1_S1_S1_Pd,@function
        .size           _Z32massMatrixMultiplyRegisterKernelILi3ELi7ELi3EEviPKdS1_S1_S1_Pd,(.L_x_1127 - _Z32massMatrixMultiplyRegisterKernelILi3ELi7ELi3EEviPKdS1_S1_S1_Pd)
        .other          _Z32massMatrixMultiplyRegisterKernelILi3ELi7ELi3EEviPKdS1_S1_S1_Pd,@"STO_CUDA_ENTRY STV_DEFAULT"
_Z32massMatrixMultiplyRegisterKernelILi3ELi7ELi3EEviPKdS1_S1_S1_Pd:
.text._Z32massMatrixMultiplyRegisterKernelILi3ELi7ELi3EEviPKdS1_S1_S1_Pd:
        /* <DEDUP_REMOVED lines=39> */
[----:B------:R-:W1:Y:S04]  /*0270*/  LDS.128 R8, [R2+0x2060] ;  /* 0x0020600002087984 */ /* 0x000e680000000c00 */
[----:B------:R-:W2:Y:S04]  /*0280*/  LDS.128 R12, [R2+0x2030] ;  /* 0x00203000020c7984 */ /* 0x000ea80000000c00 */
[----:B0-----:R-:W0:Y:S04]  /*0290*/  LDS.128 R4, [R2+0x2070] ;  /* 0x0020700002047984 */ /* 0x001e280000000c00 */
[----:B------:R-:W3:Y:S01]  /*02a0*/  LDS.64 R24, [R2+0x2028] ;  /* 0x0020280002187984 */ /* 0x000ee20000000a00 */
        /* <DEDUP_REMOVED lines=15> */
[----:B---3--:R-:W-:-:S02]  /*03a0*/  R2UR UR4, R24 ;  /* 0x00000000180472ca */ /* 0x008fc400000e0000 */
[----:B------:R-:W-:Y:S01]  /*03b0*/  R2UR UR5, R25 ;  /* 0x00000000190572ca */ /* 0x000fe200000e0000 */
[C-C-:B----4-:R-:W-:Y:S02]  /*03c0*/  DADD R24, R22.reuse, R18.reuse ;  /* 0x0000000016187229 */ /* 0x150fe40000000012 */
[----:B------:R-:W-:Y:S02]  /*03d0*/  DADD R18, R22, -R18 ;  /* 0x0000000016127229 */ /* 0x000fe40000000812 */
[C-C-:B-----5:R-:W-:Y:S02]  /*03e0*/  DADD R22, R20.reuse, R20.reuse ;  /* 0x0000000014167229 */ /* 0x160fe40000000014 */
[----:B------:R-:W-:Y:S02]  /*03f0*/  DADD R20, R20, -R20 ;  /* 0x0000000014147229 */ /* 0x000fe40000000814 */
[----:B------:R-:W-:Y:S01]  /*0400*/  DFMA R26, R24, UR26, RZ ;  /* 0x0000001a181a7c2b */ /* 0x000fe200080000ff */
[----:B-1----:R-:W-:-:S02]  /*0410*/  R2UR UR30, R10 ;  /* 0x000000000a1e72ca */ /* 0x002fc400000e0000 */
[----:B------:R-:W-:Y:S02]  /*0420*/  R2UR UR31, R11 ;  /* 0x000000000b1f72ca */ /* 0x000fe400000e0000 */
[----:B------:R-:W-:Y:S02]  /*0430*/  R2UR UR12, R8 ;  /* 0x00000000080c72ca */ /* 0x000fe400000e0000 */
[----:B------:R-:W-:Y:S02]  /*0440*/  R2UR UR13, R9 ;  /* 0x00000000090d72ca */ /* 0x000fe400000e0000 */
[----:B------:R-:W1:Y:S01]  /*0450*/  LDS.128 R8, [R2+0x2090] ;  /* 0x0020900002087984 */ /* 0x000e620000000c00 */
[----:B--2---:R-:W-:Y:S02]  /*0460*/  R2UR UR34, R14 ;  /* 0x000000000e2272ca */ /* 0x004fe400000e0000 */
[----:B------:R-:W-:Y:S02]  /*0470*/  R2UR UR35, R15 ;  /* 0x000000000f2372ca */ /* 0x000fe400000e0000 */
[----:B------:R2:W3:Y:S01]  /*0480*/  LDS.64 R14, [R2+0x20a0] ;  /* 0x0020a000020e7984 */ /* 0x0004e20000000a00 */
[----:B------:R-:W-:-:S02]  /*0490*/  R2UR UR16, R12 ;  /* 0x000000000c1072ca */ /* 0x000fc400000e0000 */
[----:B------:R-:W-:Y:S01]  /*04a0*/  R2UR UR17, R13 ;  /* 0x000000000d1172ca */ /* 0x000fe200000e0000 */
[----:B------:R-:W-:Y:S01]  /*04b0*/  DFMA R12, R24, UR30, RZ ;  /* 0x0000001e180c7c2b */ /* 0x000fe200080000ff */
[----:B0-----:R-:W-:Y:S02]  /*04c0*/  R2UR UR32, R6 ;  /* 0x00000000062072ca */ /* 0x001fe400000e0000 */
[----:B------:R-:W-:Y:S01]  /*04d0*/  R2UR UR33, R7 ;  /* 0x00000000072172ca */ /* 0x000fe200000e0000 */
[----:B------:R-:W-:Y:S01]  /*04e0*/  DMUL R6, R22, 0.5 ;  /* 0x3fe0000016067828 */ /* 0x000fe20000000000 */
[----:B------:R-:W-:Y:S01]  /*04f0*/  R2UR UR15, R5 ;  /* 0x00000000050f72ca */ /* 0x000fe200000e0000 */
[C---:B------:R-:W-:Y:S01]  /*0500*/  DFMA R22, R24.reuse, UR4, RZ ;  /* 0x0000000418167c2b */ /* 0x040fe200080000ff */
[----:B------:R-:W-:Y:S01]  /*0510*/  SHF.R.U32.HI R5, RZ, 0x10, R16 ;  /* 0x00000010ff057819 */ /* 0x000fe20000011610 */
[----:B------:R-:W-:Y:S01]  /*0520*/  DFMA R24, R24, UR34, RZ ;  /* 0x0000002218187c2b */ /* 0x000fe200080000ff */
[----:B------:R-:W-:Y:S01]  /*0530*/  R2UR UR14, R4 ;  /* 0x00000000040e72ca */ /* 0x000fe200000e0000 */
[----:B--2---:R-:W-:Y:S01]  /*0540*/  IMAD R2, R3, 0xab8, R2 ;  /* 0x00000ab803027824 */ /* 0x004fe200078e0202 */
[----:B------:R-:W-:Y:S01]  /*0550*/  PRMT R4, R5, 0x9910, RZ ;  /* 0x0000991005047816 */ /* 0x000fe200000000ff */
[----:B------:R-:W-:-:S02]  /*0560*/  DFMA R12, R6, UR16, R12 ;  /* 0x00000010060c7c2b */ /* 0x000fc4000800000c */
[C---:B------:R-:W-:Y:S01]  /*0570*/  DFMA R22, R6.reuse, UR8, R22 ;  /* 0x0000000806167c2b */ /* 0x040fe20008000016 */
[----:B------:R-:W-:Y:S01]  /*0580*/  IMAD R16, R5, 0x38, R2 ;  /* 0x0000003805107824 */ /* 0x000fe200078e0202 */
[----:B------:R-:W-:Y:S01]  /*0590*/  DFMA R24, R6, UR38, R24 ;  /* 0x0000002606187c2b */ /* 0x000fe20008000018 */
[----:B------:R-:W-:-:S04]  /*05a0*/  IMAD R4, R4, 0x3, RZ ;  /* 0x0000000304047824 */ /* 0x000fc800078e02ff */
[----:B------:R-:W-:Y:S01]  /*05b0*/  IMAD.MOV R4, RZ, RZ, -R4 ;  /* 0x000000ffff047224 */ /* 0x000fe200078e0a04 */
[----:B-1----:R-:W-:Y:S02]  /*05c0*/  R2UR UR36, R10 ;  /* 0x000000000a2472ca */ /* 0x002fe400000e0000 */
[----:B------:R-:W-:Y:S01]  /*05d0*/  R2UR UR37, R11 ;  /* 0x000000000b2572ca */ /* 0x000fe200000e0000 */
[----:B------:R-:W-:Y:S01]  /*05e0*/  DFMA R10, R6, UR12, R26 ;  /* 0x0000000c060a7c2b */ /* 0x000fe2000800001a */
[----:B------:R-:W-:Y:S02]  /*05f0*/  R2UR UR18, R8 ;  /* 0x00000000081272ca */ /* 0x000fe400000e0000 */
[----:B---3--:R-:W-:Y:S02]  /*0600*/  R2UR UR20, R14 ;  /* 0x000000000e1472ca */ /* 0x008fe400000e0000 */
[----:B------:R-:W-:Y:S01]  /*0610*/  R2UR UR21, R15 ;  /* 0x000000000f1572ca */ /* 0x000fe200000e0000 */
[C---:B------:R-:W-:Y:S01]  /*0620*/  DFMA R14, R18.reuse, UR6, RZ ;  /* 0x00000006120e7c2b */ /* 0x040fe200080000ff */
[----:B------:R-:W-:Y:S01]  /*0630*/  R2UR UR19, R9 ;  /* 0x00000000091372ca */ /* 0x000fe200000e0000 */
[----:B------:R-:W-:Y:S01]  /*0640*/  DFMA R8, R18, UR28, RZ ;  /* 0x0000001c12087c2b */ /* 0x000fe200080000ff */
[----:B------:R-:W-:-:S03]  /*0650*/  PRMT R27, R4, 0x7710, RZ ;  /* 0x00007710041b7816 */ /* 0x000fc600000000ff */
[C---:B------:R-:W-:Y:S02]  /*0660*/  DFMA R6, R18.reuse, UR36, RZ ;  /* 0x0000002412067c2b */ /* 0x040fe400080000ff */
[----:B------:R-:W-:Y:S01]  /*0670*/  DFMA R18, R18, UR32, RZ ;  /* 0x0000002012127c2b */ /* 0x000fe200080000ff */
[----:B------:R-:W-:Y:S01]  /*0680*/  IMAD.IADD R3, R27, 0x1, R0 ;  /* 0x000000011b037824 */ /* 0x000fe200078e0200 */
[C---:B------:R-:W-:Y:S02]  /*0690*/  DFMA R8, R20.reuse, UR14, R8 ;  /* 0x0000000e14087c2b */ /* 0x040fe40008000008 */
[C---:B------:R-:W-:Y:S02]  /*06a0*/  DFMA R14, R20.reuse, UR10, R14 ;  /* 0x0000000a140e7c2b */ /* 0x040fe4000800000e */
[C---:B------:R-:W-:Y:S01]  /*06b0*/  DFMA R6, R20.reuse, UR20, R6 ;  /* 0x0000001414067c2b */ /* 0x040fe20008000006 */
[----:B------:R-:W-:Y:S01]  /*06c0*/  LOP3.LUT R3, R3, 0xffff, RZ, 0xc0, !PT ;  /* 0x0000ffff03037812 */ /* 0x000fe200078ec0ff */
[----:B------:R-:W-:-:S04]  /*06d0*/  DFMA R18, R20, UR18, R18 ;  /* 0x0000001214127c2b */ /* 0x000fc80008000012 */
[----:B------:R-:W-:Y:S01]  /*06e0*/  DADD R4, R22, -R14 ;  /* 0x0000000016047229 */ /* 0x000fe2000000080e */
[----:B------:R-:W-:Y:S01]  /*06f0*/  IMAD R3, R3, 0x8, R16 ;  /* 0x0000000803037824 */ /* 0x000fe200078e0210 */
[----:B------:R-:W-:Y:S02]  /*0700*/  DADD R24, R24, R6 ;  /* 0x0000000018187229 */ /* 0x000fe40000000006 */
[C-C-:B------:R-:W-:Y:S02]  /*0710*/  DADD R6, R10.reuse, -R8.reuse ;  /* 0x000000000a067229 */ /* 0x140fe40000000808 */
[----:B------:R-:W-:Y:S01]  /*0720*/  DADD R8, R10, R8 ;  /* 0x000000000a087229 */ /* 0x000fe20000000008 */
[----:B------:R0:W-:Y:S01]  /*0730*/  STS.64 [R3+0x930], R4 ;  /* 0x0009300403007388 */ /* 0x0001e20000000a00 */
[----:B------:R-:W-:Y:S02]  /*0740*/  DADD R10, R12, -R18 ;  /* 0x000000000c0a7229 */ /* 0x000fe40000000812 */
[----:B------:R-:W-:Y:S01]  /*0750*/  DADD R14, R22, R14 ;  /* 0x00000000160e7229 */ /* 0x000fe2000000000e */
[----:B------:R0:W-:Y:S01]  /*0760*/  STS.64 [R3+0x498], R24 ;  /* 0x0004981803007388 */ /* 0x0001e20000000a00 */
[----:B------:R-:W-:-:S03]  /*0770*/  DADD R12, R12, R18 ;  /* 0x000000000c0c7229 */ /* 0x000fc60000000012 */
[----:B------:R0:W-:Y:S04]  /*0780*/  STS.64 [R3+0x7a8], R6 ;  /* 0x0007a80603007388 */ /* 0x0001e80000000a00 */
[----:B------:R0:W-:Y:S04]  /*0790*/  STS.64 [R3], R14 ;  /* 0x0000000e03007388 */ /* 0x0001e80000000a00 */
[----:B------:R0:W-:Y:S04]  /*07a0*/  STS.64 [R3+0x188], R8 ;  /* 0x0001880803007388 */ /* 0x0001e80000000a00 */
[----:B------:R0:W-:Y:S04]  /*07b0*/  STS.64 [R3+0x620], R10 ;  /* 0x0006200a03007388 */ /* 0x0001e80000000a00 */
[----:B------:R0:W-:Y:S01]  /*07c0*/  STS.64 [R3+0x310], R12 ;  /* 0x0003100c03007388 */ /* 0x0001e20000000a00 */
[----:B------:R-:W-:Y:S06]  /*07d0*/  BAR.SYNC.DEFER_BLOCKING 0x0 ;  /* 0x0000000000007b1d */ /* 0x000fec0000010000 */
[----:B------:R-:W-:Y:S05]  /*07e0*/  @P3 BRA `(.L_x_857) ;  /* 0x0000000000dc3947 */ /* 0x000fea0003800000 */
[----:B0-----:R-:W-:-:S07]  /*07f0*/  IMAD.MOV.U32 R4, RZ, RZ, R0 ;  /* 0x000000ffff047224 */ /* 0x001fce00078e0000 */
.L_x_858:
[C---:B-1----:R-:W-:Y:S02]  /*0800*/  PRMT R5, R4.reuse, 0x9910, RZ ;  /* 0x0000991004057816 */ /* 0x042fe400000000ff */
        /* <DEDUP_REMOVED lines=21> */
[C---:B------:R-:W-:Y:S02]  /*0960*/  DFMA R8, R6.reuse, UR4, RZ ;  /* 0x0000000406087c2b */ /* 0x040fe400080000ff */
[----:B------:R-:W-:Y:S02]  /*0970*/  DFMA R14, R6, UR26, RZ ;  /* 0x0000001a060e7c2b */ /* 0x000fe400080000ff */
[----:B------:R-:W-:Y:S02]  /*0980*/  DMUL R18, R18, 0.5 ;  /* 0x3fe0000012127828 */ /* 0x000fe40000000000 */
[----:B------:R-:W-:-:S02]  /*0990*/  DFMA R10, R6, UR30, RZ ;  /* 0x0000001e060a7c2b */ /* 0x000fc400080000ff */
[----:B------:R-:W-:Y:S02]  /*09a0*/  DFMA R6, R6, UR34, RZ ;  /* 0x0000002206067c2b */ /* 0x000fe400080000ff */
[----:B------:R-:W-:Y:S02]  /*09b0*/  DFMA R12, R22, UR28, RZ ;  /* 0x0000001c160c7c2b */ /* 0x000fe400080000ff */
[C---:B------:R-:W-:Y:S02]  /*09c0*/  DFMA R8, R18.reuse, UR8, R8 ;  /* 0x0000000812087c2b */ /* 0x040fe40008000008 */
[C---:B------:R-:W-:Y:S02]  /*09d0*/  DFMA R14, R18.reuse, UR12, R14 ;  /* 0x0000000c120e7c2b */ /* 0x040fe4000800000e */
[C---:B------:R-:W-:Y:S02]  /*09e0*/  DFMA R10, R18.reuse, UR16, R10 ;  /* 0x00000010120a7c2b */ /* 0x040fe4000800000a */
[----:B------:R-:W-:-:S02]  /*09f0*/  DFMA R18, R18, UR38, R6 ;  /* 0x0000002612127c2b */ /* 0x000fc40008000006 */
[C---:B------:R-:W-:Y:S02]  /*0a00*/  DFMA R6, R22.reuse, UR6, RZ ;  /* 0x0000000616067c2b */ /* 0x040fe400080000ff */
[C---:B------:R-:W-:Y:S02]  /*0a10*/  DFMA R24, R22.reuse, UR32, RZ ;  /* 0x0000002016187c2b */ /* 0x040fe400080000ff */
[----:B------:R-:W-:Y:S02]  /*0a20*/  DFMA R22, R22, UR36, RZ ;  /* 0x0000002416167c2b */ /* 0x000fe400080000ff */
[C---:B------:R-:W-:Y:S02]  /*0a30*/  DFMA R12, R20.reuse, UR14, R12 ;  /* 0x0000000e140c7c2b */ /* 0x040fe4000800000c */
[C---:B------:R-:W-:Y:S02]  /*0a40*/  DFMA R6, R20.reuse, UR10, R6 ;  /* 0x0000000a14067c2b */ /* 0x040fe40008000006 */
[----:B------:R-:W-:-:S02]  /*0a50*/  DFMA R24, R20, UR18, R24 ;  /* 0x0000001214187c2b */ /* 0x000fc40008000018 */
[----:B------:R-:W-:-:S04]  /*0a60*/  DFMA R22, R20, UR20, R22 ;  /* 0x0000001414167c2b */ /* 0x000fc80008000016 */
        /* <DEDUP_REMOVED lines=15> */
.L_x_857:
[----:B------:R-:W-:Y:S05]  /*0b60*/  BSYNC.RECONVERGENT B0 ;  /* 0x0000000000007941 */ /* 0x000fea0003800200 */
.L_x_856:
[----:B------:R-:W-:Y:S06]  /*0b70*/  BAR.SYNC.DEFER_BLOCKING 0x0 ;  /* 0x0000000000007b1d */ /* 0x000fec0000010000 */
[----:B------:R-:W-:Y:S04]  /*0b80*/  BSSY.RECONVERGENT B0, `(.L_x_859) ;  /* 0x000006f000007945 */ /* 0x000fe80003800200 */
[----:B------:R-:W-:Y:S05]  /*0b90*/  @P1 BRA `(.L_x_860) ;  /* 0x0000000400b41947 */ /* 0x000fea0003800000 */
[----:B------:R-:W-:-:S07]  /*0ba0*/  IMAD.MOV.U32 R16, RZ, RZ, R0 ;  /* 0x000000ffff107224 */ /* 0x000fce00078e0000 */
.L_x_861:
[----:B0-2---:R-:W-:Y:S01]  /*0bb0*/  PRMT R4, R16, 0x9910, RZ ;  /* 0x0000991010047816 */ /* 0x005fe200000000ff */
[----:B------:R-:W-:Y:S01]  /*0bc0*/  UMOV UR24, 0x3107 ;  /* 0x0000310700187882 */ /* 0x000fe20000000000 */
[----:B-1----:R-:W-:-:S03]  /*0bd0*/  CS2R R12, SRZ ;  /* 0x00000000000c7805 */ /* 0x002fc6000001ff00 */
        /* <DEDUP_REMOVED lines=12> */
[----:B------:R-:W-:Y:S02]  /*0ca0*/  IMAD.MOV R9, RZ, RZ, -R4 ;  /* 0x000000ffff097224 */ /* 0x000fe400078e0a04 */
[----:B------:R-:W0:Y:S03]  /*0cb0*/  LDC.64 R4, c[0x0][0x388] ;  /* 0x0000e200ff047b82 */ /* 0x000e260000000a00 */
[----:B------:R-:W-:-:S05]  /*0cc0*/  PRMT R9, R9, 0x7710, RZ ;  /* 0x0000771009097816 */ /* 0x000fca00000000ff */
[----:B------:R-:W-:-:S05]  /*0cd0*/  IMAD.IADD R6, R9, 0x1, R16 ;  /* 0x0000000109067824 */ /* 0x000fca00078e0210 */
[----:B------:R-:W-:-:S04]  /*0ce0*/  LOP3.LUT R6, R6, 0xff, RZ, 0xc0, !PT ;  /* 0x000000ff06067812 */ /* 0x000fc800078ec0ff */
[----:B------:R-:W-:-:S05]  /*0cf0*/  PRMT R8, R6, 0x5410, R7 ;  /* 0x0000541006087816 */ /* 0x000fca0000000007 */
[----:B------:R-:W-:-:S04]  /*0d00*/  IDP.2A.LO.U16.U8 R8, R8, UR24, RZ ;  /* 0x0000001808087c26 */ /* 0x000fc800080010ff */
[----:B------:R-:W-:-:S04]  /*0d10*/  IMAD R9, R17, 0x157, R8 ;  /* 0x0000015711097824 */ /* 0x000fc800078e0208 */
[----:B0-----:R-:W-:Y:S01]  /*0d20*/  IMAD.WIDE R4, R9, 0x8, R4 ;  /* 0x0000000809047825 */ /* 0x001fe200078e0204 */
[----:B------:R-:W-:-:S04]  /*0d30*/  CS2R R8, SRZ ;  /* 0x0000000000087805 */ /* 0x000fc8000001ff00 */
[----:B------:R-:W2:Y:S04]  /*0d40*/  @!P0 LDG.E.64.CONSTANT R12, desc[UR22][R4.64+0x30] ;  /* 0x00003016040c8981 */ /* 0x000ea8000c1e9b00 */
[----:B------:R-:W3:Y:S01]  /*0d50*/  @!P0 LDG.E.64.CONSTANT R8, desc[UR22][R4.64] ;  /* 0x0000001604088981 */ /* 0x000ee2000c1e9b00 */
[----:B------:R-:W-:-:S04]  /*0d60*/  IMAD R28, R7, 0x188, R2 ;  /* 0x00000188071c7824 */ /* 0x000fc800078e0202 */
        /* <DEDUP_REMOVED lines=8> */
[----:B------:R-:W-:Y:S02]  /*0df0*/  DFMA R10, R24, UR4, RZ ;  /* 0x00000004180a7c2b */ /* 0x000fe400080000ff */
[----:B------:R-:W-:Y:S02]  /*0e00*/  DFMA R22, R20, UR6, RZ ;  /* 0x0000000614167c2b */ /* 0x000fe400080000ff */
[----:B------:R-:W-:-:S06]  /*0e10*/  DMUL R14, R14, 0.5 ;  /* 0x3fe000000e0e7828 */ /* 0x000fcc0000000000 */
[----:B------:R-:W-:Y:S02]  /*0e20*/  DFMA R22, R18, UR10, R22 ;  /* 0x0000000a12167c2b */ /* 0x000fe40008000016 */
[----:B------:R-:W-:-:S08]  /*0e30*/  DFMA R10, R14, UR8, R10 ;  /* 0x000000080e0a7c2b */ /* 0x000fd0000800000a */
[C-C-:B------:R-:W-:Y:S02]  /*0e40*/  DADD R6, -R22.reuse, R10.reuse ;  /* 0x0000000016067229 */ /* 0x140fe4000000010a */
[----:B------:R-:W-:Y:S01]  /*0e50*/  DADD R10, R22, R10 ;  /* 0x00000000160a7229 */ /* 0x000fe2000000000a */
        /* <DEDUP_REMOVED lines=34> */
[----:B------:R-:W2:Y:S01]  /*1080*/  @!P0 LDG.E.64.CONSTANT R22, desc[UR22][R4.64+0x18] ;  /* 0x0000181604168981 */ /* 0x000ea2000c1e9b00 */
[C-C-:B------:R-:W-:Y:S02]  /*1090*/  DADD R24, R14.reuse, -R18.reuse ;  /* 0x000000000e187229 */ /* 0x140fe40000000812 */
[----:B------:R-:W-:Y:S02]  /*10a0*/  DADD R14, R14, R18 ;  /* 0x000000000e0e7229 */ /* 0x000fe40000000012 */
        /* <DEDUP_REMOVED lines=23> */
[----:B------:R-:W-:-:S03]  /*1220*/  DADD R6, R8, R6 ;  /* 0x0000000008067229 */ /* 0x000fc60000000006 */
[----:B------:R2:W-:Y:S04]  /*1230*/  STS.64 [R28+0x10], R4 ;  /* 0x000010041c007388 */ /* 0x0005e80000000a00 */
[----:B------:R2:W-:Y:S04]  /*1240*/  STS.64 [R28], R14 ;  /* 0x0000000e1c007388 */ /* 0x0005e80000000a00 */
[----:B------:R2:W-:Y:S01]  /*1250*/  STS.64 [R28+0x8], R6 ;  /* 0x000008061c007388 */ /* 0x0005e20000000a00 */
[----:B------:R-:W-:Y:S05]  /*1260*/  @!P1 BRA `(.L_x_861) ;  /* 0xfffffff800509947 */ /* 0x000fea000383ffff */
.L_x_860:
[----:B------:R-:W-:Y:S05]  /*1270*/  BSYNC.RECONVERGENT B0 ;  /* 0x0000000000007941 */ /* 0x000fea0003800200 */
.L_x_859:
[----:B------:R-:W-:Y:S06]  /*1280*/  BAR.SYNC.DEFER_BLOCKING 0x0 ;  /* 0x0000000000007b1d */ /* 0x000fec0000010000 */
[----:B------:R-:W-:Y:S04]  /*1290*/  BSSY.RECONVERGENT B0, `(.L_x_862) ;  /* 0x0000039000007945 */ /* 0x000fe80003800200 */
[----:B------:R-:W-:Y:S05]  /*12a0*/  @P2 BRA `(.L_x_863) ;  /* 0x0000000000dc2947 */ /* 0x000fea0003800000 */
[----:B0-2---:R-:W-:-:S07]  /*12b0*/  IMAD.MOV.U32 R4, RZ, RZ, R0 ;  /* 0x000000ffff047224 */ /* 0x005fce00078e0000 */
.L_x_864:
[C---:B-1-3--:R-:W-:Y:S02]  /*12c0*/  PRMT R5, R4.reuse, 0x9910, RZ ;  /* 0x0000991004057816 */ /* 0x04afe400000000ff */
        /* <DEDUP_REMOVED lines=33> */
[----:B---3--:R-:W-:Y:S02]  /*14e0*/  DADD R12, R8, R8 ;  /* 0x00000000080c7229 */ /* 0x008fe40000000008 */
[C---:B------:R-:W-:Y:S02]  /*14f0*/  DFMA R24, R20.reuse, UR28, R24 ;  /* 0x0000001c14187c2b */ /* 0x040fe40008000018 */
[----:B------:R-:W-:-:S02]  /*1500*/  DFMA R22, R20, UR14, R22 ;  /* 0x0000000e14167c2b */ /* 0x000fc40008000016 */
[----:B------:R-:W-:Y:S02]  /*1510*/  DFMA R10, R18, UR30, R10 ;  /* 0x0000001e120a7c2b */ /* 0x000fe4000800000a */
[----:B------:R-:W-:Y:S02]  /*1520*/  DADD R8, R8, -R8 ;  /* 0x0000000008087229 */ /* 0x000fe40000000808 */
[----:B------:R-:W-:Y:S02]  /*1530*/  DMUL R12, R12, 0.5 ;  /* 0x3fe000000c0c7828 */ /* 0x000fe40000000000 */
[----:B------:R-:W-:Y:S02]  /*1540*/  DFMA R24, R14, UR32, R24 ;  /* 0x000000200e187c2b */ /* 0x000fe40008000018 */
[----:B------:R-:W-:Y:S02]  /*1550*/  DFMA R6, R18, UR16, R6 ;  /* 0x0000001012067c2b */ /* 0x000fe40008000006 */
[----:B------:R-:W-:-:S02]  /*1560*/  DFMA R22, R14, UR18, R22 ;  /* 0x000000120e167c2b */ /* 0x000fc40008000016 */
[----:B------:R-:W-:Y:S02]  /*1570*/  DFMA R10, R12, UR34, R10 ;  /* 0x000000220c0a7c2b */ /* 0x000fe4000800000a */
[----:B------:R-:W-:Y:S02]  /*1580*/  DFMA R24, R8, UR36, R24 ;  /* 0x0000002408187c2b */ /* 0x000fe40008000018 */
[----:B------:R-:W-:Y:S02]  /*1590*/  DFMA R6, R12, UR38, R6 ;  /* 0x000000260c067c2b */ /* 0x000fe40008000006 */
[----:B------:R-:W-:-:S04]  /*15a0*/  DFMA R22, R8, UR20, R22 ;  /* 0x0000001408167c2b */ /* 0x000fc80008000016 */
[C-C-:B------:R-:W-:Y:S02]  /*15b0*/  DADD R8, R10.reuse, -R24.reuse ;  /* 0x000000000a087229 */ /* 0x140fe40000000818 */
[----:B------:R-:W-:Y:S02]  /*15c0*/  DADD R10, R10, R24 ;  /* 0x000000000a0a7229 */ /* 0x000fe40000000018 */
[----:B------:R-:W-:-:S03]  /*15d0*/  DADD R6, R6, R22 ;  /* 0x0000000006067229 */ /* 0x000fc60000000016 */
[----:B------:R3:W-:Y:S04]  /*15e0*/  STS.64 [R5+0x70], R8 ;  /* 0x0000700805007388 */ /* 0x0007e80000000a00 */
[----:B------:R3:W-:Y:S04]  /*15f0*/  STS.64 [R5], R10 ;  /* 0x0000000a05007388 */ /* 0x0007e80000000a00 */
[----:B------:R3:W-:Y:S01]  /*1600*/  STS.64 [R5+0x38], R6 ;  /* 0x0000380605007388 */ /* 0x0007e20000000a00 */
[----:B------:R-:W-:Y:S05]  /*1610*/  @!P0 BRA `(.L_x_864) ;  /* 0xfffffffc00288947 */ /* 0x000fea000383ffff */
.L_x_863:
[----:B------:R-:W-:Y:S05]  /*1620*/  BSYNC.RECONVERGENT B0 ;  /* 0x0000000000007941 */ /* 0x000fea0003800200 */
.L_x_862:
[----:B------:R-:W-:Y:S06]  /*1630*/  BAR.SYNC.DEFER_BLOCKING 0x0 ;  /* 0x0000000000007b1d */ /* 0x000fec0000010000 */
[----:B------:R-:W4:Y:S01]  /*1640*/  LDCU UR24, c[0x0][0x380] ;  /* 0x00007000ff1877ac */ /* 0x000f220008000800 */
[----:B------:R-:W-:Y:S01]  /*1650*/  LDS.64 R22, [R3] ;  /* 0x0000000003167984 */ /* 0x000fe20000000a00 */
[----:B----4-:R-:W-:-:S03]  /*1660*/  ISETP.GE.AND P0, PT, R17, UR24, PT ;  /* 0x0000001811007c0c */ /* 0x010fc6000bf06270 */
[----:B0-----:R-:W0:Y:S04]  /*1670*/  LDS.64 R24, [R3+0x930] ;  /* 0x0009300003187984 */ /* 0x001e280000000a00 */
[----:B-1----:R-:W-:Y:S04]  /*1680*/  LDS.64 R12, [R3+0x188] ;  /* 0x00018800030c7984 */ /* 0x002fe80000000a00 */
[----:B---3--:R-:W1:Y:S04]  /*1690*/  LDS.64 R10, [R3+0x7a8] ;  /* 0x0007a800030a7984 */ /* 0x008e680000000a00 */
[----:B--2---:R-:W-:Y:S04]  /*16a0*/  LDS.64 R6, [R3+0x310] ;  /* 0x0003100003067984 */ /* 0x004fe80000000a00 */
[----:B------:R-:W2:Y:S04]  /*16b0*/  LDS.64 R4, [R3+0x620] ;  /* 0x0006200003047984 */ /* 0x000ea80000000a00 */
[----:B------:R2:W3:Y:S01]  /*16c0*/  LDS.64 R8, [R3+0x498] ;  /* 0x0004980003087984 */ /* 0x0004e20000000a00 */
[----:B0-----:R-:W-:-:S02]  /*16d0*/  DADD R18, R22, R24 ;  /* 0x0000000016127229 */ /* 0x001fc40000000018 */
[----:B------:R-:W-:Y:S02]  /*16e0*/  DADD R22, R22, -R24 ;  /* 0x0000000016167229 */ /* 0x000fe40000000818 */
[----:B-1----:R-:W-:-:S04]  /*16f0*/  DADD R14, R12, R10 ;  /* 0x000000000c0e7229 */ /* 0x002fc8000000000a */
[C---:B------:R-:W-:Y:S02]  /*1700*/  DFMA R20, R18.reuse, UR4, RZ ;  /* 0x0000000412147c2b */ /* 0x040fe400080000ff */
[----:B------:R-:W-:Y:S02]  /*1710*/  DFMA R18, R18, UR8, RZ ;  /* 0x0000000812127c2b */ /* 0x000fe400080000ff */
[----:B------:R-:W-:Y:S02]  /*1720*/  DADD R10, R12, -R10 ;  /* 0x000000000c0a7229 */ /* 0x000fe4000000080a */
[----:B--2---:R-:W-:Y:S02]  /*1730*/  DADD R2, R6, R4 ;  /* 0x0000000006027229 */ /* 0x004fe40000000004 */
        /* <DEDUP_REMOVED lines=19> */
[----:B------:R-:W0:Y:S01]  /*1870*/  LDC.64 R2, c[0x0][0x3a8] ;  /* 0x0000ea00ff027b82 */ /* 0x000e220000000a00 */
[----:B------:R-:W-:Y:S01]  /*1880*/  IMAD R17, R17, 0x1b, R0 ;  /* 0x0000001b11117824 */ /* 0x000fe200078e0200 */
[----:B------:R-:W-:Y:S02]  /*1890*/  DADD R4, R12, R18 ;  /* 0x000000000c047229 */ /* 0x000fe40000000012 */
[----:B------:R-:W-:Y:S02]  /*18a0*/  DADD R10, R14, R10 ;  /* 0x000000000e0a7229 */ /* 0x000fe4000000000a */
[----:B------:R-:W-:Y:S01]  /*18b0*/  DADD R12, R12, -R18 ;  /* 0x000000000c0c7229 */ /* 0x000fe20000000812 */
[----:B0-----:R-:W-:-:S05]  /*18c0*/  IMAD.WIDE R2, R17, 0x8, R2 ;  /* 0x0000000811027825 */ /* 0x001fca00078e0202 */
[----:B------:R-:W-:Y:S04]  /*18d0*/  STG.E.64 desc[UR22][R2.64+0x48], R10 ;  /* 0x0000480a02007986 */ /* 0x000fe8000c101b16 */
[----:B------:R-:W-:Y:S04]  /*18e0*/  STG.E.64 desc[UR22][R2.64], R4 ;  /* 0x0000000402007986 */ /* 0x000fe8000c101b16 */
[----:B------:R-:W-:Y:S01]  /*18f0*/  STG.E.64 desc[UR22][R2.64+0x90], R12 ;  /* 0x0000900c02007986 */ /* 0x000fe2000c101b16 */
[----:B------:R-:W-:Y:S05]  /*1900*/  EXIT ;  /* 0x000000000000794d */ /* 0x000fea0003800000 */
.L_x_865:
        /* <DEDUP_REMOVED lines=15> */
.L_x_1127:


//--------------------- .text._Z32massMatrixMultiplyConstantKernelILi3ELi6ELi3EEviPKdS1_S1_S1_Pd --------------------------
	.section	.text._Z32massMatrixMultiplyConstantKernelILi3ELi6ELi3EEviPKdS1_S1_S1_Pd,"ax",@progbits
	.align	128
        .global         _Z32massMatrixMultiplyConstantKernelILi3ELi6ELi3EEviPKdS1_S1_S1_Pd
        .type           _Z32massMatrixMultiplyConstantKernelILi3ELi6ELi3EEviPKdS1_S1_S1_Pd,@function
        .size           _Z32massMatrixMultiplyConstantKernelILi3ELi6ELi3EEviPKdS1_S1_S1_Pd,(.L_x_1128 - _Z32massMatrixMultiplyConstantKernelILi3ELi6ELi3EEviPKdS1_S1_S1_Pd)
        .other          _Z32massMatrixMultiplyConstantKernelILi3ELi6ELi3EEviPKdS1_S1_S1_Pd,@"STO_CUDA_ENTRY STV_DEFAULT"
_Z32massMatrixMultiplyConstantKernelILi3ELi6ELi3EEviPKdS1_S1_S1_Pd:
.text._Z32massMatrixMultiplyConstantKernelILi3ELi6ELi3EEviPKdS1_S1_S1_Pd:
        /* <DEDUP_REMOVED lines=8> */
[----:B------:R-:W5:Y:S01]  /*0080*/  S2R R40, SR_CgaCtaId ;  /* 0x0000000000287919 */ /* 0x000f620000008800 */
[----:B------:R-:W5:Y:S01]  /*0090*/  LDCU.128 UR12, c[0x3][0x700] ;  /* 0x00c0e000ff0c77ac */ /* 0x000f620008000c00 */
[----:B------:R-:W5:Y:S01]  /*00a0*/  LDCU.128 UR24, c[0x3][0x720] ;  /* 0x00c0e400ff1877ac */ /* 0x000f620008000c00 */
[----:B0-----:R-:W-:-:S02]  /*00b0*/  IMAD R0, R3, 0x3, R2 ;  /* 0x0000000303007824 */ /* 0x001fc400078e0202 */
[----:B---3--:R-:W-:-:S03]  /*00c0*/  IMAD.MOV.U32 R43, RZ, RZ, R42 ;  /* 0x000000ffff2b7224 */ /* 0x008fc600078e002a */
[----:B-1----:R-:W-:Y:S01]  /*00d0*/  ISETP.GE.AND P0, PT, R0, UR4, PT ;  /* 0x0000000400007c0c */ /* 0x002fe2000bf06270 */
[----:B------:R-:W0:-:S12]  /*00e0*/  LDCU.64 UR4, c[0x0][0x358] ;  /* 0x00006b00ff0477ac */ /* 0x000e180008000a00 */
[----:B------:R-:W1:Y:S01]  /*00f0*/  @!P0 LDC.64 R4, c[0x0][0x3a0] ;  /* 0x0000e800ff048b82 */ /* 0x000e620000000a00 */
[----:B------:R-:W-:-:S04]  /*0100*/  @!P0 IMAD R3, R0, 0x1b, R43 ;  /* 0x0000001b00038824 */ /* 0x000fc800078e022b */
[----:B-1----:R-:W-:-:S05]  /*0110*/  @!P0 IMAD.WIDE R4, R3, 0x8, R4 ;  /* 0x0000000803048825 */ /* 0x002fca00078e0204 */
[----:B0-----:R-:W3:Y:S04]  /*0120*/  @!P0 LDG.E.64.CONSTANT R36, desc[UR4][R4.64+0x48] ;  /* 0x0000480404248981 */ /* 0x001ee8000c1e9b00 */
[----:B------:R-:W3:Y:S04]  /*0130*/  @!P0 LDG.E.64.CONSTANT R38, desc[UR4][R4.64] ;  /* 0x0000000404268981 */ /* 0x000ee8000c1e9b00 */
[----:B------:R-:W3:Y:S01]  /*0140*/  @!P0 LDG.E.64.CONSTANT R14, desc[UR4][R4.64+0x90] ;  /* 0x00009004040e8981 */ /* 0x000ee2000c1e9b00 */
[----:B--2---:R-:W-:Y:S01]  /*0150*/  IMAD.U32 R6, RZ, RZ, UR8 ;  /* 0x00000008ff067e24 */ /* 0x004fe2000f8e00ff */
[----:B------:R-:W-:Y:S01]  /*0160*/  MOV R7, UR9 ;  /* 0x0000000900077c02 */ /* 0x000fe20008000f00 */
[----:B------:R-:W-:Y:S01]  /*0170*/  IMAD.U32 R8, RZ, RZ, UR10 ;  /* 0x0000000aff087e24 */ /* 0x000fe2000f8e00ff */
[----:B------:R-:W-:Y:S01]  /*0180*/  LOP3.LUT R3, R43, 0xffff, RZ, 0xc0, !PT ;  /* 0x0000ffff2b037812 */ /* 0x000fe200078ec0ff */
[----:B------:R-:W-:Y:S01]  /*0190*/  IMAD.U32 R9, RZ, RZ, UR11 ;  /* 0x0000000bff097e24 */ /* 0x000fe2000f8e00ff */
[----:B------:R-:W0:Y:S01]  /*01a0*/  LDCU.128 UR8, c[0x3][0x710] ;  /* 0x00c0e200ff0877ac */ /* 0x000e220008000c00 */
[----:B----4-:R-:W-:Y:S01]  /*01b0*/  MOV R10, UR16 ;  /* 0x00000010000a7c02 */ /* 0x010fe20008000f00 */
[----:B------:R-:W-:Y:S01]  /*01c0*/  IMAD.U32 R11, RZ, RZ, UR17 ;  /* 0x00000011ff0b7e24 */ /* 0x000fe2000f8e00ff */
[----:B-----5:R-:W-:Y:S01]  /*01d0*/  MOV R47, UR21 ;  /* 0x00000015002f7c02 */ /* 0x020fe20008000f00 */
[----:B------:R-:W-:Y:S01]  /*01e0*/  IMAD.U32 R46, RZ, RZ, UR20 ;  /* 0x00000014ff2e7e24 */ /* 0x000fe2000f8e00ff */
[----:B------:R-:W-:Y:S01]  /*01f0*/  MOV R26, UR22 ;  /* 0x00000016001a7c02 */ /* 0x000fe20008000f00 */
[----:B------:R-:W-:Y:S01]  /*0200*/  IMAD R3, R3, 0x5556, RZ ;  /* 0x0000555603037824 */ /* 0x000fe200078e02ff */
[----:B------:R-:W-:Y:S01]  /*0210*/  MOV R33, UR25 ;  /* 0x0000001900217c02 */ /* 0x000fe20008000f00 */
[----:B------:R-:W-:Y:S01]  /*0220*/  IMAD.U32 R27, RZ, RZ, UR23 ;  /* 0x00000017ff1b7e24 */ /* 0x000fe2000f8e00ff */
[----:B------:R-:W-:Y:S01]  /*0230*/  MOV R45, 0x400 ;  /* 0x00000400002d7802 */ /* 0x000fe20000000f00 */
[----:B------:R-:W-:Y:S01]  /*0240*/  IMAD.U32 R32, RZ, RZ, UR24 ;  /* 0x00000018ff207e24 */ /* 0x000fe2000f8e00ff */
[----:B------:R-:W-:Y:S01]  /*0250*/  SHF.R.U32.HI R3, RZ, 0x10, R3 ;  /* 0x00000010ff037819 */ /* 0x000fe20000011603 */
[----:B------:R-:W-:Y:S01]  /*0260*/  IMAD.U32 R29, RZ, RZ, UR27 ;  /* 0x0000001bff1d7e24 */ /* 0x000fe2000f8e00ff */
[----:B------:R-:W-:Y:S01]  /*0270*/  MOV R28, UR26 ;  /* 0x0000001a001c7c02 */ /* 0x000fe20008000f00 */
[----:B------:R-:W1:Y:S01]  /*0280*/  LDCU.128 UR20, c[0x3][0x710] ;  /* 0x00c0e200ff1477ac */ /* 0x000e620008000c00 */
[----:B------:R-:W-:Y:S01]  /*0290*/  PRMT R41, R3, 0x9910, RZ ;  /* 0x0000991003297816 */ /* 0x000fe200000000ff */
[----:B------:R-:W-:Y:S01]  /*02a0*/  BSSY.RECONVERGENT B0, `(.L_x_866) ;  /* 0x000006a000007945 */ /* 0x000fe20003800200 */
[----:B------:R-:W-:Y:S01]  /*02b0*/  LEA R45, R40, R45, 0x18 ;  /* 0x0000002d282d7211 */ /* 0x000fe200078ec0ff */
[----:B0-----:R-:W-:Y:S01]  /*02c0*/  IMAD.U32 R19, RZ, RZ, UR9 ;  /* 0x00000009ff137e24 */ /* 0x001fe2000f8e00ff */
[----:B------:R-:W-:Y:S01]  /*02d0*/  MOV R18, UR8 ;  /* 0x0000000800127c02 */ /* 0x000fe20008000f00 */
[----:B------:R-:W-:Y:S01]  /*02e0*/  IMAD R41, R41, 0x3, RZ ;  /* 0x0000000329297824 */ /* 0x000fe200078e02ff */
[----:B------:R-:W-:Y:S01]  /*02f0*/  ISETP.GT.U32.AND P2, PT, R43, 0x11, PT ;  /* 0x000000112b00780c */ /* 0x000fe20003f44070 */
[----:B------:R-:W-:Y:S01]  /*0300*/  IMAD.U32 R24, RZ, RZ, UR10 ;  /* 0x0000000aff187e24 */ /* 0x000fe2000f8e00ff */
[----:B------:R-:W0:Y:S01]  /*0310*/  LDCU.128 UR24, c[0x3][0x20] ;  /* 0x00c00400ff1877ac */ /* 0x000e220008000c00 */
[----:B------:R-:W-:Y:S01]  /*0320*/  IMAD.U32 R25, RZ, RZ, UR11 ;  /* 0x0000000bff197e24 */ /* 0x000fe2000f8e00ff */
[----:B------:R-:W-:Y:S01]  /*0330*/  BAR.SYNC.DEFER_BLOCKING 0x0 ;  /* 0x0000000000007b1d */ /* 0x000fe20000010000 */
[----:B------:R-:W-:Y:S01]  /*0340*/  IMAD.MOV R41, RZ, RZ, -R41 ;  /* 0x000000ffff297224 */ /* 0x000fe200078e0a29 */
[----:B------:R-:W-:Y:S01]  /*0350*/  ISETP.GT.U32.AND P1, PT, R42, 0x23, PT ;  /* 0x000000232a00780c */ /* 0x000fe20003f24070 */
[----:B------:R-:W-:-:S03]  /*0360*/  IMAD R2, R2, 0x6c0, R45 ;  /* 0x000006c002027824 */ /* 0x000fc600078e022d */
[----:B------:R-:W-:Y:S01]  /*0370*/  PRMT R40, R41, 0x7710, RZ ;  /* 0x0000771029287816 */ /* 0x000fe200000000ff */
[----:B------:R-:W-:Y:S01]  /*0380*/  IMAD R3, R3, 0x30, R2 ;  /* 0x0000003003037824 */ /* 0x000fe200078e0202 */
[----:B------:R-:W2:Y:S02]  /*0390*/  LDCU.128 UR8, c[0x3][0x700] ;  /* 0x00c0e000ff0877ac */ /* 0x000ea40008000c00 */
[----:B------:R-:W-:-:S04]  /*03a0*/  IADD3 R40, PT, PT, R43, R40, RZ ;  /* 0x000000282b287210 */ /* 0x000fc80007ffe0ff */
[----:B------:R-:W-:-:S05]  /*03b0*/  LOP3.LUT R40, R40, 0xffff, RZ, 0xc0, !PT ;  /* 0x0000ffff28287812 */ /* 0x000fca00078ec0ff */
[----:B------:R-:W-:Y:S01]  /*03c0*/  IMAD R3, R40, 0x8, R3 ;  /* 0x0000000828037824 */ /* 0x000fe200078e0203 */
[C-C-:B---3--:R-:W-:Y:S02]  /*03d0*/  DADD R12, R36.reuse, R36.reuse ;  /* 0x00000000240c7229 */ /* 0x148fe40000000024 */
[----:B------:R-:W-:Y:S02]  /*03e0*/  DADD R36, R36, -R36 ;  /* 0x0000000024247229 */ /* 0x000fe40000000824 */
[----:B------:R-:W-:-:S04]  /*03f0*/  DADD R16, R38, R14 ;  /* 0x0000000026107229 */ /* 0x000fc8000000000e */
[----:B------:R-:W-:Y:S02]  /*0400*/  DMUL R4, R12, 0.5 ;  /* 0x3fe000000c047828 */ /* 0x000fe40000000000 */
[----:B------:R-:W-:Y:S01]  /*0410*/  DADD R38, R38, -R14 ;  /* 0x0000000026267229 */ /* 0x000fe2000000080e */
[----:B------:R-:W-:Y:S01]  /*0420*/  IMAD.U32 R12, RZ, RZ, UR18 ;  /* 0x00000012ff0c7e24 */ /* 0x000fe2000f8e00ff */
[----:B------:R-:W-:Y:S01]  /*0430*/  MOV R15, UR13 ;  /* 0x0000000d000f7c02 */ /* 0x000fe20008000f00 */
[----:B------:R-:W-:Y:S01]  /*0440*/  IMAD.U32 R13, RZ, RZ, UR19 ;  /* 0x00000013ff0d7e24 */ /* 0x000fe2000f8e00ff */
[C---:B------:R-:W-:Y:S01]  /*0450*/  DFMA R22, R16.reuse, R6, RZ ;  /* 0x000000061016722b */ /* 0x040fe200000000ff */
[----:B------:R-:W-:Y:S01]  /*0460*/  IMAD.U32 R14, RZ, RZ, UR12 ;  /* 0x0000000cff0e7e24 */ /* 0x000fe2000f8e00ff */
[C---:B------:R-:W-:Y:S01]  /*0470*/  DFMA R20, R16.reuse, R10, RZ ;  /* 0x0000000a1014722b */ /* 0x040fe200000000ff */
[----:B------:R-:W3:Y:S01]  /*0480*/  LDCU.128 UR16, c[0x3][0x10] ;  /* 0x00c00200ff1077ac */ /* 0x000ee20008000c00 */
[----:B------:R-:W-:-:S02]  /*0490*/  DFMA R16, R16, R46, RZ ;  /* 0x0000002e1010722b */ /* 0x000fc400000000ff */
[----:B------:R-:W-:Y:S02]  /*04a0*/  DFMA R34, R38, R18, RZ ;  /* 0x000000122622722b */ /* 0x000fe400000000ff */
[C---:B------:R-:W-:Y:S02]  /*04b0*/  DFMA R22, R4.reuse, R8, R22 ;  /* 0x000000080416722b */ /* 0x040fe40000000016 */
[----:B------:R-:W-:Y:S02]  /*04c0*/  DFMA R20, R4, R12, R20 ;  /* 0x0000000c0414722b */ /* 0x000fe40000000014 */
[----:B------:R-:W-:Y:S02]  /*04d0*/  DFMA R30, R38, R14, RZ ;  /* 0x0000000e261e722b */ /* 0x000fe400000000ff */
[----:B------:R-:W-:Y:S01]  /*04e0*/  DFMA R4, R4, R26, R16 ;  /* 0x0000001a0404722b */ /* 0x000fe20000000010 */
[----:B------:R-:W-:Y:S01]  /*04f0*/  IMAD.U32 R16, RZ, RZ, UR14 ;  /* 0x0000000eff107e24 */ /* 0x000fe2000f8e00ff */
[----:B------:R-:W-:Y:S01]  /*0500*/  DFMA R38, R38, R32, RZ ;  /* 0x000000202626722b */ /* 0x000fe200000000ff */
[----:B------:R-:W-:Y:S01]  /*0510*/  IMAD.U32 R17, RZ, RZ, UR15 ;  /* 0x0000000fff117e24 */ /* 0x000fe2000f8e00ff */
[C---:B------:R-:W-:Y:S01]  /*0520*/  DFMA R34, R36.reuse, R24, R34 ;  /* 0x000000182422722b */ /* 0x040fe20000000022 */
[----:B------:R-:W4:Y:S04]  /*0530*/  LDCU.128 UR12, c[0x3][URZ] ;  /* 0x00c00000ff0c77ac */ /* 0x000f280008000c00 */
[----:B------:R-:W-:-:S02]  /*0540*/  DFMA R30, R36, R16, R30 ;  /* 0x00000010241e722b */ /* 0x000fc4000000001e */
[----:B------:R-:W-:-:S06]  /*0550*/  DFMA R36, R36, R28, R38 ;  /* 0x0000001c2424722b */ /* 0x000fcc0000000026 */
[C-C-:B------:R-:W-:Y:S02]  /*0560*/  DADD R38, R22.reuse, -R30.reuse ;  /* 0x0000000016267229 */ /* 0x140fe4000000081e */
[----:B------:R-:W-:Y:S02]  /*0570*/  DADD R22, R22, R30 ;  /* 0x0000000016167229 */ /* 0x000fe4000000001e */
        /* <DEDUP_REMOVED lines=10> */
[----:B------:R-:W-:Y:S06]  /*0620*/  BAR.SYNC.DEFER_BLOCKING 0x0 ;  /* 0x0000000000007b1d */ /* 0x000fec0000010000 */
[----:B-1234-:R-:W-:Y:S05]  /*0630*/  @P2 BRA `(.L_x_867) ;  /* 0x0000000000c02947 */ /* 0x01efea0003800000 */
.L_x_868:
        /* <DEDUP_REMOVED lines=10> */
[----:B------:R-:W-:Y:S01]  /*06e0*/  IADD3 R4, PT, PT, R20, R43, RZ ;  /* 0x0000002b14047210 */ /* 0x000fe20007ffe0ff */
[----:B------:R-:W-:Y:S02]  /*06f0*/  VIADD R43, R43, 0x9 ;  /* 0x000000092b2b7836 */ /* 0x000fe40000000000 */
[----:B------:R-:W-:Y:S01]  /*0700*/  IMAD R44, R5, 0x120, R2 ;  /* 0x00000120052c7824 */ /* 0x000fe200078e0202 */
        /* <DEDUP_REMOVED lines=9> */
[----:B------:R-:W-:Y:S02]  /*07a0*/  DFMA R38, R22, R6, RZ ;  /* 0x000000061626722b */ /* 0x000fe400000000ff */
[----:B------:R-:W-:Y:S02]  /*07b0*/  DFMA R30, R36, R14, RZ ;  /* 0x0000000e241e722b */ /* 0x000fe400000000ff */
[----:B------:R-:W-:Y:S02]  /*07c0*/  DMUL R20, R20, 0.5 ;  /* 0x3fe0000014147828 */ /* 0x000fe40000000000 */
[----:B------:R-:W-:-:S02]  /*07d0*/  DFMA R40, R22, R10, RZ ;  /* 0x0000000a1628722b */ /* 0x000fc400000000ff */
[----:B------:R-:W-:Y:S02]  /*07e0*/  DFMA R34, R36, R18, RZ ;  /* 0x000000122422722b */ /* 0x000fe400000000ff */
[----:B------:R-:W-:Y:S02]  /*07f0*/  DFMA R22, R22, R46, RZ ;  /* 0x0000002e1616722b */ /* 0x000fe400000000ff */
[----:B------:R-:W-:Y:S02]  /*0800*/  DFMA R36, R36, R32, RZ ;  /* 0x000000202424722b */ /* 0x000fe400000000ff */
[----:B------:R-:W-:Y:S02]  /*0810*/  DFMA R38, R20, R8, R38 ;  /* 0x000000081426722b */ /* 0x000fe40000000026 */
[----:B------:R-:W-:Y:S02]  /*0820*/  DFMA R30, R4, R16, R30 ;  /* 0x00000010041e722b */ /* 0x000fe4000000001e */
[----:B------:R-:W-:-:S02]  /*0830*/  DFMA R40, R20, R12, R40 ;  /* 0x0000000c1428722b */ /* 0x000fc40000000028 */
[----:B------:R-:W-:Y:S02]  /*0840*/  DFMA R22, R20, R26, R22 ;  /* 0x0000001a1416722b */ /* 0x000fe40000000016 */
[C---:B------:R-:W-:Y:S02]  /*0850*/  DFMA R34, R4.reuse, R24, R34 ;  /* 0x000000180422722b */ /* 0x040fe40000000022 */
[----:B------:R-:W-:Y:S02]  /*0860*/  DFMA R36, R4, R28, R36 ;  /* 0x0000001c0424722b */ /* 0x000fe40000000024 */
[C-C-:B------:R-:W-:Y:S02]  /*0870*/  DADD R4, R38.reuse, -R30.reuse ;  /* 0x0000000026047229 */ /* 0x140fe4000000081e */
[----:B------:R-:W-:Y:S02]  /*0880*/  DADD R30, R38, R30 ;  /* 0x00000000261e7229 */ /* 0x000fe4000000001e */
[----:B------:R-:W-:-:S02]  /*0890*/  DADD R20, R40, -R34 ;  /* 0x0000000028147229 */ /* 0x000fc40000000822 */
[----:B------:R-:W-:Y:S01]  /*08a0*/  DADD R38, R22, -R36 ;  /* 0x0000000016267229 */ /* 0x000fe20000000824 */
[----:B------:R1:W-:Y:S01]  /*08b0*/  STS.64 [R44+0xf0], R4 ;  /* 0x0000f0042c007388 */ /* 0x0003e20000000a00 */
[----:B------:R-:W-:Y:S02]  /*08c0*/  DADD R34, R40, R34 ;  /* 0x0000000028227229 */ /* 0x000fe40000000022 */
[----:B------:R-:W-:Y:S01]  /*08d0*/  DADD R22, R22, R36 ;  /* 0x0000000016167229 */ /* 0x000fe20000000024 */
[----:B------:R1:W-:Y:S04]  /*08e0*/  STS.64 [R44], R30 ;  /* 0x0000001e2c007388 */ /* 0x0003e80000000a00 */
[----:B------:R1:W-:Y:S04]  /*08f0*/  STS.64 [R44+0xc0], R20 ;  /* 0x0000c0142c007388 */ /* 0x0003e80000000a00 */
[----:B------:R1:W-:Y:S04]  /*0900*/  STS.64 [R44+0x30], R34 ;  /* 0x000030222c007388 */ /* 0x0003e80000000a00 */
[----:B------:R1:W-:Y:S04]  /*0910*/  STS.64 [R44+0x90], R38 ;  /* 0x000090262c007388 */ /* 0x0003e80000000a00 */
[----:B------:R1:W-:Y:S01]  /*0920*/  STS.64 [R44+0x60], R22 ;  /* 0x000060162c007388 */ /* 0x0003e20000000a00 */
[----:B------:R-:W-:Y:S05]  /*0930*/  @!P2 BRA `(.L_x_868) ;  /* 0xfffffffc0040a947 */ /* 0x000fea000383ffff */
.L_x_867:
[----:B0-----:R-:W-:Y:S05]  /*0940*/  BSYNC.RECONVERGENT B0 ;  /* 0x0000000000007941 */ /* 0x001fea0003800200 */
.L_x_866:
[----:B------:R-:W0:Y:S01]  /*0950*/  LDCU.128 UR28, c[0x3][0x720] ;  /* 0x00c0e400ff1c77ac */ /* 0x000e220008000c00 */
[----:B------:R-:W-:Y:S01]  /*0960*/  BSSY.RECONVERGENT B0, `(.L_x_869) ;  /* 0x0000078000007945 */ /* 0x000fe20003800200 */
[----:B------:R-:W-:Y:S06]  /*0970*/  BAR.SYNC.DEFER_BLOCKING 0x0 ;  /* 0x0000000000007b1d */ /* 0x000fec0000010000 */
[----:B------:R-:W-:Y:S05]  /*0980*/  @P1 BRA `(.L_x_870) ;  /* 0x0000000400d41947 */ /* 0x000fea0003800000 */
[----:B-1----:R-:W-:-:S07]  /*0990*/  MOV R4, R42 ;  /* 0x0000002a00047202 */ /* 0x002fce0000000f00 */
.L_x_871:
[----:B--2---:R-:W-:Y:S01]  /*09a0*/  PRMT R5, R4, 0x9910, RZ ;  /* 0x0000991004057816 */ /* 0x004fe200000000ff */
[----:B------:R-:W1:Y:S01]  /*09b0*/  @!P0 LDC.64 R8, c[0x0][0x388] ;  /* 0x0000e200ff088b82 */ /* 0x000e620000000a00 */
[----:B------:R-:W-:Y:S01]  /*09c0*/  UMOV UR6, 0x2406 ;  /* 0x0000240600067882 */ /* 0x000fe20000000000 */
[----:B------:R-:W-:Y:S02]  /*09d0*/  CS2R R20, SRZ ;  /* 0x0000000000147805 */ /* 0x000fe4000001ff00 */
[----:B------:R-:W-:-:S04]  /*09e0*/  IMAD R5, R5, 0xab, RZ ;  /* 0x000000ab05057824 */ /* 0x000fc800078e02ff */
[----:B------:R-:W2:Y:S01]  /*09f0*/  @!P0 LDC.64 R10, c[0x0][0x388] ;  /* 0x0000e200ff0a8b82 */ /* 0x000ea20000000a00 */
[----:B------:R-:W-:-:S04]  /*0a00*/  LOP3.LUT R5, R5, 0xffff, RZ, 0xc0, !PT ;  /* 0x0000ffff05057812 */ /* 0x000fc800078ec0ff */
[----:B------:R-:W-:Y:S02]  /*0a10*/  SHF.R.U32.HI R5, RZ, 0xa, R5 ;  /* 0x0000000aff057819 */ /* 0x000fe40000011605 */
[----:B------:R-:W-:Y:S02]  /*0a20*/  CS2R R32, SRZ ;  /* 0x0000000000207805 */ /* 0x000fe4000001ff00 */
[----:B------:R-:W-:Y:S02]  /*0a30*/  CS2R R22, SRZ ;  /* 0x0000000000167805 */ /* 0x000fe4000001ff00 */
[----:B------:R-:W-:Y:S02]  /*0a40*/  CS2R R34, SRZ ;  /* 0x0000000000227805 */ /* 0x000fe4000001ff00 */
[----:B------:R-:W-:Y:S01]  /*0a50*/  PRMT R6, R5, 0x9910, RZ ;  /* 0x0000991005067816 */ /* 0x000fe200000000ff */
[----:B------:R-:W-:Y:S01]  /*0a60*/  IMAD.U32 R15, RZ, RZ, UR9 ;  /* 0x00000009ff0f7e24 */ /* 0x000fe2000f8e00ff */
[----:B------:R-:W-:Y:S01]  /*0a70*/  MOV R14, UR8 ;  /* 0x00000008000e7c02 */ /* 0x000fe20008000f00 */
[----:B------:R-:W-:Y:S01]  /*0a80*/  IMAD.U32 R19, RZ, RZ, UR21 ;  /* 0x00000015ff137e24 */ /* 0x000fe2000f8e00ff */
[----:B------:R-:W-:Y:S01]  /*0a90*/  MOV R18, UR20 ;  /* 0x0000001400127c02 */ /* 0x000fe20008000f00 */
[----:B------:R-:W-:Y:S01]  /*0aa0*/  IMAD R6, R6, 0x6, RZ ;  /* 0x0000000606067824 */ /* 0x000fe200078e02ff */
[----:B------:R-:W3:Y:S03]  /*0ab0*/  @!P0 LDC.64 R38, c[0x0][0x388] ;  /* 0x0000e200ff268b82 */ /* 0x000ee60000000a00 */
[----:B------:R-:W-:-:S05]  /*0ac0*/  IMAD.MOV R6, RZ, RZ, -R6 ;  /* 0x000000ffff067224 */ /* 0x000fca00078e0a06 */
[----:B------:R-:W-:-:S05]  /*0ad0*/  PRMT R7, R6, 0x7710, RZ ;  /* 0x0000771006077816 */ /* 0x000fca00000000ff */
[----:B------:R-:W-:-:S05]  /*0ae0*/  IMAD.IADD R6, R7, 0x1, R4 ;  /* 0x0000000107067824 */ /* 0x000fca00078e0204 */
[----:B------:R-:W-:-:S04]  /*0af0*/  LOP3.LUT R6, R6, 0xff, RZ, 0xc0, !PT ;  /* 0x000000ff06067812 */ /* 0x000fc800078ec0ff */
[----:B------:R-:W-:-:S05]  /*0b00*/  PRMT R51, R6, 0x5410, R5 ;  /* 0x0000541006337816 */ /* 0x000fca0000000005 */
[----:B------:R-:W-:-:S04]  /*0b10*/  IDP.2A.LO.U16.U8 R51, R51, UR6, RZ ;  /* 0x0000000633337c26 */ /* 0x000fc800080010ff */
[----:B------:R-:W-:-:S04]  /*0b20*/  @!P0 IMAD R7, R0, 0xd8, R51 ;  /* 0x000000d800078824 */ /* 0x000fc800078e0233 */
[----:B-1----:R-:W-:-:S05]  /*0b30*/  @!P0 IMAD.WIDE R8, R7, 0x8, R8 ;  /* 0x0000000807088825 */ /* 0x002fca00078e0208 */
[----:B------:R-:W4:Y:S01]  /*0b40*/  @!P0 LDG.E.64.CONSTANT R20, desc[UR4][R8.64+0x28] ;  /* 0x0000280408148981 */ /* 0x000f22000c1e9b00 */
[----:B------:R-:W-:Y:S01]  /*0b50*/  LOP3.LUT R5, R5, 0xffff, RZ, 0xc0, !PT ;  /* 0x0000ffff05057812 */ /* 0x000fe200078ec0ff */
[----:B------:R-:W-:Y:S02]  /*0b60*/  @!P0 IMAD R53, R0, 0xd8, R51 ;  /* 0x000000d800358824 */ /* 0x000fe400078e0233 */
[----:B------:R1:W5:Y:S02]  /*0b70*/  @!P0 LDG.E.64.CONSTANT R22, desc[UR4][R8.64] ;  /* 0x0000000408168981 */ /* 0x000364000c1e9b00 */
[----:B------:R-:W-:-:S04]  /*0b80*/  IMAD R5, R5, 0x120, R2 ;  /* 0x0000012005057824 */ /* 0x000fc800078e0202 */
[----:B------:R-:W-:-:S05]  /*0b90*/  IMAD R5, R6, 0x30, R5 ;  /* 0x0000003006057824 */ /* 0x000fca00078e0205 */
[----:B------:R-:W-:Y:S04]  /*0ba0*/  LDS.64 R6, [R5+0x10] ;  /* 0x0000100005067984 */ /* 0x000fe80000000a00 */
[----:B------:R-:W0:Y:S01]  /*0bb0*/  LDS.128 R28, [R5] ;  /* 0x00000000051c7984 */ /* 0x000e220000000c00 */
[----:B--2---:R-:W-:-:S05]  /*0bc0*/  @!P0 IMAD.WIDE R52, R53, 0x8, R10 ;  /* 0x0000000835348825 */ /* 0x004fca00078e020a */
[----:B------:R-:W2:Y:S01]  /*0bd0*/  @!P0 LDG.E.64.CONSTANT R32, desc[UR4][R52.64+0x20] ;  /* 0x0000200434208981 */ /* 0x000ea2000c1e9b00 */
[----:B------:R-:W-:Y:S02]  /*0be0*/  IMAD.U32 R10, RZ, RZ, UR16 ;  /* 0x00000010ff0a7e24 */ /* 0x000fe4000f8e00ff */
[----:B------:R-:W-:Y:S01]  /*0bf0*/  IMAD.U32 R11, RZ, RZ, UR17 ;  /* 0x00000011ff0b7e24 */ /* 0x000fe2000f8e00ff */
[----:B------:R-:W5:Y:S01]  /*0c00*/  @!P0 LDG.E.64.CONSTANT R34, desc[UR4][R52.64+0x8] ;  /* 0x0000080434228981 */ /* 0x000f62000c1e9b00 */
[----:B------:R-:W-:Y:S01]  /*0c10*/  IMAD.U32 R16, RZ, RZ, UR10 ;  /* 0x0000000aff107e24 */ /* 0x000fe2000f8e00ff */
[----:B------:R-:W-:Y:S01]  /*0c20*/  MOV R17, UR11 ;  /* 0x0000000b00117c02 */ /* 0x000fe20008000f00 */
[----:B-1----:R-:W-:Y:S01]  /*0c30*/  IMAD.U32 R8, RZ, RZ, UR14 ;  /* 0x0000000eff087e24 */ /* 0x002fe2000f8e00ff */
[----:B------:R-:W-:Y:S01]  /*0c40*/  MOV R9, UR15 ;  /* 0x0000000f00097c02 */ /* 0x000fe20008000f00 */
[----:B------:R-:W-:Y:S01]  /*0c50*/  IMAD.U32 R12, RZ, RZ, UR18 ;  /* 0x00000012ff0c7e24 */ /* 0x000fe2000f8e00ff */
[----:B------:R-:W-:Y:S01]  /*0c60*/  MOV R13, UR19 ;  /* 0x00000013000d7c02 */ /* 0x000fe20008000f00 */
[----:B------:R-:W-:Y:S01]  /*0c70*/  IMAD.U32 R24, RZ, RZ, UR22 ;  /* 0x00000016ff187e24 */ /* 0x000fe2000f8e00ff */
[----:B------:R-:W-:Y:S01]  /*0c80*/  MOV R25, UR23 ;  /* 0x0000001700197c02 */ /* 0x000fe20008000f00 */
[----:B0-----:R-:W-:-:S02]  /*0c90*/  DADD R26, R28, R6 ;  /* 0x000000001c1a7229 */ /* 0x001fc40000000006 */
[----:B------:R-:W-:Y:S02]  /*0ca0*/  DADD R28, R28, -R6 ;  /* 0x000000001c1c7229 */ /* 0x000fe40000000806 */
[C-C-:B------:R-:W-:Y:S01]  /*0cb0*/  DADD R36, R30.reuse, R30.reuse ;  /* 0x000000001e247229 */ /* 0x140fe2000000001e */
[----:B------:R-:W-:Y:S01]  /*0cc0*/  IMAD.U32 R6, RZ, RZ, UR12 ;  /* 0x0000000cff067e24 */ /* 0x000fe2000f8e00ff */
[----:B------:R-:W-:Y:S01]  /*0cd0*/  MOV R7, UR13 ;  /* 0x0000000d00077c02 */ /* 0x000fe20008000f00 */
[----:B------:R-:W-:-:S03]  /*0ce0*/  DADD R30, R30, -R30 ;  /* 0x000000001e1e7229 */ /* 0x000fc6000000081e */
[----:B------:R-:W-:Y:S02]  /*0cf0*/  DFMA R48, R28, R14, RZ ;  /* 0x0000000e1c30722b */ /* 0x000fe400000000ff */
[----:B------:R-:W-:Y:S02]  /*0d00*/  DMUL R36, R36, 0.5 ;  /* 0x3fe0000024247828 */ /* 0x000fe40000000000 */
[C---:B------:R-:W-:Y:S02]  /*0d10*/  DFMA R46, R26.reuse, R6, RZ ;  /* 0x000000061a2e722b */ /* 0x040fe400000000ff */
[----:B------:R-:W-:Y:S02]  /*0d20*/  DFMA R40, R26, R10, RZ ;  /* 0x0000000a1a28722b */ /* 0x000fe400000000ff */
[----:B------:R-:W-:Y:S02]  /*0d30*/  DFMA R42, R28, R18, RZ ;  /* 0x000000121c2a722b */ /* 0x000fe400000000ff */
[----:B------:R-:W-:-:S02]  /*0d40*/  DFMA R48, R30, R16, R48 ;  /* 0x000000101e30722b */ /* 0x000fc40000000030 */
[C---:B------:R-:W-:Y:S02]  /*0d50*/  DFMA R46, R36.reuse, R8, R46 ;  /* 0x00000008242e722b */ /* 0x040fe4000000002e */
[----:B------:R-:W-:Y:S02]  /*0d60*/  DFMA R40, R36, R12, R40 ;  /* 0x0000000c2428722b */ /* 0x000fe40000000028 */
[----:B------:R-:W-:-:S04]  /*0d70*/  DFMA R42, R30, R24, R42 ;  /* 0x000000181e2a722b */ /* 0x000fc8000000002a */
[C-C-:B------:R-:W-:Y:S02]  /*0d80*/  DADD R44, -R48.reuse, R46.reuse ;  /* 0x00000000302c7229 */ /* 0x140fe4000000012e */
[----:B------:R-:W-:Y:S02]  /*0d90*/  DADD R46, R48, R46 ;  /* 0x00000000302e7229 */ /* 0x000fe4000000002e */
[C-C-:B------:R-:W-:Y:S02]  /*0da0*/  DADD R48, R40.reuse, R42.reuse ;  /* 0x0000000028307229 */ /* 0x140fe4000000002a */
[----:B------:R-:W-:Y:S01]  /*0db0*/  DADD R40, R40, -R42 ;  /* 0x0000000028287229 */ /* 0x000fe2000000082a */
[----:B------:R-:W-:-:S04]  /*0dc0*/  @!P0 IMAD R43, R0, 0xd8, R51 ;  /* 0x000000d8002b8824 */ /* 0x000fc800078e0233 */
[----:B---3--:R-:W-:Y:S01]  /*0dd0*/  @!P0 IMAD.WIDE R42, R43, 0x8, R38 ;  /* 0x000000082b2a8825 */ /* 0x008fe200078e0226 */
[----:B------:R-:W-:-:S06]  /*0de0*/  CS2R R38, SRZ ;  /* 0x0000000000267805 */ /* 0x000fcc000001ff00 */
[----:B------:R-:W3:Y:S01]  /*0df0*/  @!P0 LDG.E.64.CONSTANT R38, desc[UR4][R42.64+0x18] ;  /* 0x000018042a268981 */ /* 0x000ee2000c1e9b00 */
[----:B----4-:R-:W-:Y:S01]  /*0e00*/  DMUL R20, R44, R20 ;  /* 0x000000142c147228 */ /* 0x010fe20000000000 */
[----:B------:R-:W-:-:S06]  /*0e10*/  CS2R R44, SRZ ;  /* 0x00000000002c7805 */ /* 0x000fcc000001ff00 */
[----:B------:R-:W4:Y:S01]  /*0e20*/  @!P0 LDG.E.64.CONSTANT R44, desc[UR4][R42.64+0x10] ;  /* 0x000010042a2c8981 */ /* 0x000f22000c1e9b00 */
[----:B--2---:R-:W-:Y:S02]  /*0e30*/  DMUL R32, R40, R32 ;  /* 0x0000002028207228 */ /* 0x004fe40000000000 */
[CCC-:B-----5:R-:W-:Y:S02]  /*0e40*/  DFMA R40, R46.reuse, R22.reuse, -R20.reuse ;  /* 0x000000162e28722b */ /* 0x1e0fe40000000814 */
[----:B------:R-:W-:Y:S01]  /*0e50*/  DFMA R20, R46, R22, R20 ;  /* 0x000000162e14722b */ /* 0x000fe20000000014 */
[----:B------:R-:W-:-:S03]  /*0e60*/  IMAD.U32 R46, RZ, RZ, UR24 ;  /* 0x00000018ff2e7e24 */ /* 0x000fc6000f8e00ff */
[CCC-:B------:R-:W-:Y:S01]  /*0e70*/  DFMA R22, R48.reuse, R34.reuse, -R32.reuse ;  /* 0x000000223016722b */ /* 0x1c0fe20000000820 */
[----:B------:R-:W-:Y:S01]  /*0e80*/  MOV R47, UR25 ;  /* 0x00000019002f7c02 */ /* 0x000fe20008000f00 */
[----:B------:R-:W-:Y:S01]  /*0e90*/  DFMA R34, R48, R34, R32 ;  /* 0x000000223022722b */ /* 0x000fe20000000020 */
[----:B------:R-:W-:Y:S01]  /*0ea0*/  IMAD.U32 R32, RZ, RZ, UR28 ;  /* 0x0000001cff207e24 */ /* 0x000fe2000f8e00ff */
[----:B------:R-:W-:-:S03]  /*0eb0*/  MOV R33, UR29 ;  /* 0x0000001d00217c02 */ /* 0x000fc60008000f00 */
[----:B------:R-:W-:Y:S01]  /*0ec0*/  DFMA R50, R26, R46, RZ ;  /* 0x0000002e1a32722b */ /* 0x000fe200000000ff */
[----:B------:R-:W-:Y:S02]  /*0ed0*/  IMAD.U32 R26, RZ, RZ, UR26 ;  /* 0x0000001aff1a7e24 */ /* 0x000fe4000f8e00ff */
[----:B------:R-:W-:Y:S01]  /*0ee0*/  DFMA R48, R28, R32, RZ ;  /* 0x000000201c30722b */ /* 0x000fe200000000ff */
[----:B------:R-:W-:Y:S01]  /*0ef0*/  MOV R27, UR27 ;  /* 0x0000001b001b7c02 */ /* 0x000fe20008000f00 */
[----:B------:R-:W-:Y:S01]  /*0f00*/  IMAD.U32 R28, RZ, RZ, UR30 ;  /* 0x0000001eff1c7e24 */ /* 0x000fe2000f8e00ff */
[----:B------:R-:W-:-:S04]  /*0f10*/  MOV R29, UR31 ;  /* 0x0000001f001d7c02 */ /* 0x000fc80008000f00 */
[----:B------:R-:W-:Y:S02]  /*0f20*/  DFMA R50, R36, R26, R50 ;  /* 0x0000001a2432722b */ /* 0x000fe40000000032 */
[----:B------:R-:W-:-:S08]  /*0f30*/  DFMA R48, R30, R28, R48 ;  /* 0x0000001c1e30722b */ /* 0x000fd00000000030 */
[C-C-:B------:R-:W-:Y:S02]  /*0f40*/  DADD R30, R50.reuse, -R48.reuse ;  /* 0x00000000321e7229 */ /* 0x140fe40000000830 */
[----:B------:R-:W-:Y:S02]  /*0f50*/  DADD R50, R50, R48 ;  /* 0x0000000032327229 */ /* 0x000fe40000000030 */
[----:B------:R-:W-:-:S08]  /*0f60*/  DFMA R36, R20, R6, RZ ;  /* 0x000000061424722b */ /* 0x000fd000000000ff */
[----:B------:R-:W-:Y:S02]  /*0f70*/  DFMA R36, R34, R10, R36 ;  /* 0x0000000a2224722b */ /* 0x000fe40000000024 */
[----:B---3--:R-:W-:Y:S01]  /*0f80*/  DMUL R38, R30, R38 ;  /* 0x000000261e267228 */ /* 0x008fe20000000000 */
[----:B------:R-:W-:-:S07]  /*0f90*/  ISETP.GE.U32.AND P1, PT, R4, 0x1b, PT ;  /* 0x0000001b0400780c */ /* 0x000fce0003f26070 */
[CCC-:B----4-:R-:W-:Y:S02]  /*0fa0*/  DFMA R30, R50.reuse, R44.reuse, -R38.reuse ;  /* 0x0000002c321e722b */ /* 0x1d0fe40000000826 */
[----:B------:R-:W-:Y:S02]  /*0fb0*/  DFMA R44, R50, R44, R38 ;  /* 0x0000002c322c722b */ /* 0x000fe40000000026 */
[----:B------:R-:W-:Y:S02]  /*0fc0*/  DFMA R38, R20, R8, RZ ;  /* 0x000000081426722b */ /* 0x000fe400000000ff */
[C---:B------:R-:W-:Y:S02]  /*0fd0*/  DFMA R20, R40.reuse, R16, RZ ;  /* 0x000000102814722b */ /* 0x040fe400000000ff */
[----:B------:R-:W-:-:S04]  /*0fe0*/  DFMA R40, R40, R14, RZ ;  /* 0x0000000e2828722b */ /* 0x000fc800000000ff */
[----:B------:R-:W-:Y:S02]  /*0ff0*/  DFMA R38, R34, R12, R38 ;  /* 0x0000000c2226722b */ /* 0x000fe40000000026 */
[C---:B------:R-:W-:Y:S02]  /*1000*/  DFMA R20, R22.reuse, R24, R20 ;  /* 0x000000181614722b */ /* 0x040fe40000000014 */
[----:B------:R-:W-:Y:S02]  /*1010*/  DFMA R40, R22, R18, R40 ;  /* 0x000000121628722b */ /* 0x000fe40000000028 */
[C---:B------:R-:W-:Y:S02]  /*1020*/  DFMA R36, R44.reuse, R46, R36 ;  /* 0x0000002e2c24722b */ /* 0x040fe40000000024 */
[----:B------:R-:W-:Y:S02]  /*1030*/  DFMA R22, R44, R26, R38 ;  /* 0x0000001a2c16722b */ /* 0x000fe40000000026 */
[----:B------:R-:W-:-:S02]  /*1040*/  DFMA R20, R30, R28, R20 ;  /* 0x0000001c1e14722b */ /* 0x000fc40000000014 */
[----:B------:R-:W-:-:S06]  /*1050*/  DFMA R40, R30, R32, R40 ;  /* 0x000000201e28722b */ /* 0x000fcc0000000028 */
[----:B------:R-:W-:Y:S02]  /*1060*/  DADD R22, R22, R20 ;  /* 0x0000000016167229 */ /* 0x000fe40000000014 */
[C-C-:B------:R-:W-:Y:S02]  /*1070*/  DADD R20, R36.reuse, R40.reuse ;  /* 0x0000000024147229 */ /* 0x140fe40000000028 */
[----:B------:R-:W-:-:S05]  /*1080*/  DADD R36, R36, -R40 ;  /* 0x0000000024247229 */ /* 0x000fca0000000828 */
[----:B------:R2:W-:Y:S04]  /*1090*/  STS.128 [R5], R20 ;  /* 0x0000001405007388 */ /* 0x0005e80000000c00 */
[----:B------:R2:W-:Y:S01]  /*10a0*/  STS.64 [R5+0x10], R36 ;  /* 0x0000102405007388 */ /* 0x0005e20000000a00 */
[----:B------:R-:W-:-:S05]  /*10b0*/  VIADD R30, R4, 0x9 ;  /* 0x00000009041e7836 */ /* 0x000fca0000000000 */
[----:B------:R-:W-:Y:S01]  /*10c0*/  MOV R4, R30 ;  /* 0x0000001e00047202 */ /* 0x000fe20000000f00 */
[----:B------:R-:W-:Y:S06]  /*10d0*/  @!P1 BRA `(.L_x_871) ;  /* 0xfffffff800309947 */ /* 0x000fec000383ffff */
.L_x_870:
[----:B0-----:R-:W-:Y:S05]  /*10e0*/  BSYNC.RECONVERGENT B0 ;  /* 0x0000000000007941 */ /* 0x001fea0003800200 */
.L_x_869:
[----:B------:R-:W0:Y:S01]  /*10f0*/  S2R R42, SR_TID.X ;  /* 0x00000000002a7919 */ /* 0x000e220000002100 */
[----:B------:R-:W-:Y:S01]  /*1100*/  BSSY.RECONVERGENT B0, `(.L_x_872) ;  /* 0x0000032000007945 */ /* 0x000fe20003800200 */
[----:B------:R-:W-:Y:S01]  /*1110*/  BAR.SYNC.DEFER_BLOCKING 0x0 ;  /* 0x0000000000007b1d */ /* 0x000fe20000010000 */
[----:B0-----:R-:W-:-:S13]  /*1120*/  ISETP.GT.U32.AND P0, PT, R42, 0x11, PT ;  /* 0x000000112a00780c */ /* 0x001fda0003f04070 */
[----:B------:R-:W-:Y:S05]  /*1130*/  @P0 BRA `(.L_x_873) ;  /* 0x0000000000b80947 */ /* 0x000fea0003800000 */
.L_x_874:
[C---:B01----:R-:W-:Y:S02]  /*1140*/  PRMT R4, R42.reuse, 0x9910, RZ ;  /* 0x000099102a047816 */ /* 0x043fe400000000ff */
[----:B------:R-:W-:-:S03]  /*1150*/  ISETP.GE.U32.AND P0, PT, R42, 0x9, PT ;  /* 0x000000092a00780c */ /* 0x000fc60003f06070 */
[----:B------:R-:W-:-:S05]  /*1160*/  IMAD R4, R4, 0xab, RZ ;  /* 0x000000ab04047824 */ /* 0x000fca00078e02ff */
[----:B------:R-:W-:-:S04]  /*1170*/  LOP3.LUT R4, R4, 0xffff, RZ, 0xc0, !PT ;  /* 0x0000ffff04047812 */ /* 0x000fc800078ec0ff */
[----:B------:R-:W-:-:S04]  /*1180*/  SHF.R.U32.HI R4, RZ, 0x9, R4 ;  /* 0x00000009ff047819 */ /* 0x000fc80000011604 */
[C---:B--2---:R-:W-:Y:S02]  /*1190*/  PRMT R5, R4.reuse, 0x9910, RZ ;  /* 0x0000991004057816 */ /* 0x044fe400000000ff */
        /* <DEDUP_REMOVED lines=18> */
[--C-:B-1----:R-:W-:Y:S02]  /*12c0*/  DADD R22, R34, R36.reuse ;  /* 0x0000000022167229 */ /* 0x102fe40000000024 */
[----:B------:R-:W-:Y:S02]  /*12d0*/  DFMA R30, R30, R8, RZ ;  /* 0x000000081e1e722b */ /* 0x000fe400000000ff */
[----:B------:R-:W-:Y:S02]  /*12e0*/  DADD R34, R34, -R36 ;  /* 0x0000000022227229 */ /* 0x000fe40000000824 */
[C---:B------:R-:W-:Y:S02]  /*12f0*/  DFMA R36, R38.reuse, R14, RZ ;  /* 0x0000000e2624722b */ /* 0x040fe400000000ff */
[----:B------:R-:W-:-:S02]  /*1300*/  DFMA R38, R38, R16, RZ ;  /* 0x000000102626722b */ /* 0x000fc400000000ff */
[C---:B------:R-:W-:Y:S02]  /*1310*/  DFMA R40, R22.reuse, R10, R40 ;  /* 0x0000000a1628722b */ /* 0x040fe40000000028 */
[----:B------:R-:W-:Y:S02]  /*1320*/  DFMA R30, R22, R12, R30 ;  /* 0x0000000c161e722b */ /* 0x000fe4000000001e */
[C-C-:B--2---:R-:W-:Y:S02]  /*1330*/  DADD R22, R4.reuse, R20.reuse ;  /* 0x0000000004167229 */ /* 0x144fe40000000014 */
[----:B------:R-:W-:Y:S02]  /*1340*/  DADD R4, R4, -R20 ;  /* 0x0000000004047229 */ /* 0x000fe40000000814 */
[C---:B------:R-:W-:Y:S02]  /*1350*/  DFMA R36, R34.reuse, R18, R36 ;  /* 0x000000122224722b */ /* 0x040fe40000000024 */
[----:B------:R-:W-:-:S02]  /*1360*/  DFMA R38, R34, R24, R38 ;  /* 0x000000182226722b */ /* 0x000fc40000000026 */
[C---:B------:R-:W-:Y:S02]  /*1370*/  DFMA R40, R22.reuse, R46, R40 ;  /* 0x0000002e1628722b */ /* 0x040fe40000000028 */
[----:B------:R-:W-:Y:S02]  /*1380*/  DFMA R30, R22, R26, R30 ;  /* 0x0000001a161e722b */ /* 0x000fe4000000001e */
[C---:B------:R-:W-:Y:S02]  /*1390*/  DFMA R36, R4.reuse, R32, R36 ;  /* 0x000000200424722b */ /* 0x040fe40000000024 */
[----:B------:R-:W-:-:S06]  /*13a0*/  DFMA R38, R4, R28, R38 ;  /* 0x0000001c0426722b */ /* 0x000fcc0000000026 */
[C-C-:B------:R-:W-:Y:S02]  /*13b0*/  DADD R4, R40.reuse, -R36.reuse ;  /* 0x0000000028047229 */ /* 0x140fe40000000824 */
[----:B------:R-:W-:Y:S02]  /*13c0*/  DADD R36, R40, R36 ;  /* 0x0000000028247229 */ /* 0x000fe40000000024 */
[----:B------:R-:W-:-:S03]  /*13d0*/  DADD R30, R30, R38 ;  /* 0x000000001e1e7229 */ /* 0x000fc60000000026 */
[----:B------:R0:W-:Y:S04]  /*13e0*/  STS.64 [R43+0x60], R4 ;  /* 0x000060042b007388 */ /* 0x0001e80000000a00 */
[----:B------:R0:W-:Y:S04]  /*13f0*/  STS.64 [R43], R36 ;  /* 0x000000242b007388 */ /* 0x0001e80000000a00 */
[----:B------:R0:W-:Y:S01]  /*1400*/  STS.64 [R43+0x30], R30 ;  /* 0x0000301e2b007388 */ /* 0x0001e20000000a00 */
[----:B------:R-:W-:Y:S05]  /*1410*/  @!P0 BRA `(.L_x_874) ;  /* 0xfffffffc00488947 */ /* 0x000fea000383ffff */
.L_x_873:
[----:B------:R-:W-:Y:S05]  /*1420*/  BSYNC.RECONVERGENT B0 ;  /* 0x0000000000007941 */ /* 0x000fea0003800200 */
.L_x_872:
[----:B------:R-:W-:Y:S06]  /*1430*/  BAR.SYNC.DEFER_BLOCKING 0x0 ;  /* 0x0000000000007b1d */ /* 0x000fec0000010000 */
[----:B------:R-:W3:Y:S01]  /*1440*/  LDCU UR6, c[0x0][0x380] ;  /* 0x00007000ff0677ac */ /* 0x000ee20008000800 */
[----:B-12---:R-:W-:Y:S01]  /*1450*/  LDS.64 R22, [R3] ;  /* 0x0000000003167984 */ /* 0x006fe20000000a00 */
[----:B---3--:R-:W-:-:S03]  /*1460*/  ISETP.GE.AND P0, PT, R0, UR6, PT ;  /* 0x0000000600007c0c */ /* 0x008fc6000bf06270 */
[----:B0-----:R-:W0:Y:S04]  /*1470*/  LDS.64 R30, [R3+0x5a0] ;  /* 0x0005a000031e7984 */ /* 0x001e280000000a00 */
[----:B------:R-:W-:Y:S04]  /*1480*/  LDS.64 R36, [R3+0x120] ;  /* 0x0001200003247984 */ /* 0x000fe80000000a00 */
[----:B------:R-:W1:Y:S04]  /*1490*/  LDS.64 R38, [R3+0x480] ;  /* 0x0004800003267984 */ /* 0x000e680000000a00 */
[----:B------:R2:W3:Y:S04]  /*14a0*/  LDS.64 R4, [R3+0x240] ;  /* 0x0002400003047984 */ /* 0x0004e80000000a00 */
[----:B------:R2:W4:Y:S01]  /*14b0*/  LDS.64 R20, [R3+0x360] ;  /* 0x0003600003147984 */ /* 0x0005220000000a00 */
[----:B0-----:R-:W-:-:S02]  /*14c0*/  DADD R34, R22, R30 ;  /* 0x0000000016227229 */ /* 0x001fc4000000001e */
[----:B------:R-:W-:Y:S02]  /*14d0*/  DADD R30, R22, -R30 ;  /* 0x00000000161e7229 */ /* 0x000fe4000000081e */
[----:B-1----:R-:W-:Y:S01]  /*14e0*/  DADD R22, R36, R38 ;  /* 0x0000000024167229 */ /* 0x002fe20000000026 */
[----:B--2---:R-:W-:Y:S10]  /*14f0*/  @P0 EXIT ;  /* 0x000000000000094d */ /* 0x004ff40003800000 */
[----:B------:R-:W0:Y:S01]  /*1500*/  S2R R3, SR_TID.X ;  /* 0x0000000000037919 */ /* 0x000e220000002100 */
[C---:B------:R-:W-:Y:S02]  /*1510*/  DFMA R8, R34.reuse, R8, RZ ;  /* 0x000000082208722b */ /* 0x040fe400000000ff */
[----:B------:R-:W-:Y:S02]  /*1520*/  DFMA R40, R34, R6, RZ ;  /* 0x000000062228722b */ /* 0x000fe400000000ff */
[----:B------:R-:W-:Y:S02]  /*1530*/  DADD R6, R36, -R38 ;  /* 0x0000000024067229 */ /* 0x000fe40000000826 */
[C---:B------:R-:W-:Y:S02]  /*1540*/  DFMA R16, R30.reuse, R16, RZ ;  /* 0x000000101e10722b */ /* 0x040fe400000000ff */
[----:B------:R-:W-:Y:S02]  /*1550*/  DFMA R14, R30, R14, RZ ;  /* 0x0000000e1e0e722b */ /* 0x000fe400000000ff */
[C---:B------:R-:W-:Y:S01]  /*1560*/  DFMA R12, R22.reuse, R12, R8 ;  /* 0x0000000c160c722b */ /* 0x040fe20000000008 */
[----:B------:R-:W1:Y:S01]  /*1570*/  LDC.64 R8, c[0x0][0x3a8] ;  /* 0x0000ea00ff087b82 */ /* 0x000e620000000a00 */
[----:B------:R-:W-:-:S02]  /*1580*/  DFMA R40, R22, R10, R40 ;  /* 0x0000000a1628722b */ /* 0x000fc40000000028 */
[----:B---34-:R-:W-:Y:S02]  /*1590*/  DADD R10, R4, R20 ;  /* 0x00000000040a7229 */ /* 0x018fe40000000014 */
[----:B------:R-:W-:Y:S02]  /*15a0*/  DFMA R16, R6, R24, R16 ;  /* 0x000000180610722b */ /* 0x000fe40000000010 */
[----:B------:R-:W-:Y:S02]  /*15b0*/  DADD R4, R4, -R20 ;  /* 0x0000000004047229 */ /* 0x000fe40000000814 */
[----:B------:R-:W-:Y:S02]  /*15c0*/  DFMA R14, R6, R18, R14 ;  /* 0x00000012060e722b */ /* 0x000fe4000000000e */
[C---:B------:R-:W-:Y:S02]  /*15d0*/  DFMA R40, R10.reuse, R46, R40 ;  /* 0x0000002e0a28722b */ /* 0x040fe40000000028 */
[----:B------:R-:W-:-:S02]  /*15e0*/  DFMA R12, R10, R26, R12 ;  /* 0x0000001a0a0c722b */ /* 0x000fc4000000000c */
[C---:B------:R-:W-:Y:S02]  /*15f0*/  DFMA R16, R4.reuse, R28, R16 ;  /* 0x0000001c0410722b */ /* 0x040fe40000000010 */
[----:B------:R-:W-:Y:S01]  /*1600*/  DFMA R4, R4, R32, R14 ;  /* 0x000000200404722b */ /* 0x000fe2000000000e */
[----:B0-----:R-:W-:-:S05]  /*1610*/  IMAD R7, R0, 0x1b, R3 ;  /* 0x0000001b00077824 */ /* 0x001fca00078e0203 */
[----:B------:R-:W-:Y:S01]  /*1620*/  DADD R12, R12, R16 ;  /* 0x000000000c0c7229 */ /* 0x000fe20000000010 */
[----:B-1----:R-:W-:Y:S01]  /*1630*/  IMAD.WIDE R8, R7, 0x8, R8 ;  /* 0x0000000807087825 */ /* 0x002fe200078e0208 */
[C-C-:B------:R-:W-:Y:S02]  /*1640*/  DADD R2, R40.reuse, R4.reuse ;  /* 0x0000000028027229 */ /* 0x140fe40000000004 */
[----:B------:R-:W-:-:S03]  /*1650*/  DADD R4, R40, -R4 ;  /* 0x0000000028047229 */ /* 0x000fc60000000804 */
[----:B------:R-:W-:Y:S04]  /*1660*/  STG.E.64 desc[UR4][R8.64+0x48], R12 ;  /* 0x0000480c08007986 */ /* 0x000fe8000c101b04 */
[----:B------:R-:W-:Y:S04]  /*1670*/  STG.E.64 desc[UR4][R8.64], R2 ;  /* 0x0000000208007986 */ /* 0x000fe8000c101b04 */
[----:B------:R-:W-:Y:S01]  /*1680*/  STG.E.64 desc[UR4][R8.64+0x90], R4 ;  /* 0x0000900408007986 */ /* 0x000fe2000c101b04 */
[----:B------:R-:W-:Y:S05]  /*1690*/  EXIT ;  /* 0x000000000000794d */ /* 0x000fea0003800000 */
.L_x_875:
        /* <DEDUP_REMOVED lines=14> */
.L_x_1128:


//--------------------- .text._Z32massMatrixMultiplyRegisterKernelILi3ELi6ELi3EEviPKdS1_S1_S1_Pd --------------------------
	.section	.text._Z32massMatrixMultiplyRegisterKernelILi3ELi6ELi3EEviPKdS1_S1_S1_Pd,"ax",@progbits
	.align	128
        .global         _Z32massMatrixMultiplyRegisterKernelILi3ELi6ELi3EEviPKdS1_S1_S1_Pd
        .type           _Z32massMatrixMultiplyRegisterKernelILi3ELi6ELi3EEviPKdS1_S1_S1_Pd,@function
        .size           _Z32massMatrixMultiplyRegisterKernelILi3ELi6ELi3EEviPKdS1_S1_S1_Pd,(.L_x_1129 - _Z32massMatrixMultiplyRegisterKernelILi3ELi6ELi3EEviPKdS1_S1_S1_Pd)
        .other          _Z32massMatrixMultiplyRegisterKernelILi3ELi6ELi3EEviPKdS1_S1_S1_Pd,@"STO_CUDA_ENTRY STV_DEFAULT"
_Z32massMatrixMultiplyRegisterKernelILi3ELi6ELi3EEviPKdS1_S1_S1_Pd:
.text._Z32massMatrixMultiplyRegisterKernelILi3ELi6ELi3EEviPKdS1_S1_S1_Pd:
        /* <DEDUP_REMOVED lines=51> */
[----:B------:R2:W4:Y:S01]  /*0330*/  LDS.128 R12, [R21+0x1490] ;  /* 0x00149000150c7984 */ /* 0x0005220000000c00 */
[----:B0-----:R-:W-:Y:S02]  /*0340*/  R2UR UR24, R6 ;  /* 0x00000000061872ca */ /* 0x001fe400000e0000 */
[----:B------:R-:W-:Y:S02]  /*0350*/  LOP3.LUT R6, R3, 0xffff, RZ, 0xc0, !PT ;  /* 0x0000ffff03067812 */ /* 0x000fe400078ec0ff */
[----:B------:R-:W-:Y:S02]  /*0360*/  R2UR UR8, R4 ;  /* 0x00000000040872ca */ /* 0x000fe400000e0000 */
[----:B------:R-:W-:Y:S01]  /*0370*/  R2UR UR9, R5 ;  /* 0x00000000050972ca */ /* 0x000fe200000e0000 */
[----:B------:R-:W-:Y:S01]  /*0380*/  IMAD R4, R6, 0x5556, RZ ;  /* 0x0000555606047824 */ /* 0x000fe200078e02ff */
[----:B------:R-:W-:Y:S01]  /*0390*/  R2UR UR25, R7 ;  /* 0x00000000071972ca */ /* 0x000fe200000e0000 */
[C-C-:B-----5:R-:W-:Y:S01]  /*03a0*/  DADD R6, R26.reuse, R22.reuse ;  /* 0x000000001a067229 */ /* 0x160fe20000000016 */
[----:B---3--:R-:W-:Y:S01]  /*03b0*/  R2UR UR18, R18 ;  /* 0x00000000121272ca */ /* 0x008fe200000e0000 */
[----:B------:R-:W-:Y:S01]  /*03c0*/  DADD R22, R26, -R22 ;  /* 0x000000001a167229 */ /* 0x000fe20000000816 */
[----:B------:R-:W-:Y:S01]  /*03d0*/  SHF.R.U32.HI R4, RZ, 0x10, R4 ;  /* 0x00000010ff047819 */ /* 0x000fe20000011604 */
[----:B--2---:R-:W-:Y:S01]  /*03e0*/  IMAD R21, R2, 0x6c0, R21 ;  /* 0x000006c002157824 */ /* 0x004fe200078e0215 */
[----:B------:R-:W-:-:S02]  /*03f0*/  R2UR UR19, R19 ;  /* 0x00000000131372ca */ /* 0x000fc400000e0000 */
[C---:B------:R-:W-:Y:S01]  /*0400*/  PRMT R5, R4.reuse, 0x9910, RZ ;  /* 0x0000991004057816 */ /* 0x040fe200000000ff */
[----:B------:R-:W-:Y:S01]  /*0410*/  DFMA R18, R16, R6, RZ ;  /* 0x000000061012722b */ /* 0x000fe200000000ff */
[----:B------:R-:W-:-:S03]  /*0420*/  IMAD R4, R4, 0x30, R21 ;  /* 0x0000003004047824 */ /* 0x000fc600078e0215 */
[----:B------:R-:W-:-:S04]  /*0430*/  IMAD R5, R5, 0x3, RZ ;  /* 0x0000000305057824 */ /* 0x000fc800078e02ff */
[----:B------:R-:W-:Y:S01]  /*0440*/  IMAD.MOV R5, RZ, RZ, -R5 ;  /* 0x000000ffff057224 */ /* 0x000fe200078e0a05 */
[----:B-1----:R-:W-:Y:S02]  /*0450*/  R2UR UR10, R8 ;  /* 0x00000000080a72ca */ /* 0x002fe400000e0000 */
[----:B------:R-:W-:Y:S01]  /*0460*/  R2UR UR11, R9 ;  /* 0x00000000090b72ca */ /* 0x000fe200000e0000 */
[C-C-:B----4-:R-:W-:Y:S01]  /*0470*/  DADD R8, R24.reuse, R24.reuse ;  /* 0x0000000018087229 */ /* 0x150fe20000000018 */
[----:B------:R-:W-:Y:S01]  /*0480*/  R2UR UR26, R10 ;  /* 0x000000000a1a72ca */ /* 0x000fe200000e0000 */
[----:B------:R-:W-:Y:S01]  /*0490*/  DADD R24, R24, -R24 ;  /* 0x0000000018187229 */ /* 0x000fe20000000818 */
[----:B------:R-:W-:Y:S01]  /*04a0*/  R2UR UR27, R11 ;  /* 0x000000000b1b72ca */ /* 0x000fe200000e0000 */
[----:B------:R-:W-:Y:S01]  /*04b0*/  DFMA R10, R6, UR6, RZ ;  /* 0x00000006060a7c2b */ /* 0x000fe200080000ff */
[----:B------:R-:W-:Y:S02]  /*04c0*/  R2UR UR12, R12 ;  /* 0x000000000c0c72ca */ /* 0x000fe400000e0000 */
[----:B------:R-:W-:Y:S01]  /*04d0*/  R2UR UR13, R13 ;  /* 0x000000000d0d72ca */ /* 0x000fe200000e0000 */
[----:B------:R-:W-:Y:S01]  /*04e0*/  DMUL R8, R8, 0.5 ;  /* 0x3fe0000008087828 */ /* 0x000fe20000000000 */
[----:B------:R-:W-:Y:S01]  /*04f0*/  R2UR UR28, R14 ;  /* 0x000000000e1c72ca */ /* 0x000fe200000e0000 */
[----:B------:R-:W-:Y:S01]  /*0500*/  DFMA R12, R22, UR8, RZ ;  /* 0x00000008160c7c2b */ /* 0x000fe200080000ff */
[----:B------:R-:W-:Y:S01]  /*0510*/  R2UR UR29, R15 ;  /* 0x000000000f1d72ca */ /* 0x000fe200000e0000 */
[----:B------:R-:W-:-:S02]  /*0520*/  DFMA R14, R6, UR10, RZ ;  /* 0x0000000a060e7c2b */ /* 0x000fc400080000ff */
[----:B------:R-:W-:Y:S02]  /*0530*/  DFMA R6, R22, UR4, RZ ;  /* 0x0000000416067c2b */ /* 0x000fe400080000ff */
[C---:B------:R-:W-:Y:S02]  /*0540*/  DFMA R10, R8.reuse, UR22, R10 ;  /* 0x00000016080a7c2b */ /* 0x040fe4000800000a */
[----:B------:R-:W-:Y:S02]  /*0550*/  DFMA R18, R8, UR18, R18 ;  /* 0x0000001208127c2b */ /* 0x000fe40008000012 */
[----:B------:R-:W-:Y:S02]  /*0560*/  DFMA R22, R22, UR12, RZ ;  /* 0x0000000c16167c2b */ /* 0x000fe400080000ff */
[----:B------:R-:W-:Y:S02]  /*0570*/  DFMA R14, R8, UR26, R14 ;  /* 0x0000001a080e7c2b */ /* 0x000fe4000800000e */
[C---:B------:R-:W-:Y:S01]  /*0580*/  DFMA R12, R24.reuse, UR24, R12 ;  /* 0x00000018180c7c2b */ /* 0x040fe2000800000c */
[----:B------:R-:W-:Y:S01]  /*0590*/  PRMT R8, R5, 0x7710, RZ ;  /* 0x0000771005087816 */ /* 0x000fe200000000ff */
[----:B------:R-:W-:-:S02]  /*05a0*/  DFMA R6, R24, UR20, R6 ;  /* 0x0000001418067c2b */ /* 0x000fc40008000006 */
[----:B------:R-:W-:Y:S02]  /*05b0*/  DFMA R22, R24, UR28, R22 ;  /* 0x0000001c18167c2b */ /* 0x000fe40008000016 */
[----:B------:R-:W-:Y:S02]  /*05c0*/  IMAD.IADD R5, R3, 0x1, R8 ;  /* 0x0000000103057824 */ /* 0x000fe400078e0208 */
[C-C-:B------:R-:W-:Y:S02]  /*05d0*/  DADD R8, R10.reuse, -R12.reuse ;  /* 0x000000000a087229 */ /* 0x140fe4000000080c */
[----:B------:R-:W-:Y:S01]  /*05e0*/  DADD R10, R10, R12 ;  /* 0x000000000a0a7229 */ /* 0x000fe2000000000c */
[----:B------:R-:W-:Y:S01]  /*05f0*/  LOP3.LUT R5, R5, 0xffff, RZ, 0xc0, !PT ;  /* 0x0000ffff05057812 */ /* 0x000fe200078ec0ff */
[C-C-:B------:R-:W-:Y:S02]  /*0600*/  DADD R12, R18.reuse, -R6.reuse ;  /* 0x00000000120c7229 */ /* 0x140fe40000000806 */
[----:B------:R-:W-:-:S02]  /*0610*/  DADD R18, R18, R6 ;  /* 0x0000000012127229 */ /* 0x000fc40000000006 */
[C-C-:B------:R-:W-:Y:S01]  /*0620*/  DADD R6, R14.reuse, -R22.reuse ;  /* 0x000000000e067229 */ /* 0x140fe20000000816 */
[----:B------:R-:W-:Y:S01]  /*0630*/  IMAD R4, R5, 0x8, R4 ;  /* 0x0000000805047824 */ /* 0x000fe200078e0204 */
[----:B------:R-:W-:-:S04]  /*0640*/  DADD R14, R14, R22 ;  /* 0x000000000e0e7229 */ /* 0x000fc80000000016 */
        /* <DEDUP_REMOVED lines=8> */
.L_x_878:
        /* <DEDUP_REMOVED lines=11> */
[----:B------:R-:W-:Y:S02]  /*0780*/  IMAD R6, R8, 0x120, R21 ;  /* 0x0000012008067824 */ /* 0x000fe400078e0215 */
[----:B------:R-:W-:Y:S01]  /*0790*/  VIADD R3, R3, 0x9 ;  /* 0x0000000903037836 */ /* 0x000fe20000000000 */
        /* <DEDUP_REMOVED lines=10> */
[----:B------:R-:W-:Y:S02]  /*0840*/  DFMA R10, R14, UR4, RZ ;  /* 0x000000040e0a7c2b */ /* 0x000fe400080000ff */
[----:B------:R-:W-:Y:S02]  /*0850*/  DMUL R6, R6, 0.5 ;  /* 0x3fe0000006067828 */ /* 0x000fe40000000000 */
        /* <DEDUP_REMOVED lines=23> */
.L_x_877:
[----:B------:R-:W-:Y:S05]  /*09d0*/  BSYNC.RECONVERGENT B0 ;  /* 0x0000000000007941 */ /* 0x000fea0003800200 */
.L_x_876:
[----:B------:R-:W-:Y:S06]  /*09e0*/  BAR.SYNC.DEFER_BLOCKING 0x0 ;  /* 0x0000000000007b1d */ /* 0x000fec0000010000 */
[----:B------:R-:W-:Y:S04]  /*09f0*/  BSSY.RECONVERGENT B0, `(.L_x_879) ;  /* 0x0000061000007945 */ /* 0x000fe80003800200 */
[----:B------:R-:W-:Y:S05]  /*0a00*/  @P1 BRA `(.L_x_880) ;  /* 0x00000004007c1947 */ /* 0x000fea0003800000 */
.L_x_881:
[----:B------:R-:W-:Y:S01]  /*0a10*/  PRMT R2, R20, 0x9910, RZ ;  /* 0x0000991014027816 */ /* 0x000fe200000000ff */
[----:B------:R-:W-:Y:S01]  /*0a20*/  UMOV UR16, 0x2406 ;  /* 0x0000240600107882 */ /* 0x000fe20000000000 */
[----:B------:R-:W-:-:S03]  /*0a30*/  CS2R R26, SRZ ;  /* 0x00000000001a7805 */ /* 0x000fc6000001ff00 */
[----:B------:R-:W-:-:S05]  /*0a40*/  IMAD R2, R2, 0xab, RZ ;  /* 0x000000ab02027824 */ /* 0x000fca00078e02ff */
[----:B------:R-:W-:-:S04]  /*0a50*/  LOP3.LUT R2, R2, 0xffff, RZ, 0xc0, !PT ;  /* 0x0000ffff02027812 */ /* 0x000fc800078ec0ff */
[----:B012---:R-:W-:-:S04]  /*0a60*/  SHF.R.U32.HI R6, RZ, 0xa, R2 ;  /* 0x0000000aff067819 */ /* 0x007fc80000011602 */
[----:B------:R-:W-:-:S05]  /*0a70*/  PRMT R2, R6, 0x9910, RZ ;  /* 0x0000991006027816 */ /* 0x000fca00000000ff */
        /* <DEDUP_REMOVED lines=9> */
[----:B0-----:R-:W-:Y:S01]  /*0b10*/  @!P0 IMAD.WIDE R24, R25, 0x8, R2 ;  /* 0x0000000819188825 */ /* 0x001fe200078e0202 */
[----:B------:R-:W-:-:S04]  /*0b20*/  CS2R R22, SRZ ;  /* 0x0000000000167805 */ /* 0x000fc8000001ff00 */
[----:B------:R-:W2:Y:S04]  /*0b30*/  @!P0 LDG.E.64.CONSTANT R26, desc[UR14][R24.64+0x28] ;  /* 0x0000280e181a8981 */ /* 0x000ea8000c1e9b00 */
[----:B------:R0:W3:Y:S01]  /*0b40*/  @!P0 LDG.E.64.CONSTANT R22, desc[UR14][R24.64] ;  /* 0x0000000e18168981 */ /* 0x0000e2000c1e9b00 */
[----:B------:R-:W-:Y:S01]  /*0b50*/  LOP3.LUT R6, R6, 0xffff, RZ, 0xc0, !PT ;  /* 0x0000ffff06067812 */ /* 0x000fe200078ec0ff */
[----:B------:R-:W1:Y:S04]  /*0b60*/  S2R R2, SR_TID.Y ;  /* 0x0000000000027919 */ /* 0x000e680000002200 */
[----:B------:R-:W-:-:S04]  /*0b70*/  IMAD R3, R6, 0x120, R21 ;  /* 0x0000012006037824 */ /* 0x000fc800078e0215 */
[----:B------:R-:W-:-:S05]  /*0b80*/  IMAD R3, R7, 0x30, R3 ;  /* 0x0000003007037824 */ /* 0x000fca00078e0203 */
[----:B------:R-:W4:Y:S04]  /*0b90*/  LDS.128 R8, [R3] ;  /* 0x0000000003087984 */ /* 0x000f280000000c00 */
[----:B------:R-:W5:Y:S01]  /*0ba0*/  LDS.64 R18, [R3+0x10] ;  /* 0x0000100003127984 */ /* 0x000f620000000a00 */
[C-C-:B----4-:R-:W-:Y:S02]  /*0bb0*/  DADD R14, R10.reuse, R10.reuse ;  /* 0x000000000a0e7229 */ /* 0x150fe4000000000a */
[----:B------:R-:W-:Y:S02]  /*0bc0*/  DADD R12, R10, -R10 ;  /* 0x000000000a0c7229 */ /* 0x000fe4000000080a */
[C-C-:B-----5:R-:W-:Y:S02]  /*0bd0*/  DADD R6, R8.reuse, -R18.reuse ;  /* 0x0000000008067229 */ /* 0x160fe40000000812 */
[----:B------:R-:W-:-:S02]  /*0be0*/  DADD R18, R8, R18 ;  /* 0x0000000008127229 */ /* 0x000fc40000000012 */
[----:B------:R-:W-:-:S04]  /*0bf0*/  DMUL R14, R14, 0.5 ;  /* 0x3fe000000e0e7828 */ /* 0x000fc80000000000 */
[----:B------:R-:W-:Y:S02]  /*0c00*/  DFMA R8, R6, UR4, RZ ;  /* 0x0000000406087c2b */ /* 0x000fe400080000ff */
[----:B------:R-:W-:-:S06]  /*0c10*/  DFMA R10, R16, R18, RZ ;  /* 0x00000012100a722b */ /* 0x000fcc00000000ff */
[----:B------:R-:W-:Y:S02]  /*0c20*/  DFMA R8, R12, UR20, R8 ;  /* 0x000000140c087c2b */ /* 0x000fe40008000008 */
[----:B------:R-:W-:-:S08]  /*0c30*/  DFMA R10, R14, UR18, R10 ;  /* 0x000000120e0a7c2b */ /* 0x000fd0000800000a */
[C-C-:B0-----:R-:W-:Y:S02]  /*0c40*/  DADD R24, R8.reuse, R10.reuse ;  /* 0x0000000008187229 */ /* 0x141fe4000000000a */
[----:B------:R-:W-:Y:S01]  /*0c50*/  DADD R10, -R8, R10 ;  /* 0x00000000080a7229 */ /* 0x000fe2000000010a */
[----:B------:R-:W1:Y:S02]  /*0c60*/  S2R R9, SR_CTAID.X ;  /* 0x0000000000097919 */ /* 0x000e640000002500 */
[----:B-1----:R-:W-:-:S05]  /*0c70*/  IMAD R0, R9, 0x3, R2 ;  /* 0x0000000309007824 */ /* 0x002fca00078e0202 */
[----:B------:R-:W-:Y:S01]  /*0c80*/  ISETP.GE.AND P0, PT, R0, UR17, PT ;  /* 0x0000001100007c0c */ /* 0x000fe2000bf06270 */
[----:B--2---:R-:W-:Y:S01]  /*0c90*/  DMUL R10, R10, R26 ;  /* 0x0000001a0a0a7228 */ /* 0x004fe20000000000 */
[----:B------:R-:W-:-:S07]  /*0ca0*/  CS2R R26, SRZ ;  /* 0x00000000001a7805 */ /* 0x000fce000001ff00 */
[CCC-:B---3--:R-:W-:Y:S02]  /*0cb0*/  DFMA R8, R24.reuse, R22.reuse, -R10.reuse ;  /* 0x000000161808722b */ /* 0x1c8fe4000000080a */
[----:B------:R-:W-:Y:S02]  /*0cc0*/  DFMA R10, R24, R22, R10 ;  /* 0x00000016180a722b */ /* 0x000fe4000000000a */
[C---:B------:R-:W-:Y:S02]  /*0cd0*/  DFMA R24, R18.reuse, UR6, RZ ;  /* 0x0000000612187c2b */ /* 0x040fe400080000ff */
[----:B------:R-:W-:Y:S02]  /*0ce0*/  DFMA R18, R18, UR10, RZ ;  /* 0x0000000a12127c2b */ /* 0x000fe400080000ff */
[C---:B------:R-:W-:Y:S02]  /*0cf0*/  DFMA R22, R6.reuse, UR8, RZ ;  /* 0x0000000806167c2b */ /* 0x040fe400080000ff */
[----:B------:R-:W-:-:S02]  /*0d00*/  DFMA R6, R6, UR12, RZ ;  /* 0x0000000c06067c2b */ /* 0x000fc400080000ff */
[C---:B------:R-:W-:Y:S02]  /*0d10*/  DFMA R24, R14.reuse, UR22, R24 ;  /* 0x000000160e187c2b */ /* 0x040fe40008000018 */
[----:B------:R-:W-:Y:S02]  /*0d20*/  DFMA R14, R14, UR26, R18 ;  /* 0x0000001a0e0e7c2b */ /* 0x000fe40008000012 */
[----:B------:R-:W0:Y:S01]  /*0d30*/  @!P0 LDC.64 R18, c[0x0][0x388] ;  /* 0x0000e200ff128b82 */ /* 0x000e220000000a00 */
[C---:B------:R-:W-:Y:S02]  /*0d40*/  DFMA R22, R12.reuse, UR24, R22 ;  /* 0x000000180c167c2b */ /* 0x040fe40008000016 */
[----:B------:R-:W-:-:S06]  /*0d50*/  DFMA R6, R12, UR28, R6 ;  /* 0x0000001c0c067c2b */ /* 0x000fcc0008000006 */
[C-C-:B------:R-:W-:Y:S02]  /*0d60*/  DADD R12, R24.reuse, R22.reuse ;  /* 0x00000000180c7229 */ /* 0x140fe40000000016 */
[----:B------:R-:W-:Y:S01]  /*0d70*/  DADD R22, R24, -R22 ;  /* 0x0000000018167229 */ /* 0x000fe20000000816 */
[----:B------:R-:W-:-:S04]  /*0d80*/  @!P0 IMAD R25, R0, 0xd8, R5 ;  /* 0x000000d800198824 */ /* 0x000fc800078e0205 */
[----:B0-----:R-:W-:Y:S01]  /*0d90*/  @!P0 IMAD.WIDE R18, R25, 0x8, R18 ;  /* 0x0000000819128825 */ /* 0x001fe200078e0212 */
[----:B------:R-:W-:-:S04]  /*0da0*/  CS2R R24, SRZ ;  /* 0x0000000000187805 */ /* 0x000fc8000001ff00 */
[----:B------:R-:W2:Y:S04]  /*0db0*/  @!P0 LDG.E.64.CONSTANT R26, desc[UR14][R18.64+0x8] ;  /* 0x0000080e121a8981 */ /* 0x000ea8000c1e9b00 */
[----:B------:R-:W3:Y:S01]  /*0dc0*/  @!P0 LDG.E.64.CONSTANT R24, desc[UR14][R18.64+0x20] ;  /* 0x0000200e12188981 */ /* 0x000ee2000c1e9b00 */
[----:B------:R-:W-:Y:S01]  /*0dd0*/  @!P0 IMAD R5, R0, 0xd8, R5 ;  /* 0x000000d800058824 */ /* 0x000fe200078e0205 */
[----:B------:R-:W-:Y:S01]  /*0de0*/  CS2R R28, SRZ ;  /* 0x00000000001c7805 */ /* 0x000fe2000001ff00 */
[----:B---3--:R-:W-:-:S08]  /*0df0*/  DMUL R24, R22, R24 ;  /* 0x0000001816187228 */ /* 0x008fd00000000000 */
[CCC-:B--2---:R-:W-:Y:S02]  /*0e00*/  DFMA R22, R12.reuse, R26.reuse, -R24.reuse ;  /* 0x0000001a0c16722b */ /* 0x1c4fe40000000818 */
[----:B------:R-:W-:Y:S01]  /*0e10*/  DFMA R12, R12, R26, R24 ;  /* 0x0000001a0c0c722b */ /* 0x000fe20000000018 */
[----:B------:R-:W0:Y:S01]  /*0e20*/  @!P0 LDC.64 R24, c[0x0][0x388] ;  /* 0x0000e200ff188b82 */ /* 0x000e220000000a00 */
[----:B------:R-:W-:Y:S01]  /*0e30*/  CS2R R26, SRZ ;  /* 0x00000000001a7805 */ /* 0x000fe2000001ff00 */
[----:B0-----:R-:W-:-:S05]  /*0e40*/  @!P0 IMAD.WIDE R24, R5, 0x8, R24 ;  /* 0x0000000805188825 */ /* 0x001fca00078e0218 */
[----:B------:R-:W2:Y:S04]  /*0e50*/  @!P0 LDG.E.64.CONSTANT R26, desc[UR14][R24.64+0x18] ;  /* 0x0000180e181a8981 */ /* 0x000ea8000c1e9b00 */
[----:B------:R-:W3:Y:S01]  /*0e60*/  @!P0 LDG.E.64.CONSTANT R28, desc[UR14][R24.64+0x10] ;  /* 0x0000100e181c8981 */ /* 0x000ee2000c1e9b00 */
[C-C-:B------:R-:W-:Y:S01]  /*0e70*/  DADD R18, R14.reuse, -R6.reuse ;  /* 0x000000000e127229 */ /* 0x140fe20000000806 */
[C---:B------:R-:W-:Y:S01]  /*0e80*/  ISETP.GE.U32.AND P1, PT, R20.reuse, 0x1b, PT ;  /* 0x0000001b1400780c */ /* 0x040fe20003f26070 */
[----:B------:R-:W-:Y:S01]  /*0e90*/  DADD R6, R14, R6 ;  /* 0x000000000e067229 */ /* 0x000fe20000000006 */
[----:B------:R-:W-:-:S05]  /*0ea0*/  VIADD R20, R20, 0x9 ;  /* 0x0000000914147836 */ /* 0x000fca0000000000 */
[----:B--2---:R-:W-:-:S08]  /*0eb0*/  DMUL R18, R18, R26 ;  /* 0x0000001a12127228 */ /* 0x004fd00000000000 */
[CCC-:B---3--:R-:W-:Y:S02]  /*0ec0*/  DFMA R14, R6.reuse, R28.reuse, -R18.reuse ;  /* 0x0000001c060e722b */ /* 0x1c8fe40000000812 */
[----:B------:R-:W-:Y:S02]  /*0ed0*/  DFMA R28, R6, R28, R18 ;  /* 0x0000001c061c722b */ /* 0x000fe40000000012 */
[----:B------:R-:W-:Y:S02]  /*0ee0*/  DFMA R6, R16, R10, RZ ;  /* 0x0000000a1006722b */ /* 0x000fe400000000ff */
[----:B------:R-:W-:Y:S02]  /*0ef0*/  DFMA R18, R10, UR18, RZ ;  /* 0x000000120a127c2b */ /* 0x000fe400080000ff */
[C---:B------:R-:W-:Y:S02]  /*0f00*/  DFMA R10, R8.reuse, UR20, RZ ;  /* 0x00000014080a7c2b */ /* 0x040fe400080000ff */
[----:B------:R-:W-:-:S02]  /*0f10*/  DFMA R8, R8, UR4, RZ ;  /* 0x0000000408087c2b */ /* 0x000fc400080000ff */
        /* <DEDUP_REMOVED lines=8> */
[----:B------:R-:W-:Y:S02]  /*0fa0*/  DADD R10, R18, R10 ;  /* 0x00000000120a7229 */ /* 0x000fe4000000000a */
[C-C-:B------:R-:W-:Y:S02]  /*0fb0*/  DADD R8, R6.reuse, R14.reuse ;  /* 0x0000000006087229 */ /* 0x140fe4000000000e */
[----:B------:R-:W-:-:S05]  /*0fc0*/  DADD R6, R6, -R14 ;  /* 0x0000000006067229 */ /* 0x000fca000000080e */
[----:B------:R2:W-:Y:S04]  /*0fd0*/  STS.128 [R3], R8 ;  /* 0x0000000803007388 */ /* 0x0005e80000000c00 */
[----:B------:R2:W-:Y:S01]  /*0fe0*/  STS.64 [R3+0x10], R6 ;  /* 0x0000100603007388 */ /* 0x0005e20000000a00 */
[----:B------:R-:W-:Y:S05]  /*0ff0*/  @!P1 BRA `(.L_x_881) ;  /* 0xfffffff800849947 */ /* 0x000fea000383ffff */
.L_x_880:
[----:B------:R-:W-:Y:S05]  /*1000*/  BSYNC.RECONVERGENT B0 ;  /* 0x0000000000007941 */ /* 0x000fea0003800200 */
.L_x_879:
[----:B-1----:R-:W1:Y:S01]  /*1010*/  S2R R5, SR_TID.X ;  /* 0x0000000000057919 */ /* 0x002e620000002100 */
[----:B------:R-:W-:Y:S01]  /*1020*/  BSSY.RECONVERGENT B0, `(.L_x_882) ;  /* 0x0000036000007945 */ /* 0x000fe20003800200 */
[----:B------:R-:W-:Y:S01]  /*1030*/  BAR.SYNC.DEFER_BLOCKING 0x0 ;  /* 0x0000000000007b1d */ /* 0x000fe20000010000 */
[----:B-1----:R-:W-:-:S13]  /*1040*/  ISETP.GT.U32.AND P1, PT, R5, 0x11, PT ;  /* 0x000000110500780c */ /* 0x002fda0003f24070 */
[----:B------:R-:W-:Y:S05]  /*1050*/  @P1 BRA `(.L_x_883) ;  /* 0x0000000000c81947 */ /* 0x000fea0003800000 */
[----:B0-2---:R-:W0:Y:S01]  /*1060*/  S2R R6, SR_CgaCtaId ;  /* 0x0000000000067919 */ /* 0x005e220000008800 */
[----:B------:R-:W-:-:S04]  /*1070*/  MOV R3, 0x400 ;  /* 0x0000040000037802 */ /* 0x000fc80000000f00 */
[----:B0-----:R-:W-:-:S05]  /*1080*/  LEA R3, R6, R3, 0x18 ;  /* 0x0000000306037211 */ /* 0x001fca00078ec0ff */
[----:B------:R-:W-:-:S07]  /*1090*/  IMAD R22, R2, 0x6c0, R3 ;  /* 0x000006c002167824 */ /* 0x000fce00078e0203 */
.L_x_884:
[C---:B-1----:R-:W-:Y:S02]  /*10a0*/  PRMT R2, R5.reuse, 0x9910, RZ ;  /* 0x0000991005027816 */ /* 0x042fe400000000ff */
        /* <DEDUP_REMOVED lines=24> */
[----:B------:R-:W-:Y:S02]  /*1230*/  DFMA R10, R10, UR18, RZ ;  /* 0x000000120a0a7c2b */ /* 0x000fe400080000ff */
[----:B------:R-:W-:Y:S02]  /*1240*/  DADD R12, R14, -R12 ;  /* 0x000000000e0c7229 */ /* 0x000fe4000000080c */
[C---:B------:R-:W-:Y:S02]  /*1250*/  DFMA R14, R18.reuse, UR4, RZ ;  /* 0x00000004120e7c2b */ /* 0x040fe400080000ff */
[----:B------:R-:W-:-:S02]  /*1260*/  DFMA R18, R18, UR20, RZ ;  /* 0x0000001412127c2b */ /* 0x000fc400080000ff */
[C---:B------:R-:W-:Y:S02]  /*1270*/  DFMA R20, R8.reuse, UR6, R20 ;  /* 0x0000000608147c2b */ /* 0x040fe40008000014 */
[----:B------:R-:W-:Y:S02]  /*1280*/  DFMA R10, R8, UR22, R10 ;  /* 0x00000016080a7c2b */ /* 0x000fe4000800000a */
[C-C-:B--2---:R-:W-:Y:S02]  /*1290*/  DADD R8, R2.reuse, R6.reuse ;  /* 0x0000000002087229 */ /* 0x144fe40000000006 */
[----:B------:R-:W-:Y:S02]  /*12a0*/  DADD R2, R2, -R6 ;  /* 0x0000000002027229 */ /* 0x000fe40000000806 */
[C---:B------:R-:W-:Y:S02]  /*12b0*/  DFMA R14, R12.reuse, UR8, R14 ;  /* 0x000000080c0e7c2b */ /* 0x040fe4000800000e */
[----:B------:R-:W-:-:S02]  /*12c0*/  DFMA R18, R12, UR24, R18 ;  /* 0x000000180c127c2b */ /* 0x000fc40008000012 */
[C---:B------:R-:W-:Y:S02]  /*12d0*/  DFMA R20, R8.reuse, UR10, R20 ;  /* 0x0000000a08147c2b */ /* 0x040fe40008000014 */
[----:B------:R-:W-:Y:S02]  /*12e0*/  DFMA R10, R8, UR26, R10 ;  /* 0x0000001a080a7c2b */ /* 0x000fe4000800000a */
        /* <DEDUP_REMOVED lines=9> */
.L_x_883:
[----:B------:R-:W-:Y:S05]  /*1380*/  BSYNC.RECONVERGENT B0 ;  /* 0x0000000000007941 */ /* 0x000fea0003800200 */
.L_x_882:
[----:B------:R-:W-:Y:S06]  /*1390*/  BAR.SYNC.DEFER_BLOCKING 0x0 ;  /* 0x0000000000007b1d */ /* 0x000fec0000010000 */
[----:B0-2---:R-:W-:Y:S04]  /*13a0*/  LDS.64 R8, [R4] ;  /* 0x0000000004087984 */ /* 0x005fe80000000a00 */
[----:B-1----:R-:W0:Y:S04]  /*13b0*/  LDS.64 R10, [R4+0x5a0] ;  /* 0x0005a000040a7984 */ /* 0x002e280000000a00 */
[----:B------:R-:W-:Y:S04]  /*13c0*/  LDS.64 R14, [R4+0x120] ;  /* 0x00012000040e7984 */ /* 0x000fe80000000a00 */
[----:B------:R-:W1:Y:S04]  /*13d0*/  LDS.64 R18, [R4+0x480] ;  /* 0x0004800004127984 */ /* 0x000e680000000a00 */
[----:B------:R-:W-:Y:S04]  /*13e0*/  LDS.64 R2, [R4+0x240] ;  /* 0x0002400004027984 */ /* 0x000fe80000000a00 */
[----:B------:R-:W2:Y:S01]  /*13f0*/  LDS.64 R6, [R4+0x360] ;  /* 0x0003600004067984 */ /* 0x000ea20000000a00 */
[----:B0-----:R-:W-:-:S02]  /*1400*/  DADD R12, R8, R10 ;  /* 0x00000000080c7229 */ /* 0x001fc4000000000a */
[----:B------:R-:W-:-:S06]  /*1410*/  DADD R10, R8, -R10 ;  /* 0x00000000080a7229 */ /* 0x000fcc000000080a */
[----:B------:R-:W-:Y:S02]  /*1420*/  DFMA R20, R16, R12, RZ ;  /* 0x0000000c1014722b */ /* 0x000fe400000000ff */
[----:B------:R-:W-:Y:S02]  /*1430*/  DFMA R22, R12, UR18, RZ ;  /* 0x000000120c167c2b */ /* 0x000fe400080000ff */
[----:B------:R-:W-:Y:S02]  /*1440*/  DFMA R12, R10, UR4, RZ ;  /* 0x000000040a0c7c2b */ /* 0x000fe400080000ff */
[C-C-:B-1----:R-:W-:Y:S02]  /*1450*/  DADD R16, R14.reuse, R18.reuse ;  /* 0x000000000e107229 */ /* 0x142fe40000000012 */
[----:B------:R-:W-:Y:S02]  /*1460*/  DADD R8, R14, -R18 ;  /* 0x000000000e087229 */ /* 0x000fe40000000812 */
[----:B------:R-:W-:-:S02]  /*1470*/  DFMA R10, R10, UR20, RZ ;  /* 0x000000140a0a7c2b */ /* 0x000fc400080000ff */
[----:B--2---:R-:W-:Y:S02]  /*1480*/  DADD R4, R2, R6 ;  /* 0x0000000002047229 */ /* 0x004fe40000000006 */
        /* <DEDUP_REMOVED lines=13> */
[C-C-:B------:R-:W-:Y:S02]  /*1560*/  DADD R4, R2.reuse, R12.reuse ;  /* 0x0000000002047229 */ /* 0x140fe4000000000c */
[----:B------:R-:W-:Y:S01]  /*1570*/  DADD R6, R2, -R12 ;  /* 0x0000000002067229 */ /* 0x000fe2000000080c */
[----:B0-----:R-:W-:-:S04]  /*1580*/  IMAD R15, R0, 0x1b, R15 ;  /* 0x0000001b000f7824 */ /* 0x001fc800078e020f */
[----:B-1----:R-:W-:-:S05]  /*1590*/  IMAD.WIDE R2, R15, 0x8, R8 ;  /* 0x000000080f027825 */ /* 0x002fca00078e0208 */
[----:B------:R-:W-:Y:S04]  /*15a0*/  STG.E.64 desc[UR14][R2.64+0x48], R10 ;  /* 0x0000480a02007986 */ /* 0x000fe8000c101b0e */
[----:B------:R-:W-:Y:S04]  /*15b0*/  STG.E.64 desc[UR14][R2.64], R4 ;  /* 0x0000000402007986 */ /* 0x000fe8000c101b0e */
[----:B------:R-:W-:Y:S01]  /*15c0*/  STG.E.64 desc[UR14][R2.64+0x90], R6 ;  /* 0x0000900602007986 */ /* 0x000fe2000c101b0e */
[----:B------:R-:W-:Y:S05]  /*15d0*/  EXIT ;  /* 0x000000000000794d */ /* 0x000fea0003800000 */
.L_x_885:
        /* <DEDUP_REMOVED lines=10> */
.L_x_1129:


//--------------------- .text._Z32massMatrixMultiplyConstantKernelILi3ELi5ELi3EEviPKdS1_S1_S1_Pd --------------------------
	.section	.text._Z32massMatrixMultiplyConstantKernelILi3ELi5ELi3EEviPKdS1_S1_S1_Pd,"ax",@progbits
	.align	128
        .global         _Z32massMatrixMultiplyConstantKernelILi3ELi5ELi3EEviPKdS1_S1_S1_Pd
        .type           _Z32massMatrixMultiplyConstantKernelILi3ELi5ELi3EEviPKdS1_S1_S1_Pd,@function
        .size           _Z32massMatrixMultiplyConstantKernelILi3ELi5ELi3EEviPKdS1_S1_S1_Pd,(.L_x_1130 - _Z32massMatrixMultiplyConstantKernelILi3ELi5ELi3EEviPKdS1_S1_S1_Pd)
        .other          _Z32massMatrixMultiplyConstantKernelILi3ELi5ELi3EEviPKdS1_S1_S1_Pd,@"STO_CUDA_ENTRY STV_DEFAULT"
_Z32massMatrixMultiplyConstantKernelILi3ELi5ELi3EEviPKdS1_S1_S1_Pd:
.text._Z32massMatrixMultiplyConstantKernelILi3ELi5ELi3EEviPKdS1_S1_S1_Pd:
        /* <DEDUP_REMOVED lines=20> */
[----:B------:R0:W3:Y:S01]  /*0140*/  @!P0 LDG.E.64.CONSTANT R42, desc[UR4][R6.64+0x48] ;  /* 0x00004804062a8981 */ /* 0x0000e2000c1e9b00 */
[----:B------:R-:W-:Y:S01]  /*0150*/  LOP3.LUT R4, R3, 0xffff, RZ, 0xc0, !PT ;  /* 0x0000ffff03047812 */ /* 0x000fe200078ec0ff */
[----:B--2---:R-:W-:Y:S01]  /*0160*/  IMAD.U32 R28, RZ, RZ, UR8 ;  /* 0x00000008ff1c7e24 */ /* 0x004fe2000f8e00ff */
[----:B------:R-:W-:Y:S01]  /*0170*/  MOV R2, 0x400 ;  /* 0x0000040000027802 */ /* 0x000fe20000000f00 */
[----:B------:R-:W1:Y:S01]  /*0180*/  S2R R11, SR_CgaCtaId ;  /* 0x00000000000b7919 */ /* 0x000e620000008800 */
[----:B------:R-:W-:Y:S01]  /*0190*/  MOV R29, UR9 ;  /* 0x00000009001d7c02 */ /* 0x000fe20008000f00 */
[----:B------:R-:W-:Y:S01]  /*01a0*/  IMAD R4, R4, 0x5556, RZ ;  /* 0x0000555604047824 */ /* 0x000fe200078e02ff */
[----:B----4-:R-:W-:Y:S01]  /*01b0*/  MOV R24, UR12 ;  /* 0x0000000c00187c02 */ /* 0x010fe20008000f00 */
[----:B------:R-:W-:Y:S01]  /*01c0*/  IMAD.U32 R25, RZ, RZ, UR13 ;  /* 0x0000000dff197e24 */ /* 0x000fe2000f8e00ff */
[----:B-----5:R-:W-:Y:S01]  /*01d0*/  MOV R17, UR21 ;  /* 0x0000001500117c02 */ /* 0x020fe20008000f00 */
[----:B------:R-:W-:Y:S01]  /*01e0*/  IMAD.U32 R20, RZ, RZ, UR16 ;  /* 0x00000010ff147e24 */ /* 0x000fe2000f8e00ff */
[----:B------:R-:W-:Y:S01]  /*01f0*/  SHF.R.U32.HI R47, RZ, 0x10, R4 ;  /* 0x00000010ff2f7819 */ /* 0x000fe20000011604 */
[----:B------:R-:W-:Y:S01]  /*0200*/  IMAD.U32 R21, RZ, RZ, UR17 ;  /* 0x00000011ff157e24 */ /* 0x000fe2000f8e00ff */
[----:B------:R-:W-:Y:S01]  /*0210*/  MOV R12, UR24 ;  /* 0x00000018000c7c02 */ /* 0x000fe20008000f00 */
[----:B------:R-:W-:Y:S01]  /*0220*/  IMAD.U32 R16, RZ, RZ, UR20 ;  /* 0x00000014ff107e24 */ /* 0x000fe2000f8e00ff */
[----:B------:R-:W-:Y:S01]  /*0230*/  PRMT R4, R47, 0x9910, RZ ;  /* 0x000099102f047816 */ /* 0x000fe200000000ff */
[----:B------:R-:W-:Y:S01]  /*0240*/  IMAD.U32 R14, RZ, RZ, UR28 ;  /* 0x0000001cff0e7e24 */ /* 0x000fe2000f8e00ff */
[----:B------:R-:W-:Y:S01]  /*0250*/  MOV R23, UR15 ;  /* 0x0000000f00177c02 */ /* 0x000fe20008000f00 */
[----:B------:R-:W-:Y:S01]  /*0260*/  IMAD.U32 R15, RZ, RZ, UR29 ;  /* 0x0000001dff0f7e24 */ /* 0x000fe2000f8e00ff */
[----:B------:R-:W-:Y:S01]  /*0270*/  MOV R18, UR18 ;  /* 0x0000001200127c02 */ /* 0x000fe20008000f00 */
[----:B------:R-:W-:Y:S01]  /*0280*/  IMAD R4, R4, 0x3, RZ ;  /* 0x0000000304047824 */ /* 0x000fe200078e02ff */
[----:B0-----:R-:W-:Y:S01]  /*0290*/  MOV R6, UR26 ;  /* 0x0000001a00067c02 */ /* 0x001fe20008000f00 */
[----:B------:R-:W-:Y:S01]  /*02a0*/  IMAD.U32 R26, RZ, RZ, UR10 ;  /* 0x0000000aff1a7e24 */ /* 0x000fe2000f8e00ff */
[----:B------:R-:W-:Y:S01]  /*02b0*/  ISETP.GT.U32.AND P2, PT, R3, 0xe, PT ;  /* 0x0000000e0300780c */ /* 0x000fe20003f44070 */
[----:B------:R-:W-:Y:S01]  /*02c0*/  IMAD.U32 R27, RZ, RZ, UR11 ;  /* 0x0000000bff1b7e24 */ /* 0x000fe2000f8e00ff */
[----:B------:R-:W0:Y:S01]  /*02d0*/  LDCU.128 UR8, c[0x3][0x700] ;  /* 0x00c0e000ff0877ac */ /* 0x000e220008000c00 */
[----:B------:R-:W-:Y:S01]  /*02e0*/  IMAD.U32 R22, RZ, RZ, UR14 ;  /* 0x0000000eff167e24 */ /* 0x000fe2000f8e00ff */
[----:B------:R-:W-:Y:S01]  /*02f0*/  BSSY.RECONVERGENT B0, `(.L_x_886) ;  /* 0x0000061000007945 */ /* 0x000fe20003800200 */
[----:B------:R-:W-:Y:S01]  /*0300*/  IMAD.MOV R4, RZ, RZ, -R4 ;  /* 0x000000ffff047224 */ /* 0x000fe200078e0a04 */
[----:B------:R-:W2:Y:S01]  /*0310*/  LDCU.128 UR12, c[0x3][URZ] ;  /* 0x00c00000ff0c77ac */ /* 0x000ea20008000c00 */
[----:B------:R-:W-:Y:S01]  /*0320*/  IMAD.U32 R19, RZ, RZ, UR19 ;  /* 0x00000013ff137e24 */ /* 0x000fe2000f8e00ff */
[----:B------:R-:W-:Y:S01]  /*0330*/  ISETP.GT.U32.AND P1, PT, R5, 0x18, PT ;  /* 0x000000180500780c */ /* 0x000fe20003f24070 */
[----:B------:R-:W-:Y:S01]  /*0340*/  IMAD.U32 R10, RZ, RZ, UR22 ;  /* 0x00000016ff0a7e24 */ /* 0x000fe2000f8e00ff */
[----:B------:R-:W-:Y:S01]  /*0350*/  PRMT R4, R4, 0x7710, RZ ;  /* 0x0000771004047816 */ /* 0x000fe200000000ff */
[----:B------:R-:W-:Y:S01]  /*0360*/  IMAD.U32 R7, RZ, RZ, UR27 ;  /* 0x0000001bff077e24 */ /* 0x000fe2000f8e00ff */
[----:B------:R-:W4:Y:S01]  /*0370*/  LDCU.128 UR16, c[0x3][0x10] ;  /* 0x00c00200ff1077ac */ /* 0x000f220008000c00 */
[----:B-1----:R-:W-:-:S02]  /*0380*/  LEA R2, R11, R2, 0x18 ;  /* 0x000000020b027211 */ /* 0x002fc400078ec0ff */
[----:B------:R-:W-:Y:S01]  /*0390*/  MOV R11, UR23 ;  /* 0x00000017000b7c02 */ /* 0x000fe20008000f00 */
[----:B------:R-:W1:Y:S01]  /*03a0*/  LDCU.128 UR20, c[0x3][0x710] ;  /* 0x00c0e200ff1477ac */ /* 0x000e620008000c00 */
[----:B------:R-:W-:Y:S01]  /*03b0*/  IADD3 R4, PT, PT, R3, R4, RZ ;  /* 0x0000000403047210 */ /* 0x000fe20007ffe0ff */
[----:B------:R-:W-:Y:S02]  /*03c0*/  IMAD R2, R13, 0x3e8, R2 ;  /* 0x000003e80d027824 */ /* 0x000fe400078e0202 */
[----:B------:R-:W-:Y:S01]  /*03d0*/  IMAD.U32 R13, RZ, RZ, UR25 ;  /* 0x00000019ff0d7e24 */ /* 0x000fe2000f8e00ff */
[----:B------:R-:W-:Y:S01]  /*03e0*/  LOP3.LUT R4, R4, 0xffff, RZ, 0xc0, !PT ;  /* 0x0000ffff04047812 */ /* 0x000fe200078ec0ff */
[----:B------:R-:W-:Y:S01]  /*03f0*/  IMAD R47, R47, 0x28, R2 ;  /* 0x000000282f2f7824 */ /* 0x000fe200078e0202 */
[----:B------:R-:W0:Y:S03]  /*0400*/  LDCU.128 UR24, c[0x3][0x20] ;  /* 0x00c00400ff1877ac */ /* 0x000e260008000c00 */
[----:B------:R-:W-:Y:S01]  /*0410*/  IMAD R4, R4, 0x8, R47 ;  /* 0x0000000804047824 */ /* 0x000fe200078e022f */
[----:B------:R-:W-:Y:S06]  /*0420*/  BAR.SYNC.DEFER_BLOCKING 0x0 ;  /* 0x0000000000007b1d */ /* 0x000fec0000010000 */
[----:B---3--:R-:W-:-:S02]  /*0430*/  DADD R34, R44, R8 ;  /* 0x000000002c227229 */ /* 0x008fc40000000008 */
[----:B------:R-:W-:Y:S02]  /*0440*/  DADD R44, R44, -R8 ;  /* 0x000000002c2c7229 */ /* 0x000fe40000000808 */
[C-C-:B------:R-:W-:Y:S01]  /*0450*/  DADD R30, R42.reuse, R42.reuse ;  /* 0x000000002a1e7229 */ /* 0x140fe2000000002a */
[----:B------:R-:W-:Y:S01]  /*0460*/  IMAD.U32 R8, RZ, RZ, UR30 ;  /* 0x0000001eff087e24 */ /* 0x000fe2000f8e00ff */
[----:B------:R-:W-:Y:S01]  /*0470*/  DADD R42, R42, -R42 ;  /* 0x000000002a2a7229 */ /* 0x000fe2000000082a */
[----:B------:R-:W-:Y:S01]  /*0480*/  IMAD.U32 R9, RZ, RZ, UR31 ;  /* 0x0000001fff097e24 */ /* 0x000fe2000f8e00ff */
[----:B------:R-:W-:Y:S02]  /*0490*/  DFMA R36, R34, R28, RZ ;  /* 0x0000001c2224722b */ /* 0x000fe400000000ff */
[----:B------:R-:W-:Y:S02]  /*04a0*/  DFMA R38, R44, R24, RZ ;  /* 0x000000182c26722b */ /* 0x000fe400000000ff */
[----:B------:R-:W-:-:S02]  /*04b0*/  DMUL R30, R30, 0.5 ;  /* 0x3fe000001e1e7828 */ /* 0x000fc40000000000 */
[----:B------:R-:W-:Y:S02]  /*04c0*/  DFMA R40, R44, R16, RZ ;  /* 0x000000102c28722b */ /* 0x000fe400000000ff */
[----:B------:R-:W-:Y:S02]  /*04d0*/  DFMA R32, R34, R20, RZ ;  /* 0x000000142220722b */ /* 0x000fe400000000ff */
[----:B------:R-:W-:Y:S02]  /*04e0*/  DFMA R44, R44, R14, RZ ;  /* 0x0000000e2c2c722b */ /* 0x000fe400000000ff */
[----:B------:R-:W-:Y:S02]  /*04f0*/  DFMA R34, R34, R12, RZ ;  /* 0x0000000c2222722b */ /* 0x000fe400000000ff */
[----:B------:R-:W-:Y:S02]  /*0500*/  DFMA R36, R30, R26, R36 ;  /* 0x0000001a1e24722b */ /* 0x000fe40000000024 */
[----:B------:R-:W-:-:S02]  /*0510*/  DFMA R38, R42, R22, R38 ;  /* 0x000000162a26722b */ /* 0x000fc40000000026 */
[----:B------:R-:W-:Y:S02]  /*0520*/  DFMA R40, R42, R10, R40 ;  /* 0x0000000a2a28722b */ /* 0x000fe40000000028 */
[----:B------:R-:W-:Y:S02]  /*0530*/  DFMA R32, R30, R18, R32 ;  /* 0x000000121e20722b */ /* 0x000fe40000000020 */
[----:B------:R-:W-:Y:S02]  /*0540*/  DFMA R44, R42, R8, R44 ;  /* 0x000000082a2c722b */ /* 0x000fe4000000002c */
[----:B------:R-:W-:Y:S02]  /*0550*/  DFMA R34, R30, R6, R34 ;  /* 0x000000061e22722b */ /* 0x000fe40000000022 */
        /* <DEDUP_REMOVED lines=11> */
[----:B012-4-:R-:W-:Y:S05]  /*0610*/  @P2 BRA `(.L_x_887) ;  /* 0x0000000000b82947 */ /* 0x017fea0003800000 */
.L_x_888:
        /* <DEDUP_REMOVED lines=28> */
[----:B------:R-:W-:Y:S02]  /*07e0*/  DFMA R40, R40, R14, RZ ;  /* 0x0000000e2828722b */ /* 0x000fe400000000ff */
[C---:B------:R-:W-:Y:S02]  /*07f0*/  DFMA R42, R32.reuse, R26, R42 ;  /* 0x0000001a202a722b */ /* 0x040fe4000000002a */
[----:B------:R-:W-:Y:S02]  /*0800*/  DFMA R44, R32, R18, R44 ;  /* 0x00000012202c722b */ /* 0x000fe4000000002c */
[----:B------:R-:W-:-:S02]  /*0810*/  DFMA R36, R30, R22, R36 ;  /* 0x000000161e24722b */ /* 0x000fc40000000024 */
[----:B------:R-:W-:Y:S02]  /*0820*/  DFMA R38, R30, R10, R38 ;  /* 0x0000000a1e26722b */ /* 0x000fe40000000026 */
[----:B------:R-:W-:Y:S02]  /*0830*/  DFMA R34, R32, R6, R34 ;  /* 0x000000062022722b */ /* 0x000fe40000000022 */
[----:B------:R-:W-:Y:S02]  /*0840*/  DFMA R40, R30, R8, R40 ;  /* 0x000000081e28722b */ /* 0x000fe40000000028 */
[----:B------:R-:W-:Y:S02]  /*0850*/  DADD R30, R42, -R36 ;  /* 0x000000002a1e7229 */ /* 0x000fe40000000824 */
[----:B------:R-:W-:Y:S02]  /*0860*/  DADD R32, R44, -R38 ;  /* 0x000000002c207229 */ /* 0x000fe40000000826 */
[----:B------:R-:W-:-:S02]  /*0870*/  DADD R36, R42, R36 ;  /* 0x000000002a247229 */ /* 0x000fc40000000024 */
        /* <DEDUP_REMOVED lines=8> */
.L_x_887:
[----:B------:R-:W-:Y:S05]  /*0900*/  BSYNC.RECONVERGENT B0 ;  /* 0x0000000000007941 */ /* 0x000fea0003800200 */
.L_x_886:
[----:B------:R-:W1:Y:S01]  /*0910*/  LDCU.128 UR28, c[0x3][0x720] ;  /* 0x00c0e400ff1c77ac */ /* 0x000e620008000c00 */
[----:B------:R-:W-:Y:S01]  /*0920*/  BSSY.RECONVERGENT B0, `(.L_x_889) ;  /* 0x0000077000007945 */ /* 0x000fe20003800200 */
[----:B------:R-:W-:Y:S06]  /*0930*/  BAR.SYNC.DEFER_BLOCKING 0x0 ;  /* 0x0000000000007b1d */ /* 0x000fec0000010000 */
[----:B------:R-:W-:Y:S05]  /*0940*/  @P1 BRA `(.L_x_890) ;  /* 0x0000000400d01947 */ /* 0x000fea0003800000 */
.L_x_891:
[----:B--2---:R-:W-:Y:S01]  /*0950*/  PRMT R3, R5, 0x9910, RZ ;  /* 0x0000991005037816 */ /* 0x004fe200000000ff */
[----:B------:R-:W2:Y:S01]  /*0960*/  @!P0 LDC.64 R10, c[0x0][0x388] ;  /* 0x0000e200ff0a8b82 */ /* 0x000ea20000000a00 */
[----:B------:R-:W-:Y:S01]  /*0970*/  UMOV UR6, 0x1905 ;  /* 0x0000190500067882 */ /* 0x000fe20000000000 */
[----:B------:R-:W-:Y:S02]  /*0980*/  CS2R R12, SRZ ;  /* 0x00000000000c7805 */ /* 0x000fe4000001ff00 */
[----:B------:R-:W-:Y:S01]  /*0990*/  IMAD R3, R3, 0xcd, RZ ;  /* 0x000000cd03037824 */ /* 0x000fe200078e02ff */
[----:B0--3--:R-:W-:Y:S01]  /*09a0*/  CS2R R38, SRZ ;  /* 0x0000000000267805 */ /* 0x009fe2000001ff00 */
        /* <DEDUP_REMOVED lines=14> */
[----:B------:R-:W0:Y:S02]  /*0a90*/  @!P0 LDC.64 R52, c[0x0][0x388] ;  /* 0x0000e200ff348b82 */ /* 0x000e240000000a00 */
[----:B------:R-:W-:-:S05]  /*0aa0*/  IMAD R6, R6, 0x5, RZ ;  /* 0x0000000506067824 */ /* 0x000fca00078e02ff */
[----:B------:R-:W-:Y:S02]  /*0ab0*/  IADD3 R6, PT, PT, RZ, -R6, RZ ;  /* 0x80000006ff067210 */ /* 0x000fe40007ffe0ff */
[----:B------:R-:W-:Y:S01]  /*0ac0*/  MOV R17, UR21 ;  /* 0x0000001500117c02 */ /* 0x000fe20008000f00 */
[----:B------:R-:W-:Y:S01]  /*0ad0*/  IMAD.U32 R18, RZ, RZ, UR18 ;  /* 0x00000012ff127e24 */ /* 0x000fe2000f8e00ff */
[----:B------:R-:W-:Y:S01]  /*0ae0*/  PRMT R6, R6, 0x7710, RZ ;  /* 0x0000771006067816 */ /* 0x000fe200000000ff */
[----:B------:R-:W3:Y:S04]  /*0af0*/  @!P0 LDC.64 R44, c[0x0][0x388] ;  /* 0x0000e200ff2c8b82 */ /* 0x000ee80000000a00 */
[----:B------:R-:W-:-:S05]  /*0b00*/  IMAD.IADD R6, R6, 0x1, R5 ;  /* 0x0000000106067824 */ /* 0x000fca00078e0205 */
[----:B------:R-:W-:-:S04]  /*0b10*/  LOP3.LUT R6, R6, 0xff, RZ, 0xc0, !PT ;  /* 0x000000ff06067812 */ /* 0x000fc800078ec0ff */
[----:B------:R-:W-:-:S05]  /*0b20*/  PRMT R51, R6, 0x5410, R3 ;  /* 0x0000541006337816 */ /* 0x000fca0000000003 */
[----:B------:R-:W-:-:S04]  /*0b30*/  IDP.2A.LO.U16.U8 R51, R51, UR6, RZ ;  /* 0x0000000633337c26 */ /* 0x000fc800080010ff */
[----:B------:R-:W-:-:S04]  /*0b40*/  @!P0 IMAD R7, R0, 0x7d, R51 ;  /* 0x0000007d00078824 */ /* 0x000fc800078e0233 */
[----:B--2---:R-:W-:-:S05]  /*0b50*/  @!P0 IMAD.WIDE R10, R7, 0x8, R10 ;  /* 0x00000008070a8825 */ /* 0x004fca00078e020a */
[----:B------:R-:W2:Y:S04]  /*0b60*/  @!P0 LDG.E.64.CONSTANT R12, desc[UR4][R10.64+0x20] ;  /* 0x000020040a0c8981 */ /* 0x000ea8000c1e9b00 */
[----:B------:R4:W5:Y:S01]  /*0b70*/  @!P0 LDG.E.64.CONSTANT R38, desc[UR4][R10.64] ;  /* 0x000000040a268981 */ /* 0x000962000c1e9b00 */
[----:B------:R-:W-:Y:S02]  /*0b80*/  LOP3.LUT R3, R3, 0xffff, RZ, 0xc0, !PT ;  /* 0x0000ffff03037812 */ /* 0x000fe400078ec0ff */
[----:B------:R-:W-:Y:S02]  /*0b90*/  CS2R R42, SRZ ;  /* 0x00000000002a7805 */ /* 0x000fe4000001ff00 */
[----:B------:R-:W-:Y:S02]  /*0ba0*/  MOV R19, UR19 ;  /* 0x0000001300137c02 */ /* 0x000fe40008000f00 */
[----:B------:R-:W-:Y:S01]  /*0bb0*/  CS2R R40, SRZ ;  /* 0x0000000000287805 */ /* 0x000fe2000001ff00 */
[----:B------:R-:W-:-:S04]  /*0bc0*/  IMAD R3, R3, 0xc8, R2 ;  /* 0x000000c803037824 */ /* 0x000fc800078e0202 */
[----:B------:R-:W-:Y:S01]  /*0bd0*/  IMAD R3, R6, 0x28, R3 ;  /* 0x0000002806037824 */ /* 0x000fe200078e0203 */
[----:B----4-:R-:W-:Y:S01]  /*0be0*/  MOV R11, UR23 ;  /* 0x00000017000b7c02 */ /* 0x010fe20008000f00 */
[----:B------:R-:W-:-:S03]  /*0bf0*/  IMAD.U32 R10, RZ, RZ, UR22 ;  /* 0x00000016ff0a7e24 */ /* 0x000fc6000f8e00ff */
[----:B------:R-:W-:Y:S04]  /*0c00*/  LDS.64 R48, [R3] ;  /* 0x0000000003307984 */ /* 0x000fe80000000a00 */
[----:B------:R-:W4:Y:S04]  /*0c10*/  LDS.64 R6, [R3+0x10] ;  /* 0x0000100003067984 */ /* 0x000f280000000a00 */
[----:B------:R-:W1:Y:S01]  /*0c20*/  LDS.64 R30, [R3+0x8] ;  /* 0x00000800031e7984 */ /* 0x000e620000000a00 */
[C-C-:B----4-:R-:W-:Y:S02]  /*0c30*/  DADD R8, R48.reuse, R6.reuse ;  /* 0x0000000030087229 */ /* 0x150fe40000000006 */
        /* <DEDUP_REMOVED lines=8> */
[----:B------:R-:W-:Y:S02]  /*0cc0*/  DFMA R6, R30, R22, R6 ;  /* 0x000000161e06722b */ /* 0x000fe40000000006 */
[C---:B------:R-:W-:Y:S02]  /*0cd0*/  DFMA R36, R46.reuse, R26, R36 ;  /* 0x0000001a2e24722b */ /* 0x040fe40000000024 */
[----:B------:R-:W-:Y:S02]  /*0ce0*/  DFMA R34, R46, R18, R34 ;  /* 0x000000122e22722b */ /* 0x000fe40000000022 */
[----:B------:R-:W-:-:S04]  /*0cf0*/  DFMA R14, R30, R10, R14 ;  /* 0x0000000a1e0e722b */ /* 0x000fc8000000000e */
[C-C-:B------:R-:W-:Y:S02]  /*0d00*/  DADD R32, -R6.reuse, R36.reuse ;  /* 0x0000000006207229 */ /* 0x140fe40000000124 */
[----:B------:R-:W-:-:S06]  /*0d10*/  DADD R6, R6, R36 ;  /* 0x0000000006067229 */ /* 0x000fcc0000000024 */
[----:B--2---:R-:W-:Y:S02]  /*0d20*/  DMUL R12, R32, R12 ;  /* 0x0000000c200c7228 */ /* 0x004fe40000000000 */
[C-C-:B------:R-:W-:Y:S02]  /*0d30*/  DADD R32, R34.reuse, R14.reuse ;  /* 0x0000000022207229 */ /* 0x140fe4000000000e */
[----:B------:R-:W-:Y:S01]  /*0d40*/  DADD R34, R34, -R14 ;  /* 0x0000000022227229 */ /* 0x000fe2000000080e */
[----:B------:R-:W-:-:S03]  /*0d50*/  @!P0 IMAD R15, R0, 0x7d, R51 ;  /* 0x0000007d000f8824 */ /* 0x000fc600078e0233 */
[CCC-:B-----5:R-:W-:Y:S02]  /*0d60*/  DFMA R36, R6.reuse, R38.reuse, -R12.reuse ;  /* 0x000000260624722b */ /* 0x1e0fe4000000080c */
[----:B------:R-:W-:Y:S01]  /*0d70*/  DFMA R38, R6, R38, R12 ;  /* 0x000000260626722b */ /* 0x000fe2000000000c */
[----:B0-----:R-:W-:Y:S01]  /*0d80*/  @!P0 IMAD.WIDE R52, R15, 0x8, R52 ;  /* 0x000000080f348825 */ /* 0x001fe200078e0234 */
[----:B------:R-:W-:-:S03]  /*0d90*/  MOV R13, UR25 ;  /* 0x00000019000d7c02 */ /* 0x000fc60008000f00 */
[----:B------:R-:W-:Y:S01]  /*0da0*/  IMAD.U32 R12, RZ, RZ, UR24 ;  /* 0x00000018ff0c7e24 */ /* 0x000fe2000f8e00ff */
[----:B------:R-:W-:Y:S01]  /*0db0*/  MOV R15, UR29 ;  /* 0x0000001d000f7c02 */ /* 0x000fe20008000f00 */
[----:B------:R-:W-:Y:S01]  /*0dc0*/  IMAD.U32 R14, RZ, RZ, UR28 ;  /* 0x0000001cff0e7e24 */ /* 0x000fe2000f8e00ff */
[----:B------:R-:W-:Y:S01]  /*0dd0*/  MOV R7, UR27 ;  /* 0x0000001b00077c02 */ /* 0x000fe20008000f00 */
[----:B------:R-:W-:Y:S01]  /*0de0*/  IMAD.U32 R6, RZ, RZ, UR26 ;  /* 0x0000001aff067e24 */ /* 0x000fe2000f8e00ff */
[----:B------:R-:W2:Y:S01]  /*0df0*/  @!P0 LDG.E.64.CONSTANT R42, desc[UR4][R52.64+0x18] ;  /* 0x00001804342a8981 */ /* 0x000ea2000c1e9b00 */
[----:B------:R-:W-:Y:S02]  /*0e00*/  DFMA R8, R8, R12, RZ ;  /* 0x0000000c0808722b */ /* 0x000fe400000000ff */
[----:B------:R-:W-:Y:S01]  /*0e10*/  DFMA R48, R48, R14, RZ ;  /* 0x0000000e3030722b */ /* 0x000fe200000000ff */
[----:B------:R-:W-:Y:S01]  /*0e20*/  @!P0 IMAD R51, R0, 0x7d, R51 ;  /* 0x0000007d00338824 */ /* 0x000fe200078e0233 */
[----:B------:R-:W4:Y:S04]  /*0e30*/  @!P0 LDG.E.64.CONSTANT R40, desc[UR4][R52.64+0x8] ;  /* 0x0000080434288981 */ /* 0x000f28000c1e9b00 */
[----:B------:R-:W-:Y:S01]  /*0e40*/  DFMA R46, R46, R6, R8 ;  /* 0x000000062e2e722b */ /* 0x000fe20000000008 */
[----:B------:R-:W-:Y:S01]  /*0e50*/  IMAD.U32 R8, RZ, RZ, UR30 ;  /* 0x0000001eff087e24 */ /* 0x000fe2000f8e00ff */
[----:B------:R-:W-:Y:S01]  /*0e60*/  MOV R9, UR31 ;  /* 0x0000001f00097c02 */ /* 0x000fe20008000f00 */
[----:B---3--:R-:W-:-:S05]  /*0e70*/  @!P0 IMAD.WIDE R44, R51, 0x8, R44 ;  /* 0x00000008332c8825 */ /* 0x008fca00078e022c */
[----:B------:R-:W-:Y:S01]  /*0e80*/  DFMA R48, R30, R8, R48 ;  /* 0x000000081e30722b */ /* 0x000fe20000000030 */
[----:B------:R-:W-:-:S06]  /*0e90*/  CS2R R30, SRZ ;  /* 0x00000000001e7805 */ /* 0x000fcc000001ff00 */
[----:B------:R-:W3:Y:S01]  /*0ea0*/  @!P0 LDG.E.64.CONSTANT R30, desc[UR4][R44.64+0x10] ;  /* 0x000010042c1e8981 */ /* 0x000ee2000c1e9b00 */
[----:B------:R-:W-:Y:S01]  /*0eb0*/  ISETP.GE.U32.AND P1, PT, R5, 0x10, PT ;  /* 0x000000100500780c */ /* 0x000fe20003f26070 */
[----:B--2---:R-:W-:Y:S02]  /*0ec0*/  DMUL R34, R34, R42 ;  /* 0x0000002a22227228 */ /* 0x004fe40000000000 */
[C-C-:B------:R-:W-:Y:S02]  /*0ed0*/  DADD R42, R46.reuse, -R48.reuse ;  /* 0x000000002e2a7229 */ /* 0x140fe40000000830 */
[----:B------:R-:W-:-:S04]  /*0ee0*/  DADD R46, R46, R48 ;  /* 0x000000002e2e7229 */ /* 0x000fc80000000030 */
[CCC-:B----4-:R-:W-:Y:S02]  /*0ef0*/  DFMA R48, R32.reuse, R40.reuse, -R34.reuse ;  /* 0x000000282030722b */ /* 0x1d0fe40000000822 */
[----:B------:R-:W-:Y:S02]  /*0f00*/  DFMA R34, R32, R40, R34 ;  /* 0x000000282022722b */ /* 0x000fe40000000022 */
[C---:B------:R-:W-:Y:S02]  /*0f10*/  DFMA R32, R38.reuse, R28, RZ ;  /* 0x0000001c2620722b */ /* 0x040fe400000000ff */
[----:B------:R-:W-:Y:S02]  /*0f20*/  DFMA R38, R38, R26, RZ ;  /* 0x0000001a2626722b */ /* 0x000fe400000000ff */
[----:B---3--:R-:W-:-:S08]  /*0f30*/  DMUL R42, R42, R30 ;  /* 0x0000001e2a2a7228 */ /* 0x008fd00000000000 */
[----:B------:R-:W-:Y:S02]  /*0f40*/  DFMA R42, R46, R30, R42 ;  /* 0x0000001e2e2a722b */ /* 0x000fe4000000002a */
[C---:B------:R-:W-:Y:S02]  /*0f50*/  DFMA R30, R36.reuse, R24, RZ ;  /* 0x00000018241e722b */ /* 0x040fe400000000ff */
[----:B------:R-:W-:Y:S02]  /*0f60*/  DFMA R36, R36, R22, RZ ;  /* 0x000000162424722b */ /* 0x000fe400000000ff */
[----:B------:R-:W-:Y:S02]  /*0f70*/  DFMA R32, R34, R20, R32 ;  /* 0x000000142220722b */ /* 0x000fe40000000020 */
[----:B------:R-:W-:Y:S02]  /*0f80*/  DMUL R42, R42, 0.5 ;  /* 0x3fe000002a2a7828 */ /* 0x000fe40000000000 */
[----:B------:R-:W-:-:S02]  /*0f90*/  DFMA R30, R48, R16, R30 ;  /* 0x00000010301e722b */ /* 0x000fc4000000001e */
[----:B------:R-:W-:Y:S02]  /*0fa0*/  DFMA R38, R34, R18, R38 ;  /* 0x000000122226722b */ /* 0x000fe40000000026 */
[----:B------:R-:W-:Y:S02]  /*0fb0*/  DFMA R36, R48, R10, R36 ;  /* 0x0000000a3024722b */ /* 0x000fe40000000024 */
        /* <DEDUP_REMOVED lines=10> */
[----:B------:R-:W-:-:S05]  /*1060*/  VIADD R32, R5, 0x9 ;  /* 0x0000000905207836 */ /* 0x000fca0000000000 */
[----:B------:R-:W-:Y:S01]  /*1070*/  MOV R5, R32 ;  /* 0x0000002000057202 */ /* 0x000fe20000000f00 */
[----:B------:R-:W-:Y:S06]  /*1080*/  @!P1 BRA `(.L_x_891) ;  /* 0xfffffff800309947 */ /* 0x000fec000383ffff */
.L_x_890:
[----:B-1----:R-:W-:Y:S05]  /*1090*/  BSYNC.RECONVERGENT B0 ;  /* 0x0000000000007941 */ /* 0x002fea0003800200 */
.L_x_889:
[----:B--2---:R-:W1:Y:S01]  /*10a0*/  S2R R3, SR_TID.X ;  /* 0x0000000000037919 */ /* 0x004e620000002100 */
[----:B------:R-:W-:Y:S01]  /*10b0*/  BSSY.RECONVERGENT B0, `(.L_x_892) ;  /* 0x0000032000007945 */ /* 0x000fe20003800200 */
[----:B------:R-:W-:Y:S01]  /*10c0*/  BAR.SYNC.DEFER_BLOCKING 0x0 ;  /* 0x0000000000007b1d */ /* 0x000fe20000010000 */
[----:B-1----:R-:W-:-:S13]  /*10d0*/  ISETP.GT.U32.AND P0, PT, R3, 0xe, PT ;  /* 0x0000000e0300780c */ /* 0x002fda0003f04070 */
[----:B------:R-:W-:Y:S05]  /*10e0*/  @P0 BRA `(.L_x_893) ;  /* 0x0000000000b80947 */ /* 0x000fea0003800000 */
.L_x_894:
[C---:B-1----:R-:W-:Y:S02]  /*10f0*/  PRMT R5, R3.reuse, 0x9910, RZ ;  /* 0x0000991003057816 */ /* 0x042fe400000000ff */
[----:B------:R-:W-:-:S03]  /*1100*/  ISETP.GE.U32.AND P0, PT, R3, 0x6, PT ;  /* 0x000000060300780c */ /* 0x000fc60003f06070 */
[----:B------:R-:W-:-:S05]  /*1110*/  IMAD R5, R5, 0xab, RZ ;  /* 0x000000ab05057824 */ /* 0x000fca00078e02ff */
[----:B------:R-:W-:-:S04]  /*1120*/  LOP3.LUT R5, R5, 0xffff, RZ, 0xc0, !PT ;  /* 0x0000ffff05057812 */ /* 0x000fc800078ec0ff */
[----:B------:R-:W-:-:S04]  /*1130*/  SHF.R.U32.HI R5, RZ, 0x9, R5 ;  /* 0x00000009ff057819 */ /* 0x000fc80000011605 */
[C---:B0--3--:R-:W-:Y:S02]  /*1140*/  PRMT R30, R5.reuse, 0x9910, RZ ;  /* 0x00009910051e7816 */ /* 0x049fe400000000ff */
        /* <DEDUP_REMOVED lines=19> */
[----:B--2---:R-:W-:Y:S02]  /*1280*/  DADD R32, R38, R38 ;  /* 0x0000000026207229 */ /* 0x004fe40000000026 */
[----:B------:R-:W-:-:S02]  /*1290*/  DFMA R34, R30, R24, RZ ;  /* 0x000000181e22722b */ /* 0x000fc400000000ff */
[----:B------:R-:W-:Y:S02]  /*12a0*/  DFMA R44, R44, R26, RZ ;  /* 0x0000001a2c2c722b */ /* 0x000fe400000000ff */
[----:B------:R-:W-:Y:S02]  /*12b0*/  DFMA R30, R30, R22, RZ ;  /* 0x000000161e1e722b */ /* 0x000fe400000000ff */
[----:B------:R-:W-:Y:S02]  /*12c0*/  DFMA R40, R42, R20, R40 ;  /* 0x000000142a28722b */ /* 0x000fe40000000028 */
[----:B------:R-:W-:Y:S02]  /*12d0*/  DADD R38, R38, -R38 ;  /* 0x0000000026267229 */ /* 0x000fe40000000826 */
[----:B------:R-:W-:Y:S02]  /*12e0*/  DMUL R32, R32, 0.5 ;  /* 0x3fe0000020207828 */ /* 0x000fe40000000000 */
        /* <DEDUP_REMOVED lines=14> */
.L_x_893:
[----:B------:R-:W-:Y:S05]  /*13d0*/  BSYNC.RECONVERGENT B0 ;  /* 0x0000000000007941 */ /* 0x000fea0003800200 */
.L_x_892:
[----:B------:R-:W-:Y:S06]  /*13e0*/  BAR.SYNC.DEFER_BLOCKING 0x0 ;  /* 0x0000000000007b1d */ /* 0x000fec0000010000 */
[----:B------:R-:W2:Y:S01]  /*13f0*/  LDCU UR6, c[0x0][0x380] ;  /* 0x00007000ff0677ac */ /* 0x000ea20008000800 */
[----:B01-3--:R-:W-:Y:S01]  /*1400*/  LDS.64 R30, [R4] ;  /* 0x00000000041e7984 */ /* 0x00bfe20000000a00 */
[----:B--2---:R-:W-:-:S03]  /*1410*/  ISETP.GE.AND P0, PT, R0, UR6, PT ;  /* 0x0000000600007c0c */ /* 0x004fc6000bf06270 */
[----:B------:R-:W0:Y:S04]  /*1420*/  LDS.64 R32, [R4+0x320] ;  /* 0x0003200004207984 */ /* 0x000e280000000a00 */
[----:B------:R-:W-:Y:S04]  /*1430*/  LDS.64 R36, [R4+0xc8] ;  /* 0x0000c80004247984 */ /* 0x000fe80000000a00 */
[----:B------:R-:W1:Y:S04]  /*1440*/  LDS.64 R38, [R4+0x258] ;  /* 0x0002580004267984 */ /* 0x000e680000000a00 */
[----:B------:R2:W3:Y:S01]  /*1450*/  LDS.64 R2, [R4+0x190] ;  /* 0x0001900004027984 */ /* 0x0004e20000000a00 */
        /* <DEDUP_REMOVED lines=8> */
[----:B------:R-:W-:Y:S02]  /*14e0*/  DFMA R36, R32, R22, RZ ;  /* 0x000000162024722b */ /* 0x000fe400000000ff */
[----:B---3--:R-:W-:Y:S02]  /*14f0*/  DADD R22, R2, R2 ;  /* 0x0000000002167229 */ /* 0x008fe40000000002 */
[----:B------:R-:W-:-:S02]  /*1500*/  DFMA R24, R32, R24, RZ ;  /* 0x000000182018722b */ /* 0x000fc400000000ff */
[C---:B------:R-:W-:Y:S01]  /*1510*/  DFMA R34, R30.reuse, R18, R34 ;  /* 0x000000121e22722b */ /* 0x040fe20000000022 */
[----:B------:R-:W1:Y:S01]  /*1520*/  LDC.64 R18, c[0x0][0x3a8] ;  /* 0x0000ea00ff127b82 */ /* 0x000e620000000a00 */
[----:B------:R-:W-:Y:S02]  /*1530*/  DFMA R28, R30, R20, R28 ;  /* 0x000000141e1c722b */ /* 0x000fe4000000001c */
[----:B------:R-:W-:Y:S02]  /*1540*/  DFMA R36, R26, R10, R36 ;  /* 0x0000000a1a24722b */ /* 0x000fe40000000024 */
[----:B------:R-:W-:Y:S02]  /*1550*/  DMUL R22, R22, 0.5 ;  /* 0x3fe0000016167828 */ /* 0x000fe40000000000 */
[----:B------:R-:W-:Y:S02]  /*1560*/  DADD R2, R2, -R2 ;  /* 0x0000000002027229 */ /* 0x000fe40000000802 */
[----:B------:R-:W-:-:S04]  /*1570*/  DFMA R24, R26, R16, R24 ;  /* 0x000000101a18722b */ /* 0x000fc80000000018 */
[C---:B------:R-:W-:Y:S02]  /*1580*/  DFMA R28, R22.reuse, R12, R28 ;  /* 0x0000000c161c722b */ /* 0x040fe4000000001c */
[----:B------:R-:W-:Y:S02]  /*1590*/  DFMA R34, R22, R6, R34 ;  /* 0x000000061622722b */ /* 0x000fe40000000022 */
[C---:B------:R-:W-:Y:S01]  /*15a0*/  DFMA R36, R2.reuse, R8, R36 ;  /* 0x000000080224722b */ /* 0x040fe20000000024 */
[----:B0-----:R-:W-:Y:S01]  /*15b0*/  IMAD R7, R0, 0x1b, R5 ;  /* 0x0000001b00077824 */ /* 0x001fe200078e0205 */
[----:B------:R-:W-:-:S03]  /*15c0*/  DFMA R24, R2, R14, R24 ;  /* 0x0000000e0218722b */ /* 0x000fc60000000018 */
[----:B-1----:R-:W-:-:S03]  /*15d0*/  IMAD.WIDE R18, R7, 0x8, R18 ;  /* 0x0000000807127825 */ /* 0x002fc600078e0212 */
[----:B------:R-:W-:Y:S02]  /*15e0*/  DADD R34, R34, R36 ;  /* 0x0000000022227229 */ /* 0x000fe40000000024 */
[C-C-:B------:R-:W-:Y:S02]  /*15f0*/  DADD R2, R28.reuse, R24.reuse ;  /* 0x000000001c027229 */ /* 0x140fe40000000018 */
[----:B------:R-:W-:-:S03]  /*1600*/  DADD R4, R28, -R24 ;  /* 0x000000001c047229 */ /* 0x000fc60000000818 */
[----:B------:R-:W-:Y:S04]  /*1610*/  STG.E.64 desc[UR4][R18.64+0x48], R34 ;  /* 0x0000482212007986 */ /* 0x000fe8000c101b04 */
[----:B------:R-:W-:Y:S04]  /*1620*/  STG.E.64 desc[UR4][R18.64], R2 ;  /* 0x0000000212007986 */ /* 0x000fe8000c101b04 */
[----:B------:R-:W-:Y:S01]  /*1630*/  STG.E.64 desc[UR4][R18.64+0x90], R4 ;  /* 0x0000900412007986 */ /* 0x000fe2000c101b04 */
[----:B------:R-:W-:Y:S05]  /*1640*/  EXIT ;  /* 0x000000000000794d */ /* 0x000fea0003800000 */
.L_x_895:
        /* <DEDUP_REMOVED lines=11> */
.L_x_1130:


//--------------------- .text._Z32massMatrixMultiplyRegisterKernelILi3ELi5ELi3EEviPKdS1_S1_S1_Pd --------------------------
	.section	.text._Z32massMatrixMultiplyRegisterKernelILi3ELi5ELi3EEviPKdS1_S1_S1_Pd,"ax",@progbits
	.align	128
        .global         _Z32massMatrixMultiplyRegisterKernelILi3ELi5ELi3EEviPKdS1_S1_S1_Pd
        .type           _Z32massMatrixMultiplyRegisterKernelILi3ELi5ELi3EEviPKdS1_S1_S1_Pd,@function
        .size           _Z32massMatrixMultiplyRegisterKernelILi3ELi5ELi3EEviPKdS1_S1_S1_Pd,(.L_x_1131 - _Z32massMatrixMultiplyRegisterKernelILi3ELi5ELi3EEviPKdS1_S1_S1_Pd)
        .other          _Z32massMatrixMultiplyRegisterKernelILi3ELi5ELi3EEviPKdS1_S1_S1_Pd,@"STO_CUDA_ENTRY STV_DEFAULT"
_Z32massMatrixMultiplyRegisterKernelILi3ELi5ELi3EEviPKdS1_S1_S1_Pd:
.text._Z32massMatrixMultiplyRegisterKernelILi3ELi5ELi3EEviPKdS1_S1_S1_Pd:
        /* <DEDUP_REMOVED lines=25> */
[C---:B------:R-:W-:Y:S02]  /*0190*/  @!P1 VIADD R10, R21.reuse, 0xbb8 ;  /* 0x00000bb8150a9836 */ /* 0x040fe40000000000 */
[----:B------:R-:W-:-:S03]  /*01a0*/  @!P1 VIADD R11, R21, 0xbe8 ;  /* 0x00000be8150b9836 */ /* 0x000fc60000000000 */
[C---:B------:R-:W-:Y:S02]  /*01b0*/  @!P1 LEA R10, R14.reuse, R10, 0x18 ;  /* 0x0000000a0e0a9211 */ /* 0x040fe400078ec0ff */
[----:B------:R-:W-:-:S03]  /*01c0*/  @!P1 LEA R12, R14, R11, 0x18 ;  /* 0x0000000b0e0c9211 */ /* 0x000fc600078ec0ff */
[C---:B------:R-:W-:Y:S02]  /*01d0*/  @!P1 IMAD R29, R3.reuse, 0x8, R10 ;  /* 0x00000008031d9824 */ /* 0x040fe400078e020a */
[C---:B------:R-:W-:Y:S01]  /*01e0*/  @!P1 IMAD R28, R3.reuse, 0x8, R12 ;  /* 0x00000008031c9824 */ /* 0x040fe200078e020c */
[----:B------:R-:W-:Y:S02]  /*01f0*/  LEA R21, R14, R21, 0x18 ;  /* 0x000000150e157211 */ /* 0x000fe400078ec0ff */
[----:B------:R-:W-:Y:S01]  /*0200*/  ISETP.GT.U32.AND P2, PT, R3, 0xe, PT ;  /* 0x0000000e0300780c */ /* 0x000fe20003f44070 */
[----:B------:R-:W-:Y:S01]  /*0210*/  BSSY.RECONVERGENT B0, `(.L_x_896) ;  /* 0x0000079000007945 */ /* 0x000fe20003800200 */
[----:B--2---:R-:W-:Y:S04]  /*0220*/  @!P1 STS.64 [R29], R24 ;  /* 0x000000181d009388 */ /* 0x004fe80000000a00 */
[----:B---3--:R-:W-:Y:S01]  /*0230*/  @!P1 STS.64 [R28], R26 ;  /* 0x0000001a1c009388 */ /* 0x008fe20000000a00 */
[----:B------:R-:W-:Y:S06]  /*0240*/  BAR.SYNC.DEFER_BLOCKING 0x0 ;  /* 0x0000000000007b1d */ /* 0x000fec0000010000 */
[----:B------:R-:W1:Y:S04]  /*0250*/  LDS.128 R16, [R21+0xbe0] ;  /* 0x000be00015107984 */ /* 0x000e680000000c00 */
[----:B0-----:R-:W0:Y:S04]  /*0260*/  LDS.128 R8, [R21+0xbc0] ;  /* 0x000bc00015087984 */ /* 0x001e280000000c00 */
[----:B------:R-:W2:Y:S04]  /*0270*/  LDS.128 R12, [R21+0xbf0] ;  /* 0x000bf000150c7984 */ /* 0x000ea80000000c00 */
[----:B------:R-:W3:Y:S01]  /*0280*/  LDS.64 R24, [R21+0xc10] ;  /* 0x000c100015187984 */ /* 0x000ee20000000a00 */
        /* <DEDUP_REMOVED lines=12> */
[----:B------:R-:W2:Y:S01]  /*0350*/  LDS.64 R14, [R21+0xbb8] ;  /* 0x000bb800150e7984 */ /* 0x000ea20000000a00 */
[----:B------:R-:W-:Y:S02]  /*0360*/  R2UR UR8, R12 ;  /* 0x000000000c0872ca */ /* 0x000fe400000e0000 */
[----:B------:R-:W-:-:S02]  /*0370*/  R2UR UR9, R13 ;  /* 0x000000000d0972ca */ /* 0x000fc400000e0000 */
[----:B---3--:R-:W-:Y:S02]  /*0380*/  R2UR UR14, R24 ;  /* 0x00000000180e72ca */ /* 0x008fe400000e0000 */
[----:B-1----:R-:W-:Y:S02]  /*0390*/  R2UR UR24, R18 ;  /* 0x00000000121872ca */ /* 0x002fe400000e0000 */
[----:B------:R-:W-:Y:S02]  /*03a0*/  LOP3.LUT R18, R3, 0xffff, RZ, 0xc0, !PT ;  /* 0x0000ffff03127812 */ /* 0x000fe400078ec0ff */
[----:B------:R-:W-:Y:S02]  /*03b0*/  R2UR UR25, R19 ;  /* 0x00000000131972ca */ /* 0x000fe400000e0000 */
[----:B------:R-:W-:Y:S01]  /*03c0*/  R2UR UR10, R16 ;  /* 0x00000000100a72ca */ /* 0x000fe200000e0000 */
[----:B------:R-:W-:Y:S01]  /*03d0*/  IMAD R26, R18, 0x5556, RZ ;  /* 0x00005556121a7824 */ /* 0x000fe200078e02ff */
[----:B------:R-:W-:Y:S01]  /*03e0*/  R2UR UR11, R17 ;  /* 0x00000000110b72ca */ /* 0x000fe200000e0000 */
[----:B----4-:R-:W-:-:S02]  /*03f0*/  DADD R18, R22, R6 ;  /* 0x0000000016127229 */ /* 0x010fc40000000006 */
[----:B-----5:R-:W-:Y:S01]  /*0400*/  DADD R16, R4, R4 ;  /* 0x0000000004107229 */ /* 0x020fe20000000004 */
[----:B0-----:R-:W-:Y:S01]  /*0410*/  R2UR UR26, R10 ;  /* 0x000000000a1a72ca */ /* 0x001fe200000e0000 */
[----:B------:R-:W-:Y:S01]  /*0420*/  DADD R6, R22, -R6 ;  /* 0x0000000016067229 */ /* 0x000fe20000000806 */
[----:B------:R-:W-:Y:S02]  /*0430*/  R2UR UR27, R11 ;  /* 0x000000000b1b72ca */ /* 0x000fe400000e0000 */
[----:B------:R-:W-:Y:S01]  /*0440*/  SHF.R.U32.HI R22, RZ, 0x10, R26 ;  /* 0x00000010ff167819 */ /* 0x000fe2000001161a */
[C---:B------:R-:W-:Y:S02]  /*0450*/  DFMA R10, R18.reuse, UR20, RZ ;  /* 0x00000014120a7c2b */ /* 0x040fe400080000ff */
[----:B------:R-:W-:Y:S01]  /*0460*/  DFMA R12, R18, UR24, RZ ;  /* 0x00000018120c7c2b */ /* 0x000fe200080000ff */
[----:B------:R-:W-:Y:S01]  /*0470*/  PRMT R23, R22, 0x9910, RZ ;  /* 0x0000991016177816 */ /* 0x000fe200000000ff */
[----:B------:R-:W-:-:S02]  /*0480*/  DMUL R16, R16, 0.5 ;  /* 0x3fe0000010107828 */ /* 0x000fc40000000000 */
[----:B--2---:R-:W-:Y:S01]  /*0490*/  DFMA R18, R14, R18, RZ ;  /* 0x000000120e12722b */ /* 0x004fe200000000ff */
[----:B------:R-:W-:Y:S01]  /*04a0*/  R2UR UR15, R25 ;  /* 0x00000000190f72ca */ /* 0x000fe200000e0000 */
[----:B------:R-:W-:Y:S01]  /*04b0*/  IMAD R23, R23, 0x3, RZ ;  /* 0x0000000317177824 */ /* 0x000fe200078e02ff */
[----:B------:R-:W-:Y:S02]  /*04c0*/  R2UR UR12, R8 ;  /* 0x00000000080c72ca */ /* 0x000fe400000e0000 */
[----:B------:R-:W-:Y:S01]  /*04d0*/  R2UR UR13, R9 ;  /* 0x00000000090d72ca */ /* 0x000fe200000e0000 */
[C---:B------:R-:W-:Y:S02]  /*04e0*/  DFMA R10, R16.reuse, UR10, R10 ;  /* 0x0000000a100a7c2b */ /* 0x040fe4000800000a */
[C---:B------:R-:W-:Y:S02]  /*04f0*/  DFMA R12, R16.reuse, UR28, R12 ;  /* 0x0000001c100c7c2b */ /* 0x040fe4000800000c */
[----:B------:R-:W-:-:S02]  /*0500*/  DFMA R18, R16, UR6, R18 ;  /* 0x0000000610127c2b */ /* 0x000fc40008000012 */
[----:B------:R-:W-:Y:S01]  /*0510*/  DADD R4, R4, -R4 ;  /* 0x0000000004047229 */ /* 0x000fe20000000804 */
[----:B------:R-:W-:Y:S01]  /*0520*/  IMAD.MOV R16, RZ, RZ, -R23 ;  /* 0x000000ffff107224 */ /* 0x000fe200078e0a17 */
[C---:B------:R-:W-:Y:S02]  /*0530*/  DFMA R8, R6.reuse, UR26, RZ ;  /* 0x0000001a06087c2b */ /* 0x040fe400080000ff */
[C---:B------:R-:W-:Y:S02]  /*0540*/  DFMA R24, R6.reuse, UR4, RZ ;  /* 0x0000000406187c2b */ /* 0x040fe400080000ff */
[----:B------:R-:W-:Y:S01]  /*0550*/  DFMA R6, R6, UR22, RZ ;  /* 0x0000001606067c2b */ /* 0x000fe200080000ff */
[----:B------:R-:W-:-:S03]  /*0560*/  PRMT R16, R16, 0x7710, RZ ;  /* 0x0000771010107816 */ /* 0x000fc600000000ff */
[C---:B------:R-:W-:Y:S02]  /*0570*/  DFMA R8, R4.reuse, UR14, R8 ;  /* 0x0000000e04087c2b */ /* 0x040fe40008000008 */
[C---:B------:R-:W-:Y:S02]  /*0580*/  DFMA R24, R4.reuse, UR8, R24 ;  /* 0x0000000804187c2b */ /* 0x040fe40008000018 */
[----:B------:R-:W-:Y:S01]  /*0590*/  DFMA R6, R4, UR12, R6 ;  /* 0x0000000c04067c2b */ /* 0x000fe20008000006 */
[----:B------:R-:W-:Y:S02]  /*05a0*/  IMAD.IADD R4, R3, 0x1, R16 ;  /* 0x0000000103047824 */ /* 0x000fe400078e0210 */
[----:B------:R-:W-:Y:S01]  /*05b0*/  IMAD R21, R2, 0x3e8, R21 ;  /* 0x000003e802157824 */ /* 0x000fe200078e0215 */
[----:B------:R-:W-:Y:S02]  /*05c0*/  DADD R8, R12, R8 ;  /* 0x000000000c087229 */ /* 0x000fe40000000008 */
[----:B------:R-:W-:Y:S01]  /*05d0*/  LOP3.LUT R5, R4, 0xffff, RZ, 0xc0, !PT ;  /* 0x0000ffff04057812 */ /* 0x000fe200078ec0ff */
[----:B------:R-:W-:Y:S01]  /*05e0*/  IMAD R22, R22, 0x28, R21 ;  /* 0x0000002816167824 */ /* 0x000fe200078e0215 */
[----:B------:R-:W-:-:S02]  /*05f0*/  DADD R12, R18, -R24 ;  /* 0x00000000120c7229 */ /* 0x000fc40000000818 */
[----:B------:R-:W-:Y:S02]  /*0600*/  DADD R16, R10, -R6 ;  /* 0x000000000a107229 */ /* 0x000fe40000000806 */
[----:B------:R-:W-:Y:S02]  /*0610*/  DADD R18, R18, R24 ;  /* 0x0000000012127229 */ /* 0x000fe40000000018 */
[----:B------:R-:W-:Y:S01]  /*0620*/  DADD R6, R10, R6 ;  /* 0x000000000a067229 */ /* 0x000fe20000000006 */
[----:B------:R-:W-:Y:S01]  /*0630*/  IMAD R4, R5, 0x8, R22 ;  /* 0x0000000805047824 */ /* 0x000fe200078e0216 */
[----:B------:R-:W-:-:S04]  /*0640*/  ISETP.GT.U32.AND P1, PT, R20, 0x18, PT ;  /* 0x000000181400780c */ /* 0x000fc80003f24070 */
[----:B------:R0:W-:Y:S04]  /*0650*/  STS.64 [R4+0x190], R8 ;  /* 0x0001900804007388 */ /* 0x0001e80000000a00 */
[----:B------:R0:W-:Y:S04]  /*0660*/  STS.64 [R4+0x320], R12 ;  /* 0x0003200c04007388 */ /* 0x0001e80000000a00 */
[----:B------:R0:W-:Y:S04]  /*0670*/  STS.64 [R4], R18 ;  /* 0x0000001204007388 */ /* 0x0001e80000000a00 */
[----:B------:R0:W-:Y:S04]  /*0680*/  STS.64 [R4+0x258], R16 ;  /* 0x0002581004007388 */ /* 0x0001e80000000a00 */
[----:B------:R0:W-:Y:S01]  /*0690*/  STS.64 [R4+0xc8], R6 ;  /* 0x0000c80604007388 */ /* 0x0001e20000000a00 */
[----:B------:R-:W-:Y:S06]  /*06a0*/  BAR.SYNC.DEFER_BLOCKING 0x0 ;  /* 0x0000000000007b1d */ /* 0x000fec0000010000 */
[----:B------:R-:W-:Y:S05]  /*06b0*/  @P2 BRA `(.L_x_897) ;  /* 0x0000000000b82947 */ /* 0x000fea0003800000 */
.L_x_898:
        /* <DEDUP_REMOVED lines=46> */
.L_x_897:
[----:B------:R-:W-:Y:S05]  /*09a0*/  BSYNC.RECONVERGENT B0 ;  /* 0x0000000000007941 */ /* 0x000fea0003800200 */
.L_x_896:
[----:B------:R-:W-:Y:S06]  /*09b0*/  BAR.SYNC.DEFER_BLOCKING 0x0 ;  /* 0x0000000000007b1d */ /* 0x000fec0000010000 */
[----:B------:R-:W-:Y:S04]  /*09c0*/  BSSY.RECONVERGENT B0, `(.L_x_899) ;  /* 0x0000061000007945 */ /* 0x000fe80003800200 */
[----:B------:R-:W-:Y:S05]  /*09d0*/  @P1 BRA `(.L_x_900) ;  /* 0x00000004007c1947 */ /* 0x000fea0003800000 */
.L_x_901:
[----:B------:R-:W-:Y:S01]  /*09e0*/  PRMT R2, R20, 0x9910, RZ ;  /* 0x0000991014027816 */ /* 0x000fe200000000ff */
[----:B------:R-:W-:Y:S01]  /*09f0*/  UMOV UR18, 0x1905 ;  /* 0x0000190500127882 */ /* 0x000fe20000000000 */
[----:B012---:R-:W-:-:S03]  /*0a00*/  CS2R R6, SRZ ;  /* 0x0000000000067805 */ /* 0x007fc6000001ff00 */
[----:B------:R-:W-:-:S05]  /*0a10*/  IMAD R2, R2, 0xcd, RZ ;  /* 0x000000cd02027824 */ /* 0x000fca00078e02ff */
[----:B------:R-:W-:-:S04]  /*0a20*/  LOP3.LUT R2, R2, 0xffff, RZ, 0xc0, !PT ;  /* 0x0000ffff02027812 */ /* 0x000fc800078ec0ff */
[----:B------:R-:W-:-:S04]  /*0a30*/  SHF.R.U32.HI R8, RZ, 0xa, R2 ;  /* 0x0000000aff087819 */ /* 0x000fc80000011602 */
        /* <DEDUP_REMOVED lines=18> */
[----:B------:R-:W-:Y:S04]  /*0b60*/  LDS.64 R16, [R3] ;  /* 0x0000000003107984 */ /* 0x000fe80000000a00 */
[----:B------:R-:W4:Y:S04]  /*0b70*/  LDS.64 R8, [R3+0x10] ;  /* 0x0000100003087984 */ /* 0x000f280000000a00 */
[----:B------:R-:W5:Y:S01]  /*0b80*/  LDS.64 R12, [R3+0x8] ;  /* 0x00000800030c7984 */ /* 0x000f620000000a00 */
[C-C-:B----4-:R-:W-:Y:S02]  /*0b90*/  DADD R18, R16.reuse, R8.reuse ;  /* 0x0000000010127229 */ /* 0x150fe40000000008 */
[----:B------:R-:W-:-:S02]  /*0ba0*/  DADD R16, R16, -R8 ;  /* 0x0000000010107229 */ /* 0x000fc40000000808 */
[C-C-:B-----5:R-:W-:Y:S02]  /*0bb0*/  DADD R10, R12.reuse, R12.reuse ;  /* 0x000000000c0a7229 */ /* 0x160fe4000000000c */
[----:B------:R-:W-:Y:S02]  /*0bc0*/  DADD R12, R12, -R12 ;  /* 0x000000000c0c7229 */ /* 0x000fe4000000080c */
[----:B------:R-:W-:Y:S02]  /*0bd0*/  DFMA R8, R14, R18, RZ ;  /* 0x000000120e08722b */ /* 0x000fe400000000ff */
[----:B------:R-:W-:Y:S02]  /*0be0*/  DFMA R26, R16, UR4, RZ ;  /* 0x00000004101a7c2b */ /* 0x000fe400080000ff */
[----:B------:R-:W-:-:S06]  /*0bf0*/  DMUL R10, R10, 0.5 ;  /* 0x3fe000000a0a7828 */ /* 0x000fcc0000000000 */
[----:B------:R-:W-:Y:S02]  /*0c00*/  DFMA R26, R12, UR8, R26 ;  /* 0x000000080c1a7c2b */ /* 0x000fe4000800001a */
[----:B------:R-:W-:-:S08]  /*0c10*/  DFMA R8, R10, UR6, R8 ;  /* 0x000000060a087c2b */ /* 0x000fd00008000008 */
[C-C-:B0-----:R-:W-:Y:S02]  /*0c20*/  DADD R22, R26.reuse, R8.reuse ;  /* 0x000000001a167229 */ /* 0x141fe40000000008 */
[----:B------:R-:W-:Y:S01]  /*0c30*/  DADD R8, -R26, R8 ;  /* 0x000000001a087229 */ /* 0x000fe20000000108 */
[----:B------:R-:W1:Y:S02]  /*0c40*/  S2R R27, SR_CTAID.X ;  /* 0x00000000001b7919 */ /* 0x000e640000002500 */
[----:B-1----:R-:W-:Y:S01]  /*0c50*/  IMAD R0, R27, 0x3, R2 ;  /* 0x000000031b007824 */ /* 0x002fe200078e0202 */
[----:B------:R-:W-:-:S04]  /*0c60*/  CS2R R26, SRZ ;  /* 0x00000000001a7805 */ /* 0x000fc8000001ff00 */
[----:B------:R-:W-:Y:S01]  /*0c70*/  ISETP.GE.AND P0, PT, R0, UR19, PT ;  /* 0x0000001300007c0c */ /* 0x000fe2000bf06270 */
        /* <DEDUP_REMOVED lines=9> */
[----:B------:R-:W-:-:S06]  /*0d10*/  DFMA R16, R16, UR26, RZ ;  /* 0x0000001a10107c2b */ /* 0x000fcc00080000ff */
        /* <DEDUP_REMOVED lines=10> */
[----:B--2---:R-:W-:-:S08]  /*0dc0*/  DMUL R26, R18, R26 ;  /* 0x0000001a121a7228 */ /* 0x004fd00000000000 */
[CCC-:B---3--:R-:W-:Y:S02]  /*0dd0*/  DFMA R18, R16.reuse, R24.reuse, -R26.reuse ;  /* 0x000000181012722b */ /* 0x1c8fe4000000081a */
[----:B------:R-:W-:Y:S01]  /*0de0*/  DFMA R24, R16, R24, R26 ;  /* 0x000000181018722b */ /* 0x000fe2000000001a */
[----:B------:R-:W0:Y:S01]  /*0df0*/  @!P0 LDC.64 R16, c[0x0][0x388] ;  /* 0x0000e200ff108b82 */ /* 0x000e220000000a00 */
[----:B------:R-:W-:Y:S01]  /*0e00*/  CS2R R26, SRZ ;  /* 0x00000000001a7805 */ /* 0x000fe2000001ff00 */
[----:B0-----:R-:W-:-:S05]  /*0e10*/  @!P0 IMAD.WIDE R16, R5, 0x8, R16 ;  /* 0x0000000805108825 */ /* 0x001fca00078e0210 */
[----:B------:R-:W2:Y:S01]  /*0e20*/  @!P0 LDG.E.64.CONSTANT R26, desc[UR16][R16.64+0x10] ;  /* 0x00001010101a8981 */ /* 0x000ea2000c1e9b00 */
[C-C-:B------:R-:W-:Y:S02]  /*0e30*/  DADD R28, R10.reuse, -R12.reuse ;  /* 0x000000000a1c7229 */ /* 0x140fe4000000080c */
[----:B------:R-:W-:Y:S02]  /*0e40*/  DADD R10, R10, R12 ;  /* 0x000000000a0a7229 */ /* 0x000fe4000000000c */
[----:B------:R-:W-:Y:S02]  /*0e50*/  DFMA R12, R14, R8, RZ ;  /* 0x000000080e0c722b */ /* 0x000fe400000000ff */
[----:B------:R-:W-:Y:S02]  /*0e60*/  DFMA R8, R8, UR6, RZ ;  /* 0x0000000608087c2b */ /* 0x000fe400080000ff */
[C---:B------:R-:W-:Y:S02]  /*0e70*/  DFMA R22, R6.reuse, UR4, RZ ;  /* 0x0000000406167c2b */ /* 0x040fe400080000ff */
[----:B------:R-:W-:-:S02]  /*0e80*/  DFMA R6, R6, UR8, RZ ;  /* 0x0000000806067c2b */ /* 0x000fc400080000ff */
[C---:B------:R-:W-:Y:S02]  /*0e90*/  DFMA R12, R24.reuse, UR20, R12 ;  /* 0x00000014180c7c2b */ /* 0x040fe4000800000c */
        /* <DEDUP_REMOVED lines=19> */
.L_x_900:
[----:B------:R-:W-:Y:S05]  /*0fd0*/  BSYNC.RECONVERGENT B0 ;  /* 0x0000000000007941 */ /* 0x000fea0003800200 */
.L_x_899:
        /* <DEDUP_REMOVED lines=9> */
.L_x_904:
        /* <DEDUP_REMOVED lines=26> */
[----:B------:R-:W-:-:S02]  /*1210*/  DFMA R16, R18, UR4, RZ ;  /* 0x0000000412107c2b */ /* 0x000fc400080000ff */
[----:B------:R-:W-:Y:S02]  /*1220*/  DFMA R10, R10, UR6, RZ ;  /* 0x000000060a0a7c2b */ /* 0x000fe400080000ff */
[----:B------:R-:W-:Y:S02]  /*1230*/  DFMA R18, R18, UR8, RZ ;  /* 0x0000000812127c2b */ /* 0x000fe400080000ff */
[----:B------:R-:W-:Y:S02]  /*1240*/  DFMA R20, R8, UR20, R20 ;  /* 0x0000001408147c2b */ /* 0x000fe40008000014 */
[----:B------:R-:W-:Y:S02]  /*1250*/  DADD R6, R6, -R6 ;  /* 0x0000000006067229 */ /* 0x000fe40000000806 */
[----:B------:R-:W-:Y:S02]  /*1260*/  DMUL R12, R12, 0.5 ;  /* 0x3fe000000c0c7828 */ /* 0x000fe40000000000 */
[----:B------:R-:W-:-:S02]  /*1270*/  DFMA R16, R2, UR22, R16 ;  /* 0x0000001602107c2b */ /* 0x000fc40008000010 */
[----:B------:R-:W-:Y:S02]  /*1280*/  DFMA R10, R8, UR10, R10 ;  /* 0x0000000a080a7c2b */ /* 0x000fe4000800000a */
[----:B------:R-:W-:Y:S02]  /*1290*/  DFMA R18, R2, UR12, R18 ;  /* 0x0000000c02127c2b */ /* 0x000fe40008000012 */
        /* <DEDUP_REMOVED lines=11> */
.L_x_903:
[----:B------:R-:W-:Y:S05]  /*1350*/  BSYNC.RECONVERGENT B0 ;  /* 0x0000000000007941 */ /* 0x000fea0003800200 */
.L_x_902:
[----:B------:R-:W-:Y:S06]  /*1360*/  BAR.SYNC.DEFER_BLOCKING 0x0 ;  /* 0x0000000000007b1d */ /* 0x000fec0000010000 */
[----:B0-2---:R-:W-:Y:S04]  /*1370*/  LDS.64 R6, [R4] ;  /* 0x0000000004067984 */ /* 0x005fe80000000a00 */
[----:B------:R-:W0:Y:S04]  /*1380*/  LDS.64 R8, [R4+0x320] ;  /* 0x0003200004087984 */ /* 0x000e280000000a00 */
[----:B-1----:R-:W-:Y:S04]  /*1390*/  LDS.64 R16, [R4+0xc8] ;  /* 0x0000c80004107984 */ /* 0x002fe80000000a00 */
        /* <DEDUP_REMOVED lines=33> */
.L_x_905:
        /* <DEDUP_REMOVED lines=13> */
.L_x_1131:


//--------------------- .text._Z32massMatrixMultiplyConstantKernelILi3ELi4ELi3EEviPKdS1_S1_S1_Pd --------------------------
	.section	.text._Z32massMatrixMultiplyConstantKernelILi3ELi4ELi3EEviPKdS1_S1_S1_Pd,"ax",@progbits
	.align	128
        .global         _Z32massMatrixMultiplyConstantKernelILi3ELi4ELi3EEviPKdS1_S1_S1_Pd
        .type           _Z32massMatrixMultiplyConstantKernelILi3ELi4ELi3EEviPKdS1_S1_S1_Pd,@function
        .size           _Z32massMatrixMultiplyConstantKernelILi3ELi4ELi3EEviPKdS1_S1_S1_Pd,(.L_x_1132 - _Z32massMatrixMultiplyConstantKernelILi3ELi4ELi3EEviPKdS1_S1_S1_Pd)
        .other          _Z32massMatrixMultiplyConstantKernelILi3ELi4ELi3EEviPKdS1_S1_S1_Pd,@"STO_CUDA_ENTRY STV_DEFAULT"
_Z32massMatrixMultiplyConstantKernelILi3ELi4ELi3EEviPKdS1_S1_S1_Pd:
.text._Z32massMatrixMultiplyConstantKernelILi3ELi4ELi3EEviPKdS1_S1_S1_Pd:
[----:B------:R-:W-:Y:S01]  /*0000*/  LDC R1, c[0x0][0x37c] ;  /* 0x0000df00ff017b82 */ /* 0x000fe20000000800 */
[----:B------:R-:W0:Y:S01]  /*0010*/  S2R R2, SR_TID.Y ;  /* 0x0000000000027919 */ /* 0x000e220000002200 */
[----:B------:R-:W1:Y:S01]  /*0020*/  LDCU UR4, c[0x0][0x380] ;  /* 0x00007000ff0477ac */ /* 0x000e620008000800 */
[----:B------:R-:W0:Y:S01]  /*0030*/  S2R R3, SR_CTAID.X ;  /* 0x0000000000037919 */ /* 0x000e220000002500 */
[----:B------:R-:W2:Y:S01]  /*0040*/  LDCU.128 UR8, c[0x3][URZ] ;  /* 0x00c00000ff0877ac */ /* 0x000ea20008000c00 */
[----:B------:R-:W3:Y:S01]  /*0050*/  S2R R31, SR_CgaCtaId ;  /* 0x00000000001f7919 */ /* 0x000ee20000008800 */
[----:B------:R-:W4:Y:S01]  /*0060*/  LDCU.128 UR16, c[0x3][0x10] ;  /* 0x00c00200ff1077ac */ /* 0x000f220008000c00 */
[----:B------:R-:W5:Y:S01]  /*0070*/  LDCU.128 UR12, c[0x3][0x700] ;  /* 0x00c0e000ff0c77ac */ /* 0x000f620008000c00 */
[----:B------:R-:W4:Y:S01]  /*0080*/  LDCU.128 UR20, c[0x3][0x710] ;  /* 0x00c0e200ff1477ac */ /* 0x000f220008000c00 */
[----:B------:R-:W0:Y:S02]  /*0090*/  LDCU.64 UR6, c[0x0][0x388] ;  /* 0x00007100ff0677ac */ /* 0x000e240008000a00 */
        /* <DEDUP_REMOVED lines=8> */
[----:B------:R-:W3:Y:S04]  /*0120*/  @!P0 LDG.E.64.CONSTANT R26, desc[UR4][R4.64] ;  /* 0x00000004041a8981 */ /* 0x000ee8000c1e9b00 */
[----:B------:R-:W3:Y:S01]  /*0130*/  @!P0 LDG.E.64.CONSTANT R6, desc[UR4][R4.64+0x90] ;  /* 0x0000900404068981 */ /* 0x000ee2000c1e9b00 */
[C---:B------:R-:W-:Y:S01]  /*0140*/  LOP3.LUT R12, R3.reuse, 0xffff, RZ, 0xc0, !PT ;  /* 0x0000ffff030c7812 */ /* 0x040fe200078ec0ff */
[----:B------:R-:W-:Y:S01]  /*0150*/  IMAD.U32 R20, RZ, RZ, UR8 ;  /* 0x00000008ff147e24 */ /* 0x000fe2000f8e00ff */
[----:B------:R-:W-:Y:S01]  /*0160*/  MOV R19, UR11 ;  /* 0x0000000b00137c02 */ /* 0x000fe20008000f00 */
[----:B------:R-:W-:Y:S01]  /*0170*/  IMAD.U32 R21, RZ, RZ, UR9 ;  /* 0x00000009ff157e24 */ /* 0x000fe2000f8e00ff */
[----:B-----5:R-:W-:Y:S01]  /*0180*/  MOV R13, UR13 ;  /* 0x0000000d000d7c02 */ /* 0x020fe20008000f00 */
[----:B------:R-:W-:Y:S01]  /*0190*/  IMAD R12, R12, 0x5556, RZ ;  /* 0x000055560c0c7824 */ /* 0x000fe200078e02ff */
[----:B----4-:R-:W-:Y:S01]  /*01a0*/  MOV R14, UR18 ;  /* 0x00000012000e7c02 */ /* 0x010fe20008000f00 */
[----:B------:R-:W-:Y:S01]  /*01b0*/  IMAD.U32 R16, RZ, RZ, UR16 ;  /* 0x00000010ff107e24 */ /* 0x000fe2000f8e00ff */
[----:B------:R-:W-:Y:S01]  /*01c0*/  MOV R36, UR22 ;  /* 0x0000001600247c02 */ /* 0x000fe20008000f00 */
[----:B------:R-:W-:Y:S01]  /*01d0*/  IMAD.U32 R17, RZ, RZ, UR17 ;  /* 0x00000011ff117e24 */ /* 0x000fe2000f8e00ff */
[----:B------:R-:W-:Y:S01]  /*01e0*/  SHF.R.U32.HI R25, RZ, 0x10, R12 ;  /* 0x00000010ff197819 */ /* 0x000fe2000001160c */
[----:B------:R-:W-:Y:S01]  /*01f0*/  IMAD.U32 R18, RZ, RZ, UR10 ;  /* 0x0000000aff127e24 */ /* 0x000fe2000f8e00ff */
[----:B------:R-:W-:Y:S01]  /*0200*/  ISETP.GT.U32.AND P3, PT, R3, 0xb, PT ;  /* 0x0000000b0300780c */ /* 0x000fe20003f64070 */
[----:B------:R-:W-:Y:S01]  /*0210*/  IMAD.U32 R12, RZ, RZ, UR12 ;  /* 0x0000000cff0c7e24 */ /* 0x000fe2000f8e00ff */
[----:B------:R-:W-:Y:S01]  /*0220*/  PRMT R24, R25, 0x9910, RZ ;  /* 0x0000991019187816 */ /* 0x000fe200000000ff */
[----:B------:R-:W-:Y:S01]  /*0230*/  IMAD.U32 R15, RZ, RZ, UR19 ;  /* 0x00000013ff0f7e24 */ /* 0x000fe2000f8e00ff */
[----:B------:R-:W0:Y:S01]  /*0240*/  LDCU.128 UR8, c[0x3][URZ] ;  /* 0x00c00000ff0877ac */ /* 0x000e220008000c00 */
[----:B------:R-:W-:Y:S01]  /*0250*/  IMAD.U32 R37, RZ, RZ, UR23 ;  /* 0x00000017ff257e24 */ /* 0x000fe2000f8e00ff */
[----:B------:R-:W-:Y:S01]  /*0260*/  BSSY.RECONVERGENT B0, `(.L_x_906) ;  /* 0x0000055000007945 */ /* 0x000fe20003800200 */
[----:B------:R-:W-:Y:S01]  /*0270*/  IMAD R24, R24, 0x3, RZ ;  /* 0x0000000318187824 */ /* 0x000fe200078e02ff */
[----:B------:R-:W1:Y:S01]  /*0280*/  LDCU.128 UR16, c[0x3][0x10] ;  /* 0x00c00200ff1077ac */ /* 0x000e620008000c00 */
[----:B------:R-:W-:Y:S01]  /*0290*/  BAR.SYNC.DEFER_BLOCKING 0x0 ;  /* 0x0000000000007b1d */ /* 0x000fe20000010000 */
[C---:B------:R-:W-:Y:S01]  /*02a0*/  ISETP.GT.U32.AND P1, PT, R3.reuse, 0xf, PT ;  /* 0x0000000f0300780c */ /* 0x040fe20003f24070 */
[----:B------:R-:W-:Y:S01]  /*02b0*/  IMAD.MOV R24, RZ, RZ, -R24 ;  /* 0x000000ffff187224 */ /* 0x000fe200078e0a18 */
[----:B------:R-:W-:-:S04]  /*02c0*/  ISETP.GT.U32.AND P2, PT, R3, 0xb, PT ;  /* 0x0000000b0300780c */ /* 0x000fc80003f44070 */
[----:B------:R-:W-:Y:S01]  /*02d0*/  PRMT R24, R24, 0x7710, RZ ;  /* 0x0000771018187816 */ /* 0x000fe200000000ff */
[C-C-:B--2---:R-:W-:Y:S02]  /*02e0*/  DADD R10, R22.reuse, R22.reuse ;  /* 0x00000000160a7229 */ /* 0x144fe40000000016 */
[----:B------:R-:W-:Y:S02]  /*02f0*/  DADD R22, R22, -R22 ;  /* 0x0000000016167229 */ /* 0x000fe40000000816 */
[C-C-:B---3--:R-:W-:Y:S02]  /*0300*/  DADD R8, R26.reuse, R6.reuse ;  /* 0x000000001a087229 */ /* 0x148fe40000000006 */
[----:B------:R-:W-:Y:S02]  /*0310*/  DADD R26, R26, -R6 ;  /* 0x000000001a1a7229 */ /* 0x000fe40000000806 */
[----:B------:R-:W-:Y:S01]  /*0320*/  DMUL R6, R10, 0.5 ;  /* 0x3fe000000a067828 */ /* 0x000fe20000000000 */
[----:B------:R-:W-:Y:S01]  /*0330*/  MOV R10, 0x400 ;  /* 0x00000400000a7802 */ /* 0x000fe20000000f00 */
[----:B------:R-:W-:-:S02]  /*0340*/  IMAD.U32 R11, RZ, RZ, UR21 ;  /* 0x00000015ff0b7e24 */ /* 0x000fc4000f8e00ff */
[C---:B------:R-:W-:Y:S02]  /*0350*/  DFMA R4, R8.reuse, R20, RZ ;  /* 0x000000140804722b */ /* 0x040fe400000000ff */
[----:B------:R-:W-:Y:S01]  /*0360*/  DFMA R8, R8, R16, RZ ;  /* 0x000000100808722b */ /* 0x000fe200000000ff */
[----:B------:R-:W-:Y:S01]  /*0370*/  LEA R31, R31, R10, 0x18 ;  /* 0x0000000a1f1f7211 */ /* 0x000fe200078ec0ff */
[----:B------:R-:W-:Y:S01]  /*0380*/  IMAD.U32 R10, RZ, RZ, UR20 ;  /* 0x00000014ff0a7e24 */ /* 0x000fe2000f8e00ff */
[----:B------:R-:W-:Y:S01]  /*0390*/  DFMA R28, R26, R12, RZ ;  /* 0x0000000c1a1c722b */ /* 0x000fe200000000ff */
[----:B------:R-:W2:Y:S02]  /*03a0*/  LDCU.128 UR20, c[0x3][0x710] ;  /* 0x00c0e200ff1477ac */ /* 0x000ea40008000c00 */
[C---:B------:R-:W-:Y:S01]  /*03b0*/  DFMA R4, R6.reuse, R18, R4 ;  /* 0x000000120604722b */ /* 0x040fe20000000004 */
[----:B------:R-:W-:Y:S01]  /*03c0*/  IMAD R2, R2, 0x280, R31 ;  /* 0x0000028002027824 */ /* 0x000fe200078e021f */
[----:B------:R-:W-:-:S02]  /*03d0*/  DFMA R6, R6, R14, R8 ;  /* 0x0000000e0606722b */ /* 0x000fc40000000008 */
[----:B------:R-:W-:Y:S01]  /*03e0*/  DFMA R26, R26, R10, RZ ;  /* 0x0000000a1a1a722b */ /* 0x000fe200000000ff */
[----:B------:R-:W-:Y:S01]  /*03f0*/  MOV R8, UR14 ;  /* 0x0000000e00087c02 */ /* 0x000fe20008000f00 */
[----:B------:R-:W-:Y:S01]  /*0400*/  IMAD.U32 R9, RZ, RZ, UR15 ;  /* 0x0000000fff097e24 */ /* 0x000fe2000f8e00ff */
[----:B------:R-:W3:Y:S01]  /*0410*/  LDCU.128 UR12, c[0x3][0x700] ;  /* 0x00c0e000ff0c77ac */ /* 0x000ee20008000c00 */
[----:B------:R-:W-:-:S04]  /*0420*/  IMAD R30, R25, 0x28, R2 ;  /* 0x00000028191e7824 */ /* 0x000fc800078e0202 */
[C---:B------:R-:W-:Y:S02]  /*0430*/  DFMA R28, R22.reuse, R8, R28 ;  /* 0x00000008161c722b */ /* 0x040fe4000000001c */
[----:B------:R-:W-:Y:S01]  /*0440*/  DFMA R22, R22, R36, R26 ;  /* 0x000000241616722b */ /* 0x000fe2000000001a */
[----:B------:R-:W-:-:S05]  /*0450*/  IMAD.IADD R26, R24, 0x1, R3 ;  /* 0x00000001181a7824 */ /* 0x000fca00078e0203 */
[----:B------:R-:W-:Y:S01]  /*0460*/  DADD R24, R4, -R28 ;  /* 0x0000000004187229 */ /* 0x000fe2000000081c */
[----:B------:R-:W-:Y:S01]  /*0470*/  LOP3.LUT R31, R26, 0xffff, RZ, 0xc0, !PT ;  /* 0x0000ffff1a1f7812 */ /* 0x000fe200078ec0ff */
[----:B------:R-:W-:Y:S02]  /*0480*/  DADD R26, R6, -R22 ;  /* 0x00000000061a7229 */ /* 0x000fe40000000816 */
[----:B------:R-:W-:Y:S02]  /*0490*/  DADD R28, R4, R28 ;  /* 0x00000000041c7229 */ /* 0x000fe4000000001c */
[----:B------:R-:W-:Y:S01]  /*04a0*/  DADD R6, R6, R22 ;  /* 0x0000000006067229 */ /* 0x000fe20000000016 */
[----:B------:R-:W-:-:S05]  /*04b0*/  LEA R4, R31, R30, 0x3 ;  /* 0x0000001e1f047211 */ /* 0x000fca00078e18ff */
[----:B------:R4:W-:Y:S04]  /*04c0*/  STS.64 [R4+0x1e0], R24 ;  /* 0x0001e01804007388 */ /* 0x0009e80000000a00 */
[----:B------:R4:W-:Y:S04]  /*04d0*/  STS.64 [R4], R28 ;  /* 0x0000001c04007388 */ /* 0x0009e80000000a00 */
[----:B------:R4:W-:Y:S04]  /*04e0*/  STS.64 [R4+0x140], R26 ;  /* 0x0001401a04007388 */ /* 0x0009e80000000a00 */
[----:B------:R4:W-:Y:S01]  /*04f0*/  STS.64 [R4+0xa0], R6 ;  /* 0x0000a00604007388 */ /* 0x0009e20000000a00 */
[----:B------:R-:W-:Y:S06]  /*0500*/  BAR.SYNC.DEFER_BLOCKING 0x0 ;  /* 0x0000000000007b1d */ /* 0x000fec0000010000 */
[----:B0123--:R-:W-:Y:S05]  /*0510*/  @P3 BRA `(.L_x_907) ;  /* 0x0000000000a43947 */ /* 0x00ffea0003800000 */
[----:B------:R-:W-:-:S07]  /*0520*/  IMAD.MOV.U32 R5, RZ, RZ, R3 ;  /* 0x000000ffff057224 */ /* 0x000fce00078e0003 */
.L_x_908:
[C---:B0---4-:R-:W-:Y:S02]  /*0530*/  PRMT R6, R5.reuse, 0x9910, RZ ;  /* 0x0000991005067816 */ /* 0x051fe400000000ff */
        /* <DEDUP_REMOVED lines=25> */
[----:B------:R-:W-:-:S04]  /*06d0*/  DFMA R30, R30, R10, RZ ;  /* 0x0000000a1e1e722b */ /* 0x000fc800000000ff */
        /* <DEDUP_REMOVED lines=13> */
.L_x_907:
[----:B------:R-:W-:Y:S05]  /*07b0*/  BSYNC.RECONVERGENT B0 ;  /* 0x0000000000007941 */ /* 0x000fea0003800200 */
.L_x_906:
[----:B------:R-:W-:Y:S06]  /*07c0*/  BAR.SYNC.DEFER_BLOCKING 0x0 ;  /* 0x0000000000007b1d */ /* 0x000fec0000010000 */
[----:B------:R-:W-:Y:S04]  /*07d0*/  BSSY.RECONVERGENT B0, `(.L_x_909) ;  /* 0x0000053000007945 */ /* 0x000fe80003800200 */
[----:B------:R-:W-:Y:S05]  /*07e0*/  @P1 BRA `(.L_x_910) ;  /* 0x0000000400441947 */ /* 0x000fea0003800000 */
[----:B------:R-:W-:Y:S01]  /*07f0*/  SHF.L.U32 R5, R0, 0x6, RZ ;  /* 0x0000000600057819 */ /* 0x000fe200000006ff */
[----:B0---4-:R-:W-:-:S03]  /*0800*/  IMAD.MOV.U32 R7, RZ, RZ, R3 ;  /* 0x000000ffff077224 */ /* 0x011fc600078e0003 */
[----:B------:R-:W-:-:S07]  /*0810*/  SHF.R.S32.HI R6, RZ, 0x1f, R5 ;  /* 0x0000001fff067819 */ /* 0x000fce0000011405 */
.L_x_911:
[----:B------:R-:W-:Y:S01]  /*0820*/  SHF.R.U32.HI R9, RZ, 0x2, R7 ;  /* 0x00000002ff097819 */ /* 0x000fe20000011607 */
[----:B------:R-:W-:Y:S01]  /*0830*/  IMAD.U32 R20, RZ, RZ, UR8 ;  /* 0x00000008ff147e24 */ /* 0x000fe2000f8e00ff */
[----:B-1----:R-:W-:Y:S01]  /*0840*/  LOP3.LUT R42, R7, 0x3, RZ, 0xc0, !PT ;  /* 0x00000003072a7812 */ /* 0x002fe200078ec0ff */
[----:B------:R-:W-:Y:S01]  /*0850*/  IMAD.U32 R12, RZ, RZ, UR12 ;  /* 0x0000000cff0c7e24 */ /* 0x000fe2000f8e00ff */
[----:B------:R-:W-:Y:S01]  /*0860*/  MOV R21, UR9 ;  /* 0x0000000900157c02 */ /* 0x000fe20008000f00 */
[----:B------:R-:W-:Y:S01]  /*0870*/  IMAD R9, R9, 0xa0, R2 ;  /* 0x000000a009097824 */ /* 0x000fe200078e0202 */
[----:B------:R-:W-:Y:S01]  /*0880*/  SHF.L.U32 R24, R7, 0x2, RZ ;  /* 0x0000000207187819 */ /* 0x000fe200000006ff */
[----:B------:R-:W-:Y:S01]  /*0890*/  IMAD.U32 R13, RZ, RZ, UR13 ;  /* 0x0000000dff0d7e24 */ /* 0x000fe2000f8e00ff */
[----:B------:R-:W-:Y:S01]  /*08a0*/  MOV R16, UR16 ;  /* 0x0000001000107c02 */ /* 0x000fe20008000f00 */
[----:B------:R-:W-:Y:S01]  /*08b0*/  IMAD R42, R42, 0x28, R9 ;  /* 0x000000282a2a7824 */ /* 0x000fe200078e0209 */
[----:B------:R-:W-:Y:S01]  /*08c0*/  MOV R19, UR11 ;  /* 0x0000000b00137c02 */ /* 0x000fe20008000f00 */
[----:B------:R-:W-:Y:S01]  /*08d0*/  IMAD.U32 R17, RZ, RZ, UR17 ;  /* 0x00000011ff117e24 */ /* 0x000fe2000f8e00ff */
[----:B------:R-:W-:Y:S01]  /*08e0*/  LOP3.LUT R43, R5, 0x3c, R24, 0xf8, !PT ;  /* 0x0000003c052b7812 */ /* 0x000fe200078ef818 */
[----:B------:R-:W-:Y:S01]  /*08f0*/  IMAD.U32 R18, RZ, RZ, UR10 ;  /* 0x0000000aff127e24 */ /* 0x000fe2000f8e00ff */
[----:B------:R-:W-:Y:S01]  /*0900*/  LDS.64 R36, [R42] ;  /* 0x000000002a247984 */ /* 0x000fe20000000a00 */
[----:B------:R-:W0:Y:S01]  /*0910*/  LDC.64 R24, c[0x0][0x388] ;  /* 0x0000e200ff187b82 */ /* 0x000e220000000a00 */
[----:B------:R-:W-:Y:S01]  /*0920*/  IMAD.U32 R14, RZ, RZ, UR18 ;  /* 0x00000012ff0e7e24 */ /* 0x000fe2000f8e00ff */
[----:B------:R-:W-:Y:S01]  /*0930*/  LEA R38, P1, R43, UR6, 0x3 ;  /* 0x000000062b267c11 */ /* 0x000fe2000f8218ff */
[----:B------:R-:W1:Y:S01]  /*0940*/  LDS.64 R8, [R42+0x10] ;  /* 0x000010002a087984 */ /* 0x000e620000000a00 */
[----:B------:R-:W-:Y:S01]  /*0950*/  IMAD.U32 R15, RZ, RZ, UR19 ;  /* 0x00000013ff0f7e24 */ /* 0x000fe2000f8e00ff */
[----:B------:R-:W-:-:S02]  /*0960*/  CS2R R32, SRZ ;  /* 0x0000000000207805 */ /* 0x000fc4000001ff00 */
[----:B------:R-:W-:Y:S01]  /*0970*/  LEA.HI.X R39, R43, UR7, R6, 0x3, P1 ;  /* 0x000000072b277c11 */ /* 0x000fe200088f1c06 */
[----:B------:R-:W2:Y:S01]  /*0980*/  LDS.64 R22, [R42+0x8] ;  /* 0x000008002a167984 */ /* 0x000ea20000000a00 */
[----:B------:R-:W-:-:S03]  /*0990*/  CS2R R34, SRZ ;  /* 0x0000000000227805 */ /* 0x000fc6000001ff00 */
[----:B------:R-:W3:Y:S01]  /*09a0*/  @!P0 LDG.E.64.CONSTANT R32, desc[UR4][R38.64+0x18] ;  /* 0x0000180426208981 */ /* 0x000ee2000c1e9b00 */
[----:B------:R-:W-:-:S03]  /*09b0*/  CS2R R44, SRZ ;  /* 0x00000000002c7805 */ /* 0x000fc6000001ff00 */
[----:B------:R-:W4:Y:S01]  /*09c0*/  @!P0 LDG.E.64.CONSTANT R34, desc[UR4][R38.64+0x10] ;  /* 0x0000100426228981 */ /* 0x000f22000c1e9b00 */
[C-C-:B-1----:R-:W-:Y:S02]  /*09d0*/  DADD R28, R36.reuse, R8.reuse ;  /* 0x00000000241c7229 */ /* 0x142fe40000000008 */
[----:B------:R-:W-:Y:S02]  /*09e0*/  DADD R36, R36, -R8 ;  /* 0x0000000024247229 */ /* 0x000fe40000000808 */
[C-C-:B--2---:R-:W-:Y:S01]  /*09f0*/  DADD R26, R22.reuse, R22.reuse ;  /* 0x00000000161a7229 */ /* 0x144fe20000000016 */
[----:B------:R-:W-:Y:S01]  /*0a00*/  IMAD.U32 R8, RZ, RZ, UR14 ;  /* 0x0000000eff087e24 */ /* 0x000fe2000f8e00ff */
[----:B------:R-:W-:Y:S01]  /*0a10*/  DADD R22, R22, -R22 ;  /* 0x0000000016167229 */ /* 0x000fe20000000816 */
[----:B------:R-:W-:Y:S01]  /*0a20*/  IMAD.U32 R9, RZ, RZ, UR15 ;  /* 0x0000000fff097e24 */ /* 0x000fe2000f8e00ff */
[----:B------:R-:W-:Y:S02]  /*0a30*/  DFMA R10, R28, R20, RZ ;  /* 0x000000141c0a722b */ /* 0x000fe400000000ff */
[----:B------:R-:W-:-:S02]  /*0a40*/  DFMA R30, R36, R12, RZ ;  /* 0x0000000c241e722b */ /* 0x000fc400000000ff */
[----:B------:R-:W-:Y:S02]  /*0a50*/  DMUL R26, R26, 0.5 ;  /* 0x3fe000001a1a7828 */ /* 0x000fe40000000000 */
[----:B------:R-:W-:-:S04]  /*0a60*/  DFMA R28, R28, R16, RZ ;  /* 0x000000101c1c722b */ /* 0x000fc800000000ff */
[----:B------:R-:W-:Y:S02]  /*0a70*/  DFMA R30, R22, R8, R30 ;  /* 0x00000008161e722b */ /* 0x000fe4000000001e */
[C---:B------:R-:W-:Y:S02]  /*0a80*/  DFMA R10, R26.reuse, R18, R10 ;  /* 0x000000121a0a722b */ /* 0x040fe4000000000a */
[----:B------:R-:W-:-:S06]  /*0a90*/  DFMA R26, R26, R14, R28 ;  /* 0x0000000e1a1a722b */ /* 0x000fcc000000001c */
[C-C-:B------:R-:W-:Y:S02]  /*0aa0*/  DADD R28, R10.reuse, R30.reuse ;  /* 0x000000000a1c7229 */ /* 0x140fe4000000001e */
[----:B------:R-:W-:Y:S01]  /*0ab0*/  DADD R30, R10, -R30 ;  /* 0x000000000a1e7229 */ /* 0x000fe2000000081e */
[----:B------:R-:W-:Y:S01]  /*0ac0*/  MOV R10, UR20 ;  /* 0x00000014000a7c02 */ /* 0x000fe20008000f00 */
[----:B------:R-:W-:Y:S02]  /*0ad0*/  IMAD.U32 R11, RZ, RZ, UR21 ;  /* 0x00000015ff0b7e24 */ /* 0x000fe4000f8e00ff */
[----:B0-----:R-:W-:-:S04]  /*0ae0*/  IMAD.WIDE R24, R43, 0x8, R24 ;  /* 0x000000082b187825 */ /* 0x001fc800078e0218 */
[----:B------:R-:W-:Y:S01]  /*0af0*/  DFMA R40, R36, R10, RZ ;  /* 0x0000000a2428722b */ /* 0x000fe200000000ff */
[----:B------:R-:W2:Y:S01]  /*0b00*/  @!P0 LDG.E.64.CONSTANT R44, desc[UR4][R24.64] ;  /* 0x00000004182c8981 */ /* 0x000ea2000c1e9b00 */
[----:B------:R-:W-:Y:S01]  /*0b10*/  IMAD.U32 R36, RZ, RZ, UR22 ;  /* 0x00000016ff247e24 */ /* 0x000fe2000f8e00ff */
[----:B------:R-:W-:-:S06]  /*0b20*/  MOV R37, UR23 ;  /* 0x0000001700257c02 */ /* 0x000fcc0008000f00 */
[----:B------:R-:W-:Y:S01]  /*0b30*/  DFMA R40, R22, R36, R40 ;  /* 0x000000241628722b */ /* 0x000fe20000000028 */
[----:B------:R-:W-:-:S06]  /*0b40*/  CS2R R22, SRZ ;  /* 0x0000000000167805 */ /* 0x000fcc000001ff00 */
[----:B------:R0:W5:Y:S01]  /*0b50*/  @!P0 LDG.E.64.CONSTANT R22, desc[UR4][R24.64+0x8] ;  /* 0x0000080418168981 */ /* 0x000162000c1e9b00 */
[----:B------:R-:W-:Y:S01]  /*0b60*/  ISETP.GE.U32.AND P1, PT, R7, 0x7, PT ;  /* 0x000000070700780c */ /* 0x000fe20003f26070 */
[----:B---3--:R-:W-:Y:S02]  /*0b70*/  DMUL R32, R30, R32 ;  /* 0x000000201e207228 */ /* 0x008fe40000000000 */
[C-C-:B------:R-:W-:Y:S02]  /*0b80*/  DADD R30, R26.reuse, -R40.reuse ;  /* 0x000000001a1e7229 */ /* 0x140fe40000000828 */
[----:B------:R-:W-:-:S06]  /*0b90*/  DADD R26, R26, R40 ;  /* 0x000000001a1a7229 */ /* 0x000fcc0000000028 */
[----:B----4-:R-:W-:Y:S02]  /*0ba0*/  DMUL R34, R30, R34 ;  /* 0x000000221e227228 */ /* 0x010fe40000000000 */
[CCC-:B--2---:R-:W-:Y:S02]  /*0bb0*/  DFMA R30, R28.reuse, R44.reuse, R32.reuse ;  /* 0x0000002c1c1e722b */ /* 0x1c4fe40000000020 */
[----:B------:R-:W-:-:S08]  /*0bc0*/  DFMA R28, R28, R44, -R32 ;  /* 0x0000002c1c1c722b */ /* 0x000fd00000000820 */
[C---:B0-----:R-:W-:Y:S02]  /*0bd0*/  DFMA R24, R28.reuse, R12, RZ ;  /* 0x0000000c1c18722b */ /* 0x041fe400000000ff */
[----:B------:R-:W-:Y:S02]  /*0be0*/  DFMA R28, R28, R8, RZ ;  /* 0x000000081c1c722b */ /* 0x000fe400000000ff */
[CCC-:B-----5:R-:W-:Y:S02]  /*0bf0*/  DFMA R32, R26.reuse, R22.reuse, -R34.reuse ;  /* 0x000000161a20722b */ /* 0x1e0fe40000000822 */
[----:B------:R-:W-:Y:S02]  /*0c00*/  DFMA R26, R26, R22, R34 ;  /* 0x000000161a1a722b */ /* 0x000fe40000000022 */
[C---:B------:R-:W-:Y:S02]  /*0c10*/  DFMA R22, R30.reuse, R20, RZ ;  /* 0x000000141e16722b */ /* 0x040fe400000000ff */
[----:B------:R-:W-:-:S02]  /*0c20*/  DFMA R30, R30, R18, RZ ;  /* 0x000000121e1e722b */ /* 0x000fc400000000ff */
        /* <DEDUP_REMOVED lines=10> */
[----:B------:R-:W-:-:S04]  /*0cd0*/  VIADD R24, R7, 0x9 ;  /* 0x0000000907187836 */ /* 0x000fc80000000000 */
[----:B------:R-:W-:Y:S01]  /*0ce0*/  IMAD.MOV.U32 R7, RZ, RZ, R24 ;  /* 0x000000ffff077224 */ /* 0x000fe200078e0018 */
[----:B------:R-:W-:Y:S06]  /*0cf0*/  @!P1 BRA `(.L_x_911) ;  /* 0xfffffff800c89947 */ /* 0x000fec000383ffff */
.L_x_910:
[----:B------:R-:W-:Y:S05]  /*0d00*/  BSYNC.RECONVERGENT B0 ;  /* 0x0000000000007941 */ /* 0x000fea0003800200 */
.L_x_909:
[----:B------:R-:W-:Y:S06]  /*0d10*/  BAR.SYNC.DEFER_BLOCKING 0x0 ;  /* 0x0000000000007b1d */ /* 0x000fec0000010000 */
[----:B------:R-:W-:Y:S04]  /*0d20*/  BSSY.RECONVERGENT B0, `(.L_x_912) ;  /* 0x0000029000007945 */ /* 0x000fe80003800200 */
[----:B------:R-:W-:Y:S05]  /*0d30*/  @P2 BRA `(.L_x_913) ;  /* 0x00000000009c2947 */ /* 0x000fea0003800000 */
[----:B------:R-:W-:-:S07]  /*0d40*/  MOV R5, R3 ;  /* 0x0000000300057202 */ /* 0x000fce0000000f00 */
.L_x_914:
[C---:B0-2-4-:R-:W-:Y:S02]  /*0d50*/  PRMT R6, R5.reuse, 0x9910, RZ ;  /* 0x0000991005067816 */ /* 0x055fe400000000ff */
[----:B------:R-:W-:-:S03]  /*0d60*/  ISETP.GE.U32.AND P0, PT, R5, 0x3, PT ;  /* 0x000000030500780c */ /* 0x000fc60003f06070 */
[----:B------:R-:W-:-:S05]  /*0d70*/  IMAD R6, R6, 0xab, RZ ;  /* 0x000000ab06067824 */ /* 0x000fca00078e02ff */
[----:B------:R-:W-:-:S04]  /*0d80*/  LOP3.LUT R6, R6, 0xffff, RZ, 0xc0, !PT ;  /* 0x0000ffff06067812 */ /* 0x000fc800078ec0ff */
[----:B------:R-:W-:-:S04]  /*0d90*/  SHF.R.U32.HI R6, RZ, 0x9, R6 ;  /* 0x00000009ff067819 */ /* 0x000fc80000011606 */
[----:B------:R-:W-:-:S05]  /*0da0*/  PRMT R7, R6, 0x9910, RZ ;  /* 0x0000991006077816 */ /* 0x000fca00000000ff */
[----:B------:R-:W-:-:S04]  /*0db0*/  IMAD R7, R7, 0x3, RZ ;  /* 0x0000000307077824 */ /* 0x000fc800078e02ff */
[----:B------:R-:W-:-:S05]  /*0dc0*/  IMAD.MOV R7, RZ, RZ, -R7 ;  /* 0x000000ffff077224 */ /* 0x000fca00078e0a07 */
[----:B-1----:R-:W-:Y:S02]  /*0dd0*/  PRMT R22, R7, 0x7710, RZ ;  /* 0x0000771007167816 */ /* 0x002fe400000000ff */
        /* <DEDUP_REMOVED lines=9> */
[----:B------:R-:W1:Y:S01]  /*0e70*/  LDS.64 R30, [R6+0x50] ;  /* 0x00005000061e7984 */ /* 0x000e620000000a00 */
        /* <DEDUP_REMOVED lines=19> */
.L_x_913:
[----:B------:R-:W-:Y:S05]  /*0fb0*/  BSYNC.RECONVERGENT B0 ;  /* 0x0000000000007941 */ /* 0x000fea0003800200 */
.L_x_912:
[----:B------:R-:W-:Y:S06]  /*0fc0*/  BAR.SYNC.DEFER_BLOCKING 0x0 ;  /* 0x0000000000007b1d */ /* 0x000fec0000010000 */
[----:B------:R-:W3:Y:S01]  /*0fd0*/  LDCU UR6, c[0x0][0x380] ;  /* 0x00007000ff0677ac */ /* 0x000ee20008000800 */
[----:B0-2-4-:R-:W-:Y:S01]  /*0fe0*/  LDS.64 R6, [R4] ;  /* 0x0000000004067984 */ /* 0x015fe20000000a00 */
[----:B---3--:R-:W-:-:S03]  /*0ff0*/  ISETP.GE.AND P0, PT, R0, UR6, PT ;  /* 0x0000000600007c0c */ /* 0x008fc6000bf06270 */
[----:B-1----:R-:W0:Y:S04]  /*1000*/  LDS.64 R22, [R4+0x1e0] ;  /* 0x0001e00004167984 */ /* 0x002e280000000a00 */
[----:B------:R1:W2:Y:S04]  /*1010*/  LDS.64 R26, [R4+0xa0] ;  /* 0x0000a000041a7984 */ /* 0x0002a80000000a00 */
[----:B------:R1:W3:Y:S01]  /*1020*/  LDS.64 R28, [R4+0x140] ;  /* 0x00014000041c7984 */ /* 0x0002e20000000a00 */
[C-C-:B0-----:R-:W-:Y:S02]  /*1030*/  DADD R24, R6.reuse, R22.reuse ;  /* 0x0000000006187229 */ /* 0x141fe40000000016 */
[----:B------:R-:W-:-:S06]  /*1040*/  DADD R6, R6, -R22 ;  /* 0x0000000006067229 */ /* 0x000fcc0000000816 */
[----:B------:R-:W-:Y:S01]  /*1050*/  DFMA R20, R24, R20, RZ ;  /* 0x000000141814722b */ /* 0x000fe200000000ff */
[----:B-123--:R-:W-:Y:S10]  /*1060*/  @P0 EXIT ;  /* 0x000000000000094d */ /* 0x00eff40003800000 */
[----:B------:R-:W0:Y:S01]  /*1070*/  LDC.64 R4, c[0x0][0x3a8] ;  /* 0x0000ea00ff047b82 */ /* 0x000e220000000a00 */
[----:B------:R-:W-:Y:S02]  /*1080*/  DFMA R24, R24, R18, RZ ;  /* 0x000000121818722b */ /* 0x000fe400000000ff */
[--C-:B------:R-:W-:Y:S02]  /*1090*/  DADD R18, R26, R28.reuse ;  /* 0x000000001a127229 */ /* 0x100fe4000000001c */
[----:B------:R-:W-:Y:S02]  /*10a0*/  DFMA R8, R6, R8, RZ ;  /* 0x000000080608722b */ /* 0x000fe400000000ff */
[----:B------:R-:W-:Y:S02]  /*10b0*/  DADD R26, R26, -R28 ;  /* 0x000000001a1a7229 */ /* 0x000fe4000000081c */
[----:B------:R-:W-:Y:S02]  /*10c0*/  DFMA R6, R6, R12, RZ ;  /* 0x0000000c0606722b */ /* 0x000fe400000000ff */
[----:B------:R-:W-:-:S02]  /*10d0*/  DFMA R20, R18, R16, R20 ;  /* 0x000000101214722b */ /* 0x000fc40000000014 */
[----:B------:R-:W-:Y:S02]  /*10e0*/  DFMA R24, R18, R14, R24 ;  /* 0x0000000e1218722b */ /* 0x000fe40000000018 */
[C---:B------:R-:W-:Y:S02]  /*10f0*/  DFMA R8, R26.reuse, R36, R8 ;  /* 0x000000241a08722b */ /* 0x040fe40000000008 */
[----:B------:R-:W-:Y:S01]  /*1100*/  DFMA R6, R26, R10, R6 ;  /* 0x0000000a1a06722b */ /* 0x000fe20000000006 */
[----:B------:R-:W-:-:S05]  /*1110*/  IMAD R11, R0, 0x1b, R3 ;  /* 0x0000001b000b7824 */ /* 0x000fca00078e0203 */
[----:B------:R-:W-:Y:S01]  /*1120*/  DADD R8, R24, R8 ;  /* 0x0000000018087229 */ /* 0x000fe20000000008 */
[----:B0-----:R-:W-:Y:S01]  /*1130*/  IMAD.WIDE R4, R11, 0x8, R4 ;  /* 0x000000080b047825 */ /* 0x001fe200078e0204 */
[C-C-:B------:R-:W-:Y:S02]  /*1140*/  DADD R2, R20.reuse, R6.reuse ;  /* 0x0000000014027229 */ /* 0x140fe40000000006 */
[----:B------:R-:W-:-:S03]  /*1150*/  DADD R6, R20, -R6 ;  /* 0x0000000014067229 */ /* 0x000fc60000000806 */
[----:B------:R-:W-:Y:S04]  /*1160*/  STG.E.64 desc[UR4][R4.64+0x48], R8 ;  /* 0x0000480804007986 */ /* 0x000fe8000c101b04 */
[----:B------:R-:W-:Y:S04]  /*1170*/  STG.E.64 desc[UR4][R4.64], R2 ;  /* 0x0000000204007986 */ /* 0x000fe8000c101b04 */
[----:B------:R-:W-:Y:S01]  /*1180*/  STG.E.64 desc[UR4][R4.64+0x90], R6 ;  /* 0x0000900604007986 */ /* 0x000fe2000c101b04 */
[----:B------:R-:W-:Y:S05]  /*1190*/  EXIT ;  /* 0x000000000000794d */ /* 0x000fea0003800000 */
.L_x_915:
        /* <DEDUP_REMOVED lines=14> */
.L_x_1132:


//--------------------- .text._Z32massMatrixMultiplyRegisterKernelILi3ELi4ELi3EEviPKdS1_S1_S1_Pd --------------------------
	.section	.text._Z32massMatrixMultiplyRegisterKernelILi3ELi4ELi3EEviPKdS1_S1_S1_Pd,"ax",@progbits
	.align	128
        .global         _Z32massMatrixMultiplyRegisterKernelILi3ELi4ELi3EEviPKdS1_S1_S1_Pd
        .type           _Z32massMatrixMultiplyRegisterKernelILi3ELi4ELi3EEviPKdS1_S1_S1_Pd,@function
        .size           _Z32massMatrixMultiplyRegisterKernelILi3ELi4ELi3EEviPKdS1_S1_S1_Pd,(.L_x_1133 - _Z32massMatrixMultiplyRegisterKernelILi3ELi4ELi3EEviPKdS1_S1_S1_Pd)
        .other          _Z32massMatrixMultiplyRegisterKernelILi3ELi4ELi3EEviPKdS1_S1_S1_Pd,@"STO_CUDA_ENTRY STV_DEFAULT"
_Z32massMatrixMultiplyRegisterKernelILi3ELi4ELi3EEviPKdS1_S1_S1_Pd:
.text._Z32massMatrixMultiplyRegisterKernelILi3ELi4ELi3EEviPKdS1_S1_S1_Pd:
[----:B------:R-:W-:Y:S01]  /*0000*/  LDC R1, c[0x0][0x37c] ;  /* 0x0000df00ff017b82 */ /* 0x000fe20000000800 */
[----:B------:R-:W0:Y:S07]  /*0010*/  S2R R0, SR_TID.X ;  /* 0x0000000000007919 */ /* 0x000e2e0000002100 */
[----:B------:R-:W1:Y:S01]  /*0020*/  LDC.64 R28, c[0x0][0x390] ;  /* 0x0000e400ff1c7b82 */ /* 0x000e620000000a00 */
[----:B------:R-:W2:Y:S01]  /*0030*/  LDCU.64 UR10, c[0x0][0x358] ;  /* 0x00006b00ff0a77ac */ /* 0x000ea20008000a00 */
[----:B------:R-:W3:Y:S01]  /*0040*/  S2R R27, SR_TID.Y ;  /* 0x00000000001b7919 */ /* 0x000ee20000002200 */
[----:B------:R-:W4:Y:S01]  /*0050*/  LDCU UR4, c[0x0][0x380] ;  /* 0x00007000ff0477ac */ /* 0x000f220008000800 */
[----:B------:R-:W3:Y:S04]  /*0060*/  S2R R2, SR_CTAID.X ;  /* 0x0000000000027919 */ /* 0x000ee80000002500 */
[----:B------:R-:W5:Y:S01]  /*0070*/  LDC.64 R4, c[0x0][0x398] ;  /* 0x0000e600ff047b82 */ /* 0x000f620000000a00 */
[----:B------:R-:W1:Y:S01]  /*0080*/  LDCU.64 UR12, c[0x0][0x388] ;  /* 0x00007100ff0c77ac */ /* 0x000e620008000a00 */
[----:B0-----:R-:W-:-:S13]  /*0090*/  ISETP.GT.U32.AND P1, PT, R0, 0x3, PT ;  /* 0x000000030000780c */ /* 0x001fda0003f24070 */
        /* <DEDUP_REMOVED lines=19> */
[C---:B------:R-:W-:Y:S01]  /*01d0*/  @!P1 IMAD R11, R0.reuse, 0x8, R11 ;  /* 0x00000008000b9824 */ /* 0x040fe200078e020b */
[----:B------:R-:W-:Y:S02]  /*01e0*/  LEA R2, R13, R2, 0x18 ;  /* 0x000000020d027211 */ /* 0x000fe400078ec0ff */
[C---:B------:R-:W-:Y:S01]  /*01f0*/  ISETP.GT.U32.AND P3, PT, R0.reuse, 0xb, PT ;  /* 0x0000000b0000780c */ /* 0x040fe20003f64070 */
[----:B------:R-:W-:Y:S01]  /*0200*/  BSSY.RECONVERGENT B0, `(.L_x_916) ;  /* 0x0000064000007945 */ /* 0x000fe20003800200 */
[----:B------:R-:W-:Y:S01]  /*0210*/  ISETP.GT.U32.AND P2, PT, R0, 0xb, PT ;  /* 0x0000000b0000780c */ /* 0x000fe20003f44070 */
[----:B--2---:R-:W-:Y:S04]  /*0220*/  @!P1 STS.64 [R26], R28 ;  /* 0x0000001c1a009388 */ /* 0x004fe80000000a00 */
[----:B-----5:R-:W-:Y:S01]  /*0230*/  @!P1 STS.64 [R11], R4 ;  /* 0x000000040b009388 */ /* 0x020fe20000000a00 */
[----:B------:R-:W-:Y:S06]  /*0240*/  BAR.SYNC.DEFER_BLOCKING 0x0 ;  /* 0x0000000000007b1d */ /* 0x000fec0000010000 */
[----:B0-----:R-:W0:Y:S04]  /*0250*/  LDS.128 R4, [R2+0x7a0] ;  /* 0x0007a00002047984 */ /* 0x001e280000000c00 */
[----:B------:R-:W1:Y:S04]  /*0260*/  LDS.128 R12, [R2+0x790] ;  /* 0x00079000020c7984 */ /* 0x000e680000000c00 */
[----:B------:R-:W2:Y:S04]  /*0270*/  LDS.128 R16, [R2+0x7b0] ;  /* 0x0007b00002107984 */ /* 0x000ea80000000c00 */
[----:B------:R-:W5:Y:S01]  /*0280*/  LDS.128 R8, [R2+0x780] ;  /* 0x0007800002087984 */ /* 0x000f620000000c00 */
[----:B0-----:R-:W-:-:S02]  /*0290*/  R2UR UR16, R6 ;  /* 0x00000000061072ca */ /* 0x001fc400000e0000 */
[----:B------:R-:W-:-:S05]  /*02a0*/  LOP3.LUT R6, R0, 0xffff, RZ, 0xc0, !PT ;  /* 0x0000ffff00067812 */ /* 0x000fca00078ec0ff */
[----:B------:R-:W-:Y:S01]  /*02b0*/  IMAD R6, R6, 0x5556, RZ ;  /* 0x0000555606067824 */ /* 0x000fe200078e02ff */
[----:B------:R-:W-:Y:S02]  /*02c0*/  R2UR UR17, R7 ;  /* 0x00000000071172ca */ /* 0x000fe400000e0000 */
[----:B-1----:R-:W-:Y:S02]  /*02d0*/  R2UR UR6, R12 ;  /* 0x000000000c0672ca */ /* 0x002fe400000e0000 */
[----:B------:R-:W-:Y:S02]  /*02e0*/  R2UR UR7, R13 ;  /* 0x000000000d0772ca */ /* 0x000fe400000e0000 */
[----:B--2---:R-:W-:Y:S02]  /*02f0*/  R2UR UR8, R16 ;  /* 0x00000000100872ca */ /* 0x004fe400000e0000 */
[----:B------:R-:W-:Y:S02]  /*0300*/  R2UR UR9, R17 ;  /* 0x00000000110972ca */ /* 0x000fe400000e0000 */
[----:B------:R-:W-:-:S02]  /*0310*/  SHF.R.U32.HI R7, RZ, 0x10, R6 ;  /* 0x00000010ff077819 */ /* 0x000fc40000011606 */
[----:B------:R-:W-:Y:S02]  /*0320*/  R2UR UR4, R4 ;  /* 0x00000000040472ca */ /* 0x000fe400000e0000 */
[----:B------:R-:W-:Y:S01]  /*0330*/  R2UR UR5, R5 ;  /* 0x00000000050572ca */ /* 0x000fe200000e0000 */
[----:B---3--:R-:W-:Y:S01]  /*0340*/  DADD R4, R22, R20 ;  /* 0x0000000016047229 */ /* 0x008fe20000000014 */
[----:B------:R-:W-:Y:S01]  /*0350*/  PRMT R6, R7, 0x9910, RZ ;  /* 0x0000991007067816 */ /* 0x000fe200000000ff */
[----:B----4-:R-:W-:Y:S02]  /*0360*/  DADD R12, R24, R24 ;  /* 0x00000000180c7229 */ /* 0x010fe40000000018 */
[----:B------:R-:W-:Y:S01]  /*0370*/  DADD R20, R22, -R20 ;  /* 0x0000000016147229 */ /* 0x000fe20000000814 */
[----:B------:R-:W-:Y:S02]  /*0380*/  R2UR UR18, R14 ;  /* 0x000000000e1272ca */ /* 0x000fe400000e0000 */
[----:B------:R-:W-:-:S02]  /*0390*/  R2UR UR19, R15 ;  /* 0x000000000f1372ca */ /* 0x000fc400000e0000 */
[----:B------:R-:W-:Y:S02]  /*03a0*/  R2UR UR20, R18 ;  /* 0x00000000121472ca */ /* 0x000fe400000e0000 */
[----:B------:R-:W-:Y:S01]  /*03b0*/  R2UR UR21, R19 ;  /* 0x00000000131572ca */ /* 0x000fe200000e0000 */
[----:B------:R-:W-:Y:S01]  /*03c0*/  IMAD R6, R6, 0x3, RZ ;  /* 0x0000000306067824 */ /* 0x000fe200078e02ff */
[----:B-----5:R-:W-:Y:S02]  /*03d0*/  R2UR UR14, R10 ;  /* 0x000000000a0e72ca */ /* 0x020fe400000e0000 */
[----:B------:R-:W-:Y:S01]  /*03e0*/  R2UR UR15, R11 ;  /* 0x000000000b0f72ca */ /* 0x000fe200000e0000 */
[----:B------:R-:W-:Y:S01]  /*03f0*/  DADD R24, R24, -R24 ;  /* 0x0000000018187229 */ /* 0x000fe20000000818 */
[----:B------:R-:W-:Y:S01]  /*0400*/  IMAD.MOV R6, RZ, RZ, -R6 ;  /* 0x000000ffff067224 */ /* 0x000fe200078e0a06 */
[----:B------:R-:W-:Y:S02]  /*0410*/  DMUL R12, R12, 0.5 ;  /* 0x3fe000000c0c7828 */ /* 0x000fe40000000000 */
[----:B------:R-:W-:-:S02]  /*0420*/  DFMA R10, R4, UR6, RZ ;  /* 0x00000006040a7c2b */ /* 0x000fc400080000ff */
[C---:B------:R-:W-:Y:S02]  /*0430*/  DFMA R14, R20.reuse, UR8, RZ ;  /* 0x00000008140e7c2b */ /* 0x040fe400080000ff */
[----:B------:R-:W-:Y:S02]  /*0440*/  DFMA R20, R20, UR4, RZ ;  /* 0x0000000414147c2b */ /* 0x000fe400080000ff */
[----:B------:R-:W-:Y:S01]  /*0450*/  DFMA R4, R8, R4, RZ ;  /* 0x000000040804722b */ /* 0x000fe200000000ff */
[----:B------:R-:W-:Y:S01]  /*0460*/  PRMT R17, R6, 0x7710, RZ ;  /* 0x0000771006117816 */ /* 0x000fe200000000ff */
[----:B------:R-:W-:Y:S02]  /*0470*/  DFMA R10, R12, UR18, R10 ;  /* 0x000000120c0a7c2b */ /* 0x000fe4000800000a */
[C---:B------:R-:W-:Y:S01]  /*0480*/  DFMA R14, R24.reuse, UR20, R14 ;  /* 0x00000014180e7c2b */ /* 0x040fe2000800000e */
[----:B------:R-:W-:Y:S01]  /*0490*/  IMAD R2, R27, 0x280, R2 ;  /* 0x000002801b027824 */ /* 0x000fe200078e0202 */
[----:B------:R-:W-:-:S02]  /*04a0*/  DFMA R20, R24, UR16, R20 ;  /* 0x0000001018147c2b */ /* 0x000fc40008000014 */
[----:B------:R-:W-:Y:S01]  /*04b0*/  DFMA R12, R12, UR14, R4 ;  /* 0x0000000e0c0c7c2b */ /* 0x000fe20008000004 */
[----:B------:R-:W-:Y:S02]  /*04c0*/  IMAD.IADD R4, R17, 0x1, R0 ;  /* 0x0000000111047824 */ /* 0x000fe400078e0200 */
[----:B------:R-:W-:Y:S01]  /*04d0*/  IMAD R5, R7, 0x28, R2 ;  /* 0x0000002807057824 */ /* 0x000fe200078e0202 */
[C-C-:B------:R-:W-:Y:S02]  /*04e0*/  DADD R6, R10.reuse, -R14.reuse ;  /* 0x000000000a067229 */ /* 0x140fe4000000080e */
[----:B------:R-:W-:Y:S01]  /*04f0*/  LOP3.LUT R4, R4, 0xffff, RZ, 0xc0, !PT ;  /* 0x0000ffff04047812 */ /* 0x000fe200078ec0ff */
[----:B------:R-:W-:Y:S02]  /*0500*/  DADD R14, R10, R14 ;  /* 0x000000000a0e7229 */ /* 0x000fe4000000000e */
[C-C-:B------:R-:W-:Y:S02]  /*0510*/  DADD R10, R12.reuse, -R20.reuse ;  /* 0x000000000c0a7229 */ /* 0x140fe40000000814 */
[----:B------:R-:W-:Y:S01]  /*0520*/  DADD R12, R12, R20 ;  /* 0x000000000c0c7229 */ /* 0x000fe20000000014 */
[----:B------:R-:W-:Y:S01]  /*0530*/  IMAD R4, R4, 0x8, R5 ;  /* 0x0000000804047824 */ /* 0x000fe200078e0205 */
[----:B------:R-:W-:-:S04]  /*0540*/  ISETP.GT.U32.AND P1, PT, R0, 0xf, PT ;  /* 0x0000000f0000780c */ /* 0x000fc80003f24070 */
[----:B------:R0:W-:Y:S04]  /*0550*/  STS.64 [R4+0x140], R6 ;  /* 0x0001400604007388 */ /* 0x0001e80000000a00 */
[----:B------:R0:W-:Y:S04]  /*0560*/  STS.64 [R4+0xa0], R14 ;  /* 0x0000a00e04007388 */ /* 0x0001e80000000a00 */
[----:B------:R0:W-:Y:S04]  /*0570*/  STS.64 [R4+0x1e0], R10 ;  /* 0x0001e00a04007388 */ /* 0x0001e80000000a00 */
[----:B------:R0:W-:Y:S01]  /*0580*/  STS.64 [R4], R12 ;  /* 0x0000000c04007388 */ /* 0x0001e20000000a00 */
[----:B------:R-:W-:Y:S06]  /*0590*/  BAR.SYNC.DEFER_BLOCKING 0x0 ;  /* 0x0000000000007b1d */ /* 0x000fec0000010000 */
[----:B------:R-:W-:Y:S05]  /*05a0*/  @P3 BRA `(.L_x_917) ;  /* 0x0000000000a43947 */ /* 0x000fea0003800000 */
[----:B------:R-:W-:-:S07]  /*05b0*/  IMAD.MOV.U32 R5, RZ, RZ, R0 ;  /* 0x000000ffff057224 */ /* 0x000fce00078e0000 */
.L_x_918:
        /* <DEDUP_REMOVED lines=26> */
[----:B------:R-:W-:-:S04]  /*0760*/  DFMA R18, R18, UR8, RZ ;  /* 0x0000000812127c2b */ /* 0x000fc800080000ff */
        /* <DEDUP_REMOVED lines=13> */
.L_x_917:
[----:B------:R-:W-:Y:S05]  /*0840*/  BSYNC.RECONVERGENT B0 ;  /* 0x0000000000007941 */ /* 0x000fea0003800200 */
.L_x_916:
[----:B------:R-:W-:Y:S06]  /*0850*/  BAR.SYNC.DEFER_BLOCKING 0x0 ;  /* 0x0000000000007b1d */ /* 0x000fec0000010000 */
[----:B------:R-:W-:Y:S04]  /*0860*/  BSSY.RECONVERGENT B0, `(.L_x_919) ;  /* 0x0000042000007945 */ /* 0x000fe80003800200 */
[----:B------:R-:W-:Y:S05]  /*0870*/  @P1 BRA `(.L_x_920) ;  /* 0x0000000400001947 */ /* 0x000fea0003800000 */
[----:B------:R-:W-:Y:S02]  /*0880*/  IMAD.SHL.U32 R5, R3, 0x40, RZ ;  /* 0x0000004003057824 */ /* 0x000fe400078e00ff */
[----:B01----:R-:W-:-:S03]  /*0890*/  IMAD.MOV.U32 R7, RZ, RZ, R0 ;  /* 0x000000ffff077224 */ /* 0x003fc600078e0000 */
[----:B------:R-:W-:-:S07]  /*08a0*/  SHF.R.S32.HI R6, RZ, 0x1f, R5 ;  /* 0x0000001fff067819 */ /* 0x000fce0000011405 */
.L_x_921:
[----:B--2---:R-:W-:Y:S01]  /*08b0*/  IMAD.SHL.U32 R10, R7, 0x4, RZ ;  /* 0x00000004070a7824 */ /* 0x004fe200078e00ff */
[----:B------:R-:W-:-:S04]  /*08c0*/  CS2R R12, SRZ ;  /* 0x00000000000c7805 */ /* 0x000fc8000001ff00 */
[----:B------:R-:W-:-:S04]  /*08d0*/  LOP3.LUT R25, R5, 0x3c, R10, 0xf8, !PT ;  /* 0x0000003c05197812 */ /* 0x000fc800078ef80a */
[----:B------:R-:W-:-:S04]  /*08e0*/  LEA R10, P1, R25, UR12, 0x3 ;  /* 0x0000000c190a7c11 */ /* 0x000fc8000f8218ff */
[----:B------:R-:W-:-:S05]  /*08f0*/  LEA.HI.X R11, R25, UR13, R6, 0x3, P1 ;  /* 0x0000000d190b7c11 */ /* 0x000fca00088f1c06 */
[----:B------:R-:W2:Y:S01]  /*0900*/  @!P0 LDG.E.64.CONSTANT R12, desc[UR10][R10.64+0x18] ;  /* 0x0000180a0a0c8981 */ /* 0x000ea2000c1e9b00 */
[----:B------:R-:W-:Y:S02]  /*0910*/  SHF.R.U32.HI R15, RZ, 0x2, R7 ;  /* 0x00000002ff0f7819 */ /* 0x000fe40000011607 */
[----:B------:R-:W-:-:S03]  /*0920*/  LOP3.LUT R24, R7, 0x3, RZ, 0xc0, !PT ;  /* 0x0000000307187812 */ /* 0x000fc600078ec0ff */
        /* <DEDUP_REMOVED lines=9> */
[----:B------:R-:W-:-:S04]  /*09c0*/  DMUL R16, R16, 0.5 ;  /* 0x3fe0000010107828 */ /* 0x000fc80000000000 */
[----:B------:R-:W-:Y:S02]  /*09d0*/  DFMA R14, R8, R20, RZ ;  /* 0x00000014080e722b */ /* 0x000fe400000000ff */
[----:B------:R-:W-:-:S06]  /*09e0*/  DFMA R20, R20, UR6, RZ ;  /* 0x0000000614147c2b */ /* 0x000fcc00080000ff */
[C---:B------:R-:W-:Y:S02]  /*09f0*/  DFMA R14, R16.reuse, UR14, R14 ;  /* 0x0000000e100e7c2b */ /* 0x040fe4000800000e */
[----:B------:R-:W-:Y:S02]  /*0a00*/  DFMA R16, R16, UR18, R20 ;  /* 0x0000001210107c2b */ /* 0x000fe40008000014 */
[C---:B------:R-:W-:Y:S02]  /*0a10*/  DFMA R20, R22.reuse, UR4, RZ ;  /* 0x0000000416147c2b */ /* 0x040fe400080000ff */
[----:B------:R-:W-:-:S06]  /*0a20*/  DFMA R22, R22, UR8, RZ ;  /* 0x0000000816167c2b */ /* 0x000fcc00080000ff */
[C---:B------:R-:W-:Y:S02]  /*0a30*/  DFMA R20, R18.reuse, UR16, R20 ;  /* 0x0000001012147c2b */ /* 0x040fe40008000014 */
[----:B------:R-:W-:Y:S01]  /*0a40*/  DFMA R22, R18, UR20, R22 ;  /* 0x0000001412167c2b */ /* 0x000fe20008000016 */
[----:B------:R-:W-:-:S05]  /*0a50*/  CS2R R28, SRZ ;  /* 0x00000000001c7805 */ /* 0x000fca000001ff00 */
[----:B------:R-:W-:Y:S02]  /*0a60*/  DADD R18, R14, R20 ;  /* 0x000000000e127229 */ /* 0x000fe40000000014 */
[C-C-:B------:R-:W-:Y:S02]  /*0a70*/  DADD R26, R16.reuse, R22.reuse ;  /* 0x00000000101a7229 */ /* 0x140fe40000000016 */
[----:B------:R-:W-:Y:S01]  /*0a80*/  DADD R22, R16, -R22 ;  /* 0x0000000010167229 */ /* 0x000fe20000000816 */
[----:B------:R-:W0:Y:S01]  /*0a90*/  LDC.64 R16, c[0x0][0x388] ;  /* 0x0000e200ff107b82 */ /* 0x000e220000000a00 */
[----:B------:R-:W-:Y:S01]  /*0aa0*/  DADD R20, R14, -R20 ;  /* 0x000000000e147229 */ /* 0x000fe20000000814 */
[----:B------:R-:W-:-:S06]  /*0ab0*/  CS2R R14, SRZ ;  /* 0x00000000000e7805 */ /* 0x000fcc000001ff00 */
[----:B------:R-:W3:Y:S01]  /*0ac0*/  @!P0 LDG.E.64.CONSTANT R14, desc[UR10][R10.64+0x10] ;  /* 0x0000100a0a0e8981 */ /* 0x000ee2000c1e9b00 */
[----:B0-----:R-:W-:-:S05]  /*0ad0*/  IMAD.WIDE R16, R25, 0x8, R16 ;  /* 0x0000000819107825 */ /* 0x001fca00078e0210 */
[----:B------:R-:W4:Y:S01]  /*0ae0*/  @!P0 LDG.E.64.CONSTANT R28, desc[UR10][R16.64] ;  /* 0x0000000a101c8981 */ /* 0x000f22000c1e9b00 */
[----:B--2---:R-:W-:Y:S01]  /*0af0*/  DMUL R20, R20, R12 ;  /* 0x0000000c14147228 */ /* 0x004fe20000000000 */
[----:B------:R-:W-:-:S06]  /*0b00*/  CS2R R12, SRZ ;  /* 0x00000000000c7805 */ /* 0x000fcc000001ff00 */
[----:B------:R-:W2:Y:S01]  /*0b10*/  @!P0 LDG.E.64.CONSTANT R12, desc[UR10][R16.64+0x8] ;  /* 0x0000080a100c8981 */ /* 0x000ea2000c1e9b00 */
[C---:B------:R-:W-:Y:S01]  /*0b20*/  ISETP.GE.U32.AND P1, PT, R7.reuse, 0x7, PT ;  /* 0x000000070700780c */ /* 0x040fe20003f26070 */
[----:B------:R-:W-:Y:S01]  /*0b30*/  VIADD R7, R7, 0x9 ;  /* 0x0000000907077836 */ /* 0x000fe20000000000 */
[----:B---3--:R-:W-:Y:S02]  /*0b40*/  DMUL R14, R22, R14 ;  /* 0x0000000e160e7228 */ /* 0x008fe40000000000 */
[CCC-:B----4-:R-:W-:Y:S02]  /*0b50*/  DFMA R10, R18.reuse, R28.reuse, R20.reuse ;  /* 0x0000001c120a722b */ /* 0x1d0fe40000000014 */
[----:B------:R-:W-:-:S08]  /*0b60*/  DFMA R18, R18, R28, -R20 ;  /* 0x0000001c1212722b */ /* 0x000fd00000000814 */
[C---:B------:R-:W-:Y:S02]  /*0b70*/  DFMA R22, R18.reuse, UR4, RZ ;  /* 0x0000000412167c2b */ /* 0x040fe400080000ff */
[----:B------:R-:W-:Y:S02]  /*0b80*/  DFMA R18, R18, UR16, RZ ;  /* 0x0000001012127c2b */ /* 0x000fe400080000ff */
[CCC-:B--2---:R-:W-:Y:S02]  /*0b90*/  DFMA R20, R26.reuse, R12.reuse, -R14.reuse ;  /* 0x0000000c1a14722b */ /* 0x1c4fe4000000080e */
[----:B------:R-:W-:Y:S02]  /*0ba0*/  DFMA R14, R26, R12, R14 ;  /* 0x0000000c1a0e722b */ /* 0x000fe4000000000e */
[----:B------:R-:W-:Y:S02]  /*0bb0*/  DFMA R12, R8, R10, RZ ;  /* 0x0000000a080c722b */ /* 0x000fe400000000ff */
[----:B------:R-:W-:-:S02]  /*0bc0*/  DFMA R10, R10, UR14, RZ ;  /* 0x0000000e0a0a7c2b */ /* 0x000fc400080000ff */
        /* <DEDUP_REMOVED lines=11> */
.L_x_920:
[----:B------:R-:W-:Y:S05]  /*0c80*/  BSYNC.RECONVERGENT B0 ;  /* 0x0000000000007941 */ /* 0x000fea0003800200 */
.L_x_919:
[----:B------:R-:W-:Y:S06]  /*0c90*/  BAR.SYNC.DEFER_BLOCKING 0x0 ;  /* 0x0000000000007b1d */ /* 0x000fec0000010000 */
[----:B------:R-:W-:Y:S04]  /*0ca0*/  BSSY.RECONVERGENT B0, `(.L_x_922) ;  /* 0x0000029000007945 */ /* 0x000fe80003800200 */
[----:B------:R-:W-:Y:S05]  /*0cb0*/  @P2 BRA `(.L_x_923) ;  /* 0x00000000009c2947 */ /* 0x000fea0003800000 */
[----:B------:R-:W-:-:S07]  /*0cc0*/  IMAD.MOV.U32 R5, RZ, RZ, R0 ;  /* 0x000000ffff057224 */ /* 0x000fce00078e0000 */
.L_x_924:
[C---:B01-3--:R-:W-:Y:S02]  /*0cd0*/  PRMT R6, R5.reuse, 0x9910, RZ ;  /* 0x0000991005067816 */ /* 0x04bfe400000000ff */
        /* <DEDUP_REMOVED lines=22> */
[----:B------:R-:W-:Y:S02]  /*0e40*/  DFMA R12, R8, R16, RZ ;  /* 0x00000010080c722b */ /* 0x000fe400000000ff */
        /* <DEDUP_REMOVED lines=14> */
.L_x_923:
[----:B------:R-:W-:Y:S05]  /*0f30*/  BSYNC.RECONVERGENT B0 ;  /* 0x0000000000007941 */ /* 0x000fea0003800200 */
.L_x_922:
[----:B------:R-:W-:Y:S06]  /*0f40*/  BAR.SYNC.DEFER_BLOCKING 0x0 ;  /* 0x0000000000007b1d */ /* 0x000fec0000010000 */
[----:B------:R-:W4:Y:S01]  /*0f50*/  LDCU UR12, c[0x0][0x380] ;  /* 0x00007000ff0c77ac */ /* 0x000f220008000800 */
[----:B01-3--:R-:W-:Y:S01]  /*0f60*/  LDS.64 R6, [R4] ;  /* 0x0000000004067984 */ /* 0x00bfe20000000a00 */
[----:B----4-:R-:W-:-:S03]  /*0f70*/  ISETP.GE.AND P0, PT, R3, UR12, PT ;  /* 0x0000000c03007c0c */ /* 0x010fc6000bf06270 */
[----:B--2---:R-:W0:Y:S04]  /*0f80*/  LDS.64 R10, [R4+0x1e0] ;  /* 0x0001e000040a7984 */ /* 0x004e280000000a00 */
[----:B------:R-:W-:Y:S04]  /*0f90*/  LDS.64 R14, [R4+0xa0] ;  /* 0x0000a000040e7984 */ /* 0x000fe80000000a00 */
[----:B------:R-:W1:Y:S01]  /*0fa0*/  LDS.64 R16, [R4+0x140] ;  /* 0x0001400004107984 */ /* 0x000e620000000a00 */
[C-C-:B0-----:R-:W-:Y:S02]  /*0fb0*/  DADD R12, R6.reuse, R10.reuse ;  /* 0x00000000060c7229 */ /* 0x141fe4000000000a */
[----:B------:R-:W-:-:S02]  /*0fc0*/  DADD R6, R6, -R10 ;  /* 0x0000000006067229 */ /* 0x000fc4000000080a */
[C-C-:B-1----:R-:W-:Y:S02]  /*0fd0*/  DADD R10, R14.reuse, R16.reuse ;  /* 0x000000000e0a7229 */ /* 0x142fe40000000010 */
[----:B------:R-:W-:Y:S02]  /*0fe0*/  DADD R14, R14, -R16 ;  /* 0x000000000e0e7229 */ /* 0x000fe40000000810 */
        /* <DEDUP_REMOVED lines=19> */
.L_x_925:
        /* <DEDUP_REMOVED lines=14> */
.L_x_1133:


//--------------------- .text._Z32massMatrixMultiplyConstantKernelILi3ELi3ELi3EEviPKdS1_S1_S1_Pd --------------------------
	.section	.text._Z32massMatrixMultiplyConstantKernelILi3ELi3ELi3EEviPKdS1_S1_S1_Pd,"ax",@progbits
	.align	128
        .global         _Z32massMatrixMultiplyConstantKernelILi3ELi3ELi3EEviPKdS1_S1_S1_Pd
        .type           _Z32massMatrixMultiplyConstantKernelILi3ELi3ELi3EEviPKdS1_S1_S1_Pd,@function
        .size           _Z32massMatrixMultiplyConstantKernelILi3ELi3ELi3EEviPKdS1_S1_S1_Pd,(.L_x_1134 - _Z32massMatrixMultiplyConstantKernelILi3ELi3ELi3EEviPKdS1_S1_S1_Pd)
        .other          _Z32massMatrixMultiplyConstantKernelILi3ELi3ELi3EEviPKdS1_S1_S1_Pd,@"STO_CUDA_ENTRY STV_DEFAULT"
_Z32massMatrixMultiplyConstantKernelILi3ELi3ELi3EEviPKdS1_S1_S1_Pd:
.text._Z32massMatrixMultiplyConstantKernelILi3ELi3ELi3EEviPKdS1_S1_S1_Pd:
        /* <DEDUP_REMOVED lines=8> */
[----:B------:R-:W5:Y:S01]  /*0080*/  LDCU.128 UR12, c[0x3][0x700] ;  /* 0x00c0e000ff0c77ac */ /* 0x000f620008000c00 */
[----:B0-----:R-:W-:Y:S02]  /*0090*/  IMAD R18, R3, 0x3, R0 ;  /* 0x0000000303127824 */ /* 0x001fe400078e0200 */
[----:B------:R-:W0:Y:S01]  /*00a0*/  S2R R3, SR_TID.X ;  /* 0x0000000000037919 */ /* 0x000e220000002100 */
[----:B------:R-:W-:Y:S02]  /*00b0*/  BAR.SYNC.DEFER_BLOCKING 0x0 ;  /* 0x0000000000007b1d */ /* 0x000fe40000010000 */
[----:B-1----:R-:W-:-:S04]  /*00c0*/  ISETP.GE.AND P0, PT, R18, UR4, PT ;  /* 0x0000000412007c0c */ /* 0x002fc8000bf06270 */
[----:B------:R-:W1:Y:S09]  /*00d0*/  LDCU.64 UR4, c[0x0][0x358] ;  /* 0x00006b00ff0477ac */ /* 0x000e720008000a00 */
[----:B------:R-:W2:Y:S01]  /*00e0*/  @!P0 LDC.64 R10, c[0x0][0x3a0] ;  /* 0x0000e800ff0a8b82 */ /* 0x000ea20000000a00 */
[----:B0-----:R-:W-:-:S04]  /*00f0*/  @!P0 IMAD R7, R18, 0x1b, R3 ;  /* 0x0000001b12078824 */ /* 0x001fc800078e0203 */
[----:B--2---:R-:W-:-:S05]  /*0100*/  @!P0 IMAD.WIDE R10, R7, 0x8, R10 ;  /* 0x00000008070a8825 */ /* 0x004fca00078e020a */
[----:B-1----:R-:W2:Y:S04]  /*0110*/  @!P0 LDG.E.64.CONSTANT R4, desc[UR4][R10.64+0x48] ;  /* 0x000048040a048981 */ /* 0x002ea8000c1e9b00 */
[----:B------:R-:W4:Y:S04]  /*0120*/  @!P0 LDG.E.64.CONSTANT R12, desc[UR4][R10.64] ;  /* 0x000000040a0c8981 */ /* 0x000f28000c1e9b00 */
[----:B------:R-:W4:Y:S01]  /*0130*/  @!P0 LDG.E.64.CONSTANT R8, desc[UR4][R10.64+0x90] ;  /* 0x000090040a088981 */ /* 0x000f22000c1e9b00 */
[C---:B------:R-:W-:Y:S01]  /*0140*/  LOP3.LUT R6, R3.reuse, 0xffff, RZ, 0xc0, !PT ;  /* 0x0000ffff03067812 */ /* 0x040fe200078ec0ff */
[----:B------:R-:W-:Y:S01]  /*0150*/  BSSY.RECONVERGENT B0, `(.L_x_926) ;  /* 0x0000047000007945 */ /* 0x000fe20003800200 */
[----:B------:R-:W-:-:S03]  /*0160*/  ISETP.GT.U32.AND P1, PT, R3, 0x8, PT ;  /* 0x000000080300780c */ /* 0x000fc60003f24070 */
[----:B------:R-:W-:-:S05]  /*0170*/  IMAD R6, R6, 0x5556, RZ ;  /* 0x0000555606067824 */ /* 0x000fca00078e02ff */
[----:B------:R-:W-:-:S04]  /*0180*/  SHF.R.U32.HI R7, RZ, 0x10, R6 ;  /* 0x00000010ff077819 */ /* 0x000fc80000011606 */
[----:B------:R-:W-:-:S05]  /*0190*/  PRMT R6, R7, 0x9910, RZ ;  /* 0x0000991007067816 */ /* 0x000fca00000000ff */
[----:B------:R-:W-:-:S04]  /*01a0*/  IMAD R6, R6, 0x3, RZ ;  /* 0x0000000306067824 */ /* 0x000fc800078e02ff */
[----:B------:R-:W-:Y:S01]  /*01b0*/  IMAD.MOV R6, RZ, RZ, -R6 ;  /* 0x000000ffff067224 */ /* 0x000fe200078e0a06 */
[C-C-:B--2---:R-:W-:Y:S02]  /*01c0*/  DADD R14, R4.reuse, R4.reuse ;  /* 0x00000000040e7229 */ /* 0x144fe40000000004 */
[----:B------:R-:W-:Y:S02]  /*01d0*/  DADD R4, R4, -R4 ;  /* 0x0000000004047229 */ /* 0x000fe40000000804 */
[C-C-:B----4-:R-:W-:Y:S02]  /*01e0*/  DADD R10, R12.reuse, R8.reuse ;  /* 0x000000000c0a7229 */ /* 0x150fe40000000008 */
[----:B------:R-:W-:Y:S02]  /*01f0*/  DADD R8, R12, -R8 ;  /* 0x000000000c087229 */ /* 0x000fe40000000808 */
[----:B------:R-:W-:-:S04]  /*0200*/  DMUL R12, R14, 0.5 ;  /* 0x3fe000000e0c7828 */ /* 0x000fc80000000000 */
[C---:B------:R-:W-:Y:S02]  /*0210*/  DFMA R16, R10.reuse, UR8, RZ ;  /* 0x000000080a107c2b */ /* 0x040fe400080000ff */
[----:B------:R-:W-:Y:S01]  /*0220*/  DFMA R20, R10, UR16, RZ ;  /* 0x000000100a147c2b */ /* 0x000fe200080000ff */
[----:B------:R-:W-:Y:S01]  /*0230*/  MOV R11, 0x400 ;  /* 0x00000400000b7802 */ /* 0x000fe20000000f00 */
[C---:B-----5:R-:W-:Y:S02]  /*0240*/  DFMA R14, R8.reuse, UR20, RZ ;  /* 0x00000014080e7c2b */ /* 0x060fe400080000ff */
[----:B------:R-:W-:Y:S01]  /*0250*/  DFMA R8, R8, UR12, RZ ;  /* 0x0000000c08087c2b */ /* 0x000fe200080000ff */
[----:B---3--:R-:W-:Y:S01]  /*0260*/  LEA R19, R2, R11, 0x18 ;  /* 0x0000000b02137211 */ /* 0x008fe200078ec0ff */
[C---:B------:R-:W-:Y:S01]  /*0270*/  DFMA R10, R12.reuse, UR10, R16 ;  /* 0x0000000a0c0a7c2b */ /* 0x040fe20008000010 */
[----:B------:R-:W-:Y:S01]  /*0280*/  PRMT R2, R6, 0x7710, RZ ;  /* 0x0000771006027816 */ /* 0x000fe200000000ff */
[----:B------:R-:W-:-:S02]  /*0290*/  DFMA R20, R12, UR18, R20 ;  /* 0x000000120c147c2b */ /* 0x000fc40008000014 */
[C---:B------:R-:W-:Y:S01]  /*02a0*/  DFMA R14, R4.reuse, UR22, R14 ;  /* 0x00000016040e7c2b */ /* 0x040fe2000800000e */
[----:B------:R-:W-:Y:S01]  /*02b0*/  IMAD R0, R0, 0xd8, R19 ;  /* 0x000000d800007824 */ /* 0x000fe200078e0213 */
[----:B------:R-:W-:Y:S01]  /*02c0*/  DFMA R8, R4, UR14, R8 ;  /* 0x0000000e04087c2b */ /* 0x000fe20008000008 */
[----:B------:R-:W-:Y:S02]  /*02d0*/  IMAD.IADD R2, R2, 0x1, R3 ;  /* 0x0000000102027824 */ /* 0x000fe400078e0203 */
[----:B------:R-:W-:-:S03]  /*02e0*/  IMAD R19, R7, 0x18, R0 ;  /* 0x0000001807137824 */ /* 0x000fc600078e0200 */
[----:B------:R-:W-:Y:S01]  /*02f0*/  LOP3.LUT R2, R2, 0xffff, RZ, 0xc0, !PT ;  /* 0x0000ffff02027812 */ /* 0x000fe200078ec0ff */
[----:B------:R-:W-:Y:S02]  /*0300*/  DADD R14, R20, R14 ;  /* 0x00000000140e7229 */ /* 0x000fe4000000000e */
[C-C-:B------:R-:W-:Y:S02]  /*0310*/  DADD R4, R10.reuse, -R8.reuse ;  /* 0x000000000a047229 */ /* 0x140fe40000000808 */
[----:B------:R-:W-:Y:S01]  /*0320*/  DADD R8, R10, R8 ;  /* 0x000000000a087229 */ /* 0x000fe20000000008 */
[----:B------:R-:W-:-:S05]  /*0330*/  IMAD R19, R2, 0x8, R19 ;  /* 0x0000000802137824 */ /* 0x000fca00078e0213 */
[----:B------:R0:W-:Y:S04]  /*0340*/  STS.64 [R19+0x48], R14 ;  /* 0x0000480e13007388 */ /* 0x0001e80000000a00 */
[----:B------:R0:W-:Y:S04]  /*0350*/  STS.64 [R19+0x90], R4 ;  /* 0x0000900413007388 */ /* 0x0001e80000000a00 */
[----:B------:R0:W-:Y:S01]  /*0360*/  STS.64 [R19], R8 ;  /* 0x0000000813007388 */ /* 0x0001e20000000a00 */
        /* <DEDUP_REMOVED lines=26> */
[----:B------:R-:W-:-:S04]  /*0510*/  DFMA R16, R6, UR20, RZ ;  /* 0x0000001406107c2b */ /* 0x000fc800080000ff */
        /* <DEDUP_REMOVED lines=9> */
[----:B------:R1:W-:Y:S02]  /*05b0*/  STS.64 [R2+0x18], R14 ;  /* 0x0000180e02007388 */ /* 0x0003e40000000a00 */
.L_x_927:
[----:B------:R-:W-:Y:S05]  /*05c0*/  BSYNC.RECONVERGENT B0 ;  /* 0x0000000000007941 */ /* 0x000fea0003800200 */
.L_x_926:
[----:B------:R-:W-:Y:S06]  /*05d0*/  BAR.SYNC.DEFER_BLOCKING 0x0 ;  /* 0x0000000000007b1d */ /* 0x000fec0000010000 */
[----:B------:R-:W-:Y:S04]  /*05e0*/  BSSY.RECONVERGENT B0, `(.L_x_928) ;  /* 0x0000043000007945 */ /* 0x000fe80003800200 */
[----:B------:R-:W-:Y:S05]  /*05f0*/  @P1 BRA `(.L_x_929) ;  /* 0x0000000400041947 */ /* 0x000fea0003800000 */
[----:B-1----:R-:W-:Y:S01]  /*0600*/  PRMT R2, R3, 0x9910, RZ ;  /* 0x0000991003027816 */ /* 0x002fe200000000ff */
[----:B------:R-:W1:Y:S01]  /*0610*/  LDC.64 R22, c[0x0][0x388] ;  /* 0x0000e200ff167b82 */ /* 0x000e620000000a00 */
[----:B------:R-:W-:Y:S01]  /*0620*/  UMOV UR6, 0x903 ;  /* 0x0000090300067882 */ /* 0x000fe20000000000 */
[----:B0-----:R-:W-:Y:S02]  /*0630*/  CS2R R8, SRZ ;  /* 0x0000000000087805 */ /* 0x001fe4000001ff00 */
        /* <DEDUP_REMOVED lines=11> */
[----:B------:R-:W-:-:S04]  /*06f0*/  IMAD R3, R18, 0x1b, R3 ;  /* 0x0000001b12037824 */ /* 0x000fc800078e0203 */
[----:B-1----:R-:W-:Y:S01]  /*0700*/  IMAD.WIDE R22, R3, 0x8, R22 ;  /* 0x0000000803167825 */ /* 0x002fe200078e0216 */
[----:B------:R-:W-:Y:S02]  /*0710*/  CS2R R2, SRZ ;  /* 0x0000000000027805 */ /* 0x000fe4000001ff00 */
[----:B------:R-:W-:Y:S02]  /*0720*/  CS2R R6, SRZ ;  /* 0x0000000000067805 */ /* 0x000fe4000001ff00 */
[----:B------:R-:W2:Y:S04]  /*0730*/  @!P0 LDG.E.64.CONSTANT R8, desc[UR4][R22.64+0x10] ;  /* 0x0000100416088981 */ /* 0x000ea8000c1e9b00 */
[----:B------:R-:W3:Y:S04]  /*0740*/  @!P0 LDG.E.64.CONSTANT R2, desc[UR4][R22.64+0x8] ;  /* 0x0000080416028981 */ /* 0x000ee8000c1e9b00 */
[----:B------:R0:W4:Y:S01]  /*0750*/  @!P0 LDG.E.64.CONSTANT R6, desc[UR4][R22.64] ;  /* 0x0000000416068981 */ /* 0x000122000c1e9b00 */
[----:B------:R-:W-:-:S05]  /*0760*/  LOP3.LUT R5, R4, 0xffff, RZ, 0xc0, !PT ;  /* 0x0000ffff04057812 */ /* 0x000fca00078ec0ff */
[----:B------:R-:W-:-:S04]  /*0770*/  IMAD R5, R5, 0x48, R0 ;  /* 0x0000004805057824 */ /* 0x000fc800078e0200 */
[----:B------:R-:W-:-:S05]  /*0780*/  IMAD R20, R20, 0x18, R5 ;  /* 0x0000001814147824 */ /* 0x000fca00078e0205 */
[----:B------:R-:W-:Y:S04]  /*0790*/  LDS.64 R16, [R20] ;  /* 0x0000000014107984 */ /* 0x000fe80000000a00 */
[----:B------:R-:W1:Y:S04]  /*07a0*/  LDS.64 R4, [R20+0x10] ;  /* 0x0000100014047984 */ /* 0x000e680000000a00 */
[----:B------:R-:W5:Y:S01]  /*07b0*/  LDS.64 R10, [R20+0x8] ;  /* 0x00000800140a7984 */ /* 0x000f620000000a00 */
[C-C-:B-1----:R-:W-:Y:S02]  /*07c0*/  DADD R14, R16.reuse, R4.reuse ;  /* 0x00000000100e7229 */ /* 0x142fe40000000004 */
[----:B------:R-:W-:-:S02]  /*07d0*/  DADD R16, R16, -R4 ;  /* 0x0000000010107229 */ /* 0x000fc40000000804 */
[C-C-:B-----5:R-:W-:Y:S02]  /*07e0*/  DADD R12, R10.reuse, R10.reuse ;  /* 0x000000000a0c7229 */ /* 0x160fe4000000000a */
[----:B------:R-:W-:Y:S02]  /*07f0*/  DADD R10, R10, -R10 ;  /* 0x000000000a0a7229 */ /* 0x000fe4000000080a */
[----:B0-----:R-:W-:Y:S02]  /*0800*/  DFMA R22, R14, UR8, RZ ;  /* 0x000000080e167c2b */ /* 0x001fe400080000ff */
[----:B------:R-:W-:Y:S02]  /*0810*/  DFMA R4, R16, UR12, RZ ;  /* 0x0000000c10047c2b */ /* 0x000fe400080000ff */
[----:B------:R-:W-:Y:S02]  /*0820*/  DMUL R12, R12, 0.5 ;  /* 0x3fe000000c0c7828 */ /* 0x000fe40000000000 */
[----:B------:R-:W-:-:S02]  /*0830*/  DFMA R14, R14, UR16, RZ ;  /* 0x000000100e0e7c2b */ /* 0x000fc400080000ff */
[----:B------:R-:W-:Y:S02]  /*0840*/  DFMA R16, R16, UR20, RZ ;  /* 0x0000001410107c2b */ /* 0x000fe400080000ff */
[----:B------:R-:W-:Y:S02]  /*0850*/  DFMA R4, R10, UR14, R4 ;  /* 0x0000000e0a047c2b */ /* 0x000fe40008000004 */
[C---:B------:R-:W-:Y:S02]  /*0860*/  DFMA R22, R12.reuse, UR10, R22 ;  /* 0x0000000a0c167c2b */ /* 0x040fe40008000016 */
        /* <DEDUP_REMOVED lines=10> */
[----:B------:R-:W-:-:S04]  /*0910*/  DFMA R10, R14, R2, R10 ;  /* 0x000000020e0a722b */ /* 0x000fc8000000000a */
[----:B------:R-:W-:Y:S02]  /*0920*/  DFMA R2, R12, UR8, RZ ;  /* 0x000000080c027c2b */ /* 0x000fe400080000ff */
[----:B------:R-:W-:Y:S02]  /*0930*/  DFMA R4, R8, UR12, RZ ;  /* 0x0000000c08047c2b */ /* 0x000fe400080000ff */
[----:B------:R-:W-:Y:S02]  /*0940*/  DMUL R10, R10, 0.5 ;  /* 0x3fe000000a0a7828 */ /* 0x000fe40000000000 */
[----:B------:R-:W-:Y:S02]  /*0950*/  DFMA R6, R12, UR10, RZ ;  /* 0x0000000a0c067c2b */ /* 0x000fe400080000ff */
[----:B------:R-:W-:-:S04]  /*0960*/  DFMA R8, R8, UR14, RZ ;  /* 0x0000000e08087c2b */ /* 0x000fc800080000ff */
[C---:B------:R-:W-:Y:S02]  /*0970*/  DFMA R2, R10.reuse, UR16, R2 ;  /* 0x000000100a027c2b */ /* 0x040fe40008000002 */
[C---:B------:R-:W-:Y:S02]  /*0980*/  DFMA R4, R10.reuse, UR20, R4 ;  /* 0x000000140a047c2b */ /* 0x040fe40008000004 */
[C---:B------:R-:W-:Y:S02]  /*0990*/  DFMA R12, R10.reuse, UR18, R6 ;  /* 0x000000120a0c7c2b */ /* 0x040fe40008000006 */
[----:B------:R-:W-:-:S04]  /*09a0*/  DFMA R8, R10, UR22, R8 ;  /* 0x000000160a087c2b */ /* 0x000fc80008000008 */
[C-C-:B------:R-:W-:Y:S02]  /*09b0*/  DADD R6, R2.reuse, -R4.reuse ;  /* 0x0000000002067229 */ /* 0x140fe40000000804 */
[----:B------:R-:W-:Y:S02]  /*09c0*/  DADD R2, R2, R4 ;  /* 0x0000000002027229 */ /* 0x000fe40000000004 */
[----:B------:R-:W-:-:S03]  /*09d0*/  DADD R8, R12, R8 ;  /* 0x000000000c087229 */ /* 0x000fc60000000008 */
[----:B------:R2:W-:Y:S04]  /*09e0*/  STS.64 [R20+0x10], R6 ;  /* 0x0000100614007388 */ /* 0x0005e80000000a00 */
[----:B------:R2:W-:Y:S04]  /*09f0*/  STS.64 [R20], R2 ;  /* 0x0000000214007388 */ /* 0x0005e80000000a00 */
[----:B------:R2:W-:Y:S02]  /*0a00*/  STS.64 [R20+0x8], R8 ;  /* 0x0000080814007388 */ /* 0x0005e40000000a00 */
.L_x_929:
[----:B------:R-:W-:Y:S05]  /*0a10*/  BSYNC.RECONVERGENT B0 ;  /* 0x0000000000007941 */ /* 0x000fea0003800200 */
.L_x_928:
[----:B--2---:R-:W2:Y:S01]  /*0a20*/  S2R R3, SR_TID.X ;  /* 0x0000000000037919 */ /* 0x004ea20000002100 */
[----:B------:R-:W-:Y:S01]  /*0a30*/  BSSY.RECONVERGENT B0, `(.L_x_930) ;  /* 0x0000026000007945 */ /* 0x000fe20003800200 */
[----:B------:R-:W-:Y:S06]  /*0a40*/  BAR.SYNC.DEFER_BLOCKING 0x0 ;  /* 0x0000000000007b1d */ /* 0x000fec0000010000 */
[----:B------:R-:W-:Y:S05]  /*0a50*/  @P1 BRA `(.L_x_931) ;  /* 0x00000000008c1947 */ /* 0x000fea0003800000 */
[----:B-12---:R-:W-:-:S05]  /*0a60*/  PRMT R2, R3, 0x9910, RZ ;  /* 0x0000991003027816 */ /* 0x006fca00000000ff */
        /* <DEDUP_REMOVED lines=34> */
.L_x_931:
[----:B------:R-:W-:Y:S05]  /*0c90*/  BSYNC.RECONVERGENT B0 ;  /* 0x0000000000007941 */ /* 0x000fea0003800200 */
.L_x_930:
[----:B------:R-:W-:Y:S06]  /*0ca0*/  BAR.SYNC.DEFER_BLOCKING 0x0 ;  /* 0x0000000000007b1d */ /* 0x000fec0000010000 */
[----:B01-3--:R-:W-:Y:S04]  /*0cb0*/  LDS.64 R4, [R19] ;  /* 0x0000000013047984 */ /* 0x00bfe80000000a00 */
[----:B------:R-:W0:Y:S04]  /*0cc0*/  LDS.64 R6, [R19+0x90] ;  /* 0x0000900013067984 */ /* 0x000e280000000a00 */
[----:B------:R-:W1:Y:S01]  /*0cd0*/  LDS.64 R10, [R19+0x48] ;  /* 0x00004800130a7984 */ /* 0x000e620000000a00 */
[----:B0-----:R-:W-:-:S02]  /*0ce0*/  DADD R8, R4, R6 ;  /* 0x0000000004087229 */ /* 0x001fc40000000006 */
[----:B------:R-:W-:Y:S02]  /*0cf0*/  DADD R4, R4, -R6 ;  /* 0x0000000004047229 */ /* 0x000fe40000000806 */
[C-C-:B-1----:R-:W-:Y:S02]  /*0d00*/  DADD R12, R10.reuse, R10.reuse ;  /* 0x000000000a0c7229 */ /* 0x142fe4000000000a */
[----:B------:R-:W-:Y:S02]  /*0d10*/  DADD R10, R10, -R10 ;  /* 0x000000000a0a7229 */ /* 0x000fe4000000080a */
[C---:B------:R-:W-:Y:S02]  /*0d20*/  DFMA R6, R8.reuse, UR8, RZ ;  /* 0x0000000808067c2b */ /* 0x040fe400080000ff */
[----:B------:R-:W-:Y:S02]  /*0d30*/  DFMA R14, R8, UR10, RZ ;  /* 0x0000000a080e7c2b */ /* 0x000fe400080000ff */
[----:B------:R-:W-:-:S02]  /*0d40*/  DMUL R12, R12, 0.5 ;  /* 0x3fe000000c0c7828 */ /* 0x000fc40000000000 */
[C---:B------:R-:W-:Y:S02]  /*0d50*/  DFMA R8, R4.reuse, UR12, RZ ;  /* 0x0000000c04087c2b */ /* 0x040fe400080000ff */
[----:B------:R-:W-:-:S04]  /*0d60*/  DFMA R16, R4, UR14, RZ ;  /* 0x0000000e04107c2b */ /* 0x000fc800080000ff */
[C---:B------:R-:W-:Y:S02]  /*0d70*/  DFMA R4, R12.reuse, UR16, R6 ;  /* 0x000000100c047c2b */ /* 0x040fe40008000006 */
[----:B------:R-:W-:Y:S02]  /*0d80*/  DFMA R14, R12, UR18, R14 ;  /* 0x000000120c0e7c2b */ /* 0x000fe4000800000e */
[C---:B------:R-:W-:Y:S02]  /*0d90*/  DFMA R8, R10.reuse, UR20, R8 ;  /* 0x000000140a087c2b */ /* 0x040fe40008000008 */
[----:B------:R-:W-:Y:S01]  /*0da0*/  DFMA R16, R10, UR22, R16 ;  /* 0x000000160a107c2b */ /* 0x000fe20008000010 */
[----:B------:R-:W-:Y:S10]  /*0db0*/  @P0 EXIT ;  /* 0x000000000000094d */ /* 0x000ff40003800000 */
[----:B------:R-:W0:Y:S01]  /*0dc0*/  LDC.64 R10, c[0x0][0x3a8] ;  /* 0x0000ea00ff0a7b82 */ /* 0x000e220000000a00 */
[----:B--2---:R-:W-:Y:S01]  /*0dd0*/  IMAD R3, R18, 0x1b, R3 ;  /* 0x0000001b12037824 */ /* 0x004fe200078e0203 */
        /* <DEDUP_REMOVED lines=8> */
.L_x_932:
        /* <DEDUP_REMOVED lines=10> */
.L_x_1134:


//--------------------- .text._Z32massMatrixMultiplyRegisterKernelILi3ELi3ELi3EEviPKdS1_S1_S1_Pd --------------------------
	.section	.text._Z32massMatrixMultiplyRegisterKernelILi3ELi3ELi3EEviPKdS1_S1_S1_Pd,"ax",@progbits
	.align	128
        .global         _Z32massMatrixMultiplyRegisterKernelILi3ELi3ELi3EEviPKdS1_S1_S1_Pd
        .type           _Z32massMatrixMultiplyRegisterKernelILi3ELi3ELi3EEviPKdS1_S1_S1_Pd,@function
        .size           _Z32massMatrixMultiplyRegisterKernelILi3ELi3ELi3EEviPKdS1_S1_S1_Pd,(.L_x_1135 - _Z32massMatrixMultiplyRegisterKernelILi3ELi3ELi3EEviPKdS1_S1_S1_Pd)
        .other          _Z32massMatrixMultiplyRegisterKernelILi3ELi3ELi3EEviPKdS1_S1_S1_Pd,@"STO_CUDA_ENTRY STV_DEFAULT"
_Z32massMatrixMultiplyRegisterKernelILi3ELi3ELi3EEviPKdS1_S1_S1_Pd:
.text._Z32massMatrixMultiplyRegisterKernelILi3ELi3ELi3EEviPKdS1_S1_S1_Pd:
        /* <DEDUP_REMOVED lines=29> */
[----:B------:R-:W-:Y:S01]  /*01d0*/  LEA R22, R7, R22, 0x18 ;  /* 0x0000001607167211 */ /* 0x000fe200078ec0ff */
[----:B------:R-:W-:Y:S01]  /*01e0*/  BSSY.RECONVERGENT B0, `(.L_x_933) ;  /* 0x000005c000007945 */ /* 0x000fe20003800200 */
[----:B--2---:R1:W-:Y:S04]  /*01f0*/  @!P1 STS.64 [R24], R26 ;  /* 0x0000001a18009388 */ /* 0x0043e80000000a00 */
[----:B-----5:R-:W-:Y:S01]  /*0200*/  @!P1 STS.64 [R5], R28 ;  /* 0x0000001c05009388 */ /* 0x020fe20000000a00 */
[----:B------:R-:W-:Y:S06]  /*0210*/  BAR.SYNC.DEFER_BLOCKING 0x0 ;  /* 0x0000000000007b1d */ /* 0x000fec0000010000 */
[----:B------:R-:W2:Y:S04]  /*0220*/  LDS.128 R4, [R22+0x2a0] ;  /* 0x0002a00016047984 */ /* 0x000ea80000000c00 */
[----:B------:R-:W5:Y:S04]  /*0230*/  LDS.128 R8, [R22+0x290] ;  /* 0x0002900016087984 */ /* 0x000f680000000c00 */
[----:B------:R-:W5:Y:S04]  /*0240*/  LDS.128 R12, [R22+0x2b0] ;  /* 0x0002b000160c7984 */ /* 0x000f680000000c00 */
[----:B0-----:R-:W-:Y:S01]  /*0250*/  LDS.64 R2, [R22+0x288] ;  /* 0x0002880016027984 */ /* 0x001fe20000000a00 */
[----:B-1----:R-:W-:-:S02]  /*0260*/  LOP3.LUT R24, R23, 0xffff, RZ, 0xc0, !PT ;  /* 0x0000ffff17187812 */ /* 0x002fc400078ec0ff */
[----:B--2---:R-:W-:Y:S02]  /*0270*/  R2UR UR4, R6 ;  /* 0x00000000060472ca */ /* 0x004fe400000e0000 */
[----:B------:R-:W-:Y:S02]  /*0280*/  R2UR UR5, R7 ;  /* 0x00000000070572ca */ /* 0x000fe400000e0000 */
[----:B------:R-:W0:Y:S01]  /*0290*/  LDS.64 R6, [R22+0x2c0] ;  /* 0x0002c00016067984 */ /* 0x000e220000000a00 */
[----:B------:R-:W-:Y:S01]  /*02a0*/  IMAD R24, R24, 0x5556, RZ ;  /* 0x0000555618187824 */ /* 0x000fe200078e02ff */
[----:B------:R-:W-:Y:S02]  /*02b0*/  R2UR UR20, R4 ;  /* 0x00000000041472ca */ /* 0x000fe400000e0000 */
[----:B------:R-:W-:Y:S01]  /*02c0*/  R2UR UR21, R5 ;  /* 0x00000000051572ca */ /* 0x000fe200000e0000 */
[----:B---3--:R-:W-:Y:S01]  /*02d0*/  DADD R4, R18, -R16 ;  /* 0x0000000012047229 */ /* 0x008fe20000000810 */
[----:B------:R-:W-:-:S02]  /*02e0*/  SHF.R.U32.HI R27, RZ, 0x10, R24 ;  /* 0x00000010ff1b7819 */ /* 0x000fc40000011618 */
[----:B-----5:R-:W-:Y:S02]  /*02f0*/  R2UR UR16, R10 ;  /* 0x000000000a1072ca */ /* 0x020fe400000e0000 */
[----:B------:R-:W-:Y:S02]  /*0300*/  R2UR UR17, R11 ;  /* 0x000000000b1172ca */ /* 0x000fe400000e0000 */
[----:B------:R-:W-:Y:S02]  /*0310*/  R2UR UR18, R14 ;  /* 0x000000000e1272ca */ /* 0x000fe400000e0000 */
[----:B------:R-:W-:Y:S01]  /*0320*/  R2UR UR19, R15 ;  /* 0x000000000f1372ca */ /* 0x000fe200000e0000 */
[----:B----4-:R-:W-:Y:S01]  /*0330*/  DADD R10, R20, R20 ;  /* 0x00000000140a7229 */ /* 0x010fe20000000014 */
[----:B------:R-:W-:Y:S01]  /*0340*/  PRMT R14, R27, 0x9910, RZ ;  /* 0x000099101b0e7816 */ /* 0x000fe200000000ff */
[----:B------:R-:W-:Y:S01]  /*0350*/  DADD R16, R18, R16 ;  /* 0x0000000012107229 */ /* 0x000fe20000000010 */
[----:B------:R-:W-:-:S02]  /*0360*/  R2UR UR8, R12 ;  /* 0x000000000c0872ca */ /* 0x000fc400000e0000 */
[----:B------:R-:W-:Y:S01]  /*0370*/  R2UR UR9, R13 ;  /* 0x000000000d0972ca */ /* 0x000fe200000e0000 */
[----:B------:R-:W-:Y:S01]  /*0380*/  DADD R20, R20, -R20 ;  /* 0x0000000014147229 */ /* 0x000fe20000000814 */
[----:B------:R-:W-:Y:S01]  /*0390*/  R2UR UR6, R8 ;  /* 0x00000000080672ca */ /* 0x000fe200000e0000 */
[----:B------:R-:W-:Y:S01]  /*03a0*/  IMAD R14, R14, 0x3, RZ ;  /* 0x000000030e0e7824 */ /* 0x000fe200078e02ff */
[----:B------:R-:W-:Y:S01]  /*03b0*/  R2UR UR7, R9 ;  /* 0x00000000090772ca */ /* 0x000fe200000e0000 */
[----:B------:R-:W-:Y:S02]  /*03c0*/  DFMA R8, R4, UR4, RZ ;  /* 0x0000000404087c2b */ /* 0x000fe400080000ff */
[----:B------:R-:W-:Y:S01]  /*03d0*/  DMUL R10, R10, 0.5 ;  /* 0x3fe000000a0a7828 */ /* 0x000fe20000000000 */
[----:B------:R-:W-:Y:S01]  /*03e0*/  IMAD.MOV R14, RZ, RZ, -R14 ;  /* 0x000000ffff0e7224 */ /* 0x000fe200078e0a0e */
[----:B------:R-:W-:Y:S01]  /*03f0*/  DFMA R12, R4, UR18, RZ ;  /* 0x00000012040c7c2b */ /* 0x000fe200080000ff */
[----:B0-----:R-:W-:-:S02]  /*0400*/  R2UR UR10, R6 ;  /* 0x00000000060a72ca */ /* 0x001fc400000e0000 */
[----:B------:R-:W-:Y:S01]  /*0410*/  R2UR UR11, R7 ;  /* 0x00000000070b72ca */ /* 0x000fe200000e0000 */
[----:B------:R-:W-:Y:S02]  /*0420*/  DFMA R6, R16, UR16, RZ ;  /* 0x0000001010067c2b */ /* 0x000fe400080000ff */
[----:B------:R-:W-:Y:S02]  /*0430*/  DFMA R16, R2, R16, RZ ;  /* 0x000000100210722b */ /* 0x000fe400000000ff */
[----:B------:R-:W-:Y:S01]  /*0440*/  DFMA R4, R20, UR8, R8 ;  /* 0x0000000814047c2b */ /* 0x000fe20008000008 */
[----:B------:R-:W-:-:S03]  /*0450*/  PRMT R8, R14, 0x7710, RZ ;  /* 0x000077100e087816 */ /* 0x000fc600000000ff */
[C---:B------:R-:W-:Y:S02]  /*0460*/  DFMA R6, R10.reuse, UR20, R6 ;  /* 0x000000140a067c2b */ /* 0x040fe40008000006 */
[----:B------:R-:W-:Y:S02]  /*0470*/  DFMA R16, R10, UR6, R16 ;  /* 0x000000060a107c2b */ /* 0x000fe40008000010 */
[----:B------:R-:W-:Y:S01]  /*0480*/  DFMA R12, R20, UR10, R12 ;  /* 0x0000000a140c7c2b */ /* 0x000fe2000800000c */
[----:B------:R-:W-:Y:S02]  /*0490*/  IMAD.IADD R8, R8, 0x1, R23 ;  /* 0x0000000108087824 */ /* 0x000fe400078e0217 */
[----:B------:R-:W-:Y:S01]  /*04a0*/  IMAD R18, R25, 0xd8, R22 ;  /* 0x000000d819127824 */ /* 0x000fe200078e0216 */
[----:B------:R-:W-:Y:S02]  /*04b0*/  ISETP.GT.U32.AND P1, PT, R23, 0x8, PT ;  /* 0x000000081700780c */ /* 0x000fe40003f24070 */
[----:B------:R-:W-:Y:S01]  /*04c0*/  LOP3.LUT R8, R8, 0xffff, RZ, 0xc0, !PT ;  /* 0x0000ffff08087812 */ /* 0x000fe200078ec0ff */
[----:B------:R-:W-:Y:S01]  /*04d0*/  IMAD R19, R27, 0x18, R18 ;  /* 0x000000181b137824 */ /* 0x000fe200078e0212 */
[----:B------:R-:W-:-:S02]  /*04e0*/  DADD R12, R6, R12 ;  /* 0x00000000060c7229 */ /* 0x000fc4000000000c */
        /* <DEDUP_REMOVED lines=8> */
[----:B0-----:R-:W-:-:S05]  /*0570*/  PRMT R4, R23, 0x9910, RZ ;  /* 0x0000991017047816 */ /* 0x001fca00000000ff */
        /* <DEDUP_REMOVED lines=34> */
.L_x_934:
[----:B------:R-:W-:Y:S05]  /*07a0*/  BSYNC.RECONVERGENT B0 ;  /* 0x0000000000007941 */ /* 0x000fea0003800200 */
.L_x_933:
[----:B------:R-:W-:Y:S06]  /*07b0*/  BAR.SYNC.DEFER_BLOCKING 0x0 ;  /* 0x0000000000007b1d */ /* 0x000fec0000010000 */
[----:B------:R-:W-:Y:S04]  /*07c0*/  BSSY.RECONVERGENT B0, `(.L_x_935) ;  /* 0x0000043000007945 */ /* 0x000fe80003800200 */
[----:B------:R-:W-:Y:S05]  /*07d0*/  @P1 BRA `(.L_x_936) ;  /* 0x0000000400041947 */ /* 0x000fea0003800000 */
[----:B01----:R-:W-:Y:S01]  /*07e0*/  PRMT R4, R23, 0x9910, RZ ;  /* 0x0000991017047816 */ /* 0x003fe200000000ff */
[----:B------:R-:W-:Y:S01]  /*07f0*/  UMOV UR14, 0x903 ;  /* 0x00000903000e7882 */ /* 0x000fe20000000000 */
[----:B------:R-:W-:-:S03]  /*0800*/  CS2R R10, SRZ ;  /* 0x00000000000a7805 */ /* 0x000fc6000001ff00 */
[----:B------:R-:W-:-:S05]  /*0810*/  IMAD R4, R4, 0xab, RZ ;  /* 0x000000ab04047824 */ /* 0x000fca00078e02ff */
        /* <DEDUP_REMOVED lines=28> */
[----:B------:R-:W-:Y:S02]  /*09e0*/  DFMA R12, R2, R22, RZ ;  /* 0x00000016020c722b */ /* 0x000fe400000000ff */
[----:B------:R-:W-:Y:S02]  /*09f0*/  DFMA R22, R22, UR16, RZ ;  /* 0x0000001016167c2b */ /* 0x000fe400080000ff */
[----:B------:R-:W-:Y:S02]  /*0a00*/  DMUL R24, R24, 0.5 ;  /* 0x3fe0000018187828 */ /* 0x000fe40000000000 */
[----:B0-----:R-:W-:-:S02]  /*0a10*/  DFMA R16, R6, UR4, RZ ;  /* 0x0000000406107c2b */ /* 0x001fc400080000ff */
        /* <DEDUP_REMOVED lines=8> */
[----:B------:R-:W-:Y:S02]  /*0aa0*/  DADD R22, R22, R24 ;  /* 0x0000000016167229 */ /* 0x000fe40000000018 */
[----:B--2---:R-:W-:Y:S02]  /*0ab0*/  DMUL R10, R14, R10 ;  /* 0x0000000a0e0a7228 */ /* 0x004fe40000000000 */
[----:B---3--:R-:W-:-:S06]  /*0ac0*/  DMUL R14, R6, R4 ;  /* 0x00000004060e7228 */ /* 0x008fcc0000000000 */
[CCC-:B----4-:R-:W-:Y:S02]  /*0ad0*/  DFMA R6, R12.reuse, R8.reuse, R10.reuse ;  /* 0x000000080c06722b */ /* 0x1d0fe4000000000a */
[----:B------:R-:W-:Y:S02]  /*0ae0*/  DFMA R10, R12, R8, -R10 ;  /* 0x000000080c0a722b */ /* 0x000fe4000000080a */
[----:B------:R-:W-:-:S04]  /*0af0*/  DFMA R14, R22, R4, R14 ;  /* 0x00000004160e722b */ /* 0x000fc8000000000e */
[----:B------:R-:W-:Y:S02]  /*0b00*/  DFMA R4, R2, R6, RZ ;  /* 0x000000060204722b */ /* 0x000fe400000000ff */
[----:B------:R-:W-:Y:S02]  /*0b10*/  DFMA R8, R6, UR6, RZ ;  /* 0x0000000606087c2b */ /* 0x000fe400080000ff */
[----:B------:R-:W-:Y:S02]  /*0b20*/  DMUL R14, R14, 0.5 ;  /* 0x3fe000000e0e7828 */ /* 0x000fe40000000000 */
[C---:B------:R-:W-:Y:S02]  /*0b30*/  DFMA R6, R10.reuse, UR4, RZ ;  /* 0x000000040a067c2b */ /* 0x040fe400080000ff */
        /* <DEDUP_REMOVED lines=11> */
.L_x_936:
[----:B------:R-:W-:Y:S05]  /*0bf0*/  BSYNC.RECONVERGENT B0 ;  /* 0x0000000000007941 */ /* 0x000fea0003800200 */
.L_x_935:
[----:B012---:R-:W0:Y:S01]  /*0c00*/  S2R R5, SR_TID.X ;  /* 0x0000000000057919 */ /* 0x007e220000002100 */
[----:B------:R-:W-:Y:S01]  /*0c10*/  BSSY.RECONVERGENT B0, `(.L_x_937) ;  /* 0x0000026000007945 */ /* 0x000fe20003800200 */
        /* <DEDUP_REMOVED lines=37> */
.L_x_938:
[----:B------:R-:W-:Y:S05]  /*0e70*/  BSYNC.RECONVERGENT B0 ;  /* 0x0000000000007941 */ /* 0x000fea0003800200 */
.L_x_937:
[----:B------:R-:W-:Y:S06]  /*0e80*/  BAR.SYNC.DEFER_BLOCKING 0x0 ;  /* 0x0000000000007b1d */ /* 0x000fec0000010000 */
[----:B-1----:R-:W-:Y:S04]  /*0e90*/  LDS.64 R6, [R19] ;  /* 0x0000000013067984 */ /* 0x002fe80000000a00 */
[----:B------:R-:W1:Y:S04]  /*0ea0*/  LDS.64 R8, [R19+0x90] ;  /* 0x0000900013087984 */ /* 0x000e680000000a00 */
[----:B------:R-:W2:Y:S01]  /*0eb0*/  LDS.64 R12, [R19+0x48] ;  /* 0x00004800130c7984 */ /* 0x000ea20000000a00 */
[----:B-1----:R-:W-:-:S02]  /*0ec0*/  DADD R10, R6, R8 ;  /* 0x00000000060a7229 */ /* 0x002fc40000000008 */
[----:B------:R-:W-:Y:S02]  /*0ed0*/  DADD R8, R6, -R8 ;  /* 0x0000000006087229 */ /* 0x000fe40000000808 */
[C-C-:B--2---:R-:W-:Y:S02]  /*0ee0*/  DADD R14, R12.reuse, R12.reuse ;  /* 0x000000000c0e7229 */ /* 0x144fe4000000000c */
[----:B------:R-:W-:Y:S02]  /*0ef0*/  DADD R6, R12, -R12 ;  /* 0x000000000c067229 */ /* 0x000fe4000000080c */
[----:B------:R-:W-:Y:S02]  /*0f00*/  DFMA R2, R2, R10, RZ ;  /* 0x0000000a0202722b */ /* 0x000fe400000000ff */
[----:B------:R-:W-:Y:S02]  /*0f10*/  DFMA R12, R10, UR6, RZ ;  /* 0x000000060a0c7c2b */ /* 0x000fe400080000ff */
[----:B------:R-:W-:-:S02]  /*0f20*/  DFMA R10, R8, UR4, RZ ;  /* 0x00000004080a7c2b */ /* 0x000fc400080000ff */
[----:B------:R-:W-:Y:S02]  /*0f30*/  DMUL R14, R14, 0.5 ;  /* 0x3fe000000e0e7828 */ /* 0x000fe40000000000 */
[----:B------:R-:W-:-:S04]  /*0f40*/  DFMA R8, R8, UR8, RZ ;  /* 0x0000000808087c2b */ /* 0x000fc800080000ff */
[----:B------:R-:W-:Y:S02]  /*0f50*/  DFMA R10, R6, UR18, R10 ;  /* 0x00000012060a7c2b */ /* 0x000fe4000800000a */
[C---:B------:R-:W-:Y:S02]  /*0f60*/  DFMA R2, R14.reuse, UR16, R2 ;  /* 0x000000100e027c2b */ /* 0x040fe40008000002 */
[----:B------:R-:W-:Y:S02]  /*0f70*/  DFMA R12, R14, UR20, R12 ;  /* 0x000000140e0c7c2b */ /* 0x000fe4000800000c */
[----:B------:R-:W-:Y:S01]  /*0f80*/  DFMA R8, R6, UR10, R8 ;  /* 0x0000000a06087c2b */ /* 0x000fe20008000008 */
[----:B------:R-:W-:Y:S10]  /*0f90*/  @P0 EXIT ;  /* 0x000000000000094d */ /* 0x000ff40003800000 */
[----:B------:R-:W1:Y:S01]  /*0fa0*/  LDC.64 R6, c[0x0][0x3a8] ;  /* 0x0000ea00ff067b82 */ /* 0x000e620000000a00 */
[----:B------:R-:W-:Y:S01]  /*0fb0*/  DADD R8, R12, R8 ;  /* 0x000000000c087229 */ /* 0x000fe20000000008 */
[----:B0-----:R-:W-:Y:S01]  /*0fc0*/  IMAD R13, R0, 0x1b, R5 ;  /* 0x0000001b000d7824 */ /* 0x001fe200078e0205 */
[C-C-:B------:R-:W-:Y:S02]  /*0fd0*/  DADD R4, R2.reuse, R10.reuse ;  /* 0x0000000002047229 */ /* 0x140fe4000000000a */
[----:B------:R-:W-:Y:S01]  /*0fe0*/  DADD R10, R2, -R10 ;  /* 0x00000000020a7229 */ /* 0x000fe2000000080a */
[----:B-1----:R-:W-:-:S05]  /*0ff0*/  IMAD.WIDE R2, R13, 0x8, R6 ;  /* 0x000000080d027825 */ /* 0x002fca00078e0206 */
[----:B------:R-:W-:Y:S04]  /*1000*/  STG.E.64 desc[UR12][R2.64+0x48], R8 ;  /* 0x0000480802007986 */ /* 0x000fe8000c101b0c */
[----:B------:R-:W-:Y:S04]  /*1010*/  STG.E.64 desc[UR12][R2.64], R4 ;  /* 0x0000000402007986 */ /* 0x000fe8000c101b0c */
[----:B------:R-:W-:Y:S01]  /*1020*/  STG.E.64 desc[UR12][R2.64+0x90], R10 ;  /* 0x0000900a02007986 */ /* 0x000fe2000c101b0c */
[----:B------:R-:W-:Y:S05]  /*1030*/  EXIT ;  /* 0x000000000000794d */ /* 0x000fea0003800000 */
.L_x_939:
        /* <DEDUP_REMOVED lines=12> */
.L_x_1135:


//--------------------- .text._Z32massMatrixMultiplyConstantKernelILi2ELi6ELi8EEviPKdS1_S1_S1_Pd --------------------------
	.section	.text._Z32massMatrixMultiplyConstantKernelILi2ELi6ELi8EEviPKdS1_S1_S1_Pd,"ax",@progbits
	.align	128
        .global         _Z32massMatrixMultiplyConstantKernelILi2ELi6ELi8EEviPKdS1_S1_S1_Pd
        .type           _Z32massMatrixMultiplyConstantKernelILi2ELi6ELi8EEviPKdS1_S1_S1_Pd,@function
        .size           _Z32massMatrixMultiplyConstantKernelILi2ELi6ELi8EEviPKdS1_S1_S1_Pd,(.L_x_1136 - _Z32massMatrixMultiplyConstantKernelILi2ELi6ELi8EEviPKdS1_S1_S1_Pd)
        .other          _Z32massMatrixMultiplyConstantKernelILi2ELi6ELi8EEviPKdS1_S1_S1_Pd,@"STO_CUDA_ENTRY STV_DEFAULT"
_Z32massMatrixMultiplyConstantKernelILi2ELi6ELi8EEviPKdS1_S1_S1_Pd:
.text._Z32massMatrixMultiplyConstantKernelILi2ELi6ELi8EEviPKdS1_S1_S1_Pd:
        /* <DEDUP_REMOVED lines=8> */
[----:B------:R-:W5:Y:S01]  /*0080*/  LDCU.64 UR16, c[0x3][0x710] ;  /* 0x00c0e200ff1077ac */ /* 0x000f620008000a00 */
[----:B------:R-:W-:Y:S01]  /*0090*/  MOV R33, 0x400 ;  /* 0x0000040000217802 */ /* 0x000fe20000000f00 */
[----:B------:R-:W0:Y:S02]  /*00a0*/  LDCU.64 UR18, c[0x3][0x710] ;  /* 0x00c0e200ff1277ac */ /* 0x000e240008000a00 */
[----:B0-----:R-:W-:Y:S01]  /*00b0*/  IMAD R2, R2, 0x8, R7 ;  /* 0x0000000802027824 */ /* 0x001fe200078e0207 */
[----:B---3--:R-:W-:-:S04]  /*00c0*/  LOP3.LUT R3, R0, 0x1, RZ, 0xc0, !PT ;  /* 0x0000000100037812 */ /* 0x008fc800078ec0ff */
[----:B-1----:R-:W-:Y:S01]  /*00d0*/  ISETP.GE.AND P0, PT, R2, UR4, PT ;  /* 0x0000000402007c0c */ /* 0x002fe2000bf06270 */
[----:B------:R-:W0:Y:S01]  /*00e0*/  LDCU.64 UR4, c[0x3][0x10] ;  /* 0x00c00200ff0477ac */ /* 0x000e220008000a00 */
[----:B------:R-:W-:-:S11]  /*00f0*/  LOP3.LUT R6, R0, 0x3fe, RZ, 0xc0, !PT ;  /* 0x000003fe00067812 */ /* 0x000fd600078ec0ff */
[----:B------:R-:W1:Y:S01]  /*0100*/  @!P0 LDC.64 R4, c[0x0][0x3a0] ;  /* 0x0000e800ff048b82 */ /* 0x000e620000000a00 */
[----:B------:R-:W-:-:S05]  /*0110*/  @!P0 IMAD.IADD R13, R3, 0x1, R6 ;  /* 0x00000001030d8824 */ /* 0x000fca00078e0206 */
[----:B------:R-:W-:-:S05]  /*0120*/  @!P0 LEA R13, R2, R13, 0x3 ;  /* 0x0000000d020d8211 */ /* 0x000fca00078e18ff */
[----:B-1----:R-:W-:-:S05]  /*0130*/  @!P0 IMAD.WIDE R4, R13, 0x8, R4 ;  /* 0x000000080d048825 */ /* 0x002fca00078e0204 */
[----:B--2---:R-:W2:Y:S04]  /*0140*/  @!P0 LDG.E.64.CONSTANT R8, desc[UR6][R4.64] ;  /* 0x0000000604088981 */ /* 0x004ea8000c1e9b00 */
[----:B------:R-:W2:Y:S01]  /*0150*/  @!P0 LDG.E.64.CONSTANT R10, desc[UR6][R4.64+0x20] ;  /* 0x00002006040a8981 */ /* 0x000ea2000c1e9b00 */
[----:B----4-:R-:W-:Y:S01]  /*0160*/  IMAD.U32 R16, RZ, RZ, UR8 ;  /* 0x00000008ff107e24 */ /* 0x010fe2000f8e00ff */
[----:B-----5:R-:W-:Y:S01]  /*0170*/  MOV R18, UR12 ;  /* 0x0000000c00127c02 */ /* 0x020fe20008000f00 */
[----:B------:R-:W-:Y:S01]  /*0180*/  IMAD.U32 R17, RZ, RZ, UR9 ;  /* 0x00000009ff117e24 */ /* 0x000fe2000f8e00ff */
[----:B------:R-:W1:Y:S01]  /*0190*/  S2R R6, SR_CgaCtaId ;  /* 0x0000000000067919 */ /* 0x000e620000008800 */
[----:B------:R-:W-:Y:S01]  /*01a0*/  IMAD.U32 R19, RZ, RZ, UR13 ;  /* 0x0000000dff137e24 */ /* 0x000fe2000f8e00ff */
[----:B------:R-:W-:Y:S01]  /*01b0*/  MOV R21, UR11 ;  /* 0x0000000b00157c02 */ /* 0x000fe20008000f00 */
[----:B------:R-:W-:Y:S01]  /*01c0*/  IMAD.U32 R20, RZ, RZ, UR10 ;  /* 0x0000000aff147e24 */ /* 0x000fe2000f8e00ff */
[----:B0-----:R-:W-:Y:S01]  /*01d0*/  MOV R14, UR4 ;  /* 0x00000004000e7c02 */ /* 0x001fe20008000f00 */
[----:B------:R-:W-:Y:S01]  /*01e0*/  IMAD.U32 R22, RZ, RZ, UR14 ;  /* 0x0000000eff167e24 */ /* 0x000fe2000f8e00ff */
[----:B------:R-:W-:Y:S01]  /*01f0*/  MOV R25, UR17 ;  /* 0x0000001100197c02 */ /* 0x000fe20008000f00 */
[----:B------:R-:W-:Y:S01]  /*0200*/  IMAD.U32 R23, RZ, RZ, UR15 ;  /* 0x0000000fff177e24 */ /* 0x000fe2000f8e00ff */
[C---:B------:R-:W-:Y:S01]  /*0210*/  ISETP.GT.U32.AND P3, PT, R0.reuse, 0xb, PT ;  /* 0x0000000b0000780c */ /* 0x040fe20003f64070 */
[----:B------:R-:W-:Y:S01]  /*0220*/  IMAD.U32 R15, RZ, RZ, UR5 ;  /* 0x00000005ff0f7e24 */ /* 0x000fe2000f8e00ff */
[----:B------:R-:W0:Y:S01]  /*0230*/  LDCU.64 UR8, c[0x3][URZ] ;  /* 0x00c00000ff0877ac */ /* 0x000e220008000a00 */
[----:B------:R-:W-:Y:S01]  /*0240*/  IMAD.U32 R24, RZ, RZ, UR16 ;  /* 0x00000010ff187e24 */ /* 0x000fe2000f8e00ff */
[----:B------:R-:W-:Y:S01]  /*0250*/  BSSY.RECONVERGENT B0, `(.L_x_940) ;  /* 0x0000040000007945 */ /* 0x000fe20003800200 */
[----:B------:R-:W-:Y:S01]  /*0260*/  BAR.SYNC.DEFER_BLOCKING 0x0 ;  /* 0x0000000000007b1d */ /* 0x000fe20000010000 */
[----:B------:R-:W-:-:S02]  /*0270*/  ISETP.GT.U32.AND P1, PT, R0, 0x23, PT ;  /* 0x000000230000780c */ /* 0x000fc40003f24070 */
[----:B------:R-:W-:-:S03]  /*0280*/  ISETP.GT.U32.AND P2, PT, R0, 0xb, PT ;  /* 0x0000000b0000780c */ /* 0x000fc60003f44070 */
[----:B------:R-:W3:Y:S01]  /*0290*/  LDCU.64 UR16, c[0x3][0x10] ;  /* 0x00c00200ff1077ac */ /* 0x000ee20008000a00 */
[----:B------:R-:W4:Y:S01]  /*02a0*/  LDCU.64 UR10, c[0x3][0x700] ;  /* 0x00c0e000ff0a77ac */ /* 0x000f220008000a00 */
[----:B------:R-:W0:Y:S01]  /*02b0*/  LDCU.64 UR12, c[0x3][0x8] ;  /* 0x00c00100ff0c77ac */ /* 0x000e220008000a00 */
[----:B-1----:R-:W-:Y:S01]  /*02c0*/  LEA R32, R6, R33, 0x18 ;  /* 0x0000002106207211 */ /* 0x002fe200078ec0ff */
[C-C-:B--2---:R-:W-:Y:S02]  /*02d0*/  DADD R30, R8.reuse, R10.reuse ;  /* 0x00000000081e7229 */ /* 0x144fe4000000000a */
[----:B------:R-:W-:-:S06]  /*02e0*/  DADD R8, R8, -R10 ;  /* 0x0000000008087229 */ /* 0x000fcc000000080a */
[----:B------:R-:W-:Y:S02]  /*02f0*/  DFMA R10, R30, R16, RZ ;  /* 0x000000101e0a722b */ /* 0x000fe400000000ff */
[----:B------:R-:W-:Y:S02]  /*0300*/  DFMA R12, R8, R18, RZ ;  /* 0x00000012080c722b */ /* 0x000fe400000000ff */
[----:B------:R-:W-:Y:S02]  /*0310*/  DFMA R26, R30, R20, RZ ;  /* 0x000000141e1a722b */ /* 0x000fe400000000ff */
[----:B------:R-:W-:Y:S02]  /*0320*/  DFMA R28, R8, R22, RZ ;  /* 0x00000016081c722b */ /* 0x000fe400000000ff */
[----:B------:R-:W-:Y:S02]  /*0330*/  DFMA R30, R30, R14, RZ ;  /* 0x0000000e1e1e722b */ /* 0x000fe400000000ff */
[----:B------:R-:W-:-:S02]  /*0340*/  DFMA R4, R8, R24, RZ ;  /* 0x000000180804722b */ /* 0x000fc400000000ff */
[C-C-:B------:R-:W-:Y:S02]  /*0350*/  DADD R8, R10.reuse, -R12.reuse ;  /* 0x000000000a087229 */ /* 0x140fe4000000080c */
[----:B------:R-:W-:Y:S02]  /*0360*/  DADD R10, R10, R12 ;  /* 0x000000000a0a7229 */ /* 0x000fe4000000000c */
[C-C-:B------:R-:W-:Y:S02]  /*0370*/  DADD R12, R26.reuse, -R28.reuse ;  /* 0x000000001a0c7229 */ /* 0x140fe4000000081c */
[----:B------:R-:W-:Y:S02]  /*0380*/  DADD R26, R26, R28 ;  /* 0x000000001a1a7229 */ /* 0x000fe4000000001c */
[C-C-:B------:R-:W-:Y:S02]  /*0390*/  DADD R28, R30.reuse, -R4.reuse ;  /* 0x000000001e1c7229 */ /* 0x140fe40000000804 */
[----:B------:R-:W-:Y:S01]  /*03a0*/  DADD R30, R30, R4 ;  /* 0x000000001e1e7229 */ /* 0x000fe20000000004 */
[----:B------:R-:W-:Y:S01]  /*03b0*/  SHF.R.U32.HI R4, RZ, 0x1, R0 ;  /* 0x00000001ff047819 */ /* 0x000fe20000011600 */
[----:B------:R-:W-:-:S04]  /*03c0*/  IMAD R5, R7, 0x6c0, R32 ;  /* 0x000006c007057824 */ /* 0x000fc800078e0220 */
[----:B------:R-:W-:-:S04]  /*03d0*/  IMAD R6, R4, 0x30, R5 ;  /* 0x0000003004067824 */ /* 0x000fc800078e0205 */
        /* <DEDUP_REMOVED lines=8> */
[----:B0--34-:R-:W-:Y:S05]  /*0460*/  @P3 BRA `(.L_x_941) ;  /* 0x0000000000783947 */ /* 0x019fea0003800000 */
[----:B-1----:R-:W-:Y:S02]  /*0470*/  IMAD R8, R7, 0x6, R4 ;  /* 0x0000000607087824 */ /* 0x002fe400078e0204 */
[----:B------:R-:W-:Y:S02]  /*0480*/  IMAD.MOV.U32 R34, RZ, RZ, R0 ;  /* 0x000000ffff227224 */ /* 0x000fe400078e0000 */
[----:B------:R-:W-:-:S05]  /*0490*/  IMAD R7, R8, 0x24, R3 ;  /* 0x0000002408077824 */ /* 0x000fca00078e0203 */
[----:B------:R-:W-:-:S07]  /*04a0*/  LEA R7, R7, R32, 0x3 ;  /* 0x0000002007077211 */ /* 0x000fce00078e18ff */
.L_x_942:
[----:B------:R-:W-:Y:S01]  /*04b0*/  LDS.64 R12, [R7] ;  /* 0x00000000070c7984 */ /* 0x000fe20000000a00 */
[C---:B------:R-:W-:Y:S01]  /*04c0*/  ISETP.GE.U32.AND P3, PT, R34.reuse, 0x8, PT ;  /* 0x000000082200780c */ /* 0x040fe20003f66070 */
[----:B------:R-:W-:Y:S02]  /*04d0*/  VIADD R34, R34, 0x4 ;  /* 0x0000000422227836 */ /* 0x000fe40000000000 */
[----:B------:R-:W0:Y:S02]  /*04e0*/  LDS.64 R8, [R7+0x30] ;  /* 0x0000300007087984 */ /* 0x000e240000000a00 */
[C-C-:B0-----:R-:W-:Y:S02]  /*04f0*/  DADD R10, R12.reuse, R8.reuse ;  /* 0x000000000c0a7229 */ /* 0x141fe40000000008 */
        /* <DEDUP_REMOVED lines=10> */
[----:B------:R-:W-:Y:S01]  /*05a0*/  DADD R28, R30, R28 ;  /* 0x000000001e1c7229 */ /* 0x000fe2000000001c */
[----:B------:R-:W-:Y:S01]  /*05b0*/  STS.64 [R7+0xf0], R32 ;  /* 0x0000f02007007388 */ /* 0x000fe20000000a00 */
[C-C-:B------:R-:W-:Y:S02]  /*05c0*/  DADD R30, R10.reuse, -R12.reuse ;  /* 0x000000000a1e7229 */ /* 0x140fe4000000080c */
[----:B------:R-:W-:Y:S01]  /*05d0*/  DADD R10, R10, R12 ;  /* 0x000000000a0a7229 */ /* 0x000fe2000000000c */
[----:B------:R-:W-:Y:S04]  /*05e0*/  STS.64 [R7], R8 ;  /* 0x0000000807007388 */ /* 0x000fe80000000a00 */
[----:B------:R-:W-:Y:S04]  /*05f0*/  STS.64 [R7+0xc0], R26 ;  /* 0x0000c01a07007388 */ /* 0x000fe80000000a00 */
[----:B------:R-:W-:Y:S04]  /*0600*/  STS.64 [R7+0x30], R28 ;  /* 0x0000301c07007388 */ /* 0x000fe80000000a00 */
[----:B------:R-:W-:Y:S04]  /*0610*/  STS.64 [R7+0x90], R30 ;  /* 0x0000901e07007388 */ /* 0x000fe80000000a00 */
[----:B------:R0:W-:Y:S02]  /*0620*/  STS.64 [R7+0x60], R10 ;  /* 0x0000600a07007388 */ /* 0x0001e40000000a00 */
[----:B0-----:R-:W-:Y:S01]  /*0630*/  VIADD R7, R7, 0x240 ;  /* 0x0000024007077836 */ /* 0x001fe20000000000 */
[----:B------:R-:W-:Y:S06]  /*0640*/  @!P3 BRA `(.L_x_942) ;  /* 0xfffffffc0098b947 */ /* 0x000fec000383ffff */
.L_x_941:
[----:B------:R-:W-:Y:S05]  /*0650*/  BSYNC.RECONVERGENT B0 ;  /* 0x0000000000007941 */ /* 0x000fea0003800200 */
.L_x_940:
[----:B------:R-:W0:Y:S01]  /*0660*/  LDCU.64 UR14, c[0x3][0x708] ;  /* 0x00c0e100ff0e77ac */ /* 0x000e220008000a00 */
[----:B------:R-:W-:Y:S01]  /*0670*/  BSSY.RECONVERGENT B0, `(.L_x_943) ;  /* 0x0000054000007945 */ /* 0x000fe20003800200 */
[----:B------:R-:W-:Y:S06]  /*0680*/  BAR.SYNC.DEFER_BLOCKING 0x0 ;  /* 0x0000000000007b1d */ /* 0x000fec0000010000 */
[----:B------:R-:W-:Y:S05]  /*0690*/  @P1 BRA `(.L_x_944) ;  /* 0x0000000400441947 */ /* 0x000fea0003800000 */
[----:B------:R-:W-:-:S07]  /*06a0*/  MOV R7, R0 ;  /* 0x0000000000077202 */ /* 0x000fce0000000f00 */
.L_x_945:
[----:B-12---:R-:W-:Y:S01]  /*06b0*/  PRMT R8, R7, 0x9910, RZ ;  /* 0x0000991007087816 */ /* 0x006fe200000000ff */
[----:B------:R-:W1:Y:S01]  /*06c0*/  LDC.64 R36, c[0x0][0x388] ;  /* 0x0000e200ff247b82 */ /* 0x000e620000000a00 */
[----:B------:R-:W-:Y:S01]  /*06d0*/  UMOV UR4, 0x2406 ;  /* 0x0000240600047882 */ /* 0x000fe20000000000 */
[----:B------:R-:W-:Y:S02]  /*06e0*/  CS2R R30, SRZ ;  /* 0x00000000001e7805 */ /* 0x000fe4000001ff00 */
        /* <DEDUP_REMOVED lines=13> */
[----:B------:R-:W-:-:S04]  /*07c0*/  CS2R R14, SRZ ;  /* 0x00000000000e7805 */ /* 0x000fc8000001ff00 */
[----:B------:R-:W2:Y:S04]  /*07d0*/  @!P0 LDG.E.64.CONSTANT R30, desc[UR6][R36.64+0x28] ;  /* 0x00002806241e8981 */ /* 0x000ea8000c1e9b00 */
[----:B------:R-:W3:Y:S01]  /*07e0*/  @!P0 LDG.E.64.CONSTANT R14, desc[UR6][R36.64] ;  /* 0x00000006240e8981 */ /* 0x000ee2000c1e9b00 */
[----:B------:R-:W-:Y:S01]  /*07f0*/  LOP3.LUT R8, R8, 0xffff, RZ, 0xc0, !PT ;  /* 0x0000ffff08087812 */ /* 0x000fe200078ec0ff */
[----:B------:R-:W-:Y:S01]  /*0800*/  IMAD.U32 R17, RZ, RZ, UR9 ;  /* 0x00000009ff117e24 */ /* 0x000fe2000f8e00ff */
[----:B------:R-:W-:Y:S01]  /*0810*/  MOV R16, UR8 ;  /* 0x0000000800107c02 */ /* 0x000fe20008000f00 */
[----:B------:R-:W-:Y:S01]  /*0820*/  IMAD.U32 R18, RZ, RZ, UR10 ;  /* 0x0000000aff127e24 */ /* 0x000fe2000f8e00ff */
[----:B------:R-:W-:Y:S01]  /*0830*/  MOV R19, UR11 ;  /* 0x0000000b00137c02 */ /* 0x000fe20008000f00 */
[----:B------:R-:W-:Y:S01]  /*0840*/  IMAD R13, R8, 0x120, R5 ;  /* 0x00000120080d7824 */ /* 0x000fe200078e0205 */
[----:B0-----:R-:W-:Y:S01]  /*0850*/  MOV R22, UR14 ;  /* 0x0000000e00167c02 */ /* 0x001fe20008000f00 */
[----:B------:R-:W-:-:S02]  /*0860*/  IMAD.U32 R20, RZ, RZ, UR12 ;  /* 0x0000000cff147e24 */ /* 0x000fc4000f8e00ff */
[----:B------:R-:W-:Y:S02]  /*0870*/  IMAD R13, R9, 0x30, R13 ;  /* 0x00000030090d7824 */ /* 0x000fe400078e020d */
[----:B------:R-:W-:Y:S02]  /*0880*/  IMAD.U32 R21, RZ, RZ, UR13 ;  /* 0x0000000dff157e24 */ /* 0x000fe4000f8e00ff */
[----:B------:R-:W-:Y:S01]  /*0890*/  IMAD.U32 R23, RZ, RZ, UR15 ;  /* 0x0000000fff177e24 */ /* 0x000fe2000f8e00ff */
[----:B------:R-:W0:Y:S02]  /*08a0*/  LDS.128 R8, [R13] ;  /* 0x000000000d087984 */ /* 0x000e240000000c00 */
[C-C-:B0-----:R-:W-:Y:S02]  /*08b0*/  DADD R24, R8.reuse, R10.reuse ;  /* 0x0000000008187229 */ /* 0x141fe4000000000a */
[----:B------:R-:W-:-:S06]  /*08c0*/  DADD R26, R8, -R10 ;  /* 0x00000000081a7229 */ /* 0x000fcc000000080a */
[----:B------:R-:W-:Y:S02]  /*08d0*/  DFMA R10, R24, R16, RZ ;  /* 0x00000010180a722b */ /* 0x000fe400000000ff */
[C---:B------:R-:W-:Y:S02]  /*08e0*/  DFMA R32, R26.reuse, R18, RZ ;  /* 0x000000121a20722b */ /* 0x040fe400000000ff */
[----:B------:R-:W-:-:S06]  /*08f0*/  DFMA R28, R26, R22, RZ ;  /* 0x000000161a1c722b */ /* 0x000fcc00000000ff */
[C-C-:B------:R-:W-:Y:S02]  /*0900*/  DADD R8, R10.reuse, -R32.reuse ;  /* 0x000000000a087229 */ /* 0x140fe40000000820 */
[----:B------:R-:W-:Y:S02]  /*0910*/  DADD R32, R10, R32 ;  /* 0x000000000a207229 */ /* 0x000fe40000000020 */
[----:B------:R-:W-:-:S04]  /*0920*/  DFMA R10, R24, R20, RZ ;  /* 0x00000014180a722b */ /* 0x000fc800000000ff */
        /* <DEDUP_REMOVED lines=9> */
[----:B------:R-:W-:Y:S02]  /*09c0*/  DFMA R14, R14, R16, RZ ;  /* 0x000000100e0e722b */ /* 0x000fe400000000ff */
[----:B--2---:R-:W-:-:S08]  /*09d0*/  DMUL R28, R28, R10 ;  /* 0x0000000a1c1c7228 */ /* 0x004fd00000000000 */
[CCC-:B---3--:R-:W-:Y:S02]  /*09e0*/  DFMA R10, R30.reuse, R32.reuse, -R28.reuse ;  /* 0x000000201e0a722b */ /* 0x1c8fe4000000081c */
[----:B------:R-:W-:Y:S01]  /*09f0*/  DFMA R28, R30, R32, R28 ;  /* 0x000000201e1c722b */ /* 0x000fe2000000001c */
[----:B------:R-:W-:Y:S02]  /*0a00*/  CS2R R30, SRZ ;  /* 0x00000000001e7805 */ /* 0x000fe4000001ff00 */
[----:B------:R-:W-:-:S04]  /*0a10*/  CS2R R32, SRZ ;  /* 0x0000000000207805 */ /* 0x000fc8000001ff00 */
[----:B------:R-:W2:Y:S04]  /*0a20*/  @!P0 LDG.E.64.CONSTANT R30, desc[UR6][R36.64+0x18] ;  /* 0x00001806241e8981 */ /* 0x000ea8000c1e9b00 */
[----:B------:R-:W3:Y:S01]  /*0a30*/  @!P0 LDG.E.64.CONSTANT R32, desc[UR6][R36.64+0x10] ;  /* 0x0000100624208981 */ /* 0x000ee2000c1e9b00 */
[----:B------:R-:W-:Y:S01]  /*0a40*/  DFMA R28, R28, R20, R14 ;  /* 0x000000141c1c722b */ /* 0x000fe2000000000e */
[C---:B------:R-:W-:Y:S01]  /*0a50*/  ISETP.GE.U32.AND P1, PT, R7.reuse, 0x20, PT ;  /* 0x000000200700780c */ /* 0x040fe20003f26070 */
[----:B------:R-:W-:Y:S01]  /*0a60*/  IMAD.U32 R14, RZ, RZ, UR16 ;  /* 0x00000010ff0e7e24 */ /* 0x000fe2000f8e00ff */
[----:B------:R-:W-:Y:S01]  /*0a70*/  MOV R15, UR17 ;  /* 0x00000011000f7c02 */ /* 0x000fe20008000f00 */
[----:B------:R-:W-:Y:S01]  /*0a80*/  DFMA R8, R8, R18, RZ ;  /* 0x000000120808722b */ /* 0x000fe200000000ff */
[----:B------:R-:W-:-:S04]  /*0a90*/  VIADD R12, R7, 0x4 ;  /* 0x00000004070c7836 */ /* 0x000fc80000000000 */
[----:B------:R-:W-:Y:S01]  /*0aa0*/  DFMA R34, R24, R14, RZ ;  /* 0x0000000e1822722b */ /* 0x000fe200000000ff */
[----:B------:R-:W-:Y:S01]  /*0ab0*/  MOV R7, R12 ;  /* 0x0000000c00077202 */ /* 0x000fe20000000f00 */
[----:B------:R-:W-:Y:S01]  /*0ac0*/  IMAD.U32 R24, RZ, RZ, UR18 ;  /* 0x00000012ff187e24 */ /* 0x000fe2000f8e00ff */
[----:B------:R-:W-:Y:S01]  /*0ad0*/  MOV R25, UR19 ;  /* 0x0000001300197c02 */ /* 0x000fe20008000f00 */
[----:B------:R-:W-:-:S05]  /*0ae0*/  DFMA R8, R10, R22, R8 ;  /* 0x000000160a08722b */ /* 0x000fca0000000008 */
[----:B------:R-:W-:-:S08]  /*0af0*/  DFMA R26, R26, R24, RZ ;  /* 0x000000181a1a722b */ /* 0x000fd000000000ff */
[C-C-:B------:R-:W-:Y:S02]  /*0b00*/  DADD R10, R34.reuse, -R26.reuse ;  /* 0x00000000220a7229 */ /* 0x140fe4000000081a */
[----:B------:R-:W-:-:S06]  /*0b10*/  DADD R26, R34, R26 ;  /* 0x00000000221a7229 */ /* 0x000fcc000000001a */
[----:B--2---:R-:W-:-:S08]  /*0b20*/  DMUL R30, R10, R30 ;  /* 0x0000001e0a1e7228 */ /* 0x004fd00000000000 */
[CCC-:B---3--:R-:W-:Y:S02]  /*0b30*/  DFMA R10, R26.reuse, R32.reuse, R30.reuse ;  /* 0x000000201a0a722b */ /* 0x1c8fe4000000001e */
[----:B------:R-:W-:-:S06]  /*0b40*/  DFMA R26, R26, R32, -R30 ;  /* 0x000000201a1a722b */ /* 0x000fcc000000081e */
[----:B------:R-:W-:Y:S02]  /*0b50*/  DFMA R28, R10, R14, R28 ;  /* 0x0000000e0a1c722b */ /* 0x000fe4000000001c */
[----:B------:R-:W-:-:S08]  /*0b60*/  DFMA R8, R26, R24, R8 ;  /* 0x000000181a08722b */ /* 0x000fd00000000008 */
[C-C-:B------:R-:W-:Y:S02]  /*0b70*/  DADD R10, R28.reuse, -R8.reuse ;  /* 0x000000001c0a7229 */ /* 0x140fe40000000808 */
[----:B------:R-:W-:-:S07]  /*0b80*/  DADD R8, R28, R8 ;  /* 0x000000001c087229 */ /* 0x000fce0000000008 */
[----:B------:R2:W-:Y:S01]  /*0b90*/  STS.128 [R13], R8 ;  /* 0x000000080d007388 */ /* 0x0005e20000000c00 */
[----:B------:R-:W-:Y:S05]  /*0ba0*/  @!P1 BRA `(.L_x_945) ;  /* 0xfffffff800c09947 */ /* 0x000fea000383ffff */
.L_x_944:
[----:B0-----:R-:W-:Y:S05]  /*0bb0*/  BSYNC.RECONVERGENT B0 ;  /* 0x0000000000007941 */ /* 0x001fea0003800200 */
.L_x_943:
[----:B------:R-:W-:Y:S06]  /*0bc0*/  BAR.SYNC.DEFER_BLOCKING 0x0 ;  /* 0x0000000000007b1d */ /* 0x000fec0000010000 */
[----:B------:R-:W-:Y:S04]  /*0bd0*/  BSSY.RECONVERGENT B0, `(.L_x_946) ;  /* 0x0000023000007945 */ /* 0x000fe80003800200 */
[----:B------:R-:W-:Y:S05]  /*0be0*/  @P2 BRA `(.L_x_947) ;  /* 0x0000000000842947 */ /* 0x000fea0003800000 */
[----:B------:R-:W0:Y:S01]  /*0bf0*/  S2R R5, SR_TID.Y ;  /* 0x0000000000057919 */ /* 0x000e220000002200 */
[----:B------:R-:W3:Y:S01]  /*0c00*/  S2UR UR5, SR_CgaCtaId ;  /* 0x00000000000579c3 */ /* 0x000ee20000008800 */
[----:B------:R-:W-:Y:S02]  /*0c10*/  UMOV UR4, 0x400 ;  /* 0x0000040000047882 */ /* 0x000fe40000000000 */
[----:B---3--:R-:W-:Y:S01]  /*0c20*/  ULEA UR4, UR5, UR4, 0x18 ;  /* 0x0000000405047291 */ /* 0x008fe2000f8ec0ff */
[----:B0-----:R-:W-:-:S04]  /*0c30*/  IMAD R4, R5, 0x6, R4 ;  /* 0x0000000605047824 */ /* 0x001fc800078e0204 */
[----:B------:R-:W-:-:S05]  /*0c40*/  IMAD R4, R4, 0x24, R3 ;  /* 0x0000002404047824 */ /* 0x000fca00078e0203 */
[----:B------:R-:W-:-:S07]  /*0c50*/  LEA R7, R4, UR4, 0x3 ;  /* 0x0000000404077c11 */ /* 0x000fce000f8e18ff */
.L_x_948:
[----:B-12---:R-:W-:Y:S01]  /*0c60*/  LDS.64 R12, [R7] ;  /* 0x00000000070c7984 */ /* 0x006fe20000000a00 */
[C---:B------:R-:W-:Y:S01]  /*0c70*/  ISETP.GE.U32.AND P0, PT, R0.reuse, 0x8, PT ;  /* 0x000000080000780c */ /* 0x040fe20003f06070 */
[----:B------:R-:W-:Y:S02]  /*0c80*/  VIADD R0, R0, 0x4 ;  /* 0x0000000400007836 */ /* 0x000fe40000000000 */
        /* <DEDUP_REMOVED lines=9> */
[----:B------:R-:W-:Y:S02]  /*0d20*/  DADD R28, R28, -R30 ;  /* 0x000000001c1c7229 */ /* 0x000fe4000000081e */
[----:B------:R-:W-:-:S04]  /*0d30*/  DFMA R12, R12, R18, RZ ;  /* 0x000000120c0c722b */ /* 0x000fc800000000ff */
[----:B------:R-:W-:Y:S02]  /*0d40*/  DFMA R26, R26, R20, R10 ;  /* 0x000000141a1a722b */ /* 0x000fe4000000000a */
[----:B--2---:R-:W-:Y:S02]  /*0d50*/  DADD R10, R4, R8 ;  /* 0x00000000040a7229 */ /* 0x004fe40000000008 */
[----:B------:R-:W-:Y:S02]  /*0d60*/  DFMA R12, R28, R22, R12 ;  /* 0x000000161c0c722b */ /* 0x000fe4000000000c */
[----:B------:R-:W-:-:S04]  /*0d70*/  DADD R4, R4, -R8 ;  /* 0x0000000004047229 */ /* 0x000fc80000000808 */
[----:B------:R-:W-:-:S04]  /*0d80*/  DFMA R10, R10, R14, R26 ;  /* 0x0000000e0a0a722b */ /* 0x000fc8000000001a */
[----:B------:R-:W-:-:S08]  /*0d90*/  DFMA R4, R4, R24, R12 ;  /* 0x000000180404722b */ /* 0x000fd0000000000c */
[C-C-:B------:R-:W-:Y:S02]  /*0da0*/  DADD R8, R10.reuse, -R4.reuse ;  /* 0x000000000a087229 */ /* 0x140fe40000000804 */
[----:B------:R-:W-:-:S05]  /*0db0*/  DADD R4, R10, R4 ;  /* 0x000000000a047229 */ /* 0x000fca0000000004 */
[----:B------:R-:W-:Y:S04]  /*0dc0*/  STS.64 [R7+0x30], R8 ;  /* 0x0000300807007388 */ /* 0x000fe80000000a00 */
[----:B------:R0:W-:Y:S02]  /*0dd0*/  STS.64 [R7], R4 ;  /* 0x0000000407007388 */ /* 0x0001e40000000a00 */
[----:B0-----:R-:W-:Y:S01]  /*0de0*/  IADD3 R7, PT, PT, R7, 0x240, RZ ;  /* 0x0000024007077810 */ /* 0x001fe20007ffe0ff */
[----:B------:R-:W-:Y:S06]  /*0df0*/  @!P0 BRA `(.L_x_948) ;  /* 0xfffffffc00988947 */ /* 0x000fec000383ffff */
.L_x_947:
[----:B------:R-:W-:Y:S05]  /*0e00*/  BSYNC.RECONVERGENT B0 ;  /* 0x0000000000007941 */ /* 0x000fea0003800200 */
.L_x_946:
[----:B------:R-:W-:Y:S06]  /*0e10*/  BAR.SYNC.DEFER_BLOCKING 0x0 ;  /* 0x0000000000007b1d */ /* 0x000fec0000010000 */
[----:B------:R-:W0:Y:S01]  /*0e20*/  LDCU UR4, c[0x0][0x380] ;  /* 0x00007000ff0477ac */ /* 0x000e220008000800 */
[----:B-1----:R1:W3:Y:S01]  /*0e30*/  LDS.64 R26, [R6] ;  /* 0x00000000061a7984 */ /* 0x0022e20000000a00 */
[----:B0-----:R-:W-:-:S03]  /*0e40*/  ISETP.GE.AND P0, PT, R2, UR4, PT ;  /* 0x0000000402007c0c */ /* 0x001fc6000bf06270 */
[----:B------:R1:W0:Y:S04]  /*0e50*/  LDS.64 R28, [R6+0x5a0] ;  /* 0x0005a000061c7984 */ /* 0x0002280000000a00 */
[----:B--2---:R1:W2:Y:S04]  /*0e60*/  LDS.64 R10, [R6+0x120] ;  /* 0x00012000060a7984 */ /* 0x0042a80000000a00 */
[----:B------:R1:W4:Y:S04]  /*0e70*/  LDS.64 R12, [R6+0x480] ;  /* 0x00048000060c7984 */ /* 0x0003280000000a00 */
[----:B------:R1:W0:Y:S04]  /*0e80*/  LDS.64 R4, [R6+0x240] ;  /* 0x0002400006047984 */ /* 0x0002280000000a00 */
[----:B------:R1:W0:Y:S01]  /*0e90*/  LDS.64 R8, [R6+0x360] ;  /* 0x0003600006087984 */ /* 0x0002220000000a00 */
[----:B------:R-:W-:Y:S05]  /*0ea0*/  @P0 EXIT ;  /* 0x000000000000094d */ /* 0x000fea0003800000 */
[----:B------:R-:W5:Y:S01]  /*0eb0*/  S2R R0, SR_TID.X ;  /* 0x0000000000007919 */ /* 0x000f620000002100 */
[C-C-:B01-3--:R-:W-:Y:S02]  /*0ec0*/  DADD R6, R26.reuse, R28.reuse ;  /* 0x000000001a067229 */ /* 0x14bfe4000000001c */
[----:B------:R-:W-:-:S06]  /*0ed0*/  DADD R26, R26, -R28 ;  /* 0x000000001a1a7229 */ /* 0x000fcc000000081c */
[----:B------:R-:W-:Y:S02]  /*0ee0*/  DFMA R28, R6, R16, RZ ;  /* 0x00000010061c722b */ /* 0x000fe400000000ff */
[--C-:B--2-4-:R-:W-:Y:S01]  /*0ef0*/  DADD R16, R10, R12.reuse ;  /* 0x000000000a107229 */ /* 0x114fe2000000000c */
[----:B------:R-:W0:Y:S01]  /*0f00*/  LDC.64 R6, c[0x0][0x3a8] ;  /* 0x0000ea00ff067b82 */ /* 0x000e220000000a00 */
[----:B------:R-:W-:Y:S02]  /*0f10*/  DFMA R26, R26, R18, RZ ;  /* 0x000000121a1a722b */ /* 0x000fe400000000ff */
[----:B------:R-:W-:-:S04]  /*0f20*/  DADD R10, R10, -R12 ;  /* 0x000000000a0a7229 */ /* 0x000fc8000000080c */
[----:B------:R-:W-:-:S04]  /*0f30*/  DFMA R16, R16, R20, R28 ;  /* 0x000000141010722b */ /* 0x000fc8000000001c */
[----:B------:R-:W-:Y:S02]  /*0f40*/  DFMA R26, R10, R22, R26 ;  /* 0x000000160a1a722b */ /* 0x000fe4000000001a */
[C-C-:B------:R-:W-:Y:S02]  /*0f50*/  DADD R10, R4.reuse, R8.reuse ;  /* 0x00000000040a7229 */ /* 0x140fe40000000008 */
[----:B------:R-:W-:Y:S01]  /*0f60*/  DADD R4, R4, -R8 ;  /* 0x0000000004047229 */ /* 0x000fe20000000808 */
[----:B-----5:R-:W-:-:S05]  /*0f70*/  LOP3.LUT R0, R0, 0x3fe, RZ, 0xc0, !PT ;  /* 0x000003fe00007812 */ /* 0x020fca00078ec0ff */
[----:B------:R-:W-:Y:S02]  /*0f80*/  DFMA R10, R10, R14, R16 ;  /* 0x0000000e0a0a722b */ /* 0x000fe40000000010 */
[----:B------:R-:W-:Y:S01]  /*0f90*/  DFMA R4, R4, R24, R26 ;  /* 0x000000180404722b */ /* 0x000fe2000000001a */
[----:B------:R-:W-:-:S05]  /*0fa0*/  IMAD.IADD R3, R3, 0x1, R0 ;  /* 0x0000000103037824 */ /* 0x000fca00078e0200 */
[----:B------:R-:W-:Y:S02]  /*0fb0*/  LEA R9, R2, R3, 0x3 ;  /* 0x0000000302097211 */ /* 0x000fe400078e18ff */
[C-C-:B------:R-:W-:Y:S02]  /*0fc0*/  DADD R2, R10.reuse, R4.reuse ;  /* 0x000000000a027229 */ /* 0x140fe40000000004 */
[----:B------:R-:W-:Y:S01]  /*0fd0*/  DADD R4, R10, -R4 ;  /* 0x000000000a047229 */ /* 0x000fe20000000804 */
[----:B0-----:R-:W-:-:S05]  /*0fe0*/  IMAD.WIDE R6, R9, 0x8, R6 ;  /* 0x0000000809067825 */ /* 0x001fca00078e0206 */
[----:B------:R-:W-:Y:S04]  /*0ff0*/  STG.E.64 desc[UR6][R6.64], R2 ;  /* 0x0000000206007986 */ /* 0x000fe8000c101b06 */
[----:B------:R-:W-:Y:S01]  /*1000*/  STG.E.64 desc[UR6][R6.64+0x20], R4 ;  /* 0x0000200406007986 */ /* 0x000fe2000c101b06 */
[----:B------:R-:W-:Y:S05]  /*1010*/  EXIT ;  /* 0x000000000000794d */ /* 0x000fea0003800000 */
.L_x_949:
        /* <DEDUP_REMOVED lines=14> */
.L_x_1136:


//--------------------- .text._Z32massMatrixMultiplyRegisterKernelILi2ELi6ELi8EEviPKdS1_S1_S1_Pd --------------------------
	.section	.text._Z32massMatrixMultiplyRegisterKernelILi2ELi6ELi8EEviPKdS1_S1_S1_Pd,"ax",@progbits
	.align	128
        .global         _Z32massMatrixMultiplyRegisterKernelILi2ELi6ELi8EEviPKdS1_S1_S1_Pd
        .type           _Z32massMatrixMultiplyRegisterKernelILi2ELi6ELi8EEviPKdS1_S1_S1_Pd,@function
        .size           _Z32massMatrixMultiplyRegisterKernelILi2ELi6ELi8EEviPKdS1_S1_S1_Pd,(.L_x_1137 - _Z32massMatrixMultiplyRegisterKernelILi2ELi6ELi8EEviPKdS1_S1_S1_Pd)
        .other          _Z32massMatrixMultiplyRegisterKernelILi2ELi6ELi8EEviPKdS1_S1_S1_Pd,@"STO_CUDA_ENTRY STV_DEFAULT"
_Z32massMatrixMultiplyRegisterKernelILi2ELi6ELi8EEviPKdS1_S1_S1_Pd:
.text._Z32massMatrixMultiplyRegisterKernelILi2ELi6ELi8EEviPKdS1_S1_S1_Pd:
        /* <DEDUP_REMOVED lines=8> */
[----:B0-----:R-:W-:Y:S01]  /*0080*/  ISETP.GT.U32.AND P1, PT, R0, 0x2, PT ;  /* 0x000000020000780c */ /* 0x001fe20003f24070 */
[----:B---3--:R-:W-:-:S12]  /*0090*/  IMAD R2, R3, 0x8, R12 ;  /* 0x0000000803027824 */ /* 0x008fd800078e020c */
[----:B-1----:R-:W-:Y:S01]  /*00a0*/  @!P1 IMAD.WIDE.U32 R22, R0, 0x8, R22 ;  /* 0x0000000800169825 */ /* 0x002fe200078e0016 */
[----:B----4-:R-:W-:-:S03]  /*00b0*/  ISETP.GE.AND P0, PT, R2, UR4, PT ;  /* 0x0000000402007c0c */ /* 0x010fc6000bf06270 */
[C---:B-----5:R-:W-:Y:S02]  /*00c0*/  @!P1 IMAD.WIDE.U32 R28, R0.reuse, 0x8, R28 ;  /* 0x00000008001c9825 */ /* 0x060fe400078e001c */
[----:B--2---:R-:W2:Y:S04]  /*00d0*/  @!P1 LDG.E.64.CONSTANT R22, desc[UR8][R22.64] ;  /* 0x0000000816169981 */ /* 0x004ea8000c1e9b00 */
[----:B------:R-:W3:Y:S01]  /*00e0*/  @!P1 LDG.E.64.CONSTANT R28, desc[UR8][R28.64] ;  /* 0x000000081c1c9981 */ /* 0x000ee2000c1e9b00 */
[C---:B------:R-:W-:Y:S02]  /*00f0*/  LOP3.LUT R13, R0.reuse, 0x1, RZ, 0xc0, !PT ;  /* 0x00000001000d7812 */ /* 0x040fe400078ec0ff */
[----:B------:R-:W-:Y:S01]  /*0100*/  LOP3.LUT R6, R0, 0x3fe, RZ, 0xc0, !PT ;  /* 0x000003fe00067812 */ /* 0x000fe200078ec0ff */
[----:B------:R-:W0:Y:S04]  /*0110*/  @!P0 LDC.64 R4, c[0x0][0x3a0] ;  /* 0x0000e800ff048b82 */ /* 0x000e280000000a00 */
[----:B------:R-:W-:-:S04]  /*0120*/  @!P0 IMAD.IADD R3, R13, 0x1, R6 ;  /* 0x000000010d038824 */ /* 0x000fc800078e0206 */
[----:B------:R-:W-:-:S04]  /*0130*/  @!P0 IMAD R3, R2, 0x8, R3 ;  /* 0x0000000802038824 */ /* 0x000fc800078e0203 */
[----:B0-----:R-:W-:-:S05]  /*0140*/  @!P0 IMAD.WIDE R4, R3, 0x8, R4 ;  /* 0x0000000803048825 */ /* 0x001fca00078e0204 */
[----:B------:R-:W4:Y:S04]  /*0150*/  @!P0 LDG.E.64.CONSTANT R20, desc[UR8][R4.64] ;  /* 0x0000000804148981 */ /* 0x000f28000c1e9b00 */
        /* <DEDUP_REMOVED lines=15> */
[----:B------:R-:W-:Y:S02]  /*0250*/  ISETP.GT.U32.AND P1, PT, R0, 0x23, PT ;  /* 0x000000230000780c */ /* 0x000fe40003f24070 */
[----:B-1----:R-:W-:-:S03]  /*0260*/  SHF.R.U32.HI R3, RZ, 0x1, R0 ;  /* 0x00000001ff037819 */ /* 0x002fc60000011600 */
[----:B------:R-:W1:Y:S04]  /*0270*/  LDS.128 R16, [R15+0x3620] ;  /* 0x003620000f107984 */ /* 0x000e680000000c00 */
[----:B------:R-:W2:Y:S04]  /*0280*/  LDS.128 R8, [R15+0x3600] ;  /* 0x003600000f087984 */ /* 0x000ea80000000c00 */
[----:B0-----:R-:W0:Y:S01]  /*0290*/  LDS.128 R4, [R15+0x3610] ;  /* 0x003610000f047984 */ /* 0x001e220000000c00 */
[C-C-:B----4-:R-:W-:Y:S02]  /*02a0*/  DADD R26, R20.reuse, R24.reuse ;  /* 0x00000000141a7229 */ /* 0x150fe40000000018 */
[----:B------:R-:W-:Y:S01]  /*02b0*/  DADD R24, R20, -R24 ;  /* 0x0000000014187229 */ /* 0x000fe20000000818 */
[----:B-1----:R-:W-:-:S02]  /*02c0*/  R2UR UR6, R16 ;  /* 0x00000000100672ca */ /* 0x002fc400000e0000 */
[----:B------:R-:W-:Y:S02]  /*02d0*/  R2UR UR7, R17 ;  /* 0x00000000110772ca */ /* 0x000fe400000e0000 */
[----:B--2---:R-:W-:Y:S02]  /*02e0*/  R2UR UR10, R10 ;  /* 0x000000000a0a72ca */ /* 0x004fe400000e0000 */
[----:B------:R-:W-:Y:S01]  /*02f0*/  R2UR UR11, R11 ;  /* 0x000000000b0b72ca */ /* 0x000fe200000e0000 */
[----:B------:R-:W-:Y:S01]  /*0300*/  DFMA R10, R8, R26, RZ ;  /* 0x0000001a080a722b */ /* 0x000fe200000000ff */
[----:B------:R-:W-:Y:S02]  /*0310*/  R2UR UR14, R18 ;  /* 0x00000000120e72ca */ /* 0x000fe400000e0000 */
[----:B------:R-:W-:Y:S02]  /*0320*/  R2UR UR15, R19 ;  /* 0x00000000130f72ca */ /* 0x000fe400000e0000 */
[----:B0-----:R-:W-:-:S02]  /*0330*/  R2UR UR12, R4 ;  /* 0x00000000040c72ca */ /* 0x001fc400000e0000 */
[----:B------:R-:W-:Y:S01]  /*0340*/  R2UR UR13, R5 ;  /* 0x00000000050d72ca */ /* 0x000fe200000e0000 */
[----:B------:R-:W-:Y:S02]  /*0350*/  DFMA R4, R6, R24, RZ ;  /* 0x000000180604722b */ /* 0x000fe400000000ff */
[----:B------:R-:W-:Y:S02]  /*0360*/  DFMA R18, R24, UR6, RZ ;  /* 0x0000000618127c2b */ /* 0x000fe400080000ff */
[----:B------:R-:W-:-:S04]  /*0370*/  DFMA R20, R26, UR10, RZ ;  /* 0x0000000a1a147c2b */ /* 0x000fc800080000ff */
[----:B------:R-:W-:Y:S02]  /*0380*/  DFMA R24, R24, UR14, RZ ;  /* 0x0000000e18187c2b */ /* 0x000fe400080000ff */
[--C-:B------:R-:W-:Y:S02]  /*0390*/  DADD R22, R10, -R4.reuse ;  /* 0x000000000a167229 */ /* 0x100fe40000000804 */
[----:B------:R-:W-:Y:S02]  /*03a0*/  DFMA R26, R26, UR12, RZ ;  /* 0x0000000c1a1a7c2b */ /* 0x000fe400080000ff */
        /* <DEDUP_REMOVED lines=16> */
[----:B------:R-:W-:Y:S02]  /*04b0*/  IMAD R12, R12, 0x6, R3 ;  /* 0x000000060c0c7824 */ /* 0x000fe400078e0203 */
[----:B0-----:R-:W-:Y:S02]  /*04c0*/  IMAD.MOV.U32 R24, RZ, RZ, R0 ;  /* 0x000000ffff187224 */ /* 0x001fe400078e0000 */
[----:B------:R-:W-:-:S04]  /*04d0*/  IMAD R12, R12, 0x24, R13 ;  /* 0x000000240c0c7824 */ /* 0x000fc800078e020d */
[----:B------:R-:W-:-:S07]  /*04e0*/  IMAD.U32 R25, R12, 0x8, R15 ;  /* 0x000000080c197824 */ /* 0x000fce00078e000f */
.L_x_952:
        /* <DEDUP_REMOVED lines=8> */
[----:B------:R-:W-:Y:S02]  /*0570*/  DFMA R20, R18, UR10, RZ ;  /* 0x0000000a12147c2b */ /* 0x000fe400080000ff */
[----:B------:R-:W-:Y:S02]  /*0580*/  DFMA R22, R12, UR6, RZ ;  /* 0x000000060c167c2b */ /* 0x000fe400080000ff */
[----:B------:R-:W-:Y:S02]  /*0590*/  DFMA R18, R18, UR12, RZ ;  /* 0x0000000c12127c2b */ /* 0x000fe400080000ff */
[----:B------:R-:W-:-:S02]  /*05a0*/  DFMA R12, R12, UR14, RZ ;  /* 0x0000000e0c0c7c2b */ /* 0x000fc400080000ff */
        /* <DEDUP_REMOVED lines=14> */
.L_x_951:
[----:B------:R-:W-:Y:S05]  /*0690*/  BSYNC.RECONVERGENT B0 ;  /* 0x0000000000007941 */ /* 0x000fea0003800200 */
.L_x_950:
[----:B------:R-:W-:Y:S06]  /*06a0*/  BAR.SYNC.DEFER_BLOCKING 0x0 ;  /* 0x0000000000007b1d */ /* 0x000fec0000010000 */
[----:B------:R-:W-:Y:S04]  /*06b0*/  BSSY.RECONVERGENT B0, `(.L_x_953) ;  /* 0x0000046000007945 */ /* 0x000fe80003800200 */
[----:B------:R-:W-:Y:S05]  /*06c0*/  @P1 BRA `(.L_x_954) ;  /* 0x0000000400101947 */ /* 0x000fea0003800000 */
[----:B0-----:R-:W-:-:S07]  /*06d0*/  IMAD.MOV.U32 R10, RZ, RZ, R0 ;  /* 0x000000ffff0a7224 */ /* 0x001fce00078e0000 */
.L_x_955:
[----:B-1----:R-:W-:Y:S01]  /*06e0*/  PRMT R11, R10, 0x9910, RZ ;  /* 0x000099100a0b7816 */ /* 0x002fe200000000ff */
[----:B------:R-:W0:Y:S01]  /*06f0*/  LDC.64 R18, c[0x0][0x388] ;  /* 0x0000e200ff127b82 */ /* 0x000e220000000a00 */
[----:B------:R-:W-:Y:S01]  /*0700*/  UMOV UR4, 0x2406 ;  /* 0x0000240600047882 */ /* 0x000fe20000000000 */
[----:B------:R-:W-:Y:S02]  /*0710*/  CS2R R24, SRZ ;  /* 0x0000000000187805 */ /* 0x000fe4000001ff00 */
[----:B------:R-:W-:-:S05]  /*0720*/  IMAD R11, R11, 0xab, RZ ;  /* 0x000000ab0b0b7824 */ /* 0x000fca00078e02ff */
[----:B------:R-:W-:-:S04]  /*0730*/  LOP3.LUT R11, R11, 0xffff, RZ, 0xc0, !PT ;  /* 0x0000ffff0b0b7812 */ /* 0x000fc800078ec0ff */
[----:B------:R-:W-:-:S04]  /*0740*/  SHF.R.U32.HI R16, RZ, 0xa, R11 ;  /* 0x0000000aff107819 */ /* 0x000fc8000001160b */
[C---:B------:R-:W-:Y:S02]  /*0750*/  PRMT R11, R16.reuse, 0x9910, RZ ;  /* 0x00009910100b7816 */ /* 0x040fe400000000ff */
[----:B------:R-:W-:-:S03]  /*0760*/  LOP3.LUT R13, R16, 0xffff, RZ, 0xc0, !PT ;  /* 0x0000ffff100d7812 */ /* 0x000fc600078ec0ff */
[----:B------:R-:W-:-:S04]  /*0770*/  IMAD R11, R11, 0x6, RZ ;  /* 0x000000060b0b7824 */ /* 0x000fc800078e02ff */
[----:B------:R-:W-:-:S05]  /*0780*/  IMAD.MOV R11, RZ, RZ, -R11 ;  /* 0x000000ffff0b7224 */ /* 0x000fca00078e0a0b */
[----:B------:R-:W-:-:S05]  /*0790*/  PRMT R11, R11, 0x7710, RZ ;  /* 0x000077100b0b7816 */ /* 0x000fca00000000ff */
[----:B------:R-:W-:-:S05]  /*07a0*/  IMAD.IADD R11, R11, 0x1, R10 ;  /* 0x000000010b0b7824 */ /* 0x000fca00078e020a */
[----:B------:R-:W-:Y:S01]  /*07b0*/  LOP3.LUT R17, R11, 0xff, RZ, 0xc0, !PT ;  /* 0x000000ff0b117812 */ /* 0x000fe200078ec0ff */
[----:B------:R-:W-:-:S03]  /*07c0*/  IMAD R11, R13, 0x120, R4 ;  /* 0x000001200d0b7824 */ /* 0x000fc600078e0204 */
[C---:B------:R-:W-:Y:S01]  /*07d0*/  PRMT R20, R17.reuse, 0x5410, R16 ;  /* 0x0000541011147816 */ /* 0x040fe20000000010 */
[----:B------:R-:W-:-:S05]  /*07e0*/  IMAD R11, R17, 0x30, R11 ;  /* 0x00000030110b7824 */ /* 0x000fca00078e020b */
[----:B------:R-:W1:Y:S02]  /*07f0*/  LDS.128 R12, [R11] ;  /* 0x000000000b0c7984 */ /* 0x000e640000000c00 */
[C-C-:B-1----:R-:W-:Y:S02]  /*0800*/  DADD R16, R12.reuse, R14.reuse ;  /* 0x000000000c107229 */ /* 0x142fe4000000000e */
[----:B------:R-:W-:Y:S01]  /*0810*/  DADD R22, R12, -R14 ;  /* 0x000000000c167229 */ /* 0x000fe2000000080e */
[----:B------:R-:W-:-:S04]  /*0820*/  IDP.2A.LO.U16.U8 R13, R20, UR4, RZ ;  /* 0x00000004140d7c26 */ /* 0x000fc800080010ff */
[----:B------:R-:W-:Y:S01]  /*0830*/  IMAD R13, R2, 0xd8, R13 ;  /* 0x000000d8020d7824 */ /* 0x000fe200078e020d */
[----:B------:R-:W-:Y:S02]  /*0840*/  DFMA R20, R8, R16, RZ ;  /* 0x000000100814722b */ /* 0x000fe400000000ff */
[----:B------:R-:W-:Y:S01]  /*0850*/  DFMA R14, R6, R22, RZ ;  /* 0x00000016060e722b */ /* 0x000fe200000000ff */
[----:B0-----:R-:W-:-:S05]  /*0860*/  IMAD.WIDE R12, R13, 0x8, R18 ;  /* 0x000000080d0c7825 */ /* 0x001fca00078e0212 */
[----:B------:R-:W2:Y:S02]  /*0870*/  @!P0 LDG.E.64.CONSTANT R24, desc[UR8][R12.64+0x28] ;  /* 0x000028080c188981 */ /* 0x000ea4000c1e9b00 */
        /* <DEDUP_REMOVED lines=10> */
[----:B------:R-:W-:-:S08]  /*0920*/  DFMA R24, R22, UR6, RZ ;  /* 0x0000000616187c2b */ /* 0x000fd000080000ff */
[C-C-:B------:R-:W-:Y:S02]  /*0930*/  DADD R26, R20.reuse, R24.reuse ;  /* 0x00000000141a7229 */ /* 0x140fe40000000018 */
[----:B------:R-:W-:Y:S01]  /*0940*/  DADD R24, R20, -R24 ;  /* 0x0000000014187229 */ /* 0x000fe20000000818 */
[----:B------:R-:W-:-:S06]  /*0950*/  CS2R R20, SRZ ;  /* 0x0000000000147805 */ /* 0x000fcc000001ff00 */
[----:B------:R-:W2:Y:S01]  /*0960*/  @!P0 LDG.E.64.CONSTANT R20, desc[UR8][R12.64+0x20] ;  /* 0x000020080c148981 */ /* 0x000ea2000c1e9b00 */
[----:B------:R-:W-:Y:S02]  /*0970*/  DFMA R18, R8, R18, RZ ;  /* 0x000000120812722b */ /* 0x000fe400000000ff */
[----:B--2---:R-:W-:-:S08]  /*0980*/  DMUL R24, R24, R20 ;  /* 0x0000001418187228 */ /* 0x004fd00000000000 */
[CCC-:B----4-:R-:W-:Y:S02]  /*0990*/  DFMA R20, R26.reuse, R28.reuse, -R24.reuse ;  /* 0x0000001c1a14722b */ /* 0x1d0fe40000000818 */
[----:B------:R-:W-:-:S08]  /*09a0*/  DFMA R24, R26, R28, R24 ;  /* 0x0000001c1a18722b */ /* 0x000fd00000000018 */
[----:B------:R-:W-:Y:S01]  /*09b0*/  DFMA R18, R24, UR10, R18 ;  /* 0x0000000a18127c2b */ /* 0x000fe20008000012 */
[----:B------:R-:W-:Y:S02]  /*09c0*/  CS2R R24, SRZ ;  /* 0x0000000000187805 */ /* 0x000fe4000001ff00 */
[----:B------:R-:W-:-:S04]  /*09d0*/  CS2R R26, SRZ ;  /* 0x00000000001a7805 */ /* 0x000fc8000001ff00 */
[----:B------:R-:W2:Y:S04]  /*09e0*/  @!P0 LDG.E.64.CONSTANT R24, desc[UR8][R12.64+0x18] ;  /* 0x000018080c188981 */ /* 0x000ea8000c1e9b00 */
[----:B------:R-:W3:Y:S01]  /*09f0*/  @!P0 LDG.E.64.CONSTANT R26, desc[UR8][R12.64+0x10] ;  /* 0x000010080c1a8981 */ /* 0x000ee2000c1e9b00 */
[----:B------:R-:W-:Y:S02]  /*0a00*/  DFMA R16, R16, UR12, RZ ;  /* 0x0000000c10107c2b */ /* 0x000fe400080000ff */
[----:B------:R-:W-:-:S08]  /*0a10*/  DFMA R22, R22, UR14, RZ ;  /* 0x0000000e16167c2b */ /* 0x000fd000080000ff */
[C-C-:B------:R-:W-:Y:S02]  /*0a20*/  DADD R28, R16.reuse, R22.reuse ;  /* 0x00000000101c7229 */ /* 0x140fe40000000016 */
[----:B------:R-:W-:Y:S02]  /*0a30*/  DADD R16, R16, -R22 ;  /* 0x0000000010107229 */ /* 0x000fe40000000816 */
[----:B------:R-:W-:-:S08]  /*0a40*/  DFMA R14, R6, R14, RZ ;  /* 0x0000000e060e722b */ /* 0x000fd000000000ff */
[----:B------:R-:W-:Y:S01]  /*0a50*/  DFMA R14, R20, UR6, R14 ;  /* 0x00000006140e7c2b */ /* 0x000fe2000800000e */
[C---:B------:R-:W-:Y:S01]  /*0a60*/  ISETP.GE.U32.AND P1, PT, R10.reuse, 0x20, PT ;  /* 0x000000200a00780c */ /* 0x040fe20003f26070 */
[----:B------:R-:W-:Y:S01]  /*0a70*/  VIADD R10, R10, 0x4 ;  /* 0x000000040a0a7836 */ /* 0x000fe20000000000 */
[----:B--2---:R-:W-:-:S08]  /*0a80*/  DMUL R16, R16, R24 ;  /* 0x0000001810107228 */ /* 0x004fd00000000000 */
[CCC-:B---3--:R-:W-:Y:S02]  /*0a90*/  DFMA R20, R28.reuse, R26.reuse, R16.reuse ;  /* 0x0000001a1c14722b */ /* 0x1c8fe40000000010 */
[----:B------:R-:W-:-:S06]  /*0aa0*/  DFMA R16, R28, R26, -R16 ;  /* 0x0000001a1c10722b */ /* 0x000fcc0000000810 */
[----:B------:R-:W-:Y:S02]  /*0ab0*/  DFMA R18, R20, UR12, R18 ;  /* 0x0000000c14127c2b */ /* 0x000fe40008000012 */
[----:B------:R-:W-:-:S08]  /*0ac0*/  DFMA R16, R16, UR14, R14 ;  /* 0x0000000e10107c2b */ /* 0x000fd0000800000e */
[C-C-:B------:R-:W-:Y:S02]  /*0ad0*/  DADD R14, R18.reuse, -R16.reuse ;  /* 0x00000000120e7229 */ /* 0x140fe40000000810 */
[----:B------:R-:W-:-:S07]  /*0ae0*/  DADD R12, R18, R16 ;  /* 0x00000000120c7229 */ /* 0x000fce0000000010 */
[----:B------:R1:W-:Y:S01]  /*0af0*/  STS.128 [R11], R12 ;  /* 0x0000000c0b007388 */ /* 0x0003e20000000c00 */
[----:B------:R-:W-:Y:S05]  /*0b00*/  @!P1 BRA `(.L_x_955) ;  /* 0xfffffff800f49947 */ /* 0x000fea000383ffff */
.L_x_954:
[----:B------:R-:W-:Y:S05]  /*0b10*/  BSYNC.RECONVERGENT B0 ;  /* 0x0000000000007941 */ /* 0x000fea0003800200 */
.L_x_953:
[----:B------:R-:W0:Y:S01]  /*0b20*/  S2R R4, SR_TID.X ;  /* 0x0000000000047919 */ /* 0x000e220000002100 */
[----:B------:R-:W-:Y:S01]  /*0b30*/  BAR.SYNC.DEFER_BLOCKING 0x0 ;  /* 0x0000000000007b1d */ /* 0x000fe20000010000 */
[----:B------:R-:W-:-:S05]  /*0b40*/  ISETP.GT.U32.AND P0, PT, R0, 0xb, PT ;  /* 0x0000000b0000780c */ /* 0x000fca0003f04070 */
[----:B------:R-:W-:Y:S01]  /*0b50*/  BSSY.RECONVERGENT B0, `(.L_x_956) ;  /* 0x0000024000007945 */ /* 0x000fe20003800200 */
[----:B0-----:R-:W-:-:S07]  /*0b60*/  LOP3.LUT R24, R4, 0x1, RZ, 0xc0, !PT ;  /* 0x0000000104187812 */ /* 0x001fce00078ec0ff */
[----:B------:R-:W-:Y:S05]  /*0b70*/  @P0 BRA `(.L_x_957) ;  /* 0x0000000000840947 */ /* 0x000fea0003800000 */
[----:B------:R-:W0:Y:S01]  /*0b80*/  S2R R10, SR_TID.Y ;  /* 0x00000000000a7919 */ /* 0x000e220000002200 */
[----:B------:R-:W2:Y:S01]  /*0b90*/  S2UR UR5, SR_CgaCtaId ;  /* 0x00000000000579c3 */ /* 0x000ea20000008800 */
[----:B------:R-:W-:Y:S02]  /*0ba0*/  UMOV UR4, 0x400 ;  /* 0x0000040000047882 */ /* 0x000fe40000000000 */
[----:B--2---:R-:W-:Y:S01]  /*0bb0*/  ULEA UR4, UR5, UR4, 0x18 ;  /* 0x0000000405047291 */ /* 0x004fe2000f8ec0ff */
[----:B0-----:R-:W-:-:S04]  /*0bc0*/  IMAD R3, R10, 0x6, R3 ;  /* 0x000000060a037824 */ /* 0x001fc800078e0203 */
[----:B------:R-:W-:-:S05]  /*0bd0*/  IMAD R3, R3, 0x24, R24 ;  /* 0x0000002403037824 */ /* 0x000fca00078e0218 */
[----:B------:R-:W-:-:S07]  /*0be0*/  LEA R3, R3, UR4, 0x3 ;  /* 0x0000000403037c11 */ /* 0x000fce000f8e18ff */
.L_x_958:
[----:B------:R-:W-:Y:S01]  /*0bf0*/  LDS.64 R20, [R3] ;  /* 0x0000000003147984 */ /* 0x000fe20000000a00 */
[C---:B------:R-:W-:Y:S01]  /*0c00*/  ISETP.GE.U32.AND P0, PT, R0.reuse, 0x8, PT ;  /* 0x000000080000780c */ /* 0x040fe20003f06070 */
[----:B------:R-:W-:Y:S02]  /*0c10*/  VIADD R0, R0, 0x4 ;  /* 0x0000000400007836 */ /* 0x000fe40000000000 */
[----:B------:R-:W0:Y:S04]  /*0c20*/  LDS.64 R22, [R3+0xf0] ;  /* 0x0000f00003167984 */ /* 0x000e280000000a00 */
[----:B-1----:R-:W-:Y:S04]  /*0c30*/  LDS.64 R10, [R3+0x30] ;  /* 0x00003000030a7984 */ /* 0x002fe80000000a00 */
        /* <DEDUP_REMOVED lines=11> */
[----:B------:R-:W-:Y:S02]  /*0cf0*/  DFMA R18, R22, UR10, R18 ;  /* 0x0000000a16127c2b */ /* 0x000fe40008000012 */
[----:B------:R-:W-:-:S06]  /*0d00*/  DFMA R10, R10, UR6, R20 ;  /* 0x000000060a0a7c2b */ /* 0x000fcc0008000014 */
[----:B------:R-:W-:Y:S02]  /*0d10*/  DFMA R12, R12, UR12, R18 ;  /* 0x0000000c0c0c7c2b */ /* 0x000fe40008000012 */
[----:B------:R-:W-:-:S08]  /*0d20*/  DFMA R10, R14, UR14, R10 ;  /* 0x0000000e0e0a7c2b */ /* 0x000fd0000800000a */
[C-C-:B------:R-:W-:Y:S02]  /*0d30*/  DADD R14, R12.reuse, -R10.reuse ;  /* 0x000000000c0e7229 */ /* 0x140fe4000000080a */
[----:B------:R-:W-:-:S05]  /*0d40*/  DADD R10, R12, R10 ;  /* 0x000000000c0a7229 */ /* 0x000fca000000000a */
[----:B------:R-:W-:Y:S04]  /*0d50*/  STS.64 [R3+0x30], R14 ;  /* 0x0000300e03007388 */ /* 0x000fe80000000a00 */
[----:B------:R0:W-:Y:S02]  /*0d60*/  STS.64 [R3], R10 ;  /* 0x0000000a03007388 */ /* 0x0001e40000000a00 */
[----:B0-----:R-:W-:Y:S01]  /*0d70*/  VIADD R3, R3, 0x240 ;  /* 0x0000024003037836 */ /* 0x001fe20000000000 */
[----:B------:R-:W-:Y:S06]  /*0d80*/  @!P0 BRA `(.L_x_958) ;  /* 0xfffffffc00988947 */ /* 0x000fec000383ffff */
.L_x_957:
[----:B------:R-:W-:Y:S05]  /*0d90*/  BSYNC.RECONVERGENT B0 ;  /* 0x0000000000007941 */ /* 0x000fea0003800200 */
.L_x_956:
[----:B------:R-:W-:Y:S06]  /*0da0*/  BAR.SYNC.DEFER_BLOCKING 0x0 ;  /* 0x0000000000007b1d */ /* 0x000fec0000010000 */
[----:B------:R-:W0:Y:S01]  /*0db0*/  LDCU UR4, c[0x0][0x380] ;  /* 0x00007000ff0477ac */ /* 0x000e220008000800 */
[----:B------:R-:W-:Y:S01]  /*0dc0*/  LDS.64 R18, [R5] ;  /* 0x0000000005127984 */ /* 0x000fe20000000a00 */
[----:B0-----:R-:W-:-:S03]  /*0dd0*/  ISETP.GE.AND P0, PT, R2, UR4, PT ;  /* 0x0000000402007c0c */ /* 0x001fc6000bf06270 */
[----:B------:R-:W0:Y:S04]  /*0de0*/  LDS.64 R20, [R5+0x5a0] ;  /* 0x0005a00005147984 */ /* 0x000e280000000a00 */
[----:B-1----:R-:W-:Y:S04]  /*0df0*/  LDS.64 R12, [R5+0x120] ;  /* 0x00012000050c7984 */ /* 0x002fe80000000a00 */
[----:B------:R-:W1:Y:S04]  /*0e00*/  LDS.64 R14, [R5+0x480] ;  /* 0x00048000050e7984 */ /* 0x000e680000000a00 */
[----:B------:R-:W-:Y:S04]  /*0e10*/  LDS.64 R10, [R5+0x240] ;  /* 0x00024000050a7984 */ /* 0x000fe80000000a00 */
[----:B------:R-:W2:Y:S01]  /*0e20*/  LDS.64 R16, [R5+0x360] ;  /* 0x0003600005107984 */ /* 0x000ea20000000a00 */
[----:B0-----:R-:W-:-:S02]  /*0e30*/  DADD R22, R18, R20 ;  /* 0x0000000012167229 */ /* 0x001fc40000000014 */
[----:B------:R-:W-:-:S06]  /*0e40*/  DADD R18, R18, -R20 ;  /* 0x0000000012127229 */ /* 0x000fcc0000000814 */
[----:B------:R-:W-:Y:S02]  /*0e50*/  DFMA R22, R8, R22, RZ ;  /* 0x000000160816722b */ /* 0x000fe400000000ff */
[----:B------:R-:W-:Y:S02]  /*0e60*/  DFMA R18, R6, R18, RZ ;  /* 0x000000120612722b */ /* 0x000fe400000000ff */
[C-C-:B-1----:R-:W-:Y:S02]  /*0e70*/  DADD R6, R12.reuse, R14.reuse ;  /* 0x000000000c067229 */ /* 0x142fe4000000000e */
[----:B------:R-:W-:-:S06]  /*0e80*/  DADD R12, R12, -R14 ;  /* 0x000000000c0c7229 */ /* 0x000fcc000000080e */
[----:B------:R-:W-:Y:S02]  /*0e90*/  DFMA R22, R6, UR10, R22 ;  /* 0x0000000a06167c2b */ /* 0x000fe40008000016 */
[----:B--2---:R-:W-:Y:S02]  /*0ea0*/  DADD R6, R10, R16 ;  /* 0x000000000a067229 */ /* 0x004fe40000000010 */
[----:B------:R-:W-:Y:S02]  /*0eb0*/  DFMA R12, R12, UR6, R18 ;  /* 0x000000060c0c7c2b */ /* 0x000fe40008000012 */
[----:B------:R-:W-:-:S04]  /*0ec0*/  DADD R10, R10, -R16 ;  /* 0x000000000a0a7229 */ /* 0x000fc80000000810 */
[----:B------:R-:W-:-:S04]  /*0ed0*/  DFMA R6, R6, UR12, R22 ;  /* 0x0000000c06067c2b */ /* 0x000fc80008000016 */
[----:B------:R-:W-:Y:S01]  /*0ee0*/  DFMA R10, R10, UR14, R12 ;  /* 0x0000000e0a0a7c2b */ /* 0x000fe2000800000c */
[----:B------:R-:W-:Y:S10]  /*0ef0*/  @P0 EXIT ;  /* 0x000000000000094d */ /* 0x000ff40003800000 */
[----:B------:R-:W0:Y:S01]  /*0f00*/  LDC.64 R8, c[0x0][0x3a8] ;  /* 0x0000ea00ff087b82 */ /* 0x000e220000000a00 */
[----:B------:R-:W-:Y:S01]  /*0f10*/  LOP3.LUT R3, R4, 0x3fe, RZ, 0xc0, !PT ;  /* 0x000003fe04037812 */ /* 0x000fe200078ec0ff */
[C-C-:B------:R-:W-:Y:S02]  /*0f20*/  DADD R4, R6.reuse, R10.reuse ;  /* 0x0000000006047229 */ /* 0x140fe4000000000a */
[----:B------:R-:W-:Y:S02]  /*0f30*/  DADD R6, R6, -R10 ;  /* 0x0000000006067229 */ /* 0x000fe4000000080a */
[----:B------:R-:W-:-:S04]  /*0f40*/  IMAD.IADD R3, R24, 0x1, R3 ;  /* 0x0000000118037824 */ /* 0x000fc800078e0203 */
[----:B------:R-:W-:-:S04]  /*0f50*/  IMAD R3, R2, 0x8, R3 ;  /* 0x0000000802037824 */ /* 0x000fc800078e0203 */
[----:B0-----:R-:W-:-:S05]  /*0f60*/  IMAD.WIDE R2, R3, 0x8, R8 ;  /* 0x0000000803027825 */ /* 0x001fca00078e0208 */
[----:B------:R-:W-:Y:S04]  /*0f70*/  STG.E.64 desc[UR8][R2.64], R4 ;  /* 0x0000000402007986 */ /* 0x000fe8000c101b08 */
[----:B------:R-:W-:Y:S01]  /*0f80*/  STG.E.64 desc[UR8][R2.64+0x20], R6 ;  /* 0x0000200602007986 */ /* 0x000fe2000c101b08 */
[----:B------:R-:W-:Y:S05]  /*0f90*/  EXIT ;  /* 0x000000000000794d */ /* 0x000fea0003800000 */
.L_x_959:
        /* <DEDUP_REMOVED lines=14> */
.L_x_1137:


//--------------------- .text._Z32massMatrixMultiplyConstantKernelILi2ELi5ELi8EEviPKdS1_S1_S1_Pd --------------------------
	.section	.text._Z32massMatrixMultiplyConstantKernelILi2ELi5ELi8EEviPKdS1_S1_S1_Pd,"ax",@progbits
	.align	128
        .global         _Z32massMatrixMultiplyConstantKernelILi2ELi5ELi8EEviPKdS1_S1_S1_Pd
        .type           _Z32massMatrixMultiplyConstantKernelILi2ELi5ELi8EEviPKdS1_S1_S1_Pd,@function
        .size           _Z32massMatrixMultiplyConstantKernelILi2ELi5ELi8EEviPKdS1_S1_S1_Pd,(.L_x_1138 - _Z32massMatrixMultiplyConstantKernelILi2ELi5ELi8EEviPKdS1_S1_S1_Pd)
        .other          _Z32massMatrixMultiplyConstantKernelILi2ELi5ELi8EEviPKdS1_S1_S1_Pd,@"STO_CUDA_ENTRY STV_DEFAULT"
_Z32massMatrixMultiplyConstantKernelILi2ELi5ELi8EEviPKdS1_S1_S1_Pd:
.text._Z32massMatrixMultiplyConstantKernelILi2ELi5ELi8EEviPKdS1_S1_S1_Pd:
        /* <DEDUP_REMOVED lines=8> */
[----:B------:R-:W5:Y:S01]  /*0080*/  S2R R31, SR_CgaCtaId ;  /* 0x00000000001f7919 */ /* 0x000f620000008800 */
[----:B------:R-:W5:Y:S01]  /*0090*/  LDCU.64 UR16, c[0x3][0x710] ;  /* 0x00c0e200ff1077ac */ /* 0x000f620008000a00 */
        /* <DEDUP_REMOVED lines=11> */
[----:B------:R1:W2:Y:S01]  /*0150*/  @!P0 LDG.E.64.CONSTANT R8, desc[UR6][R6.64+0x20] ;  /* 0x0000200606088981 */ /* 0x0002a2000c1e9b00 */
[----:B----4-:R-:W-:Y:S01]  /*0160*/  IMAD.U32 R12, RZ, RZ, UR8 ;  /* 0x00000008ff0c7e24 */ /* 0x010fe2000f8e00ff */
[----:B-----5:R-:W-:Y:S01]  /*0170*/  MOV R10, UR12 ;  /* 0x0000000c000a7c02 */ /* 0x020fe20008000f00 */
[----:B------:R-:W-:Y:S01]  /*0180*/  IMAD.U32 R13, RZ, RZ, UR9 ;  /* 0x00000009ff0d7e24 */ /* 0x000fe2000f8e00ff */
[----:B------:R-:W-:Y:S01]  /*0190*/  MOV R22, UR16 ;  /* 0x0000001000167c02 */ /* 0x000fe20008000f00 */
[----:B------:R-:W-:Y:S01]  /*01a0*/  IMAD.U32 R11, RZ, RZ, UR13 ;  /* 0x0000000dff0b7e24 */ /* 0x000fe2000f8e00ff */
[----:B0-----:R-:W-:Y:S01]  /*01b0*/  MOV R27, UR5 ;  /* 0x00000005001b7c02 */ /* 0x001fe20008000f00 */
[----:B------:R-:W-:Y:S01]  /*01c0*/  IMAD.U32 R23, RZ, RZ, UR17 ;  /* 0x00000011ff177e24 */ /* 0x000fe2000f8e00ff */
[----:B------:R-:W-:Y:S01]  /*01d0*/  SHF.R.U32.HI R5, RZ, 0x1, R0 ;  /* 0x00000001ff057819 */ /* 0x000fe20000011600 */
[----:B------:R-:W-:Y:S01]  /*01e0*/  IMAD.U32 R26, RZ, RZ, UR4 ;  /* 0x00000004ff1a7e24 */ /* 0x000fe2000f8e00ff */
[C---:B------:R-:W-:Y:S01]  /*01f0*/  ISETP.GT.U32.AND P3, PT, R0.reuse, 0x9, PT ;  /* 0x000000090000780c */ /* 0x040fe20003f64070 */
[----:B-1----:R-:W-:Y:S01]  /*0200*/  IMAD.U32 R6, RZ, RZ, UR14 ;  /* 0x0000000eff067e24 */ /* 0x002fe2000f8e00ff */
[----:B------:R-:W0:Y:S01]  /*0210*/  LDCU.64 UR16, c[0x3][0x10] ;  /* 0x00c00200ff1077ac */ /* 0x000e220008000a00 */
[----:B------:R-:W-:Y:S01]  /*0220*/  IMAD.U32 R7, RZ, RZ, UR15 ;  /* 0x0000000fff077e24 */ /* 0x000fe2000f8e00ff */
[----:B------:R-:W-:Y:S01]  /*0230*/  BSSY.RECONVERGENT B0, `(.L_x_960) ;  /* 0x000003e000007945 */ /* 0x000fe20003800200 */
[----:B------:R-:W-:Y:S01]  /*0240*/  BAR.SYNC.DEFER_BLOCKING 0x0 ;  /* 0x0000000000007b1d */ /* 0x000fe20000010000 */
[----:B------:R-:W-:-:S02]  /*0250*/  ISETP.GT.U32.AND P1, PT, R0, 0x18, PT ;  /* 0x000000180000780c */ /* 0x000fc40003f24070 */
[----:B------:R-:W-:-:S03]  /*0260*/  ISETP.GT.U32.AND P2, PT, R0, 0x9, PT ;  /* 0x000000090000780c */ /* 0x000fc60003f44070 */
[----:B------:R-:W1:Y:S01]  /*0270*/  LDCU.64 UR8, c[0x3][URZ] ;  /* 0x00c00000ff0877ac */ /* 0x000e620008000a00 */
[----:B------:R-:W3:Y:S01]  /*0280*/  LDCU.64 UR12, c[0x3][0x8] ;  /* 0x00c00100ff0c77ac */ /* 0x000ee20008000a00 */
[C-C-:B--2---:R-:W-:Y:S02]  /*0290*/  DADD R28, R24.reuse, R8.reuse ;  /* 0x00000000181c7229 */ /* 0x144fe40000000008 */
[----:B------:R-:W-:Y:S01]  /*02a0*/  DADD R24, R24, -R8 ;  /* 0x0000000018187229 */ /* 0x000fe20000000808 */
[----:B------:R-:W-:Y:S01]  /*02b0*/  IMAD.U32 R8, RZ, RZ, UR10 ;  /* 0x0000000aff087e24 */ /* 0x000fe2000f8e00ff */
[----:B------:R-:W-:Y:S01]  /*02c0*/  MOV R9, UR11 ;  /* 0x0000000b00097c02 */ /* 0x000fe20008000f00 */
[----:B------:R-:W2:Y:S03]  /*02d0*/  LDCU.64 UR10, c[0x3][0x700] ;  /* 0x00c0e000ff0a77ac */ /* 0x000ea60008000a00 */
[----:B------:R-:W-:-:S02]  /*02e0*/  DFMA R16, R28, R12, RZ ;  /* 0x0000000c1c10722b */ /* 0x000fc400000000ff */
[----:B------:R-:W-:Y:S02]  /*02f0*/  DFMA R18, R24, R10, RZ ;  /* 0x0000000a1812722b */ /* 0x000fe400000000ff */
[----:B------:R-:W-:Y:S02]  /*0300*/  DFMA R32, R28, R8, RZ ;  /* 0x000000081c20722b */ /* 0x000fe400000000ff */
[C---:B------:R-:W-:Y:S02]  /*0310*/  DFMA R20, R24.reuse, R6, RZ ;  /* 0x000000061814722b */ /* 0x040fe400000000ff */
[----:B------:R-:W-:Y:S02]  /*0320*/  DFMA R24, R24, R22, RZ ;  /* 0x000000161818722b */ /* 0x000fe400000000ff */
[C-C-:B------:R-:W-:Y:S02]  /*0330*/  DADD R14, R16.reuse, -R18.reuse ;  /* 0x00000000100e7229 */ /* 0x140fe40000000812 */
[----:B------:R-:W-:Y:S01]  /*0340*/  DADD R16, R16, R18 ;  /* 0x0000000010107229 */ /* 0x000fe20000000012 */
[----:B------:R-:W-:Y:S01]  /*0350*/  MOV R18, 0x400 ;  /* 0x0000040000127802 */ /* 0x000fe20000000f00 */
[----:B------:R-:W-:-:S03]  /*0360*/  DFMA R28, R28, R26, RZ ;  /* 0x0000001a1c1c722b */ /* 0x000fc600000000ff */
[----:B------:R-:W-:Y:S01]  /*0370*/  LEA R31, R31, R18, 0x18 ;  /* 0x000000121f1f7211 */ /* 0x000fe200078ec0ff */
[C-C-:B------:R-:W-:Y:S02]  /*0380*/  DADD R18, R32.reuse, -R20.reuse ;  /* 0x0000000020127229 */ /* 0x140fe40000000814 */
[----:B------:R-:W-:Y:S02]  /*0390*/  DADD R20, R32, R20 ;  /* 0x0000000020147229 */ /* 0x000fe40000000014 */
[----:B------:R-:W-:Y:S01]  /*03a0*/  IMAD R32, R30, 0x3e8, R31 ;  /* 0x000003e81e207824 */ /* 0x000fe200078e021f */
[----:B------:R-:W-:-:S03]  /*03b0*/  DADD R24, R28, R24 ;  /* 0x000000001c187229 */ /* 0x000fc60000000018 */
[----:B------:R-:W-:-:S04]  /*03c0*/  IMAD R28, R5, 0x28, R32 ;  /* 0x00000028051c7824 */ /* 0x000fc800078e0220 */
[----:B------:R-:W-:-:S05]  /*03d0*/  IMAD R33, R3, 0x8, R28 ;  /* 0x0000000803217824 */ /* 0x000fca00078e021c */
[----:B------:R4:W-:Y:S04]  /*03e0*/  STS.64 [R33+0x320], R14 ;  /* 0x0003200e21007388 */ /* 0x0009e80000000a00 */
[----:B------:R4:W-:Y:S04]  /*03f0*/  STS.64 [R33], R16 ;  /* 0x0000001021007388 */ /* 0x0009e80000000a00 */
[----:B------:R4:W-:Y:S04]  /*0400*/  STS.64 [R33+0x258], R18 ;  /* 0x0002581221007388 */ /* 0x0009e80000000a00 */
[----:B------:R4:W-:Y:S04]  /*0410*/  STS.64 [R33+0xc8], R20 ;  /* 0x0000c81421007388 */ /* 0x0009e80000000a00 */
[----:B------:R4:W-:Y:S01]  /*0420*/  STS.64 [R33+0x190], R24 ;  /* 0x0001901821007388 */ /* 0x0009e20000000a00 */
[----:B------:R-:W-:Y:S06]  /*0430*/  BAR.SYNC.DEFER_BLOCKING 0x0 ;  /* 0x0000000000007b1d */ /* 0x000fec0000010000 */
[----:B0123--:R-:W-:Y:S05]  /*0440*/  @P3 BRA `(.L_x_961) ;  /* 0x0000000000703947 */ /* 0x00ffea0003800000 */
[----:B------:R-:W-:-:S04]  /*0450*/  IMAD R30, R30, 0x5, R5 ;  /* 0x000000051e1e7824 */ /* 0x000fc800078e0205 */
[----:B----4-:R-:W-:Y:S02]  /*0460*/  IMAD R14, R30, 0x19, R3 ;  /* 0x000000191e0e7824 */ /* 0x010fe400078e0203 */
[----:B------:R-:W-:-:S03]  /*0470*/  IMAD.MOV.U32 R30, RZ, RZ, R0 ;  /* 0x000000ffff1e7224 */ /* 0x000fc600078e0000 */
[----:B------:R-:W-:-:S07]  /*0480*/  LEA R31, R14, R31, 0x3 ;  /* 0x0000001f0e1f7211 */ /* 0x000fce00078e18ff */
.L_x_962:
[----:B------:R-:W-:Y:S01]  /*0490*/  LDS.64 R24, [R31] ;  /* 0x000000001f187984 */ /* 0x000fe20000000a00 */
[C---:B------:R-:W-:Y:S01]  /*04a0*/  ISETP.GE.U32.AND P3, PT, R30.reuse, 0x6, PT ;  /* 0x000000061e00780c */ /* 0x040fe20003f66070 */
[----:B------:R-:W-:Y:S02]  /*04b0*/  VIADD R30, R30, 0x4 ;  /* 0x000000041e1e7836 */ /* 0x000fe40000000000 */
[----:B------:R-:W0:Y:S02]  /*04c0*/  LDS.64 R14, [R31+0x28] ;  /* 0x000028001f0e7984 */ /* 0x000e240000000a00 */
[C-C-:B0-----:R-:W-:Y:S02]  /*04d0*/  DADD R18, R24.reuse, R14.reuse ;  /* 0x0000000018127229 */ /* 0x141fe4000000000e */
[----:B------:R-:W-:-:S06]  /*04e0*/  DADD R24, R24, -R14 ;  /* 0x0000000018187229 */ /* 0x000fcc000000080e */
[----:B------:R-:W-:Y:S02]  /*04f0*/  DFMA R16, R18, R12, RZ ;  /* 0x0000000c1210722b */ /* 0x000fe400000000ff */
[C---:B------:R-:W-:Y:S02]  /*0500*/  DFMA R14, R24.reuse, R10, RZ ;  /* 0x0000000a180e722b */ /* 0x040fe400000000ff */
[C---:B------:R-:W-:Y:S02]  /*0510*/  DFMA R20, R24.reuse, R22, RZ ;  /* 0x000000161814722b */ /* 0x040fe400000000ff */
[----:B------:R-:W-:-:S04]  /*0520*/  DFMA R24, R24, R6, RZ ;  /* 0x000000061818722b */ /* 0x000fc800000000ff */
[C-C-:B------:R-:W-:Y:S02]  /*0530*/  DADD R28, R16.reuse, -R14.reuse ;  /* 0x00000000101c7229 */ /* 0x140fe4000000080e */
[----:B------:R-:W-:Y:S02]  /*0540*/  DADD R14, R16, R14 ;  /* 0x00000000100e7229 */ /* 0x000fe4000000000e */
[C---:B------:R-:W-:Y:S02]  /*0550*/  DFMA R16, R18.reuse, R8, RZ ;  /* 0x000000081210722b */ /* 0x040fe400000000ff */
[----:B------:R-:W-:Y:S01]  /*0560*/  DFMA R18, R18, R26, RZ ;  /* 0x0000001a1212722b */ /* 0x000fe200000000ff */
[----:B------:R-:W-:Y:S04]  /*0570*/  STS.64 [R31+0xa0], R28 ;  /* 0x0000a01c1f007388 */ /* 0x000fe80000000a00 */
[----:B------:R-:W-:Y:S03]  /*0580*/  STS.64 [R31], R14 ;  /* 0x0000000e1f007388 */ /* 0x000fe60000000a00 */
[----:B------:R-:W-:-:S02]  /*0590*/  DADD R18, R18, R20 ;  /* 0x0000000012127229 */ /* 0x000fc40000000014 */
[C-C-:B------:R-:W-:Y:S02]  /*05a0*/  DADD R20, R16.reuse, -R24.reuse ;  /* 0x0000000010147229 */ /* 0x140fe40000000818 */
[----:B------:R-:W-:-:S03]  /*05b0*/  DADD R16, R16, R24 ;  /* 0x0000000010107229 */ /* 0x000fc60000000018 */
[----:B------:R-:W-:Y:S04]  /*05c0*/  STS.64 [R31+0x50], R18 ;  /* 0x000050121f007388 */ /* 0x000fe80000000a00 */
[----:B------:R-:W-:Y:S04]  /*05d0*/  STS.64 [R31+0x78], R20 ;  /* 0x000078141f007388 */ /* 0x000fe80000000a00 */
[----:B------:R0:W-:Y:S02]  /*05e0*/  STS.64 [R31+0x28], R16 ;  /* 0x000028101f007388 */ /* 0x0001e40000000a00 */
[----:B0-----:R-:W-:Y:S01]  /*05f0*/  VIADD R31, R31, 0x190 ;  /* 0x000001901f1f7836 */ /* 0x001fe20000000000 */
[----:B------:R-:W-:Y:S06]  /*0600*/  @!P3 BRA `(.L_x_962) ;  /* 0xfffffffc00a0b947 */ /* 0x000fec000383ffff */
.L_x_961:
[----:B------:R-:W-:Y:S05]  /*0610*/  BSYNC.RECONVERGENT B0 ;  /* 0x0000000000007941 */ /* 0x000fea0003800200 */
.L_x_960:
[----:B------:R-:W0:Y:S01]  /*0620*/  LDCU.64 UR14, c[0x3][0x708] ;  /* 0x00c0e100ff0e77ac */ /* 0x000e220008000a00 */
[----:B------:R-:W-:Y:S01]  /*0630*/  BSSY.RECONVERGENT B0, `(.L_x_963) ;  /* 0x0000054000007945 */ /* 0x000fe20003800200 */
[----:B------:R-:W-:Y:S06]  /*0640*/  BAR.SYNC.DEFER_BLOCKING 0x0 ;  /* 0x0000000000007b1d */ /* 0x000fec0000010000 */
[----:B------:R-:W-:Y:S05]  /*0650*/  @P1 BRA `(.L_x_964) ;  /* 0x0000000400441947 */ /* 0x000fea0003800000 */
[----:B------:R-:W-:-:S07]  /*0660*/  MOV R34, R0 ;  /* 0x0000000000227202 */ /* 0x000fce0000000f00 */
.L_x_965:
[----:B------:R-:W-:Y:S01]  /*0670*/  PRMT R6, R34, 0x9910, RZ ;  /* 0x0000991022067816 */ /* 0x000fe200000000ff */
[----:B-1--4-:R-:W1:Y:S01]  /*0680*/  LDC.64 R14, c[0x0][0x388] ;  /* 0x0000e200ff0e7b82 */ /* 0x012e620000000a00 */
        /* <DEDUP_REMOVED lines=24> */
[----:B------:R-:W-:-:S03]  /*0810*/  CS2R R30, SRZ ;  /* 0x00000000001e7805 */ /* 0x000fc6000001ff00 */
[----:B------:R-:W-:-:S03]  /*0820*/  IMAD R35, R7, 0x28, R35 ;  /* 0x0000002807237824 */ /* 0x000fc600078e0223 */
[----:B------:R-:W4:Y:S04]  /*0830*/  @!P0 LDG.E.64.CONSTANT R30, desc[UR6][R14.64+0x18] ;  /* 0x000018060e1e8981 */ /* 0x000f28000c1e9b00 */
[----:B------:R-:W-:Y:S04]  /*0840*/  LDS.64 R18, [R35] ;  /* 0x0000000023127984 */ /* 0x000fe80000000a00 */
[----:B------:R-:W1:Y:S02]  /*0850*/  LDS.64 R6, [R35+0x8] ;  /* 0x0000080023067984 */ /* 0x000e640000000a00 */
[----:B-1----:R-:W-:-:S02]  /*0860*/  DADD R16, R18, R6 ;  /* 0x0000000012107229 */ /* 0x002fc40000000006 */
[----:B------:R-:W-:-:S06]  /*0870*/  DADD R18, R18, -R6 ;  /* 0x0000000012127229 */ /* 0x000fcc0000000806 */
[----:B------:R-:W-:Y:S02]  /*0880*/  DFMA R8, R16, R12, RZ ;  /* 0x0000000c1008722b */ /* 0x000fe400000000ff */
[----:B------:R-:W-:-:S08]  /*0890*/  DFMA R24, R18, R10, RZ ;  /* 0x0000000a1218722b */ /* 0x000fd000000000ff */
[C-C-:B------:R-:W-:Y:S02]  /*08a0*/  DADD R6, R8.reuse, -R24.reuse ;  /* 0x0000000008067229 */ /* 0x140fe40000000818 */
[----:B------:R-:W-:Y:S01]  /*08b0*/  DADD R24, R8, R24 ;  /* 0x0000000008187229 */ /* 0x000fe20000000018 */
[----:B------:R-:W-:Y:S01]  /*08c0*/  IMAD.U32 R8, RZ, RZ, UR12 ;  /* 0x0000000cff087e24 */ /* 0x000fe2000f8e00ff */
[----:B------:R-:W-:-:S04]  /*08d0*/  MOV R9, UR13 ;  /* 0x0000000d00097c02 */ /* 0x000fc80008000f00 */
[----:B--2---:R-:W-:Y:S01]  /*08e0*/  DMUL R22, R6, R22 ;  /* 0x0000001606167228 */ /* 0x004fe20000000000 */
[----:B0-----:R-:W-:Y:S01]  /*08f0*/  IMAD.U32 R6, RZ, RZ, UR14 ;  /* 0x0000000eff067e24 */ /* 0x001fe2000f8e00ff */
[----:B------:R-:W-:-:S06]  /*0900*/  MOV R7, UR15 ;  /* 0x0000000f00077c02 */ /* 0x000fcc0008000f00 */
[CCC-:B---3--:R-:W-:Y:S02]  /*0910*/  DFMA R20, R24.reuse, R26.reuse, -R22.reuse ;  /* 0x0000001a1814722b */ /* 0x1c8fe40000000816 */
[----:B------:R-:W-:Y:S02]  /*0920*/  DFMA R22, R24, R26, R22 ;  /* 0x0000001a1816722b */ /* 0x000fe40000000016 */
[----:B------:R-:W-:Y:S02]  /*0930*/  DFMA R26, R16, R8, RZ ;  /* 0x00000008101a722b */ /* 0x000fe400000000ff */
[----:B------:R-:W-:-:S08]  /*0940*/  DFMA R28, R18, R6, RZ ;  /* 0x00000006121c722b */ /* 0x000fd000000000ff */
[C-C-:B------:R-:W-:Y:S02]  /*0950*/  DADD R24, R26.reuse, R28.reuse ;  /* 0x000000001a187229 */ /* 0x140fe4000000001c */
[----:B------:R-:W-:Y:S01]  /*0960*/  DADD R28, R26, -R28 ;  /* 0x000000001a1c7229 */ /* 0x000fe2000000081c */
[----:B------:R-:W-:-:S06]  /*0970*/  CS2R R26, SRZ ;  /* 0x00000000001a7805 */ /* 0x000fcc000001ff00 */
[----:B------:R-:W2:Y:S01]  /*0980*/  @!P0 LDG.E.64.CONSTANT R26, desc[UR6][R14.64+0x8] ;  /* 0x000008060e1a8981 */ /* 0x000ea2000c1e9b00 */
[----:B----4-:R-:W-:Y:S02]  /*0990*/  DMUL R28, R28, R30 ;  /* 0x0000001e1c1c7228 */ /* 0x010fe40000000000 */
[----:B------:R-:W-:Y:S02]  /*09a0*/  DFMA R22, R22, R12, RZ ;  /* 0x0000000c1616722b */ /* 0x000fe400000000ff */
[----:B------:R-:W-:-:S04]  /*09b0*/  DFMA R20, R20, R10, RZ ;  /* 0x0000000a1414722b */ /* 0x000fc800000000ff */
[CCC-:B--2---:R-:W-:Y:S02]  /*09c0*/  DFMA R30, R24.reuse, R26.reuse, -R28.reuse ;  /* 0x0000001a181e722b */ /* 0x1c4fe4000000081c */
[----:B------:R-:W-:Y:S01]  /*09d0*/  DFMA R28, R24, R26, R28 ;  /* 0x0000001a181c722b */ /* 0x000fe2000000001c */
[----:B------:R-:W-:-:S06]  /*09e0*/  CS2R R24, SRZ ;  /* 0x0000000000187805 */ /* 0x000fcc000001ff00 */
[----:B------:R-:W2:Y:S01]  /*09f0*/  @!P0 LDG.E.64.CONSTANT R24, desc[UR6][R14.64+0x10] ;  /* 0x000010060e188981 */ /* 0x000ea2000c1e9b00 */
[----:B------:R-:W-:Y:S01]  /*0a00*/  DFMA R28, R28, R8, R22 ;  /* 0x000000081c1c722b */ /* 0x000fe20000000016 */
[----:B------:R-:W-:Y:S01]  /*0a10*/  IMAD.U32 R26, RZ, RZ, UR16 ;  /* 0x00000010ff1a7e24 */ /* 0x000fe2000f8e00ff */
[----:B------:R-:W-:Y:S01]  /*0a20*/  MOV R27, UR17 ;  /* 0x00000011001b7c02 */ /* 0x000fe20008000f00 */
[----:B------:R-:W-:Y:S01]  /*0a30*/  IMAD.U32 R22, RZ, RZ, UR18 ;  /* 0x00000012ff167e24 */ /* 0x000fe2000f8e00ff */
[----:B------:R-:W-:-:S04]  /*0a40*/  MOV R23, UR19 ;  /* 0x0000001300177c02 */ /* 0x000fc80008000f00 */
[----:B------:R-:W-:Y:S02]  /*0a50*/  DFMA R16, R16, R26, RZ ;  /* 0x0000001a1010722b */ /* 0x000fe400000000ff */
[----:B------:R-:W-:Y:S02]  /*0a60*/  DFMA R18, R18, R22, RZ ;  /* 0x000000161212722b */ /* 0x000fe400000000ff */
[----:B------:R-:W-:-:S06]  /*0a70*/  DFMA R20, R30, R6, R20 ;  /* 0x000000061e14722b */ /* 0x000fcc0000000014 */
[C-C-:B------:R-:W-:Y:S02]  /*0a80*/  DADD R30, R16.reuse, -R18.reuse ;  /* 0x00000000101e7229 */ /* 0x140fe40000000812 */
[----:B------:R-:W-:Y:S01]  /*0a90*/  DADD R16, R16, R18 ;  /* 0x0000000010107229 */ /* 0x000fe20000000012 */
[----:B------:R-:W-:-:S05]  /*0aa0*/  ISETP.GE.U32.AND P1, PT, R34, 0x15, PT ;  /* 0x000000152200780c */ /* 0x000fca0003f26070 */
[----:B--2---:R-:W-:-:S08]  /*0ab0*/  DMUL R30, R30, R24 ;  /* 0x000000181e1e7228 */ /* 0x004fd00000000000 */
[----:B------:R-:W-:-:S08]  /*0ac0*/  DFMA R14, R16, R24, R30 ;  /* 0x00000018100e722b */ /* 0x000fd0000000001e */
[----:B------:R-:W-:-:S08]  /*0ad0*/  DMUL R14, R14, 0.5 ;  /* 0x3fe000000e0e7828 */ /* 0x000fd00000000000 */
[C---:B------:R-:W-:Y:S02]  /*0ae0*/  DFMA R28, R14.reuse, R26, R28 ;  /* 0x0000001a0e1c722b */ /* 0x040fe4000000001c */
[----:B------:R-:W-:-:S08]  /*0af0*/  DFMA R20, R14, R22, R20 ;  /* 0x000000160e14722b */ /* 0x000fd00000000014 */
[C-C-:B------:R-:W-:Y:S02]  /*0b00*/  DADD R14, R28.reuse, -R20.reuse ;  /* 0x000000001c0e7229 */ /* 0x140fe40000000814 */
[----:B------:R-:W-:-:S05]  /*0b10*/  DADD R20, R28, R20 ;  /* 0x000000001c147229 */ /* 0x000fca0000000014 */
[----:B------:R1:W-:Y:S04]  /*0b20*/  STS.64 [R35+0x8], R14 ;  /* 0x0000080e23007388 */ /* 0x0003e80000000a00 */
[----:B------:R1:W-:Y:S01]  /*0b30*/  STS.64 [R35], R20 ;  /* 0x0000001423007388 */ /* 0x0003e20000000a00 */
[----:B------:R-:W-:-:S05]  /*0b40*/  VIADD R16, R34, 0x4 ;  /* 0x0000000422107836 */ /* 0x000fca0000000000 */
[----:B------:R-:W-:Y:S01]  /*0b50*/  MOV R34, R16 ;  /* 0x0000001000227202 */ /* 0x000fe20000000f00 */
[----:B------:R-:W-:Y:S06]  /*0b60*/  @!P1 BRA `(.L_x_965) ;  /* 0xfffffff800c09947 */ /* 0x000fec000383ffff */
.L_x_964:
[----:B0-----:R-:W-:Y:S05]  /*0b70*/  BSYNC.RECONVERGENT B0 ;  /* 0x0000000000007941 */ /* 0x001fea0003800200 */
.L_x_963:
[----:B------:R-:W-:Y:S06]  /*0b80*/  BAR.SYNC.DEFER_BLOCKING 0x0 ;  /* 0x0000000000007b1d */ /* 0x000fec0000010000 */
[----:B------:R-:W-:Y:S04]  /*0b90*/  BSSY.RECONVERGENT B0, `(.L_x_966) ;  /* 0x0000023000007945 */ /* 0x000fe80003800200 */
[----:B------:R-:W-:Y:S05]  /*0ba0*/  @P2 BRA `(.L_x_967) ;  /* 0x0000000000842947 */ /* 0x000fea0003800000 */
[----:B-1--4-:R-:W0:Y:S01]  /*0bb0*/  S2R R14, SR_TID.Y ;  /* 0x00000000000e7919 */ /* 0x012e220000002200 */
[----:B------:R-:W1:Y:S01]  /*0bc0*/  S2UR UR5, SR_CgaCtaId ;  /* 0x00000000000579c3 */ /* 0x000e620000008800 */
[----:B------:R-:W-:Y:S02]  /*0bd0*/  UMOV UR4, 0x400 ;  /* 0x0000040000047882 */ /* 0x000fe40000000000 */
[----:B-1----:R-:W-:Y:S01]  /*0be0*/  ULEA UR4, UR5, UR4, 0x18 ;  /* 0x0000000405047291 */ /* 0x002fe2000f8ec0ff */
[----:B0-----:R-:W-:-:S04]  /*0bf0*/  IMAD R14, R14, 0x5, R5 ;  /* 0x000000050e0e7824 */ /* 0x001fc800078e0205 */
[----:B------:R-:W-:-:S05]  /*0c00*/  IMAD R14, R14, 0x19, R3 ;  /* 0x000000190e0e7824 */ /* 0x000fca00078e0203 */
[----:B------:R-:W-:-:S07]  /*0c10*/  LEA R5, R14, UR4, 0x3 ;  /* 0x000000040e057c11 */ /* 0x000fce000f8e18ff */
.L_x_968:
[----:B------:R-:W-:Y:S01]  /*0c20*/  LDS.64 R16, [R5] ;  /* 0x0000000005107984 */ /* 0x000fe20000000a00 */
[C---:B------:R-:W-:Y:S01]  /*0c30*/  ISETP.GE.U32.AND P0, PT, R0.reuse, 0x6, PT ;  /* 0x000000060000780c */ /* 0x040fe20003f06070 */
[----:B------:R-:W-:Y:S02]  /*0c40*/  VIADD R0, R0, 0x4 ;  /* 0x0000000400007836 */ /* 0x000fe40000000000 */
        /* <DEDUP_REMOVED lines=18> */
[----:B------:R-:W-:-:S05]  /*0d70*/  DADD R14, R18, R14 ;  /* 0x00000000120e7229 */ /* 0x000fca000000000e */
[----:B------:R-:W-:Y:S04]  /*0d80*/  STS.64 [R5+0x28], R16 ;  /* 0x0000281005007388 */ /* 0x000fe80000000a00 */
[----:B------:R0:W-:Y:S02]  /*0d90*/  STS.64 [R5], R14 ;  /* 0x0000000e05007388 */ /* 0x0001e40000000a00 */
[----:B0-----:R-:W-:Y:S01]  /*0da0*/  IADD3 R5, PT, PT, R5, 0x190, RZ ;  /* 0x0000019005057810 */ /* 0x001fe20007ffe0ff */
[----:B------:R-:W-:Y:S06]  /*0db0*/  @!P0 BRA `(.L_x_968) ;  /* 0xfffffffc00988947 */ /* 0x000fec000383ffff */
.L_x_967:
[----:B------:R-:W-:Y:S05]  /*0dc0*/  BSYNC.RECONVERGENT B0 ;  /* 0x0000000000007941 */ /* 0x000fea0003800200 */
.L_x_966:
[----:B------:R-:W-:Y:S06]  /*0dd0*/  BAR.SYNC.DEFER_BLOCKING 0x0 ;  /* 0x0000000000007b1d */ /* 0x000fec0000010000 */
[----:B------:R-:W0:Y:S01]  /*0de0*/  LDCU UR4, c[0x0][0x380] ;  /* 0x00007000ff0477ac */ /* 0x000e220008000800 */
[----:B-1--4-:R-:W-:Y:S01]  /*0df0*/  LDS.64 R20, [R33] ;  /* 0x0000000021147984 */ /* 0x012fe20000000a00 */
[----:B0-----:R-:W-:-:S03]  /*0e00*/  ISETP.GE.AND P0, PT, R2, UR4, PT ;  /* 0x0000000402007c0c */ /* 0x001fc6000bf06270 */
[----:B------:R-:W0:Y:S04]  /*0e10*/  LDS.64 R24, [R33+0x320] ;  /* 0x0003200021187984 */ /* 0x000e280000000a00 */
[----:B------:R-:W-:Y:S04]  /*0e20*/  LDS.64 R16, [R33+0xc8] ;  /* 0x0000c80021107984 */ /* 0x000fe80000000a00 */
[----:B------:R-:W1:Y:S04]  /*0e30*/  LDS.64 R18, [R33+0x258] ;  /* 0x0002580021127984 */ /* 0x000e680000000a00 */
[----:B------:R-:W2:Y:S01]  /*0e40*/  LDS.64 R14, [R33+0x190] ;  /* 0x00019000210e7984 */ /* 0x000ea20000000a00 */
[----:B0-----:R-:W-:-:S02]  /*0e50*/  DADD R28, R20, R24 ;  /* 0x00000000141c7229 */ /* 0x001fc40000000018 */
[----:B------:R-:W-:-:S06]  /*0e60*/  DADD R20, R20, -R24 ;  /* 0x0000000014147229 */ /* 0x000fcc0000000818 */
[----:B------:R-:W-:Y:S02]  /*0e70*/  DFMA R28, R28, R12, RZ ;  /* 0x0000000c1c1c722b */ /* 0x000fe400000000ff */
[C-C-:B-1----:R-:W-:Y:S02]  /*0e80*/  DADD R12, R16.reuse, R18.reuse ;  /* 0x00000000100c7229 */ /* 0x142fe40000000012 */
[----:B------:R-:W-:Y:S02]  /*0e90*/  DADD R16, R16, -R18 ;  /* 0x0000000010107229 */ /* 0x000fe40000000812 */
[----:B------:R-:W-:Y:S02]  /*0ea0*/  DFMA R20, R20, R10, RZ ;  /* 0x0000000a1414722b */ /* 0x000fe400000000ff */
[----:B--2---:R-:W-:Y:S01]  /*0eb0*/  DADD R18, R14, R14 ;  /* 0x000000000e127229 */ /* 0x004fe2000000000e */
[----:B------:R-:W-:Y:S10]  /*0ec0*/  @P0 EXIT ;  /* 0x000000000000094d */ /* 0x000ff40003800000 */
[----:B------:R-:W0:Y:S01]  /*0ed0*/  LDC.64 R10, c[0x0][0x3a8] ;  /* 0x0000ea00ff0a7b82 */ /* 0x000e220000000a00 */
[----:B------:R-:W-:Y:S01]  /*0ee0*/  DFMA R12, R12, R8, R28 ;  /* 0x000000080c0c722b */ /* 0x000fe2000000001c */
[----:B------:R-:W-:Y:S01]  /*0ef0*/  IMAD.IADD R3, R3, 0x1, R4 ;  /* 0x0000000103037824 */ /* 0x000fe200078e0204 */
[----:B------:R-:W-:Y:S02]  /*0f00*/  DFMA R16, R16, R6, R20 ;  /* 0x000000061010722b */ /* 0x000fe40000000014 */
[----:B------:R-:W-:Y:S02]  /*0f10*/  DMUL R18, R18, 0.5 ;  /* 0x3fe0000012127828 */ /* 0x000fe40000000000 */
[----:B------:R-:W-:Y:S01]  /*0f20*/  DADD R14, R14, -R14 ;  /* 0x000000000e0e7229 */ /* 0x000fe2000000080e */
[----:B------:R-:W-:-:S05]  /*0f30*/  LEA R7, R2, R3, 0x3 ;  /* 0x0000000302077211 */ /* 0x000fca00078e18ff */
[----:B------:R-:W-:Y:S02]  /*0f40*/  DFMA R12, R18, R26, R12 ;  /* 0x0000001a120c722b */ /* 0x000fe4000000000c */
[----:B------:R-:W-:-:S08]  /*0f50*/  DFMA R14, R14, R22, R16 ;  /* 0x000000160e0e722b */ /* 0x000fd00000000010 */
[C-C-:B------:R-:W-:Y:S01]  /*0f60*/  DADD R2, R12.reuse, R14.reuse ;  /* 0x000000000c027229 */ /* 0x140fe2000000000e */
[----:B0-----:R-:W-:Y:S01]  /*0f70*/  IMAD.WIDE R10, R7, 0x8, R10 ;  /* 0x00000008070a7825 */ /* 0x001fe200078e020a */
[----:B------:R-:W-:-:S05]  /*0f80*/  DADD R4, R12, -R14 ;  /* 0x000000000c047229 */ /* 0x000fca000000080e */
[----:B------:R-:W-:Y:S04]  /*0f90*/  STG.E.64 desc[UR6][R10.64], R2 ;  /* 0x000000020a007986 */ /* 0x000fe8000c101b06 */
[----:B------:R-:W-:Y:S01]  /*0fa0*/  STG.E.64 desc[UR6][R10.64+0x20], R4 ;  /* 0x000020040a007986 */ /* 0x000fe2000c101b06 */
[----:B------:R-:W-:Y:S05]  /*0fb0*/  EXIT ;  /* 0x000000000000794d */ /* 0x000fea0003800000 */
.L_x_969:
        /* <DEDUP_REMOVED lines=12> */
.L_x_1138:


//--------------------- .text._Z32massMatrixMultiplyRegisterKernelILi2ELi5ELi8EEviPKdS1_S1_S1_Pd --------------------------
	.section	.text._Z32massMatrixMultiplyRegisterKernelILi2ELi5ELi8EEviPKdS1_S1_S1_Pd,"ax",@progbits
	.align	128
        .global         _Z32massMatrixMultiplyRegisterKernelILi2ELi5ELi8EEviPKdS1_S1_S1_Pd
        .type           _Z32massMatrixMultiplyRegisterKernelILi2ELi5ELi8EEviPKdS1_S1_S1_Pd,@function
        .size           _Z32massMatrixMultiplyRegisterKernelILi2ELi5ELi8EEviPKdS1_S1_S1_Pd,(.L_x_1139 - _Z32massMatrixMultiplyRegisterKernelILi2ELi5ELi8EEviPKdS1_S1_S1_Pd)
        .other          _Z32massMatrixMultiplyRegisterKernelILi2ELi5ELi8EEviPKdS1_S1_S1_Pd,@"STO_CUDA_ENTRY STV_DEFAULT"
_Z32massMatrixMultiplyRegisterKernelILi2ELi5ELi8EEviPKdS1_S1_S1_Pd:
.text._Z32massMatrixMultiplyRegisterKernelILi2ELi5ELi8EEviPKdS1_S1_S1_Pd:
        /* <DEDUP_REMOVED lines=10> */
[----:B-1----:R-:W-:-:S04]  /*00a0*/  @!P1 IMAD.WIDE.U32 R24, R2, 0x8, R24 ;  /* 0x0000000802189825 */ /* 0x002fc800078e0018 */
[----:B-----5:R-:W-:Y:S02]  /*00b0*/  @!P1 IMAD.WIDE.U32 R26, R2, 0x8, R26 ;  /* 0x00000008021a9825 */ /* 0x020fe400078e001a */
[----:B--2---:R-:W2:Y:S04]  /*00c0*/  @!P1 LDG.E.64.CONSTANT R24, desc[UR8][R24.64] ;  /* 0x0000000818189981 */ /* 0x004ea8000c1e9b00 */
[----:B------:R-:W3:Y:S01]  /*00d0*/  @!P1 LDG.E.64.CONSTANT R26, desc[UR8][R26.64] ;  /* 0x000000081a1a9981 */ /* 0x000ee2000c1e9b00 */
[----:B----4-:R-:W-:Y:S02]  /*00e0*/  ISETP.GE.AND P0, PT, R0, UR4, PT ;  /* 0x0000000400007c0c */ /* 0x010fe4000bf06270 */
[C---:B------:R-:W-:Y:S02]  /*00f0*/  LOP3.LUT R13, R2.reuse, 0x1, RZ, 0xc0, !PT ;  /* 0x00000001020d7812 */ /* 0x040fe400078ec0ff */
[----:B------:R-:W-:-:S09]  /*0100*/  LOP3.LUT R6, R2, 0x3fe, RZ, 0xc0, !PT ;  /* 0x000003fe02067812 */ /* 0x000fd200078ec0ff */
[----:B------:R-:W0:Y:S01]  /*0110*/  @!P0 LDC.64 R4, c[0x0][0x3a0] ;  /* 0x0000e800ff048b82 */ /* 0x000e220000000a00 */
        /* <DEDUP_REMOVED lines=17> */
[----:B---3--:R2:W-:Y:S01]  /*0230*/  @!P1 STS.64 [R14], R26 ;  /* 0x0000001a0e009388 */ /* 0x0085e20000000a00 */
[----:B------:R-:W-:Y:S01]  /*0240*/  BAR.SYNC.DEFER_BLOCKING 0x0 ;  /* 0x0000000000007b1d */ /* 0x000fe20000010000 */
[----:B------:R-:W-:Y:S02]  /*0250*/  ISETP.GT.U32.AND P1, PT, R2, 0x18, PT ;  /* 0x000000180200780c */ /* 0x000fe40003f24070 */
[----:B-1----:R-:W-:Y:S01]  /*0260*/  SHF.R.U32.HI R3, RZ, 0x1, R2 ;  /* 0x00000001ff037819 */ /* 0x002fe20000011602 */
[----:B--2---:R-:W-:-:S04]  /*0270*/  IMAD R26, R12, 0x3e8, R15 ;  /* 0x000003e80c1a7824 */ /* 0x004fc800078e020f */
[----:B------:R-:W-:-:S04]  /*0280*/  IMAD R14, R3, 0x28, R26 ;  /* 0x00000028030e7824 */ /* 0x000fc800078e021a */
[----:B------:R-:W-:Y:S01]  /*0290*/  IMAD R27, R13, 0x8, R14 ;  /* 0x000000080d1b7824 */ /* 0x000fe200078e020e */
[----:B------:R-:W1:Y:S04]  /*02a0*/  LDS.128 R16, [R15+0x1f60] ;  /* 0x001f60000f107984 */ /* 0x000e680000000c00 */
[----:B0-----:R-:W0:Y:S04]  /*02b0*/  LDS.128 R4, [R15+0x1f40] ;  /* 0x001f40000f047984 */ /* 0x001e280000000c00 */
[----:B------:R-:W2:Y:S01]  /*02c0*/  LDS.128 R8, [R15+0x1f50] ;  /* 0x001f50000f087984 */ /* 0x000ea20000000c00 */
[----:B-1----:R-:W-:-:S02]  /*02d0*/  R2UR UR6, R16 ;  /* 0x00000000100672ca */ /* 0x002fc400000e0000 */
[----:B------:R-:W-:Y:S02]  /*02e0*/  R2UR UR7, R17 ;  /* 0x00000000110772ca */ /* 0x000fe400000e0000 */
[----:B0-----:R-:W-:Y:S02]  /*02f0*/  R2UR UR10, R6 ;  /* 0x00000000060a72ca */ /* 0x001fe400000e0000 */
[----:B------:R-:W-:Y:S01]  /*0300*/  R2UR UR11, R7 ;  /* 0x00000000070b72ca */ /* 0x000fe200000e0000 */
[C-C-:B----4-:R-:W-:Y:S01]  /*0310*/  DADD R6, R22.reuse, -R20.reuse ;  /* 0x0000000016067229 */ /* 0x150fe20000000814 */
[----:B------:R-:W-:Y:S01]  /*0320*/  R2UR UR14, R18 ;  /* 0x00000000120e72ca */ /* 0x000fe200000e0000 */
[----:B------:R-:W-:Y:S01]  /*0330*/  DADD R20, R22, R20 ;  /* 0x0000000016147229 */ /* 0x000fe20000000014 */
[----:B------:R-:W-:Y:S02]  /*0340*/  R2UR UR15, R19 ;  /* 0x00000000130f72ca */ /* 0x000fe400000e0000 */
[----:B--2---:R-:W-:-:S02]  /*0350*/  R2UR UR12, R8 ;  /* 0x00000000080c72ca */ /* 0x004fc400000e0000 */
[----:B------:R-:W-:Y:S01]  /*0360*/  R2UR UR13, R9 ;  /* 0x00000000090d72ca */ /* 0x000fe200000e0000 */
[----:B------:R-:W-:Y:S02]  /*0370*/  DFMA R28, R6, UR6, RZ ;  /* 0x00000006061c7c2b */ /* 0x000fe400080000ff */
[----:B------:R-:W-:Y:S02]  /*0380*/  DFMA R24, R4, R20, RZ ;  /* 0x000000140418722b */ /* 0x000fe400000000ff */
[----:B------:R-:W-:-:S08]  /*0390*/  DFMA R22, R20, UR10, RZ ;  /* 0x0000000a14167c2b */ /* 0x000fd000080000ff */
[C-C-:B------:R-:W-:Y:S02]  /*03a0*/  DADD R16, R22.reuse, -R28.reuse ;  /* 0x0000000016107229 */ /* 0x140fe4000000081c */
[----:B------:R-:W-:Y:S02]  /*03b0*/  DADD R8, R22, R28 ;  /* 0x0000000016087229 */ /* 0x000fe4000000001c */
[----:B------:R-:W-:Y:S02]  /*03c0*/  DFMA R22, R10, R6, RZ ;  /* 0x000000060a16722b */ /* 0x000fe400000000ff */
[----:B------:R-:W-:Y:S01]  /*03d0*/  DFMA R6, R6, UR14, RZ ;  /* 0x0000000e06067c2b */ /* 0x000fe200080000ff */
[----:B------:R0:W-:Y:S01]  /*03e0*/  STS.64 [R27+0x258], R16 ;  /* 0x000258101b007388 */ /* 0x0001e20000000a00 */
[----:B------:R-:W-:-:S03]  /*03f0*/  DFMA R18, R20, UR12, RZ ;  /* 0x0000000c14127c2b */ /* 0x000fc600080000ff */
[----:B------:R0:W-:Y:S01]  /*0400*/  STS.64 [R27+0xc8], R8 ;  /* 0x0000c8081b007388 */ /* 0x0001e20000000a00 */
[C-C-:B------:R-:W-:Y:S02]  /*0410*/  DADD R20, R24.reuse, -R22.reuse ;  /* 0x0000000018147229 */ /* 0x140fe40000000816 */
[----:B------:R-:W-:Y:S02]  /*0420*/  DADD R22, R24, R22 ;  /* 0x0000000018167229 */ /* 0x000fe40000000016 */
[----:B------:R-:W-:-:S03]  /*0430*/  DADD R6, R18, R6 ;  /* 0x0000000012067229 */ /* 0x000fc60000000006 */
[----:B------:R0:W-:Y:S04]  /*0440*/  STS.64 [R27+0x320], R20 ;  /* 0x000320141b007388 */ /* 0x0001e80000000a00 */
[----:B------:R0:W-:Y:S04]  /*0450*/  STS.64 [R27], R22 ;  /* 0x000000161b007388 */ /* 0x0001e80000000a00 */
[----:B------:R0:W-:Y:S01]  /*0460*/  STS.64 [R27+0x190], R6 ;  /* 0x000190061b007388 */ /* 0x0001e20000000a00 */
[----:B------:R-:W-:Y:S06]  /*0470*/  BAR.SYNC.DEFER_BLOCKING 0x0 ;  /* 0x0000000000007b1d */ /* 0x000fec0000010000 */
[----:B------:R-:W-:Y:S05]  /*0480*/  @P2 BRA `(.L_x_971) ;  /* 0x0000000000702947 */ /* 0x000fea0003800000 */
[----:B------:R-:W-:Y:S02]  /*0490*/  IMAD R12, R12, 0x5, R3 ;  /* 0x000000050c0c7824 */ /* 0x000fe400078e0203 */
[----:B0-----:R-:W-:Y:S02]  /*04a0*/  IMAD.MOV.U32 R22, RZ, RZ, R2 ;  /* 0x000000ffff167224 */ /* 0x001fe400078e0002 */
[----:B------:R-:W-:-:S04]  /*04b0*/  IMAD R12, R12, 0x19, R13 ;  /* 0x000000190c0c7824 */ /* 0x000fc800078e020d */
[----:B------:R-:W-:-:S07]  /*04c0*/  IMAD.U32 R23, R12, 0x8, R15 ;  /* 0x000000080c177824 */ /* 0x000fce00078e000f */
.L_x_972:
        /* <DEDUP_REMOVED lines=14> */
[----:B------:R-:W-:Y:S02]  /*05b0*/  DADD R14, R8, -R18 ;  /* 0x00000000080e7229 */ /* 0x000fe40000000812 */
[----:B------:R-:W-:Y:S01]  /*05c0*/  DADD R12, R12, R16 ;  /* 0x000000000c0c7229 */ /* 0x000fe20000000010 */
[----:B------:R-:W-:Y:S01]  /*05d0*/  STS.64 [R23+0xa0], R20 ;  /* 0x0000a01417007388 */ /* 0x000fe20000000a00 */
[----:B------:R-:W-:-:S03]  /*05e0*/  DADD R8, R8, R18 ;  /* 0x0000000008087229 */ /* 0x000fc60000000012 */
[----:B------:R-:W-:Y:S04]  /*05f0*/  STS.64 [R23], R6 ;  /* 0x0000000617007388 */ /* 0x000fe80000000a00 */
[----:B------:R-:W-:Y:S04]  /*0600*/  STS.64 [R23+0x50], R12 ;  /* 0x0000500c17007388 */ /* 0x000fe80000000a00 */
[----:B------:R-:W-:Y:S04]  /*0610*/  STS.64 [R23+0x78], R14 ;  /* 0x0000780e17007388 */ /* 0x000fe80000000a00 */
[----:B------:R0:W-:Y:S02]  /*0620*/  STS.64 [R23+0x28], R8 ;  /* 0x0000280817007388 */ /* 0x0001e40000000a00 */
[----:B0-----:R-:W-:Y:S01]  /*0630*/  VIADD R23, R23, 0x190 ;  /* 0x0000019017177836 */ /* 0x001fe20000000000 */
[----:B------:R-:W-:Y:S06]  /*0640*/  @!P2 BRA `(.L_x_972) ;  /* 0xfffffffc00a0a947 */ /* 0x000fec000383ffff */
.L_x_971:
[----:B------:R-:W-:Y:S05]  /*0650*/  BSYNC.RECONVERGENT B0 ;  /* 0x0000000000007941 */ /* 0x000fea0003800200 */
.L_x_970:
[----:B------:R-:W-:Y:S06]  /*0660*/  BAR.SYNC.DEFER_BLOCKING 0x0 ;  /* 0x0000000000007b1d */ /* 0x000fec0000010000 */
[----:B------:R-:W-:Y:S04]  /*0670*/  BSSY.RECONVERGENT B0, `(.L_x_973) ;  /* 0x0000046000007945 */ /* 0x000fe80003800200 */
[----:B------:R-:W-:Y:S05]  /*0680*/  @P1 BRA `(.L_x_974) ;  /* 0x0000000400101947 */ /* 0x000fea0003800000 */
[----:B------:R-:W-:-:S07]  /*0690*/  IMAD.MOV.U32 R28, RZ, RZ, R2 ;  /* 0x000000ffff1c7224 */ /* 0x000fce00078e0002 */
.L_x_975:
[----:B01----:R-:W-:Y:S01]  /*06a0*/  PRMT R6, R28, 0x9910, RZ ;  /* 0x000099101c067816 */ /* 0x003fe200000000ff */
        /* <DEDUP_REMOVED lines=14> */
[C---:B------:R-:W-:Y:S01]  /*0790*/  PRMT R16, R7.reuse, 0x5410, R6 ;  /* 0x0000541007107816 */ /* 0x040fe20000000006 */
[----:B------:R-:W-:-:S05]  /*07a0*/  IMAD R29, R7, 0x28, R29 ;  /* 0x00000028071d7824 */ /* 0x000fca00078e021d */
[----:B------:R-:W-:Y:S04]  /*07b0*/  LDS.64 R8, [R29] ;  /* 0x000000001d087984 */ /* 0x000fe80000000a00 */
[----:B------:R-:W1:Y:S02]  /*07c0*/  LDS.64 R14, [R29+0x8] ;  /* 0x000008001d0e7984 */ /* 0x000e640000000a00 */
        /* <DEDUP_REMOVED lines=12> */
[----:B------:R-:W-:Y:S01]  /*0890*/  DFMA R22, R8, UR6, RZ ;  /* 0x0000000608167c2b */ /* 0x000fe200080000ff */
[----:B------:R-:W-:-:S06]  /*08a0*/  CS2R R24, SRZ ;  /* 0x0000000000187805 */ /* 0x000fcc000001ff00 */
[----:B------:R-:W4:Y:S01]  /*08b0*/  @!P0 LDG.E.64.CONSTANT R24, desc[UR8][R12.64+0x18] ;  /* 0x000018080c188981 */ /* 0x000f22000c1e9b00 */
[----:B--2---:R-:W-:-:S08]  /*08c0*/  DMUL R20, R14, R20 ;  /* 0x000000140e147228 */ /* 0x004fd00000000000 */
[CCC-:B---3--:R-:W-:Y:S02]  /*08d0*/  DFMA R14, R16.reuse, R18.reuse, -R20.reuse ;  /* 0x00000012100e722b */ /* 0x1c8fe40000000814 */
[----:B------:R-:W-:Y:S02]  /*08e0*/  DFMA R16, R16, R18, R20 ;  /* 0x000000121010722b */ /* 0x000fe40000000014 */
[----:B------:R-:W-:-:S08]  /*08f0*/  DFMA R20, R6, UR10, RZ ;  /* 0x0000000a06147c2b */ /* 0x000fd000080000ff */
[C-C-:B------:R-:W-:Y:S02]  /*0900*/  DADD R18, R20.reuse, R22.reuse ;  /* 0x0000000014127229 */ /* 0x140fe40000000016 */
[----:B------:R-:W-:Y:S01]  /*0910*/  DADD R22, R20, -R22 ;  /* 0x0000000014167229 */ /* 0x000fe20000000816 */
[----:B------:R-:W-:-:S06]  /*0920*/  CS2R R20, SRZ ;  /* 0x0000000000147805 */ /* 0x000fcc000001ff00 */
[----:B------:R-:W2:Y:S01]  /*0930*/  @!P0 LDG.E.64.CONSTANT R20, desc[UR8][R12.64+0x8] ;  /* 0x000008080c148981 */ /* 0x000ea2000c1e9b00 */
[----:B----4-:R-:W-:Y:S02]  /*0940*/  DMUL R22, R22, R24 ;  /* 0x0000001816167228 */ /* 0x010fe40000000000 */
[----:B------:R-:W-:-:S06]  /*0950*/  DFMA R16, R4, R16, RZ ;  /* 0x000000100410722b */ /* 0x000fcc00000000ff */
[CCC-:B--2---:R-:W-:Y:S02]  /*0960*/  DFMA R24, R18.reuse, R20.reuse, -R22.reuse ;  /* 0x000000141218722b */ /* 0x1c4fe40000000816 */
[----:B------:R-:W-:-:S08]  /*0970*/  DFMA R18, R18, R20, R22 ;  /* 0x000000141212722b */ /* 0x000fd00000000016 */
[----:B------:R-:W-:Y:S01]  /*0980*/  DFMA R16, R18, UR10, R16 ;  /* 0x0000000a12107c2b */ /* 0x000fe20008000010 */
[----:B------:R-:W-:-:S06]  /*0990*/  CS2R R18, SRZ ;  /* 0x0000000000127805 */ /* 0x000fcc000001ff00 */
[----:B------:R-:W2:Y:S01]  /*09a0*/  @!P0 LDG.E.64.CONSTANT R18, desc[UR8][R12.64+0x10] ;  /* 0x000010080c128981 */ /* 0x000ea2000c1e9b00 */
[----:B------:R-:W-:Y:S02]  /*09b0*/  DFMA R6, R6, UR12, RZ ;  /* 0x0000000c06067c2b */ /* 0x000fe400080000ff */
[----:B------:R-:W-:-:S08]  /*09c0*/  DFMA R8, R8, UR14, RZ ;  /* 0x0000000e08087c2b */ /* 0x000fd000080000ff */
[C-C-:B------:R-:W-:Y:S02]  /*09d0*/  DADD R20, R6.reuse, -R8.reuse ;  /* 0x0000000006147229 */ /* 0x140fe40000000808 */
[----:B------:R-:W-:Y:S02]  /*09e0*/  DADD R6, R6, R8 ;  /* 0x0000000006067229 */ /* 0x000fe40000000008 */
[----:B------:R-:W-:-:S08]  /*09f0*/  DFMA R14, R10, R14, RZ ;  /* 0x0000000e0a0e722b */ /* 0x000fd000000000ff */
[----:B------:R-:W-:Y:S01]  /*0a00*/  DFMA R14, R24, UR6, R14 ;  /* 0x00000006180e7c2b */ /* 0x000fe2000800000e */
[C---:B------:R-:W-:Y:S01]  /*0a10*/  ISETP.GE.U32.AND P1, PT, R28.reuse, 0x15, PT ;  /* 0x000000151c00780c */ /* 0x040fe20003f26070 */
[----:B------:R-:W-:Y:S01]  /*0a20*/  VIADD R28, R28, 0x4 ;  /* 0x000000041c1c7836 */ /* 0x000fe20000000000 */
[----:B--2---:R-:W-:-:S08]  /*0a30*/  DMUL R20, R20, R18 ;  /* 0x0000001214147228 */ /* 0x004fd00000000000 */
[----:B------:R-:W-:-:S08]  /*0a40*/  DFMA R6, R6, R18, R20 ;  /* 0x000000120606722b */ /* 0x000fd00000000014 */
[----:B------:R-:W-:-:S08]  /*0a50*/  DMUL R6, R6, 0.5 ;  /* 0x3fe0000006067828 */ /* 0x000fd00000000000 */
[C---:B------:R-:W-:Y:S02]  /*0a60*/  DFMA R16, R6.reuse, UR12, R16 ;  /* 0x0000000c06107c2b */ /* 0x040fe40008000010 */
[----:B------:R-:W-:-:S08]  /*0a70*/  DFMA R14, R6, UR14, R14 ;  /* 0x0000000e060e7c2b */ /* 0x000fd0000800000e */
[C-C-:B------:R-:W-:Y:S02]  /*0a80*/  DADD R6, R16.reuse, -R14.reuse ;  /* 0x0000000010067229 */ /* 0x140fe4000000080e */
[----:B------:R-:W-:-:S05]  /*0a90*/  DADD R14, R16, R14 ;  /* 0x00000000100e7229 */ /* 0x000fca000000000e */
[----:B------:R1:W-:Y:S04]  /*0aa0*/  STS.64 [R29+0x8], R6 ;  /* 0x000008061d007388 */ /* 0x0003e80000000a00 */
[----:B------:R1:W-:Y:S01]  /*0ab0*/  STS.64 [R29], R14 ;  /* 0x0000000e1d007388 */ /* 0x0003e20000000a00 */
[----:B------:R-:W-:Y:S05]  /*0ac0*/  @!P1 BRA `(.L_x_975) ;  /* 0xfffffff800f49947 */ /* 0x000fea000383ffff */
.L_x_974:
[----:B------:R-:W-:Y:S05]  /*0ad0*/  BSYNC.RECONVERGENT B0 ;  /* 0x0000000000007941 */ /* 0x000fea0003800200 */
.L_x_973:
[----:B0-----:R-:W0:Y:S01]  /*0ae0*/  S2R R20, SR_TID.X ;  /* 0x0000000000147919 */ /* 0x001e220000002100 */
[----:B------:R-:W-:Y:S01]  /*0af0*/  BAR.SYNC.DEFER_BLOCKING 0x0 ;  /* 0x0000000000007b1d */ /* 0x000fe20000010000 */
[----:B------:R-:W-:-:S05]  /*0b00*/  ISETP.GT.U32.AND P0, PT, R2, 0x9, PT ;  /* 0x000000090200780c */ /* 0x000fca0003f04070 */
[----:B------:R-:W-:Y:S01]  /*0b10*/  BSSY.RECONVERGENT B0, `(.L_x_976) ;  /* 0x0000024000007945 */ /* 0x000fe20003800200 */
[----:B0-----:R-:W-:-:S07]  /*0b20*/  LOP3.LUT R21, R20, 0x1, RZ, 0xc0, !PT ;  /* 0x0000000114157812 */ /* 0x001fce00078ec0ff */
[----:B------:R-:W-:Y:S05]  /*0b30*/  @P0 BRA `(.L_x_977) ;  /* 0x0000000000840947 */ /* 0x000fea0003800000 */
[----:B-1----:R-:W0:Y:S01]  /*0b40*/  S2R R6, SR_TID.Y ;  /* 0x0000000000067919 */ /* 0x002e220000002200 */
[----:B------:R-:W1:Y:S01]  /*0b50*/  S2UR UR5, SR_CgaCtaId ;  /* 0x00000000000579c3 */ /* 0x000e620000008800 */
[----:B------:R-:W-:Y:S02]  /*0b60*/  UMOV UR4, 0x400 ;  /* 0x0000040000047882 */ /* 0x000fe40000000000 */
[----:B-1----:R-:W-:Y:S01]  /*0b70*/  ULEA UR4, UR5, UR4, 0x18 ;  /* 0x0000000405047291 */ /* 0x002fe2000f8ec0ff */
[----:B0-----:R-:W-:-:S04]  /*0b80*/  IMAD R6, R6, 0x5, R3 ;  /* 0x0000000506067824 */ /* 0x001fc800078e0203 */
[----:B------:R-:W-:-:S05]  /*0b90*/  IMAD R6, R6, 0x19, R21 ;  /* 0x0000001906067824 */ /* 0x000fca00078e0215 */
[----:B------:R-:W-:-:S07]  /*0ba0*/  LEA R3, R6, UR4, 0x3 ;  /* 0x0000000406037c11 */ /* 0x000fce000f8e18ff */
.L_x_978:
        /* <DEDUP_REMOVED lines=26> */
.L_x_977:
[----:B------:R-:W-:Y:S05]  /*0d50*/  BSYNC.RECONVERGENT B0 ;  /* 0x0000000000007941 */ /* 0x000fea0003800200 */
.L_x_976:
[----:B------:R-:W-:Y:S06]  /*0d60*/  BAR.SYNC.DEFER_BLOCKING 0x0 ;  /* 0x0000000000007b1d */ /* 0x000fec0000010000 */
[----:B------:R-:W0:Y:S01]  /*0d70*/  LDCU UR4, c[0x0][0x380] ;  /* 0x00007000ff0477ac */ /* 0x000e220008000800 */
[----:B------:R-:W-:Y:S01]  /*0d80*/  LDS.64 R12, [R27] ;  /* 0x000000001b0c7984 */ /* 0x000fe20000000a00 */
[----:B0-----:R-:W-:-:S03]  /*0d90*/  ISETP.GE.AND P0, PT, R0, UR4, PT ;  /* 0x0000000400007c0c */ /* 0x001fc6000bf06270 */
[----:B-1----:R-:W0:Y:S04]  /*0da0*/  LDS.64 R14, [R27+0x320] ;  /* 0x000320001b0e7984 */ /* 0x002e280000000a00 */
        /* <DEDUP_REMOVED lines=9> */
[----:B--2---:R-:W-:Y:S02]  /*0e40*/  DADD R8, R2, R2 ;  /* 0x0000000002087229 */ /* 0x004fe40000000002 */
[----:B------:R-:W-:-:S02]  /*0e50*/  DFMA R4, R4, UR10, R16 ;  /* 0x0000000a04047c2b */ /* 0x000fc40008000010 */
[----:B------:R-:W-:Y:S02]  /*0e60*/  DADD R2, R2, -R2 ;  /* 0x0000000002027229 */ /* 0x000fe40000000802 */
[----:B------:R-:W-:Y:S02]  /*0e70*/  DFMA R6, R6, UR6, R12 ;  /* 0x0000000606067c2b */ /* 0x000fe4000800000c */
[----:B------:R-:W-:-:S06]  /*0e80*/  DMUL R8, R8, 0.5 ;  /* 0x3fe0000008087828 */ /* 0x000fcc0000000000 */
[----:B------:R-:W-:Y:S02]  /*0e90*/  DFMA R6, R2, UR14, R6 ;  /* 0x0000000e02067c2b */ /* 0x000fe40008000006 */
        /* <DEDUP_REMOVED lines=12> */
.L_x_979:
        /* <DEDUP_REMOVED lines=10> */
.L_x_1139:


//--------------------- .text._Z32massMatrixMultiplyConstantKernelILi2ELi4ELi8EEviPKdS1_S1_S1_Pd --------------------------
	.section	.text._Z32massMatrixMultiplyConstantKernelILi2ELi4ELi8EEviPKdS1_S1_S1_Pd,"ax",@progbits
	.align	128
        .global         _Z32massMatrixMultiplyConstantKernelILi2ELi4ELi8EEviPKdS1_S1_S1_Pd
        .type           _Z32massMatrixMultiplyConstantKernelILi2ELi4ELi8EEviPKdS1_S1_S1_Pd,@function
        .size           _Z32massMatrixMultiplyConstantKernelILi2ELi4ELi8EEviPKdS1_S1_S1_Pd,(.L_x_1140 - _Z32massMatrixMultiplyConstantKernelILi2ELi4ELi8EEviPKdS1_S1_S1_Pd)
        .other          _Z32massMatrixMultiplyConstantKernelILi2ELi4ELi8EEviPKdS1_S1_S1_Pd,@"STO_CUDA_ENTRY STV_DEFAULT"
_Z32massMatrixMultiplyConstantKernelILi2ELi4ELi8EEviPKdS1_S1_S1_Pd:
.text._Z32massMatrixMultiplyConstantKernelILi2ELi4ELi8EEviPKdS1_S1_S1_Pd:
        /* <DEDUP_REMOVED lines=8> */
[----:B------:R-:W2:Y:S01]  /*0080*/  LDCU.128 UR12, c[0x3][0x700] ;  /* 0x00c0e000ff0c77ac */ /* 0x000ea20008000c00 */
[----:B0-----:R-:W-:Y:S01]  /*0090*/  IMAD R3, R3, 0x8, R0 ;  /* 0x0000000803037824 */ /* 0x001fe200078e0200 */
[----:B---3--:R-:W-:-:S04]  /*00a0*/  LOP3.LUT R4, R2, 0x1, RZ, 0xc0, !PT ;  /* 0x0000000102047812 */ /* 0x008fc800078ec0ff */
[----:B-1----:R-:W-:Y:S02]  /*00b0*/  ISETP.GE.AND P0, PT, R3, UR4, PT ;  /* 0x0000000403007c0c */ /* 0x002fe4000bf06270 */
[C---:B------:R-:W-:Y:S01]  /*00c0*/  LOP3.LUT R5, R2.reuse, 0x3fe, RZ, 0xc0, !PT ;  /* 0x000003fe02057812 */ /* 0x040fe200078ec0ff */
[----:B--2---:R-:W-:Y:S01]  /*00d0*/  IMAD.U32 R14, RZ, RZ, UR14 ;  /* 0x0000000eff0e7e24 */ /* 0x004fe2000f8e00ff */
[----:B------:R-:W-:Y:S01]  /*00e0*/  MOV R15, UR15 ;  /* 0x0000000f000f7c02 */ /* 0x000fe20008000f00 */
[----:B------:R-:W0:Y:S01]  /*00f0*/  LDCU.64 UR14, c[0x3][0x708] ;  /* 0x00c0e100ff0e77ac */ /* 0x000e220008000a00 */
[----:B------:R-:W-:Y:S02]  /*0100*/  MOV R23, 0x400 ;  /* 0x0000040000177802 */ /* 0x000fe40000000f00 */
[----:B------:R-:W-:Y:S01]  /*0110*/  ISETP.GT.U32.AND P3, PT, R2, 0x7, PT ;  /* 0x000000070200780c */ /* 0x000fe20003f64070 */
[----:B------:R-:W1:Y:S04]  /*0120*/  LDCU.64 UR4, c[0x0][0x388] ;  /* 0x00007100ff0477ac */ /* 0x000e680008000a00 */
[----:B------:R-:W2:Y:S01]  /*0130*/  @!P0 LDC.64 R6, c[0x0][0x3a0] ;  /* 0x0000e800ff068b82 */ /* 0x000ea20000000a00 */
[----:B------:R-:W-:-:S04]  /*0140*/  @!P0 IMAD.IADD R12, R4, 0x1, R5 ;  /* 0x00000001040c8824 */ /* 0x000fc800078e0205 */
[----:B------:R-:W-:-:S04]  /*0150*/  @!P0 IMAD R13, R3, 0x8, R12 ;  /* 0x00000008030d8824 */ /* 0x000fc800078e020c */
[----:B--2---:R-:W-:-:S05]  /*0160*/  @!P0 IMAD.WIDE R6, R13, 0x8, R6 ;  /* 0x000000080d068825 */ /* 0x004fca00078e0206 */
[----:B------:R-:W2:Y:S04]  /*0170*/  @!P0 LDG.E.64.CONSTANT R8, desc[UR6][R6.64] ;  /* 0x0000000606088981 */ /* 0x000ea8000c1e9b00 */
[----:B------:R3:W2:Y:S01]  /*0180*/  @!P0 LDG.E.64.CONSTANT R10, desc[UR6][R6.64+0x20] ;  /* 0x00002006060a8981 */ /* 0x0006a2000c1e9b00 */
[----:B----4-:R-:W-:Y:S01]  /*0190*/  MOV R12, UR10 ;  /* 0x0000000a000c7c02 */ /* 0x010fe20008000f00 */
[----:B------:R-:W-:Y:S01]  /*01a0*/  IMAD.U32 R13, RZ, RZ, UR11 ;  /* 0x0000000bff0d7e24 */ /* 0x000fe2000f8e00ff */
[----:B-----5:R-:W-:Y:S01]  /*01b0*/  LEA R23, R16, R23, 0x18 ;  /* 0x0000001710177211 */ /* 0x020fe200078ec0ff */
[----:B------:R-:W4:Y:S01]  /*01c0*/  LDCU.64 UR10, c[0x3][0x700] ;  /* 0x00c0e000ff0a77ac */ /* 0x000f220008000a00 */
[----:B------:R-:W-:Y:S01]  /*01d0*/  BSSY.RECONVERGENT B0, `(.L_x_980) ;  /* 0x0000036000007945 */ /* 0x000fe20003800200 */
[----:B------:R-:W-:Y:S01]  /*01e0*/  BAR.SYNC.DEFER_BLOCKING 0x0 ;  /* 0x0000000000007b1d */ /* 0x000fe20000010000 */
[----:B------:R-:W-:-:S02]  /*01f0*/  ISETP.GT.U32.AND P1, PT, R2, 0xf, PT ;  /* 0x0000000f0200780c */ /* 0x000fc40003f24070 */
[----:B------:R-:W-:Y:S01]  /*0200*/  ISETP.GT.U32.AND P2, PT, R2, 0x7, PT ;  /* 0x000000070200780c */ /* 0x000fe20003f44070 */
[----:B---3--:R-:W-:Y:S01]  /*0210*/  IMAD R6, R0, 0x280, R23 ;  /* 0x0000028000067824 */ /* 0x008fe200078e0217 */
[----:B------:R-:W-:-:S05]  /*0220*/  SHF.R.U32.HI R7, RZ, 0x1, R2 ;  /* 0x00000001ff077819 */ /* 0x000fca0000011602 */
[----:B------:R-:W-:-:S04]  /*0230*/  IMAD R29, R7, 0x28, R6 ;  /* 0x00000028071d7824 */ /* 0x000fc800078e0206 */
[----:B------:R-:W-:Y:S01]  /*0240*/  IMAD R6, R4, 0x8, R29 ;  /* 0x0000000804067824 */ /* 0x000fe200078e021d */
[C-C-:B--2---:R-:W-:Y:S02]  /*0250*/  DADD R18, R8.reuse, R10.reuse ;  /* 0x0000000008127229 */ /* 0x144fe4000000000a */
[----:B------:R-:W-:Y:S01]  /*0260*/  DADD R26, R8, -R10 ;  /* 0x00000000081a7229 */ /* 0x000fe2000000080a */
[----:B------:R-:W-:Y:S01]  /*0270*/  MOV R8, UR8 ;  /* 0x0000000800087c02 */ /* 0x000fe20008000f00 */
[----:B------:R-:W-:Y:S01]  /*0280*/  IMAD.U32 R9, RZ, RZ, UR9 ;  /* 0x00000009ff097e24 */ /* 0x000fe2000f8e00ff */
[----:B------:R-:W2:Y:S01]  /*0290*/  LDCU.64 UR8, c[0x3][URZ] ;  /* 0x00c00000ff0877ac */ /* 0x000ea20008000a00 */
[----:B------:R-:W-:Y:S02]  /*02a0*/  IMAD.U32 R10, RZ, RZ, UR12 ;  /* 0x0000000cff0a7e24 */ /* 0x000fe4000f8e00ff */
[----:B------:R-:W-:Y:S01]  /*02b0*/  IMAD.U32 R11, RZ, RZ, UR13 ;  /* 0x0000000dff0b7e24 */ /* 0x000fe2000f8e00ff */
[----:B------:R-:W3:Y:S01]  /*02c0*/  LDCU.64 UR12, c[0x3][0x8] ;  /* 0x00c00100ff0c77ac */ /* 0x000ee20008000a00 */
[----:B------:R-:W-:-:S02]  /*02d0*/  DFMA R20, R18, R8, RZ ;  /* 0x000000081214722b */ /* 0x000fc400000000ff */
[----:B------:R-:W-:Y:S02]  /*02e0*/  DFMA R18, R18, R12, RZ ;  /* 0x0000000c1212722b */ /* 0x000fe400000000ff */
[C---:B------:R-:W-:Y:S02]  /*02f0*/  DFMA R24, R26.reuse, R10, RZ ;  /* 0x0000000a1a18722b */ /* 0x040fe400000000ff */
[----:B------:R-:W-:-:S06]  /*0300*/  DFMA R26, R26, R14, RZ ;  /* 0x0000000e1a1a722b */ /* 0x000fcc00000000ff */
        /* <DEDUP_REMOVED lines=8> */
[----:B------:R-:W-:Y:S06]  /*0390*/  BAR.SYNC.DEFER_BLOCKING 0x0 ;  /* 0x0000000000007b1d */ /* 0x000fec0000010000 */
[----:B-1234-:R-:W-:Y:S05]  /*03a0*/  @P3 BRA `(.L_x_981) ;  /* 0x0000000000603947 */ /* 0x01efea0003800000 */
[----:B0-----:R-:W-:Y:S01]  /*03b0*/  IMAD R17, R0, 0x4, R7 ;  /* 0x0000000400117824 */ /* 0x001fe200078e0207 */
[----:B------:R-:W-:-:S03]  /*03c0*/  MOV R22, R2 ;  /* 0x0000000200167202 */ /* 0x000fc60000000f00 */
[----:B------:R-:W-:-:S04]  /*03d0*/  IMAD R16, R17, 0x14, R4 ;  /* 0x0000001411107824 */ /* 0x000fc800078e0204 */
[----:B------:R-:W-:-:S07]  /*03e0*/  IMAD.U32 R29, R16, 0x8, R23 ;  /* 0x00000008101d7824 */ /* 0x000fce00078e0017 */
.L_x_982:
        /* <DEDUP_REMOVED lines=9> */
[----:B------:R-:W-:-:S04]  /*0480*/  DFMA R20, R20, R14, RZ ;  /* 0x0000000e1414722b */ /* 0x000fc800000000ff */
[C-C-:B------:R-:W-:Y:S02]  /*0490*/  DADD R16, R24.reuse, -R26.reuse ;  /* 0x0000000018107229 */ /* 0x140fe4000000081a */
[----:B------:R-:W-:Y:S02]  /*04a0*/  DADD R24, R24, R26 ;  /* 0x0000000018187229 */ /* 0x000fe4000000001a */
[C-C-:B------:R-:W-:Y:S02]  /*04b0*/  DADD R26, R18.reuse, -R20.reuse ;  /* 0x00000000121a7229 */ /* 0x140fe40000000814 */
[----:B------:R-:W-:Y:S01]  /*04c0*/  DADD R18, R18, R20 ;  /* 0x0000000012127229 */ /* 0x000fe20000000014 */
[----:B------:R-:W-:Y:S04]  /*04d0*/  STS.64 [R29+0x78], R16 ;  /* 0x000078101d007388 */ /* 0x000fe80000000a00 */
[----:B------:R-:W-:Y:S04]  /*04e0*/  STS.64 [R29], R24 ;  /* 0x000000181d007388 */ /* 0x000fe80000000a00 */
[----:B------:R-:W-:Y:S04]  /*04f0*/  STS.64 [R29+0x50], R26 ;  /* 0x0000501a1d007388 */ /* 0x000fe80000000a00 */
[----:B------:R0:W-:Y:S02]  /*0500*/  STS.64 [R29+0x28], R18 ;  /* 0x000028121d007388 */ /* 0x0001e40000000a00 */
[----:B0-----:R-:W-:Y:S01]  /*0510*/  IADD3 R29, PT, PT, R29, 0x140, RZ ;  /* 0x000001401d1d7810 */ /* 0x001fe20007ffe0ff */
[----:B------:R-:W-:Y:S06]  /*0520*/  @!P3 BRA `(.L_x_982) ;  /* 0xfffffffc00b0b947 */ /* 0x000fec000383ffff */
.L_x_981:
[----:B0-----:R-:W-:Y:S05]  /*0530*/  BSYNC.RECONVERGENT B0 ;  /* 0x0000000000007941 */ /* 0x001fea0003800200 */
.L_x_980:
[----:B------:R-:W-:Y:S06]  /*0540*/  BAR.SYNC.DEFER_BLOCKING 0x0 ;  /* 0x0000000000007b1d */ /* 0x000fec0000010000 */
[----:B------:R-:W-:Y:S04]  /*0550*/  BSSY.RECONVERGENT B0, `(.L_x_983) ;  /* 0x0000042000007945 */ /* 0x000fe80003800200 */
[----:B------:R-:W-:Y:S05]  /*0560*/  @P1 BRA `(.L_x_984) ;  /* 0x0000000400001947 */ /* 0x000fea0003800000 */
[--C-:B------:R-:W-:Y:S01]  /*0570*/  SHF.R.U32.HI R9, RZ, 0x2, R2.reuse ;  /* 0x00000002ff097819 */ /* 0x100fe20000011602 */
[----:B------:R-:W-:Y:S01]  /*0580*/  IMAD.MOV.U32 R37, RZ, RZ, R2 ;  /* 0x000000ffff257224 */ /* 0x000fe200078e0002 */
[----:B------:R-:W-:Y:S02]  /*0590*/  LOP3.LUT R32, R2, 0x3, RZ, 0xc0, !PT ;  /* 0x0000000302207812 */ /* 0x000fe400078ec0ff */
[----:B------:R-:W-:Y:S01]  /*05a0*/  SHF.L.U32 R33, R3, 0x6, RZ ;  /* 0x0000000603217819 */ /* 0x000fe200000006ff */
[----:B------:R-:W-:-:S03]  /*05b0*/  IMAD R9, R0, 0x4, R9 ;  /* 0x0000000400097824 */ /* 0x000fc600078e0209 */
[----:B------:R-:W-:Y:S01]  /*05c0*/  SHF.R.S32.HI R35, RZ, 0x1f, R33 ;  /* 0x0000001fff237819 */ /* 0x000fe20000011421 */
[----:B------:R-:W-:-:S04]  /*05d0*/  IMAD R9, R9, 0x4, R32 ;  /* 0x0000000409097824 */ /* 0x000fc800078e0220 */
[----:B------:R-:W-:-:S05]  /*05e0*/  IMAD R34, R9, 0x28, RZ ;  /* 0x0000002809227824 */ /* 0x000fca00078e02ff */
[----:B------:R-:W-:-:S07]  /*05f0*/  IADD3 R34, PT, PT, R34, 0x8, R23 ;  /* 0x0000000822227810 */ /* 0x000fce0007ffe017 */
.L_x_985:
[----:B------:R-:W-:Y:S01]  /*0600*/  LOP3.LUT R8, R32, 0xc, R37, 0xf8, !PT ;  /* 0x0000000c20087812 */ /* 0x000fe200078ef825 */
[----:B------:R-:W0:Y:S01]  /*0610*/  LDC.64 R18, c[0x0][0x388] ;  /* 0x0000e200ff127b82 */ /* 0x000e220000000a00 */
[----:B------:R-:W-:Y:S02]  /*0620*/  CS2R R22, SRZ ;  /* 0x0000000000167805 */ /* 0x000fe4000001ff00 */
[----:B------:R-:W-:Y:S01]  /*0630*/  CS2R R20, SRZ ;  /* 0x0000000000147805 */ /* 0x000fe2000001ff00 */
[----:B------:R-:W-:Y:S01]  /*0640*/  LDS.64 R26, [R34] ;  /* 0x00000000221a7984 */ /* 0x000fe20000000a00 */
[----:B------:R-:W-:-:S05]  /*0650*/  IMAD.SHL.U32 R8, R8, 0x4, RZ ;  /* 0x0000000408087824 */ /* 0x000fca00078e00ff */
[----:B------:R-:W-:Y:S02]  /*0660*/  LOP3.LUT R10, R8, R33, RZ, 0xfc, !PT ;  /* 0x00000021080a7212 */ /* 0x000fe400078efcff */
[----:B------:R-:W-:Y:S02]  /*0670*/  IADD3 R9, PT, PT, R33, R8, RZ ;  /* 0x0000000821097210 */ /* 0x000fe40007ffe0ff */
[----:B------:R-:W-:-:S04]  /*0680*/  LEA R28, P1, R10, UR4, 0x3 ;  /* 0x000000040a1c7c11 */ /* 0x000fc8000f8218ff */
[----:B------:R-:W-:-:S05]  /*0690*/  LEA.HI.X R29, R10, UR5, R35, 0x3, P1 ;  /* 0x000000050a1d7c11 */ /* 0x000fca00088f1c23 */
[----:B------:R-:W2:Y:S01]  /*06a0*/  @!P0 LDG.E.64.CONSTANT R22, desc[UR6][R28.64+0x18] ;  /* 0x000018061c168981 */ /* 0x000ea2000c1e9b00 */
[----:B0-----:R-:W-:-:S03]  /*06b0*/  IMAD.WIDE R18, R9, 0x8, R18 ;  /* 0x0000000809127825 */ /* 0x001fc600078e0212 */
[----:B------:R-:W0:Y:S04]  /*06c0*/  LDS.64 R8, [R34+-0x8] ;  /* 0xfffff80022087984 */ /* 0x000e280000000a00 */
[----:B------:R-:W3:Y:S01]  /*06d0*/  @!P0 LDG.E.64.CONSTANT R20, desc[UR6][R18.64] ;  /* 0x0000000612148981 */ /* 0x000ee2000c1e9b00 */
[----:B------:R-:W-:Y:S01]  /*06e0*/  MOV R10, UR10 ;  /* 0x0000000a000a7c02 */ /* 0x000fe20008000f00 */
[----:B------:R-:W-:Y:S01]  /*06f0*/  IMAD.U32 R11, RZ, RZ, UR11 ;  /* 0x0000000bff0b7e24 */ /* 0x000fe2000f8e00ff */
[C-C-:B0-----:R-:W-:Y:S02]  /*0700*/  DADD R24, R8.reuse, R26.reuse ;  /* 0x0000000008187229 */ /* 0x141fe4000000001a */
[----:B------:R-:W-:Y:S01]  /*0710*/  DADD R26, R8, -R26 ;  /* 0x00000000081a7229 */ /* 0x000fe2000000081a */
[----:B------:R-:W-:-:S02]  /*0720*/  IMAD.U32 R8, RZ, RZ, UR8 ;  /* 0x00000008ff087e24 */ /* 0x000fc4000f8e00ff */
[----:B------:R-:W-:-:S05]  /*0730*/  IMAD.U32 R9, RZ, RZ, UR9 ;  /* 0x00000009ff097e24 */ /* 0x000fca000f8e00ff */
[----:B------:R-:W-:Y:S02]  /*0740*/  DFMA R12, R26, R10, RZ ;  /* 0x0000000a1a0c722b */ /* 0x000fe400000000ff */
[----:B------:R-:W-:-:S08]  /*0750*/  DFMA R14, R24, R8, RZ ;  /* 0x00000008180e722b */ /* 0x000fd000000000ff */
[C-C-:B------:R-:W-:Y:S02]  /*0760*/  DADD R16, R14.reuse, -R12.reuse ;  /* 0x000000000e107229 */ /* 0x140fe4000000080c */
[----:B------:R-:W-:Y:S01]  /*0770*/  DADD R12, R14, R12 ;  /* 0x000000000e0c7229 */ /* 0x000fe2000000000c */
[----:B------:R-:W-:Y:S02]  /*0780*/  IMAD.U32 R14, RZ, RZ, UR14 ;  /* 0x0000000eff0e7e24 */ /* 0x000fe4000f8e00ff */
[----:B------:R-:W-:-:S06]  /*0790*/  IMAD.U32 R15, RZ, RZ, UR15 ;  /* 0x0000000fff0f7e24 */ /* 0x000fcc000f8e00ff */
[----:B------:R-:W-:Y:S02]  /*07a0*/  DFMA R26, R26, R14, RZ ;  /* 0x0000000e1a1a722b */ /* 0x000fe400000000ff */
[----:B--2---:R-:W-:-:S08]  /*07b0*/  DMUL R22, R16, R22 ;  /* 0x0000001610167228 */ /* 0x004fd00000000000 */
[CCC-:B---3--:R-:W-:Y:S02]  /*07c0*/  DFMA R16, R12.reuse, R20.reuse, -R22.reuse ;  /* 0x000000140c10722b */ /* 0x1c8fe40000000816 */
[----:B------:R-:W-:Y:S01]  /*07d0*/  DFMA R20, R12, R20, R22 ;  /* 0x000000140c14722b */ /* 0x000fe20000000016 */
[----:B------:R-:W-:Y:S01]  /*07e0*/  IMAD.U32 R12, RZ, RZ, UR12 ;  /* 0x0000000cff0c7e24 */ /* 0x000fe2000f8e00ff */
[----:B------:R-:W-:Y:S02]  /*07f0*/  MOV R13, UR13 ;  /* 0x0000000d000d7c02 */ /* 0x000fe40008000f00 */
[----:B------:R-:W-:-:S04]  /*0800*/  CS2R R22, SRZ ;  /* 0x0000000000167805 */ /* 0x000fc8000001ff00 */
[----:B------:R-:W-:Y:S02]  /*0810*/  DFMA R24, R24, R12, RZ ;  /* 0x0000000c1818722b */ /* 0x000fe400000000ff */
[----:B------:R-:W2:Y:S06]  /*0820*/  @!P0 LDG.E.64.CONSTANT R22, desc[UR6][R28.64+0x10] ;  /* 0x000010061c168981 */ /* 0x000eac000c1e9b00 */
[C-C-:B------:R-:W-:Y:S02]  /*0830*/  DADD R30, R24.reuse, R26.reuse ;  /* 0x00000000181e7229 */ /* 0x140fe4000000001a */
[----:B------:R-:W-:Y:S01]  /*0840*/  DADD R24, R24, -R26 ;  /* 0x0000000018187229 */ /* 0x000fe2000000081a */
[----:B------:R-:W-:-:S06]  /*0850*/  CS2R R26, SRZ ;  /* 0x00000000001a7805 */ /* 0x000fcc000001ff00 */
[----:B------:R0:W3:Y:S01]  /*0860*/  @!P0 LDG.E.64.CONSTANT R26, desc[UR6][R18.64+0x8] ;  /* 0x00000806121a8981 */ /* 0x0000e2000c1e9b00 */
[----:B------:R-:W-:Y:S01]  /*0870*/  DFMA R20, R20, R8, RZ ;  /* 0x000000081414722b */ /* 0x000fe200000000ff */
[C---:B------:R-:W-:Y:S01]  /*0880*/  ISETP.GE.U32.AND P1, PT, R37.reuse, 0xc, PT ;  /* 0x0000000c2500780c */ /* 0x040fe20003f26070 */
[----:B------:R-:W-:Y:S01]  /*0890*/  DFMA R16, R16, R10, RZ ;  /* 0x0000000a1010722b */ /* 0x000fe200000000ff */
[----:B0-----:R-:W-:-:S05]  /*08a0*/  IADD3 R18, PT, PT, R37, 0x4, RZ ;  /* 0x0000000425127810 */ /* 0x001fca0007ffe0ff */
[----:B------:R-:W-:Y:S01]  /*08b0*/  IMAD.MOV.U32 R37, RZ, RZ, R18 ;  /* 0x000000ffff257224 */ /* 0x000fe200078e0012 */
[----:B--2---:R-:W-:-:S08]  /*08c0*/  DMUL R24, R24, R22 ;  /* 0x0000001618187228 */ /* 0x004fd00000000000 */
[CCC-:B---3--:R-:W-:Y:S02]  /*08d0*/  DFMA R22, R30.reuse, R26.reuse, -R24.reuse ;  /* 0x0000001a1e16722b */ /* 0x1c8fe40000000818 */
[----:B------:R-:W-:-:S06]  /*08e0*/  DFMA R24, R30, R26, R24 ;  /* 0x0000001a1e18722b */ /* 0x000fcc0000000018 */
[----:B------:R-:W-:Y:S02]  /*08f0*/  DFMA R22, R22, R14, R16 ;  /* 0x0000000e1616722b */ /* 0x000fe40000000010 */
[----:B------:R-:W-:-:S08]  /*0900*/  DFMA R20, R24, R12, R20 ;  /* 0x0000000c1814722b */ /* 0x000fd00000000014 */
[C-C-:B------:R-:W-:Y:S02]  /*0910*/  DADD R16, R20.reuse, -R22.reuse ;  /* 0x0000000014107229 */ /* 0x140fe40000000816 */
[----:B------:R-:W-:-:S05]  /*0920*/  DADD R20, R20, R22 ;  /* 0x0000000014147229 */ /* 0x000fca0000000016 */
[----:B------:R-:W-:Y:S04]  /*0930*/  STS.64 [R34], R16 ;  /* 0x0000001022007388 */ /* 0x000fe80000000a00 */
[----:B------:R0:W-:Y:S02]  /*0940*/  STS.64 [R34+-0x8], R20 ;  /* 0xfffff81422007388 */ /* 0x0001e40000000a00 */
[----:B0-----:R-:W-:Y:S01]  /*0950*/  VIADD R34, R34, 0xa0 ;  /* 0x000000a022227836 */ /* 0x001fe20000000000 */
[----:B------:R-:W-:Y:S06]  /*0960*/  @!P1 BRA `(.L_x_985) ;  /* 0xfffffffc00249947 */ /* 0x000fec000383ffff */
.L_x_984:
[----:B------:R-:W-:Y:S05]  /*0970*/  BSYNC.RECONVERGENT B0 ;  /* 0x0000000000007941 */ /* 0x000fea0003800200 */
.L_x_983:
[----:B------:R-:W-:Y:S06]  /*0980*/  BAR.SYNC.DEFER_BLOCKING 0x0 ;  /* 0x0000000000007b1d */ /* 0x000fec0000010000 */
[----:B------:R-:W-:Y:S04]  /*0990*/  BSSY.RECONVERGENT B0, `(.L_x_986) ;  /* 0x000001c000007945 */ /* 0x000fe80003800200 */
[----:B------:R-:W-:Y:S05]  /*09a0*/  @P2 BRA `(.L_x_987) ;  /* 0x0000000000682947 */ /* 0x000fea0003800000 */
[----:B------:R-:W0:Y:S01]  /*09b0*/  S2UR UR5, SR_CgaCtaId ;  /* 0x00000000000579c3 */ /* 0x000e220000008800 */
[----:B------:R-:W-:Y:S01]  /*09c0*/  LEA R7, R0, R7, 0x2 ;  /* 0x0000000700077211 */ /* 0x000fe200078e10ff */
[----:B------:R-:W-:-:S04]  /*09d0*/  UMOV UR4, 0x400 ;  /* 0x0000040000047882 */ /* 0x000fc80000000000 */
[----:B------:R-:W-:Y:S01]  /*09e0*/  IMAD R7, R7, 0x14, R4 ;  /* 0x0000001407077824 */ /* 0x000fe200078e0204 */
[----:B0-----:R-:W-:-:S06]  /*09f0*/  ULEA UR4, UR5, UR4, 0x18 ;  /* 0x0000000405047291 */ /* 0x001fcc000f8ec0ff */
[----:B------:R-:W-:-:S07]  /*0a00*/  LEA R0, R7, UR4, 0x3 ;  /* 0x0000000407007c11 */ /* 0x000fce000f8e18ff */
.L_x_988:
        /* <DEDUP_REMOVED lines=11> */
[----:B------:R-:W-:-:S06]  /*0ac0*/  DFMA R16, R16, R10, RZ ;  /* 0x0000000a1010722b */ /* 0x000fcc00000000ff */
[----:B------:R-:W-:Y:S02]  /*0ad0*/  DFMA R18, R18, R12, R20 ;  /* 0x0000000c1212722b */ /* 0x000fe40000000014 */
[----:B------:R-:W-:-:S08]  /*0ae0*/  DFMA R16, R22, R14, R16 ;  /* 0x0000000e1610722b */ /* 0x000fd00000000010 */
[C-C-:B------:R-:W-:Y:S02]  /*0af0*/  DADD R20, R18.reuse, -R16.reuse ;  /* 0x0000000012147229 */ /* 0x140fe40000000810 */
[----:B------:R-:W-:-:S05]  /*0b00*/  DADD R16, R18, R16 ;  /* 0x0000000012107229 */ /* 0x000fca0000000010 */
[----:B------:R-:W-:Y:S04]  /*0b10*/  STS.64 [R0+0x28], R20 ;  /* 0x0000281400007388 */ /* 0x000fe80000000a00 */
[----:B------:R0:W-:Y:S02]  /*0b20*/  STS.64 [R0], R16 ;  /* 0x0000001000007388 */ /* 0x0001e40000000a00 */
[----:B0-----:R-:W-:Y:S01]  /*0b30*/  VIADD R0, R0, 0x140 ;  /* 0x0000014000007836 */ /* 0x001fe20000000000 */
[----:B------:R-:W-:Y:S06]  /*0b40*/  @!P0 BRA `(.L_x_988) ;  /* 0xfffffffc00b08947 */ /* 0x000fec000383ffff */
.L_x_987:
[----:B------:R-:W-:Y:S05]  /*0b50*/  BSYNC.RECONVERGENT B0 ;  /* 0x0000000000007941 */ /* 0x000fea0003800200 */
.L_x_986:
[----:B------:R-:W-:Y:S06]  /*0b60*/  BAR.SYNC.DEFER_BLOCKING 0x0 ;  /* 0x0000000000007b1d */ /* 0x000fec0000010000 */
[----:B------:R-:W0:Y:S01]  /*0b70*/  LDCU UR4, c[0x0][0x380] ;  /* 0x00007000ff0477ac */ /* 0x000e220008000800 */
[----:B------:R-:W-:Y:S01]  /*0b80*/  LDS.64 R16, [R6] ;  /* 0x0000000006107984 */ /* 0x000fe20000000a00 */
[----:B0-----:R-:W-:-:S03]  /*0b90*/  ISETP.GE.AND P0, PT, R3, UR4, PT ;  /* 0x0000000403007c0c */ /* 0x001fc6000bf06270 */
[----:B------:R-:W0:Y:S04]  /*0ba0*/  LDS.64 R18, [R6+0x1e0] ;  /* 0x0001e00006127984 */ /* 0x000e280000000a00 */
[----:B------:R1:W2:Y:S04]  /*0bb0*/  LDS.64 R22, [R6+0xa0] ;  /* 0x0000a00006167984 */ /* 0x0002a80000000a00 */
[----:B------:R1:W3:Y:S01]  /*0bc0*/  LDS.64 R24, [R6+0x140] ;  /* 0x0001400006187984 */ /* 0x0002e20000000a00 */
[C-C-:B0-----:R-:W-:Y:S02]  /*0bd0*/  DADD R20, R16.reuse, R18.reuse ;  /* 0x0000000010147229 */ /* 0x141fe40000000012 */
[----:B------:R-:W-:Y:S01]  /*0be0*/  DADD R16, R16, -R18 ;  /* 0x0000000010107229 */ /* 0x000fe20000000812 */
[----:B-1----:R-:W-:Y:S10]  /*0bf0*/  @P0 EXIT ;  /* 0x000000000000094d */ /* 0x002ff40003800000 */
[----:B------:R-:W0:Y:S01]  /*0c00*/  LDC.64 R6, c[0x0][0x3a8] ;  /* 0x0000ea00ff067b82 */ /* 0x000e220000000a00 */
[----:B------:R-:W-:Y:S01]  /*0c10*/  DFMA R20, R20, R8, RZ ;  /* 0x000000081414722b */ /* 0x000fe200000000ff */
[----:B------:R-:W-:Y:S01]  /*0c20*/  IADD3 R4, PT, PT, R4, R5, RZ ;  /* 0x0000000504047210 */ /* 0x000fe20007ffe0ff */
[--C-:B--23--:R-:W-:Y:S02]  /*0c30*/  DADD R8, R22, R24.reuse ;  /* 0x0000000016087229 */ /* 0x10cfe40000000018 */
[----:B------:R-:W-:Y:S02]  /*0c40*/  DFMA R16, R16, R10, RZ ;  /* 0x0000000a1010722b */ /* 0x000fe400000000ff */
[----:B------:R-:W-:Y:S01]  /*0c50*/  DADD R22, R22, -R24 ;  /* 0x0000000016167229 */ /* 0x000fe20000000818 */
[----:B------:R-:W-:-:S03]  /*0c60*/  IMAD R11, R3, 0x8, R4 ;  /* 0x00000008030b7824 */ /* 0x000fc600078e0204 */
[----:B------:R-:W-:-:S04]  /*0c70*/  DFMA R8, R8, R12, R20 ;  /* 0x0000000c0808722b */ /* 0x000fc80000000014 */
[----:B------:R-:W-:-:S08]  /*0c80*/  DFMA R16, R22, R14, R16 ;  /* 0x0000000e1610722b */ /* 0x000fd00000000010 */
[C-C-:B------:R-:W-:Y:S01]  /*0c90*/  DADD R2, R8.reuse, R16.reuse ;  /* 0x0000000008027229 */ /* 0x140fe20000000010 */
[----:B0-----:R-:W-:Y:S01]  /*0ca0*/  IMAD.WIDE R6, R11, 0x8, R6 ;  /* 0x000000080b067825 */ /* 0x001fe200078e0206 */
[----:B------:R-:W-:-:S05]  /*0cb0*/  DADD R4, R8, -R16 ;  /* 0x0000000008047229 */ /* 0x000fca0000000810 */
[----:B------:R-:W-:Y:S04]  /*0cc0*/  STG.E.64 desc[UR6][R6.64], R2 ;  /* 0x0000000206007986 */ /* 0x000fe8000c101b06 */
[----:B------:R-:W-:Y:S01]  /*0cd0*/  STG.E.64 desc[UR6][R6.64+0x20], R4 ;  /* 0x0000200406007986 */ /* 0x000fe2000c101b06 */
[----:B------:R-:W-:Y:S05]  /*0ce0*/  EXIT ;  /* 0x000000000000794d */ /* 0x000fea0003800000 */
.L_x_989:
        /* <DEDUP_REMOVED lines=9> */
.L_x_1140:


//--------------------- .text._Z32massMatrixMultiplyRegisterKernelILi2ELi4ELi8EEviPKdS1_S1_S1_Pd --------------------------
	.section	.text._Z32massMatrixMultiplyRegisterKernelILi2ELi4ELi8EEviPKdS1_S1_S1_Pd,"ax",@progbits
	.align	128
        .global         _Z32massMatrixMultiplyRegisterKernelILi2ELi4ELi8EEviPKdS1_S1_S1_Pd
        .type           _Z32massMatrixMultiplyRegisterKernelILi2ELi4ELi8EEviPKdS1_S1_S1_Pd,@function
        .size           _Z32massMatrixMultiplyRegisterKernelILi2ELi4ELi8EEviPKdS1_S1_S1_Pd,(.L_x_1141 - _Z32massMatrixMultiplyRegisterKernelILi2ELi4ELi8EEviPKdS1_S1_S1_Pd)
        .other          _Z32massMatrixMultiplyRegisterKernelILi2ELi4ELi8EEviPKdS1_S1_S1_Pd,@"STO_CUDA_ENTRY STV_DEFAULT"
_Z32massMatrixMultiplyRegisterKernelILi2ELi4ELi8EEviPKdS1_S1_S1_Pd:
.text._Z32massMatrixMultiplyRegisterKernelILi2ELi4ELi8EEviPKdS1_S1_S1_Pd:
        /* <DEDUP_REMOVED lines=14> */
[----:B----4-:R-:W-:Y:S01]  /*00e0*/  ISETP.GE.AND P0, PT, R2, UR4, PT ;  /* 0x0000000402007c0c */ /* 0x010fe2000bf06270 */
[----:B------:R-:W0:Y:S01]  /*00f0*/  LDCU.64 UR4, c[0x0][0x388] ;  /* 0x00007100ff0477ac */ /* 0x000e220008000a00 */
[C---:B------:R-:W-:Y:S02]  /*0100*/  LOP3.LUT R3, R0.reuse, 0x1, RZ, 0xc0, !PT ;  /* 0x0000000100037812 */ /* 0x040fe400078ec0ff */
[----:B------:R-:W-:-:S09]  /*0110*/  LOP3.LUT R6, R0, 0x3fe, RZ, 0xc0, !PT ;  /* 0x000003fe00067812 */ /* 0x000fd200078ec0ff */
[----:B------:R-:W1:Y:S01]  /*0120*/  @!P0 LDC.64 R4, c[0x0][0x3a0] ;  /* 0x0000e800ff048b82 */ /* 0x000e620000000a00 */
[----:B------:R-:W-:-:S04]  /*0130*/  @!P0 IMAD.IADD R7, R3, 0x1, R6 ;  /* 0x0000000103078824 */ /* 0x000fc800078e0206 */
[----:B------:R-:W-:-:S04]  /*0140*/  @!P0 IMAD R7, R2, 0x8, R7 ;  /* 0x0000000802078824 */ /* 0x000fc800078e0207 */
[----:B-1----:R-:W-:-:S05]  /*0150*/  @!P0 IMAD.WIDE R4, R7, 0x8, R4 ;  /* 0x0000000807048825 */ /* 0x002fca00078e0204 */
[----:B------:R-:W4:Y:S04]  /*0160*/  @!P0 LDG.E.64.CONSTANT R14, desc[UR10][R4.64] ;  /* 0x0000000a040e8981 */ /* 0x000f28000c1e9b00 */
[----:B------:R1:W4:Y:S01]  /*0170*/  @!P0 LDG.E.64.CONSTANT R16, desc[UR10][R4.64+0x20] ;  /* 0x0000200a04108981 */ /* 0x000322000c1e9b00 */
[----:B------:R-:W-:Y:S01]  /*0180*/  MOV R12, 0x400 ;  /* 0x00000400000c7802 */ /* 0x000fe20000000f00 */
[----:B------:R-:W-:Y:S01]  /*0190*/  BSSY.RECONVERGENT B0, `(.L_x_990) ;  /* 0x0000045000007945 */ /* 0x000fe20003800200 */
[C---:B------:R-:W-:Y:S01]  /*01a0*/  ISETP.GT.U32.AND P3, PT, R0.reuse, 0x7, PT ;  /* 0x000000070000780c */ /* 0x040fe20003f64070 */
[----:B------:R-:W5:Y:S01]  /*01b0*/  S2R R11, SR_CgaCtaId ;  /* 0x00000000000b7919 */ /* 0x000f620000008800 */
[----:B------:R-:W-:Y:S01]  /*01c0*/  ISETP.GT.U32.AND P2, PT, R0, 0x7, PT ;  /* 0x000000070000780c */ /* 0x000fe20003f44070 */
[----:B------:R-:W-:-:S02]  /*01d0*/  @!P1 VIADD R6, R12, 0x1400 ;  /* 0x000014000c069836 */ /* 0x000fc40000000000 */
[----:B------:R-:W-:-:S03]  /*01e0*/  @!P1 VIADD R8, R12, 0x1410 ;  /* 0x000014100c089836 */ /* 0x000fc60000000000 */
[C---:B-----5:R-:W-:Y:S02]  /*01f0*/  @!P1 LEA R7, R11.reuse, R6, 0x18 ;  /* 0x000000060b079211 */ /* 0x060fe400078ec0ff */
        /* <DEDUP_REMOVED lines=8> */
[----:B-1----:R-:W1:Y:S04]  /*0280*/  LDS.128 R4, [R12+0x1400] ;  /* 0x001400000c047984 */ /* 0x002e680000000c00 */
[----:B------:R-:W2:Y:S01]  /*0290*/  LDS.128 R8, [R12+0x1410] ;  /* 0x001410000c087984 */ /* 0x000ea20000000c00 */
[----:B-1----:R-:W-:Y:S02]  /*02a0*/  R2UR UR12, R6 ;  /* 0x00000000060c72ca */ /* 0x002fe400000e0000 */
[----:B------:R-:W-:Y:S02]  /*02b0*/  R2UR UR13, R7 ;  /* 0x00000000070d72ca */ /* 0x000fe400000e0000 */
[----:B--2---:R-:W-:Y:S02]  /*02c0*/  R2UR UR14, R10 ;  /* 0x000000000a0e72ca */ /* 0x004fe400000e0000 */
[----:B------:R-:W-:Y:S01]  /*02d0*/  R2UR UR15, R11 ;  /* 0x000000000b0f72ca */ /* 0x000fe200000e0000 */
[----:B----4-:R-:W-:Y:S01]  /*02e0*/  DADD R10, R14, -R16 ;  /* 0x000000000e0a7229 */ /* 0x010fe20000000810 */
[----:B------:R-:W-:-:S02]  /*02f0*/  R2UR UR6, R4 ;  /* 0x00000000040672ca */ /* 0x000fc400000e0000 */
[----:B------:R-:W-:Y:S01]  /*0300*/  R2UR UR7, R5 ;  /* 0x00000000050772ca */ /* 0x000fe200000e0000 */
[----:B------:R-:W-:Y:S01]  /*0310*/  IMAD R5, R13, 0x280, R12 ;  /* 0x000002800d057824 */ /* 0x000fe200078e020c */
[----:B------:R-:W-:Y:S02]  /*0320*/  R2UR UR8, R8 ;  /* 0x00000000080872ca */ /* 0x000fe400000e0000 */
[----:B------:R-:W-:Y:S01]  /*0330*/  R2UR UR9, R9 ;  /* 0x00000000090972ca */ /* 0x000fe200000e0000 */
[----:B------:R-:W-:Y:S01]  /*0340*/  DADD R8, R14, R16 ;  /* 0x000000000e087229 */ /* 0x000fe20000000010 */
[----:B------:R-:W-:-:S03]  /*0350*/  SHF.R.U32.HI R4, RZ, 0x1, R0 ;  /* 0x00000001ff047819 */ /* 0x000fc60000011600 */
[----:B------:R-:W-:Y:S02]  /*0360*/  DFMA R16, R10, UR14, RZ ;  /* 0x0000000e0a107c2b */ /* 0x000fe400080000ff */
[----:B------:R-:W-:Y:S02]  /*0370*/  IMAD R18, R4, 0x28, R5 ;  /* 0x0000002804127824 */ /* 0x000fe400078e0205 */
[C---:B------:R-:W-:Y:S02]  /*0380*/  DFMA R14, R8.reuse, UR12, RZ ;  /* 0x0000000c080e7c2b */ /* 0x040fe400080000ff */
[----:B------:R-:W-:Y:S01]  /*0390*/  DFMA R8, R8, UR6, RZ ;  /* 0x0000000608087c2b */ /* 0x000fe200080000ff */
[----:B------:R-:W-:Y:S01]  /*03a0*/  IMAD R5, R3, 0x8, R18 ;  /* 0x0000000803057824 */ /* 0x000fe200078e0212 */
[----:B------:R-:W-:-:S04]  /*03b0*/  DFMA R10, R10, UR8, RZ ;  /* 0x000000080a0a7c2b */ /* 0x000fc800080000ff */
[C-C-:B------:R-:W-:Y:S02]  /*03c0*/  DADD R6, R14.reuse, -R16.reuse ;  /* 0x000000000e067229 */ /* 0x140fe40000000810 */
[----:B------:R-:W-:Y:S02]  /*03d0*/  DADD R14, R14, R16 ;  /* 0x000000000e0e7229 */ /* 0x000fe40000000010 */
[C-C-:B------:R-:W-:Y:S02]  /*03e0*/  DADD R16, R8.reuse, -R10.reuse ;  /* 0x0000000008107229 */ /* 0x140fe4000000080a */
[----:B------:R-:W-:Y:S01]  /*03f0*/  DADD R8, R8, R10 ;  /* 0x0000000008087229 */ /* 0x000fe2000000000a */
[----:B------:R1:W-:Y:S04]  /*0400*/  STS.64 [R5+0x140], R6 ;  /* 0x0001400605007388 */ /* 0x0003e80000000a00 */
[----:B------:R1:W-:Y:S04]  /*0410*/  STS.64 [R5+0xa0], R14 ;  /* 0x0000a00e05007388 */ /* 0x0003e80000000a00 */
[----:B------:R1:W-:Y:S04]  /*0420*/  STS.64 [R5+0x1e0], R16 ;  /* 0x0001e01005007388 */ /* 0x0003e80000000a00 */
[----:B------:R1:W-:Y:S01]  /*0430*/  STS.64 [R5], R8 ;  /* 0x0000000805007388 */ /* 0x0003e20000000a00 */
[----:B------:R-:W-:Y:S06]  /*0440*/  BAR.SYNC.DEFER_BLOCKING 0x0 ;  /* 0x0000000000007b1d */ /* 0x000fec0000010000 */
[----:B0-----:R-:W-:Y:S05]  /*0450*/  @P3 BRA `(.L_x_991) ;  /* 0x0000000000603947 */ /* 0x001fea0003800000 */
[----:B-1----:R-:W-:Y:S02]  /*0460*/  IMAD R6, R13, 0x4, R4 ;  /* 0x000000040d067824 */ /* 0x002fe400078e0204 */
[----:B------:R-:W-:Y:S02]  /*0470*/  IMAD.MOV.U32 R16, RZ, RZ, R0 ;  /* 0x000000ffff107224 */ /* 0x000fe400078e0000 */
[----:B------:R-:W-:-:S04]  /*0480*/  IMAD R17, R6, 0x14, R3 ;  /* 0x0000001406117824 */ /* 0x000fc800078e0203 */
[----:B------:R-:W-:-:S07]  /*0490*/  IMAD.U32 R17, R17, 0x8, R12 ;  /* 0x0000000811117824 */ /* 0x000fce00078e000c */
.L_x_992:
[----:B------:R-:W-:Y:S01]  /*04a0*/  LDS.64 R6, [R17] ;  /* 0x0000000011067984 */ /* 0x000fe20000000a00 */
[C---:B------:R-:W-:Y:S01]  /*04b0*/  ISETP.GE.U32.AND P3, PT, R16.reuse, 0x4, PT ;  /* 0x000000041000780c */ /* 0x040fe20003f66070 */
[----:B------:R-:W-:Y:S02]  /*04c0*/  VIADD R16, R16, 0x4 ;  /* 0x0000000410107836 */ /* 0x000fe40000000000 */
[----:B------:R-:W0:Y:S02]  /*04d0*/  LDS.64 R8, [R17+0x28] ;  /* 0x0000280011087984 */ /* 0x000e240000000a00 */
[C-C-:B0-----:R-:W-:Y:S02]  /*04e0*/  DADD R10, R6.reuse, R8.reuse ;  /* 0x00000000060a7229 */ /* 0x141fe40000000008 */
[----:B------:R-:W-:-:S06]  /*04f0*/  DADD R6, R6, -R8 ;  /* 0x0000000006067229 */ /* 0x000fcc0000000808 */
[----:B------:R-:W-:Y:S02]  /*0500*/  DFMA R14, R10, UR6, RZ ;  /* 0x000000060a0e7c2b */ /* 0x000fe400080000ff */
[----:B------:R-:W-:Y:S02]  /*0510*/  DFMA R18, R6, UR8, RZ ;  /* 0x0000000806127c2b */ /* 0x000fe400080000ff */
[----:B------:R-:W-:Y:S02]  /*0520*/  DFMA R8, R10, UR12, RZ ;  /* 0x0000000c0a087c2b */ /* 0x000fe400080000ff */
[----:B------:R-:W-:-:S04]  /*0530*/  DFMA R10, R6, UR14, RZ ;  /* 0x0000000e060a7c2b */ /* 0x000fc800080000ff */
        /* <DEDUP_REMOVED lines=8> */
[----:B0-----:R-:W-:Y:S01]  /*05c0*/  VIADD R17, R17, 0x140 ;  /* 0x0000014011117836 */ /* 0x001fe20000000000 */
[----:B------:R-:W-:Y:S06]  /*05d0*/  @!P3 BRA `(.L_x_992) ;  /* 0xfffffffc00b0b947 */ /* 0x000fec000383ffff */
.L_x_991:
[----:B------:R-:W-:Y:S05]  /*05e0*/  BSYNC.RECONVERGENT B0 ;  /* 0x0000000000007941 */ /* 0x000fea0003800200 */
.L_x_990:
[----:B------:R-:W-:Y:S06]  /*05f0*/  BAR.SYNC.DEFER_BLOCKING 0x0 ;  /* 0x0000000000007b1d */ /* 0x000fec0000010000 */
[----:B------:R-:W-:Y:S04]  /*0600*/  BSSY.RECONVERGENT B0, `(.L_x_993) ;  /* 0x0000039000007945 */ /* 0x000fe80003800200 */
[----:B------:R-:W-:Y:S05]  /*0610*/  @P1 BRA `(.L_x_994) ;  /* 0x0000000000dc1947 */ /* 0x000fea0003800000 */
[--C-:B-1----:R-:W-:Y:S01]  /*0620*/  SHF.R.U32.HI R6, RZ, 0x2, R0.reuse ;  /* 0x00000002ff067819 */ /* 0x102fe20000011600 */
[----:B------:R-:W-:Y:S01]  /*0630*/  IMAD.MOV.U32 R27, RZ, RZ, R0 ;  /* 0x000000ffff1b7224 */ /* 0x000fe200078e0000 */
[----:B------:R-:W-:-:S03]  /*0640*/  LOP3.LUT R24, R0, 0x3, RZ, 0xc0, !PT ;  /* 0x0000000300187812 */ /* 0x000fc600078ec0ff */
[----:B------:R-:W-:-:S04]  /*0650*/  IMAD R13, R13, 0x4, R6 ;  /* 0x000000040d0d7824 */ /* 0x000fc800078e0206 */
[----:B------:R-:W-:-:S04]  /*0660*/  IMAD R13, R13, 0x4, R24 ;  /* 0x000000040d0d7824 */ /* 0x000fc800078e0218 */
[----:B------:R-:W-:-:S05]  /*0670*/  IMAD R25, R13, 0x28, RZ ;  /* 0x000000280d197824 */ /* 0x000fca00078e02ff */
[----:B------:R-:W-:-:S07]  /*0680*/  IADD3 R25, PT, PT, R25, 0x8, R12 ;  /* 0x0000000819197810 */ /* 0x000fce0007ffe00c */
.L_x_995:
[----:B------:R-:W-:Y:S01]  /*0690*/  LDS.64 R8, [R25+-0x8] ;  /* 0xfffff80019087984 */ /* 0x000fe20000000a00 */
[----:B------:R-:W-:Y:S01]  /*06a0*/  LOP3.LUT R6, R24, 0xc, R27, 0xf8, !PT ;  /* 0x0000000c18067812 */ /* 0x000fe200078ef81b */
[----:B------:R-:W0:Y:S01]  /*06b0*/  LDC.64 R18, c[0x0][0x388] ;  /* 0x0000e200ff127b82 */ /* 0x000e220000000a00 */
[----:B------:R-:W-:Y:S01]  /*06c0*/  IMAD.SHL.U32 R21, R2, 0x40, RZ ;  /* 0x0000004002157824 */ /* 0x000fe200078e00ff */
[----:B------:R-:W1:Y:S02]  /*06d0*/  LDS.64 R10, [R25] ;  /* 0x00000000190a7984 */ /* 0x000e640000000a00 */
[----:B------:R-:W-:Y:S02]  /*06e0*/  IMAD.SHL.U32 R12, R6, 0x4, RZ ;  /* 0x00000004060c7824 */ /* 0x000fe400078e00ff */
[----:B------:R-:W-:-:S03]  /*06f0*/  SHF.R.S32.HI R14, RZ, 0x1f, R21 ;  /* 0x0000001fff0e7819 */ /* 0x000fc60000011415 */
[----:B------:R-:W-:Y:S01]  /*0700*/  LOP3.LUT R13, R12, R21, RZ, 0xfc, !PT ;  /* 0x000000150c0d7212 */ /* 0x000fe200078efcff */
[----:B------:R-:W-:-:S03]  /*0710*/  IMAD.IADD R21, R21, 0x1, R12 ;  /* 0x0000000115157824 */ /* 0x000fc600078e020c */
[----:B------:R-:W-:-:S04]  /*0720*/  LEA R28, P1, R13, UR4, 0x3 ;  /* 0x000000040d1c7c11 */ /* 0x000fc8000f8218ff */
[----:B------:R-:W-:Y:S02]  /*0730*/  LEA.HI.X R29, R13, UR5, R14, 0x3, P1 ;  /* 0x000000050d1d7c11 */ /* 0x000fe400088f1c0e */
[----:B------:R-:W-:Y:S01]  /*0740*/  CS2R R12, SRZ ;  /* 0x00000000000c7805 */ /* 0x000fe2000001ff00 */
[----:B0-----:R-:W-:Y:S01]  /*0750*/  IMAD.WIDE R18, R21, 0x8, R18 ;  /* 0x0000000815127825 */ /* 0x001fe200078e0212 */
[----:B------:R-:W-:-:S04]  /*0760*/  CS2R R20, SRZ ;  /* 0x0000000000147805 */ /* 0x000fc8000001ff00 */
[----:B------:R-:W2:Y:S04]  /*0770*/  @!P0 LDG.E.64.CONSTANT R12, desc[UR10][R28.64+0x10] ;  /* 0x0000100a1c0c8981 */ /* 0x000ea8000c1e9b00 */
[----:B------:R-:W3:Y:S01]  /*0780*/  @!P0 LDG.E.64.CONSTANT R20, desc[UR10][R18.64] ;  /* 0x0000000a12148981 */ /* 0x000ee2000c1e9b00 */
[C-C-:B-1----:R-:W-:Y:S02]  /*0790*/  DADD R6, R8.reuse, R10.reuse ;  /* 0x0000000008067229 */ /* 0x142fe4000000000a */
[----:B------:R-:W-:Y:S01]  /*07a0*/  DADD R8, R8, -R10 ;  /* 0x0000000008087229 */ /* 0x000fe2000000080a */
[----:B------:R-:W-:-:S05]  /*07b0*/  CS2R R10, SRZ ;  /* 0x00000000000a7805 */ /* 0x000fca000001ff00 */
[----:B------:R-:W-:Y:S01]  /*07c0*/  DFMA R14, R6, UR6, RZ ;  /* 0x00000006060e7c2b */ /* 0x000fe200080000ff */
[----:B------:R-:W4:Y:S01]  /*07d0*/  @!P0 LDG.E.64.CONSTANT R10, desc[UR10][R28.64+0x18] ;  /* 0x0000180a1c0a8981 */ /* 0x000f22000c1e9b00 */
[----:B------:R-:W-:-:S08]  /*07e0*/  DFMA R16, R8, UR8, RZ ;  /* 0x0000000808107c2b */ /* 0x000fd000080000ff */
[C-C-:B------:R-:W-:Y:S02]  /*07f0*/  DADD R22, R14.reuse, R16.reuse ;  /* 0x000000000e167229 */ /* 0x140fe40000000010 */
[----:B------:R-:W-:Y:S01]  /*0800*/  DADD R16, R14, -R16 ;  /* 0x000000000e107229 */ /* 0x000fe20000000810 */
[----:B------:R-:W-:-:S06]  /*0810*/  CS2R R14, SRZ ;  /* 0x00000000000e7805 */ /* 0x000fcc000001ff00 */
[----:B------:R-:W5:Y:S01]  /*0820*/  @!P0 LDG.E.64.CONSTANT R14, desc[UR10][R18.64+0x8] ;  /* 0x0000080a120e8981 */ /* 0x000f62000c1e9b00 */
[----:B------:R-:W-:Y:S02]  /*0830*/  DFMA R6, R6, UR12, RZ ;  /* 0x0000000c06067c2b */ /* 0x000fe400080000ff */
[----:B------:R-:W-:Y:S01]  /*0840*/  DFMA R8, R8, UR14, RZ ;  /* 0x0000000e08087c2b */ /* 0x000fe200080000ff */
[C---:B------:R-:W-:Y:S01]  /*0850*/  ISETP.GE.U32.AND P1, PT, R27.reuse, 0xc, PT ;  /* 0x0000000c1b00780c */ /* 0x040fe20003f26070 */
[----:B------:R-:W-:Y:S01]  /*0860*/  VIADD R27, R27, 0x4 ;  /* 0x000000041b1b7836 */ /* 0x000fe20000000000 */
[----:B----4-:R-:W-:-:S05]  /*0870*/  DMUL R16, R16, R10 ;  /* 0x0000000a10107228 */ /* 0x010fca0000000000 */
[C-C-:B------:R-:W-:Y:S02]  /*0880*/  DADD R10, R6.reuse, -R8.reuse ;  /* 0x00000000060a7229 */ /* 0x140fe40000000808 */
[----:B------:R-:W-:Y:S02]  /*0890*/  DADD R6, R6, R8 ;  /* 0x0000000006067229 */ /* 0x000fe40000000008 */
[----:B---3--:R-:W-:-:S04]  /*08a0*/  DFMA R8, R22, R20, R16 ;  /* 0x000000141608722b */ /* 0x008fc80000000010 */
[----:B--2---:R-:W-:Y:S02]  /*08b0*/  DMUL R10, R10, R12 ;  /* 0x0000000c0a0a7228 */ /* 0x004fe40000000000 */
[----:B------:R-:W-:Y:S02]  /*08c0*/  DFMA R16, R22, R20, -R16 ;  /* 0x000000141610722b */ /* 0x000fe40000000810 */
[----:B------:R-:W-:-:S04]  /*08d0*/  DFMA R8, R8, UR6, RZ ;  /* 0x0000000608087c2b */ /* 0x000fc800080000ff */
[CCC-:B-----5:R-:W-:Y:S02]  /*08e0*/  DFMA R12, R6.reuse, R14.reuse, -R10.reuse ;  /* 0x0000000e060c722b */ /* 0x1e0fe4000000080a */
[----:B------:R-:W-:Y:S02]  /*08f0*/  DFMA R6, R6, R14, R10 ;  /* 0x0000000e0606722b */ /* 0x000fe4000000000a */
[----:B------:R-:W-:-:S06]  /*0900*/  DFMA R16, R16, UR8, RZ ;  /* 0x0000000810107c2b */ /* 0x000fcc00080000ff */
[----:B------:R-:W-:Y:S02]  /*0910*/  DFMA R6, R6, UR12, R8 ;  /* 0x0000000c06067c2b */ /* 0x000fe40008000008 */
[----:B------:R-:W-:-:S08]  /*0920*/  DFMA R12, R12, UR14, R16 ;  /* 0x0000000e0c0c7c2b */ /* 0x000fd00008000010 */
[C-C-:B------:R-:W-:Y:S02]  /*0930*/  DADD R8, R6.reuse, -R12.reuse ;  /* 0x0000000006087229 */ /* 0x140fe4000000080c */
[----:B------:R-:W-:-:S05]  /*0940*/  DADD R6, R6, R12 ;  /* 0x0000000006067229 */ /* 0x000fca000000000c */
[----:B------:R-:W-:Y:S04]  /*0950*/  STS.64 [R25], R8 ;  /* 0x0000000819007388 */ /* 0x000fe80000000a00 */
[----:B------:R0:W-:Y:S02]  /*0960*/  STS.64 [R25+-0x8], R6 ;  /* 0xfffff80619007388 */ /* 0x0001e40000000a00 */
[----:B0-----:R-:W-:Y:S01]  /*0970*/  VIADD R25, R25, 0xa0 ;  /* 0x000000a019197836 */ /* 0x001fe20000000000 */
[----:B------:R-:W-:Y:S06]  /*0980*/  @!P1 BRA `(.L_x_995) ;  /* 0xfffffffc00409947 */ /* 0x000fec000383ffff */
.L_x_994:
[----:B------:R-:W-:Y:S05]  /*0990*/  BSYNC.RECONVERGENT B0 ;  /* 0x0000000000007941 */ /* 0x000fea0003800200 */
.L_x_993:
[----:B------:R-:W-:Y:S06]  /*09a0*/  BAR.SYNC.DEFER_BLOCKING 0x0 ;  /* 0x0000000000007b1d */ /* 0x000fec0000010000 */
[----:B------:R-:W-:Y:S04]  /*09b0*/  BSSY.RECONVERGENT B0, `(.L_x_996) ;  /* 0x000001d000007945 */ /* 0x000fe80003800200 */
        /* <DEDUP_REMOVED lines=8> */
.L_x_998:
        /* <DEDUP_REMOVED lines=10> */
[----:B------:R-:W-:Y:S02]  /*0ae0*/  DFMA R10, R10, UR6, RZ ;  /* 0x000000060a0a7c2b */ /* 0x000fe400080000ff */
[----:B------:R-:W-:-:S06]  /*0af0*/  DFMA R6, R6, UR8, RZ ;  /* 0x0000000806067c2b */ /* 0x000fcc00080000ff */
        /* <DEDUP_REMOVED lines=8> */
.L_x_997:
[----:B------:R-:W-:Y:S05]  /*0b80*/  BSYNC.RECONVERGENT B0 ;  /* 0x0000000000007941 */ /* 0x000fea0003800200 */
.L_x_996:
[----:B------:R-:W-:Y:S06]  /*0b90*/  BAR.SYNC.DEFER_BLOCKING 0x0 ;  /* 0x0000000000007b1d */ /* 0x000fec0000010000 */
[----:B------:R-:W0:Y:S01]  /*0ba0*/  LDCU UR4, c[0x0][0x380] ;  /* 0x00007000ff0477ac */ /* 0x000e220008000800 */
[----:B-1----:R-:W-:Y:S01]  /*0bb0*/  LDS.64 R6, [R5] ;  /* 0x0000000005067984 */ /* 0x002fe20000000a00 */
[----:B0-----:R-:W-:-:S03]  /*0bc0*/  ISETP.GE.AND P0, PT, R2, UR4, PT ;  /* 0x0000000402007c0c */ /* 0x001fc6000bf06270 */
[----:B------:R-:W0:Y:S04]  /*0bd0*/  LDS.64 R8, [R5+0x1e0] ;  /* 0x0001e00005087984 */ /* 0x000e280000000a00 */
[----:B------:R-:W-:Y:S04]  /*0be0*/  LDS.64 R12, [R5+0xa0] ;  /* 0x0000a000050c7984 */ /* 0x000fe80000000a00 */
[----:B------:R-:W1:Y:S01]  /*0bf0*/  LDS.64 R14, [R5+0x140] ;  /* 0x00014000050e7984 */ /* 0x000e620000000a00 */
[C-C-:B0-----:R-:W-:Y:S02]  /*0c00*/  DADD R10, R6.reuse, R8.reuse ;  /* 0x00000000060a7229 */ /* 0x141fe40000000008 */
[----:B------:R-:W-:-:S02]  /*0c10*/  DADD R6, R6, -R8 ;  /* 0x0000000006067229 */ /* 0x000fc40000000808 */
[C-C-:B-1----:R-:W-:Y:S02]  /*0c20*/  DADD R8, R12.reuse, R14.reuse ;  /* 0x000000000c087229 */ /* 0x142fe4000000000e */
[----:B------:R-:W-:Y:S02]  /*0c30*/  DADD R12, R12, -R14 ;  /* 0x000000000c0c7229 */ /* 0x000fe4000000080e */
[----:B------:R-:W-:Y:S02]  /*0c40*/  DFMA R10, R10, UR6, RZ ;  /* 0x000000060a0a7c2b */ /* 0x000fe400080000ff */
[----:B------:R-:W-:-:S06]  /*0c50*/  DFMA R6, R6, UR8, RZ ;  /* 0x0000000806067c2b */ /* 0x000fcc00080000ff */
[----:B------:R-:W-:Y:S02]  /*0c60*/  DFMA R10, R8, UR12, R10 ;  /* 0x0000000c080a7c2b */ /* 0x000fe4000800000a */
[----:B------:R-:W-:Y:S01]  /*0c70*/  DFMA R6, R12, UR14, R6 ;  /* 0x0000000e0c067c2b */ /* 0x000fe20008000006 */
[----:B------:R-:W-:Y:S10]  /*0c80*/  @P0 EXIT ;  /* 0x000000000000094d */ /* 0x000ff40003800000 */
[----:B------:R-:W0:Y:S01]  /*0c90*/  S2R R0, SR_TID.X ;  /* 0x0000000000007919 */ /* 0x000e220000002100 */
[----:B------:R-:W1:Y:S01]  /*0ca0*/  LDC.64 R8, c[0x0][0x3a8] ;  /* 0x0000ea00ff087b82 */ /* 0x000e620000000a00 */
[C-C-:B------:R-:W-:Y:S02]  /*0cb0*/  DADD R4, R10.reuse, R6.reuse ;  /* 0x000000000a047229 */ /* 0x140fe40000000006 */
[----:B------:R-:W-:Y:S01]  /*0cc0*/  DADD R6, R10, -R6 ;  /* 0x000000000a067229 */ /* 0x000fe20000000806 */
[----:B0-----:R-:W-:-:S05]  /*0cd0*/  LOP3.LUT R0, R0, 0x3fe, RZ, 0xc0, !PT ;  /* 0x000003fe00007812 */ /* 0x001fca00078ec0ff */
[----:B------:R-:W-:-:S04]  /*0ce0*/  IMAD.IADD R3, R3, 0x1, R0 ;  /* 0x0000000103037824 */ /* 0x000fc800078e0200 */
[----:B------:R-:W-:-:S04]  /*0cf0*/  IMAD R3, R2, 0x8, R3 ;  /* 0x0000000802037824 */ /* 0x000fc800078e0203 */
[----:B-1----:R-:W-:-:S05]  /*0d00*/  IMAD.WIDE R2, R3, 0x8, R8 ;  /* 0x0000000803027825 */ /* 0x002fca00078e0208 */
[----:B------:R-:W-:Y:S04]  /*0d10*/  STG.E.64 desc[UR10][R2.64], R4 ;  /* 0x0000000402007986 */ /* 0x000fe8000c101b0a */
[----:B------:R-:W-:Y:S01]  /*0d20*/  STG.E.64 desc[UR10][R2.64+0x20], R6 ;  /* 0x0000200602007986 */ /* 0x000fe2000c101b0a */
[----:B------:R-:W-:Y:S05]  /*0d30*/  EXIT ;  /* 0x000000000000794d */ /* 0x000fea0003800000 */
.L_x_999:
        /* <DEDUP_REMOVED lines=12> */
.L_x_1141:


//--------------------- .text._Z32massMatrixMultiplyConstantKernelILi2ELi3ELi8EEviPKdS1_S1_S1_Pd --------------------------
	.section	.text._Z32massMatrixMultiplyConstantKernelILi2ELi3ELi8EEviPKdS1_S1_S1_Pd,"ax",@progbits
	.align	128
        .global         _Z32massMatrixMultiplyConstantKernelILi2ELi3ELi8EEviPKdS1_S1_S1_Pd
        .type           _Z32massMatrixMultiplyConstantKernelILi2ELi3ELi8EEviPKdS1_S1_S1_Pd,@function
        .size           _Z32massMatrixMultiplyConstantKernelILi2ELi3ELi8EEviPKdS1_S1_S1_Pd,(.L_x_1142 - _Z32massMatrixMultiplyConstantKernelILi2ELi3ELi8EEviPKdS1_S1_S1_Pd)
        .other          _Z32massMatrixMultiplyConstantKernelILi2ELi3ELi8EEviPKdS1_S1_S1_Pd,@"STO_CUDA_ENTRY STV_DEFAULT"
_Z32massMatrixMultiplyConstantKernelILi2ELi3ELi8EEviPKdS1_S1_S1_Pd:
.text._Z32massMatrixMultiplyConstantKernelILi2ELi3ELi8EEviPKdS1_S1_S1_Pd:
        /* <DEDUP_REMOVED lines=18> */
[----:B------:R0:W2:Y:S01]  /*0120*/  @!P0 LDG.E.64.CONSTANT R10, desc[UR6][R6.64+0x20] ;  /* 0x00002006060a8981 */ /* 0x0000a2000c1e9b00 */
[----:B----4-:R-:W-:Y:S01]  /*0130*/  IMAD.U32 R14, RZ, RZ, UR10 ;  /* 0x0000000aff0e7e24 */ /* 0x010fe2000f8e00ff */
[----:B------:R-:W-:Y:S01]  /*0140*/  MOV R22, 0x400 ;  /* 0x0000040000167802 */ /* 0x000fe20000000f00 */
[----:B------:R-:W-:Y:S01]  /*0150*/  IMAD.U32 R15, RZ, RZ, UR11 ;  /* 0x0000000bff0f7e24 */ /* 0x000fe2000f8e00ff */
[----:B------:R-:W-:Y:S01]  /*0160*/  MOV R12, UR8 ;  /* 0x00000008000c7c02 */ /* 0x000fe20008000f00 */
[----:B------:R-:W-:Y:S01]  /*0170*/  IMAD.U32 R13, RZ, RZ, UR9 ;  /* 0x00000009ff0d7e24 */ /* 0x000fe2000f8e00ff */
[----:B-----5:R-:W-:Y:S01]  /*0180*/  LEA R25, R25, R22, 0x18 ;  /* 0x0000001619197211 */ /* 0x020fe200078ec0ff */
[----:B------:R-:W1:Y:S01]  /*0190*/  LDCU.64 UR8, c[0x3][URZ] ;  /* 0x00c00000ff0877ac */ /* 0x000e620008000a00 */
[----:B------:R-:W-:Y:S01]  /*01a0*/  ISETP.GT.U32.AND P3, PT, R2, 0x5, PT ;  /* 0x000000050200780c */ /* 0x000fe20003f64070 */
[----:B------:R-:W-:Y:S01]  /*01b0*/  BSSY.RECONVERGENT B0, `(.L_x_1000) ;  /* 0x0000033000007945 */ /* 0x000fe20003800200 */
[----:B0-----:R-:W-:Y:S01]  /*01c0*/  SHF.R.U32.HI R7, RZ, 0x1, R2 ;  /* 0x00000001ff077819 */ /* 0x001fe20000011602 */
[----:B------:R-:W-:Y:S01]  /*01d0*/  IMAD R6, R0, 0xd8, R25 ;  /* 0x000000d800067824 */ /* 0x000fe200078e0219 */
[----:B------:R-:W0:Y:S01]  /*01e0*/  LDCU.64 UR10, c[0x3][0x700] ;  /* 0x00c0e000ff0a77ac */ /* 0x000e220008000a00 */
[----:B------:R-:W-:Y:S01]  /*01f0*/  BAR.SYNC.DEFER_BLOCKING 0x0 ;  /* 0x0000000000007b1d */ /* 0x000fe20000010000 */
[C---:B------:R-:W-:Y:S01]  /*0200*/  ISETP.GT.U32.AND P1, PT, R2.reuse, 0x8, PT ;  /* 0x000000080200780c */ /* 0x040fe20003f24070 */
[----:B------:R-:W-:Y:S01]  /*0210*/  IMAD R27, R7, 0x18, R6 ;  /* 0x00000018071b7824 */ /* 0x000fe200078e0206 */
[----:B------:R-:W-:-:S04]  /*0220*/  ISETP.GT.U32.AND P2, PT, R2, 0x5, PT ;  /* 0x000000050200780c */ /* 0x000fc80003f44070 */
[----:B------:R-:W-:Y:S01]  /*0230*/  LEA R32, R4, R27, 0x3 ;  /* 0x0000001b04207211 */ /* 0x000fe200078e18ff */
[C-C-:B--2---:R-:W-:Y:S02]  /*0240*/  DADD R16, R8.reuse, R10.reuse ;  /* 0x0000000008107229 */ /* 0x144fe4000000000a */
[----:B------:R-:W-:Y:S01]  /*0250*/  DADD R20, R8, -R10 ;  /* 0x0000000008147229 */ /* 0x000fe2000000080a */
[----:B------:R-:W-:Y:S01]  /*0260*/  IMAD.U32 R10, RZ, RZ, UR14 ;  /* 0x0000000eff0a7e24 */ /* 0x000fe2000f8e00ff */
[----:B------:R-:W-:Y:S01]  /*0270*/  MOV R11, UR15 ;  /* 0x0000000f000b7c02 */ /* 0x000fe20008000f00 */
[----:B------:R-:W-:Y:S02]  /*0280*/  IMAD.U32 R8, RZ, RZ, UR12 ;  /* 0x0000000cff087e24 */ /* 0x000fe4000f8e00ff */
[----:B------:R-:W-:Y:S01]  /*0290*/  IMAD.U32 R9, RZ, RZ, UR13 ;  /* 0x0000000dff097e24 */ /* 0x000fe2000f8e00ff */
[----:B------:R-:W-:Y:S01]  /*02a0*/  DFMA R18, R16, R14, RZ ;  /* 0x0000000e1012722b */ /* 0x000fe200000000ff */
[----:B------:R-:W2:Y:S01]  /*02b0*/  LDCU.64 UR12, c[0x3][0x8] ;  /* 0x00c00100ff0c77ac */ /* 0x000ea20008000a00 */
[----:B------:R-:W-:-:S02]  /*02c0*/  DFMA R22, R20, R10, RZ ;  /* 0x0000000a1416722b */ /* 0x000fc400000000ff */
[----:B------:R-:W-:Y:S02]  /*02d0*/  DFMA R16, R16, R12, RZ ;  /* 0x0000000c1010722b */ /* 0x000fe400000000ff */
[----:B------:R-:W-:-:S04]  /*02e0*/  DFMA R20, R20, R8, RZ ;  /* 0x000000081414722b */ /* 0x000fc800000000ff */
[----:B------:R-:W-:-:S04]  /*02f0*/  DADD R18, R18, R22 ;  /* 0x0000000012127229 */ /* 0x000fc80000000016 */
[C-C-:B------:R-:W-:Y:S02]  /*0300*/  DADD R22, R16.reuse, -R20.reuse ;  /* 0x0000000010167229 */ /* 0x140fe40000000814 */
[----:B------:R-:W-:Y:S01]  /*0310*/  DADD R16, R16, R20 ;  /* 0x0000000010107229 */ /* 0x000fe20000000014 */
[----:B------:R3:W-:Y:S04]  /*0320*/  STS.64 [R32+0x48], R18 ;  /* 0x0000481220007388 */ /* 0x0007e80000000a00 */
[----:B------:R3:W-:Y:S04]  /*0330*/  STS.64 [R32+0x90], R22 ;  /* 0x0000901620007388 */ /* 0x0007e80000000a00 */
[----:B------:R3:W-:Y:S01]  /*0340*/  STS.64 [R32], R16 ;  /* 0x0000001020007388 */ /* 0x0007e20000000a00 */
[----:B------:R-:W-:Y:S06]  /*0350*/  BAR.SYNC.DEFER_BLOCKING 0x0 ;  /* 0x0000000000007b1d */ /* 0x000fec0000010000 */
[----:B012---:R-:W-:Y:S05]  /*0360*/  @P3 BRA `(.L_x_1001) ;  /* 0x00000000005c3947 */ /* 0x007fea0003800000 */
[----:B---3--:R-:W-:-:S04]  /*0370*/  IMAD R17, R0, 0x3, R7 ;  /* 0x0000000300117824 */ /* 0x008fc800078e0207 */
[----:B------:R-:W-:-:S04]  /*0380*/  IMAD R24, R17, 0x9, R4 ;  /* 0x0000000911187824 */ /* 0x000fc800078e0204 */
[----:B------:R-:W-:Y:S02]  /*0390*/  IMAD.U32 R24, R24, 0x8, R25 ;  /* 0x0000000818187824 */ /* 0x000fe400078e0019 */
[----:B------:R-:W-:-:S03]  /*03a0*/  IMAD.MOV.U32 R25, RZ, RZ, R2 ;  /* 0x000000ffff197224 */ /* 0x000fc600078e0002 */
[----:B------:R-:W-:-:S07]  /*03b0*/  IADD3 R24, PT, PT, R24, 0x18, RZ ;  /* 0x0000001818187810 */ /* 0x000fce0007ffe0ff */
.L_x_1002:
[----:B------:R-:W-:Y:S01]  /*03c0*/  LDS.64 R22, [R24+-0x18] ;  /* 0xffffe80018167984 */ /* 0x000fe20000000a00 */
[C---:B------:R-:W-:Y:S01]  /*03d0*/  ISETP.GE.U32.AND P3, PT, R25.reuse, 0x2, PT ;  /* 0x000000021900780c */ /* 0x040fe20003f66070 */
[----:B------:R-:W-:Y:S02]  /*03e0*/  VIADD R25, R25, 0x4 ;  /* 0x0000000419197836 */ /* 0x000fe40000000000 */
[----:B------:R-:W0:Y:S02]  /*03f0*/  LDS.64 R16, [R24] ;  /* 0x0000000018107984 */ /* 0x000e240000000a00 */
[C-C-:B0-----:R-:W-:Y:S02]  /*0400*/  DADD R18, R22.reuse, R16.reuse ;  /* 0x0000000016127229 */ /* 0x141fe40000000010 */
[----:B------:R-:W-:-:S06]  /*0410*/  DADD R22, R22, -R16 ;  /* 0x0000000016167229 */ /* 0x000fcc0000000810 */
[C---:B------:R-:W-:Y:S02]  /*0420*/  DFMA R16, R18.reuse, R12, RZ ;  /* 0x0000000c1210722b */ /* 0x040fe400000000ff */
[----:B------:R-:W-:Y:S02]  /*0430*/  DFMA R18, R18, R14, RZ ;  /* 0x0000000e1212722b */ /* 0x000fe400000000ff */
[C---:B------:R-:W-:Y:S02]  /*0440*/  DFMA R20, R22.reuse, R10, RZ ;  /* 0x0000000a1614722b */ /* 0x040fe400000000ff */
[----:B------:R-:W-:-:S06]  /*0450*/  DFMA R22, R22, R8, RZ ;  /* 0x000000081616722b */ /* 0x000fcc00000000ff */
        /* <DEDUP_REMOVED lines=8> */
.L_x_1001:
[----:B------:R-:W-:Y:S05]  /*04e0*/  BSYNC.RECONVERGENT B0 ;  /* 0x0000000000007941 */ /* 0x000fea0003800200 */
.L_x_1000:
[----:B------:R-:W0:Y:S01]  /*04f0*/  LDCU.64 UR14, c[0x3][0x708] ;  /* 0x00c0e100ff0e77ac */ /* 0x000e220008000a00 */
[----:B------:R-:W-:Y:S01]  /*0500*/  BSSY.RECONVERGENT B0, `(.L_x_1003) ;  /* 0x0000042000007945 */ /* 0x000fe20003800200 */
[----:B------:R-:W-:Y:S06]  /*0510*/  BAR.SYNC.DEFER_BLOCKING 0x0 ;  /* 0x0000000000007b1d */ /* 0x000fec0000010000 */
[----:B------:R-:W-:Y:S05]  /*0520*/  @P1 BRA `(.L_x_1004) ;  /* 0x0000000000fc1947 */ /* 0x000fea0003800000 */
[----:B------:R-:W-:-:S07]  /*0530*/  MOV R33, R2 ;  /* 0x0000000200217202 */ /* 0x000fce0000000f00 */
.L_x_1005:
[----:B------:R-:W-:Y:S01]  /*0540*/  PRMT R8, R33, 0x9910, RZ ;  /* 0x0000991021087816 */ /* 0x000fe200000000ff */
[----:B------:R-:W-:Y:S01]  /*0550*/  UMOV UR4, 0x903 ;  /* 0x0000090300047882 */ /* 0x000fe20000000000 */
[----:B---3--:R-:W-:Y:S02]  /*0560*/  CS2R R18, SRZ ;  /* 0x0000000000127805 */ /* 0x008fe4000001ff00 */
[----:B-1----:R-:W-:Y:S01]  /*0570*/  CS2R R16, SRZ ;  /* 0x0000000000107805 */ /* 0x002fe2000001ff00 */
[----:B------:R-:W-:-:S05]  /*0580*/  IMAD R8, R8, 0xab, RZ ;  /* 0x000000ab08087824 */ /* 0x000fca00078e02ff */
[----:B------:R-:W-:-:S04]  /*0590*/  LOP3.LUT R8, R8, 0xffff, RZ, 0xc0, !PT ;  /* 0x0000ffff08087812 */ /* 0x000fc800078ec0ff */
[----:B------:R-:W-:-:S04]  /*05a0*/  SHF.R.U32.HI R12, RZ, 0x9, R8 ;  /* 0x00000009ff0c7819 */ /* 0x000fc80000011608 */
[----:B------:R-:W-:-:S05]  /*05b0*/  PRMT R8, R12, 0x9910, RZ ;  /* 0x000099100c087816 */ /* 0x000fca00000000ff */
[----:B------:R-:W-:-:S04]  /*05c0*/  IMAD R8, R8, 0x3, RZ ;  /* 0x0000000308087824 */ /* 0x000fc800078e02ff */
[----:B------:R-:W-:Y:S02]  /*05d0*/  IMAD.MOV R10, RZ, RZ, -R8 ;  /* 0x000000ffff0a7224 */ /* 0x000fe400078e0a08 */
[----:B------:R-:W1:Y:S03]  /*05e0*/  LDC.64 R8, c[0x0][0x388] ;  /* 0x0000e200ff087b82 */ /* 0x000e660000000a00 */
        /* <DEDUP_REMOVED lines=9> */
[----:B------:R-:W3:Y:S04]  /*0680*/  @!P0 LDG.E.64.CONSTANT R16, desc[UR6][R10.64+0x10] ;  /* 0x000010060a108981 */ /* 0x000ee8000c1e9b00 */
[----:B------:R0:W4:Y:S01]  /*0690*/  @!P0 LDG.E.64.CONSTANT R20, desc[UR6][R10.64] ;  /* 0x000000060a148981 */ /* 0x000122000c1e9b00 */
[----:B------:R-:W-:-:S05]  /*06a0*/  LOP3.LUT R9, R12, 0xffff, RZ, 0xc0, !PT ;  /* 0x0000ffff0c097812 */ /* 0x000fca00078ec0ff */
[----:B------:R-:W-:-:S04]  /*06b0*/  IMAD R34, R9, 0x48, R6 ;  /* 0x0000004809227824 */ /* 0x000fc800078e0206 */
[----:B------:R-:W-:-:S05]  /*06c0*/  IMAD R34, R13, 0x18, R34 ;  /* 0x000000180d227824 */ /* 0x000fca00078e0222 */
[----:B------:R-:W-:Y:S04]  /*06d0*/  LDS.64 R28, [R34] ;  /* 0x00000000221c7984 */ /* 0x000fe80000000a00 */
[----:B------:R-:W1:Y:S01]  /*06e0*/  LDS.64 R8, [R34+0x8] ;  /* 0x0000080022087984 */ /* 0x000e620000000a00 */
[----:B------:R-:W-:Y:S01]  /*06f0*/  MOV R12, UR8 ;  /* 0x00000008000c7c02 */ /* 0x000fe20008000f00 */
[----:B------:R-:W-:Y:S01]  /*0700*/  IMAD.U32 R13, RZ, RZ, UR9 ;  /* 0x00000009ff0d7e24 */ /* 0x000fe2000f8e00ff */
[----:B------:R-:W-:Y:S01]  /*0710*/  MOV R15, UR13 ;  /* 0x0000000d000f7c02 */ /* 0x000fe20008000f00 */
[----:B------:R-:W-:Y:S01]  /*0720*/  IMAD.U32 R14, RZ, RZ, UR12 ;  /* 0x0000000cff0e7e24 */ /* 0x000fe2000f8e00ff */
[----:B0-----:R-:W-:Y:S01]  /*0730*/  MOV R11, UR15 ;  /* 0x0000000f000b7c02 */ /* 0x001fe20008000f00 */
[----:B------:R-:W-:Y:S01]  /*0740*/  IMAD.U32 R10, RZ, RZ, UR14 ;  /* 0x0000000eff0a7e24 */ /* 0x000fe2000f8e00ff */
[----:B-1----:R-:W-:-:S02]  /*0750*/  DADD R24, R28, R8 ;  /* 0x000000001c187229 */ /* 0x002fc40000000008 */
[----:B------:R-:W-:Y:S01]  /*0760*/  DADD R28, R28, -R8 ;  /* 0x000000001c1c7229 */ /* 0x000fe20000000808 */
[----:B------:R-:W-:Y:S01]  /*0770*/  IMAD.U32 R8, RZ, RZ, UR10 ;  /* 0x0000000aff087e24 */ /* 0x000fe2000f8e00ff */
[----:B------:R-:W-:-:S04]  /*0780*/  MOV R9, UR11 ;  /* 0x0000000b00097c02 */ /* 0x000fc80008000f00 */
[----:B------:R-:W-:Y:S02]  /*0790*/  DFMA R22, R24, R12, RZ ;  /* 0x0000000c1816722b */ /* 0x000fe400000000ff */
[----:B------:R-:W-:Y:S02]  /*07a0*/  DFMA R26, R28, R8, RZ ;  /* 0x000000081c1a722b */ /* 0x000fe400000000ff */
[----:B------:R-:W-:Y:S02]  /*07b0*/  DFMA R24, R24, R14, RZ ;  /* 0x0000000e1818722b */ /* 0x000fe400000000ff */
[----:B------:R-:W-:-:S04]  /*07c0*/  DFMA R28, R28, R10, RZ ;  /* 0x0000000a1c1c722b */ /* 0x000fc800000000ff */
[C-C-:B------:R-:W-:Y:S02]  /*07d0*/  DADD R30, R22.reuse, R26.reuse ;  /* 0x00000000161e7229 */ /* 0x140fe4000000001a */
[----:B------:R-:W-:Y:S02]  /*07e0*/  DADD R26, R22, -R26 ;  /* 0x00000000161a7229 */ /* 0x000fe4000000081a */
[C-C-:B------:R-:W-:Y:S02]  /*07f0*/  DADD R22, R24.reuse, -R28.reuse ;  /* 0x0000000018167229 */ /* 0x140fe4000000081c */
[----:B------:R-:W-:Y:S01]  /*0800*/  DADD R24, R24, R28 ;  /* 0x0000000018187229 */ /* 0x000fe2000000001c */
[C---:B------:R-:W-:Y:S01]  /*0810*/  ISETP.GE.U32.AND P1, PT, R33.reuse, 0x5, PT ;  /* 0x000000052100780c */ /* 0x040fe20003f26070 */
[----:B------:R-:W-:-:S04]  /*0820*/  VIADD R33, R33, 0x4 ;  /* 0x0000000421217836 */ /* 0x000fc80000000000 */
[----:B--2---:R-:W-:Y:S02]  /*0830*/  DMUL R22, R22, R18 ;  /* 0x0000001216167228 */ /* 0x004fe40000000000 */
[----:B---3--:R-:W-:-:S06]  /*0840*/  DMUL R16, R26, R16 ;  /* 0x000000101a107228 */ /* 0x008fcc0000000000 */
[----:B------:R-:W-:Y:S02]  /*0850*/  DFMA R22, R24, R18, R22 ;  /* 0x000000121816722b */ /* 0x000fe40000000016 */
[CCC-:B----4-:R-:W-:Y:S02]  /*0860*/  DFMA R18, R30.reuse, R20.reuse, R16.reuse ;  /* 0x000000141e12722b */ /* 0x1d0fe40000000010 */
[----:B------:R-:W-:-:S04]  /*0870*/  DFMA R16, R30, R20, -R16 ;  /* 0x000000141e10722b */ /* 0x000fc80000000810 */
[----:B------:R-:W-:Y:S02]  /*0880*/  DMUL R22, R22, 0.5 ;  /* 0x3fe0000016167828 */ /* 0x000fe40000000000 */
[----:B------:R-:W-:Y:S02]  /*0890*/  DFMA R18, R18, R12, RZ ;  /* 0x0000000c1212722b */ /* 0x000fe400000000ff */
[----:B------:R-:W-:-:S06]  /*08a0*/  DFMA R16, R16, R8, RZ ;  /* 0x000000081010722b */ /* 0x000fcc00000000ff */
[C---:B------:R-:W-:Y:S02]  /*08b0*/  DFMA R18, R22.reuse, R14, R18 ;  /* 0x0000000e1612722b */ /* 0x040fe40000000012 */
[----:B------:R-:W-:-:S08]  /*08c0*/  DFMA R16, R22, R10, R16 ;  /* 0x0000000a1610722b */ /* 0x000fd00000000010 */
[C-C-:B------:R-:W-:Y:S02]  /*08d0*/  DADD R20, R18.reuse, -R16.reuse ;  /* 0x0000000012147229 */ /* 0x140fe40000000810 */
[----:B------:R-:W-:-:S05]  /*08e0*/  DADD R16, R18, R16 ;  /* 0x0000000012107229 */ /* 0x000fca0000000010 */
[----:B------:R1:W-:Y:S04]  /*08f0*/  STS.64 [R34+0x8], R20 ;  /* 0x0000081422007388 */ /* 0x0003e80000000a00 */
[----:B------:R1:W-:Y:S01]  /*0900*/  STS.64 [R34], R16 ;  /* 0x0000001022007388 */ /* 0x0003e20000000a00 */
[----:B------:R-:W-:Y:S05]  /*0910*/  @!P1 BRA `(.L_x_1005) ;  /* 0xfffffffc00089947 */ /* 0x000fea000383ffff */
.L_x_1004:
[----:B0-----:R-:W-:Y:S05]  /*0920*/  BSYNC.RECONVERGENT B0 ;  /* 0x0000000000007941 */ /* 0x001fea0003800200 */
.L_x_1003:
        /* <DEDUP_REMOVED lines=10> */
.L_x_1008:
[----:B------:R-:W-:Y:S01]  /*09d0*/  LDS.64 R6, [R0+-0x18] ;  /* 0xffffe80000067984 */ /* 0x000fe20000000a00 */
[C---:B------:R-:W-:Y:S01]  /*09e0*/  ISETP.GE.U32.AND P0, PT, R2.reuse, 0x2, PT ;  /* 0x000000020200780c */ /* 0x040fe20003f06070 */
[----:B------:R-:W-:Y:S02]  /*09f0*/  VIADD R2, R2, 0x4 ;  /* 0x0000000402027836 */ /* 0x000fe40000000000 */
[----:B-1-3--:R-:W0:Y:S04]  /*0a00*/  LDS.64 R16, [R0+0x18] ;  /* 0x0000180000107984 */ /* 0x00ae280000000a00 */
[----:B------:R-:W1:Y:S01]  /*0a10*/  LDS.64 R20, [R0] ;  /* 0x0000000000147984 */ /* 0x000e620000000a00 */
[C-C-:B0-----:R-:W-:Y:S02]  /*0a20*/  DADD R18, R6.reuse, R16.reuse ;  /* 0x0000000006127229 */ /* 0x141fe40000000010 */
[----:B------:R-:W-:-:S02]  /*0a30*/  DADD R6, R6, -R16 ;  /* 0x0000000006067229 */ /* 0x000fc40000000810 */
[C-C-:B-1----:R-:W-:Y:S02]  /*0a40*/  DADD R22, R20.reuse, R20.reuse ;  /* 0x0000000014167229 */ /* 0x142fe40000000014 */
[----:B------:R-:W-:Y:S02]  /*0a50*/  DADD R20, R20, -R20 ;  /* 0x0000000014147229 */ /* 0x000fe40000000814 */
[----:B------:R-:W-:Y:S02]  /*0a60*/  DFMA R18, R18, R12, RZ ;  /* 0x0000000c1212722b */ /* 0x000fe400000000ff */
[----:B------:R-:W-:Y:S02]  /*0a70*/  DFMA R6, R6, R8, RZ ;  /* 0x000000080606722b */ /* 0x000fe400000000ff */
[----:B------:R-:W-:-:S06]  /*0a80*/  DMUL R22, R22, 0.5 ;  /* 0x3fe0000016167828 */ /* 0x000fcc0000000000 */
[----:B------:R-:W-:Y:S02]  /*0a90*/  DFMA R6, R20, R10, R6 ;  /* 0x0000000a1406722b */ /* 0x000fe40000000006 */
[----:B------:R-:W-:-:S08]  /*0aa0*/  DFMA R18, R22, R14, R18 ;  /* 0x0000000e1612722b */ /* 0x000fd00000000012 */
[C-C-:B------:R-:W-:Y:S02]  /*0ab0*/  DADD R16, R18.reuse, -R6.reuse ;  /* 0x0000000012107229 */ /* 0x140fe40000000806 */
[----:B------:R-:W-:-:S05]  /*0ac0*/  DADD R6, R18, R6 ;  /* 0x0000000012067229 */ /* 0x000fca0000000006 */
[----:B------:R-:W-:Y:S04]  /*0ad0*/  STS.64 [R0], R16 ;  /* 0x0000001000007388 */ /* 0x000fe80000000a00 */
[----:B------:R0:W-:Y:S02]  /*0ae0*/  STS.64 [R0+-0x18], R6 ;  /* 0xffffe80600007388 */ /* 0x0001e40000000a00 */
[----:B0-----:R-:W-:Y:S01]  /*0af0*/  IADD3 R0, PT, PT, R0, 0x90, RZ ;  /* 0x0000009000007810 */ /* 0x001fe20007ffe0ff */
[----:B------:R-:W-:Y:S06]  /*0b00*/  @!P0 BRA `(.L_x_1008) ;  /* 0xfffffffc00b08947 */ /* 0x000fec000383ffff */
.L_x_1007:
[----:B------:R-:W-:Y:S05]  /*0b10*/  BSYNC.RECONVERGENT B0 ;  /* 0x0000000000007941 */ /* 0x000fea0003800200 */
.L_x_1006:
[----:B------:R-:W-:Y:S06]  /*0b20*/  BAR.SYNC.DEFER_BLOCKING 0x0 ;  /* 0x0000000000007b1d */ /* 0x000fec0000010000 */
[----:B------:R-:W0:Y:S01]  /*0b30*/  LDCU UR4, c[0x0][0x380] ;  /* 0x00007000ff0477ac */ /* 0x000e220008000800 */
[----:B------:R-:W-:Y:S01]  /*0b40*/  LDS.64 R6, [R32] ;  /* 0x0000000020067984 */ /* 0x000fe20000000a00 */
[----:B0-----:R-:W-:-:S03]  /*0b50*/  ISETP.GE.AND P0, PT, R3, UR4, PT ;  /* 0x0000000403007c0c */ /* 0x001fc6000bf06270 */
[----:B-1-3--:R-:W0:Y:S04]  /*0b60*/  LDS.64 R16, [R32+0x90] ;  /* 0x0000900020107984 */ /* 0x00ae280000000a00 */
[----:B------:R-:W1:Y:S01]  /*0b70*/  LDS.64 R20, [R32+0x48] ;  /* 0x0000480020147984 */ /* 0x000e620000000a00 */
[C-C-:B0-----:R-:W-:Y:S02]  /*0b80*/  DADD R18, R6.reuse, R16.reuse ;  /* 0x0000000006127229 */ /* 0x141fe40000000010 */
[----:B------:R-:W-:Y:S02]  /*0b90*/  DADD R16, R6, -R16 ;  /* 0x0000000006107229 */ /* 0x000fe40000000810 */
[----:B-1----:R-:W-:Y:S01]  /*0ba0*/  DADD R22, R20, R20 ;  /* 0x0000000014167229 */ /* 0x002fe20000000014 */
[----:B------:R-:W-:Y:S10]  /*0bb0*/  @P0 EXIT ;  /* 0x000000000000094d */ /* 0x000ff40003800000 */
[----:B------:R-:W0:Y:S01]  /*0bc0*/  LDC.64 R6, c[0x0][0x3a8] ;  /* 0x0000ea00ff067b82 */ /* 0x000e220000000a00 */
[----:B------:R-:W-:Y:S01]  /*0bd0*/  DFMA R18, R18, R12, RZ ;  /* 0x0000000c1212722b */ /* 0x000fe200000000ff */
[----:B------:R-:W-:Y:S01]  /*0be0*/  IMAD.IADD R4, R4, 0x1, R5 ;  /* 0x0000000104047824 */ /* 0x000fe200078e0205 */
[----:B------:R-:W-:Y:S02]  /*0bf0*/  DFMA R16, R16, R8, RZ ;  /* 0x000000081010722b */ /* 0x000fe400000000ff */
        /* <DEDUP_REMOVED lines=11> */
.L_x_1009:
        /* <DEDUP_REMOVED lines=13> */
.L_x_1142:


//--------------------- .text._Z32massMatrixMultiplyRegisterKernelILi2ELi3ELi8EEviPKdS1_S1_S1_Pd --------------------------
	.section	.text._Z32massMatrixMultiplyRegisterKernelILi2ELi3ELi8EEviPKdS1_S1_S1_Pd,"ax",@progbits
	.align	128
        .global         _Z32massMatrixMultiplyRegisterKernelILi2ELi3ELi8EEviPKdS1_S1_S1_Pd
        .type           _Z32massMatrixMultiplyRegisterKernelILi2ELi3ELi8EEviPKdS1_S1_S1_Pd,@function
        .size           _Z32massMatrixMultiplyRegisterKernelILi2ELi3ELi8EEviPKdS1_S1_S1_Pd,(.L_x_1143 - _Z32massMatrixMultiplyRegisterKernelILi2ELi3ELi8EEviPKdS1_S1_S1_Pd)
        .other          _Z32massMatrixMultiplyRegisterKernelILi2ELi3ELi8EEviPKdS1_S1_S1_Pd,@"STO_CUDA_ENTRY STV_DEFAULT"
_Z32massMatrixMultiplyRegisterKernelILi2ELi3ELi8EEviPKdS1_S1_S1_Pd:
.text._Z32massMatrixMultiplyRegisterKernelILi2ELi3ELi8EEviPKdS1_S1_S1_Pd:
        /* <DEDUP_REMOVED lines=40> */
[----:B0-----:R-:W0:Y:S04]  /*0280*/  LDS.128 R8, [R17+0x6c0] ;  /* 0x0006c00011087984 */ /* 0x001e280000000c00 */
[----:B------:R-:W1:Y:S01]  /*0290*/  LDS.128 R12, [R17+0x6d0] ;  /* 0x0006d000110c7984 */ /* 0x000e620000000c00 */
[----:B0-----:R-:W-:Y:S02]  /*02a0*/  R2UR UR6, R8 ;  /* 0x00000000080672ca */ /* 0x001fe400000e0000 */
[----:B------:R-:W-:Y:S02]  /*02b0*/  R2UR UR7, R9 ;  /* 0x00000000090772ca */ /* 0x000fe400000e0000 */
[----:B------:R-:W-:Y:S02]  /*02c0*/  R2UR UR12, R10 ;  /* 0x000000000a0c72ca */ /* 0x000fe400000e0000 */
[----:B------:R-:W-:Y:S01]  /*02d0*/  R2UR UR13, R11 ;  /* 0x000000000b0d72ca */ /* 0x000fe200000e0000 */
[C-C-:B----4-:R-:W-:Y:S01]  /*02e0*/  DADD R10, R6.reuse, R18.reuse ;  /* 0x00000000060a7229 */ /* 0x150fe20000000012 */
[----:B-1----:R-:W-:Y:S01]  /*02f0*/  R2UR UR14, R14 ;  /* 0x000000000e0e72ca */ /* 0x002fe200000e0000 */
[----:B------:R-:W-:Y:S01]  /*0300*/  DADD R6, R6, -R18 ;  /* 0x0000000006067229 */ /* 0x000fe20000000812 */
[----:B------:R-:W-:-:S02]  /*0310*/  R2UR UR15, R15 ;  /* 0x000000000f0f72ca */ /* 0x000fc400000e0000 */
[----:B------:R-:W-:Y:S02]  /*0320*/  R2UR UR8, R12 ;  /* 0x000000000c0872ca */ /* 0x000fe400000e0000 */
[----:B------:R-:W-:Y:S01]  /*0330*/  R2UR UR9, R13 ;  /* 0x000000000d0972ca */ /* 0x000fe200000e0000 */
[----:B------:R-:W-:-:S04]  /*0340*/  DFMA R8, R10, UR6, RZ ;  /* 0x000000060a087c2b */ /* 0x000fc800080000ff */
[----:B------:R-:W-:-:S04]  /*0350*/  DFMA R10, R10, UR12, RZ ;  /* 0x0000000c0a0a7c2b */ /* 0x000fc800080000ff */
[----:B------:R-:W-:-:S04]  /*0360*/  DFMA R14, R6, UR14, RZ ;  /* 0x0000000e060e7c2b */ /* 0x000fc800080000ff */
[----:B------:R-:W-:Y:S01]  /*0370*/  DFMA R12, R6, UR8, RZ ;  /* 0x00000008060c7c2b */ /* 0x000fe200080000ff */
[----:B------:R-:W-:-:S03]  /*0380*/  IMAD R6, R16, 0xd8, R17 ;  /* 0x000000d810067824 */ /* 0x000fc600078e0211 */
[----:B------:R-:W-:Y:S01]  /*0390*/  DADD R10, R10, R14 ;  /* 0x000000000a0a7229 */ /* 0x000fe2000000000e */
[----:B------:R-:W-:-:S03]  /*03a0*/  IMAD R18, R5, 0x18, R6 ;  /* 0x0000001805127824 */ /* 0x000fc600078e0206 */
[C-C-:B------:R-:W-:Y:S02]  /*03b0*/  DADD R14, R8.reuse, -R12.reuse ;  /* 0x00000000080e7229 */ /* 0x140fe4000000080c */
[----:B------:R-:W-:Y:S01]  /*03c0*/  DADD R8, R8, R12 ;  /* 0x0000000008087229 */ /* 0x000fe2000000000c */
[----:B------:R-:W-:-:S05]  /*03d0*/  LEA R7, R3, R18, 0x3 ;  /* 0x0000001203077211 */ /* 0x000fca00078e18ff */
[----:B------:R0:W-:Y:S04]  /*03e0*/  STS.64 [R7+0x48], R10 ;  /* 0x0000480a07007388 */ /* 0x0001e80000000a00 */
[----:B------:R0:W-:Y:S04]  /*03f0*/  STS.64 [R7+0x90], R14 ;  /* 0x0000900e07007388 */ /* 0x0001e80000000a00 */
[----:B------:R0:W-:Y:S01]  /*0400*/  STS.64 [R7], R8 ;  /* 0x0000000807007388 */ /* 0x0001e20000000a00 */
[----:B------:R-:W-:Y:S06]  /*0410*/  BAR.SYNC.DEFER_BLOCKING 0x0 ;  /* 0x0000000000007b1d */ /* 0x000fec0000010000 */
[----:B------:R-:W-:Y:S05]  /*0420*/  @P3 BRA `(.L_x_1011) ;  /* 0x00000000005c3947 */ /* 0x000fea0003800000 */
[----:B------:R-:W-:Y:S02]  /*0430*/  IMAD R16, R16, 0x3, R5 ;  /* 0x0000000310107824 */ /* 0x000fe400078e0205 */
[----:B0-----:R-:W-:Y:S02]  /*0440*/  IMAD.MOV.U32 R11, RZ, RZ, R0 ;  /* 0x000000ffff0b7224 */ /* 0x001fe400078e0000 */
[----:B------:R-:W-:-:S04]  /*0450*/  IMAD R10, R16, 0x9, R3 ;  /* 0x00000009100a7824 */ /* 0x000fc800078e0203 */
[----:B------:R-:W-:-:S04]  /*0460*/  IMAD.U32 R10, R10, 0x8, R17 ;  /* 0x000000080a0a7824 */ /* 0x000fc800078e0011 */
[----:B------:R-:W-:-:S07]  /*0470*/  VIADD R10, R10, 0x18 ;  /* 0x000000180a0a7836 */ /* 0x000fce0000000000 */
.L_x_1012:
[----:B------:R-:W-:Y:S01]  /*0480*/  LDS.64 R8, [R10+-0x18] ;  /* 0xffffe8000a087984 */ /* 0x000fe20000000a00 */
[C---:B------:R-:W-:Y:S01]  /*0490*/  ISETP.GE.U32.AND P3, PT, R11.reuse, 0x2, PT ;  /* 0x000000020b00780c */ /* 0x040fe20003f66070 */
[----:B------:R-:W-:Y:S02]  /*04a0*/  VIADD R11, R11, 0x4 ;  /* 0x000000040b0b7836 */ /* 0x000fe40000000000 */
[----:B------:R-:W0:Y:S02]  /*04b0*/  LDS.64 R12, [R10] ;  /* 0x000000000a0c7984 */ /* 0x000e240000000a00 */
[C-C-:B0-----:R-:W-:Y:S02]  /*04c0*/  DADD R14, R8.reuse, R12.reuse ;  /* 0x00000000080e7229 */ /* 0x141fe4000000000c */
[----:B------:R-:W-:-:S06]  /*04d0*/  DADD R12, R8, -R12 ;  /* 0x00000000080c7229 */ /* 0x000fcc000000080c */
[C---:B------:R-:W-:Y:S02]  /*04e0*/  DFMA R8, R14.reuse, UR6, RZ ;  /* 0x000000060e087c2b */ /* 0x040fe400080000ff */
[----:B------:R-:W-:Y:S02]  /*04f0*/  DFMA R14, R14, UR12, RZ ;  /* 0x0000000c0e0e7c2b */ /* 0x000fe400080000ff */
[C---:B------:R-:W-:Y:S02]  /*0500*/  DFMA R16, R12.reuse, UR14, RZ ;  /* 0x0000000e0c107c2b */ /* 0x040fe400080000ff */
[----:B------:R-:W-:-:S06]  /*0510*/  DFMA R12, R12, UR8, RZ ;  /* 0x000000080c0c7c2b */ /* 0x000fcc00080000ff */
        /* <DEDUP_REMOVED lines=8> */
.L_x_1011:
[----:B------:R-:W-:Y:S05]  /*05a0*/  BSYNC.RECONVERGENT B0 ;  /* 0x0000000000007941 */ /* 0x000fea0003800200 */
.L_x_1010:
[----:B------:R-:W-:Y:S06]  /*05b0*/  BAR.SYNC.DEFER_BLOCKING 0x0 ;  /* 0x0000000000007b1d */ /* 0x000fec0000010000 */
[----:B------:R-:W-:Y:S04]  /*05c0*/  BSSY.RECONVERGENT B0, `(.L_x_1013) ;  /* 0x0000039000007945 */ /* 0x000fe80003800200 */
[----:B------:R-:W-:Y:S05]  /*05d0*/  @P1 BRA `(.L_x_1014) ;  /* 0x0000000000dc1947 */ /* 0x000fea0003800000 */
[----:B------:R-:W-:-:S07]  /*05e0*/  MOV R24, R0 ;  /* 0x0000000000187202 */ /* 0x000fce0000000f00 */
.L_x_1015:
        /* <DEDUP_REMOVED lines=21> */
[----:B------:R-:W4:Y:S01]  /*0740*/  @!P0 LDG.E.64.CONSTANT R8, desc[UR10][R26.64] ;  /* 0x0000000a1a088981 */ /* 0x000f22000c1e9b00 */
[----:B------:R-:W-:-:S02]  /*0750*/  LOP3.LUT R25, R12, 0xffff, RZ, 0xc0, !PT ;  /* 0x0000ffff0c197812 */ /* 0x000fc400078ec0ff */
[C---:B------:R-:W-:Y:S01]  /*0760*/  ISETP.GE.U32.AND P1, PT, R24.reuse, 0x5, PT ;  /* 0x000000051800780c */ /* 0x040fe20003f26070 */
[----:B------:R-:W-:Y:S02]  /*0770*/  VIADD R24, R24, 0x4 ;  /* 0x0000000418187836 */ /* 0x000fe40000000000 */
[----:B------:R-:W-:-:S04]  /*0780*/  IMAD R25, R25, 0x48, R6 ;  /* 0x0000004819197824 */ /* 0x000fc800078e0206 */
[----:B------:R-:W-:-:S05]  /*0790*/  IMAD R25, R13, 0x18, R25 ;  /* 0x000000180d197824 */ /* 0x000fca00078e0219 */
[----:B------:R-:W-:Y:S04]  /*07a0*/  LDS.64 R12, [R25] ;  /* 0x00000000190c7984 */ /* 0x000fe80000000a00 */
[----:B------:R-:W0:Y:S02]  /*07b0*/  LDS.64 R16, [R25+0x8] ;  /* 0x0000080019107984 */ /* 0x000e240000000a00 */
[C-C-:B0-----:R-:W-:Y:S02]  /*07c0*/  DADD R20, R12.reuse, R16.reuse ;  /* 0x000000000c147229 */ /* 0x141fe40000000010 */
[----:B------:R-:W-:-:S06]  /*07d0*/  DADD R16, R12, -R16 ;  /* 0x000000000c107229 */ /* 0x000fcc0000000810 */
[C---:B------:R-:W-:Y:S02]  /*07e0*/  DFMA R18, R20.reuse, UR6, RZ ;  /* 0x0000000614127c2b */ /* 0x040fe400080000ff */
[----:B------:R-:W-:Y:S02]  /*07f0*/  DFMA R20, R20, UR12, RZ ;  /* 0x0000000c14147c2b */ /* 0x000fe400080000ff */
[C---:B------:R-:W-:Y:S02]  /*0800*/  DFMA R22, R16.reuse, UR14, RZ ;  /* 0x0000000e10167c2b */ /* 0x040fe400080000ff */
[----:B------:R-:W-:-:S06]  /*0810*/  DFMA R16, R16, UR8, RZ ;  /* 0x0000000810107c2b */ /* 0x000fcc00080000ff */
[C-C-:B------:R-:W-:Y:S02]  /*0820*/  DADD R12, R20.reuse, R22.reuse ;  /* 0x00000000140c7229 */ /* 0x140fe40000000016 */
[----:B------:R-:W-:Y:S02]  /*0830*/  DADD R20, R20, -R22 ;  /* 0x0000000014147229 */ /* 0x000fe40000000816 */
[C-C-:B------:R-:W-:Y:S02]  /*0840*/  DADD R22, R18.reuse, -R16.reuse ;  /* 0x0000000012167229 */ /* 0x140fe40000000810 */
[----:B------:R-:W-:-:S04]  /*0850*/  DADD R16, R18, R16 ;  /* 0x0000000012107229 */ /* 0x000fc80000000010 */
[----:B--2---:R-:W-:Y:S02]  /*0860*/  DMUL R20, R20, R14 ;  /* 0x0000000e14147228 */ /* 0x004fe40000000000 */
[----:B---3--:R-:W-:-:S06]  /*0870*/  DMUL R10, R22, R10 ;  /* 0x0000000a160a7228 */ /* 0x008fcc0000000000 */
[----:B------:R-:W-:Y:S02]  /*0880*/  DFMA R12, R12, R14, R20 ;  /* 0x0000000e0c0c722b */ /* 0x000fe40000000014 */
[CCC-:B----4-:R-:W-:Y:S02]  /*0890*/  DFMA R14, R16.reuse, R8.reuse, R10.reuse ;  /* 0x00000008100e722b */ /* 0x1d0fe4000000000a */
[----:B------:R-:W-:-:S04]  /*08a0*/  DFMA R8, R16, R8, -R10 ;  /* 0x000000081008722b */ /* 0x000fc8000000080a */
[----:B------:R-:W-:Y:S02]  /*08b0*/  DMUL R12, R12, 0.5 ;  /* 0x3fe000000c0c7828 */ /* 0x000fe40000000000 */
[----:B------:R-:W-:Y:S02]  /*08c0*/  DFMA R14, R14, UR6, RZ ;  /* 0x000000060e0e7c2b */ /* 0x000fe400080000ff */
[----:B------:R-:W-:-:S06]  /*08d0*/  DFMA R8, R8, UR8, RZ ;  /* 0x0000000808087c2b */ /* 0x000fcc00080000ff */
[C---:B------:R-:W-:Y:S02]  /*08e0*/  DFMA R14, R12.reuse, UR12, R14 ;  /* 0x0000000c0c0e7c2b */ /* 0x040fe4000800000e */
[----:B------:R-:W-:-:S08]  /*08f0*/  DFMA R8, R12, UR14, R8 ;  /* 0x0000000e0c087c2b */ /* 0x000fd00008000008 */
[C-C-:B------:R-:W-:Y:S02]  /*0900*/  DADD R10, R14.reuse, -R8.reuse ;  /* 0x000000000e0a7229 */ /* 0x140fe40000000808 */
[----:B------:R-:W-:-:S05]  /*0910*/  DADD R8, R14, R8 ;  /* 0x000000000e087229 */ /* 0x000fca0000000008 */
[----:B------:R1:W-:Y:S04]  /*0920*/  STS.64 [R25+0x8], R10 ;  /* 0x0000080a19007388 */ /* 0x0003e80000000a00 */
[----:B------:R1:W-:Y:S01]  /*0930*/  STS.64 [R25], R8 ;  /* 0x0000000819007388 */ /* 0x0003e20000000a00 */
[----:B------:R-:W-:Y:S05]  /*0940*/  @!P1 BRA `(.L_x_1015) ;  /* 0xfffffffc00289947 */ /* 0x000fea000383ffff */
.L_x_1014:
[----:B------:R-:W-:Y:S05]  /*0950*/  BSYNC.RECONVERGENT B0 ;  /* 0x0000000000007941 */ /* 0x000fea0003800200 */
.L_x_1013:
[----:B------:R-:W-:Y:S06]  /*0960*/  BAR.SYNC.DEFER_BLOCKING 0x0 ;  /* 0x0000000000007b1d */ /* 0x000fec0000010000 */
[----:B------:R-:W-:Y:S04]  /*0970*/  BSSY.RECONVERGENT B0, `(.L_x_1016) ;  /* 0x000001e000007945 */ /* 0x000fe80003800200 */
[----:B------:R-:W-:Y:S05]  /*0980*/  @P2 BRA `(.L_x_1017) ;  /* 0x0000000000702947 */ /* 0x000fea0003800000 */
[----:B------:R-:W2:Y:S01]  /*0990*/  S2R R6, SR_TID.Y ;  /* 0x0000000000067919 */ /* 0x000ea20000002200 */
[----:B------:R-:W3:Y:S01]  /*09a0*/  S2UR UR5, SR_CgaCtaId ;  /* 0x00000000000579c3 */ /* 0x000ee20000008800 */
[----:B------:R-:W-:Y:S02]  /*09b0*/  UMOV UR4, 0x400 ;  /* 0x0000040000047882 */ /* 0x000fe40000000000 */
[----:B---3--:R-:W-:Y:S01]  /*09c0*/  ULEA UR4, UR5, UR4, 0x18 ;  /* 0x0000000405047291 */ /* 0x008fe2000f8ec0ff */
[----:B--2---:R-:W-:-:S04]  /*09d0*/  IMAD R6, R6, 0x3, R5 ;  /* 0x0000000306067824 */ /* 0x004fc800078e0205 */
[----:B------:R-:W-:-:S05]  /*09e0*/  IMAD R6, R6, 0x9, R3 ;  /* 0x0000000906067824 */ /* 0x000fca00078e0203 */
[----:B------:R-:W-:-:S05]  /*09f0*/  LEA R6, R6, UR4, 0x3 ;  /* 0x0000000406067c11 */ /* 0x000fca000f8e18ff */
[----:B------:R-:W-:-:S07]  /*0a00*/  VIADD R5, R6, 0x18 ;  /* 0x0000001806057836 */ /* 0x000fce0000000000 */
.L_x_1018:
[----:B01----:R-:W-:Y:S01]  /*0a10*/  LDS.64 R8, [R5+-0x18] ;  /* 0xffffe80005087984 */ /* 0x003fe20000000a00 */
[C---:B------:R-:W-:Y:S02]  /*0a20*/  ISETP.GE.U32.AND P0, PT, R0.reuse, 0x2, PT ;  /* 0x000000020000780c */ /* 0x040fe40003f06070 */
[----:B------:R-:W-:Y:S01]  /*0a30*/  IADD3 R0, PT, PT, R0, 0x4, RZ ;  /* 0x0000000400007810 */ /* 0x000fe20007ffe0ff */
[----:B------:R-:W0:Y:S04]  /*0a40*/  LDS.64 R10, [R5+0x18] ;  /* 0x00001800050a7984 */ /* 0x000e280000000a00 */
[----:B------:R-:W1:Y:S01]  /*0a50*/  LDS.64 R14, [R5] ;  /* 0x00000000050e7984 */ /* 0x000e620000000a00 */
        /* <DEDUP_REMOVED lines=15> */
.L_x_1017:
[----:B------:R-:W-:Y:S05]  /*0b50*/  BSYNC.RECONVERGENT B0 ;  /* 0x0000000000007941 */ /* 0x000fea0003800200 */
.L_x_1016:
[----:B------:R-:W-:Y:S06]  /*0b60*/  BAR.SYNC.DEFER_BLOCKING 0x0 ;  /* 0x0000000000007b1d */ /* 0x000fec0000010000 */
[----:B------:R-:W2:Y:S01]  /*0b70*/  LDCU UR4, c[0x0][0x380] ;  /* 0x00007000ff0477ac */ /* 0x000ea20008000800 */
[----:B01----:R-:W-:Y:S01]  /*0b80*/  LDS.64 R8, [R7] ;  /* 0x0000000007087984 */ /* 0x003fe20000000a00 */
[----:B--2---:R-:W-:-:S03]  /*0b90*/  ISETP.GE.AND P0, PT, R2, UR4, PT ;  /* 0x0000000402007c0c */ /* 0x004fc6000bf06270 */
[----:B------:R-:W0:Y:S04]  /*0ba0*/  LDS.64 R10, [R7+0x90] ;  /* 0x00009000070a7984 */ /* 0x000e280000000a00 */
[----:B------:R-:W1:Y:S01]  /*0bb0*/  LDS.64 R14, [R7+0x48] ;  /* 0x00004800070e7984 */ /* 0x000e620000000a00 */
[C-C-:B0-----:R-:W-:Y:S02]  /*0bc0*/  DADD R12, R8.reuse, R10.reuse ;  /* 0x00000000080c7229 */ /* 0x141fe4000000000a */
[----:B------:R-:W-:Y:S02]  /*0bd0*/  DADD R8, R8, -R10 ;  /* 0x0000000008087229 */ /* 0x000fe4000000080a */
[C-C-:B-1----:R-:W-:Y:S02]  /*0be0*/  DADD R16, R14.reuse, R14.reuse ;  /* 0x000000000e107229 */ /* 0x142fe4000000000e */
[----:B------:R-:W-:-:S02]  /*0bf0*/  DADD R14, R14, -R14 ;  /* 0x000000000e0e7229 */ /* 0x000fc4000000080e */
[----:B------:R-:W-:Y:S02]  /*0c00*/  DFMA R12, R12, UR6, RZ ;  /* 0x000000060c0c7c2b */ /* 0x000fe400080000ff */
[----:B------:R-:W-:Y:S02]  /*0c10*/  DFMA R8, R8, UR8, RZ ;  /* 0x0000000808087c2b */ /* 0x000fe400080000ff */
[----:B------:R-:W-:-:S06]  /*0c20*/  DMUL R16, R16, 0.5 ;  /* 0x3fe0000010107828 */ /* 0x000fcc0000000000 */
[----:B------:R-:W-:Y:S02]  /*0c30*/  DFMA R14, R14, UR14, R8 ;  /* 0x0000000e0e0e7c2b */ /* 0x000fe40008000008 */
[----:B------:R-:W-:Y:S01]  /*0c40*/  DFMA R12, R16, UR12, R12 ;  /* 0x0000000c100c7c2b */ /* 0x000fe2000800000c */
[----:B------:R-:W-:Y:S10]  /*0c50*/  @P0 EXIT ;  /* 0x000000000000094d */ /* 0x000ff40003800000 */
[----:B------:R-:W0:Y:S01]  /*0c60*/  LDC.64 R8, c[0x0][0x3a8] ;  /* 0x0000ea00ff087b82 */ /* 0x000e220000000a00 */
[----:B------:R-:W-:Y:S01]  /*0c70*/  IMAD.IADD R3, R3, 0x1, R4 ;  /* 0x0000000103037824 */ /* 0x000fe200078e0204 */
[C-C-:B------:R-:W-:Y:S02]  /*0c80*/  DADD R4, R12.reuse, R14.reuse ;  /* 0x000000000c047229 */ /* 0x140fe4000000000e */
[----:B------:R-:W-:Y:S01]  /*0c90*/  DADD R6, R12, -R14 ;  /* 0x000000000c067229 */ /* 0x000fe2000000080e */
[----:B------:R-:W-:-:S04]  /*0ca0*/  IMAD R3, R2, 0x8, R3 ;  /* 0x0000000802037824 */ /* 0x000fc800078e0203 */
[----:B0-----:R-:W-:-:S05]  /*0cb0*/  IMAD.WIDE R2, R3, 0x8, R8 ;  /* 0x0000000803027825 */ /* 0x001fca00078e0208 */
[----:B------:R-:W-:Y:S04]  /*0cc0*/  STG.E.64 desc[UR10][R2.64], R4 ;  /* 0x0000000402007986 */ /* 0x000fe8000c101b0a */
[----:B------:R-:W-:Y:S01]  /*0cd0*/  STG.E.64 desc[UR10][R2.64+0x20], R6 ;  /* 0x0000200602007986 */ /* 0x000fe2000c101b0a */
[----:B------:R-:W-:Y:S05]  /*0ce0*/  EXIT ;  /* 0x000000000000794d */ /* 0x000fea0003800000 */
.L_x_1019:
        /* <DEDUP_REMOVED lines=9> */
.L_x_1143:


//--------------------- .text._Z32massMatrixMultiplyConstantKernelILi2ELi2ELi8EEviPKdS1_S1_S1_Pd --------------------------
	.section	.text._Z32massMatrixMultiplyConstantKernelILi2ELi2ELi8EEviPKdS1_S1_S1_Pd,"ax",@progbits
	.align	128
        .global         _Z32massMatrixMultiplyConstantKernelILi2ELi2ELi8EEviPKdS1_S1_S1_Pd
        .type           _Z32massMatrixMultiplyConstantKernelILi2ELi2ELi8EEviPKdS1_S1_S1_Pd,@function
        .size           _Z32massMatrixMultiplyConstantKernelILi2ELi2ELi8EEviPKdS1_S1_S1_Pd,(.L_x_1144 - _Z32massMatrixMultiplyConstantKernelILi2ELi2ELi8EEviPKdS1_S1_S1_Pd)
        .other          _Z32massMatrixMultiplyConstantKernelILi2ELi2ELi8EEviPKdS1_S1_S1_Pd,@"STO_CUDA_ENTRY STV_DEFAULT"
_Z32massMatrixMultiplyConstantKernelILi2ELi2ELi8EEviPKdS1_S1_S1_Pd:
.text._Z32massMatrixMultiplyConstantKernelILi2ELi2ELi8EEviPKdS1_S1_S1_Pd:
[----:B------:R-:W-:Y:S01]  /*0000*/  LDC R1, c[0x0][0x37c] ;  /* 0x0000df00ff017b82 */ /* 0x000fe20000000800 */
[----:B------:R-:W0:Y:S01]  /*0010*/  S2R R4, SR_TID.Y ;  /* 0x0000000000047919 */ /* 0x000e220000002200 */
[----:B------:R-:W1:Y:S01]  /*0020*/  LDCU UR4, c[0x0][0x380] ;  /* 0x00007000ff0477ac */ /* 0x000e620008000800 */
[----:B------:R-:W0:Y:S01]  /*0030*/  S2R R3, SR_CTAID.X ;  /* 0x0000000000037919 */ /* 0x000e220000002500 */
[----:B------:R-:W2:Y:S01]  /*0040*/  LDCU.64 UR6, c[0x0][0x358] ;  /* 0x00006b00ff0677ac */ /* 0x000ea20008000a00 */
[----:B------:R-:W3:Y:S03]  /*0050*/  S2R R5, SR_TID.X ;  /* 0x0000000000057919 */ /* 0x000ee60000002100 */
[----:B------:R-:W4:Y:S01]  /*0060*/  S2UR UR5, SR_CgaCtaId ;  /* 0x00000000000579c3 */ /* 0x000f220000008800 */
[----:B------:R-:W5:Y:S01]  /*0070*/  LDCU.64 UR8, c[0x3][URZ] ;  /* 0x00c00000ff0877ac */ /* 0x000f620008000a00 */
[----:B------:R-:W5:Y:S01]  /*0080*/  LDCU.64 UR10, c[0x3][0x700] ;  /* 0x00c0e000ff0a77ac */ /* 0x000f620008000a00 */
[----:B0-----:R-:W-:Y:S01]  /*0090*/  IMAD R0, R3, 0x8, R4 ;  /* 0x0000000803007824 */ /* 0x001fe200078e0204 */
[----:B---3--:R-:W-:-:S04]  /*00a0*/  LOP3.LUT R2, R5, 0x1, RZ, 0xc0, !PT ;  /* 0x0000000105027812 */ /* 0x008fc800078ec0ff */
[----:B------:R-:W-:Y:S01]  /*00b0*/  BAR.SYNC.DEFER_BLOCKING 0x0 ;  /* 0x0000000000007b1d */ /* 0x000fe20000010000 */
[----:B-1----:R-:W-:Y:S02]  /*00c0*/  ISETP.GE.AND P0, PT, R0, UR4, PT ;  /* 0x0000000400007c0c */ /* 0x002fe4000bf06270 */
[----:B------:R-:W-:-:S11]  /*00d0*/  LOP3.LUT R3, R5, 0x3fe, RZ, 0xc0, !PT ;  /* 0x000003fe05037812 */ /* 0x000fd600078ec0ff */
[----:B------:R-:W0:Y:S01]  /*00e0*/  @!P0 LDC.64 R6, c[0x0][0x3a0] ;  /* 0x0000e800ff068b82 */ /* 0x000e220000000a00 */
[----:B------:R-:W-:-:S04]  /*00f0*/  @!P0 IMAD.IADD R13, R2, 0x1, R3 ;  /* 0x00000001020d8824 */ /* 0x000fc800078e0203 */
[----:B------:R-:W-:-:S04]  /*0100*/  @!P0 IMAD R13, R0, 0x8, R13 ;  /* 0x00000008000d8824 */ /* 0x000fc800078e020d */
[----:B0-----:R-:W-:-:S05]  /*0110*/  @!P0 IMAD.WIDE R6, R13, 0x8, R6 ;  /* 0x000000080d068825 */ /* 0x001fca00078e0206 */
[----:B--2---:R-:W2:Y:S04]  /*0120*/  @!P0 LDG.E.64.CONSTANT R8, desc[UR6][R6.64] ;  /* 0x0000000606088981 */ /* 0x004ea8000c1e9b00 */
[----:B------:R-:W2:Y:S01]  /*0130*/  @!P0 LDG.E.64.CONSTANT R10, desc[UR6][R6.64+0x20] ;  /* 0x00002006060a8981 */ /* 0x000ea2000c1e9b00 */
[----:B------:R-:W-:Y:S01]  /*0140*/  UMOV UR4, 0x400 ;  /* 0x0000040000047882 */ /* 0x000fe20000000000 */
[----:B------:R-:W-:Y:S01]  /*0150*/  ISETP.GT.U32.AND P1, PT, R5, 0x3, PT ;  /* 0x000000030500780c */ /* 0x000fe20003f24070 */
[----:B----4-:R-:W-:Y:S01]  /*0160*/  ULEA UR4, UR5, UR4, 0x18 ;  /* 0x0000000405047291 */ /* 0x010fe2000f8ec0ff */
[----:B------:R-:W-:Y:S05]  /*0170*/  BSSY.RECONVERGENT B0, `(.L_x_1020) ;  /* 0x000001c000007945 */ /* 0x000fea0003800200 */
[----:B------:R-:W-:Y:S01]  /*0180*/  LEA R4, R4, UR4, 0x6 ;  /* 0x0000000404047c11 */ /* 0x000fe2000f8e30ff */
[----:B--2---:R-:W-:-:S02]  /*0190*/  DADD R12, R8, R10 ;  /* 0x00000000080c7229 */ /* 0x004fc4000000000a */
[----:B------:R-:W-:Y:S01]  /*01a0*/  DADD R8, R8, -R10 ;  /* 0x0000000008087229 */ /* 0x000fe2000000080a */
[----:B------:R-:W-:-:S05]  /*01b0*/  SHF.L.U32 R10, R5, 0x3, RZ ;  /* 0x00000003050a7819 */ /* 0x000fca00000006ff */
[----:B-----5:R-:W-:Y:S01]  /*01c0*/  DFMA R12, R12, UR8, RZ ;  /* 0x000000080c0c7c2b */ /* 0x020fe200080000ff */
[----:B------:R-:W-:Y:S01]  /*01d0*/  LOP3.LUT R11, R10, 0x1ff0, RZ, 0xc0, !PT ;  /* 0x00001ff00a0b7812 */ /* 0x000fe200078ec0ff */
[----:B------:R-:W-:-:S04]  /*01e0*/  DFMA R8, R8, UR10, RZ ;  /* 0x0000000a08087c2b */ /* 0x000fc800080000ff */
[----:B------:R-:W-:-:S04]  /*01f0*/  IMAD.IADD R4, R4, 0x1, R11 ;  /* 0x0000000104047824 */ /* 0x000fc800078e020b */
[C-C-:B------:R-:W-:Y:S02]  /*0200*/  DADD R6, R12.reuse, -R8.reuse ;  /* 0x000000000c067229 */ /* 0x140fe40000000808 */
[----:B------:R-:W-:Y:S01]  /*0210*/  DADD R12, R12, R8 ;  /* 0x000000000c0c7229 */ /* 0x000fe20000000008 */
[--C-:B------:R-:W-:Y:S02]  /*0220*/  IMAD R8, R2, 0x8, R4.reuse ;  /* 0x0000000802087824 */ /* 0x100fe400078e0204 */
[----:B------:R-:W-:-:S03]  /*0230*/  IMAD.IADD R9, R11, 0x1, R4 ;  /* 0x000000010b097824 */ /* 0x000fc600078e0204 */
[----:B------:R0:W-:Y:S04]  /*0240*/  STS.64 [R8+0x20], R6 ;  /* 0x0000200608007388 */ /* 0x0001e80000000a00 */
[----:B------:R0:W-:Y:S01]  /*0250*/  STS.64 [R8], R12 ;  /* 0x0000000c08007388 */ /* 0x0001e20000000a00 */
[----:B------:R-:W-:Y:S06]  /*0260*/  BAR.SYNC.DEFER_BLOCKING 0x0 ;  /* 0x0000000000007b1d */ /* 0x000fec0000010000 */
[----:B------:R-:W-:Y:S05]  /*0270*/  @P1 BRA `(.L_x_1021) ;  /* 0x00000000002c1947 */ /* 0x000fea0003800000 */
[----:B------:R-:W-:-:S05]  /*0280*/  LEA R15, R2, R9, 0x3 ;  /* 0x00000009020f7211 */ /* 0x000fca00078e18ff */
[----:B0-----:R-:W-:Y:S04]  /*0290*/  LDS.64 R6, [R15] ;  /* 0x000000000f067984 */ /* 0x001fe80000000a00 */
[----:B------:R-:W0:Y:S02]  /*02a0*/  LDS.64 R10, [R15+0x10] ;  /* 0x000010000f0a7984 */ /* 0x000e240000000a00 */
[C-C-:B0-----:R-:W-:Y:S02]  /*02b0*/  DADD R12, R6.reuse, R10.reuse ;  /* 0x00000000060c7229 */ /* 0x141fe4000000000a */
[----:B------:R-:W-:-:S06]  /*02c0*/  DADD R6, R6, -R10 ;  /* 0x0000000006067229 */ /* 0x000fcc000000080a */
[----:B------:R-:W-:Y:S02]  /*02d0*/  DFMA R12, R12, UR8, RZ ;  /* 0x000000080c0c7c2b */ /* 0x000fe400080000ff */
[----:B------:R-:W-:-:S08]  /*02e0*/  DFMA R6, R6, UR10, RZ ;  /* 0x0000000a06067c2b */ /* 0x000fd000080000ff */
[C-C-:B------:R-:W-:Y:S02]  /*02f0*/  DADD R10, R12.reuse, -R6.reuse ;  /* 0x000000000c0a7229 */ /* 0x140fe40000000806 */
[----:B------:R-:W-:-:S05]  /*0300*/  DADD R6, R12, R6 ;  /* 0x000000000c067229 */ /* 0x000fca0000000006 */
[----:B------:R1:W-:Y:S04]  /*0310*/  STS.64 [R15+0x10], R10 ;  /* 0x0000100a0f007388 */ /* 0x0003e80000000a00 */
[----:B------:R1:W-:Y:S02]  /*0320*/  STS.64 [R15], R6 ;  /* 0x000000060f007388 */ /* 0x0003e40000000a00 */
.L_x_1021:
[----:B------:R-:W-:Y:S05]  /*0330*/  BSYNC.RECONVERGENT B0 ;  /* 0x0000000000007941 */ /* 0x000fea0003800200 */
.L_x_1020:
[----:B------:R-:W-:Y:S06]  /*0340*/  BAR.SYNC.DEFER_BLOCKING 0x0 ;  /* 0x0000000000007b1d */ /* 0x000fec0000010000 */
[----:B------:R-:W-:Y:S04]  /*0350*/  BSSY.RECONVERGENT B0, `(.L_x_1022) ;  /* 0x0000021000007945 */ /* 0x000fe80003800200 */
[----:B------:R-:W-:Y:S05]  /*0360*/  @P1 BRA `(.L_x_1023) ;  /* 0x00000000007c1947 */ /* 0x000fea0003800000 */
[----:B------:R-:W2:Y:S01]  /*0370*/  @!P0 LDC.64 R20, c[0x0][0x388] ;  /* 0x0000e200ff148b82 */ /* 0x000ea20000000a00 */
[----:B01----:R-:W-:Y:S01]  /*0380*/  @!P0 LOP3.LUT R6, R2, 0x2, R5, 0xf8, !PT ;  /* 0x0000000202068812 */ /* 0x003fe200078ef805 */
[----:B------:R-:W-:Y:S01]  /*0390*/  @!P0 IMAD.SHL.U32 R7, R0, 0x8, RZ ;  /* 0x0000000800078824 */ /* 0x000fe200078e00ff */
[----:B------:R-:W-:-:S03]  /*03a0*/  CS2R R12, SRZ ;  /* 0x00000000000c7805 */ /* 0x000fc6000001ff00 */
[----:B------:R-:W-:Y:S01]  /*03b0*/  @!P0 IMAD.SHL.U32 R6, R6, 0x2, RZ ;  /* 0x0000000206068824 */ /* 0x000fe200078e00ff */
[----:B------:R-:W-:Y:S01]  /*03c0*/  @!P0 SHF.R.S32.HI R10, RZ, 0x1f, R7 ;  /* 0x0000001fff0a8819 */ /* 0x000fe20000011407 */
[----:B------:R-:W0:Y:S03]  /*03d0*/  @!P0 LDC.64 R4, c[0x0][0x388] ;  /* 0x0000e200ff048b82 */ /* 0x000e260000000a00 */
[----:B------:R-:W-:Y:S02]  /*03e0*/  @!P0 LOP3.LUT R11, R7, R6, RZ, 0xfc, !PT ;  /* 0x00000006070b8212 */ /* 0x000fe400078efcff */
[----:B------:R-:W-:Y:S02]  /*03f0*/  @!P0 IADD3 R19, PT, PT, R6, R7, RZ ;  /* 0x0000000706138210 */ /* 0x000fe40007ffe0ff */
[----:B--2---:R-:W-:-:S04]  /*0400*/  @!P0 LEA R20, P2, R11, R20, 0x3 ;  /* 0x000000140b148211 */ /* 0x004fc800078418ff */
[----:B------:R-:W-:Y:S02]  /*0410*/  @!P0 LEA.HI.X R21, R11, R21, R10, 0x3, P2 ;  /* 0x000000150b158211 */ /* 0x000fe400010f1c0a */
[----:B------:R-:W-:-:S03]  /*0420*/  CS2R R10, SRZ ;  /* 0x00000000000a7805 */ /* 0x000fc6000001ff00 */
[----:B------:R-:W2:Y:S01]  /*0430*/  @!P0 LDG.E.64.CONSTANT R12, desc[UR6][R20.64+0x8] ;  /* 0x00000806140c8981 */ /* 0x000ea2000c1e9b00 */
[----:B0-----:R-:W-:-:S05]  /*0440*/  @!P0 IMAD.WIDE R18, R19, 0x8, R4 ;  /* 0x0000000813128825 */ /* 0x001fca00078e0204 */
[----:B------:R-:W3:Y:S01]  /*0450*/  @!P0 LDG.E.64.CONSTANT R10, desc[UR6][R18.64] ;  /* 0x00000006120a8981 */ /* 0x000ee2000c1e9b00 */
[----:B------:R-:W-:-:S05]  /*0460*/  IMAD R15, R2, 0x10, R9 ;  /* 0x00000010020f7824 */ /* 0x000fca00078e0209 */
[----:B------:R-:W0:Y:S02]  /*0470*/  LDS.128 R4, [R15] ;  /* 0x000000000f047984 */ /* 0x000e240000000c00 */
[C-C-:B0-----:R-:W-:Y:S02]  /*0480*/  DADD R16, R4.reuse, R6.reuse ;  /* 0x0000000004107229 */ /* 0x141fe40000000006 */
[----:B------:R-:W-:-:S06]  /*0490*/  DADD R4, R4, -R6 ;  /* 0x0000000004047229 */ /* 0x000fcc0000000806 */
[----:B------:R-:W-:Y:S02]  /*04a0*/  DFMA R16, R16, UR8, RZ ;  /* 0x0000000810107c2b */ /* 0x000fe400080000ff */
[----:B------:R-:W-:-:S08]  /*04b0*/  DFMA R4, R4, UR10, RZ ;  /* 0x0000000a04047c2b */ /* 0x000fd000080000ff */
[C-C-:B------:R-:W-:Y:S02]  /*04c0*/  DADD R6, R16.reuse, -R4.reuse ;  /* 0x0000000010067229 */ /* 0x140fe40000000804 */
[----:B------:R-:W-:-:S06]  /*04d0*/  DADD R4, R16, R4 ;  /* 0x0000000010047229 */ /* 0x000fcc0000000004 */
[----:B--2---:R-:W-:-:S08]  /*04e0*/  DMUL R6, R6, R12 ;  /* 0x0000000c06067228 */ /* 0x004fd00000000000 */
[CCC-:B---3--:R-:W-:Y:S02]  /*04f0*/  DFMA R12, R4.reuse, R10.reuse, -R6.reuse ;  /* 0x0000000a040c722b */ /* 0x1c8fe40000000806 */
[----:B------:R-:W-:-:S06]  /*0500*/  DFMA R4, R4, R10, R6 ;  /* 0x0000000a0404722b */ /* 0x000fcc0000000006 */
[----:B------:R-:W-:Y:S02]  /*0510*/  DFMA R12, R12, UR10, RZ ;  /* 0x0000000a0c0c7c2b */ /* 0x000fe400080000ff */
[----:B------:R-:W-:-:S08]  /*0520*/  DFMA R4, R4, UR8, RZ ;  /* 0x0000000804047c2b */ /* 0x000fd000080000ff */
[C-C-:B------:R-:W-:Y:S02]  /*0530*/  DADD R6, -R12.reuse, R4.reuse ;  /* 0x000000000c067229 */ /* 0x140fe40000000104 */
[----:B------:R-:W-:-:S07]  /*0540*/  DADD R4, R12, R4 ;  /* 0x000000000c047229 */ /* 0x000fce0000000004 */
[----:B------:R2:W-:Y:S04]  /*0550*/  STS.128 [R15], R4 ;  /* 0x000000040f007388 */ /* 0x0005e80000000c00 */
.L_x_1023:
[----:B------:R-:W-:Y:S05]  /*0560*/  BSYNC.RECONVERGENT B0 ;  /* 0x0000000000007941 */ /* 0x000fea0003800200 */
.L_x_1022:
[----:B------:R-:W-:Y:S06]  /*0570*/  BAR.SYNC.DEFER_BLOCKING 0x0 ;  /* 0x0000000000007b1d */ /* 0x000fec0000010000 */
[----:B------:R-:W-:Y:S04]  /*0580*/  BSSY.RECONVERGENT B0, `(.L_x_1024) ;  /* 0x000000d000007945 */ /* 0x000fe80003800200 */
[----:B------:R-:W-:Y:S05]  /*0590*/  @P1 BRA `(.L_x_1025) ;  /* 0x00000000002c1947 */ /* 0x000fea0003800000 */
[----:B------:R-:W-:-:S05]  /*05a0*/  IMAD R9, R2, 0x8, R9 ;  /* 0x0000000802097824 */ /* 0x000fca00078e0209 */
[----:B--2---:R-:W-:Y:S04]  /*05b0*/  LDS.64 R4, [R9] ;  /* 0x0000000009047984 */ /* 0x004fe80000000a00 */
[----:B01----:R-:W0:Y:S02]  /*05c0*/  LDS.64 R6, [R9+0x10] ;  /* 0x0000100009067984 */ /* 0x003e240000000a00 */
[C-C-:B0-----:R-:W-:Y:S02]  /*05d0*/  DADD R10, R4.reuse, -R6.reuse ;  /* 0x00000000040a7229 */ /* 0x141fe40000000806 */
[----:B------:R-:W-:-:S06]  /*05e0*/  DADD R4, R4, R6 ;  /* 0x0000000004047229 */ /* 0x000fcc0000000006 */
[----:B------:R-:W-:Y:S02]  /*05f0*/  DFMA R10, R10, UR10, RZ ;  /* 0x0000000a0a0a7c2b */ /* 0x000fe400080000ff */
[----:B------:R-:W-:-:S08]  /*0600*/  DFMA R4, R4, UR8, RZ ;  /* 0x0000000804047c2b */ /* 0x000fd000080000ff */
[C-C-:B------:R-:W-:Y:S02]  /*0610*/  DADD R6, -R10.reuse, R4.reuse ;  /* 0x000000000a067229 */ /* 0x140fe40000000104 */
[----:B------:R-:W-:-:S05]  /*0620*/  DADD R4, R10, R4 ;  /* 0x000000000a047229 */ /* 0x000fca0000000004 */
[----:B------:R3:W-:Y:S04]  /*0630*/  STS.64 [R9+0x10], R6 ;  /* 0x0000100609007388 */ /* 0x0007e80000000a00 */
[----:B------:R3:W-:Y:S02]  /*0640*/  STS.64 [R9], R4 ;  /* 0x0000000409007388 */ /* 0x0007e40000000a00 */
.L_x_1025:
[----:B------:R-:W-:Y:S05]  /*0650*/  BSYNC.RECONVERGENT B0 ;  /* 0x0000000000007941 */ /* 0x000fea0003800200 */
.L_x_1024:
[----:B------:R-:W-:Y:S06]  /*0660*/  BAR.SYNC.DEFER_BLOCKING 0x0 ;  /* 0x0000000000007b1d */ /* 0x000fec0000010000 */
[----:B--23--:R-:W-:Y:S04]  /*0670*/  LDS.64 R4, [R8] ;  /* 0x0000000008047984 */ /* 0x00cfe80000000a00 */
[----:B01----:R-:W0:Y:S02]  /*0680*/  LDS.64 R6, [R8+0x20] ;  /* 0x0000200008067984 */ /* 0x003e240000000a00 */
[----:B0-----:R-:W-:-:S02]  /*0690*/  DADD R10, R4, -R6 ;  /* 0x00000000040a7229 */ /* 0x001fc40000000806 */
[----:B------:R-:W-:-:S06]  /*06a0*/  DADD R4, R4, R6 ;  /* 0x0000000004047229 */ /* 0x000fcc0000000006 */
[----:B------:R-:W-:Y:S02]  /*06b0*/  DFMA R10, R10, UR10, RZ ;  /* 0x0000000a0a0a7c2b */ /* 0x000fe400080000ff */
[----:B------:R-:W-:Y:S01]  /*06c0*/  DFMA R4, R4, UR8, RZ ;  /* 0x0000000804047c2b */ /* 0x000fe200080000ff */
[----:B------:R-:W-:Y:S10]  /*06d0*/  @P0 EXIT ;  /* 0x000000000000094d */ /* 0x000ff40003800000 */
[----:B------:R-:W0:Y:S01]  /*06e0*/  LDC.64 R8, c[0x0][0x3a8] ;  /* 0x0000ea00ff087b82 */ /* 0x000e220000000a00 */
[----:B------:R-:W-:Y:S01]  /*06f0*/  IADD3 R3, PT, PT, R2, R3, RZ ;  /* 0x0000000302037210 */ /* 0x000fe20007ffe0ff */
[C-C-:B------:R-:W-:Y:S02]  /*0700*/  DADD R6, R10.reuse, R4.reuse ;  /* 0x000000000a067229 */ /* 0x140fe40000000004 */
[----:B------:R-:W-:Y:S02]  /*0710*/  DADD R4, -R10, R4 ;  /* 0x000000000a047229 */ /* 0x000fe40000000104 */
[----:B------:R-:W-:-:S04]  /*0720*/  IMAD R3, R0, 0x8, R3 ;  /* 0x0000000800037824 */ /* 0x000fc800078e0203 */
[----:B0-----:R-:W-:-:S05]  /*0730*/  IMAD.WIDE R2, R3, 0x8, R8 ;  /* 0x0000000803027825 */ /* 0x001fca00078e0208 */
[----:B------:R-:W-:Y:S04]  /*0740*/  STG.E.64 desc[UR6][R2.64], R6 ;  /* 0x0000000602007986 */ /* 0x000fe8000c101b06 */
[----:B------:R-:W-:Y:S01]  /*0750*/  STG.E.64 desc[UR6][R2.64+0x20], R4 ;  /* 0x0000200402007986 */ /* 0x000fe2000c101b06 */
[----:B------:R-:W-:Y:S05]  /*0760*/  EXIT ;  /* 0x000000000000794d */ /* 0x000fea0003800000 */
.L_x_1026:
        /* <DEDUP_REMOVED lines=9> */
.L_x_1144:


//--------------------- .text._Z32massMatrixMultiplyRegisterKernelILi2ELi2ELi8EEviPKdS1_S1_S1_Pd --------------------------
	.section	.text._Z32massMatrixMultiplyRegisterKernelILi2ELi2ELi8EEviPKdS1_S1_S1_Pd,"ax",@progbits
	.align	128
        .global         _Z32massMatrixMultiplyRegisterKernelILi2ELi2ELi8EEviPKdS1_S1_S1_Pd
        .type           _Z32massMatrixMultiplyRegisterKernelILi2ELi2ELi8EEviPKdS1_S1_S1_Pd,@function
        .size           _Z32massMatrixMultiplyRegisterKernelILi2ELi2ELi8EEviPKdS1_S1_S1_Pd,(.L_x_1145 - _Z32massMatrixMultiplyRegisterKernelILi2ELi2ELi8EEviPKdS1_S1_S1_Pd)
        .other          _Z32massMatrixMultiplyRegisterKernelILi2ELi2ELi8EEviPKdS1_S1_S1_Pd,@"STO_CUDA_ENTRY STV_DEFAULT"
_Z32massMatrixMultiplyRegisterKernelILi2ELi2ELi8EEviPKdS1_S1_S1_Pd:
.text._Z32massMatrixMultiplyRegisterKernelILi2ELi2ELi8EEviPKdS1_S1_S1_Pd:
[----:B------:R-:W-:Y:S01]  /*0000*/  LDC R1, c[0x0][0x37c] ;  /* 0x0000df00ff017b82 */ /* 0x000fe20000000800 */
[----:B------:R-:W0:Y:S01]  /*0010*/  S2R R13, SR_TID.X ;  /* 0x00000000000d7919 */ /* 0x000e220000002100 */
[----:B------:R-:W1:Y:S01]  /*0020*/  LDCU.64 UR6, c[0x0][0x358] ;  /* 0x00006b00ff0677ac */ /* 0x000e620008000a00 */
[----:B------:R-:W2:Y:S01]  /*0030*/  S2R R12, SR_TID.Y ;  /* 0x00000000000c7919 */ /* 0x000ea20000002200 */
[----:B------:R-:W3:Y:S01]  /*0040*/  LDCU UR4, c[0x0][0x380] ;  /* 0x00007000ff0477ac */ /* 0x000ee20008000800 */
[----:B------:R-:W2:Y:S01]  /*0050*/  S2R R3, SR_CTAID.X ;  /* 0x0000000000037919 */ /* 0x000ea20000002500 */
[----:B0-----:R-:W-:Y:S01]  /*0060*/  ISETP.NE.AND P1, PT, R13, RZ, PT ;  /* 0x000000ff0d00720c */ /* 0x001fe20003f25270 */
[----:B--2---:R-:W-:-:S12]  /*0070*/  IMAD R0, R3, 0x8, R12 ;  /* 0x0000000803007824 */ /* 0x004fd800078e020c */
[----:B------:R-:W1:Y:S01]  /*0080*/  @!P1 LDC.64 R8, c[0x0][0x390] ;  /* 0x0000e400ff089b82 */ /* 0x000e620000000a00 */
[----:B---3--:R-:W-:-:S07]  /*0090*/  ISETP.GE.AND P0, PT, R0, UR4, PT ;  /* 0x0000000400007c0c */ /* 0x008fce000bf06270 */
[----:B------:R-:W0:Y:S08]  /*00a0*/  @!P1 LDC.64 R10, c[0x0][0x398] ;  /* 0x0000e600ff0a9b82 */ /* 0x000e300000000a00 */
[----:B------:R-:W2:Y:S01]  /*00b0*/  @!P0 LDC.64 R18, c[0x0][0x3a0] ;  /* 0x0000e800ff128b82 */ /* 0x000ea20000000a00 */
[----:B-1----:R-:W3:Y:S04]  /*00c0*/  @!P1 LDG.E.64.CONSTANT R8, desc[UR6][R8.64] ;  /* 0x0000000608089981 */ /* 0x002ee8000c1e9b00 */
[----:B0-----:R-:W3:Y:S01]  /*00d0*/  @!P1 LDG.E.64.CONSTANT R10, desc[UR6][R10.64] ;  /* 0x000000060a0a9981 */ /* 0x001ee2000c1e9b00 */
[----:B------:R-:W-:-:S02]  /*00e0*/  LOP3.LUT R2, R13, 0x1, RZ, 0xc0, !PT ;  /* 0x000000010d027812 */ /* 0x000fc400078ec0ff */
[----:B------:R-:W-:-:S05]  /*00f0*/  LOP3.LUT R3, R13, 0x3fe, RZ, 0xc0, !PT ;  /* 0x000003fe0d037812 */ /* 0x000fca00078ec0ff */
[----:B------:R-:W-:-:S04]  /*0100*/  @!P0 IMAD.IADD R5, R2, 0x1, R3 ;  /* 0x0000000102058824 */ /* 0x000fc800078e0203 */
[----:B------:R-:W-:-:S04]  /*0110*/  @!P0 IMAD R5, R0, 0x8, R5 ;  /* 0x0000000800058824 */ /* 0x000fc800078e0205 */
[----:B--2---:R-:W-:-:S05]  /*0120*/  @!P0 IMAD.WIDE R18, R5, 0x8, R18 ;  /* 0x0000000805128825 */ /* 0x004fca00078e0212 */
[----:B------:R-:W2:Y:S04]  /*0130*/  @!P0 LDG.E.64.CONSTANT R14, desc[UR6][R18.64] ;  /* 0x00000006120e8981 */ /* 0x000ea8000c1e9b00 */
[----:B------:R-:W2:Y:S01]  /*0140*/  @!P0 LDG.E.64.CONSTANT R16, desc[UR6][R18.64+0x20] ;  /* 0x0000200612108981 */ /* 0x000ea2000c1e9b00 */
[----:B------:R-:W0:Y:S01]  /*0150*/  S2UR UR5, SR_CgaCtaId ;  /* 0x00000000000579c3 */ /* 0x000e220000008800 */
[----:B------:R-:W-:Y:S01]  /*0160*/  UMOV UR4, 0x400 ;  /* 0x0000040000047882 */ /* 0x000fe20000000000 */
[----:B------:R-:W-:Y:S01]  /*0170*/  BSSY.RECONVERGENT B0, `(.L_x_1027) ;  /* 0x0000021000007945 */ /* 0x000fe20003800200 */
[----:B0-----:R-:W-:-:S06]  /*0180*/  ULEA UR4, UR5, UR4, 0x18 ;  /* 0x0000000405047291 */ /* 0x001fcc000f8ec0ff */
[----:B------:R-:W-:-:S03]  /*0190*/  LEA R12, R12, UR4, 0x6 ;  /* 0x000000040c0c7c11 */ /* 0x000fc6000f8e30ff */
[----:B---3--:R-:W-:Y:S01]  /*01a0*/  @!P1 STS.128 [UR4+0x200], R8 ;  /* 0x00020008ff009988 */ /* 0x008fe20008000c04 */
[----:B------:R-:W-:Y:S01]  /*01b0*/  BAR.SYNC.DEFER_BLOCKING 0x0 ;  /* 0x0000000000007b1d */ /* 0x000fe20000010000 */
[----:B------:R-:W-:-:S05]  /*01c0*/  ISETP.GT.U32.AND P1, PT, R13, 0x3, PT ;  /* 0x000000030d00780c */ /* 0x000fca0003f24070 */
[C-C-:B--2---:R-:W-:Y:S02]  /*01d0*/  DADD R20, R14.reuse, R16.reuse ;  /* 0x000000000e147229 */ /* 0x144fe40000000010 */
[----:B------:R-:W-:Y:S01]  /*01e0*/  DADD R16, R14, -R16 ;  /* 0x000000000e107229 */ /* 0x000fe20000000810 */
[----:B------:R-:W0:Y:S05]  /*01f0*/  LDS.128 R4, [UR4+0x200] ;  /* 0x00020004ff047984 */ /* 0x000e2a0008000c00 */
[----:B0-----:R-:W-:Y:S01]  /*0200*/  DFMA R14, R4, R20, RZ ;  /* 0x00000014040e722b */ /* 0x001fe200000000ff */
[----:B------:R-:W-:Y:S01]  /*0210*/  IMAD.SHL.U32 R20, R13, 0x8, RZ ;  /* 0x000000080d147824 */ /* 0x000fe200078e00ff */
[----:B------:R-:W-:-:S04]  /*0220*/  DFMA R16, R16, R6, RZ ;  /* 0x000000061010722b */ /* 0x000fc800000000ff */
[----:B------:R-:W-:-:S04]  /*0230*/  LOP3.LUT R19, R20, 0x1ff0, RZ, 0xc0, !PT ;  /* 0x00001ff014137812 */ /* 0x000fc800078ec0ff */
[C-C-:B------:R-:W-:Y:S01]  /*0240*/  DADD R8, R14.reuse, -R16.reuse ;  /* 0x000000000e087229 */ /* 0x140fe20000000810 */
[----:B------:R-:W-:Y:S01]  /*0250*/  IMAD.IADD R18, R12, 0x1, R19 ;  /* 0x000000010c127824 */ /* 0x000fe200078e0213 */
[----:B------:R-:W-:-:S03]  /*0260*/  DADD R16, R14, R16 ;  /* 0x000000000e107229 */ /* 0x000fc60000000010 */
[----:B------:R-:W-:Y:S01]  /*0270*/  IMAD.IADD R15, R19, 0x1, R18 ;  /* 0x00000001130f7824 */ /* 0x000fe200078e0212 */
[----:B------:R-:W-:-:S05]  /*0280*/  LEA R12, R2, R18, 0x3 ;  /* 0x00000012020c7211 */ /* 0x000fca00078e18ff */
[----:B------:R0:W-:Y:S04]  /*0290*/  STS.64 [R12+0x20], R8 ;  /* 0x000020080c007388 */ /* 0x0001e80000000a00 */
[----:B------:R0:W-:Y:S01]  /*02a0*/  STS.64 [R12], R16 ;  /* 0x000000100c007388 */ /* 0x0001e20000000a00 */
[----:B------:R-:W-:Y:S06]  /*02b0*/  BAR.SYNC.DEFER_BLOCKING 0x0 ;  /* 0x0000000000007b1d */ /* 0x000fec0000010000 */
[----:B------:R-:W-:Y:S05]  /*02c0*/  @P1 BRA `(.L_x_1028) ;  /* 0x00000000002c1947 */ /* 0x000fea0003800000 */
[----:B------:R-:W-:-:S05]  /*02d0*/  IMAD R19, R2, 0x8, R15 ;  /* 0x0000000802137824 */ /* 0x000fca00078e020f */
[----:B0-----:R-:W-:Y:S04]  /*02e0*/  LDS.64 R8, [R19] ;  /* 0x0000000013087984 */ /* 0x001fe80000000a00 */
[----:B------:R-:W0:Y:S02]  /*02f0*/  LDS.64 R10, [R19+0x10] ;  /* 0x00001000130a7984 */ /* 0x000e240000000a00 */
[C-C-:B0-----:R-:W-:Y:S02]  /*0300*/  DADD R16, R8.reuse, R10.reuse ;  /* 0x0000000008107229 */ /* 0x141fe4000000000a */
[----:B------:R-:W-:-:S06]  /*0310*/  DADD R8, R8, -R10 ;  /* 0x0000000008087229 */ /* 0x000fcc000000080a */
[----:B------:R-:W-:Y:S02]  /*0320*/  DFMA R16, R4, R16, RZ ;  /* 0x000000100410722b */ /* 0x000fe400000000ff */
[----:B------:R-:W-:-:S08]  /*0330*/  DFMA R8, R8, R6, RZ ;  /* 0x000000060808722b */ /* 0x000fd000000000ff */
[C-C-:B------:R-:W-:Y:S02]  /*0340*/  DADD R10, R16.reuse, -R8.reuse ;  /* 0x00000000100a7229 */ /* 0x140fe40000000808 */
[----:B------:R-:W-:-:S05]  /*0350*/  DADD R8, R16, R8 ;  /* 0x0000000010087229 */ /* 0x000fca0000000008 */
[----:B------:R1:W-:Y:S04]  /*0360*/  STS.64 [R19+0x10], R10 ;  /* 0x0000100a13007388 */ /* 0x0003e80000000a00 */
[----:B------:R1:W-:Y:S02]  /*0370*/  STS.64 [R19], R8 ;  /* 0x0000000813007388 */ /* 0x0003e40000000a00 */
.L_x_1028:
[----:B------:R-:W-:Y:S05]  /*0380*/  BSYNC.RECONVERGENT B0 ;  /* 0x0000000000007941 */ /* 0x000fea0003800200 */
.L_x_1027:
[----:B------:R-:W-:Y:S06]  /*0390*/  BAR.SYNC.DEFER_BLOCKING 0x0 ;  /* 0x0000000000007b1d */ /* 0x000fec0000010000 */
[----:B------:R-:W-:Y:S04]  /*03a0*/  BSSY.RECONVERGENT B0, `(.L_x_1029) ;  /* 0x0000021000007945 */ /* 0x000fe80003800200 */
[----:B------:R-:W-:Y:S05]  /*03b0*/  @P1 BRA `(.L_x_1030) ;  /* 0x00000000007c1947 */ /* 0x000fea0003800000 */
[----:B-1----:R-:W1:Y:S01]  /*03c0*/  @!P0 LDC.64 R10, c[0x0][0x388] ;  /* 0x0000e200ff0a8b82 */ /* 0x002e620000000a00 */
[----:B------:R-:W-:Y:S01]  /*03d0*/  @!P0 LOP3.LUT R13, R2, 0x2, R13, 0xf8, !PT ;  /* 0x00000002020d8812 */ /* 0x000fe200078ef80d */
[----:B------:R-:W-:-:S03]  /*03e0*/  @!P0 IMAD.SHL.U32 R14, R0, 0x8, RZ ;  /* 0x00000008000e8824 */ /* 0x000fc600078e00ff */
[----:B------:R-:W-:Y:S02]  /*03f0*/  @!P0 SHF.L.U32 R13, R13, 0x1, RZ ;  /* 0x000000010d0d8819 */ /* 0x000fe400000006ff */
[--C-:B0-----:R-:W-:Y:S01]  /*0400*/  @!P0 SHF.R.S32.HI R16, RZ, 0x1f, R14.reuse ;  /* 0x0000001fff108819 */ /* 0x101fe2000001140e */
[----:B------:R-:W0:Y:S01]  /*0410*/  @!P0 LDC.64 R8, c[0x0][0x388] ;  /* 0x0000e200ff088b82 */ /* 0x000e220000000a00 */
[----:B------:R-:W-:Y:S01]  /*0420*/  @!P0 LOP3.LUT R17, R14, R13, RZ, 0xfc, !PT ;  /* 0x0000000d0e118212 */ /* 0x000fe200078efcff */
[----:B------:R-:W-:Y:S01]  /*0430*/  @!P0 IMAD.IADD R25, R13, 0x1, R14 ;  /* 0x000000010d198824 */ /* 0x000fe200078e020e */
[----:B------:R-:W-:Y:S02]  /*0440*/  CS2R R18, SRZ ;  /* 0x0000000000127805 */ /* 0x000fe4000001ff00 */
[----:B-1----:R-:W-:-:S04]  /*0450*/  @!P0 LEA R20, P2, R17, R10, 0x3 ;  /* 0x0000000a11148211 */ /* 0x002fc800078418ff */
[----:B------:R-:W-:Y:S02]  /*0460*/  @!P0 LEA.HI.X R21, R17, R11, R16, 0x3, P2 ;  /* 0x0000000b11158211 */ /* 0x000fe400010f1c10 */
[----:B------:R-:W-:Y:S01]  /*0470*/  CS2R R16, SRZ ;  /* 0x0000000000107805 */ /* 0x000fe2000001ff00 */
[----:B0-----:R-:W-:-:S05]  /*0480*/  @!P0 IMAD.WIDE R24, R25, 0x8, R8 ;  /* 0x0000000819188825 */ /* 0x001fca00078e0208 */
[----:B------:R-:W2:Y:S04]  /*0490*/  @!P0 LDG.E.64.CONSTANT R16, desc[UR6][R20.64+0x8] ;  /* 0x0000080614108981 */ /* 0x000ea8000c1e9b00 */
[----:B------:R-:W3:Y:S01]  /*04a0*/  @!P0 LDG.E.64.CONSTANT R18, desc[UR6][R24.64] ;  /* 0x0000000618128981 */ /* 0x000ee2000c1e9b00 */
[----:B------:R-:W-:-:S05]  /*04b0*/  IMAD R13, R2, 0x10, R15 ;  /* 0x00000010020d7824 */ /* 0x000fca00078e020f */
[----:B------:R-:W0:Y:S02]  /*04c0*/  LDS.128 R8, [R13] ;  /* 0x000000000d087984 */ /* 0x000e240000000c00 */
[C-C-:B0-----:R-:W-:Y:S02]  /*04d0*/  DADD R22, R8.reuse, R10.reuse ;  /* 0x0000000008167229 */ /* 0x141fe4000000000a */
[----:B------:R-:W-:-:S06]  /*04e0*/  DADD R8, R8, -R10 ;  /* 0x0000000008087229 */ /* 0x000fcc000000080a */
[----:B------:R-:W-:Y:S02]  /*04f0*/  DFMA R22, R4, R22, RZ ;  /* 0x000000160416722b */ /* 0x000fe400000000ff */
[----:B------:R-:W-:-:S08]  /*0500*/  DFMA R8, R8, R6, RZ ;  /* 0x000000060808722b */ /* 0x000fd000000000ff */
[C-C-:B------:R-:W-:Y:S02]  /*0510*/  DADD R10, R22.reuse, -R8.reuse ;  /* 0x00000000160a7229 */ /* 0x140fe40000000808 */
[----:B------:R-:W-:-:S06]  /*0520*/  DADD R8, R22, R8 ;  /* 0x0000000016087229 */ /* 0x000fcc0000000008 */
[----:B--2---:R-:W-:-:S08]  /*0530*/  DMUL R10, R10, R16 ;  /* 0x000000100a0a7228 */ /* 0x004fd00000000000 */
[CCC-:B---3--:R-:W-:Y:S02]  /*0540*/  DFMA R16, R8.reuse, R18.reuse, -R10.reuse ;  /* 0x000000120810722b */ /* 0x1c8fe4000000080a */
[----:B------:R-:W-:-:S06]  /*0550*/  DFMA R8, R8, R18, R10 ;  /* 0x000000120808722b */ /* 0x000fcc000000000a */
[----:B------:R-:W-:Y:S02]  /*0560*/  DFMA R16, R16, R6, RZ ;  /* 0x000000061010722b */ /* 0x000fe400000000ff */
[----:B------:R-:W-:-:S08]  /*0570*/  DFMA R8, R4, R8, RZ ;  /* 0x000000080408722b */ /* 0x000fd000000000ff */
[C-C-:B------:R-:W-:Y:S02]  /*0580*/  DADD R10, -R16.reuse, R8.reuse ;  /* 0x00000000100a7229 */ /* 0x140fe40000000108 */
[----:B------:R-:W-:-:S07]  /*0590*/  DADD R8, R16, R8 ;  /* 0x0000000010087229 */ /* 0x000fce0000000008 */
[----:B------:R2:W-:Y:S04]  /*05a0*/  STS.128 [R13], R8 ;  /* 0x000000080d007388 */ /* 0x0005e80000000c00 */
.L_x_1030:
[----:B------:R-:W-:Y:S05]  /*05b0*/  BSYNC.RECONVERGENT B0 ;  /* 0x0000000000007941 */ /* 0x000fea0003800200 */
.L_x_1029:
[----:B------:R-:W-:Y:S06]  /*05c0*/  BAR.SYNC.DEFER_BLOCKING 0x0 ;  /* 0x0000000000007b1d */ /* 0x000fec0000010000 */
[----:B------:R-:W-:Y:S04]  /*05d0*/  BSSY.RECONVERGENT B0, `(.L_x_1031) ;  /* 0x000000d000007945 */ /* 0x000fe80003800200 */
[----:B------:R-:W-:Y:S05]  /*05e0*/  @P1 BRA `(.L_x_1032) ;  /* 0x00000000002c1947 */ /* 0x000fea0003800000 */
[----:B--2---:R-:W-:-:S05]  /*05f0*/  IMAD R13, R2, 0x8, R15 ;  /* 0x00000008020d7824 */ /* 0x004fca00078e020f */
[----:B01----:R-:W-:Y:S04]  /*0600*/  LDS.64 R8, [R13] ;  /* 0x000000000d087984 */ /* 0x003fe80000000a00 */
[----:B------:R-:W0:Y:S02]  /*0610*/  LDS.64 R10, [R13+0x10] ;  /* 0x000010000d0a7984 */ /* 0x000e240000000a00 */
[C-C-:B0-----:R-:W-:Y:S02]  /*0620*/  DADD R14, R8.reuse, -R10.reuse ;  /* 0x00000000080e7229 */ /* 0x141fe4000000080a */
[----:B------:R-:W-:-:S06]  /*0630*/  DADD R8, R8, R10 ;  /* 0x0000000008087229 */ /* 0x000fcc000000000a */
[----:B------:R-:W-:Y:S02]  /*0640*/  DFMA R14, R14, R6, RZ ;  /* 0x000000060e0e722b */ /* 0x000fe400000000ff */
[----:B------:R-:W-:-:S08]  /*0650*/  DFMA R8, R4, R8, RZ ;  /* 0x000000080408722b */ /* 0x000fd000000000ff */
[C-C-:B------:R-:W-:Y:S02]  /*0660*/  DADD R10, -R14.reuse, R8.reuse ;  /* 0x000000000e0a7229 */ /* 0x140fe40000000108 */
[----:B------:R-:W-:-:S05]  /*0670*/  DADD R8, R14, R8 ;  /* 0x000000000e087229 */ /* 0x000fca0000000008 */
[----:B------:R3:W-:Y:S04]  /*0680*/  STS.64 [R13+0x10], R10 ;  /* 0x0000100a0d007388 */ /* 0x0007e80000000a00 */
[----:B------:R3:W-:Y:S02]  /*0690*/  STS.64 [R13], R8 ;  /* 0x000000080d007388 */ /* 0x0007e40000000a00 */
.L_x_1032:
[----:B------:R-:W-:Y:S05]  /*06a0*/  BSYNC.RECONVERGENT B0 ;  /* 0x0000000000007941 */ /* 0x000fea0003800200 */
.L_x_1031:
[----:B------:R-:W-:Y:S06]  /*06b0*/  BAR.SYNC.DEFER_BLOCKING 0x0 ;  /* 0x0000000000007b1d */ /* 0x000fec0000010000 */
[----:B-123--:R1:W2:Y:S04]  /*06c0*/  LDS.64 R10, [R12] ;  /* 0x000000000c0a7984 */ /* 0x00e2a80000000a00 */
[----:B------:R1:W3:Y:S01]  /*06d0*/  LDS.64 R14, [R12+0x20] ;  /* 0x000020000c0e7984 */ /* 0x0002e20000000a00 */
[----:B------:R-:W-:Y:S05]  /*06e0*/  @P0 EXIT ;  /* 0x000000000000094d */ /* 0x000fea0003800000 */
[----:B0-----:R-:W0:Y:S01]  /*06f0*/  LDC.64 R8, c[0x0][0x3a8] ;  /* 0x0000ea00ff087b82 */ /* 0x001e220000000a00 */
[C-C-:B-123--:R-:W-:Y:S01]  /*0700*/  DADD R12, R10.reuse, -R14.reuse ;  /* 0x000000000a0c7229 */ /* 0x14efe2000000080e */
[----:B------:R-:W-:Y:S01]  /*0710*/  IADD3 R3, PT, PT, R2, R3, RZ ;  /* 0x0000000302037210 */ /* 0x000fe20007ffe0ff */
[----:B------:R-:W-:-:S06]  /*0720*/  DADD R10, R10, R14 ;  /* 0x000000000a0a7229 */ /* 0x000fcc000000000e */
[----:B------:R-:W-:Y:S02]  /*0730*/  DFMA R12, R12, R6, RZ ;  /* 0x000000060c0c722b */ /* 0x000fe400000000ff */
[----:B------:R-:W-:Y:S01]  /*0740*/  DFMA R10, R4, R10, RZ ;  /* 0x0000000a040a722b */ /* 0x000fe200000000ff */
[----:B------:R-:W-:-:S07]  /*0750*/  IMAD R5, R0, 0x8, R3 ;  /* 0x0000000800057824 */ /* 0x000fce00078e0203 */
[C-C-:B------:R-:W-:Y:S02]  /*0760*/  DADD R2, R12.reuse, R10.reuse ;  /* 0x000000000c027229 */ /* 0x140fe4000000000a */
[----:B------:R-:W-:Y:S01]  /*0770*/  DADD R10, -R12, R10 ;  /* 0x000000000c0a7229 */ /* 0x000fe2000000010a */
[----:B0-----:R-:W-:-:S05]  /*0780*/  IMAD.WIDE R8, R5, 0x8, R8 ;  /* 0x0000000805087825 */ /* 0x001fca00078e0208 */
[----:B------:R-:W-:Y:S04]  /*0790*/  STG.E.64 desc[UR6][R8.64], R2 ;  /* 0x0000000208007986 */ /* 0x000fe8000c101b06 */
[----:B------:R-:W-:Y:S01]  /*07a0*/  STG.E.64 desc[UR6][R8.64+0x20], R10 ;  /* 0x0000200a08007986 */ /* 0x000fe2000c101b06 */
[----:B------:R-:W-:Y:S05]  /*07b0*/  EXIT ;  /* 0x000000000000794d */ /* 0x000fea0003800000 */
.L_x_1033:
        /* <DEDUP_REMOVED lines=12> */
.L_x_1145:


//--------------------- .text._Z20nothingVerboseKerneliPdS_ --------------------------
	.section	.text._Z20nothingVerboseKerneliPdS_,"ax",@progbits
	.align	128
        .global         _Z20nothingVerboseKerneliPdS_
        .type           _Z20nothingVerboseKerneliPdS_,@function
        .size           _Z20nothingVerboseKerneliPdS_,(.L_x_1146 - _Z20nothingVerboseKerneliPdS_)
        .other          _Z20nothingVerboseKerneliPdS_,@"STO_CUDA_ENTRY STV_DEFAULT"
_Z20nothingVerboseKerneliPdS_:
.text._Z20nothingVerboseKerneliPdS_:
[----:B------:R-:W-:Y:S08]  /*0000*/  LDC R1, c[0x0][0x37c] ;  /* 0x0000df00ff017b82 */ /* 0x000ff00000000800 */
[----:B------:R-:W0:Y:S01]  /*0010*/  LDC R0, c[0x0][0x380] ;  /* 0x0000e000ff007b82 */ /* 0x000e220000000800 */
[----:B------:R-:W1:Y:S01]  /*0020*/  LDCU.64 UR6, c[0x0][0x358] ;  /* 0x00006b00ff0677ac */ /* 0x000e620008000a00 */
[----:B0-----:R-:W-:-:S02]  /*0030*/  ISETP.NE.AND P0, PT, R0, 0x3ff, PT ;  /* 0x000003ff0000780c */ /* 0x001fc40003f05270 */
[C---:B------:R-:W-:Y:S02]  /*0040*/  ISETP.NE.AND P1, PT, R0.reuse, 0xdc1, PT ;  /* 0x00000dc10000780c */ /* 0x040fe40003f25270 */
[----:B------:R-:W-:-:S04]  /*0050*/  ISETP.EQ.OR P0, PT, R0, -0x1, !P0 ;  /* 0xffffffff0000780c */ /* 0x000fc80004702670 */
[----:B------:R-:W-:-:S13]  /*0060*/  ISETP.EQ.OR P0, PT, R0, -0x1bba, P0 ;  /* 0xffffe4460000780c */ /* 0x000fda0000702670 */
[----:B-1----:R-:W-:Y:S05]  /*0070*/  @!P0 EXIT P1 ;  /* 0x000000000000894d */ /* 0x002fea0000800000 */
[----:B------:R-:W0:Y:S01]  /*0080*/  S2R R0, SR_TID.Y ;  /* 0x0000000000007919 */ /* 0x000e220000002200 */
[----:B------:R-:W1:Y:S01]  /*0090*/  LDC R3, c[0x0][0x360] ;  /* 0x0000d800ff037b82 */ /* 0x000e620000000800 */
[----:B------:R-:W1:Y:S07]  /*00a0*/  S2R R2, SR_TID.X ;  /* 0x0000000000027919 */ /* 0x000e6e0000002100 */
[----:B------:R-:W1:Y:S08]  /*00b0*/  S2UR UR4, SR_CTAID.X ;  /* 0x00000000000479c3 */ /* 0x000e700000002500 */
[----:B------:R-:W0:Y:S08]  /*00c0*/  LDC R5, c[0x0][0x364] ;  /* 0x0000d900ff057b82 */ /* 0x000e300000000800 */
[----:B------:R-:W2:Y:S01]  /*00d0*/  LDC.64 R6, c[0x0][0x388] ;  /* 0x0000e200ff067b82 */ /* 0x000ea20000000a00 */
[----:B-1----:R-:W-:-:S02]  /*00e0*/  IMAD R2, R3, UR4, R2 ;  /* 0x0000000403027c24 */ /* 0x002fc4000f8e0202 */
[----:B0-----:R-:W-:-:S04]  /*00f0*/  IMAD R0, R5, UR4, R0 ;  /* 0x0000000405007c24 */ /* 0x001fc8000f8e0200 */
[----:B------:R-:W-:Y:S08]  /*0100*/  I2F.F64.U32 R2, R2 ;  /* 0x0000000200027312 */ /* 0x000ff00000201800 */
[----:B------:R-:W0:Y:S02]  /*0110*/  I2F.F64.U32 R4, R0 ;  /* 0x0000000000047312 */ /* 0x000e240000201800 */
[----:B0-----:R-:W-:-:S08]  /*0120*/  DMUL R4, R4, R4 ;  /* 0x0000000404047228 */ /* 0x001fd00000000000 */
[----:B------:R-:W-:-:S07]  /*0130*/  DFMA R4, R2, R2, -R4 ;  /* 0x000000020204722b */ /* 0x000fce0000000804 */
[----:B--2---:R-:W-:Y:S01]  /*0140*/  STG.E.64 desc[UR6][R6.64], R4 ;  /* 0x0000000406007986 */ /* 0x004fe2000c101b06 */
[----:B------:R-:W-:Y:S05]  /*0150*/  EXIT ;  /* 0x000000000000794d */ /* 0x000fea0003800000 */
.L_x_1034:
        /* <DEDUP_REMOVED lines=10> */
.L_x_1146:


//--------------------- .text._Z13nothingKernelv  --------------------------
	.section	.text._Z13nothingKernelv,"ax",@progbits
	.align	128
        .global         _Z13nothingKernelv
        .type           _Z13nothingKernelv,@function
        .size           _Z13nothingKernelv,(.L_x_1147 - _Z13nothingKernelv)
        .other          _Z13nothingKernelv,@"STO_CUDA_ENTRY STV_DEFAULT"
_Z13nothingKernelv:
.text._Z13nothingKernelv:
[----:B------:R-:W-:Y:S01]  /*0000*/  LDC R1, c[0x0][0x37c] ;  /* 0x0000df00ff017b82 */ /* 0x000fe20000000800 */
[----:B------:R-:W-:Y:S05]  /*0010*/  EXIT ;  /* 0x000000000000794d */ /* 0x000fea0003800000 */
.L_x_1035:
        /* <DEDUP_REMOVED lines=14> */
.L_x_1147:


//--------------------- .nv.shared._Z32massMatrixMultiplyConstantKernelILi12ELi16ELi1EEviPKdS1_S1_S1_Pd --------------------------
	.section	.nv.shared._Z32massMatrixMultiplyConstantKernelILi12ELi16ELi1EEviPKdS1_S1_S1_Pd,"aw",@nobits
	.sectionflags	@""
	.align	8
.nv.shared._Z32massMatrixMultiplyConstantKernelILi12ELi16ELi1EEviPKdS1_S1_S1_Pd:
	.zero		35840


//--------------------- .nv.shared.reserved.0     --------------------------
	.section	.nv.shared.reserved.0,"aw",@nobits
	.weak		__nv_reservedSMEM_offset_0_alias
	.size		__nv_reservedSMEM_offset_0_alias, 0, 64
	.other		__nv_reservedSMEM_offset_0_alias,@"STO_CUDA_RESERVED_SHARED STV_DEFAULT"
__nv_reservedSMEM_offset_0_alias:
	.zero		0
	.zero		64


//--------------------- .nv.shared._Z32massMatrixMultiplyRegisterKernelILi12ELi16ELi1EEviPKdS1_S1_S1_Pd --------------------------
	.section	.nv.shared._Z32massMatrixMultiplyRegisterKernelILi12ELi16ELi1EEviPKdS1_S1_S1_Pd,"aw",@nobits
	.sectionflags	@""
	.align	8
.nv.shared._Z32massMatrixMultiplyRegisterKernelILi12ELi16ELi1EEviPKdS1_S1_S1_Pd:
	.zero		36608


//--------------------- .nv.shared._Z32massMatrixMultiplyConstantKernelILi12ELi15ELi1EEviPKdS1_S1_S1_Pd --------------------------
	.section	.nv.shared._Z32massMatrixMultiplyConstantKernelILi12ELi15ELi1EEviPKdS1_S1_S1_Pd,"aw",@nobits
	.sectionflags	@""
	.align	8
.nv.shared._Z32massMatrixMultiplyConstantKernelILi12ELi15ELi1EEviPKdS1_S1_S1_Pd:
	.zero		28024


//--------------------- .nv.shared._Z32massMatrixMultiplyRegisterKernelILi12ELi15ELi1EEviPKdS1_S1_S1_Pd --------------------------
	.section	.nv.shared._Z32massMatrixMultiplyRegisterKernelILi12ELi15ELi1EEviPKdS1_S1_S1_Pd,"aw",@nobits
	.sectionflags	@""
	.align	8
.nv.shared._Z32massMatrixMultiplyRegisterKernelILi12ELi15ELi1EEviPKdS1_S1_S1_Pd:
	.zero		28792


//--------------------- .nv.shared._Z32massMatrixMultiplyConstantKernelILi12ELi14ELi1EEviPKdS1_S1_S1_Pd --------------------------
	.section	.nv.shared._Z32massMatrixMultiplyConstantKernelILi12ELi14ELi1EEviPKdS1_S1_S1_Pd,"aw",@nobits
	.sectionflags	@""
	.align	8
.nv.shared._Z32massMatrixMultiplyConstantKernelILi12ELi14ELi1EEviPKdS1_S1_S1_Pd:
	.zero		22976


//--------------------- .nv.shared._Z32massMatrixMultiplyRegisterKernelILi12ELi14ELi1EEviPKdS1_S1_S1_Pd --------------------------
	.section	.nv.shared._Z32massMatrixMultiplyRegisterKernelILi12ELi14ELi1EEviPKdS1_S1_S1_Pd,"aw",@nobits
	.sectionflags	@""
	.align	8
.nv.shared._Z32massMatrixMultiplyRegisterKernelILi12ELi14ELi1EEviPKdS1_S1_S1_Pd:
	.zero		23648


//--------------------- .nv.shared._Z32massMatrixMultiplyConstantKernelILi12ELi13ELi1EEviPKdS1_S1_S1_Pd --------------------------
	.section	.nv.shared._Z32massMatrixMultiplyConstantKernelILi12ELi13ELi1EEviPKdS1_S1_S1_Pd,"aw",@nobits
	.sectionflags	@""
	.align	8
.nv.shared._Z32massMatrixMultiplyConstantKernelILi12ELi13ELi1EEviPKdS1_S1_S1_Pd:
	.zero		18600


//--------------------- .nv.shared._Z32massMatrixMultiplyRegisterKernelILi12ELi13ELi1EEviPKdS1_S1_S1_Pd --------------------------
	.section	.nv.shared._Z32massMatrixMultiplyRegisterKernelILi12ELi13ELi1EEviPKdS1_S1_S1_Pd,"aw",@nobits
	.sectionflags	@""
	.align	8
.nv.shared._Z32massMatrixMultiplyRegisterKernelILi12ELi13ELi1EEviPKdS1_S1_S1_Pd:
	.zero		19272


//--------------------- .nv.shared._Z32massMatrixMultiplyConstantKernelILi12ELi12ELi1EEviPKdS1_S1_S1_Pd --------------------------
	.section	.nv.shared._Z32massMatrixMultiplyConstantKernelILi12ELi12ELi1EEviPKdS1_S1_S1_Pd,"aw",@nobits
	.sectionflags	@""
	.align	8
.nv.shared._Z32massMatrixMultiplyConstantKernelILi12ELi12ELi1EEviPKdS1_S1_S1_Pd:
	.zero		16000


//--------------------- .nv.shared._Z32massMatrixMultiplyRegisterKernelILi12ELi12ELi1EEviPKdS1_S1_S1_Pd --------------------------
	.section	.nv.shared._Z32massMatrixMultiplyRegisterKernelILi12ELi12ELi1EEviPKdS1_S1_S1_Pd,"aw",@nobits
	.sectionflags	@""
	.align	8
.nv.shared._Z32massMatrixMultiplyRegisterKernelILi12ELi12ELi1EEviPKdS1_S1_S1_Pd:
	.zero		16576


//--------------------- .nv.shared._Z32massMatrixMultiplyConstantKernelILi11ELi15ELi1EEviPKdS1_S1_S1_Pd --------------------------
	.section	.nv.shared._Z32massMatrixMultiplyConstantKernelILi11ELi15ELi1EEviPKdS1_S1_S1_Pd,"aw",@nobits
	.sectionflags	@""
	.align	8
.nv.shared._Z32massMatrixMultiplyConstantKernelILi11ELi15ELi1EEviPKdS1_S1_S1_Pd:
	.zero		28024


//--------------------- .nv.shared._Z32massMatrixMultiplyRegisterKernelILi11ELi15ELi1EEviPKdS1_S1_S1_Pd --------------------------
	.section	.nv.shared._Z32massMatrixMultiplyRegisterKernelILi11ELi15ELi1EEviPKdS1_S1_S1_Pd,"aw",@nobits
	.sectionflags	@""
	.align	8
.nv.shared._Z32massMatrixMultiplyRegisterKernelILi11ELi15ELi1EEviPKdS1_S1_S1_Pd:
	.zero		28792


//--------------------- .nv.shared._Z32massMatrixMultiplyConstantKernelILi11ELi14ELi1EEviPKdS1_S1_S1_Pd --------------------------
	.section	.nv.shared._Z32massMatrixMultiplyConstantKernelILi11ELi14ELi1EEviPKdS1_S1_S1_Pd,"aw",@nobits
	.sectionflags	@""
	.align	8
.nv.shared._Z32massMatrixMultiplyConstantKernelILi11ELi14ELi1EEviPKdS1_S1_S1_Pd:
	.zero		22976


//--------------------- .nv.shared._Z32massMatrixMultiplyRegisterKernelILi11ELi14ELi1EEviPKdS1_S1_S1_Pd --------------------------
	.section	.nv.shared._Z32massMatrixMultiplyRegisterKernelILi11ELi14ELi1EEviPKdS1_S1_S1_Pd,"aw",@nobits
	.sectionflags	@""
	.align	8
.nv.shared._Z32massMatrixMultiplyRegisterKernelILi11ELi14ELi1EEviPKdS1_S1_S1_Pd:
	.zero		23648


//--------------------- .nv.shared._Z32massMatrixMultiplyConstantKernelILi11ELi13ELi1EEviPKdS1_S1_S1_Pd --------------------------
	.section	.nv.shared._Z32massMatrixMultiplyConstantKernelILi11ELi13ELi1EEviPKdS1_S1_S1_Pd,"aw",@nobits
	.sectionflags	@""
	.align	8
.nv.shared._Z32massMatrixMultiplyConstantKernelILi11ELi13ELi1EEviPKdS1_S1_S1_Pd:
	.zero		18600


//--------------------- .nv.shared._Z32massMatrixMultiplyRegisterKernelILi11ELi13ELi1EEviPKdS1_S1_S1_Pd --------------------------
	.section	.nv.shared._Z32massMatrixMultiplyRegisterKernelILi11ELi13ELi1EEviPKdS1_S1_S1_Pd,"aw",@nobits
	.sectionflags	@""
	.align	8
.nv.shared._Z32massMatrixMultiplyRegisterKernelILi11ELi13ELi1EEviPKdS1_S1_S1_Pd:
	.zero		19272


//--------------------- .nv.shared._Z32massMatrixMultiplyConstantKernelILi11ELi12ELi1EEviPKdS1_S1_S1_Pd --------------------------
	.section	.nv.shared._Z32massMatrixMultiplyConstantKernelILi11ELi12ELi1EEviPKdS1_S1_S1_Pd,"aw",@nobits
	.sectionflags	@""
	.align	8
.nv.shared._Z32massMatrixMultiplyConstantKernelILi11ELi12ELi1EEviPKdS1_S1_S1_Pd:
	.zero		16000


//--------------------- .nv.shared._Z32massMatrixMultiplyRegisterKernelILi11ELi12ELi1EEviPKdS1_S1_S1_Pd --------------------------
	.section	.nv.shared._Z32massMatrixMultiplyRegisterKernelILi11ELi12ELi1EEviPKdS1_S1_S1_Pd,"aw",@nobits
	.sectionflags	@""
	.align	8
.nv.shared._Z32massMatrixMultiplyRegisterKernelILi11ELi12ELi1EEviPKdS1_S1_S1_Pd:
	.zero		16576


//--------------------- .nv.shared._Z32massMatrixMultiplyConstantKernelILi11ELi11ELi1EEviPKdS1_S1_S1_Pd --------------------------
	.section	.nv.shared._Z32massMatrixMultiplyConstantKernelILi11ELi11ELi1EEviPKdS1_S1_S1_Pd,"aw",@nobits
	.sectionflags	@""
	.align	8
.nv.shared._Z32massMatrixMultiplyConstantKernelILi11ELi11ELi1EEviPKdS1_S1_S1_Pd:
	.zero		11672


//--------------------- .nv.shared._Z32massMatrixMultiplyRegisterKernelILi11ELi11ELi1EEviPKdS1_S1_S1_Pd --------------------------
	.section	.nv.shared._Z32massMatrixMultiplyRegisterKernelILi11ELi11ELi1EEviPKdS1_S1_S1_Pd,"aw",@nobits
	.sectionflags	@""
	.align	8
.nv.shared._Z32massMatrixMultiplyRegisterKernelILi11ELi11ELi1EEviPKdS1_S1_S1_Pd:
	.zero		12248


//--------------------- .nv.shared._Z32massMatrixMultiplyConstantKernelILi10ELi14ELi1EEviPKdS1_S1_S1_Pd --------------------------
	.section	.nv.shared._Z32massMatrixMultiplyConstantKernelILi10ELi14ELi1EEviPKdS1_S1_S1_Pd,"aw",@nobits
	.sectionflags	@""
	.align	8
.nv.shared._Z32massMatrixMultiplyConstantKernelILi10ELi14ELi1EEviPKdS1_S1_S1_Pd:
	.zero		22976


//--------------------- .nv.shared._Z32massMatrixMultiplyRegisterKernelILi10ELi14ELi1EEviPKdS1_S1_S1_Pd --------------------------
	.section	.nv.shared._Z32massMatrixMultiplyRegisterKernelILi10ELi14ELi1EEviPKdS1_S1_S1_Pd,"aw",@nobits
	.sectionflags	@""
	.align	8
.nv.shared._Z32massMatrixMultiplyRegisterKernelILi10ELi14ELi1EEviPKdS1_S1_S1_Pd:
	.zero		23536


//--------------------- .nv.shared._Z32massMatrixMultiplyConstantKernelILi10ELi13ELi1EEviPKdS1_S1_S1_Pd --------------------------
	.section	.nv.shared._Z32massMatrixMultiplyConstantKernelILi10ELi13ELi1EEviPKdS1_S1_S1_Pd,"aw",@nobits
	.sectionflags	@""
	.align	8
.nv.shared._Z32massMatrixMultiplyConstantKernelILi10ELi13ELi1EEviPKdS1_S1_S1_Pd:
	.zero		18600


//--------------------- .nv.shared._Z32massMatrixMultiplyRegisterKernelILi10ELi13ELi1EEviPKdS1_S1_S1_Pd --------------------------
	.section	.nv.shared._Z32massMatrixMultiplyRegisterKernelILi10ELi13ELi1EEviPKdS1_S1_S1_Pd,"aw",@nobits
	.sectionflags	@""
	.align	8
.nv.shared._Z32massMatrixMultiplyRegisterKernelILi10ELi13ELi1EEviPKdS1_S1_S1_Pd:
	.zero		19160


//--------------------- .nv.shared._Z32massMatrixMultiplyConstantKernelILi10ELi12ELi1EEviPKdS1_S1_S1_Pd --------------------------
	.section	.nv.shared._Z32massMatrixMultiplyConstantKernelILi10ELi12ELi1EEviPKdS1_S1_S1_Pd,"aw",@nobits
	.sectionflags	@""
	.align	8
.nv.shared._Z32massMatrixMultiplyConstantKernelILi10ELi12ELi1EEviPKdS1_S1_S1_Pd:
	.zero		16000


//--------------------- .nv.shared._Z32massMatrixMultiplyRegisterKernelILi10ELi12ELi1EEviPKdS1_S1_S1_Pd --------------------------
	.section	.nv.shared._Z32massMatrixMultiplyRegisterKernelILi10ELi12ELi1EEviPKdS1_S1_S1_Pd,"aw",@nobits
	.sectionflags	@""
	.align	8
.nv.shared._Z32massMatrixMultiplyRegisterKernelILi10ELi12ELi1EEviPKdS1_S1_S1_Pd:
	.zero		16480


//--------------------- .nv.shared._Z32massMatrixMultiplyConstantKernelILi10ELi11ELi1EEviPKdS1_S1_S1_Pd --------------------------
	.section	.nv.shared._Z32massMatrixMultiplyConstantKernelILi10ELi11ELi1EEviPKdS1_S1_S1_Pd,"aw",@nobits
	.sectionflags	@""
	.align	8
.nv.shared._Z32massMatrixMultiplyConstantKernelILi10ELi11ELi1EEviPKdS1_S1_S1_Pd:
	.zero		11672


//--------------------- .nv.shared._Z32massMatrixMultiplyRegisterKernelILi10ELi11ELi1EEviPKdS1_S1_S1_Pd --------------------------
	.section	.nv.shared._Z32massMatrixMultiplyRegisterKernelILi10ELi11ELi1EEviPKdS1_S1_S1_Pd,"aw",@nobits
	.sectionflags	@""
	.align	8
.nv.shared._Z32massMatrixMultiplyRegisterKernelILi10ELi11ELi1EEviPKdS1_S1_S1_Pd:
	.zero		12152


//--------------------- .nv.shared._Z32massMatrixMultiplyConstantKernelILi10ELi10ELi1EEviPKdS1_S1_S1_Pd --------------------------
	.section	.nv.shared._Z32massMatrixMultiplyConstantKernelILi10ELi10ELi1EEviPKdS1_S1_S1_Pd,"aw",@nobits
	.sectionflags	@""
	.align	8
.nv.shared._Z32massMatrixMultiplyConstantKernelILi10ELi10ELi1EEviPKdS1_S1_S1_Pd:
	.zero		9024


//--------------------- .nv.shared._Z32massMatrixMultiplyRegisterKernelILi10ELi10ELi1EEviPKdS1_S1_S1_Pd --------------------------
	.section	.nv.shared._Z32massMatrixMultiplyRegisterKernelILi10ELi10ELi1EEviPKdS1_S1_S1_Pd,"aw",@nobits
	.sectionflags	@""
	.align	8
.nv.shared._Z32massMatrixMultiplyRegisterKernelILi10ELi10ELi1EEviPKdS1_S1_S1_Pd:
	.zero		9424


//--------------------- .nv.shared._Z32massMatrixMultiplyConstantKernelILi9ELi13ELi1EEviPKdS1_S1_S1_Pd --------------------------
	.section	.nv.shared._Z32massMatrixMultiplyConstantKernelILi9ELi13ELi1EEviPKdS1_S1_S1_Pd,"aw",@nobits
	.sectionflags	@""
	.align	8
.nv.shared._Z32massMatrixMultiplyConstantKernelILi9ELi13ELi1EEviPKdS1_S1_S1_Pd:
	.zero		18600


//--------------------- .nv.shared._Z32massMatrixMultiplyRegisterKernelILi9ELi13ELi1EEviPKdS1_S1_S1_Pd --------------------------
	.section	.nv.shared._Z32massMatrixMultiplyRegisterKernelILi9ELi13ELi1EEviPKdS1_S1_S1_Pd,"aw",@nobits
	.sectionflags	@""
	.align	8
.nv.shared._Z32massMatrixMultiplyRegisterKernelILi9ELi13ELi1EEviPKdS1_S1_S1_Pd:
	.zero		19160


//--------------------- .nv.shared._Z32massMatrixMultiplyConstantKernelILi9ELi12ELi1EEviPKdS1_S1_S1_Pd --------------------------
	.section	.nv.shared._Z32massMatrixMultiplyConstantKernelILi9ELi12ELi1EEviPKdS1_S1_S1_Pd,"aw",@nobits
	.sectionflags	@""
	.align	8
.nv.shared._Z32massMatrixMultiplyConstantKernelILi9ELi12ELi1EEviPKdS1_S1_S1_Pd:
	.zero		16000


//--------------------- .nv.shared._Z32massMatrixMultiplyRegisterKernelILi9ELi12ELi1EEviPKdS1_S1_S1_Pd --------------------------
	.section	.nv.shared._Z32massMatrixMultiplyRegisterKernelILi9ELi12ELi1EEviPKdS1_S1_S1_Pd,"aw",@nobits
	.sectionflags	@""
	.align	8
.nv.shared._Z32massMatrixMultiplyRegisterKernelILi9ELi12ELi1EEviPKdS1_S1_S1_Pd:
	.zero		16480


//--------------------- .nv.shared._Z32massMatrixMultiplyConstantKernelILi9ELi11ELi1EEviPKdS1_S1_S1_Pd --------------------------
	.section	.nv.shared._Z32massMatrixMultiplyConstantKernelILi9ELi11ELi1EEviPKdS1_S1_S1_Pd,"aw",@nobits
	.sectionflags	@""
	.align	8
.nv.shared._Z32massMatrixMultiplyConstantKernelILi9ELi11ELi1EEviPKdS1_S1_S1_Pd:
	.zero		11672


//--------------------- .nv.shared._Z32massMatrixMultiplyRegisterKernelILi9ELi11ELi1EEviPKdS1_S1_S1_Pd --------------------------
	.section	.nv.shared._Z32massMatrixMultiplyRegisterKernelILi9ELi11ELi1EEviPKdS1_S1_S1_Pd,"aw",@nobits
	.sectionflags	@""
	.align	8
.nv.shared._Z32massMatrixMultiplyRegisterKernelILi9ELi11ELi1EEviPKdS1_S1_S1_Pd:
	.zero		12152


//--------------------- .nv.shared._Z32massMatrixMultiplyConstantKernelILi9ELi10ELi1EEviPKdS1_S1_S1_Pd --------------------------
	.section	.nv.shared._Z32massMatrixMultiplyConstantKernelILi9ELi10ELi1EEviPKdS1_S1_S1_Pd,"aw",@nobits
	.sectionflags	@""
	.align	8
.nv.shared._Z32massMatrixMultiplyConstantKernelILi9ELi10ELi1EEviPKdS1_S1_S1_Pd:
	.zero		9024


//--------------------- .nv.shared._Z32massMatrixMultiplyRegisterKernelILi9ELi10ELi1EEviPKdS1_S1_S1_Pd --------------------------
	.section	.nv.shared._Z32massMatrixMultiplyRegisterKernelILi9ELi10ELi1EEviPKdS1_S1_S1_Pd,"aw",@nobits
	.sectionflags	@""
	.align	8
.nv.shared._Z32massMatrixMultiplyRegisterKernelILi9ELi10ELi1EEviPKdS1_S1_S1_Pd:
	.zero		9424


//--------------------- .nv.shared._Z32massMatrixMultiplyConstantKernelILi9ELi9ELi1EEviPKdS1_S1_S1_Pd --------------------------
	.section	.nv.shared._Z32massMatrixMultiplyConstantKernelILi9ELi9ELi1EEviPKdS1_S1_S1_Pd,"aw",@nobits
	.sectionflags	@""
	.align	8
.nv.shared._Z32massMatrixMultiplyConstantKernelILi9ELi9ELi1EEviPKdS1_S1_S1_Pd:
	.zero		6856


//--------------------- .nv.shared._Z32massMatrixMultiplyRegisterKernelILi9ELi9ELi1EEviPKdS1_S1_S1_Pd --------------------------
	.section	.nv.shared._Z32massMatrixMultiplyRegisterKernelILi9ELi9ELi1EEviPKdS1_S1_S1_Pd,"aw",@nobits
	.sectionflags	@""
	.align	8
.nv.shared._Z32massMatrixMultiplyRegisterKernelILi9ELi9ELi1EEviPKdS1_S1_S1_Pd:
	.zero		7256


//--------------------- .nv.shared._Z32massMatrixMultiplyConstantKernelILi8ELi12ELi1EEviPKdS1_S1_S1_Pd --------------------------
	.section	.nv.shared._Z32massMatrixMultiplyConstantKernelILi8ELi12ELi1EEviPKdS1_S1_S1_Pd,"aw",@nobits
	.sectionflags	@""
	.align	8
.nv.shared._Z32massMatrixMultiplyConstantKernelILi8ELi12ELi1EEviPKdS1_S1_S1_Pd:
	.zero		16000


//--------------------- .nv.shared._Z32massMatrixMultiplyRegisterKernelILi8ELi12ELi1EEviPKdS1_S1_S1_Pd --------------------------
	.section	.nv.shared._Z32massMatrixMultiplyRegisterKernelILi8ELi12ELi1EEviPKdS1_S1_S1_Pd,"aw",@nobits
	.sectionflags	@""
	.align	8
.nv.shared._Z32massMatrixMultiplyRegisterKernelILi8ELi12ELi1EEviPKdS1_S1_S1_Pd:
	.zero		16384


//--------------------- .nv.shared._Z32massMatrixMultiplyConstantKernelILi8ELi11ELi1EEviPKdS1_S1_S1_Pd --------------------------
	.section	.nv.shared._Z32massMatrixMultiplyConstantKernelILi8ELi11ELi1EEviPKdS1_S1_S1_Pd,"aw",@nobits
	.sectionflags	@""
	.align	8
.nv.shared._Z32massMatrixMultiplyConstantKernelILi8ELi11ELi1EEviPKdS1_S1_S1_Pd:
	.zero		11672


//--------------------- .nv.shared._Z32massMatrixMultiplyRegisterKernelILi8ELi11ELi1EEviPKdS1_S1_S1_Pd --------------------------
	.section	.nv.shared._Z32massMatrixMultiplyRegisterKernelILi8ELi11ELi1EEviPKdS1_S1_S1_Pd,"aw",@nobits
	.sectionflags	@""
	.align	8
.nv.shared._Z32massMatrixMultiplyRegisterKernelILi8ELi11ELi1EEviPKdS1_S1_S1_Pd:
	.zero		12056


//--------------------- .nv.shared._Z32massMatrixMultiplyConstantKernelILi8ELi10ELi1EEviPKdS1_S1_S1_Pd --------------------------
	.section	.nv.shared._Z32massMatrixMultiplyConstantKernelILi8ELi10ELi1EEviPKdS1_S1_S1_Pd,"aw",@nobits
	.sectionflags	@""
	.align	8
.nv.shared._Z32massMatrixMultiplyConstantKernelILi8ELi10ELi1EEviPKdS1_S1_S1_Pd:
	.zero		9024


//--------------------- .nv.shared._Z32massMatrixMultiplyRegisterKernelILi8ELi10ELi1EEviPKdS1_S1_S1_Pd --------------------------
	.section	.nv.shared._Z32massMatrixMultiplyRegisterKernelILi8ELi10ELi1EEviPKdS1_S1_S1_Pd,"aw",@nobits
	.sectionflags	@""
	.align	8
.nv.shared._Z32massMatrixMultiplyRegisterKernelILi8ELi10ELi1EEviPKdS1_S1_S1_Pd:
	.zero		9344


//--------------------- .nv.shared._Z32massMatrixMultiplyConstantKernelILi8ELi9ELi1EEviPKdS1_S1_S1_Pd --------------------------
	.section	.nv.shared._Z32massMatrixMultiplyConstantKernelILi8ELi9ELi1EEviPKdS1_S1_S1_Pd,"aw",@nobits
	.sectionflags	@""
	.align	8
.nv.shared._Z32massMatrixMultiplyConstantKernelILi8ELi9ELi1EEviPKdS1_S1_S1_Pd:
	.zero		6856


//--------------------- .nv.shared._Z32massMatrixMultiplyRegisterKernelILi8ELi9ELi1EEviPKdS1_S1_S1_Pd --------------------------
	.section	.nv.shared._Z32massMatrixMultiplyRegisterKernelILi8ELi9ELi1EEviPKdS1_S1_S1_Pd,"aw",@nobits
	.sectionflags	@""
	.align	8
.nv.shared._Z32massMatrixMultiplyRegisterKernelILi8ELi9ELi1EEviPKdS1_S1_S1_Pd:
	.zero		7176


//--------------------- .nv.shared._Z32massMatrixMultiplyConstantKernelILi8ELi8ELi1EEviPKdS1_S1_S1_Pd --------------------------
	.section	.nv.shared._Z32massMatrixMultiplyConstantKernelILi8ELi8ELi1EEviPKdS1_S1_S1_Pd,"aw",@nobits
	.sectionflags	@""
	.align	8
.nv.shared._Z32massMatrixMultiplyConstantKernelILi8ELi8ELi1EEviPKdS1_S1_S1_Pd:
	.zero		5632


//--------------------- .nv.shared._Z32massMatrixMultiplyRegisterKernelILi8ELi8ELi1EEviPKdS1_S1_S1_Pd --------------------------
	.section	.nv.shared._Z32massMatrixMultiplyRegisterKernelILi8ELi8ELi1EEviPKdS1_S1_S1_Pd,"aw",@nobits
	.sectionflags	@""
	.align	8
.nv.shared._Z32massMatrixMultiplyRegisterKernelILi8ELi8ELi1EEviPKdS1_S1_S1_Pd:
	.zero		5888


//--------------------- .nv.shared._Z32massMatrixMultiplyConstantKernelILi7ELi11ELi3EEviPKdS1_S1_S1_Pd --------------------------
	.section	.nv.shared._Z32massMatrixMultiplyConstantKernelILi7ELi11ELi3EEviPKdS1_S1_S1_Pd,"aw",@nobits
	.sectionflags	@""
	.align	8
.nv.shared._Z32massMatrixMultiplyConstantKernelILi7ELi11ELi3EEviPKdS1_S1_S1_Pd:
	.zero		32968


//--------------------- .nv.shared._Z32massMatrixMultiplyRegisterKernelILi7ELi11ELi3EEviPKdS1_S1_S1_Pd --------------------------
	.section	.nv.shared._Z32massMatrixMultiplyRegisterKernelILi7ELi11ELi3EEviPKdS1_S1_S1_Pd,"aw",@nobits
	.sectionflags	@""
	.align	8
.nv.shared._Z32massMatrixMultiplyRegisterKernelILi7ELi11ELi3EEviPKdS1_S1_S1_Pd:
	.zero		33352


//--------------------- .nv.shared._Z32massMatrixMultiplyConstantKernelILi7ELi10ELi3EEviPKdS1_S1_S1_Pd --------------------------
	.section	.nv.shared._Z32massMatrixMultiplyConstantKernelILi7ELi10ELi3EEviPKdS1_S1_S1_Pd,"aw",@nobits
	.sectionflags	@""
	.align	8
.nv.shared._Z32massMatrixMultiplyConstantKernelILi7ELi10ELi3EEviPKdS1_S1_S1_Pd:
	.zero		25024


//--------------------- .nv.shared._Z32massMatrixMultiplyRegisterKernelILi7ELi10ELi3EEviPKdS1_S1_S1_Pd --------------------------
	.section	.nv.shared._Z32massMatrixMultiplyRegisterKernelILi7ELi10ELi3EEviPKdS1_S1_S1_Pd,"aw",@nobits
	.sectionflags	@""
	.align	8
.nv.shared._Z32massMatrixMultiplyRegisterKernelILi7ELi10ELi3EEviPKdS1_S1_S1_Pd:
	.zero		25344


//--------------------- .nv.shared._Z32massMatrixMultiplyConstantKernelILi7ELi9ELi3EEviPKdS1_S1_S1_Pd --------------------------
	.section	.nv.shared._Z32massMatrixMultiplyConstantKernelILi7ELi9ELi3EEviPKdS1_S1_S1_Pd,"aw",@nobits
	.sectionflags	@""
	.align	8
.nv.shared._Z32massMatrixMultiplyConstantKernelILi7ELi9ELi3EEviPKdS1_S1_S1_Pd:
	.zero		18520


//--------------------- .nv.shared._Z32massMatrixMultiplyRegisterKernelILi7ELi9ELi3EEviPKdS1_S1_S1_Pd --------------------------
	.section	.nv.shared._Z32massMatrixMultiplyRegisterKernelILi7ELi9ELi3EEviPKdS1_S1_S1_Pd,"aw",@nobits
	.sectionflags	@""
	.align	8
.nv.shared._Z32massMatrixMultiplyRegisterKernelILi7ELi9ELi3EEviPKdS1_S1_S1_Pd:
	.zero		18840


//--------------------- .nv.shared._Z32massMatrixMultiplyConstantKernelILi7ELi8ELi3EEviPKdS1_S1_S1_Pd --------------------------
	.section	.nv.shared._Z32massMatrixMultiplyConstantKernelILi7ELi8ELi3EEviPKdS1_S1_S1_Pd,"aw",@nobits
	.sectionflags	@""
	.align	8
.nv.shared._Z32massMatrixMultiplyConstantKernelILi7ELi8ELi3EEviPKdS1_S1_S1_Pd:
	.zero		14848


//--------------------- .nv.shared._Z32massMatrixMultiplyRegisterKernelILi7ELi8ELi3EEviPKdS1_S1_S1_Pd --------------------------
	.section	.nv.shared._Z32massMatrixMultiplyRegisterKernelILi7ELi8ELi3EEviPKdS1_S1_S1_Pd,"aw",@nobits
	.sectionflags	@""
	.align	8
.nv.shared._Z32massMatrixMultiplyRegisterKernelILi7ELi8ELi3EEviPKdS1_S1_S1_Pd:
	.zero		15104


//--------------------- .nv.shared._Z32massMatrixMultiplyConstantKernelILi7ELi7ELi3EEviPKdS1_S1_S1_Pd --------------------------
	.section	.nv.shared._Z32massMatrixMultiplyConstantKernelILi7ELi7ELi3EEviPKdS1_S1_S1_Pd,"aw",@nobits
	.sectionflags	@""
	.align	8
.nv.shared._Z32massMatrixMultiplyConstantKernelILi7ELi7ELi3EEviPKdS1_S1_S1_Pd:
	.zero		9256


//--------------------- .nv.shared._Z32massMatrixMultiplyRegisterKernelILi7ELi7ELi3EEviPKdS1_S1_S1_Pd --------------------------
	.section	.nv.shared._Z32massMatrixMultiplyRegisterKernelILi7ELi7ELi3EEviPKdS1_S1_S1_Pd,"aw",@nobits
	.sectionflags	@""
	.align	8
.nv.shared._Z32massMatrixMultiplyRegisterKernelILi7ELi7ELi3EEviPKdS1_S1_S1_Pd:
	.zero		9512


//--------------------- .nv.shared._Z32massMatrixMultiplyConstantKernelILi6ELi10ELi2EEviPKdS1_S1_S1_Pd --------------------------
	.section	.nv.shared._Z32massMatrixMultiplyConstantKernelILi6ELi10ELi2EEviPKdS1_S1_S1_Pd,"aw",@nobits
	.sectionflags	@""
	.align	8
.nv.shared._Z32massMatrixMultiplyConstantKernelILi6ELi10ELi2EEviPKdS1_S1_S1_Pd:
	.zero		17024


//--------------------- .nv.shared._Z32massMatrixMultiplyRegisterKernelILi6ELi10ELi2EEviPKdS1_S1_S1_Pd --------------------------
	.section	.nv.shared._Z32massMatrixMultiplyRegisterKernelILi6ELi10ELi2EEviPKdS1_S1_S1_Pd,"aw",@nobits
	.sectionflags	@""
	.align	8
.nv.shared._Z32massMatrixMultiplyRegisterKernelILi6ELi10ELi2EEviPKdS1_S1_S1_Pd:
	.zero		17264


//--------------------- .nv.shared._Z32massMatrixMultiplyConstantKernelILi6ELi9ELi2EEviPKdS1_S1_S1_Pd --------------------------
	.section	.nv.shared._Z32massMatrixMultiplyConstantKernelILi6ELi9ELi2EEviPKdS1_S1_S1_Pd,"aw",@nobits
	.sectionflags	@""
	.align	8
.nv.shared._Z32massMatrixMultiplyConstantKernelILi6ELi9ELi2EEviPKdS1_S1_S1_Pd:
	.zero		12688


//--------------------- .nv.shared._Z32massMatrixMultiplyRegisterKernelILi6ELi9ELi2EEviPKdS1_S1_S1_Pd --------------------------
	.section	.nv.shared._Z32massMatrixMultiplyRegisterKernelILi6ELi9ELi2EEviPKdS1_S1_S1_Pd,"aw",@nobits
	.sectionflags	@""
	.align	8
.nv.shared._Z32massMatrixMultiplyRegisterKernelILi6ELi9ELi2EEviPKdS1_S1_S1_Pd:
	.zero		12928


//--------------------- .nv.shared._Z32massMatrixMultiplyConstantKernelILi6ELi8ELi2EEviPKdS1_S1_S1_Pd --------------------------
	.section	.nv.shared._Z32massMatrixMultiplyConstantKernelILi6ELi8ELi2EEviPKdS1_S1_S1_Pd,"aw",@nobits
	.sectionflags	@""
	.align	8
.nv.shared._Z32massMatrixMultiplyConstantKernelILi6ELi8ELi2EEviPKdS1_S1_S1_Pd:
	.zero		10240


//--------------------- .nv.shared._Z32massMatrixMultiplyRegisterKernelILi6ELi8ELi2EEviPKdS1_S1_S1_Pd --------------------------
	.section	.nv.shared._Z32massMatrixMultiplyRegisterKernelILi6ELi8ELi2EEviPKdS1_S1_S1_Pd,"aw",@nobits
	.sectionflags	@""
	.align	8
.nv.shared._Z32massMatrixMultiplyRegisterKernelILi6ELi8ELi2EEviPKdS1_S1_S1_Pd:
	.zero		10432


//--------------------- .nv.shared._Z32massMatrixMultiplyConstantKernelILi6ELi7ELi2EEviPKdS1_S1_S1_Pd --------------------------
	.section	.nv.shared._Z32massMatrixMultiplyConstantKernelILi6ELi7ELi2EEviPKdS1_S1_S1_Pd,"aw",@nobits
	.sectionflags	@""
	.align	8
.nv.shared._Z32massMatrixMultiplyConstantKernelILi6ELi7ELi2EEviPKdS1_S1_S1_Pd:
	.zero		6512


//--------------------- .nv.shared._Z32massMatrixMultiplyRegisterKernelILi6ELi7ELi2EEviPKdS1_S1_S1_Pd --------------------------
	.section	.nv.shared._Z32massMatrixMultiplyRegisterKernelILi6ELi7ELi2EEviPKdS1_S1_S1_Pd,"aw",@nobits
	.sectionflags	@""
	.align	8
.nv.shared._Z32massMatrixMultiplyRegisterKernelILi6ELi7ELi2EEviPKdS1_S1_S1_Pd:
	.zero		6704


//--------------------- .nv.shared._Z32massMatrixMultiplyConstantKernelILi6ELi6ELi2EEviPKdS1_S1_S1_Pd --------------------------
	.section	.nv.shared._Z32massMatrixMultiplyConstantKernelILi6ELi6ELi2EEviPKdS1_S1_S1_Pd,"aw",@nobits
	.sectionflags	@""
	.align	8
.nv.shared._Z32massMatrixMultiplyConstantKernelILi6ELi6ELi2EEviPKdS1_S1_S1_Pd:
	.zero		4480


//--------------------- .nv.shared._Z32massMatrixMultiplyRegisterKernelILi6ELi6ELi2EEviPKdS1_S1_S1_Pd --------------------------
	.section	.nv.shared._Z32massMatrixMultiplyRegisterKernelILi6ELi6ELi2EEviPKdS1_S1_S1_Pd,"aw",@nobits
	.sectionflags	@""
	.align	8
.nv.shared._Z32massMatrixMultiplyRegisterKernelILi6ELi6ELi2EEviPKdS1_S1_S1_Pd:
	.zero		4624


//--------------------- .nv.shared._Z32massMatrixMultiplyConstantKernelILi5ELi9ELi2EEviPKdS1_S1_S1_Pd --------------------------
	.section	.nv.shared._Z32massMatrixMultiplyConstantKernelILi5ELi9ELi2EEviPKdS1_S1_S1_Pd,"aw",@nobits
	.sectionflags	@""
	.align	8
.nv.shared._Z32massMatrixMultiplyConstantKernelILi5ELi9ELi2EEviPKdS1_S1_S1_Pd:
	.zero		12688


//--------------------- .nv.shared._Z32massMatrixMultiplyRegisterKernelILi5ELi9ELi2EEviPKdS1_S1_S1_Pd --------------------------
	.section	.nv.shared._Z32massMatrixMultiplyRegisterKernelILi5ELi9ELi2EEviPKdS1_S1_S1_Pd,"aw",@nobits
	.sectionflags	@""
	.align	8
.nv.shared._Z32massMatrixMultiplyRegisterKernelILi5ELi9ELi2EEviPKdS1_S1_S1_Pd:
	.zero		12928


//--------------------- .nv.shared._Z32massMatrixMultiplyConstantKernelILi5ELi8ELi2EEviPKdS1_S1_S1_Pd --------------------------
	.section	.nv.shared._Z32massMatrixMultiplyConstantKernelILi5ELi8ELi2EEviPKdS1_S1_S1_Pd,"aw",@nobits
	.sectionflags	@""
	.align	8
.nv.shared._Z32massMatrixMultiplyConstantKernelILi5ELi8ELi2EEviPKdS1_S1_S1_Pd:
	.zero		10240


//--------------------- .nv.shared._Z32massMatrixMultiplyRegisterKernelILi5ELi8ELi2EEviPKdS1_S1_S1_Pd --------------------------
	.section	.nv.shared._Z32massMatrixMultiplyRegisterKernelILi5ELi8ELi2EEviPKdS1_S1_S1_Pd,"aw",@nobits
	.sectionflags	@""
	.align	8
.nv.shared._Z32massMatrixMultiplyRegisterKernelILi5ELi8ELi2EEviPKdS1_S1_S1_Pd:
	.zero		10432


//--------------------- .nv.shared._Z32massMatrixMultiplyConstantKernelILi5ELi7ELi2EEviPKdS1_S1_S1_Pd --------------------------
	.section	.nv.shared._Z32massMatrixMultiplyConstantKernelILi5ELi7ELi2EEviPKdS1_S1_S1_Pd,"aw",@nobits
	.sectionflags	@""
	.align	8
.nv.shared._Z32massMatrixMultiplyConstantKernelILi5ELi7ELi2EEviPKdS1_S1_S1_Pd:
	.zero		6512


//--------------------- .nv.shared._Z32massMatrixMultiplyRegisterKernelILi5ELi7ELi2EEviPKdS1_S1_S1_Pd --------------------------
	.section	.nv.shared._Z32massMatrixMultiplyRegisterKernelILi5ELi7ELi2EEviPKdS1_S1_S1_Pd,"aw",@nobits
	.sectionflags	@""
	.align	8
.nv.shared._Z32massMatrixMultiplyRegisterKernelILi5ELi7ELi2EEviPKdS1_S1_S1_Pd:
	.zero		6704


//--------------------- .nv.shared._Z32massMatrixMultiplyConstantKernelILi5ELi6ELi2EEviPKdS1_S1_S1_Pd --------------------------
	.section	.nv.shared._Z32massMatrixMultiplyConstantKernelILi5ELi6ELi2EEviPKdS1_S1_S1_Pd,"aw",@nobits
	.sectionflags	@""
	.align	8
.nv.shared._Z32massMatrixMultiplyConstantKernelILi5ELi6ELi2EEviPKdS1_S1_S1_Pd:
	.zero		4480


//--------------------- .nv.shared._Z32massMatrixMultiplyRegisterKernelILi5ELi6ELi2EEviPKdS1_S1_S1_Pd --------------------------
	.section	.nv.shared._Z32massMatrixMultiplyRegisterKernelILi5ELi6ELi2EEviPKdS1_S1_S1_Pd,"aw",@nobits
	.sectionflags	@""
	.align	8
.nv.shared._Z32massMatrixMultiplyRegisterKernelILi5ELi6ELi2EEviPKdS1_S1_S1_Pd:
	.zero		4624


//--------------------- .nv.shared._Z32massMatrixMultiplyConstantKernelILi5ELi5ELi2EEviPKdS1_S1_S1_Pd --------------------------
	.section	.nv.shared._Z32massMatrixMultiplyConstantKernelILi5ELi5ELi2EEviPKdS1_S1_S1_Pd,"aw",@nobits
	.sectionflags	@""
	.align	8
.nv.shared._Z32massMatrixMultiplyConstantKernelILi5ELi5ELi2EEviPKdS1_S1_S1_Pd:
	.zero		3024


//--------------------- .nv.shared._Z32massMatrixMultiplyRegisterKernelILi5ELi5ELi2EEviPKdS1_S1_S1_Pd --------------------------
	.section	.nv.shared._Z32massMatrixMultiplyRegisterKernelILi5ELi5ELi2EEviPKdS1_S1_S1_Pd,"aw",@nobits
	.sectionflags	@""
	.align	8
.nv.shared._Z32massMatrixMultiplyRegisterKernelILi5ELi5ELi2EEviPKdS1_S1_S1_Pd:
	.zero		3168


//--------------------- .nv.shared._Z32massMatrixMultiplyConstantKernelILi4ELi8ELi2EEviPKdS1_S1_S1_Pd --------------------------
	.section	.nv.shared._Z32massMatrixMultiplyConstantKernelILi4ELi8ELi2EEviPKdS1_S1_S1_Pd,"aw",@nobits
	.sectionflags	@""
	.align	8
.nv.shared._Z32massMatrixMultiplyConstantKernelILi4ELi8ELi2EEviPKdS1_S1_S1_Pd:
	.zero		10240


//--------------------- .nv.shared._Z32massMatrixMultiplyRegisterKernelILi4ELi8ELi2EEviPKdS1_S1_S1_Pd --------------------------
	.section	.nv.shared._Z32massMatrixMultiplyRegisterKernelILi4ELi8ELi2EEviPKdS1_S1_S1_Pd,"aw",@nobits
	.sectionflags	@""
	.align	8
.nv.shared._Z32massMatrixMultiplyRegisterKernelILi4ELi8ELi2EEviPKdS1_S1_S1_Pd:
	.zero		10368


//--------------------- .nv.shared._Z32massMatrixMultiplyConstantKernelILi4ELi7ELi2EEviPKdS1_S1_S1_Pd --------------------------
	.section	.nv.shared._Z32massMatrixMultiplyConstantKernelILi4ELi7ELi2EEviPKdS1_S1_S1_Pd,"aw",@nobits
	.sectionflags	@""
	.align	8
.nv.shared._Z32massMatrixMultiplyConstantKernelILi4ELi7ELi2EEviPKdS1_S1_S1_Pd:
	.zero		6512


//--------------------- .nv.shared._Z32massMatrixMultiplyRegisterKernelILi4ELi7ELi2EEviPKdS1_S1_S1_Pd --------------------------
	.section	.nv.shared._Z32massMatrixMultiplyRegisterKernelILi4ELi7ELi2EEviPKdS1_S1_S1_Pd,"aw",@nobits
	.sectionflags	@""
	.align	8
.nv.shared._Z32massMatrixMultiplyRegisterKernelILi4ELi7ELi2EEviPKdS1_S1_S1_Pd:
	.zero		6640


//--------------------- .nv.shared._Z32massMatrixMultiplyConstantKernelILi4ELi6ELi2EEviPKdS1_S1_S1_Pd --------------------------
	.section	.nv.shared._Z32massMatrixMultiplyConstantKernelILi4ELi6ELi2EEviPKdS1_S1_S1_Pd,"aw",@nobits
	.sectionflags	@""
	.align	8
.nv.shared._Z32massMatrixMultiplyConstantKernelILi4ELi6ELi2EEviPKdS1_S1_S1_Pd:
	.zero		4480


//--------------------- .nv.shared._Z32massMatrixMultiplyRegisterKernelILi4ELi6ELi2EEviPKdS1_S1_S1_Pd --------------------------
	.section	.nv.shared._Z32massMatrixMultiplyRegisterKernelILi4ELi6ELi2EEviPKdS1_S1_S1_Pd,"aw",@nobits
	.sectionflags	@""
	.align	8
.nv.shared._Z32massMatrixMultiplyRegisterKernelILi4ELi6ELi2EEviPKdS1_S1_S1_Pd:
	.zero		4576


//--------------------- .nv.shared._Z32massMatrixMultiplyConstantKernelILi4ELi5ELi2EEviPKdS1_S1_S1_Pd --------------------------
	.section	.nv.shared._Z32massMatrixMultiplyConstantKernelILi4ELi5ELi2EEviPKdS1_S1_S1_Pd,"aw",@nobits
	.sectionflags	@""
	.align	8
.nv.shared._Z32massMatrixMultiplyConstantKernelILi4ELi5ELi2EEviPKdS1_S1_S1_Pd:
	.zero		3024


//--------------------- .nv.shared._Z32massMatrixMultiplyRegisterKernelILi4ELi5ELi2EEviPKdS1_S1_S1_Pd --------------------------
	.section	.nv.shared._Z32massMatrixMultiplyRegisterKernelILi4ELi5ELi2EEviPKdS1_S1_S1_Pd,"aw",@nobits
	.sectionflags	@""
	.align	8
.nv.shared._Z32massMatrixMultiplyRegisterKernelILi4ELi5ELi2EEviPKdS1_S1_S1_Pd:
	.zero		3120


//--------------------- .nv.shared._Z32massMatrixMultiplyConstantKernelILi4ELi4ELi2EEviPKdS1_S1_S1_Pd --------------------------
	.section	.nv.shared._Z32massMatrixMultiplyConstantKernelILi4ELi4ELi2EEviPKdS1_S1_S1_Pd,"aw",@nobits
	.sectionflags	@""
	.align	8
.nv.shared._Z32massMatrixMultiplyConstantKernelILi4ELi4ELi2EEviPKdS1_S1_S1_Pd:
	.zero		2304


//--------------------- .nv.shared._Z32massMatrixMultiplyRegisterKernelILi4ELi4ELi2EEviPKdS1_S1_S1_Pd --------------------------
	.section	.nv.shared._Z32massMatrixMultiplyRegisterKernelILi4ELi4ELi2EEviPKdS1_S1_S1_Pd,"aw",@nobits
	.sectionflags	@""
	.align	8
.nv.shared._Z32massMatrixMultiplyRegisterKernelILi4ELi4ELi2EEviPKdS1_S1_S1_Pd:
	.zero		2368


//--------------------- .nv.shared._Z32massMatrixMultiplyConstantKernelILi3ELi7ELi3EEviPKdS1_S1_S1_Pd --------------------------
	.section	.nv.shared._Z32massMatrixMultiplyConstantKernelILi3ELi7ELi3EEviPKdS1_S1_S1_Pd,"aw",@nobits
	.sectionflags	@""
	.align	8
.nv.shared._Z32massMatrixMultiplyConstantKernelILi3ELi7ELi3EEviPKdS1_S1_S1_Pd:
	.zero		9256


//--------------------- .nv.shared._Z32massMatrixMultiplyRegisterKernelILi3ELi7ELi3EEviPKdS1_S1_S1_Pd --------------------------
	.section	.nv.shared._Z32massMatrixMultiplyRegisterKernelILi3ELi7ELi3EEviPKdS1_S1_S1_Pd,"aw",@nobits
	.sectionflags	@""
	.align	8
.nv.shared._Z32massMatrixMultiplyRegisterKernelILi3ELi7ELi3EEviPKdS1_S1_S1_Pd:
	.zero		9384


//--------------------- .nv.shared._Z32massMatrixMultiplyConstantKernelILi3ELi6ELi3EEviPKdS1_S1_S1_Pd --------------------------
	.section	.nv.shared._Z32massMatrixMultiplyConstantKernelILi3ELi6ELi3EEviPKdS1_S1_S1_Pd,"aw",@nobits
	.sectionflags	@""
	.align	8
.nv.shared._Z32massMatrixMultiplyConstantKernelILi3ELi6ELi3EEviPKdS1_S1_S1_Pd:
	.zero		6208


//--------------------- .nv.shared._Z32massMatrixMultiplyRegisterKernelILi3ELi6ELi3EEviPKdS1_S1_S1_Pd --------------------------
	.section	.nv.shared._Z32massMatrixMultiplyRegisterKernelILi3ELi6ELi3EEviPKdS1_S1_S1_Pd,"aw",@nobits
	.sectionflags	@""
	.align	8
.nv.shared._Z32massMatrixMultiplyRegisterKernelILi3ELi6ELi3EEviPKdS1_S1_S1_Pd:
	.zero		6304


//--------------------- .nv.shared._Z32massMatrixMultiplyConstantKernelILi3ELi5ELi3EEviPKdS1_S1_S1_Pd --------------------------
	.section	.nv.shared._Z32massMatrixMultiplyConstantKernelILi3ELi5ELi3EEviPKdS1_S1_S1_Pd,"aw",@nobits
	.sectionflags	@""
	.align	8
.nv.shared._Z32massMatrixMultiplyConstantKernelILi3ELi5ELi3EEviPKdS1_S1_S1_Pd:
	.zero		4024


//--------------------- .nv.shared._Z32massMatrixMultiplyRegisterKernelILi3ELi5ELi3EEviPKdS1_S1_S1_Pd --------------------------
	.section	.nv.shared._Z32massMatrixMultiplyRegisterKernelILi3ELi5ELi3EEviPKdS1_S1_S1_Pd,"aw",@nobits
	.sectionflags	@""
	.align	8
.nv.shared._Z32massMatrixMultiplyRegisterKernelILi3ELi5ELi3EEviPKdS1_S1_S1_Pd:
	.zero		4120


//--------------------- .nv.shared._Z32massMatrixMultiplyConstantKernelILi3ELi4ELi3EEviPKdS1_S1_S1_Pd --------------------------
	.section	.nv.shared._Z32massMatrixMultiplyConstantKernelILi3ELi4ELi3EEviPKdS1_S1_S1_Pd,"aw",@nobits
	.sectionflags	@""
	.align	8
.nv.shared._Z32massMatrixMultiplyConstantKernelILi3ELi4ELi3EEviPKdS1_S1_S1_Pd:
	.zero		2944


//--------------------- .nv.shared._Z32massMatrixMultiplyRegisterKernelILi3ELi4ELi3EEviPKdS1_S1_S1_Pd --------------------------
	.section	.nv.shared._Z32massMatrixMultiplyRegisterKernelILi3ELi4ELi3EEviPKdS1_S1_S1_Pd,"aw",@nobits
	.sectionflags	@""
	.align	8
.nv.shared._Z32massMatrixMultiplyRegisterKernelILi3ELi4ELi3EEviPKdS1_S1_S1_Pd:
	.zero		3008


//--------------------- .nv.shared._Z32massMatrixMultiplyConstantKernelILi3ELi3ELi3EEviPKdS1_S1_S1_Pd --------------------------
	.section	.nv.shared._Z32massMatrixMultiplyConstantKernelILi3ELi3ELi3EEviPKdS1_S1_S1_Pd,"aw",@nobits
	.sectionflags	@""
	.align	8
.nv.shared._Z32massMatrixMultiplyConstantKernelILi3ELi3ELi3EEviPKdS1_S1_S1_Pd:
	.zero		1672


//--------------------- .nv.shared._Z32massMatrixMultiplyRegisterKernelILi3ELi3ELi3EEviPKdS1_S1_S1_Pd --------------------------
	.section	.nv.shared._Z32massMatrixMultiplyRegisterKernelILi3ELi3ELi3EEviPKdS1_S1_S1_Pd,"aw",@nobits
	.sectionflags	@""
	.align	8
.nv.shared._Z32massMatrixMultiplyRegisterKernelILi3ELi3ELi3EEviPKdS1_S1_S1_Pd:
	.zero		1736


//--------------------- .nv.shared._Z32massMatrixMultiplyConstantKernelILi2ELi6ELi8EEviPKdS1_S1_S1_Pd --------------------------
	.section	.nv.shared._Z32massMatrixMultiplyConstantKernelILi2ELi6ELi8EEviPKdS1_S1_S1_Pd,"aw",@nobits
	.sectionflags	@""
	.align	8
.nv.shared._Z32massMatrixMultiplyConstantKernelILi2ELi6ELi8EEviPKdS1_S1_S1_Pd:
	.zero		14848


//--------------------- .nv.shared._Z32massMatrixMultiplyRegisterKernelILi2ELi6ELi8EEviPKdS1_S1_S1_Pd --------------------------
	.section	.nv.shared._Z32massMatrixMultiplyRegisterKernelILi2ELi6ELi8EEviPKdS1_S1_S1_Pd,"aw",@nobits
	.sectionflags	@""
	.align	8
.nv.shared._Z32massMatrixMultiplyRegisterKernelILi2ELi6ELi8EEviPKdS1_S1_S1_Pd:
	.zero		14896


//--------------------- .nv.shared._Z32massMatrixMultiplyConstantKernelILi2ELi5ELi8EEviPKdS1_S1_S1_Pd --------------------------
	.section	.nv.shared._Z32massMatrixMultiplyConstantKernelILi2ELi5ELi8EEviPKdS1_S1_S1_Pd,"aw",@nobits
	.sectionflags	@""
	.align	8
.nv.shared._Z32massMatrixMultiplyConstantKernelILi2ELi5ELi8EEviPKdS1_S1_S1_Pd:
	.zero		9024


//--------------------- .nv.shared._Z32massMatrixMultiplyRegisterKernelILi2ELi5ELi8EEviPKdS1_S1_S1_Pd --------------------------
	.section	.nv.shared._Z32massMatrixMultiplyRegisterKernelILi2ELi5ELi8EEviPKdS1_S1_S1_Pd,"aw",@nobits
	.sectionflags	@""
	.align	8
.nv.shared._Z32massMatrixMultiplyRegisterKernelILi2ELi5ELi8EEviPKdS1_S1_S1_Pd:
	.zero		9072


//--------------------- .nv.shared._Z32massMatrixMultiplyConstantKernelILi2ELi4ELi8EEviPKdS1_S1_S1_Pd --------------------------
	.section	.nv.shared._Z32massMatrixMultiplyConstantKernelILi2ELi4ELi8EEviPKdS1_S1_S1_Pd,"aw",@nobits
	.sectionflags	@""
	.align	8
.nv.shared._Z32massMatrixMultiplyConstantKernelILi2ELi4ELi8EEviPKdS1_S1_S1_Pd:
	.zero		6144


//--------------------- .nv.shared._Z32massMatrixMultiplyRegisterKernelILi2ELi4ELi8EEviPKdS1_S1_S1_Pd --------------------------
	.section	.nv.shared._Z32massMatrixMultiplyRegisterKernelILi2ELi4ELi8EEviPKdS1_S1_S1_Pd,"aw",@nobits
	.sectionflags	@""
	.align	8
.nv.shared._Z32massMatrixMultiplyRegisterKernelILi2ELi4ELi8EEviPKdS1_S1_S1_Pd:
	.zero		6176


//--------------------- .nv.shared._Z32massMatrixMultiplyConstantKernelILi2ELi3ELi8EEviPKdS1_S1_S1_Pd --------------------------
	.section	.nv.shared._Z32massMatrixMultiplyConstantKernelILi2ELi3ELi8EEviPKdS1_S1_S1_Pd,"aw",@nobits
	.sectionflags	@""
	.align	8
.nv.shared._Z32massMatrixMultiplyConstantKernelILi2ELi3ELi8EEviPKdS1_S1_S1_Pd:
	.zero		2752


//--------------------- .nv.shared._Z32massMatrixMultiplyRegisterKernelILi2ELi3ELi8EEviPKdS1_S1_S1_Pd --------------------------
	.section	.nv.shared._Z32massMatrixMultiplyRegisterKernelILi2ELi3ELi8EEviPKdS1_S1_S1_Pd,"aw",@nobits
	.sectionflags	@""
	.align	8
.nv.shared._Z32massMatrixMultiplyRegisterKernelILi2ELi3ELi8EEviPKdS1_S1_S1_Pd:
	.zero		2784


//--------------------- .nv.shared._Z32massMatrixMultiplyConstantKernelILi2ELi2ELi8EEviPKdS1_S1_S1_Pd --------------------------
	.section	.nv.shared._Z32massMatrixMultiplyConstantKernelILi2ELi2ELi8EEviPKdS1_S1_S1_Pd,"aw",@nobits
	.sectionflags	@""
	.align	8
.nv.shared._Z32massMatrixMultiplyConstantKernelILi2ELi2ELi8EEviPKdS1_S1_S1_Pd:
	.zero		1536


//--------------------- .nv.shared._Z32massMatrixMultiplyRegisterKernelILi2ELi2ELi8EEviPKdS1_S1_S1_Pd --------------------------
	.section	.nv.shared._Z32massMatrixMultiplyRegisterKernelILi2ELi2ELi8EEviPKdS1_S1_S1_Pd,"aw",@nobits
	.sectionflags	@""
	.align	8
.nv.shared._Z32massMatrixMultiplyRegisterKernelILi2ELi2ELi8EEviPKdS1_S1_S1_Pd:
	.zero		1552


//--------------------- .nv.constant0._Z32massMatrixMultiplyConstantKernelILi12ELi16ELi1EEviPKdS1_S1_S1_Pd --------------------------
	.section	.nv.constant0._Z32massMatrixMultiplyConstantKernelILi12ELi16ELi1EEviPKdS1_S1_S1_Pd,"a",@progbits
	.sectionflags	@""
	.align	4
.nv.constant0._Z32massMatrixMultiplyConstantKernelILi12ELi16ELi1EEviPKdS1_S1_S1_Pd:
	.zero		944


//--------------------- .nv.constant0._Z32massMatrixMultiplyRegisterKernelILi12ELi16ELi1EEviPKdS1_S1_S1_Pd --------------------------
	.section	.nv.constant0._Z32massMatrixMultiplyRegisterKernelILi12ELi16ELi1EEviPKdS1_S1_S1_Pd,"a",@progbits
	.sectionflags	@""
	.align	4
.nv.constant0._Z32massMatrixMultiplyRegisterKernelILi12ELi16ELi1EEviPKdS1_S1_S1_Pd:
	.zero		944


//--------------------- .nv.constant0._Z32massMatrixMultiplyConstantKernelILi12ELi15ELi1EEviPKdS1_S1_S1_Pd --------------------------
	.section	.nv.constant0._Z32massMatrixMultiplyConstantKernelILi12ELi15ELi1EEviPKdS1_S1_S1_Pd,"a",@progbits
	.sectionflags	@""
	.align	4
.nv.constant0._Z32massMatrixMultiplyConstantKernelILi12ELi15ELi1EEviPKdS1_S1_S1_Pd:
	.zero		944


//--------------------- .nv.constant0._Z32massMatrixMultiplyRegisterKernelILi12ELi15ELi1EEviPKdS1_S1_S1_Pd --------------------------
	.section	.nv.constant0._Z32massMatrixMultiplyRegisterKernelILi12ELi15ELi1EEviPKdS1_S1_S1_Pd,"a",@progbits
	.sectionflags	@""
	.align	4
.nv.constant0._Z32massMatrixMultiplyRegisterKernelILi12ELi15ELi1EEviPKdS1_S1_S1_Pd:
	.zero		944


//--------------------- .nv.constant0._Z32massMatrixMultiplyConstantKernelILi12ELi14ELi1EEviPKdS1_S1_S1_Pd --------------------------
	.section	.nv.constant0._Z32massMatrixMultiplyConstantKernelILi12ELi14ELi1EEviPKdS1_S1_S1_Pd,"a",@progbits
	.sectionflags	@""
	.align	4
.nv.constant0._Z32massMatrixMultiplyConstantKernelILi12ELi14ELi1EEviPKdS1_S1_S1_Pd:
	.zero		944


//--------------------- .nv.constant0._Z32massMatrixMultiplyRegisterKernelILi12ELi14ELi1EEviPKdS1_S1_S1_Pd --------------------------
	.section	.nv.constant0._Z32massMatrixMultiplyRegisterKernelILi12ELi14ELi1EEviPKdS1_S1_S1_Pd,"a",@progbits
	.sectionflags	@""
	.align	4
.nv.constant0._Z32massMatrixMultiplyRegisterKernelILi12ELi14ELi1EEviPKdS1_S1_S1_Pd:
	.zero		944


//--------------------- .nv.constant0._Z32massMatrixMultiplyConstantKernelILi12ELi13ELi1EEviPKdS1_S1_S1_Pd --------------------------
	.section	.nv.constant0._Z32massMatrixMultiplyConstantKernelILi12ELi13ELi1EEviPKdS1_S1_S1_Pd,"a",@progbits
	.sectionflags	@""
	.align	4
.nv.constant0._Z32massMatrixMultiplyConstantKernelILi12ELi13ELi1EEviPKdS1_S1_S1_Pd:
	.zero		944


//--------------------- .nv.constant0._Z32massMatrixMultiplyRegisterKernelILi12ELi13ELi1EEviPKdS1_S1_S1_Pd --------------------------
	.section	.nv.constant0._Z32massMatrixMultiplyRegisterKernelILi12ELi13ELi1EEviPKdS1_S1_S1_Pd,"a",@progbits
	.sectionflags	@""
	.align	4
.nv.constant0._Z32massMatrixMultiplyRegisterKernelILi12ELi13ELi1EEviPKdS1_S1_S1_Pd:
	.zero		944


//--------------------- .nv.constant0._Z32massMatrixMultiplyConstantKernelILi12ELi12ELi1EEviPKdS1_S1_S1_Pd --------------------------
	.section	.nv.constant0._Z32massMatrixMultiplyConstantKernelILi12ELi12ELi1EEviPKdS1_S1_S1_Pd,"a",@progbits
	.sectionflags	@""
	.align	4
.nv.constant0._Z32massMatrixMultiplyConstantKernelILi12ELi12ELi1EEviPKdS1_S1_S1_Pd:
	.zero		944


//--------------------- .nv.constant0._Z32massMatrixMultiplyRegisterKernelILi12ELi12ELi1EEviPKdS1_S1_S1_Pd --------------------------
	.section	.nv.constant0._Z32massMatrixMultiplyRegisterKernelILi12ELi12ELi1EEviPKdS1_S1_S1_Pd,"a",@progbits
	.sectionflags	@""
	.align	4
.nv.constant0._Z32massMatrixMultiplyRegisterKernelILi12ELi12ELi1EEviPKdS1_S1_S1_Pd:
	.zero		944


//--------------------- .nv.constant0._Z32massMatrixMultiplyConstantKernelILi11ELi15ELi1EEviPKdS1_S1_S1_Pd --------------------------
	.section	.nv.constant0._Z32massMatrixMultiplyConstantKernelILi11ELi15ELi1EEviPKdS1_S1_S1_Pd,"a",@progbits
	.sectionflags	@""
	.align	4
.nv.constant0._Z32massMatrixMultiplyConstantKernelILi11ELi15ELi1EEviPKdS1_S1_S1_Pd:
	.zero		944


//--------------------- .nv.constant0._Z32massMatrixMultiplyRegisterKernelILi11ELi15ELi1EEviPKdS1_S1_S1_Pd --------------------------
	.section	.nv.constant0._Z32massMatrixMultiplyRegisterKernelILi11ELi15ELi1EEviPKdS1_S1_S1_Pd,"a",@progbits
	.sectionflags	@""
	.align	4
.nv.constant0._Z32massMatrixMultiplyRegisterKernelILi11ELi15ELi1EEviPKdS1_S1_S1_Pd:
	.zero		944


//--------------------- .nv.constant0._Z32massMatrixMultiplyConstantKernelILi11ELi14ELi1EEviPKdS1_S1_S1_Pd --------------------------
	.section	.nv.constant0._Z32massMatrixMultiplyConstantKernelILi11ELi14ELi1EEviPKdS1_S1_S1_Pd,"a",@progbits
	.sectionflags	@""
	.align	4
.nv.constant0._Z32massMatrixMultiplyConstantKernelILi11ELi14ELi1EEviPKdS1_S1_S1_Pd:
	.zero		944


//--------------------- .nv.constant0._Z32massMatrixMultiplyRegisterKernelILi11ELi14ELi1EEviPKdS1_S1_S1_Pd --------------------------
	.section	.nv.constant0._Z32massMatrixMultiplyRegisterKernelILi11ELi14ELi1EEviPKdS1_S1_S1_Pd,"a",@progbits
	.sectionflags	@""
	.align	4
.nv.constant0._Z32massMatrixMultiplyRegisterKernelILi11ELi14ELi1EEviPKdS1_S1_S1_Pd:
	.zero		944


//--------------------- .nv.constant0._Z32massMatrixMultiplyConstantKernelILi11ELi13ELi1EEviPKdS1_S1_S1_Pd --------------------------
	.section	.nv.constant0._Z32massMatrixMultiplyConstantKernelILi11ELi13ELi1EEviPKdS1_S1_S1_Pd,"a",@progbits
	.sectionflags	@""
	.align	4
.nv.constant0._Z32massMatrixMultiplyConstantKernelILi11ELi13ELi1EEviPKdS1_S1_S1_Pd:
	.zero		944


//--------------------- .nv.constant0._Z32massMatrixMultiplyRegisterKernelILi11ELi13ELi1EEviPKdS1_S1_S1_Pd --------------------------
	.section	.nv.constant0._Z32massMatrixMultiplyRegisterKernelILi11ELi13ELi1EEviPKdS1_S1_S1_Pd,"a",@progbits
	.sectionflags	@""
	.align	4
.nv.constant0._Z32massMatrixMultiplyRegisterKernelILi11ELi13ELi1EEviPKdS1_S1_S1_Pd:
	.zero		944


//--------------------- .nv.constant0._Z32massMatrixMultiplyConstantKernelILi11ELi12ELi1EEviPKdS1_S1_S1_Pd --------------------------
	.section	.nv.constant0._Z32massMatrixMultiplyConstantKernelILi11ELi12ELi1EEviPKdS1_S1_S1_Pd,"a",@progbits
	.sectionflags	@""
	.align	4
.nv.constant0._Z32massMatrixMultiplyConstantKernelILi11ELi12ELi1EEviPKdS1_S1_S1_Pd:
	.zero		944


//--------------------- .nv.constant0._Z32massMatrixMultiplyRegisterKernelILi11ELi12ELi1EEviPKdS1_S1_S1_Pd --------------------------
	.section	.nv.constant0._Z32massMatrixMultiplyRegisterKernelILi11ELi12ELi1EEviPKdS1_S1_S1_Pd,"a",@progbits
	.sectionflags	@""
	.align	4
.nv.constant0._Z32massMatrixMultiplyRegisterKernelILi11ELi12ELi1EEviPKdS1_S1_S1_Pd:
	.zero		944


//--------------------- .nv.constant0._Z32massMatrixMultiplyConstantKernelILi11ELi11ELi1EEviPKdS1_S1_S1_Pd --------------------------
	.section	.nv.constant0._Z32massMatrixMultiplyConstantKernelILi11ELi11ELi1EEviPKdS1_S1_S1_Pd,"a",@progbits
	.sectionflags	@""
	.align	4
.nv.constant0._Z32massMatrixMultiplyConstantKernelILi11ELi11ELi1EEviPKdS1_S1_S1_Pd:
	.zero		944


//--------------------- .nv.constant0._Z32massMatrixMultiplyRegisterKernelILi11ELi11ELi1EEviPKdS1_S1_S1_Pd --------------------------
	.section	.nv.constant0._Z32massMatrixMultiplyRegisterKernelILi11ELi11ELi1EEviPKdS1_S1_S1_Pd,"a",@progbits
	.sectionflags	@""
	.align	4
.nv.constant0._Z32massMatrixMultiplyRegisterKernelILi11ELi11ELi1EEviPKdS1_S1_S1_Pd:
	.zero		944


//--------------------- .nv.constant0._Z32massMatrixMultiplyConstantKernelILi10ELi14ELi1EEviPKdS1_S1_S1_Pd --------------------------
	.section	.nv.constant0._Z32massMatrixMultiplyConstantKernelILi10ELi14ELi1EEviPKdS1_S1_S1_Pd,"a",@progbits
	.sectionflags	@""
	.align	4
.nv.constant0._Z32massMatrixMultiplyConstantKernelILi10ELi14ELi1EEviPKdS1_S1_S1_Pd:
	.zero		944


//--------------------- .nv.constant0._Z32massMatrixMultiplyRegisterKernelILi10ELi14ELi1EEviPKdS1_S1_S1_Pd --------------------------
	.section	.nv.constant0._Z32massMatrixMultiplyRegisterKernelILi10ELi14ELi1EEviPKdS1_S1_S1_Pd,"a",@progbits
	.sectionflags	@""
	.align	4
.nv.constant0._Z32massMatrixMultiplyRegisterKernelILi10ELi14ELi1EEviPKdS1_S1_S1_Pd:
	.zero		944


//--------------------- .nv.constant0._Z32massMatrixMultiplyConstantKernelILi10ELi13ELi1EEviPKdS1_S1_S1_Pd --------------------------
	.section	.nv.constant0._Z32massMatrixMultiplyConstantKernelILi10ELi13ELi1EEviPKdS1_S1_S1_Pd,"a",@progbits
	.sectionflags	@""
	.align	4
.nv.constant0._Z32massMatrixMultiplyConstantKernelILi10ELi13ELi1EEviPKdS1_S1_S1_Pd:
	.zero		944


//--------------------- .nv.constant0._Z32massMatrixMultiplyRegisterKernelILi10ELi13ELi1EEviPKdS1_S1_S1_Pd --------------------------
	.section	.nv.constant0._Z32massMatrixMultiplyRegisterKernelILi10ELi13ELi1EEviPKdS1_S1_S1_Pd,"a",@progbits
	.sectionflags	@""
	.align	4
.nv.constant0._Z32massMatrixMultiplyRegisterKernelILi10ELi13ELi1EEviPKdS1_S1_S1_Pd:
	.zero		944


//--------------------- .nv.constant0._Z32massMatrixMultiplyConstantKernelILi10ELi12ELi1EEviPKdS1_S1_S1_Pd --------------------------
	.section	.nv.constant0._Z32massMatrixMultiplyConstantKernelILi10ELi12ELi1EEviPKdS1_S1_S1_Pd,"a",@progbits
	.sectionflags	@""
	.align	4
.nv.constant0._Z32massMatrixMultiplyConstantKernelILi10ELi12ELi1EEviPKdS1_S1_S1_Pd:
	.zero		944


//--------------------- .nv.constant0._Z32massMatrixMultiplyRegisterKernelILi10ELi12ELi1EEviPKdS1_S1_S1_Pd --------------------------
	.section	.nv.constant0._Z32massMatrixMultiplyRegisterKernelILi10ELi12ELi1EEviPKdS1_S1_S1_Pd,"a",@progbits
	.sectionflags	@""
	.align	4
.nv.constant0._Z32massMatrixMultiplyRegisterKernelILi10ELi12ELi1EEviPKdS1_S1_S1_Pd:
	.zero		944


//--------------------- .nv.constant0._Z32massMatrixMultiplyConstantKernelILi10ELi11ELi1EEviPKdS1_S1_S1_Pd --------------------------
	.section	.nv.constant0._Z32massMatrixMultiplyConstantKernelILi10ELi11ELi1EEviPKdS1_S1_S1_Pd,"a",@progbits
	.sectionflags	@""
	.align	4
.nv.constant0._Z32massMatrixMultiplyConstantKernelILi10ELi11ELi1EEviPKdS1_S1_S1_Pd:
	.zero		944


//--------------------- .nv.constant0._Z32massMatrixMultiplyRegisterKernelILi10ELi11ELi1EEviPKdS1_S1_S1_Pd --------------------------
	.section	.nv.constant0._Z32massMatrixMultiplyRegisterKernelILi10ELi11ELi1EEviPKdS1_S1_S1_Pd,"a",@progbits
	.sectionflags	@""
	.align	4
.nv.constant0._Z32massMatrixMultiplyRegisterKernelILi10ELi11ELi1EEviPKdS1_S1_S1_Pd:
	.zero		944


//--------------------- .nv.constant0._Z32massMatrixMultiplyConstantKernelILi10ELi10ELi1EEviPKdS1_S1_S1_Pd --------------------------
	.section	.nv.constant0._Z32massMatrixMultiplyConstantKernelILi10ELi10ELi1EEviPKdS1_S1_S1_Pd,"a",@progbits
	.sectionflags	@""
	.align	4
.nv.constant0._Z32massMatrixMultiplyConstantKernelILi10ELi10ELi1EEviPKdS1_S1_S1_Pd:
	.zero		944


//--------------------- .nv.constant0._Z32massMatrixMultiplyRegisterKernelILi10ELi10ELi1EEviPKdS1_S1_S1_Pd --------------------------
	.section	.nv.constant0._Z32massMatrixMultiplyRegisterKernelILi10ELi10ELi1EEviPKdS1_S1_S1_Pd,"a",@progbits
	.sectionflags	@""
	.align	4
.nv.constant0._Z32massMatrixMultiplyRegisterKernelILi10ELi10ELi1EEviPKdS1_S1_S1_Pd:
	.zero		944


//--------------------- .nv.constant0._Z32massMatrixMultiplyConstantKernelILi9ELi13ELi1EEviPKdS1_S1_S1_Pd --------------------------
	.section	.nv.constant0._Z32massMatrixMultiplyConstantKernelILi9ELi13ELi1EEviPKdS1_S1_S1_Pd,"a",@progbits
	.sectionflags	@""
	.align	4
.nv.constant0._Z32massMatrixMultiplyConstantKernelILi9ELi13ELi1EEviPKdS1_S1_S1_Pd:
	.zero		944


//--------------------- .nv.constant0._Z32massMatrixMultiplyRegisterKernelILi9ELi13ELi1EEviPKdS1_S1_S1_Pd --------------------------
	.section	.nv.constant0._Z32massMatrixMultiplyRegisterKernelILi9ELi13ELi1EEviPKdS1_S1_S1_Pd,"a",@progbits
	.sectionflags	@""
	.align	4
.nv.constant0._Z32massMatrixMultiplyRegisterKernelILi9ELi13ELi1EEviPKdS1_S1_S1_Pd:
	.zero		944


//--------------------- .nv.constant0._Z32massMatrixMultiplyConstantKernelILi9ELi12ELi1EEviPKdS1_S1_S1_Pd --------------------------
	.section	.nv.constant0._Z32massMatrixMultiplyConstantKernelILi9ELi12ELi1EEviPKdS1_S1_S1_Pd,"a",@progbits
	.sectionflags	@""
	.align	4
.nv.constant0._Z32massMatrixMultiplyConstantKernelILi9ELi12ELi1EEviPKdS1_S1_S1_Pd:
	.zero		944


//--------------------- .nv.constant0._Z32massMatrixMultiplyRegisterKernelILi9ELi12ELi1EEviPKdS1_S1_S1_Pd --------------------------
	.section	.nv.constant0._Z32massMatrixMultiplyRegisterKernelILi9ELi12ELi1EEviPKdS1_S1_S1_Pd,"a",@progbits
	.sectionflags	@""
	.align	4
.nv.constant0._Z32massMatrixMultiplyRegisterKernelILi9ELi12ELi1EEviPKdS1_S1_S1_Pd:
	.zero		944


//--------------------- .nv.constant0._Z32massMatrixMultiplyConstantKernelILi9ELi11ELi1EEviPKdS1_S1_S1_Pd --------------------------
	.section	.nv.constant0._Z32massMatrixMultiplyConstantKernelILi9ELi11ELi1EEviPKdS1_S1_S1_Pd,"a",@progbits
	.sectionflags	@""
	.align	4
.nv.constant0._Z32massMatrixMultiplyConstantKernelILi9ELi11ELi1EEviPKdS1_S1_S1_Pd:
	.zero		944


//--------------------- .nv.constant0._Z32massMatrixMultiplyRegisterKernelILi9ELi11ELi1EEviPKdS1_S1_S1_Pd --------------------------
	.section	.nv.constant0._Z32massMatrixMultiplyRegisterKernelILi9ELi11ELi1EEviPKdS1_S1_S1_Pd,"a",@progbits
	.sectionflags	@""
	.align	4
.nv.constant0._Z32massMatrixMultiplyRegisterKernelILi9ELi11ELi1EEviPKdS1_S1_S1_Pd:
	.zero		944


//--------------------- .nv.constant0._Z32massMatrixMultiplyConstantKernelILi9ELi10ELi1EEviPKdS1_S1_S1_Pd --------------------------
	.section	.nv.constant0._Z32massMatrixMultiplyConstantKernelILi9ELi10ELi1EEviPKdS1_S1_S1_Pd,"a",@progbits
	.sectionflags	@""
	.align	4
.nv.constant0._Z32massMatrixMultiplyConstantKernelILi9ELi10ELi1EEviPKdS1_S1_S1_Pd:
	.zero		944


//--------------------- .nv.constant0._Z32massMatrixMultiplyRegisterKernelILi9ELi10ELi1EEviPKdS1_S1_S1_Pd --------------------------
	.section	.nv.constant0._Z32massMatrixMultiplyRegisterKernelILi9ELi10ELi1EEviPKdS1_S1_S1_Pd,"a",@progbits
	.sectionflags	@""
	.align	4
.nv.constant0._Z32massMatrixMultiplyRegisterKernelILi9ELi10ELi1EEviPKdS1_S1_S1_Pd:
	.zero		944


//--------------------- .nv.constant0._Z32massMatrixMultiplyConstantKernelILi9ELi9ELi1EEviPKdS1_S1_S1_Pd --------------------------
	.section	.nv.constant0._Z32massMatrixMultiplyConstantKernelILi9ELi9ELi1EEviPKdS1_S1_S1_Pd,"a",@progbits
	.sectionflags	@""
	.align	4
.nv.constant0._Z32massMatrixMultiplyConstantKernelILi9ELi9ELi1EEviPKdS1_S1_S1_Pd:
	.zero		944


//--------------------- .nv.constant0._Z32massMatrixMultiplyRegisterKernelILi9ELi9ELi1EEviPKdS1_S1_S1_Pd --------------------------
	.section	.nv.constant0._Z32massMatrixMultiplyRegisterKernelILi9ELi9ELi1EEviPKdS1_S1_S1_Pd,"a",@progbits
	.sectionflags	@""
	.align	4
.nv.constant0._Z32massMatrixMultiplyRegisterKernelILi9ELi9ELi1EEviPKdS1_S1_S1_Pd:
	.zero		944


//--------------------- .nv.constant0._Z32massMatrixMultiplyConstantKernelILi8ELi12ELi1EEviPKdS1_S1_S1_Pd --------------------------
	.section	.nv.constant0._Z32massMatrixMultiplyConstantKernelILi8ELi12ELi1EEviPKdS1_S1_S1_Pd,"a",@progbits
	.sectionflags	@""
	.align	4
.nv.constant0._Z32massMatrixMultiplyConstantKernelILi8ELi12ELi1EEviPKdS1_S1_S1_Pd:
	.zero		944


//--------------------- .nv.constant0._Z32massMatrixMultiplyRegisterKernelILi8ELi12ELi1EEviPKdS1_S1_S1_Pd --------------------------
	.section	.nv.constant0._Z32massMatrixMultiplyRegisterKernelILi8ELi12ELi1EEviPKdS1_S1_S1_Pd,"a",@progbits
	.sectionflags	@""
	.align	4
.nv.constant0._Z32massMatrixMultiplyRegisterKernelILi8ELi12ELi1EEviPKdS1_S1_S1_Pd:
	.zero		944


//--------------------- .nv.constant0._Z32massMatrixMultiplyConstantKernelILi8ELi11ELi1EEviPKdS1_S1_S1_Pd --------------------------
	.section	.nv.constant0._Z32massMatrixMultiplyConstantKernelILi8ELi11ELi1EEviPKdS1_S1_S1_Pd,"a",@progbits
	.sectionflags	@""
	.align	4
.nv.constant0._Z32massMatrixMultiplyConstantKernelILi8ELi11ELi1EEviPKdS1_S1_S1_Pd:
	.zero		944


//--------------------- .nv.constant0._Z32massMatrixMultiplyRegisterKernelILi8ELi11ELi1EEviPKdS1_S1_S1_Pd --------------------------
	.section	.nv.constant0._Z32massMatrixMultiplyRegisterKernelILi8ELi11ELi1EEviPKdS1_S1_S1_Pd,"a",@progbits
	.sectionflags	@""
	.align	4
.nv.constant0._Z32massMatrixMultiplyRegisterKernelILi8ELi11ELi1EEviPKdS1_S1_S1_Pd:
	.zero		944


//--------------------- .nv.constant0._Z32massMatrixMultiplyConstantKernelILi8ELi10ELi1EEviPKdS1_S1_S1_Pd --------------------------
	.section	.nv.constant0._Z32massMatrixMultiplyConstantKernelILi8ELi10ELi1EEviPKdS1_S1_S1_Pd,"a",@progbits
	.sectionflags	@""
	.align	4
.nv.constant0._Z32massMatrixMultiplyConstantKernelILi8ELi10ELi1EEviPKdS1_S1_S1_Pd:
	.zero		944


//--------------------- .nv.constant0._Z32massMatrixMultiplyRegisterKernelILi8ELi10ELi1EEviPKdS1_S1_S1_Pd --------------------------
	.section	.nv.constant0._Z32massMatrixMultiplyRegisterKernelILi8ELi10ELi1EEviPKdS1_S1_S1_Pd,"a",@progbits
	.sectionflags	@""
	.align	4
.nv.constant0._Z32massMatrixMultiplyRegisterKernelILi8ELi10ELi1EEviPKdS1_S1_S1_Pd:
	.zero		944


//--------------------- .nv.constant0._Z32massMatrixMultiplyConstantKernelILi8ELi9ELi1EEviPKdS1_S1_S1_Pd --------------------------
	.section	.nv.constant0._Z32massMatrixMultiplyConstantKernelILi8ELi9ELi1EEviPKdS1_S1_S1_Pd,"a",@progbits
	.sectionflags	@""
	.align	4
.nv.constant0._Z32massMatrixMultiplyConstantKernelILi8ELi9ELi1EEviPKdS1_S1_S1_Pd:
	.zero		944


//--------------------- .nv.constant0._Z32massMatrixMultiplyRegisterKernelILi8ELi9ELi1EEviPKdS1_S1_S1_Pd --------------------------
	.section	.nv.constant0._Z32massMatrixMultiplyRegisterKernelILi8ELi9ELi1EEviPKdS1_S1_S1_Pd,"a",@progbits
	.sectionflags	@""
	.align	4
.nv.constant0._Z32massMatrixMultiplyRegisterKernelILi8ELi9ELi1EEviPKdS1_S1_S1_Pd:
	.zero		944


//--------------------- .nv.constant0._Z32massMatrixMultiplyConstantKernelILi8ELi8ELi1EEviPKdS1_S1_S1_Pd --------------------------
	.section	.nv.constant0._Z32massMatrixMultiplyConstantKernelILi8ELi8ELi1EEviPKdS1_S1_S1_Pd,"a",@progbits
	.sectionflags	@""
	.align	4
.nv.constant0._Z32massMatrixMultiplyConstantKernelILi8ELi8ELi1EEviPKdS1_S1_S1_Pd:
	.zero		944


//--------------------- .nv.constant0._Z32massMatrixMultiplyRegisterKernelILi8ELi8ELi1EEviPKdS1_S1_S1_Pd --------------------------
	.section	.nv.constant0._Z32massMatrixMultiplyRegisterKernelILi8ELi8ELi1EEviPKdS1_S1_S1_Pd,"a",@progbits
	.sectionflags	@""
	.align	4
.nv.constant0._Z32massMatrixMultiplyRegisterKernelILi8ELi8ELi1EEviPKdS1_S1_S1_Pd:
	.zero		944


//--------------------- .nv.constant0._Z32massMatrixMultiplyConstantKernelILi7ELi11ELi3EEviPKdS1_S1_S1_Pd --------------------------
	.section	.nv.constant0._Z32massMatrixMultiplyConstantKernelILi7ELi11ELi3EEviPKdS1_S1_S1_Pd,"a",@progbits
	.sectionflags	@""
	.align	4
.nv.constant0._Z32massMatrixMultiplyConstantKernelILi7ELi11ELi3EEviPKdS1_S1_S1_Pd:
	.zero		944


//--------------------- .nv.constant0._Z32massMatrixMultiplyRegisterKernelILi7ELi11ELi3EEviPKdS1_S1_S1_Pd --------------------------
	.section	.nv.constant0._Z32massMatrixMultiplyRegisterKernelILi7ELi11ELi3EEviPKdS1_S1_S1_Pd,"a",@progbits
	.sectionflags	@""
	.align	4
.nv.constant0._Z32massMatrixMultiplyRegisterKernelILi7ELi11ELi3EEviPKdS1_S1_S1_Pd:
	.zero		944


//--------------------- .nv.constant0._Z32massMatrixMultiplyConstantKernelILi7ELi10ELi3EEviPKdS1_S1_S1_Pd --------------------------
	.section	.nv.constant0._Z32massMatrixMultiplyConstantKernelILi7ELi10ELi3EEviPKdS1_S1_S1_Pd,"a",@progbits
	.sectionflags	@""
	.align	4
.nv.constant0._Z32massMatrixMultiplyConstantKernelILi7ELi10ELi3EEviPKdS1_S1_S1_Pd:
	.zero		944


//--------------------- .nv.constant0._Z32massMatrixMultiplyRegisterKernelILi7ELi10ELi3EEviPKdS1_S1_S1_Pd --------------------------
	.section	.nv.constant0._Z32massMatrixMultiplyRegisterKernelILi7ELi10ELi3EEviPKdS1_S1_S1_Pd,"a",@progbits
	.sectionflags	@""
	.align	4
.nv.constant0._Z32massMatrixMultiplyRegisterKernelILi7ELi10ELi3EEviPKdS1_S1_S1_Pd:
	.zero		944


//--------------------- .nv.constant0._Z32massMatrixMultiplyConstantKernelILi7ELi9ELi3EEviPKdS1_S1_S1_Pd --------------------------
	.section	.nv.constant0._Z32massMatrixMultiplyConstantKernelILi7ELi9ELi3EEviPKdS1_S1_S1_Pd,"a",@progbits
	.sectionflags	@""
	.align	4
.nv.constant0._Z32massMatrixMultiplyConstantKernelILi7ELi9ELi3EEviPKdS1_S1_S1_Pd:
	.zero		944


//--------------------- .nv.constant0._Z32massMatrixMultiplyRegisterKernelILi7ELi9ELi3EEviPKdS1_S1_S1_Pd --------------------------
	.section	.nv.constant0._Z32massMatrixMultiplyRegisterKernelILi7ELi9ELi3EEviPKdS1_S1_S1_Pd,"a",@progbits
	.sectionflags	@""
	.align	4
.nv.constant0._Z32massMatrixMultiplyRegisterKernelILi7ELi9ELi3EEviPKdS1_S1_S1_Pd:
	.zero		944


//--------------------- .nv.constant0._Z32massMatrixMultiplyConstantKernelILi7ELi8ELi3EEviPKdS1_S1_S1_Pd --------------------------
	.section	.nv.constant0._Z32massMatrixMultiplyConstantKernelILi7ELi8ELi3EEviPKdS1_S1_S1_Pd,"a",@progbits
	.sectionflags	@""
	.align	4
.nv.constant0._Z32massMatrixMultiplyConstantKernelILi7ELi8ELi3EEviPKdS1_S1_S1_Pd:
	.zero		944


//--------------------- .nv.constant0._Z32massMatrixMultiplyRegisterKernelILi7ELi8ELi3EEviPKdS1_S1_S1_Pd --------------------------
	.section	.nv.constant0._Z32massMatrixMultiplyRegisterKernelILi7ELi8ELi3EEviPKdS1_S1_S1_Pd,"a",@progbits
	.sectionflags	@""
	.align	4
.nv.constant0._Z32massMatrixMultiplyRegisterKernelILi7ELi8ELi3EEviPKdS1_S1_S1_Pd:
	.zero		944


//--------------------- .nv.constant0._Z32massMatrixMultiplyConstantKernelILi7ELi7ELi3EEviPKdS1_S1_S1_Pd --------------------------
	.section	.nv.constant0._Z32massMatrixMultiplyConstantKernelILi7ELi7ELi3EEviPKdS1_S1_S1_Pd,"a",@progbits
	.sectionflags	@""
	.align	4
.nv.constant0._Z32massMatrixMultiplyConstantKernelILi7ELi7ELi3EEviPKdS1_S1_S1_Pd:
	.zero		944


//--------------------- .nv.constant0._Z32massMatrixMultiplyRegisterKernelILi7ELi7ELi3EEviPKdS1_S1_S1_Pd --------------------------
	.section	.nv.constant0._Z32massMatrixMultiplyRegisterKernelILi7ELi7ELi3EEviPKdS1_S1_S1_Pd,"a",@progbits
	.sectionflags	@""
	.align	4
.nv.constant0._Z32massMatrixMultiplyRegisterKernelILi7ELi7ELi3EEviPKdS1_S1_S1_Pd:
	.zero		944


//--------------------- .nv.constant0._Z32massMatrixMultiplyConstantKernelILi6ELi10ELi2EEviPKdS1_S1_S1_Pd --------------------------
	.section	.nv.constant0._Z32massMatrixMultiplyConstantKernelILi6ELi10ELi2EEviPKdS1_S1_S1_Pd,"a",@progbits
	.sectionflags	@""
	.align	4
.nv.constant0._Z32massMatrixMultiplyConstantKernelILi6ELi10ELi2EEviPKdS1_S1_S1_Pd:
	.zero		944


//--------------------- .nv.constant0._Z32massMatrixMultiplyRegisterKernelILi6ELi10ELi2EEviPKdS1_S1_S1_Pd --------------------------
	.section	.nv.constant0._Z32massMatrixMultiplyRegisterKernelILi6ELi10ELi2EEviPKdS1_S1_S1_Pd,"a",@progbits
	.sectionflags	@""
	.align	4
.nv.constant0._Z32massMatrixMultiplyRegisterKernelILi6ELi10ELi2EEviPKdS1_S1_S1_Pd:
	.zero		944


//--------------------- .nv.constant0._Z32massMatrixMultiplyConstantKernelILi6ELi9ELi2EEviPKdS1_S1_S1_Pd --------------------------
	.section	.nv.constant0._Z32massMatrixMultiplyConstantKernelILi6ELi9ELi2EEviPKdS1_S1_S1_Pd,"a",@progbits
	.sectionflags	@""
	.align	4
.nv.constant0._Z32massMatrixMultiplyConstantKernelILi6ELi9ELi2EEviPKdS1_S1_S1_Pd:
	.zero		944


//--------------------- .nv.constant0._Z32massMatrixMultiplyRegisterKernelILi6ELi9ELi2EEviPKdS1_S1_S1_Pd --------------------------
	.section	.nv.constant0._Z32massMatrixMultiplyRegisterKernelILi6ELi9ELi2EEviPKdS1_S1_S1_Pd,"a",@progbits
	.sectionflags	@""
	.align	4
.nv.constant0._Z32massMatrixMultiplyRegisterKernelILi6ELi9ELi2EEviPKdS1_S1_S1_Pd:
	.zero		944


//--------------------- .nv.constant0._Z32massMatrixMultiplyConstantKernelILi6ELi8ELi2EEviPKdS1_S1_S1_Pd --------------------------
	.section	.nv.constant0._Z32massMatrixMultiplyConstantKernelILi6ELi8ELi2EEviPKdS1_S1_S1_Pd,"a",@progbits
	.sectionflags	@""
	.align	4
.nv.constant0._Z32massMatrixMultiplyConstantKernelILi6ELi8ELi2EEviPKdS1_S1_S1_Pd:
	.zero		944


//--------------------- .nv.constant0._Z32massMatrixMultiplyRegisterKernelILi6ELi8ELi2EEviPKdS1_S1_S1_Pd --------------------------
	.section	.nv.constant0._Z32massMatrixMultiplyRegisterKernelILi6ELi8ELi2EEviPKdS1_S1_S1_Pd,"a",@progbits
	.sectionflags	@""
	.align	4
.nv.constant0._Z32massMatrixMultiplyRegisterKernelILi6ELi8ELi2EEviPKdS1_S1_S1_Pd:
	.zero		944


//--------------------- .nv.constant0._Z32massMatrixMultiplyConstantKernelILi6ELi7ELi2EEviPKdS1_S1_S1_Pd --------------------------
	.section	.nv.constant0._Z32massMatrixMultiplyConstantKernelILi6ELi7ELi2EEviPKdS1_S1_S1_Pd,"a",@progbits
	.sectionflags	@""
	.align	4
.nv.constant0._Z32massMatrixMultiplyConstantKernelILi6ELi7ELi2EEviPKdS1_S1_S1_Pd:
	.zero		944


//--------------------- .nv.constant0._Z32massMatrixMultiplyRegisterKernelILi6ELi7ELi2EEviPKdS1_S1_S1_Pd --------------------------
	.section	.nv.constant0._Z32massMatrixMultiplyRegisterKernelILi6ELi7ELi2EEviPKdS1_S1_S1_Pd,"a",@progbits
	.sectionflags	@""
	.align	4
.nv.constant0._Z32massMatrixMultiplyRegisterKernelILi6ELi7ELi2EEviPKdS1_S1_S1_Pd:
	.zero		944


//--------------------- .nv.constant0._Z32massMatrixMultiplyConstantKernelILi6ELi6ELi2EEviPKdS1_S1_S1_Pd --------------------------
	.section	.nv.constant0._Z32massMatrixMultiplyConstantKernelILi6ELi6ELi2EEviPKdS1_S1_S1_Pd,"a",@progbits
	.sectionflags	@""
	.align	4
.nv.constant0._Z32massMatrixMultiplyConstantKernelILi6ELi6ELi2EEviPKdS1_S1_S1_Pd:
	.zero		944


//--------------------- .nv.constant0._Z32massMatrixMultiplyRegisterKernelILi6ELi6ELi2EEviPKdS1_S1_S1_Pd --------------------------
	.section	.nv.constant0._Z32massMatrixMultiplyRegisterKernelILi6ELi6ELi2EEviPKdS1_S1_S1_Pd,"a",@progbits
	.sectionflags	@""
	.align	4
.nv.constant0._Z32massMatrixMultiplyRegisterKernelILi6ELi6ELi2EEviPKdS1_S1_S1_Pd:
	.zero		944


//--------------------- .nv.constant0._Z32massMatrixMultiplyConstantKernelILi5ELi9ELi2EEviPKdS1_S1_S1_Pd --------------------------
	.section	.nv.constant0._Z32massMatrixMultiplyConstantKernelILi5ELi9ELi2EEviPKdS1_S1_S1_Pd,"a",@progbits
	.sectionflags	@""
	.align	4
.nv.constant0._Z32massMatrixMultiplyConstantKernelILi5ELi9ELi2EEviPKdS1_S1_S1_Pd:
	.zero		944


//--------------------- .nv.constant0._Z32massMatrixMultiplyRegisterKernelILi5ELi9ELi2EEviPKdS1_S1_S1_Pd --------------------------
	.section	.nv.constant0._Z32massMatrixMultiplyRegisterKernelILi5ELi9ELi2EEviPKdS1_S1_S1_Pd,"a",@progbits
	.sectionflags	@""
	.align	4
.nv.constant0._Z32massMatrixMultiplyRegisterKernelILi5ELi9ELi2EEviPKdS1_S1_S1_Pd:
	.zero		944


//--------------------- .nv.constant0._Z32massMatrixMultiplyConstantKernelILi5ELi8ELi2EEviPKdS1_S1_S1_Pd --------------------------
	.section	.nv.constant0._Z32massMatrixMultiplyConstantKernelILi5ELi8ELi2EEviPKdS1_S1_S1_Pd,"a",@progbits
	.sectionflags	@""
	.align	4
.nv.constant0._Z32massMatrixMultiplyConstantKernelILi5ELi8ELi2EEviPKdS1_S1_S1_Pd:
	.zero		944


//--------------------- .nv.constant0._Z32massMatrixMultiplyRegisterKernelILi5ELi8ELi2EEviPKdS1_S1_S1_Pd --------------------------
	.section	.nv.constant0._Z32massMatrixMultiplyRegisterKernelILi5ELi8ELi2EEviPKdS1_S1_S1_Pd,"a",@progbits
	.sectionflags	@""
	.align	4
.nv.constant0._Z32massMatrixMultiplyRegisterKernelILi5ELi8ELi2EEviPKdS1_S1_S1_Pd:
	.zero		944


//--------------------- .nv.constant0._Z32massMatrixMultiplyConstantKernelILi5ELi7ELi2EEviPKdS1_S1_S1_Pd --------------------------
	.section	.nv.constant0._Z32massMatrixMultiplyConstantKernelILi5ELi7ELi2EEviPKdS1_S1_S1_Pd,"a",@progbits
	.sectionflags	@""
	.align	4
.nv.constant0._Z32massMatrixMultiplyConstantKernelILi5ELi7ELi2EEviPKdS1_S1_S1_Pd:
	.zero		944


//--------------------- .nv.constant0._Z32massMatrixMultiplyRegisterKernelILi5ELi7ELi2EEviPKdS1_S1_S1_Pd --------------------------
	.section	.nv.constant0._Z32massMatrixMultiplyRegisterKernelILi5ELi7ELi2EEviPKdS1_S1_S1_Pd,"a",@progbits
	.sectionflags	@""
	.align	4
.nv.constant0._Z32massMatrixMultiplyRegisterKernelILi5ELi7ELi2EEviPKdS1_S1_S1_Pd:
	.zero		944


//--------------------- .nv.constant0._Z32massMatrixMultiplyConstantKernelILi5ELi6ELi2EEviPKdS1_S1_S1_Pd --------------------------
	.section	.nv.constant0._Z32massMatrixMultiplyConstantKernelILi5ELi6ELi2EEviPKdS1_S1_S1_Pd,"a",@progbits
	.sectionflags	@""
	.align	4
.nv.constant0._Z32massMatrixMultiplyConstantKernelILi5ELi6ELi2EEviPKdS1_S1_S1_Pd:
	.zero		944


//--------------------- .nv.constant0._Z32massMatrixMultiplyRegisterKernelILi5ELi6ELi2EEviPKdS1_S1_S1_Pd --------------------------
	.section	.nv.constant0._Z32massMatrixMultiplyRegisterKernelILi5ELi6ELi2EEviPKdS1_S1_S1_Pd,"a",@progbits
	.sectionflags	@""
	.align	4
.nv.constant0._Z32massMatrixMultiplyRegisterKernelILi5ELi6ELi2EEviPKdS1_S1_S1_Pd:
	.zero		944


//--------------------- .nv.constant0._Z32massMatrixMultiplyConstantKernelILi5ELi5ELi2EEviPKdS1_S1_S1_Pd --------------------------
	.section	.nv.constant0._Z32massMatrixMultiplyConstantKernelILi5ELi5ELi2EEviPKdS1_S1_S1_Pd,"a",@progbits
	.sectionflags	@""
	.align	4
.nv.constant0._Z32massMatrixMultiplyConstantKernelILi5ELi5ELi2EEviPKdS1_S1_S1_Pd:
	.zero		944


//--------------------- .nv.constant0._Z32massMatrixMultiplyRegisterKernelILi5ELi5ELi2EEviPKdS1_S1_S1_Pd --------------------------
	.section	.nv.constant0._Z32massMatrixMultiplyRegisterKernelILi5ELi5ELi2EEviPKdS1_S1_S1_Pd,"a",@progbits
	.sectionflags	@""
	.align	4
.nv.constant0._Z32massMatrixMultiplyRegisterKernelILi5ELi5ELi2EEviPKdS1_S1_S1_Pd:
	.zero		944


//--------------------- .nv.constant0._Z32massMatrixMultiplyConstantKernelILi4ELi8ELi2EEviPKdS1_S1_S1_Pd --------------------------
	.section	.nv.constant0._Z32massMatrixMultiplyConstantKernelILi4ELi8ELi2EEviPKdS1_S1_S1_Pd,"a",@progbits
	.sectionflags	@""
	.align	4
.nv.constant0._Z32massMatrixMultiplyConstantKernelILi4ELi8ELi2EEviPKdS1_S1_S1_Pd:
	.zero		944


//--------------------- .nv.constant0._Z32massMatrixMultiplyRegisterKernelILi4ELi8ELi2EEviPKdS1_S1_S1_Pd --------------------------
	.section	.nv.constant0._Z32massMatrixMultiplyRegisterKernelILi4ELi8ELi2EEviPKdS1_S1_S1_Pd,"a",@progbits
	.sectionflags	@""
	.align	4
.nv.constant0._Z32massMatrixMultiplyRegisterKernelILi4ELi8ELi2EEviPKdS1_S1_S1_Pd:
	.zero		944


//--------------------- .nv.constant0._Z32massMatrixMultiplyConstantKernelILi4ELi7ELi2EEviPKdS1_S1_S1_Pd --------------------------
	.section	.nv.constant0._Z32massMatrixMultiplyConstantKernelILi4ELi7ELi2EEviPKdS1_S1_S1_Pd,"a",@progbits
	.sectionflags	@""
	.align	4
.nv.constant0._Z32massMatrixMultiplyConstantKernelILi4ELi7ELi2EEviPKdS1_S1_S1_Pd:
	.zero		944


//--------------------- .nv.constant0._Z32massMatrixMultiplyRegisterKernelILi4ELi7ELi2EEviPKdS1_S1_S1_Pd --------------------------
	.section	.nv.constant0._Z32massMatrixMultiplyRegisterKernelILi4ELi7ELi2EEviPKdS1_S1_S1_Pd,"a",@progbits
	.sectionflags	@""
	.align	4
.nv.constant0._Z32massMatrixMultiplyRegisterKernelILi4ELi7ELi2EEviPKdS1_S1_S1_Pd:
	.zero		944


//--------------------- .nv.constant0._Z32massMatrixMultiplyConstantKernelILi4ELi6ELi2EEviPKdS1_S1_S1_Pd --------------------------
	.section	.nv.constant0._Z32massMatrixMultiplyConstantKernelILi4ELi6ELi2EEviPKdS1_S1_S1_Pd,"a",@progbits
	.sectionflags	@""
	.align	4
.nv.constant0._Z32massMatrixMultiplyConstantKernelILi4ELi6ELi2EEviPKdS1_S1_S1_Pd:
	.zero		944


//--------------------- .nv.constant0._Z32massMatrixMultiplyRegisterKernelILi4ELi6ELi2EEviPKdS1_S1_S1_Pd --------------------------
	.section	.nv.constant0._Z32massMatrixMultiplyRegisterKernelILi4ELi6ELi2EEviPKdS1_S1_S1_Pd,"a",@progbits
	.sectionflags	@""
	.align	4
.nv.constant0._Z32massMatrixMultiplyRegisterKernelILi4ELi6ELi2EEviPKdS1_S1_S1_Pd:
	.zero		944


//--------------------- .nv.constant0._Z32massMatrixMultiplyConstantKernelILi4ELi5ELi2EEviPKdS1_S1_S1_Pd --------------------------
	.section	.nv.constant0._Z32massMatrixMultiplyConstantKernelILi4ELi5ELi2EEviPKdS1_S1_S1_Pd,"a",@progbits
	.sectionflags	@""
	.align	4
.nv.constant0._Z32massMatrixMultiplyConstantKernelILi4ELi5ELi2EEviPKdS1_S1_S1_Pd:
	.zero		944


//--------------------- .nv.constant0._Z32massMatrixMultiplyRegisterKernelILi4ELi5ELi2EEviPKdS1_S1_S1_Pd --------------------------
	.section	.nv.constant0._Z32massMatrixMultiplyRegisterKernelILi4ELi5ELi2EEviPKdS1_S1_S1_Pd,"a",@progbits
	.sectionflags	@""
	.align	4
.nv.constant0._Z32massMatrixMultiplyRegisterKernelILi4ELi5ELi2EEviPKdS1_S1_S1_Pd:
	.zero		944


//--------------------- .nv.constant0._Z32massMatrixMultiplyConstantKernelILi4ELi4ELi2EEviPKdS1_S1_S1_Pd --------------------------
	.section	.nv.constant0._Z32massMatrixMultiplyConstantKernelILi4ELi4ELi2EEviPKdS1_S1_S1_Pd,"a",@progbits
	.sectionflags	@""
	.align	4
.nv.constant0._Z32massMatrixMultiplyConstantKernelILi4ELi4ELi2EEviPKdS1_S1_S1_Pd:
	.zero		944


//--------------------- .nv.constant0._Z32massMatrixMultiplyRegisterKernelILi4ELi4ELi2EEviPKdS1_S1_S1_Pd --------------------------
	.section	.nv.constant0._Z32massMatrixMultiplyRegisterKernelILi4ELi4ELi2EEviPKdS1_S1_S1_Pd,"a",@progbits
	.sectionflags	@""
	.align	4
.nv.constant0._Z32massMatrixMultiplyRegisterKernelILi4ELi4ELi2EEviPKdS1_S1_S1_Pd:
	.zero		944


//--------------------- .nv.constant0._Z32massMatrixMultiplyConstantKernelILi3ELi7ELi3EEviPKdS1_S1_S1_Pd --------------------------
	.section	.nv.constant0._Z32massMatrixMultiplyConstantKernelILi3ELi7ELi3EEviPKdS1_S1_S1_Pd,"a",@progbits
	.sectionflags	@""
	.align	4
.nv.constant0._Z32massMatrixMultiplyConstantKernelILi3ELi7ELi3EEviPKdS1_S1_S1_Pd:
	.zero		944


//--------------------- .nv.constant0._Z32massMatrixMultiplyRegisterKernelILi3ELi7ELi3EEviPKdS1_S1_S1_Pd --------------------------
	.section	.nv.constant0._Z32massMatrixMultiplyRegisterKernelILi3ELi7ELi3EEviPKdS1_S1_S1_Pd,"a",@progbits
	.sectionflags	@""
	.align	4
.nv.constant0._Z32massMatrixMultiplyRegisterKernelILi3ELi7ELi3EEviPKdS1_S1_S1_Pd:
	.zero		944


//--------------------- .nv.constant0._Z32massMatrixMultiplyConstantKernelILi3ELi6ELi3EEviPKdS1_S1_S1_Pd --------------------------
	.section	.nv.constant0._Z32massMatrixMultiplyConstantKernelILi3ELi6ELi3EEviPKdS1_S1_S1_Pd,"a",@progbits
	.sectionflags	@""
	.align	4
.nv.constant0._Z32massMatrixMultiplyConstantKernelILi3ELi6ELi3EEviPKdS1_S1_S1_Pd:
	.zero		944


//--------------------- .nv.constant0._Z32massMatrixMultiplyRegisterKernelILi3ELi6ELi3EEviPKdS1_S1_S1_Pd --------------------------
	.section	.nv.constant0._Z32massMatrixMultiplyRegisterKernelILi3ELi6ELi3EEviPKdS1_S1_S1_Pd,"a",@progbits
	.sectionflags	@""
	.align	4
.nv.constant0._Z32massMatrixMultiplyRegisterKernelILi3ELi6ELi3EEviPKdS1_S1_S1_Pd:
	.zero		944


//--------------------- .nv.constant0._Z32massMatrixMultiplyConstantKernelILi3ELi5ELi3EEviPKdS1_S1_S1_Pd --------------------------
	.section	.nv.constant0._Z32massMatrixMultiplyConstantKernelILi3ELi5ELi3EEviPKdS1_S1_S1_Pd,"a",@progbits
	.sectionflags	@""
	.align	4
.nv.constant0._Z32massMatrixMultiplyConstantKernelILi3ELi5ELi3EEviPKdS1_S1_S1_Pd:
	.zero		944


//--------------------- .nv.constant0._Z32massMatrixMultiplyRegisterKernelILi3ELi5ELi3EEviPKdS1_S1_S1_Pd --------------------------
	.section	.nv.constant0._Z32massMatrixMultiplyRegisterKernelILi3ELi5ELi3EEviPKdS1_S1_S1_Pd,"a",@progbits
	.sectionflags	@""
	.align	4
.nv.constant0._Z32massMatrixMultiplyRegisterKernelILi3ELi5ELi3EEviPKdS1_S1_S1_Pd:
	.zero		944


//--------------------- .nv.constant0._Z32massMatrixMultiplyConstantKernelILi3ELi4ELi3EEviPKdS1_S1_S1_Pd --------------------------
	.section	.nv.constant0._Z32massMatrixMultiplyConstantKernelILi3ELi4ELi3EEviPKdS1_S1_S1_Pd,"a",@progbits
	.sectionflags	@""
	.align	4
.nv.constant0._Z32massMatrixMultiplyConstantKernelILi3ELi4ELi3EEviPKdS1_S1_S1_Pd:
	.zero		944


//--------------------- .nv.constant0._Z32massMatrixMultiplyRegisterKernelILi3ELi4ELi3EEviPKdS1_S1_S1_Pd --------------------------
	.section	.nv.constant0._Z32massMatrixMultiplyRegisterKernelILi3ELi4ELi3EEviPKdS1_S1_S1_Pd,"a",@progbits
	.sectionflags	@""
	.align	4
.nv.constant0._Z32massMatrixMultiplyRegisterKernelILi3ELi4ELi3EEviPKdS1_S1_S1_Pd:
	.zero		944


//--------------------- .nv.constant0._Z32massMatrixMultiplyConstantKernelILi3ELi3ELi3EEviPKdS1_S1_S1_Pd --------------------------
	.section	.nv.constant0._Z32massMatrixMultiplyConstantKernelILi3ELi3ELi3EEviPKdS1_S1_S1_Pd,"a",@progbits
	.sectionflags	@""
	.align	4
.nv.constant0._Z32massMatrixMultiplyConstantKernelILi3ELi3ELi3EEviPKdS1_S1_S1_Pd:
	.zero		944


//--------------------- .nv.constant0._Z32massMatrixMultiplyRegisterKernelILi3ELi3ELi3EEviPKdS1_S1_S1_Pd --------------------------
	.section	.nv.constant0._Z32massMatrixMultiplyRegisterKernelILi3ELi3ELi3EEviPKdS1_S1_S1_Pd,"a",@progbits
	.sectionflags	@""
	.align	4
.nv.constant0._Z32massMatrixMultiplyRegisterKernelILi3ELi3ELi3EEviPKdS1_S1_S1_Pd:
	.zero		944


//--------------------- .nv.constant0._Z32massMatrixMultiplyConstantKernelILi2ELi6ELi8EEviPKdS1_S1_S1_Pd --------------------------
	.section	.nv.constant0._Z32massMatrixMultiplyConstantKernelILi2ELi6ELi8EEviPKdS1_S1_S1_Pd,"a",@progbits
	.sectionflags	@""
	.align	4
.nv.constant0._Z32massMatrixMultiplyConstantKernelILi2ELi6ELi8EEviPKdS1_S1_S1_Pd:
	.zero		944


//--------------------- .nv.constant0._Z32massMatrixMultiplyRegisterKernelILi2ELi6ELi8EEviPKdS1_S1_S1_Pd --------------------------
	.section	.nv.constant0._Z32massMatrixMultiplyRegisterKernelILi2ELi6ELi8EEviPKdS1_S1_S1_Pd,"a",@progbits
	.sectionflags	@""
	.align	4
.nv.constant0._Z32massMatrixMultiplyRegisterKernelILi2ELi6ELi8EEviPKdS1_S1_S1_Pd:
	.zero		944


//--------------------- .nv.constant0._Z32massMatrixMultiplyConstantKernelILi2ELi5ELi8EEviPKdS1_S1_S1_Pd --------------------------
	.section	.nv.constant0._Z32massMatrixMultiplyConstantKernelILi2ELi5ELi8EEviPKdS1_S1_S1_Pd,"a",@progbits
	.sectionflags	@""
	.align	4
.nv.constant0._Z32massMatrixMultiplyConstantKernelILi2ELi5ELi8EEviPKdS1_S1_S1_Pd:
	.zero		944


//--------------------- .nv.constant0._Z32massMatrixMultiplyRegisterKernelILi2ELi5ELi8EEviPKdS1_S1_S1_Pd --------------------------
	.section	.nv.constant0._Z32massMatrixMultiplyRegisterKernelILi2ELi5ELi8EEviPKdS1_S1_S1_Pd,"a",@progbits
	.sectionflags	@""
	.align	4
.nv.constant0._Z32massMatrixMultiplyRegisterKernelILi2ELi5ELi8EEviPKdS1_S1_S1_Pd:
	.zero		944


//--------------------- .nv.constant0._Z32massMatrixMultiplyConstantKernelILi2ELi4ELi8EEviPKdS1_S1_S1_Pd --------------------------
	.section	.nv.constant0._Z32massMatrixMultiplyConstantKernelILi2ELi4ELi8EEviPKdS1_S1_S1_Pd,"a",@progbits
	.sectionflags	@""
	.align	4
.nv.constant0._Z32massMatrixMultiplyConstantKernelILi2ELi4ELi8EEviPKdS1_S1_S1_Pd:
	.zero		944


//--------------------- .nv.constant0._Z32massMatrixMultiplyRegisterKernelILi2ELi4ELi8EEviPKdS1_S1_S1_Pd --------------------------
	.section	.nv.constant0._Z32massMatrixMultiplyRegisterKernelILi2ELi4ELi8EEviPKdS1_S1_S1_Pd,"a",@progbits
	.sectionflags	@""
	.align	4
.nv.constant0._Z32massMatrixMultiplyRegisterKernelILi2ELi4ELi8EEviPKdS1_S1_S1_Pd:
	.zero		944


//--------------------- .nv.constant0._Z32massMatrixMultiplyConstantKernelILi2ELi3ELi8EEviPKdS1_S1_S1_Pd --------------------------
	.section	.nv.constant0._Z32massMatrixMultiplyConstantKernelILi2ELi3ELi8EEviPKdS1_S1_S1_Pd,"a",@progbits
	.sectionflags	@""
	.align	4
.nv.constant0._Z32massMatrixMultiplyConstantKernelILi2ELi3ELi8EEviPKdS1_S1_S1_Pd:
	.zero		944


//--------------------- .nv.constant0._Z32massMatrixMultiplyRegisterKernelILi2ELi3ELi8EEviPKdS1_S1_S1_Pd --------------------------
	.section	.nv.constant0._Z32massMatrixMultiplyRegisterKernelILi2ELi3ELi8EEviPKdS1_S1_S1_Pd,"a",@progbits
	.sectionflags	@""
	.align	4
.nv.constant0._Z32massMatrixMultiplyRegisterKernelILi2ELi3ELi8EEviPKdS1_S1_S1_Pd:
	.zero		944


//--------------------- .nv.constant0._Z32massMatrixMultiplyConstantKernelILi2ELi2ELi8EEviPKdS1_S1_S1_Pd --------------------------
	.section	.nv.constant0._Z32massMatrixMultiplyConstantKernelILi2ELi2ELi8EEviPKdS1_S1_S1_Pd,"a",@progbits
	.sectionflags	@""
	.align	4
.nv.constant0._Z32massMatrixMultiplyConstantKernelILi2ELi2ELi8EEviPKdS1_S1_S1_Pd:
	.zero		944


//--------------------- .nv.constant0._Z32massMatrixMultiplyRegisterKernelILi2ELi2ELi8EEviPKdS1_S1_S1_Pd --------------------------
	.section	.nv.constant0._Z32massMatrixMultiplyRegisterKernelILi2ELi2ELi8EEviPKdS1_S1_S1_Pd,"a",@progbits
	.sectionflags	@""
	.align	4
.nv.constant0._Z32massMatrixMultiplyRegisterKernelILi2ELi2ELi8EEviPKdS1_S1_S1_Pd:
	.zero		944


//--------------------- .nv.constant0._Z20nothingVerboseKerneliPdS_ --------------------------
	.section	.nv.constant0._Z20nothingVerboseKerneliPdS_,"a",@progbits
	.sectionflags	@""
	.align	4
.nv.constant0._Z20nothingVerboseKerneliPdS_:
	.zero		920


//--------------------- .nv.constant0._Z13nothingKernelv --------------------------
	.section	.nv.constant0._Z13nothingKernelv,"a",@progbits
	.sectionflags	@""
	.align	4
.nv.constant0._Z13nothingKernelv:
	.zero		896


//--------------------- SYMBOLS --------------------------

	.type		.nv.reservedSmem.offset0,@object
	.size		.nv.reservedSmem.offset0,0x4
	.type		.nv.reservedSmem.cap,@object
	.size		.nv.reservedSmem.cap,0x4
